	.target	sm_100a

	.elftype	@"ET_EXEC"


//--------------------- .note.nv.tkinfo           --------------------------
	.section	.note.nv.tkinfo,"",@"SHT_NOTE"
	.sectionflags	@"SHF_NOTE_NV_TKINFO"
	.tkinfo
        /*0018*/ 	.word	0x00000002
        /*0030*/ 	.string	""
        /*0030*/ 	.string	"ptxas"
        /*0030*/ 	.string	"Cuda compilation tools, release 13.0, V13.0.88"
        /*0030*/ 	.string	"Build cuda_13.0.r13.0/compiler.36424714_0"
        /*0030*/ 	.string	"-arch sm_100a -m 64 "



//--------------------- .note.nv.cuinfo           --------------------------
	.section	.note.nv.cuinfo,"",@"SHT_NOTE"
	.sectionflags	@"SHF_NOTE_NV_CUINFO"
        /*0018*/ 	.short	0x0002
        /*001a*/ 	.short	0x0064
        /*001c*/ 	.short	0x0082
	.zero		2


//--------------------- .nv.info                  --------------------------
	.section	.nv.info,"",@"SHT_CUDA_INFO"
	.align	4


	//----- nvinfo : EIATTR_REGCOUNT
	.align		4
        /*0000*/ 	.byte	0x04, 0x2f
        /*0002*/ 	.short	(.L_10 - .L_9)
	.align		4
.L_9:
        /*0004*/ 	.word	index@(_ZN10layer_norm31ln_parallel_residual_fwd_kernelINS_13Kernel_traitsIfffffjLj6144ELj1ELj1ELj8ELj16ENS_18Kernel_traits_baseILj6144EfffffjLj256EEEEELb1ELb1ELb1EEEvNS_9FwdParamsE)
        /*0008*/ 	.word	0x00000080


	//----- nvinfo : EIATTR_FRAME_SIZE
	.align		4
.L_10:
        /*000c*/ 	.byte	0x04, 0x11
        /*000e*/ 	.short	(.L_12 - .L_11)
	.align		4
.L_11:
        /*0010*/ 	.word	index@(_ZN10layer_norm31ln_parallel_residual_fwd_kernelINS_13Kernel_traitsIfffffjLj6144ELj1ELj1ELj8ELj16ENS_18Kernel_traits_baseILj6144EfffffjLj256EEEEELb1ELb1ELb1EEEvNS_9FwdParamsE)
        /*0014*/ 	.word	0x00000000


	//----- nvinfo : EIATTR_REGCOUNT
	.align		4
.L_12:
        /*0018*/ 	.byte	0x04, 0x2f
        /*001a*/ 	.short	(.L_14 - .L_13)
	.align		4
.L_13:
        /*001c*/ 	.word	index@(_ZN10layer_norm31ln_parallel_residual_fwd_kernelINS_13Kernel_traitsIfffffjLj6144ELj1ELj1ELj8ELj16ENS_18Kernel_traits_baseILj6144EfffffjLj256EEEEELb1ELb1ELb0EEEvNS_9FwdParamsE)
        /*0020*/ 	.word	0x0000007f


	//----- nvinfo : EIATTR_FRAME_SIZE
	.align		4
.L_14:
        /*0024*/ 	.byte	0x04, 0x11
        /*0026*/ 	.short	(.L_16 - .L_15)
	.align		4
.L_15:
        /*0028*/ 	.word	index@(_ZN10layer_norm31ln_parallel_residual_fwd_kernelINS_13Kernel_traitsIfffffjLj6144ELj1ELj1ELj8ELj16ENS_18Kernel_traits_baseILj6144EfffffjLj256EEEEELb1ELb1ELb0EEEvNS_9FwdParamsE)
        /*002c*/ 	.word	0x00000000


	//----- nvinfo : EIATTR_REGCOUNT
	.align		4
.L_16:
        /*0030*/ 	.byte	0x04, 0x2f
        /*0032*/ 	.short	(.L_18 - .L_17)
	.align		4
.L_17:
        /*0034*/ 	.word	index@(_ZN10layer_norm31ln_parallel_residual_fwd_kernelINS_13Kernel_traitsIfffffjLj6144ELj1ELj1ELj8ELj16ENS_18Kernel_traits_baseILj6144EfffffjLj256EEEEELb1ELb0ELb1EEEvNS_9FwdParamsE)
        /*0038*/ 	.word	0x000000ac


	//----- nvinfo : EIATTR_FRAME_SIZE
	.align		4
.L_18:
        /*003c*/ 	.byte	0x04, 0x11
        /*003e*/ 	.short	(.L_20 - .L_19)
	.align		4
.L_19:
        /*0040*/ 	.word	index@(_ZN10layer_norm31ln_parallel_residual_fwd_kernelINS_13Kernel_traitsIfffffjLj6144ELj1ELj1ELj8ELj16ENS_18Kernel_traits_baseILj6144EfffffjLj256EEEEELb1ELb0ELb1EEEvNS_9FwdParamsE)
        /*0044*/ 	.word	0x00000000


	//----- nvinfo : EIATTR_REGCOUNT
	.align		4
.L_20:
        /*0048*/ 	.byte	0x04, 0x2f
        /*004a*/ 	.short	(.L_22 - .L_21)
	.align		4
.L_21:
        /*004c*/ 	.word	index@(_ZN10layer_norm31ln_parallel_residual_fwd_kernelINS_13Kernel_traitsIfffffjLj6144ELj1ELj1ELj8ELj16ENS_18Kernel_traits_baseILj6144EfffffjLj256EEEEELb1ELb0ELb0EEEvNS_9FwdParamsE)
        /*0050*/ 	.word	0x000000ad


	//----- nvinfo : EIATTR_FRAME_SIZE
	.align		4
.L_22:
        /*0054*/ 	.byte	0x04, 0x11
        /*0056*/ 	.short	(.L_24 - .L_23)
	.align		4
.L_23:
        /*0058*/ 	.word	index@(_ZN10layer_norm31ln_parallel_residual_fwd_kernelINS_13Kernel_traitsIfffffjLj6144ELj1ELj1ELj8ELj16ENS_18Kernel_traits_baseILj6144EfffffjLj256EEEEELb1ELb0ELb0EEEvNS_9FwdParamsE)
        /*005c*/ 	.word	0x00000000


	//----- nvinfo : EIATTR_REGCOUNT
	.align		4
.L_24:
        /*0060*/ 	.byte	0x04, 0x2f
        /*0062*/ 	.short	(.L_26 - .L_25)
	.align		4
.L_25:
        /*0064*/ 	.word	index@(_ZN10layer_norm31ln_parallel_residual_fwd_kernelINS_13Kernel_traitsIfffffjLj6144ELj1ELj1ELj8ELj16ENS_18Kernel_traits_baseILj6144EfffffjLj256EEEEELb0ELb1ELb1EEEvNS_9FwdParamsE)
        /*0068*/ 	.word	0x00000080


	//----- nvinfo : EIATTR_FRAME_SIZE
	.align		4
.L_26:
        /*006c*/ 	.byte	0x04, 0x11
        /*006e*/ 	.short	(.L_28 - .L_27)
	.align		4
.L_27:
        /*0070*/ 	.word	index@(_ZN10layer_norm31ln_parallel_residual_fwd_kernelINS_13Kernel_traitsIfffffjLj6144ELj1ELj1ELj8ELj16ENS_18Kernel_traits_baseILj6144EfffffjLj256EEEEELb0ELb1ELb1EEEvNS_9FwdParamsE)
        /*0074*/ 	.word	0x00000000


	//----- nvinfo : EIATTR_REGCOUNT
	.align		4
.L_28:
        /*0078*/ 	.byte	0x04, 0x2f
        /*007a*/ 	.short	(.L_30 - .L_29)
	.align		4
.L_29:
        /*007c*/ 	.word	index@(_ZN10layer_norm31ln_parallel_residual_fwd_kernelINS_13Kernel_traitsIfffffjLj6144ELj1ELj1ELj8ELj16ENS_18Kernel_traits_baseILj6144EfffffjLj256EEEEELb0ELb1ELb0EEEvNS_9FwdParamsE)
        /*0080*/ 	.word	0x0000007e


	//----- nvinfo : EIATTR_FRAME_SIZE
	.align		4
.L_30:
        /*0084*/ 	.byte	0x04, 0x11
        /*0086*/ 	.short	(.L_32 - .L_31)
	.align		4
.L_31:
        /*0088*/ 	.word	index@(_ZN10layer_norm31ln_parallel_residual_fwd_kernelINS_13Kernel_traitsIfffffjLj6144ELj1ELj1ELj8ELj16ENS_18Kernel_traits_baseILj6144EfffffjLj256EEEEELb0ELb1ELb0EEEvNS_9FwdParamsE)
        /*008c*/ 	.word	0x00000000


	//----- nvinfo : EIATTR_REGCOUNT
	.align		4
.L_32:
        /*0090*/ 	.byte	0x04, 0x2f
        /*0092*/ 	.short	(.L_34 - .L_33)
	.align		4
.L_33:
        /*0094*/ 	.word	index@(_ZN10layer_norm31ln_parallel_residual_fwd_kernelINS_13Kernel_traitsIfffffjLj6144ELj1ELj1ELj8ELj16ENS_18Kernel_traits_baseILj6144EfffffjLj256EEEEELb0ELb0ELb1EEEvNS_9FwdParamsE)
        /*0098*/ 	.word	0x000000ba


	//----- nvinfo : EIATTR_FRAME_SIZE
	.align		4
.L_34:
        /*009c*/ 	.byte	0x04, 0x11
        /*009e*/ 	.short	(.L_36 - .L_35)
	.align		4
.L_35:
        /*00a0*/ 	.word	index@(_ZN10layer_norm31ln_parallel_residual_fwd_kernelINS_13Kernel_traitsIfffffjLj6144ELj1ELj1ELj8ELj16ENS_18Kernel_traits_baseILj6144EfffffjLj256EEEEELb0ELb0ELb1EEEvNS_9FwdParamsE)
        /*00a4*/ 	.word	0x00000000


	//----- nvinfo : EIATTR_REGCOUNT
	.align		4
.L_36:
        /*00a8*/ 	.byte	0x04, 0x2f
        /*00aa*/ 	.short	(.L_38 - .L_37)
	.align		4
.L_37:
        /*00ac*/ 	.word	index@(_ZN10layer_norm31ln_parallel_residual_fwd_kernelINS_13Kernel_traitsIfffffjLj6144ELj1ELj1ELj8ELj16ENS_18Kernel_traits_baseILj6144EfffffjLj256EEEEELb0ELb0ELb0EEEvNS_9FwdParamsE)
        /*00b0*/ 	.word	0x000000b6


	//----- nvinfo : EIATTR_FRAME_SIZE
	.align		4
.L_38:
        /*00b4*/ 	.byte	0x04, 0x11
        /*00b6*/ 	.short	(.L_40 - .L_39)
	.align		4
.L_39:
        /*00b8*/ 	.word	index@(_ZN10layer_norm31ln_parallel_residual_fwd_kernelINS_13Kernel_traitsIfffffjLj6144ELj1ELj1ELj8ELj16ENS_18Kernel_traits_baseILj6144EfffffjLj256EEEEELb0ELb0ELb0EEEvNS_9FwdParamsE)
        /*00bc*/ 	.word	0x00000000


	//----- nvinfo : EIATTR_REGCOUNT
	.align		4
.L_40:
        /*00c0*/ 	.byte	0x04, 0x2f
        /*00c2*/ 	.short	(.L_42 - .L_41)
	.align		4
.L_41:
        /*00c4*/ 	.word	index@(_ZN10layer_norm31ln_parallel_residual_fwd_kernelINS_13Kernel_traitsI6__halfffffjLj6144ELj1ELj1ELj8ELj16ENS_18Kernel_traits_baseILj6144ES2_ffffjLj256EEEEELb1ELb1ELb1EEEvNS_9FwdParamsE)
        /*00c8*/ 	.word	0x0000007e


	//----- nvinfo : EIATTR_FRAME_SIZE
	.align		4
.L_42:
        /*00cc*/ 	.byte	0x04, 0x11
        /*00ce*/ 	.short	(.L_44 - .L_43)
	.align		4
.L_43:
        /*00d0*/ 	.word	index@(_ZN10layer_norm31ln_parallel_residual_fwd_kernelINS_13Kernel_traitsI6__halfffffjLj6144ELj1ELj1ELj8ELj16ENS_18Kernel_traits_baseILj6144ES2_ffffjLj256EEEEELb1ELb1ELb1EEEvNS_9FwdParamsE)
        /*00d4*/ 	.word	0x00000000


	//----- nvinfo : EIATTR_REGCOUNT
	.align		4
.L_44:
        /*00d8*/ 	.byte	0x04, 0x2f
        /*00da*/ 	.short	(.L_46 - .L_45)
	.align		4
.L_45:
        /*00dc*/ 	.word	index@(_ZN10layer_norm31ln_parallel_residual_fwd_kernelINS_13Kernel_traitsI6__halfffffjLj6144ELj1ELj1ELj8ELj16ENS_18Kernel_traits_baseILj6144ES2_ffffjLj256EEEEELb1ELb1ELb0EEEvNS_9FwdParamsE)
        /*00e0*/ 	.word	0x00000068


	//----- nvinfo : EIATTR_FRAME_SIZE
	.align		4
.L_46:
        /*00e4*/ 	.byte	0x04, 0x11
        /*00e6*/ 	.short	(.L_48 - .L_47)
	.align		4
.L_47:
        /*00e8*/ 	.word	index@(_ZN10layer_norm31ln_parallel_residual_fwd_kernelINS_13Kernel_traitsI6__halfffffjLj6144ELj1ELj1ELj8ELj16ENS_18Kernel_traits_baseILj6144ES2_ffffjLj256EEEEELb1ELb1ELb0EEEvNS_9FwdParamsE)
        /*00ec*/ 	.word	0x00000000


	//----- nvinfo : EIATTR_REGCOUNT
	.align		4
.L_48:
        /*00f0*/ 	.byte	0x04, 0x2f
        /*00f2*/ 	.short	(.L_50 - .L_49)
	.align		4
.L_49:
        /*00f4*/ 	.word	index@(_ZN10layer_norm31ln_parallel_residual_fwd_kernelINS_13Kernel_traitsI6__halfffffjLj6144ELj1ELj1ELj8ELj16ENS_18Kernel_traits_baseILj6144ES2_ffffjLj256EEEEELb1ELb0ELb1EEEvNS_9FwdParamsE)
        /*00f8*/ 	.word	0x00000095


	//----- nvinfo : EIATTR_FRAME_SIZE
	.align		4
.L_50:
        /*00fc*/ 	.byte	0x04, 0x11
        /*00fe*/ 	.short	(.L_52 - .L_51)
	.align		4
.L_51:
        /*0100*/ 	.word	index@(_ZN10layer_norm31ln_parallel_residual_fwd_kernelINS_13Kernel_traitsI6__halfffffjLj6144ELj1ELj1ELj8ELj16ENS_18Kernel_traits_baseILj6144ES2_ffffjLj256EEEEELb1ELb0ELb1EEEvNS_9FwdParamsE)
        /*0104*/ 	.word	0x00000000


	//----- nvinfo : EIATTR_REGCOUNT
	.align		4
.L_52:
        /*0108*/ 	.byte	0x04, 0x2f
        /*010a*/ 	.short	(.L_54 - .L_53)
	.align		4
.L_53:
        /*010c*/ 	.word	index@(_ZN10layer_norm31ln_parallel_residual_fwd_kernelINS_13Kernel_traitsI6__halfffffjLj6144ELj1ELj1ELj8ELj16ENS_18Kernel_traits_baseILj6144ES2_ffffjLj256EEEEELb1ELb0ELb0EEEvNS_9FwdParamsE)
        /*0110*/ 	.word	0x00000080


	//----- nvinfo : EIATTR_FRAME_SIZE
	.align		4
.L_54:
        /*0114*/ 	.byte	0x04, 0x11
        /*0116*/ 	.short	(.L_56 - .L_55)
	.align		4
.L_55:
        /*0118*/ 	.word	index@(_ZN10layer_norm31ln_parallel_residual_fwd_kernelINS_13Kernel_traitsI6__halfffffjLj6144ELj1ELj1ELj8ELj16ENS_18Kernel_traits_baseILj6144ES2_ffffjLj256EEEEELb1ELb0ELb0EEEvNS_9FwdParamsE)
        /*011c*/ 	.word	0x00000010


	//----- nvinfo : EIATTR_REGCOUNT
	.align		4
.L_56:
        /*0120*/ 	.byte	0x04, 0x2f
        /*0122*/ 	.short	(.L_58 - .L_57)
	.align		4
.L_57:
        /*0124*/ 	.word	index@(_ZN10layer_norm31ln_parallel_residual_fwd_kernelINS_13Kernel_traitsI6__halfffffjLj6144ELj1ELj1ELj8ELj16ENS_18Kernel_traits_baseILj6144ES2_ffffjLj256EEEEELb0ELb1ELb1EEEvNS_9FwdParamsE)
        /*0128*/ 	.word	0x00000080


	//----- nvinfo : EIATTR_FRAME_SIZE
	.align		4
.L_58:
        /*012c*/ 	.byte	0x04, 0x11
        /*012e*/ 	.short	(.L_60 - .L_59)
	.align		4
.L_59:
        /*0130*/ 	.word	index@(_ZN10layer_norm31ln_parallel_residual_fwd_kernelINS_13Kernel_traitsI6__halfffffjLj6144ELj1ELj1ELj8ELj16ENS_18Kernel_traits_baseILj6144ES2_ffffjLj256EEEEELb0ELb1ELb1EEEvNS_9FwdParamsE)
        /*0134*/ 	.word	0x00000000


	//----- nvinfo : EIATTR_REGCOUNT
	.align		4
.L_60:
        /*0138*/ 	.byte	0x04, 0x2f
        /*013a*/ 	.short	(.L_62 - .L_61)
	.align		4
.L_61:
        /*013c*/ 	.word	index@(_ZN10layer_norm31ln_parallel_residual_fwd_kernelINS_13Kernel_traitsI6__halfffffjLj6144ELj1ELj1ELj8ELj16ENS_18Kernel_traits_baseILj6144ES2_ffffjLj256EEEEELb0ELb1ELb0EEEvNS_9FwdParamsE)
        /*0140*/ 	.word	0x00000064


	//----- nvinfo : EIATTR_FRAME_SIZE
	.align		4
.L_62:
        /*0144*/ 	.byte	0x04, 0x11
        /*0146*/ 	.short	(.L_64 - .L_63)
	.align		4
.L_63:
        /*0148*/ 	.word	index@(_ZN10layer_norm31ln_parallel_residual_fwd_kernelINS_13Kernel_traitsI6__halfffffjLj6144ELj1ELj1ELj8ELj16ENS_18Kernel_traits_baseILj6144ES2_ffffjLj256EEEEELb0ELb1ELb0EEEvNS_9FwdParamsE)
        /*014c*/ 	.word	0x00000000


	//----- nvinfo : EIATTR_REGCOUNT
	.align		4
.L_64:
        /*0150*/ 	.byte	0x04, 0x2f
        /*0152*/ 	.short	(.L_66 - .L_65)
	.align		4
.L_65:
        /*0154*/ 	.word	index@(_ZN10layer_norm31ln_parallel_residual_fwd_kernelINS_13Kernel_traitsI6__halfffffjLj6144ELj1ELj1ELj8ELj16ENS_18Kernel_traits_baseILj6144ES2_ffffjLj256EEEEELb0ELb0ELb1EEEvNS_9FwdParamsE)
        /*0158*/ 	.word	0x0000007c


	//----- nvinfo : EIATTR_FRAME_SIZE
	.align		4
.L_66:
        /*015c*/ 	.byte	0x04, 0x11
        /*015e*/ 	.short	(.L_68 - .L_67)
	.align		4
.L_67:
        /*0160*/ 	.word	index@(_ZN10layer_norm31ln_parallel_residual_fwd_kernelINS_13Kernel_traitsI6__halfffffjLj6144ELj1ELj1ELj8ELj16ENS_18Kernel_traits_baseILj6144ES2_ffffjLj256EEEEELb0ELb0ELb1EEEvNS_9FwdParamsE)
        /*0164*/ 	.word	0x00000000


	//----- nvinfo : EIATTR_REGCOUNT
	.align		4
.L_68:
        /*0168*/ 	.byte	0x04, 0x2f
        /*016a*/ 	.short	(.L_70 - .L_69)
	.align		4
.L_69:
        /*016c*/ 	.word	index@(_ZN10layer_norm31ln_parallel_residual_fwd_kernelINS_13Kernel_traitsI6__halfffffjLj6144ELj1ELj1ELj8ELj16ENS_18Kernel_traits_baseILj6144ES2_ffffjLj256EEEEELb0ELb0ELb0EEEvNS_9FwdParamsE)
        /*0170*/ 	.word	0x0000007e


	//----- nvinfo : EIATTR_FRAME_SIZE
	.align		4
.L_70:
        /*0174*/ 	.byte	0x04, 0x11
        /*0176*/ 	.short	(.L_72 - .L_71)
	.align		4
.L_71:
        /*0178*/ 	.word	index@(_ZN10layer_norm31ln_parallel_residual_fwd_kernelINS_13Kernel_traitsI6__halfffffjLj6144ELj1ELj1ELj8ELj16ENS_18Kernel_traits_baseILj6144ES2_ffffjLj256EEEEELb0ELb0ELb0EEEvNS_9FwdParamsE)
        /*017c*/ 	.word	0x00000000


	//----- nvinfo : EIATTR_REGCOUNT
	.align		4
.L_72:
        /*0180*/ 	.byte	0x04, 0x2f
        /*0182*/ 	.short	(.L_74 - .L_73)
	.align		4
.L_73:
        /*0184*/ 	.word	index@(_ZN10layer_norm31ln_parallel_residual_fwd_kernelINS_13Kernel_traitsIf6__halffS2_fjLj6144ELj1ELj1ELj8ELj16ENS_18Kernel_traits_baseILj6144EfS2_fS2_fjLj256EEEEELb1ELb1ELb1EEEvNS_9FwdParamsE)
        /*0188*/ 	.word	0x0000007c


	//----- nvinfo : EIATTR_FRAME_SIZE
	.align		4
.L_74:
        /*018c*/ 	.byte	0x04, 0x11
        /*018e*/ 	.short	(.L_76 - .L_75)
	.align		4
.L_75:
        /*0190*/ 	.word	index@(_ZN10layer_norm31ln_parallel_residual_fwd_kernelINS_13Kernel_traitsIf6__halffS2_fjLj6144ELj1ELj1ELj8ELj16ENS_18Kernel_traits_baseILj6144EfS2_fS2_fjLj256EEEEELb1ELb1ELb1EEEvNS_9FwdParamsE)
        /*0194*/ 	.word	0x00000000


	//----- nvinfo : EIATTR_REGCOUNT
	.align		4
.L_76:
        /*0198*/ 	.byte	0x04, 0x2f
        /*019a*/ 	.short	(.L_78 - .L_77)
	.align		4
.L_77:
        /*019c*/ 	.word	index@(_ZN10layer_norm31ln_parallel_residual_fwd_kernelINS_13Kernel_traitsIf6__halffS2_fjLj6144ELj1ELj1ELj8ELj16ENS_18Kernel_traits_baseILj6144EfS2_fS2_fjLj256EEEEELb1ELb1ELb0EEEvNS_9FwdParamsE)
        /*01a0*/ 	.word	0x00000080


	//----- nvinfo : EIATTR_FRAME_SIZE
	.align		4
.L_78:
        /*01a4*/ 	.byte	0x04, 0x11
        /*01a6*/ 	.short	(.L_80 - .L_79)
	.align		4
.L_79:
        /*01a8*/ 	.word	index@(_ZN10layer_norm31ln_parallel_residual_fwd_kernelINS_13Kernel_traitsIf6__halffS2_fjLj6144ELj1ELj1ELj8ELj16ENS_18Kernel_traits_baseILj6144EfS2_fS2_fjLj256EEEEELb1ELb1ELb0EEEvNS_9FwdParamsE)
        /*01ac*/ 	.word	0x00000010


	//----- nvinfo : EIATTR_REGCOUNT
	.align		4
.L_80:
        /*01b0*/ 	.byte	0x04, 0x2f
        /*01b2*/ 	.short	(.L_82 - .L_81)
	.align		4
.L_81:
        /*01b4*/ 	.word	index@(_ZN10layer_norm31ln_parallel_residual_fwd_kernelINS_13Kernel_traitsIf6__halffS2_fjLj6144ELj1ELj1ELj8ELj16ENS_18Kernel_traits_baseILj6144EfS2_fS2_fjLj256EEEEELb1ELb0ELb1EEEvNS_9FwdParamsE)
        /*01b8*/ 	.word	0x000000b6


	//----- nvinfo : EIATTR_FRAME_SIZE
	.align		4
.L_82:
        /*01bc*/ 	.byte	0x04, 0x11
        /*01be*/ 	.short	(.L_84 - .L_83)
	.align		4
.L_83:
        /*01c0*/ 	.word	index@(_ZN10layer_norm31ln_parallel_residual_fwd_kernelINS_13Kernel_traitsIf6__halffS2_fjLj6144ELj1ELj1ELj8ELj16ENS_18Kernel_traits_baseILj6144EfS2_fS2_fjLj256EEEEELb1ELb0ELb1EEEvNS_9FwdParamsE)
        /*01c4*/ 	.word	0x00000000


	//----- nvinfo : EIATTR_REGCOUNT
	.align		4
.L_84:
        /*01c8*/ 	.byte	0x04, 0x2f
        /*01ca*/ 	.short	(.L_86 - .L_85)
	.align		4
.L_85:
        /*01cc*/ 	.word	index@(_ZN10layer_norm31ln_parallel_residual_fwd_kernelINS_13Kernel_traitsIf6__halffS2_fjLj6144ELj1ELj1ELj8ELj16ENS_18Kernel_traits_baseILj6144EfS2_fS2_fjLj256EEEEELb1ELb0ELb0EEEvNS_9FwdParamsE)
        /*01d0*/ 	.word	0x000000b8


	//----- nvinfo : EIATTR_FRAME_SIZE
	.align		4
.L_86:
        /*01d4*/ 	.byte	0x04, 0x11
        /*01d6*/ 	.short	(.L_88 - .L_87)
	.align		4
.L_87:
        /*01d8*/ 	.word	index@(_ZN10layer_norm31ln_parallel_residual_fwd_kernelINS_13Kernel_traitsIf6__halffS2_fjLj6144ELj1ELj1ELj8ELj16ENS_18Kernel_traits_baseILj6144EfS2_fS2_fjLj256EEEEELb1ELb0ELb0EEEvNS_9FwdParamsE)
        /*01dc*/ 	.word	0x00000000


	//----- nvinfo : EIATTR_REGCOUNT
	.align		4
.L_88:
        /*01e0*/ 	.byte	0x04, 0x2f
        /*01e2*/ 	.short	(.L_90 - .L_89)
	.align		4
.L_89:
        /*01e4*/ 	.word	index@(_ZN10layer_norm31ln_parallel_residual_fwd_kernelINS_13Kernel_traitsIf6__halffS2_fjLj6144ELj1ELj1ELj8ELj16ENS_18Kernel_traits_baseILj6144EfS2_fS2_fjLj256EEEEELb0ELb1ELb1EEEvNS_9FwdParamsE)
        /*01e8*/ 	.word	0x00000080


	//----- nvinfo : EIATTR_FRAME_SIZE
	.align		4
.L_90:
        /*01ec*/ 	.byte	0x04, 0x11
        /*01ee*/ 	.short	(.L_92 - .L_91)
	.align		4
.L_91:
        /*01f0*/ 	.word	index@(_ZN10layer_norm31ln_parallel_residual_fwd_kernelINS_13Kernel_traitsIf6__halffS2_fjLj6144ELj1ELj1ELj8ELj16ENS_18Kernel_traits_baseILj6144EfS2_fS2_fjLj256EEEEELb0ELb1ELb1EEEvNS_9FwdParamsE)
        /*01f4*/ 	.word	0x00000000


	//----- nvinfo : EIATTR_REGCOUNT
	.align		4
.L_92:
        /*01f8*/ 	.byte	0x04, 0x2f
        /*01fa*/ 	.short	(.L_94 - .L_93)
	.align		4
.L_93:
        /*01fc*/ 	.word	index@(_ZN10layer_norm31ln_parallel_residual_fwd_kernelINS_13Kernel_traitsIf6__halffS2_fjLj6144ELj1ELj1ELj8ELj16ENS_18Kernel_traits_baseILj6144EfS2_fS2_fjLj256EEEEELb0ELb1ELb0EEEvNS_9FwdParamsE)
        /*0200*/ 	.word	0x00000072


	//----- nvinfo : EIATTR_FRAME_SIZE
	.align		4
.L_94:
        /*0204*/ 	.byte	0x04, 0x11
        /*0206*/ 	.short	(.L_96 - .L_95)
	.align		4
.L_95:
        /*0208*/ 	.word	index@(_ZN10layer_norm31ln_parallel_residual_fwd_kernelINS_13Kernel_traitsIf6__halffS2_fjLj6144ELj1ELj1ELj8ELj16ENS_18Kernel_traits_baseILj6144EfS2_fS2_fjLj256EEEEELb0ELb1ELb0EEEvNS_9FwdParamsE)
        /*020c*/ 	.word	0x00000000


	//----- nvinfo : EIATTR_REGCOUNT
	.align		4
.L_96:
        /*0210*/ 	.byte	0x04, 0x2f
        /*0212*/ 	.short	(.L_98 - .L_97)
	.align		4
.L_97:
        /*0214*/ 	.word	index@(_ZN10layer_norm31ln_parallel_residual_fwd_kernelINS_13Kernel_traitsIf6__halffS2_fjLj6144ELj1ELj1ELj8ELj16ENS_18Kernel_traits_baseILj6144EfS2_fS2_fjLj256EEEEELb0ELb0ELb1EEEvNS_9FwdParamsE)
        /*0218*/ 	.word	0x000000a8


	//----- nvinfo : EIATTR_FRAME_SIZE
	.align		4
.L_98:
        /*021c*/ 	.byte	0x04, 0x11
        /*021e*/ 	.short	(.L_100 - .L_99)
	.align		4
.L_99:
        /*0220*/ 	.word	index@(_ZN10layer_norm31ln_parallel_residual_fwd_kernelINS_13Kernel_traitsIf6__halffS2_fjLj6144ELj1ELj1ELj8ELj16ENS_18Kernel_traits_baseILj6144EfS2_fS2_fjLj256EEEEELb0ELb0ELb1EEEvNS_9FwdParamsE)
        /*0224*/ 	.word	0x00000000


	//----- nvinfo : EIATTR_REGCOUNT
	.align		4
.L_100:
        /*0228*/ 	.byte	0x04, 0x2f
        /*022a*/ 	.short	(.L_102 - .L_101)
	.align		4
.L_101:
        /*022c*/ 	.word	index@(_ZN10layer_norm31ln_parallel_residual_fwd_kernelINS_13Kernel_traitsIf6__halffS2_fjLj6144ELj1ELj1ELj8ELj16ENS_18Kernel_traits_baseILj6144EfS2_fS2_fjLj256EEEEELb0ELb0ELb0EEEvNS_9FwdParamsE)
        /*0230*/ 	.word	0x000000a2


	//----- nvinfo : EIATTR_FRAME_SIZE
	.align		4
.L_102:
        /*0234*/ 	.byte	0x04, 0x11
        /*0236*/ 	.short	(.L_104 - .L_103)
	.align		4
.L_103:
        /*0238*/ 	.word	index@(_ZN10layer_norm31ln_parallel_residual_fwd_kernelINS_13Kernel_traitsIf6__halffS2_fjLj6144ELj1ELj1ELj8ELj16ENS_18Kernel_traits_baseILj6144EfS2_fS2_fjLj256EEEEELb0ELb0ELb0EEEvNS_9FwdParamsE)
        /*023c*/ 	.word	0x00000000


	//----- nvinfo : EIATTR_REGCOUNT
	.align		4
.L_104:
        /*0240*/ 	.byte	0x04, 0x2f
        /*0242*/ 	.short	(.L_106 - .L_105)
	.align		4
.L_105:
        /*0244*/ 	.word	index@(_ZN10layer_norm31ln_parallel_residual_fwd_kernelINS_13Kernel_traitsI6__halfS2_fS2_fjLj6144ELj1ELj1ELj8ELj16ENS_18Kernel_traits_baseILj6144ES2_S2_fS2_fjLj256EEEEELb1ELb1ELb1EEEvNS_9FwdParamsE)
        /*0248*/ 	.word	0x0000007c


	//----- nvinfo : EIATTR_FRAME_SIZE
	.align		4
.L_106:
        /*024c*/ 	.byte	0x04, 0x11
        /*024e*/ 	.short	(.L_108 - .L_107)
	.align		4
.L_107:
        /*0250*/ 	.word	index@(_ZN10layer_norm31ln_parallel_residual_fwd_kernelINS_13Kernel_traitsI6__halfS2_fS2_fjLj6144ELj1ELj1ELj8ELj16ENS_18Kernel_traits_baseILj6144ES2_S2_fS2_fjLj256EEEEELb1ELb1ELb1EEEvNS_9FwdParamsE)
        /*0254*/ 	.word	0x00000000


	//----- nvinfo : EIATTR_REGCOUNT
	.align		4
.L_108:
        /*0258*/ 	.byte	0x04, 0x2f
        /*025a*/ 	.short	(.L_110 - .L_109)
	.align		4
.L_109:
        /*025c*/ 	.word	index@(_ZN10layer_norm31ln_parallel_residual_fwd_kernelINS_13Kernel_traitsI6__halfS2_fS2_fjLj6144ELj1ELj1ELj8ELj16ENS_18Kernel_traits_baseILj6144ES2_S2_fS2_fjLj256EEEEELb1ELb1ELb0EEEvNS_9FwdParamsE)
        /*0260*/ 	.word	0x00000076


	//----- nvinfo : EIATTR_FRAME_SIZE
	.align		4
.L_110:
        /*0264*/ 	.byte	0x04, 0x11
        /*0266*/ 	.short	(.L_112 - .L_111)
	.align		4
.L_111:
        /*0268*/ 	.word	index@(_ZN10layer_norm31ln_parallel_residual_fwd_kernelINS_13Kernel_traitsI6__halfS2_fS2_fjLj6144ELj1ELj1ELj8ELj16ENS_18Kernel_traits_baseILj6144ES2_S2_fS2_fjLj256EEEEELb1ELb1ELb0EEEvNS_9FwdParamsE)
        /*026c*/ 	.word	0x00000000


	//----- nvinfo : EIATTR_REGCOUNT
	.align		4
.L_112:
        /*0270*/ 	.byte	0x04, 0x2f
        /*0272*/ 	.short	(.L_114 - .L_113)
	.align		4
.L_113:
        /*0274*/ 	.word	index@(_ZN10layer_norm31ln_parallel_residual_fwd_kernelINS_13Kernel_traitsI6__halfS2_fS2_fjLj6144ELj1ELj1ELj8ELj16ENS_18Kernel_traits_baseILj6144ES2_S2_fS2_fjLj256EEEEELb1ELb0ELb1EEEvNS_9FwdParamsE)
        /*0278*/ 	.word	0x00000080


	//----- nvinfo : EIATTR_FRAME_SIZE
	.align		4
.L_114:
        /*027c*/ 	.byte	0x04, 0x11
        /*027e*/ 	.short	(.L_116 - .L_115)
	.align		4
.L_115:
        /*0280*/ 	.word	index@(_ZN10layer_norm31ln_parallel_residual_fwd_kernelINS_13Kernel_traitsI6__halfS2_fS2_fjLj6144ELj1ELj1ELj8ELj16ENS_18Kernel_traits_baseILj6144ES2_S2_fS2_fjLj256EEEEELb1ELb0ELb1EEEvNS_9FwdParamsE)
        /*0284*/ 	.word	0x00000010


	//----- nvinfo : EIATTR_REGCOUNT
	.align		4
.L_116:
        /*0288*/ 	.byte	0x04, 0x2f
        /*028a*/ 	.short	(.L_118 - .L_117)
	.align		4
.L_117:
        /*028c*/ 	.word	index@(_ZN10layer_norm31ln_parallel_residual_fwd_kernelINS_13Kernel_traitsI6__halfS2_fS2_fjLj6144ELj1ELj1ELj8ELj16ENS_18Kernel_traits_baseILj6144ES2_S2_fS2_fjLj256EEEEELb1ELb0ELb0EEEvNS_9FwdParamsE)
        /*0290*/ 	.word	0x00000080


	//----- nvinfo : EIATTR_FRAME_SIZE
	.align		4
.L_118:
        /*0294*/ 	.byte	0x04, 0x11
        /*0296*/ 	.short	(.L_120 - .L_119)
	.align		4
.L_119:
        /*0298*/ 	.word	index@(_ZN10layer_norm31ln_parallel_residual_fwd_kernelINS_13Kernel_traitsI6__halfS2_fS2_fjLj6144ELj1ELj1ELj8ELj16ENS_18Kernel_traits_baseILj6144ES2_S2_fS2_fjLj256EEEEELb1ELb0ELb0EEEvNS_9FwdParamsE)
        /*029c*/ 	.word	0x00000008


	//----- nvinfo : EIATTR_REGCOUNT
	.align		4
.L_120:
        /*02a0*/ 	.byte	0x04, 0x2f
        /*02a2*/ 	.short	(.L_122 - .L_121)
	.align		4
.L_121:
        /*02a4*/ 	.word	index@(_ZN10layer_norm31ln_parallel_residual_fwd_kernelINS_13Kernel_traitsI6__halfS2_fS2_fjLj6144ELj1ELj1ELj8ELj16ENS_18Kernel_traits_baseILj6144ES2_S2_fS2_fjLj256EEEEELb0ELb1ELb1EEEvNS_9FwdParamsE)
        /*02a8*/ 	.word	0x0000007f


	//----- nvinfo : EIATTR_FRAME_SIZE
	.align		4
.L_122:
        /*02ac*/ 	.byte	0x04, 0x11
        /*02ae*/ 	.short	(.L_124 - .L_123)
	.align		4
.L_123:
        /*02b0*/ 	.word	index@(_ZN10layer_norm31ln_parallel_residual_fwd_kernelINS_13Kernel_traitsI6__halfS2_fS2_fjLj6144ELj1ELj1ELj8ELj16ENS_18Kernel_traits_baseILj6144ES2_S2_fS2_fjLj256EEEEELb0ELb1ELb1EEEvNS_9FwdParamsE)
        /*02b4*/ 	.word	0x00000000


	//----- nvinfo : EIATTR_REGCOUNT
	.align		4
.L_124:
        /*02b8*/ 	.byte	0x04, 0x2f
        /*02ba*/ 	.short	(.L_126 - .L_125)
	.align		4
.L_125:
        /*02bc*/ 	.word	index@(_ZN10layer_norm31ln_parallel_residual_fwd_kernelINS_13Kernel_traitsI6__halfS2_fS2_fjLj6144ELj1ELj1ELj8ELj16ENS_18Kernel_traits_baseILj6144ES2_S2_fS2_fjLj256EEEEELb0ELb1ELb0EEEvNS_9FwdParamsE)
        /*02c0*/ 	.word	0x0000005b


	//----- nvinfo : EIATTR_FRAME_SIZE
	.align		4
.L_126:
        /*02c4*/ 	.byte	0x04, 0x11
        /*02c6*/ 	.short	(.L_128 - .L_127)
	.align		4
.L_127:
        /*02c8*/ 	.word	index@(_ZN10layer_norm31ln_parallel_residual_fwd_kernelINS_13Kernel_traitsI6__halfS2_fS2_fjLj6144ELj1ELj1ELj8ELj16ENS_18Kernel_traits_baseILj6144ES2_S2_fS2_fjLj256EEEEELb0ELb1ELb0EEEvNS_9FwdParamsE)
        /*02cc*/ 	.word	0x00000000


	//----- nvinfo : EIATTR_REGCOUNT
	.align		4
.L_128:
        /*02d0*/ 	.byte	0x04, 0x2f
        /*02d2*/ 	.short	(.L_130 - .L_129)
	.align		4
.L_129:
        /*02d4*/ 	.word	index@(_ZN10layer_norm31ln_parallel_residual_fwd_kernelINS_13Kernel_traitsI6__halfS2_fS2_fjLj6144ELj1ELj1ELj8ELj16ENS_18Kernel_traits_baseILj6144ES2_S2_fS2_fjLj256EEEEELb0ELb0ELb1EEEvNS_9FwdParamsE)
        /*02d8*/ 	.word	0x0000007f


	//----- nvinfo : EIATTR_FRAME_SIZE
	.align		4
.L_130:
        /*02dc*/ 	.byte	0x04, 0x11
        /*02de*/ 	.short	(.L_132 - .L_131)
	.align		4
.L_131:
        /*02e0*/ 	.word	index@(_ZN10layer_norm31ln_parallel_residual_fwd_kernelINS_13Kernel_traitsI6__halfS2_fS2_fjLj6144ELj1ELj1ELj8ELj16ENS_18Kernel_traits_baseILj6144ES2_S2_fS2_fjLj256EEEEELb0ELb0ELb1EEEvNS_9FwdParamsE)
        /*02e4*/ 	.word	0x00000000


	//----- nvinfo : EIATTR_REGCOUNT
	.align		4
.L_132:
        /*02e8*/ 	.byte	0x04, 0x2f
        /*02ea*/ 	.short	(.L_134 - .L_133)
	.align		4
.L_133:
        /*02ec*/ 	.word	index@(_ZN10layer_norm31ln_parallel_residual_fwd_kernelINS_13Kernel_traitsI6__halfS2_fS2_fjLj6144ELj1ELj1ELj8ELj16ENS_18Kernel_traits_baseILj6144ES2_S2_fS2_fjLj256EEEEELb0ELb0ELb0EEEvNS_9FwdParamsE)
        /*02f0*/ 	.word	0x00000078


	//----- nvinfo : EIATTR_FRAME_SIZE
	.align		4
.L_134:
        /*02f4*/ 	.byte	0x04, 0x11
        /*02f6*/ 	.short	(.L_136 - .L_135)
	.align		4
.L_135:
        /*02f8*/ 	.word	index@(_ZN10layer_norm31ln_parallel_residual_fwd_kernelINS_13Kernel_traitsI6__halfS2_fS2_fjLj6144ELj1ELj1ELj8ELj16ENS_18Kernel_traits_baseILj6144ES2_S2_fS2_fjLj256EEEEELb0ELb0ELb0EEEvNS_9FwdParamsE)
        /*02fc*/ 	.word	0x00000000


	//----- nvinfo : EIATTR_REGCOUNT
	.align		4
.L_136:
        /*0300*/ 	.byte	0x04, 0x2f
        /*0302*/ 	.short	(.L_138 - .L_137)
	.align		4
.L_137:
        /*0304*/ 	.word	index@(_ZN10layer_norm31ln_parallel_residual_fwd_kernelINS_13Kernel_traitsIf6__halfS2_S2_fjLj6144ELj1ELj1ELj8ELj16ENS_18Kernel_traits_baseILj6144EfS2_S2_S2_fjLj256EEEEELb1ELb1ELb1EEEvNS_9FwdParamsE)
        /*0308*/ 	.word	0x0000007c


	//----- nvinfo : EIATTR_FRAME_SIZE
	.align		4
.L_138:
        /*030c*/ 	.byte	0x04, 0x11
        /*030e*/ 	.short	(.L_140 - .L_139)
	.align		4
.L_139:
        /*0310*/ 	.word	index@(_ZN10layer_norm31ln_parallel_residual_fwd_kernelINS_13Kernel_traitsIf6__halfS2_S2_fjLj6144ELj1ELj1ELj8ELj16ENS_18Kernel_traits_baseILj6144EfS2_S2_S2_fjLj256EEEEELb1ELb1ELb1EEEvNS_9FwdParamsE)
        /*0314*/ 	.word	0x00000000


	//----- nvinfo : EIATTR_REGCOUNT
	.align		4
.L_140:
        /*0318*/ 	.byte	0x04, 0x2f
        /*031a*/ 	.short	(.L_142 - .L_141)
	.align		4
.L_141:
        /*031c*/ 	.word	index@(_ZN10layer_norm31ln_parallel_residual_fwd_kernelINS_13Kernel_traitsIf6__halfS2_S2_fjLj6144ELj1ELj1ELj8ELj16ENS_18Kernel_traits_baseILj6144EfS2_S2_S2_fjLj256EEEEELb1ELb1ELb0EEEvNS_9FwdParamsE)
        /*0320*/ 	.word	0x00000080


	//----- nvinfo : EIATTR_FRAME_SIZE
	.align		4
.L_142:
        /*0324*/ 	.byte	0x04, 0x11
        /*0326*/ 	.short	(.L_144 - .L_143)
	.align		4
.L_143:
        /*0328*/ 	.word	index@(_ZN10layer_norm31ln_parallel_residual_fwd_kernelINS_13Kernel_traitsIf6__halfS2_S2_fjLj6144ELj1ELj1ELj8ELj16ENS_18Kernel_traits_baseILj6144EfS2_S2_S2_fjLj256EEEEELb1ELb1ELb0EEEvNS_9FwdParamsE)
        /*032c*/ 	.word	0x00000010


	//----- nvinfo : EIATTR_REGCOUNT
	.align		4
.L_144:
        /*0330*/ 	.byte	0x04, 0x2f
        /*0332*/ 	.short	(.L_146 - .L_145)
	.align		4
.L_145:
        /*0334*/ 	.word	index@(_ZN10layer_norm31ln_parallel_residual_fwd_kernelINS_13Kernel_traitsIf6__halfS2_S2_fjLj6144ELj1ELj1ELj8ELj16ENS_18Kernel_traits_baseILj6144EfS2_S2_S2_fjLj256EEEEELb1ELb0ELb1EEEvNS_9FwdParamsE)
        /*0338*/ 	.word	0x000000c0


	//----- nvinfo : EIATTR_FRAME_SIZE
	.align		4
.L_146:
        /*033c*/ 	.byte	0x04, 0x11
        /*033e*/ 	.short	(.L_148 - .L_147)
	.align		4
.L_147:
        /*0340*/ 	.word	index@(_ZN10layer_norm31ln_parallel_residual_fwd_kernelINS_13Kernel_traitsIf6__halfS2_S2_fjLj6144ELj1ELj1ELj8ELj16ENS_18Kernel_traits_baseILj6144EfS2_S2_S2_fjLj256EEEEELb1ELb0ELb1EEEvNS_9FwdParamsE)
        /*0344*/ 	.word	0x00000000


	//----- nvinfo : EIATTR_REGCOUNT
	.align		4
.L_148:
        /*0348*/ 	.byte	0x04, 0x2f
        /*034a*/ 	.short	(.L_150 - .L_149)
	.align		4
.L_149:
        /*034c*/ 	.word	index@(_ZN10layer_norm31ln_parallel_residual_fwd_kernelINS_13Kernel_traitsIf6__halfS2_S2_fjLj6144ELj1ELj1ELj8ELj16ENS_18Kernel_traits_baseILj6144EfS2_S2_S2_fjLj256EEEEELb1ELb0ELb0EEEvNS_9FwdParamsE)
        /*0350*/ 	.word	0x000000c4


	//----- nvinfo : EIATTR_FRAME_SIZE
	.align		4
.L_150:
        /*0354*/ 	.byte	0x04, 0x11
        /*0356*/ 	.short	(.L_152 - .L_151)
	.align		4
.L_151:
        /*0358*/ 	.word	index@(_ZN10layer_norm31ln_parallel_residual_fwd_kernelINS_13Kernel_traitsIf6__halfS2_S2_fjLj6144ELj1ELj1ELj8ELj16ENS_18Kernel_traits_baseILj6144EfS2_S2_S2_fjLj256EEEEELb1ELb0ELb0EEEvNS_9FwdParamsE)
        /*035c*/ 	.word	0x00000000


	//----- nvinfo : EIATTR_REGCOUNT
	.align		4
.L_152:
        /*0360*/ 	.byte	0x04, 0x2f
        /*0362*/ 	.short	(.L_154 - .L_153)
	.align		4
.L_153:
        /*0364*/ 	.word	index@(_ZN10layer_norm31ln_parallel_residual_fwd_kernelINS_13Kernel_traitsIf6__halfS2_S2_fjLj6144ELj1ELj1ELj8ELj16ENS_18Kernel_traits_baseILj6144EfS2_S2_S2_fjLj256EEEEELb0ELb1ELb1EEEvNS_9FwdParamsE)
        /*0368*/ 	.word	0x0000007e


	//----- nvinfo : EIATTR_FRAME_SIZE
	.align		4
.L_154:
        /*036c*/ 	.byte	0x04, 0x11
        /*036e*/ 	.short	(.L_156 - .L_155)
	.align		4
.L_155:
        /*0370*/ 	.word	index@(_ZN10layer_norm31ln_parallel_residual_fwd_kernelINS_13Kernel_traitsIf6__halfS2_S2_fjLj6144ELj1ELj1ELj8ELj16ENS_18Kernel_traits_baseILj6144EfS2_S2_S2_fjLj256EEEEELb0ELb1ELb1EEEvNS_9FwdParamsE)
        /*0374*/ 	.word	0x00000000


	//----- nvinfo : EIATTR_REGCOUNT
	.align		4
.L_156:
        /*0378*/ 	.byte	0x04, 0x2f
        /*037a*/ 	.short	(.L_158 - .L_157)
	.align		4
.L_157:
        /*037c*/ 	.word	index@(_ZN10layer_norm31ln_parallel_residual_fwd_kernelINS_13Kernel_traitsIf6__halfS2_S2_fjLj6144ELj1ELj1ELj8ELj16ENS_18Kernel_traits_baseILj6144EfS2_S2_S2_fjLj256EEEEELb0ELb1ELb0EEEvNS_9FwdParamsE)
        /*0380*/ 	.word	0x00000073


	//----- nvinfo : EIATTR_FRAME_SIZE
	.align		4
.L_158:
        /*0384*/ 	.byte	0x04, 0x11
        /*0386*/ 	.short	(.L_160 - .L_159)
	.align		4
.L_159:
        /*0388*/ 	.word	index@(_ZN10layer_norm31ln_parallel_residual_fwd_kernelINS_13Kernel_traitsIf6__halfS2_S2_fjLj6144ELj1ELj1ELj8ELj16ENS_18Kernel_traits_baseILj6144EfS2_S2_S2_fjLj256EEEEELb0ELb1ELb0EEEvNS_9FwdParamsE)
        /*038c*/ 	.word	0x00000000


	//----- nvinfo : EIATTR_REGCOUNT
	.align		4
.L_160:
        /*0390*/ 	.byte	0x04, 0x2f
        /*0392*/ 	.short	(.L_162 - .L_161)
	.align		4
.L_161:
        /*0394*/ 	.word	index@(_ZN10layer_norm31ln_parallel_residual_fwd_kernelINS_13Kernel_traitsIf6__halfS2_S2_fjLj6144ELj1ELj1ELj8ELj16ENS_18Kernel_traits_baseILj6144EfS2_S2_S2_fjLj256EEEEELb0ELb0ELb1EEEvNS_9FwdParamsE)
        /*0398*/ 	.word	0x000000a2


	//----- nvinfo : EIATTR_FRAME_SIZE
	.align		4
.L_162:
        /*039c*/ 	.byte	0x04, 0x11
        /*039e*/ 	.short	(.L_164 - .L_163)
	.align		4
.L_163:
        /*03a0*/ 	.word	index@(_ZN10layer_norm31ln_parallel_residual_fwd_kernelINS_13Kernel_traitsIf6__halfS2_S2_fjLj6144ELj1ELj1ELj8ELj16ENS_18Kernel_traits_baseILj6144EfS2_S2_S2_fjLj256EEEEELb0ELb0ELb1EEEvNS_9FwdParamsE)
        /*03a4*/ 	.word	0x00000000


	//----- nvinfo : EIATTR_REGCOUNT
	.align		4
.L_164:
        /*03a8*/ 	.byte	0x04, 0x2f
        /*03aa*/ 	.short	(.L_166 - .L_165)
	.align		4
.L_165:
        /*03ac*/ 	.word	index@(_ZN10layer_norm31ln_parallel_residual_fwd_kernelINS_13Kernel_traitsIf6__halfS2_S2_fjLj6144ELj1ELj1ELj8ELj16ENS_18Kernel_traits_baseILj6144EfS2_S2_S2_fjLj256EEEEELb0ELb0ELb0EEEvNS_9FwdParamsE)
        /*03b0*/ 	.word	0x000000a2


	//----- nvinfo : EIATTR_FRAME_SIZE
	.align		4
.L_166:
        /*03b4*/ 	.byte	0x04, 0x11
        /*03b6*/ 	.short	(.L_168 - .L_167)
	.align		4
.L_167:
        /*03b8*/ 	.word	index@(_ZN10layer_norm31ln_parallel_residual_fwd_kernelINS_13Kernel_traitsIf6__halfS2_S2_fjLj6144ELj1ELj1ELj8ELj16ENS_18Kernel_traits_baseILj6144EfS2_S2_S2_fjLj256EEEEELb0ELb0ELb0EEEvNS_9FwdParamsE)
        /*03bc*/ 	.word	0x00000000


	//----- nvinfo : EIATTR_REGCOUNT
	.align		4
.L_168:
        /*03c0*/ 	.byte	0x04, 0x2f
        /*03c2*/ 	.short	(.L_170 - .L_169)
	.align		4
.L_169:
        /*03c4*/ 	.word	index@(_ZN10layer_norm31ln_parallel_residual_fwd_kernelINS_13Kernel_traitsIf13__nv_bfloat16fS2_fjLj6144ELj1ELj1ELj8ELj16ENS_18Kernel_traits_baseILj6144EfS2_fS2_fjLj256EEEEELb1ELb1ELb1EEEvNS_9FwdParamsE)
        /*03c8*/ 	.word	0x0000007c


	//----- nvinfo : EIATTR_FRAME_SIZE
	.align		4
.L_170:
        /*03cc*/ 	.byte	0x04, 0x11
        /*03ce*/ 	.short	(.L_172 - .L_171)
	.align		4
.L_171:
        /*03d0*/ 	.word	index@(_ZN10layer_norm31ln_parallel_residual_fwd_kernelINS_13Kernel_traitsIf13__nv_bfloat16fS2_fjLj6144ELj1ELj1ELj8ELj16ENS_18Kernel_traits_baseILj6144EfS2_fS2_fjLj256EEEEELb1ELb1ELb1EEEvNS_9FwdParamsE)
        /*03d4*/ 	.word	0x00000000


	//----- nvinfo : EIATTR_REGCOUNT
	.align		4
.L_172:
        /*03d8*/ 	.byte	0x04, 0x2f
        /*03da*/ 	.short	(.L_174 - .L_173)
	.align		4
.L_173:
        /*03dc*/ 	.word	index@(_ZN10layer_norm31ln_parallel_residual_fwd_kernelINS_13Kernel_traitsIf13__nv_bfloat16fS2_fjLj6144ELj1ELj1ELj8ELj16ENS_18Kernel_traits_baseILj6144EfS2_fS2_fjLj256EEEEELb1ELb1ELb0EEEvNS_9FwdParamsE)
        /*03e0*/ 	.word	0x00000080


	//----- nvinfo : EIATTR_FRAME_SIZE
	.align		4
.L_174:
        /*03e4*/ 	.byte	0x04, 0x11
        /*03e6*/ 	.short	(.L_176 - .L_175)
	.align		4
.L_175:
        /*03e8*/ 	.word	index@(_ZN10layer_norm31ln_parallel_residual_fwd_kernelINS_13Kernel_traitsIf13__nv_bfloat16fS2_fjLj6144ELj1ELj1ELj8ELj16ENS_18Kernel_traits_baseILj6144EfS2_fS2_fjLj256EEEEELb1ELb1ELb0EEEvNS_9FwdParamsE)
        /*03ec*/ 	.word	0x00000008


	//----- nvinfo : EIATTR_REGCOUNT
	.align		4
.L_176:
        /*03f0*/ 	.byte	0x04, 0x2f
        /*03f2*/ 	.short	(.L_178 - .L_177)
	.align		4
.L_177:
        /*03f4*/ 	.word	index@(_ZN10layer_norm31ln_parallel_residual_fwd_kernelINS_13Kernel_traitsIf13__nv_bfloat16fS2_fjLj6144ELj1ELj1ELj8ELj16ENS_18Kernel_traits_baseILj6144EfS2_fS2_fjLj256EEEEELb1ELb0ELb1EEEvNS_9FwdParamsE)
        /*03f8*/ 	.word	0x000000b6


	//----- nvinfo : EIATTR_FRAME_SIZE
	.align		4
.L_178:
        /*03fc*/ 	.byte	0x04, 0x11
        /*03fe*/ 	.short	(.L_180 - .L_179)
	.align		4
.L_179:
        /*0400*/ 	.word	index@(_ZN10layer_norm31ln_parallel_residual_fwd_kernelINS_13Kernel_traitsIf13__nv_bfloat16fS2_fjLj6144ELj1ELj1ELj8ELj16ENS_18Kernel_traits_baseILj6144EfS2_fS2_fjLj256EEEEELb1ELb0ELb1EEEvNS_9FwdParamsE)
        /*0404*/ 	.word	0x00000000


	//----- nvinfo : EIATTR_REGCOUNT
	.align		4
.L_180:
        /*0408*/ 	.byte	0x04, 0x2f
        /*040a*/ 	.short	(.L_182 - .L_181)
	.align		4
.L_181:
        /*040c*/ 	.word	index@(_ZN10layer_norm31ln_parallel_residual_fwd_kernelINS_13Kernel_traitsIf13__nv_bfloat16fS2_fjLj6144ELj1ELj1ELj8ELj16ENS_18Kernel_traits_baseILj6144EfS2_fS2_fjLj256EEEEELb1ELb0ELb0EEEvNS_9FwdParamsE)
        /*0410*/ 	.word	0x000000b8


	//----- nvinfo : EIATTR_FRAME_SIZE
	.align		4
.L_182:
        /*0414*/ 	.byte	0x04, 0x11
        /*0416*/ 	.short	(.L_184 - .L_183)
	.align		4
.L_183:
        /*0418*/ 	.word	index@(_ZN10layer_norm31ln_parallel_residual_fwd_kernelINS_13Kernel_traitsIf13__nv_bfloat16fS2_fjLj6144ELj1ELj1ELj8ELj16ENS_18Kernel_traits_baseILj6144EfS2_fS2_fjLj256EEEEELb1ELb0ELb0EEEvNS_9FwdParamsE)
        /*041c*/ 	.word	0x00000000


	//----- nvinfo : EIATTR_REGCOUNT
	.align		4
.L_184:
        /*0420*/ 	.byte	0x04, 0x2f
        /*0422*/ 	.short	(.L_186 - .L_185)
	.align		4
.L_185:
        /*0424*/ 	.word	index@(_ZN10layer_norm31ln_parallel_residual_fwd_kernelINS_13Kernel_traitsIf13__nv_bfloat16fS2_fjLj6144ELj1ELj1ELj8ELj16ENS_18Kernel_traits_baseILj6144EfS2_fS2_fjLj256EEEEELb0ELb1ELb1EEEvNS_9FwdParamsE)
        /*0428*/ 	.word	0x00000080


	//----- nvinfo : EIATTR_FRAME_SIZE
	.align		4
.L_186:
        /*042c*/ 	.byte	0x04, 0x11
        /*042e*/ 	.short	(.L_188 - .L_187)
	.align		4
.L_187:
        /*0430*/ 	.word	index@(_ZN10layer_norm31ln_parallel_residual_fwd_kernelINS_13Kernel_traitsIf13__nv_bfloat16fS2_fjLj6144ELj1ELj1ELj8ELj16ENS_18Kernel_traits_baseILj6144EfS2_fS2_fjLj256EEEEELb0ELb1ELb1EEEvNS_9FwdParamsE)
        /*0434*/ 	.word	0x00000000


	//----- nvinfo : EIATTR_REGCOUNT
	.align		4
.L_188:
        /*0438*/ 	.byte	0x04, 0x2f
        /*043a*/ 	.short	(.L_190 - .L_189)
	.align		4
.L_189:
        /*043c*/ 	.word	index@(_ZN10layer_norm31ln_parallel_residual_fwd_kernelINS_13Kernel_traitsIf13__nv_bfloat16fS2_fjLj6144ELj1ELj1ELj8ELj16ENS_18Kernel_traits_baseILj6144EfS2_fS2_fjLj256EEEEELb0ELb1ELb0EEEvNS_9FwdParamsE)
        /*0440*/ 	.word	0x00000072


	//----- nvinfo : EIATTR_FRAME_SIZE
	.align		4
.L_190:
        /*0444*/ 	.byte	0x04, 0x11
        /*0446*/ 	.short	(.L_192 - .L_191)
	.align		4
.L_191:
        /*0448*/ 	.word	index@(_ZN10layer_norm31ln_parallel_residual_fwd_kernelINS_13Kernel_traitsIf13__nv_bfloat16fS2_fjLj6144ELj1ELj1ELj8ELj16ENS_18Kernel_traits_baseILj6144EfS2_fS2_fjLj256EEEEELb0ELb1ELb0EEEvNS_9FwdParamsE)
        /*044c*/ 	.word	0x00000000


	//----- nvinfo : EIATTR_REGCOUNT
	.align		4
.L_192:
        /*0450*/ 	.byte	0x04, 0x2f
        /*0452*/ 	.short	(.L_194 - .L_193)
	.align		4
.L_193:
        /*0454*/ 	.word	index@(_ZN10layer_norm31ln_parallel_residual_fwd_kernelINS_13Kernel_traitsIf13__nv_bfloat16fS2_fjLj6144ELj1ELj1ELj8ELj16ENS_18Kernel_traits_baseILj6144EfS2_fS2_fjLj256EEEEELb0ELb0ELb1EEEvNS_9FwdParamsE)
        /*0458*/ 	.word	0x000000a6


	//----- nvinfo : EIATTR_FRAME_SIZE
	.align		4
.L_194:
        /*045c*/ 	.byte	0x04, 0x11
        /*045e*/ 	.short	(.L_196 - .L_195)
	.align		4
.L_195:
        /*0460*/ 	.word	index@(_ZN10layer_norm31ln_parallel_residual_fwd_kernelINS_13Kernel_traitsIf13__nv_bfloat16fS2_fjLj6144ELj1ELj1ELj8ELj16ENS_18Kernel_traits_baseILj6144EfS2_fS2_fjLj256EEEEELb0ELb0ELb1EEEvNS_9FwdParamsE)
        /*0464*/ 	.word	0x00000000


	//----- nvinfo : EIATTR_REGCOUNT
	.align		4
.L_196:
        /*0468*/ 	.byte	0x04, 0x2f
        /*046a*/ 	.short	(.L_198 - .L_197)
	.align		4
.L_197:
        /*046c*/ 	.word	index@(_ZN10layer_norm31ln_parallel_residual_fwd_kernelINS_13Kernel_traitsIf13__nv_bfloat16fS2_fjLj6144ELj1ELj1ELj8ELj16ENS_18Kernel_traits_baseILj6144EfS2_fS2_fjLj256EEEEELb0ELb0ELb0EEEvNS_9FwdParamsE)
        /*0470*/ 	.word	0x000000a2


	//----- nvinfo : EIATTR_FRAME_SIZE
	.align		4
.L_198:
        /*0474*/ 	.byte	0x04, 0x11
        /*0476*/ 	.short	(.L_200 - .L_199)
	.align		4
.L_199:
        /*0478*/ 	.word	index@(_ZN10layer_norm31ln_parallel_residual_fwd_kernelINS_13Kernel_traitsIf13__nv_bfloat16fS2_fjLj6144ELj1ELj1ELj8ELj16ENS_18Kernel_traits_baseILj6144EfS2_fS2_fjLj256EEEEELb0ELb0ELb0EEEvNS_9FwdParamsE)
        /*047c*/ 	.word	0x00000000


	//----- nvinfo : EIATTR_REGCOUNT
	.align		4
.L_200:
        /*0480*/ 	.byte	0x04, 0x2f
        /*0482*/ 	.short	(.L_202 - .L_201)
	.align		4
.L_201:
        /*0484*/ 	.word	index@(_ZN10layer_norm31ln_parallel_residual_fwd_kernelINS_13Kernel_traitsI13__nv_bfloat16S2_fS2_fjLj6144ELj1ELj1ELj8ELj16ENS_18Kernel_traits_baseILj6144ES2_S2_fS2_fjLj256EEEEELb1ELb1ELb1EEEvNS_9FwdParamsE)
        /*0488*/ 	.word	0x0000007c


	//----- nvinfo : EIATTR_FRAME_SIZE
	.align		4
.L_202:
        /*048c*/ 	.byte	0x04, 0x11
        /*048e*/ 	.short	(.L_204 - .L_203)
	.align		4
.L_203:
        /*0490*/ 	.word	index@(_ZN10layer_norm31ln_parallel_residual_fwd_kernelINS_13Kernel_traitsI13__nv_bfloat16S2_fS2_fjLj6144ELj1ELj1ELj8ELj16ENS_18Kernel_traits_baseILj6144ES2_S2_fS2_fjLj256EEEEELb1ELb1ELb1EEEvNS_9FwdParamsE)
        /*0494*/ 	.word	0x00000000


	//----- nvinfo : EIATTR_REGCOUNT
	.align		4
.L_204:
        /*0498*/ 	.byte	0x04, 0x2f
        /*049a*/ 	.short	(.L_206 - .L_205)
	.align		4
.L_205:
        /*049c*/ 	.word	index@(_ZN10layer_norm31ln_parallel_residual_fwd_kernelINS_13Kernel_traitsI13__nv_bfloat16S2_fS2_fjLj6144ELj1ELj1ELj8ELj16ENS_18Kernel_traits_baseILj6144ES2_S2_fS2_fjLj256EEEEELb1ELb1ELb0EEEvNS_9FwdParamsE)
        /*04a0*/ 	.word	0x0000007a


	//----- nvinfo : EIATTR_FRAME_SIZE
	.align		4
.L_206:
        /*04a4*/ 	.byte	0x04, 0x11
        /*04a6*/ 	.short	(.L_208 - .L_207)
	.align		4
.L_207:
        /*04a8*/ 	.word	index@(_ZN10layer_norm31ln_parallel_residual_fwd_kernelINS_13Kernel_traitsI13__nv_bfloat16S2_fS2_fjLj6144ELj1ELj1ELj8ELj16ENS_18Kernel_traits_baseILj6144ES2_S2_fS2_fjLj256EEEEELb1ELb1ELb0EEEvNS_9FwdParamsE)
        /*04ac*/ 	.word	0x00000000


	//----- nvinfo : EIATTR_REGCOUNT
	.align		4
.L_208:
        /*04b0*/ 	.byte	0x04, 0x2f
        /*04b2*/ 	.short	(.L_210 - .L_209)
	.align		4
.L_209:
        /*04b4*/ 	.word	index@(_ZN10layer_norm31ln_parallel_residual_fwd_kernelINS_13Kernel_traitsI13__nv_bfloat16S2_fS2_fjLj6144ELj1ELj1ELj8ELj16ENS_18Kernel_traits_baseILj6144ES2_S2_fS2_fjLj256EEEEELb1ELb0ELb1EEEvNS_9FwdParamsE)
        /*04b8*/ 	.word	0x000000ca


	//----- nvinfo : EIATTR_FRAME_SIZE
	.align		4
.L_210:
        /*04bc*/ 	.byte	0x04, 0x11
        /*04be*/ 	.short	(.L_212 - .L_211)
	.align		4
.L_211:
        /*04c0*/ 	.word	index@(_ZN10layer_norm31ln_parallel_residual_fwd_kernelINS_13Kernel_traitsI13__nv_bfloat16S2_fS2_fjLj6144ELj1ELj1ELj8ELj16ENS_18Kernel_traits_baseILj6144ES2_S2_fS2_fjLj256EEEEELb1ELb0ELb1EEEvNS_9FwdParamsE)
        /*04c4*/ 	.word	0x00000000


	//----- nvinfo : EIATTR_REGCOUNT
	.align		4
.L_212:
        /*04c8*/ 	.byte	0x04, 0x2f
        /*04ca*/ 	.short	(.L_214 - .L_213)
	.align		4
.L_213:
        /*04cc*/ 	.word	index@(_ZN10layer_norm31ln_parallel_residual_fwd_kernelINS_13Kernel_traitsI13__nv_bfloat16S2_fS2_fjLj6144ELj1ELj1ELj8ELj16ENS_18Kernel_traits_baseILj6144ES2_S2_fS2_fjLj256EEEEELb1ELb0ELb0EEEvNS_9FwdParamsE)
        /*04d0*/ 	.word	0x000000c1


	//----- nvinfo : EIATTR_FRAME_SIZE
	.align		4
.L_214:
        /*04d4*/ 	.byte	0x04, 0x11
        /*04d6*/ 	.short	(.L_216 - .L_215)
	.align		4
.L_215:
        /*04d8*/ 	.word	index@(_ZN10layer_norm31ln_parallel_residual_fwd_kernelINS_13Kernel_traitsI13__nv_bfloat16S2_fS2_fjLj6144ELj1ELj1ELj8ELj16ENS_18Kernel_traits_baseILj6144ES2_S2_fS2_fjLj256EEEEELb1ELb0ELb0EEEvNS_9FwdParamsE)
        /*04dc*/ 	.word	0x00000000


	//----- nvinfo : EIATTR_REGCOUNT
	.align		4
.L_216:
        /*04e0*/ 	.byte	0x04, 0x2f
        /*04e2*/ 	.short	(.L_218 - .L_217)
	.align		4
.L_217:
        /*04e4*/ 	.word	index@(_ZN10layer_norm31ln_parallel_residual_fwd_kernelINS_13Kernel_traitsI13__nv_bfloat16S2_fS2_fjLj6144ELj1ELj1ELj8ELj16ENS_18Kernel_traits_baseILj6144ES2_S2_fS2_fjLj256EEEEELb0ELb1ELb1EEEvNS_9FwdParamsE)
        /*04e8*/ 	.word	0x0000007f


	//----- nvinfo : EIATTR_FRAME_SIZE
	.align		4
.L_218:
        /*04ec*/ 	.byte	0x04, 0x11
        /*04ee*/ 	.short	(.L_220 - .L_219)
	.align		4
.L_219:
        /*04f0*/ 	.word	index@(_ZN10layer_norm31ln_parallel_residual_fwd_kernelINS_13Kernel_traitsI13__nv_bfloat16S2_fS2_fjLj6144ELj1ELj1ELj8ELj16ENS_18Kernel_traits_baseILj6144ES2_S2_fS2_fjLj256EEEEELb0ELb1ELb1EEEvNS_9FwdParamsE)
        /*04f4*/ 	.word	0x00000000


	//----- nvinfo : EIATTR_REGCOUNT
	.align		4
.L_220:
        /*04f8*/ 	.byte	0x04, 0x2f
        /*04fa*/ 	.short	(.L_222 - .L_221)
	.align		4
.L_221:
        /*04fc*/ 	.word	index@(_ZN10layer_norm31ln_parallel_residual_fwd_kernelINS_13Kernel_traitsI13__nv_bfloat16S2_fS2_fjLj6144ELj1ELj1ELj8ELj16ENS_18Kernel_traits_baseILj6144ES2_S2_fS2_fjLj256EEEEELb0ELb1ELb0EEEvNS_9FwdParamsE)
        /*0500*/ 	.word	0x00000076


	//----- nvinfo : EIATTR_FRAME_SIZE
	.align		4
.L_222:
        /*0504*/ 	.byte	0x04, 0x11
        /*0506*/ 	.short	(.L_224 - .L_223)
	.align		4
.L_223:
        /*0508*/ 	.word	index@(_ZN10layer_norm31ln_parallel_residual_fwd_kernelINS_13Kernel_traitsI13__nv_bfloat16S2_fS2_fjLj6144ELj1ELj1ELj8ELj16ENS_18Kernel_traits_baseILj6144ES2_S2_fS2_fjLj256EEEEELb0ELb1ELb0EEEvNS_9FwdParamsE)
        /*050c*/ 	.word	0x00000000


	//----- nvinfo : EIATTR_REGCOUNT
	.align		4
.L_224:
        /*0510*/ 	.byte	0x04, 0x2f
        /*0512*/ 	.short	(.L_226 - .L_225)
	.align		4
.L_225:
        /*0514*/ 	.word	index@(_ZN10layer_norm31ln_parallel_residual_fwd_kernelINS_13Kernel_traitsI13__nv_bfloat16S2_fS2_fjLj6144ELj1ELj1ELj8ELj16ENS_18Kernel_traits_baseILj6144ES2_S2_fS2_fjLj256EEEEELb0ELb0ELb1EEEvNS_9FwdParamsE)
        /*0518*/ 	.word	0x000000b2


	//----- nvinfo : EIATTR_FRAME_SIZE
	.align		4
.L_226:
        /*051c*/ 	.byte	0x04, 0x11
        /*051e*/ 	.short	(.L_228 - .L_227)
	.align		4
.L_227:
        /*0520*/ 	.word	index@(_ZN10layer_norm31ln_parallel_residual_fwd_kernelINS_13Kernel_traitsI13__nv_bfloat16S2_fS2_fjLj6144ELj1ELj1ELj8ELj16ENS_18Kernel_traits_baseILj6144ES2_S2_fS2_fjLj256EEEEELb0ELb0ELb1EEEvNS_9FwdParamsE)
        /*0524*/ 	.word	0x00000000


	//----- nvinfo : EIATTR_REGCOUNT
	.align		4
.L_228:
        /*0528*/ 	.byte	0x04, 0x2f
        /*052a*/ 	.short	(.L_230 - .L_229)
	.align		4
.L_229:
        /*052c*/ 	.word	index@(_ZN10layer_norm31ln_parallel_residual_fwd_kernelINS_13Kernel_traitsI13__nv_bfloat16S2_fS2_fjLj6144ELj1ELj1ELj8ELj16ENS_18Kernel_traits_baseILj6144ES2_S2_fS2_fjLj256EEEEELb0ELb0ELb0EEEvNS_9FwdParamsE)
        /*0530*/ 	.word	0x000000a5


	//----- nvinfo : EIATTR_FRAME_SIZE
	.align		4
.L_230:
        /*0534*/ 	.byte	0x04, 0x11
        /*0536*/ 	.short	(.L_232 - .L_231)
	.align		4
.L_231:
        /*0538*/ 	.word	index@(_ZN10layer_norm31ln_parallel_residual_fwd_kernelINS_13Kernel_traitsI13__nv_bfloat16S2_fS2_fjLj6144ELj1ELj1ELj8ELj16ENS_18Kernel_traits_baseILj6144ES2_S2_fS2_fjLj256EEEEELb0ELb0ELb0EEEvNS_9FwdParamsE)
        /*053c*/ 	.word	0x00000000


	//----- nvinfo : EIATTR_REGCOUNT
	.align		4
.L_232:
        /*0540*/ 	.byte	0x04, 0x2f
        /*0542*/ 	.short	(.L_234 - .L_233)
	.align		4
.L_233:
        /*0544*/ 	.word	index@(_ZN10layer_norm31ln_parallel_residual_fwd_kernelINS_13Kernel_traitsIf13__nv_bfloat16S2_S2_fjLj6144ELj1ELj1ELj8ELj16ENS_18Kernel_traits_baseILj6144EfS2_S2_S2_fjLj256EEEEELb1ELb1ELb1EEEvNS_9FwdParamsE)
        /*0548*/ 	.word	0x0000007e


	//----- nvinfo : EIATTR_FRAME_SIZE
	.align		4
.L_234:
        /*054c*/ 	.byte	0x04, 0x11
        /*054e*/ 	.short	(.L_236 - .L_235)
	.align		4
.L_235:
        /*0550*/ 	.word	index@(_ZN10layer_norm31ln_parallel_residual_fwd_kernelINS_13Kernel_traitsIf13__nv_bfloat16S2_S2_fjLj6144ELj1ELj1ELj8ELj16ENS_18Kernel_traits_baseILj6144EfS2_S2_S2_fjLj256EEEEELb1ELb1ELb1EEEvNS_9FwdParamsE)
        /*0554*/ 	.word	0x00000000


	//----- nvinfo : EIATTR_REGCOUNT
	.align		4
.L_236:
        /*0558*/ 	.byte	0x04, 0x2f
        /*055a*/ 	.short	(.L_238 - .L_237)
	.align		4
.L_237:
        /*055c*/ 	.word	index@(_ZN10layer_norm31ln_parallel_residual_fwd_kernelINS_13Kernel_traitsIf13__nv_bfloat16S2_S2_fjLj6144ELj1ELj1ELj8ELj16ENS_18Kernel_traits_baseILj6144EfS2_S2_S2_fjLj256EEEEELb1ELb1ELb0EEEvNS_9FwdParamsE)
        /*0560*/ 	.word	0x00000080


	//----- nvinfo : EIATTR_FRAME_SIZE
	.align		4
.L_238:
        /*0564*/ 	.byte	0x04, 0x11
        /*0566*/ 	.short	(.L_240 - .L_239)
	.align		4
.L_239:
        /*0568*/ 	.word	index@(_ZN10layer_norm31ln_parallel_residual_fwd_kernelINS_13Kernel_traitsIf13__nv_bfloat16S2_S2_fjLj6144ELj1ELj1ELj8ELj16ENS_18Kernel_traits_baseILj6144EfS2_S2_S2_fjLj256EEEEELb1ELb1ELb0EEEvNS_9FwdParamsE)
        /*056c*/ 	.word	0x00000010


	//----- nvinfo : EIATTR_REGCOUNT
	.align		4
.L_240:
        /*0570*/ 	.byte	0x04, 0x2f
        /*0572*/ 	.short	(.L_242 - .L_241)
	.align		4
.L_241:
        /*0574*/ 	.word	index@(_ZN10layer_norm31ln_parallel_residual_fwd_kernelINS_13Kernel_traitsIf13__nv_bfloat16S2_S2_fjLj6144ELj1ELj1ELj8ELj16ENS_18Kernel_traits_baseILj6144EfS2_S2_S2_fjLj256EEEEELb1ELb0ELb1EEEvNS_9FwdParamsE)
        /*0578*/ 	.word	0x000000c0


	//----- nvinfo : EIATTR_FRAME_SIZE
	.align		4
.L_242:
        /*057c*/ 	.byte	0x04, 0x11
        /*057e*/ 	.short	(.L_244 - .L_243)
	.align		4
.L_243:
        /*0580*/ 	.word	index@(_ZN10layer_norm31ln_parallel_residual_fwd_kernelINS_13Kernel_traitsIf13__nv_bfloat16S2_S2_fjLj6144ELj1ELj1ELj8ELj16ENS_18Kernel_traits_baseILj6144EfS2_S2_S2_fjLj256EEEEELb1ELb0ELb1EEEvNS_9FwdParamsE)
        /*0584*/ 	.word	0x00000000


	//----- nvinfo : EIATTR_REGCOUNT
	.align		4
.L_244:
        /*0588*/ 	.byte	0x04, 0x2f
        /*058a*/ 	.short	(.L_246 - .L_245)
	.align		4
.L_245:
        /*058c*/ 	.word	index@(_ZN10layer_norm31ln_parallel_residual_fwd_kernelINS_13Kernel_traitsIf13__nv_bfloat16S2_S2_fjLj6144ELj1ELj1ELj8ELj16ENS_18Kernel_traits_baseILj6144EfS2_S2_S2_fjLj256EEEEELb1ELb0ELb0EEEvNS_9FwdParamsE)
        /*0590*/ 	.word	0x000000c4


	//----- nvinfo : EIATTR_FRAME_SIZE
	.align		4
.L_246:
        /*0594*/ 	.byte	0x04, 0x11
        /*0596*/ 	.short	(.L_248 - .L_247)
	.align		4
.L_247:
        /*0598*/ 	.word	index@(_ZN10layer_norm31ln_parallel_residual_fwd_kernelINS_13Kernel_traitsIf13__nv_bfloat16S2_S2_fjLj6144ELj1ELj1ELj8ELj16ENS_18Kernel_traits_baseILj6144EfS2_S2_S2_fjLj256EEEEELb1ELb0ELb0EEEvNS_9FwdParamsE)
        /*059c*/ 	.word	0x00000000


	//----- nvinfo : EIATTR_REGCOUNT
	.align		4
.L_248:
        /*05a0*/ 	.byte	0x04, 0x2f
        /*05a2*/ 	.short	(.L_250 - .L_249)
	.align		4
.L_249:
        /*05a4*/ 	.word	index@(_ZN10layer_norm31ln_parallel_residual_fwd_kernelINS_13Kernel_traitsIf13__nv_bfloat16S2_S2_fjLj6144ELj1ELj1ELj8ELj16ENS_18Kernel_traits_baseILj6144EfS2_S2_S2_fjLj256EEEEELb0ELb1ELb1EEEvNS_9FwdParamsE)
        /*05a8*/ 	.word	0x0000007f


	//----- nvinfo : EIATTR_FRAME_SIZE
	.align		4
.L_250:
        /*05ac*/ 	.byte	0x04, 0x11
        /*05ae*/ 	.short	(.L_252 - .L_251)
	.align		4
.L_251:
        /*05b0*/ 	.word	index@(_ZN10layer_norm31ln_parallel_residual_fwd_kernelINS_13Kernel_traitsIf13__nv_bfloat16S2_S2_fjLj6144ELj1ELj1ELj8ELj16ENS_18Kernel_traits_baseILj6144EfS2_S2_S2_fjLj256EEEEELb0ELb1ELb1EEEvNS_9FwdParamsE)
        /*05b4*/ 	.word	0x00000000


	//----- nvinfo : EIATTR_REGCOUNT
	.align		4
.L_252:
        /*05b8*/ 	.byte	0x04, 0x2f
        /*05ba*/ 	.short	(.L_254 - .L_253)
	.align		4
.L_253:
        /*05bc*/ 	.word	index@(_ZN10layer_norm31ln_parallel_residual_fwd_kernelINS_13Kernel_traitsIf13__nv_bfloat16S2_S2_fjLj6144ELj1ELj1ELj8ELj16ENS_18Kernel_traits_baseILj6144EfS2_S2_S2_fjLj256EEEEELb0ELb1ELb0EEEvNS_9FwdParamsE)
        /*05c0*/ 	.word	0x00000073


	//----- nvinfo : EIATTR_FRAME_SIZE
	.align		4
.L_254:
        /*05c4*/ 	.byte	0x04, 0x11
        /*05c6*/ 	.short	(.L_256 - .L_255)
	.align		4
.L_255:
        /*05c8*/ 	.word	index@(_ZN10layer_norm31ln_parallel_residual_fwd_kernelINS_13Kernel_traitsIf13__nv_bfloat16S2_S2_fjLj6144ELj1ELj1ELj8ELj16ENS_18Kernel_traits_baseILj6144EfS2_S2_S2_fjLj256EEEEELb0ELb1ELb0EEEvNS_9FwdParamsE)
        /*05cc*/ 	.word	0x00000000


	//----- nvinfo : EIATTR_REGCOUNT
	.align		4
.L_256:
        /*05d0*/ 	.byte	0x04, 0x2f
        /*05d2*/ 	.short	(.L_258 - .L_257)
	.align		4
.L_257:
        /*05d4*/ 	.word	index@(_ZN10layer_norm31ln_parallel_residual_fwd_kernelINS_13Kernel_traitsIf13__nv_bfloat16S2_S2_fjLj6144ELj1ELj1ELj8ELj16ENS_18Kernel_traits_baseILj6144EfS2_S2_S2_fjLj256EEEEELb0ELb0ELb1EEEvNS_9FwdParamsE)
        /*05d8*/ 	.word	0x000000a4


	//----- nvinfo : EIATTR_FRAME_SIZE
	.align		4
.L_258:
        /*05dc*/ 	.byte	0x04, 0x11
        /*05de*/ 	.short	(.L_260 - .L_259)
	.align		4
.L_259:
        /*05e0*/ 	.word	index@(_ZN10layer_norm31ln_parallel_residual_fwd_kernelINS_13Kernel_traitsIf13__nv_bfloat16S2_S2_fjLj6144ELj1ELj1ELj8ELj16ENS_18Kernel_traits_baseILj6144EfS2_S2_S2_fjLj256EEEEELb0ELb0ELb1EEEvNS_9FwdParamsE)
        /*05e4*/ 	.word	0x00000000


	//----- nvinfo : EIATTR_REGCOUNT
	.align		4
.L_260:
        /*05e8*/ 	.byte	0x04, 0x2f
        /*05ea*/ 	.short	(.L_262 - .L_261)
	.align		4
.L_261:
        /*05ec*/ 	.word	index@(_ZN10layer_norm31ln_parallel_residual_fwd_kernelINS_13Kernel_traitsIf13__nv_bfloat16S2_S2_fjLj6144ELj1ELj1ELj8ELj16ENS_18Kernel_traits_baseILj6144EfS2_S2_S2_fjLj256EEEEELb0ELb0ELb0EEEvNS_9FwdParamsE)
        /*05f0*/ 	.word	0x000000a2


	//----- nvinfo : EIATTR_FRAME_SIZE
	.align		4
.L_262:
        /*05f4*/ 	.byte	0x04, 0x11
        /*05f6*/ 	.short	(.L_264 - .L_263)
	.align		4
.L_263:
        /*05f8*/ 	.word	index@(_ZN10layer_norm31ln_parallel_residual_fwd_kernelINS_13Kernel_traitsIf13__nv_bfloat16S2_S2_fjLj6144ELj1ELj1ELj8ELj16ENS_18Kernel_traits_baseILj6144EfS2_S2_S2_fjLj256EEEEELb0ELb0ELb0EEEvNS_9FwdParamsE)
        /*05fc*/ 	.word	0x00000000


	//----- nvinfo : EIATTR_REGCOUNT
	.align		4
.L_264:
        /*0600*/ 	.byte	0x04, 0x2f
        /*0602*/ 	.short	(.L_266 - .L_265)
	.align		4
.L_265:
        /*0604*/ 	.word	index@(_ZN10layer_norm31ln_parallel_residual_fwd_kernelINS_13Kernel_traitsI6__halfS2_S2_S2_fjLj6144ELj1ELj1ELj8ELj16ENS_18Kernel_traits_baseILj6144ES2_S2_S2_S2_fjLj256EEEEELb1ELb1ELb1EEEvNS_9FwdParamsE)
        /*0608*/ 	.word	0x0000007e


	//----- nvinfo : EIATTR_FRAME_SIZE
	.align		4
.L_266:
        /*060c*/ 	.byte	0x04, 0x11
        /*060e*/ 	.short	(.L_268 - .L_267)
	.align		4
.L_267:
        /*0610*/ 	.word	index@(_ZN10layer_norm31ln_parallel_residual_fwd_kernelINS_13Kernel_traitsI6__halfS2_S2_S2_fjLj6144ELj1ELj1ELj8ELj16ENS_18Kernel_traits_baseILj6144ES2_S2_S2_S2_fjLj256EEEEELb1ELb1ELb1EEEvNS_9FwdParamsE)
        /*0614*/ 	.word	0x00000000


	//----- nvinfo : EIATTR_REGCOUNT
	.align		4
.L_268:
        /*0618*/ 	.byte	0x04, 0x2f
        /*061a*/ 	.short	(.L_270 - .L_269)
	.align		4
.L_269:
        /*061c*/ 	.word	index@(_ZN10layer_norm31ln_parallel_residual_fwd_kernelINS_13Kernel_traitsI6__halfS2_S2_S2_fjLj6144ELj1ELj1ELj8ELj16ENS_18Kernel_traits_baseILj6144ES2_S2_S2_S2_fjLj256EEEEELb1ELb1ELb0EEEvNS_9FwdParamsE)
        /*0620*/ 	.word	0x00000080


	//----- nvinfo : EIATTR_FRAME_SIZE
	.align		4
.L_270:
        /*0624*/ 	.byte	0x04, 0x11
        /*0626*/ 	.short	(.L_272 - .L_271)
	.align		4
.L_271:
        /*0628*/ 	.word	index@(_ZN10layer_norm31ln_parallel_residual_fwd_kernelINS_13Kernel_traitsI6__halfS2_S2_S2_fjLj6144ELj1ELj1ELj8ELj16ENS_18Kernel_traits_baseILj6144ES2_S2_S2_S2_fjLj256EEEEELb1ELb1ELb0EEEvNS_9FwdParamsE)
        /*062c*/ 	.word	0x00000000


	//----- nvinfo : EIATTR_REGCOUNT
	.align		4
.L_272:
        /*0630*/ 	.byte	0x04, 0x2f
        /*0632*/ 	.short	(.L_274 - .L_273)
	.align		4
.L_273:
        /*0634*/ 	.word	index@(_ZN10layer_norm31ln_parallel_residual_fwd_kernelINS_13Kernel_traitsI6__halfS2_S2_S2_fjLj6144ELj1ELj1ELj8ELj16ENS_18Kernel_traits_baseILj6144ES2_S2_S2_S2_fjLj256EEEEELb1ELb0ELb1EEEvNS_9FwdParamsE)
        /*0638*/ 	.word	0x00000080


	//----- nvinfo : EIATTR_FRAME_SIZE
	.align		4
.L_274:
        /*063c*/ 	.byte	0x04, 0x11
        /*063e*/ 	.short	(.L_276 - .L_275)
	.align		4
.L_275:
        /*0640*/ 	.word	index@(_ZN10layer_norm31ln_parallel_residual_fwd_kernelINS_13Kernel_traitsI6__halfS2_S2_S2_fjLj6144ELj1ELj1ELj8ELj16ENS_18Kernel_traits_baseILj6144ES2_S2_S2_S2_fjLj256EEEEELb1ELb0ELb1EEEvNS_9FwdParamsE)
        /*0644*/ 	.word	0x00000000


	//----- nvinfo : EIATTR_REGCOUNT
	.align		4
.L_276:
        /*0648*/ 	.byte	0x04, 0x2f
        /*064a*/ 	.short	(.L_278 - .L_277)
	.align		4
.L_277:
        /*064c*/ 	.word	index@(_ZN10layer_norm31ln_parallel_residual_fwd_kernelINS_13Kernel_traitsI6__halfS2_S2_S2_fjLj6144ELj1ELj1ELj8ELj16ENS_18Kernel_traits_baseILj6144ES2_S2_S2_S2_fjLj256EEEEELb1ELb0ELb0EEEvNS_9FwdParamsE)
        /*0650*/ 	.word	0x00000080


	//----- nvinfo : EIATTR_FRAME_SIZE
	.align		4
.L_278:
        /*0654*/ 	.byte	0x04, 0x11
        /*0656*/ 	.short	(.L_280 - .L_279)
	.align		4
.L_279:
        /*0658*/ 	.word	index@(_ZN10layer_norm31ln_parallel_residual_fwd_kernelINS_13Kernel_traitsI6__halfS2_S2_S2_fjLj6144ELj1ELj1ELj8ELj16ENS_18Kernel_traits_baseILj6144ES2_S2_S2_S2_fjLj256EEEEELb1ELb0ELb0EEEvNS_9FwdParamsE)
        /*065c*/ 	.word	0x00000000


	//----- nvinfo : EIATTR_REGCOUNT
	.align		4
.L_280:
        /*0660*/ 	.byte	0x04, 0x2f
        /*0662*/ 	.short	(.L_282 - .L_281)
	.align		4
.L_281:
        /*0664*/ 	.word	index@(_ZN10layer_norm31ln_parallel_residual_fwd_kernelINS_13Kernel_traitsI6__halfS2_S2_S2_fjLj6144ELj1ELj1ELj8ELj16ENS_18Kernel_traits_baseILj6144ES2_S2_S2_S2_fjLj256EEEEELb0ELb1ELb1EEEvNS_9FwdParamsE)
        /*0668*/ 	.word	0x00000079


	//----- nvinfo : EIATTR_FRAME_SIZE
	.align		4
.L_282:
        /*066c*/ 	.byte	0x04, 0x11
        /*066e*/ 	.short	(.L_284 - .L_283)
	.align		4
.L_283:
        /*0670*/ 	.word	index@(_ZN10layer_norm31ln_parallel_residual_fwd_kernelINS_13Kernel_traitsI6__halfS2_S2_S2_fjLj6144ELj1ELj1ELj8ELj16ENS_18Kernel_traits_baseILj6144ES2_S2_S2_S2_fjLj256EEEEELb0ELb1ELb1EEEvNS_9FwdParamsE)
        /*0674*/ 	.word	0x00000000


	//----- nvinfo : EIATTR_REGCOUNT
	.align		4
.L_284:
        /*0678*/ 	.byte	0x04, 0x2f
        /*067a*/ 	.short	(.L_286 - .L_285)
	.align		4
.L_285:
        /*067c*/ 	.word	index@(_ZN10layer_norm31ln_parallel_residual_fwd_kernelINS_13Kernel_traitsI6__halfS2_S2_S2_fjLj6144ELj1ELj1ELj8ELj16ENS_18Kernel_traits_baseILj6144ES2_S2_S2_S2_fjLj256EEEEELb0ELb1ELb0EEEvNS_9FwdParamsE)
        /*0680*/ 	.word	0x0000005b


	//----- nvinfo : EIATTR_FRAME_SIZE
	.align		4
.L_286:
        /*0684*/ 	.byte	0x04, 0x11
        /*0686*/ 	.short	(.L_288 - .L_287)
	.align		4
.L_287:
        /*0688*/ 	.word	index@(_ZN10layer_norm31ln_parallel_residual_fwd_kernelINS_13Kernel_traitsI6__halfS2_S2_S2_fjLj6144ELj1ELj1ELj8ELj16ENS_18Kernel_traits_baseILj6144ES2_S2_S2_S2_fjLj256EEEEELb0ELb1ELb0EEEvNS_9FwdParamsE)
        /*068c*/ 	.word	0x00000000


	//----- nvinfo : EIATTR_REGCOUNT
	.align		4
.L_288:
        /*0690*/ 	.byte	0x04, 0x2f
        /*0692*/ 	.short	(.L_290 - .L_289)
	.align		4
.L_289:
        /*0694*/ 	.word	index@(_ZN10layer_norm31ln_parallel_residual_fwd_kernelINS_13Kernel_traitsI6__halfS2_S2_S2_fjLj6144ELj1ELj1ELj8ELj16ENS_18Kernel_traits_baseILj6144ES2_S2_S2_S2_fjLj256EEEEELb0ELb0ELb1EEEvNS_9FwdParamsE)
        /*0698*/ 	.word	0x00000080


	//----- nvinfo : EIATTR_FRAME_SIZE
	.align		4
.L_290:
        /*069c*/ 	.byte	0x04, 0x11
        /*069e*/ 	.short	(.L_292 - .L_291)
	.align		4
.L_291:
        /*06a0*/ 	.word	index@(_ZN10layer_norm31ln_parallel_residual_fwd_kernelINS_13Kernel_traitsI6__halfS2_S2_S2_fjLj6144ELj1ELj1ELj8ELj16ENS_18Kernel_traits_baseILj6144ES2_S2_S2_S2_fjLj256EEEEELb0ELb0ELb1EEEvNS_9FwdParamsE)
        /*06a4*/ 	.word	0x00000000


	//----- nvinfo : EIATTR_REGCOUNT
	.align		4
.L_292:
        /*06a8*/ 	.byte	0x04, 0x2f
        /*06aa*/ 	.short	(.L_294 - .L_293)
	.align		4
.L_293:
        /*06ac*/ 	.word	index@(_ZN10layer_norm31ln_parallel_residual_fwd_kernelINS_13Kernel_traitsI6__halfS2_S2_S2_fjLj6144ELj1ELj1ELj8ELj16ENS_18Kernel_traits_baseILj6144ES2_S2_S2_S2_fjLj256EEEEELb0ELb0ELb0EEEvNS_9FwdParamsE)
        /*06b0*/ 	.word	0x00000078


	//----- nvinfo : EIATTR_FRAME_SIZE
	.align		4
.L_294:
        /*06b4*/ 	.byte	0x04, 0x11
        /*06b6*/ 	.short	(.L_296 - .L_295)
	.align		4
.L_295:
        /*06b8*/ 	.word	index@(_ZN10layer_norm31ln_parallel_residual_fwd_kernelINS_13Kernel_traitsI6__halfS2_S2_S2_fjLj6144ELj1ELj1ELj8ELj16ENS_18Kernel_traits_baseILj6144ES2_S2_S2_S2_fjLj256EEEEELb0ELb0ELb0EEEvNS_9FwdParamsE)
        /*06bc*/ 	.word	0x00000000


	//----- nvinfo : EIATTR_REGCOUNT
	.align		4
.L_296:
        /*06c0*/ 	.byte	0x04, 0x2f
        /*06c2*/ 	.short	(.L_298 - .L_297)
	.align		4
.L_297:
        /*06c4*/ 	.word	index@(_ZN10layer_norm31ln_parallel_residual_fwd_kernelINS_13Kernel_traitsI13__nv_bfloat16S2_S2_S2_fjLj6144ELj1ELj1ELj8ELj16ENS_18Kernel_traits_baseILj6144ES2_S2_S2_S2_fjLj256EEEEELb1ELb1ELb1EEEvNS_9FwdParamsE)
        /*06c8*/ 	.word	0x0000007f


	//----- nvinfo : EIATTR_FRAME_SIZE
	.align		4
.L_298:
        /*06cc*/ 	.byte	0x04, 0x11
        /*06ce*/ 	.short	(.L_300 - .L_299)
	.align		4
.L_299:
        /*06d0*/ 	.word	index@(_ZN10layer_norm31ln_parallel_residual_fwd_kernelINS_13Kernel_traitsI13__nv_bfloat16S2_S2_S2_fjLj6144ELj1ELj1ELj8ELj16ENS_18Kernel_traits_baseILj6144ES2_S2_S2_S2_fjLj256EEEEELb1ELb1ELb1EEEvNS_9FwdParamsE)
        /*06d4*/ 	.word	0x00000000


	//----- nvinfo : EIATTR_REGCOUNT
	.align		4
.L_300:
        /*06d8*/ 	.byte	0x04, 0x2f
        /*06da*/ 	.short	(.L_302 - .L_301)
	.align		4
.L_301:
        /*06dc*/ 	.word	index@(_ZN10layer_norm31ln_parallel_residual_fwd_kernelINS_13Kernel_traitsI13__nv_bfloat16S2_S2_S2_fjLj6144ELj1ELj1ELj8ELj16ENS_18Kernel_traits_baseILj6144ES2_S2_S2_S2_fjLj256EEEEELb1ELb1ELb0EEEvNS_9FwdParamsE)
        /*06e0*/ 	.word	0x00000080


	//----- nvinfo : EIATTR_FRAME_SIZE
	.align		4
.L_302:
        /*06e4*/ 	.byte	0x04, 0x11
        /*06e6*/ 	.short	(.L_304 - .L_303)
	.align		4
.L_303:
        /*06e8*/ 	.word	index@(_ZN10layer_norm31ln_parallel_residual_fwd_kernelINS_13Kernel_traitsI13__nv_bfloat16S2_S2_S2_fjLj6144ELj1ELj1ELj8ELj16ENS_18Kernel_traits_baseILj6144ES2_S2_S2_S2_fjLj256EEEEELb1ELb1ELb0EEEvNS_9FwdParamsE)
        /*06ec*/ 	.word	0x00000000


	//----- nvinfo : EIATTR_REGCOUNT
	.align		4
.L_304:
        /*06f0*/ 	.byte	0x04, 0x2f
        /*06f2*/ 	.short	(.L_306 - .L_305)
	.align		4
.L_305:
        /*06f4*/ 	.word	index@(_ZN10layer_norm31ln_parallel_residual_fwd_kernelINS_13Kernel_traitsI13__nv_bfloat16S2_S2_S2_fjLj6144ELj1ELj1ELj8ELj16ENS_18Kernel_traits_baseILj6144ES2_S2_S2_S2_fjLj256EEEEELb1ELb0ELb1EEEvNS_9FwdParamsE)
        /*06f8*/ 	.word	0x000000b8


	//----- nvinfo : EIATTR_FRAME_SIZE
	.align		4
.L_306:
        /*06fc*/ 	.byte	0x04, 0x11
        /*06fe*/ 	.short	(.L_308 - .L_307)
	.align		4
.L_307:
        /*0700*/ 	.word	index@(_ZN10layer_norm31ln_parallel_residual_fwd_kernelINS_13Kernel_traitsI13__nv_bfloat16S2_S2_S2_fjLj6144ELj1ELj1ELj8ELj16ENS_18Kernel_traits_baseILj6144ES2_S2_S2_S2_fjLj256EEEEELb1ELb0ELb1EEEvNS_9FwdParamsE)
        /*0704*/ 	.word	0x00000000


	//----- nvinfo : EIATTR_REGCOUNT
	.align		4
.L_308:
        /*0708*/ 	.byte	0x04, 0x2f
        /*070a*/ 	.short	(.L_310 - .L_309)
	.align		4
.L_309:
        /*070c*/ 	.word	index@(_ZN10layer_norm31ln_parallel_residual_fwd_kernelINS_13Kernel_traitsI13__nv_bfloat16S2_S2_S2_fjLj6144ELj1ELj1ELj8ELj16ENS_18Kernel_traits_baseILj6144ES2_S2_S2_S2_fjLj256EEEEELb1ELb0ELb0EEEvNS_9FwdParamsE)
        /*0710*/ 	.word	0x000000ce


	//----- nvinfo : EIATTR_FRAME_SIZE
	.align		4
.L_310:
        /*0714*/ 	.byte	0x04, 0x11
        /*0716*/ 	.short	(.L_312 - .L_311)
	.align		4
.L_311:
        /*0718*/ 	.word	index@(_ZN10layer_norm31ln_parallel_residual_fwd_kernelINS_13Kernel_traitsI13__nv_bfloat16S2_S2_S2_fjLj6144ELj1ELj1ELj8ELj16ENS_18Kernel_traits_baseILj6144ES2_S2_S2_S2_fjLj256EEEEELb1ELb0ELb0EEEvNS_9FwdParamsE)
        /*071c*/ 	.word	0x00000000


	//----- nvinfo : EIATTR_REGCOUNT
	.align		4
.L_312:
        /*0720*/ 	.byte	0x04, 0x2f
        /*0722*/ 	.short	(.L_314 - .L_313)
	.align		4
.L_313:
        /*0724*/ 	.word	index@(_ZN10layer_norm31ln_parallel_residual_fwd_kernelINS_13Kernel_traitsI13__nv_bfloat16S2_S2_S2_fjLj6144ELj1ELj1ELj8ELj16ENS_18Kernel_traits_baseILj6144ES2_S2_S2_S2_fjLj256EEEEELb0ELb1ELb1EEEvNS_9FwdParamsE)
        /*0728*/ 	.word	0x00000079


	//----- nvinfo : EIATTR_FRAME_SIZE
	.align		4
.L_314:
        /*072c*/ 	.byte	0x04, 0x11
        /*072e*/ 	.short	(.L_316 - .L_315)
	.align		4
.L_315:
        /*0730*/ 	.word	index@(_ZN10layer_norm31ln_parallel_residual_fwd_kernelINS_13Kernel_traitsI13__nv_bfloat16S2_S2_S2_fjLj6144ELj1ELj1ELj8ELj16ENS_18Kernel_traits_baseILj6144ES2_S2_S2_S2_fjLj256EEEEELb0ELb1ELb1EEEvNS_9FwdParamsE)
        /*0734*/ 	.word	0x00000000


	//----- nvinfo : EIATTR_REGCOUNT
	.align		4
.L_316:
        /*0738*/ 	.byte	0x04, 0x2f
        /*073a*/ 	.short	(.L_318 - .L_317)
	.align		4
.L_317:
        /*073c*/ 	.word	index@(_ZN10layer_norm31ln_parallel_residual_fwd_kernelINS_13Kernel_traitsI13__nv_bfloat16S2_S2_S2_fjLj6144ELj1ELj1ELj8ELj16ENS_18Kernel_traits_baseILj6144ES2_S2_S2_S2_fjLj256EEEEELb0ELb1ELb0EEEvNS_9FwdParamsE)
        /*0740*/ 	.word	0x00000076


	//----- nvinfo : EIATTR_FRAME_SIZE
	.align		4
.L_318:
        /*0744*/ 	.byte	0x04, 0x11
        /*0746*/ 	.short	(.L_320 - .L_319)
	.align		4
.L_319:
        /*0748*/ 	.word	index@(_ZN10layer_norm31ln_parallel_residual_fwd_kernelINS_13Kernel_traitsI13__nv_bfloat16S2_S2_S2_fjLj6144ELj1ELj1ELj8ELj16ENS_18Kernel_traits_baseILj6144ES2_S2_S2_S2_fjLj256EEEEELb0ELb1ELb0EEEvNS_9FwdParamsE)
        /*074c*/ 	.word	0x00000000


	//----- nvinfo : EIATTR_REGCOUNT
	.align		4
.L_320:
        /*0750*/ 	.byte	0x04, 0x2f
        /*0752*/ 	.short	(.L_322 - .L_321)
	.align		4
.L_321:
        /*0754*/ 	.word	index@(_ZN10layer_norm31ln_parallel_residual_fwd_kernelINS_13Kernel_traitsI13__nv_bfloat16S2_S2_S2_fjLj6144ELj1ELj1ELj8ELj16ENS_18Kernel_traits_baseILj6144ES2_S2_S2_S2_fjLj256EEEEELb0ELb0ELb1EEEvNS_9FwdParamsE)
        /*0758*/ 	.word	0x000000ac


	//----- nvinfo : EIATTR_FRAME_SIZE
	.align		4
.L_322:
        /*075c*/ 	.byte	0x04, 0x11
        /*075e*/ 	.short	(.L_324 - .L_323)
	.align		4
.L_323:
        /*0760*/ 	.word	index@(_ZN10layer_norm31ln_parallel_residual_fwd_kernelINS_13Kernel_traitsI13__nv_bfloat16S2_S2_S2_fjLj6144ELj1ELj1ELj8ELj16ENS_18Kernel_traits_baseILj6144ES2_S2_S2_S2_fjLj256EEEEELb0ELb0ELb1EEEvNS_9FwdParamsE)
        /*0764*/ 	.word	0x00000000


	//----- nvinfo : EIATTR_REGCOUNT
	.align		4
.L_324:
        /*0768*/ 	.byte	0x04, 0x2f
        /*076a*/ 	.short	(.L_326 - .L_325)
	.align		4
.L_325:
        /*076c*/ 	.word	index@(_ZN10layer_norm31ln_parallel_residual_fwd_kernelINS_13Kernel_traitsI13__nv_bfloat16S2_S2_S2_fjLj6144ELj1ELj1ELj8ELj16ENS_18Kernel_traits_baseILj6144ES2_S2_S2_S2_fjLj256EEEEELb0ELb0ELb0EEEvNS_9FwdParamsE)
        /*0770*/ 	.word	0x000000a6


	//----- nvinfo : EIATTR_FRAME_SIZE
	.align		4
.L_326:
        /*0774*/ 	.byte	0x04, 0x11
        /*0776*/ 	.short	(.L_328 - .L_327)
	.align		4
.L_327:
        /*0778*/ 	.word	index@(_ZN10layer_norm31ln_parallel_residual_fwd_kernelINS_13Kernel_traitsI13__nv_bfloat16S2_S2_S2_fjLj6144ELj1ELj1ELj8ELj16ENS_18Kernel_traits_baseILj6144ES2_S2_S2_S2_fjLj256EEEEELb0ELb0ELb0EEEvNS_9FwdParamsE)
        /*077c*/ 	.word	0x00000000


	//----- nvinfo : EIATTR_MIN_STACK_SIZE
	.align		4
.L_328:
        /*0780*/ 	.byte	0x04, 0x12
        /*0782*/ 	.short	(.L_330 - .L_329)
	.align		4
.L_329:
        /*0784*/ 	.word	index@(_ZN10layer_norm31ln_parallel_residual_fwd_kernelINS_13Kernel_traitsI13__nv_bfloat16S2_S2_S2_fjLj6144ELj1ELj1ELj8ELj16ENS_18Kernel_traits_baseILj6144ES2_S2_S2_S2_fjLj256EEEEELb0ELb0ELb0EEEvNS_9FwdParamsE)
        /*0788*/ 	.word	0x00000000


	//----- nvinfo : EIATTR_MIN_STACK_SIZE
	.align		4
.L_330:
        /*078c*/ 	.byte	0x04, 0x12
        /*078e*/ 	.short	(.L_332 - .L_331)
	.align		4
.L_331:
        /*0790*/ 	.word	index@(_ZN10layer_norm31ln_parallel_residual_fwd_kernelINS_13Kernel_traitsI13__nv_bfloat16S2_S2_S2_fjLj6144ELj1ELj1ELj8ELj16ENS_18Kernel_traits_baseILj6144ES2_S2_S2_S2_fjLj256EEEEELb0ELb0ELb1EEEvNS_9FwdParamsE)
        /*0794*/ 	.word	0x00000000


	//----- nvinfo : EIATTR_MIN_STACK_SIZE
	.align		4
.L_332:
        /*0798*/ 	.byte	0x04, 0x12
        /*079a*/ 	.short	(.L_334 - .L_333)
	.align		4
.L_333:
        /*079c*/ 	.word	index@(_ZN10layer_norm31ln_parallel_residual_fwd_kernelINS_13Kernel_traitsI13__nv_bfloat16S2_S2_S2_fjLj6144ELj1ELj1ELj8ELj16ENS_18Kernel_traits_baseILj6144ES2_S2_S2_S2_fjLj256EEEEELb0ELb1ELb0EEEvNS_9FwdParamsE)
        /*07a0*/ 	.word	0x00000000


	//----- nvinfo : EIATTR_MIN_STACK_SIZE
	.align		4
.L_334:
        /*07a4*/ 	.byte	0x04, 0x12
        /*07a6*/ 	.short	(.L_336 - .L_335)
	.align		4
.L_335:
        /*07a8*/ 	.word	index@(_ZN10layer_norm31ln_parallel_residual_fwd_kernelINS_13Kernel_traitsI13__nv_bfloat16S2_S2_S2_fjLj6144ELj1ELj1ELj8ELj16ENS_18Kernel_traits_baseILj6144ES2_S2_S2_S2_fjLj256EEEEELb0ELb1ELb1EEEvNS_9FwdParamsE)
        /*07ac*/ 	.word	0x00000000


	//----- nvinfo : EIATTR_MIN_STACK_SIZE
	.align		4
.L_336:
        /*07b0*/ 	.byte	0x04, 0x12
        /*07b2*/ 	.short	(.L_338 - .L_337)
	.align		4
.L_337:
        /*07b4*/ 	.word	index@(_ZN10layer_norm31ln_parallel_residual_fwd_kernelINS_13Kernel_traitsI13__nv_bfloat16S2_S2_S2_fjLj6144ELj1ELj1ELj8ELj16ENS_18Kernel_traits_baseILj6144ES2_S2_S2_S2_fjLj256EEEEELb1ELb0ELb0EEEvNS_9FwdParamsE)
        /*07b8*/ 	.word	0x00000000


	//----- nvinfo : EIATTR_MIN_STACK_SIZE
	.align		4
.L_338:
        /*07bc*/ 	.byte	0x04, 0x12
        /*07be*/ 	.short	(.L_340 - .L_339)
	.align		4
.L_339:
        /*07c0*/ 	.word	index@(_ZN10layer_norm31ln_parallel_residual_fwd_kernelINS_13Kernel_traitsI13__nv_bfloat16S2_S2_S2_fjLj6144ELj1ELj1ELj8ELj16ENS_18Kernel_traits_baseILj6144ES2_S2_S2_S2_fjLj256EEEEELb1ELb0ELb1EEEvNS_9FwdParamsE)
        /*07c4*/ 	.word	0x00000000


	//----- nvinfo : EIATTR_MIN_STACK_SIZE
	.align		4
.L_340:
        /*07c8*/ 	.byte	0x04, 0x12
        /*07ca*/ 	.short	(.L_342 - .L_341)
	.align		4
.L_341:
        /*07cc*/ 	.word	index@(_ZN10layer_norm31ln_parallel_residual_fwd_kernelINS_13Kernel_traitsI13__nv_bfloat16S2_S2_S2_fjLj6144ELj1ELj1ELj8ELj16ENS_18Kernel_traits_baseILj6144ES2_S2_S2_S2_fjLj256EEEEELb1ELb1ELb0EEEvNS_9FwdParamsE)
        /*07d0*/ 	.word	0x00000000


	//----- nvinfo : EIATTR_MIN_STACK_SIZE
	.align		4
.L_342:
        /*07d4*/ 	.byte	0x04, 0x12
        /*07d6*/ 	.short	(.L_344 - .L_343)
	.align		4
.L_343:
        /*07d8*/ 	.word	index@(_ZN10layer_norm31ln_parallel_residual_fwd_kernelINS_13Kernel_traitsI13__nv_bfloat16S2_S2_S2_fjLj6144ELj1ELj1ELj8ELj16ENS_18Kernel_traits_baseILj6144ES2_S2_S2_S2_fjLj256EEEEELb1ELb1ELb1EEEvNS_9FwdParamsE)
        /*07dc*/ 	.word	0x00000000


	//----- nvinfo : EIATTR_MIN_STACK_SIZE
	.align		4
.L_344:
        /*07e0*/ 	.byte	0x04, 0x12
        /*07e2*/ 	.short	(.L_346 - .L_345)
	.align		4
.L_345:
        /*07e4*/ 	.word	index@(_ZN10layer_norm31ln_parallel_residual_fwd_kernelINS_13Kernel_traitsI6__halfS2_S2_S2_fjLj6144ELj1ELj1ELj8ELj16ENS_18Kernel_traits_baseILj6144ES2_S2_S2_S2_fjLj256EEEEELb0ELb0ELb0EEEvNS_9FwdParamsE)
        /*07e8*/ 	.word	0x00000000


	//----- nvinfo : EIATTR_MIN_STACK_SIZE
	.align		4
.L_346:
        /*07ec*/ 	.byte	0x04, 0x12
        /*07ee*/ 	.short	(.L_348 - .L_347)
	.align		4
.L_347:
        /*07f0*/ 	.word	index@(_ZN10layer_norm31ln_parallel_residual_fwd_kernelINS_13Kernel_traitsI6__halfS2_S2_S2_fjLj6144ELj1ELj1ELj8ELj16ENS_18Kernel_traits_baseILj6144ES2_S2_S2_S2_fjLj256EEEEELb0ELb0ELb1EEEvNS_9FwdParamsE)
        /*07f4*/ 	.word	0x00000000


	//----- nvinfo : EIATTR_MIN_STACK_SIZE
	.align		4
.L_348:
        /*07f8*/ 	.byte	0x04, 0x12
        /*07fa*/ 	.short	(.L_350 - .L_349)
	.align		4
.L_349:
        /*07fc*/ 	.word	index@(_ZN10layer_norm31ln_parallel_residual_fwd_kernelINS_13Kernel_traitsI6__halfS2_S2_S2_fjLj6144ELj1ELj1ELj8ELj16ENS_18Kernel_traits_baseILj6144ES2_S2_S2_S2_fjLj256EEEEELb0ELb1ELb0EEEvNS_9FwdParamsE)
        /*0800*/ 	.word	0x00000000


	//----- nvinfo : EIATTR_MIN_STACK_SIZE
	.align		4
.L_350:
        /*0804*/ 	.byte	0x04, 0x12
        /*0806*/ 	.short	(.L_352 - .L_351)
	.align		4
.L_351:
        /*0808*/ 	.word	index@(_ZN10layer_norm31ln_parallel_residual_fwd_kernelINS_13Kernel_traitsI6__halfS2_S2_S2_fjLj6144ELj1ELj1ELj8ELj16ENS_18Kernel_traits_baseILj6144ES2_S2_S2_S2_fjLj256EEEEELb0ELb1ELb1EEEvNS_9FwdParamsE)
        /*080c*/ 	.word	0x00000000


	//----- nvinfo : EIATTR_MIN_STACK_SIZE
	.align		4
.L_352:
        /*0810*/ 	.byte	0x04, 0x12
        /*0812*/ 	.short	(.L_354 - .L_353)
	.align		4
.L_353:
        /*0814*/ 	.word	index@(_ZN10layer_norm31ln_parallel_residual_fwd_kernelINS_13Kernel_traitsI6__halfS2_S2_S2_fjLj6144ELj1ELj1ELj8ELj16ENS_18Kernel_traits_baseILj6144ES2_S2_S2_S2_fjLj256EEEEELb1ELb0ELb0EEEvNS_9FwdParamsE)
        /*0818*/ 	.word	0x00000000


	//----- nvinfo : EIATTR_MIN_STACK_SIZE
	.align		4
.L_354:
        /*081c*/ 	.byte	0x04, 0x12
        /*081e*/ 	.short	(.L_356 - .L_355)
	.align		4
.L_355:
        /*0820*/ 	.word	index@(_ZN10layer_norm31ln_parallel_residual_fwd_kernelINS_13Kernel_traitsI6__halfS2_S2_S2_fjLj6144ELj1ELj1ELj8ELj16ENS_18Kernel_traits_baseILj6144ES2_S2_S2_S2_fjLj256EEEEELb1ELb0ELb1EEEvNS_9FwdParamsE)
        /*0824*/ 	.word	0x00000000


	//----- nvinfo : EIATTR_MIN_STACK_SIZE
	.align		4
.L_356:
        /*0828*/ 	.byte	0x04, 0x12
        /*082a*/ 	.short	(.L_358 - .L_357)
	.align		4
.L_357:
        /*082c*/ 	.word	index@(_ZN10layer_norm31ln_parallel_residual_fwd_kernelINS_13Kernel_traitsI6__halfS2_S2_S2_fjLj6144ELj1ELj1ELj8ELj16ENS_18Kernel_traits_baseILj6144ES2_S2_S2_S2_fjLj256EEEEELb1ELb1ELb0EEEvNS_9FwdParamsE)
        /*0830*/ 	.word	0x00000000


	//----- nvinfo : EIATTR_MIN_STACK_SIZE
	.align		4
.L_358:
        /*0834*/ 	.byte	0x04, 0x12
        /*0836*/ 	.short	(.L_360 - .L_359)
	.align		4
.L_359:
        /*0838*/ 	.word	index@(_ZN10layer_norm31ln_parallel_residual_fwd_kernelINS_13Kernel_traitsI6__halfS2_S2_S2_fjLj6144ELj1ELj1ELj8ELj16ENS_18Kernel_traits_baseILj6144ES2_S2_S2_S2_fjLj256EEEEELb1ELb1ELb1EEEvNS_9FwdParamsE)
        /*083c*/ 	.word	0x00000000


	//----- nvinfo : EIATTR_MIN_STACK_SIZE
	.align		4
.L_360:
        /*0840*/ 	.byte	0x04, 0x12
        /*0842*/ 	.short	(.L_362 - .L_361)
	.align		4
.L_361:
        /*0844*/ 	.word	index@(_ZN10layer_norm31ln_parallel_residual_fwd_kernelINS_13Kernel_traitsIf13__nv_bfloat16S2_S2_fjLj6144ELj1ELj1ELj8ELj16ENS_18Kernel_traits_baseILj6144EfS2_S2_S2_fjLj256EEEEELb0ELb0ELb0EEEvNS_9FwdParamsE)
        /*0848*/ 	.word	0x00000000


	//----- nvinfo : EIATTR_MIN_STACK_SIZE
	.align		4
.L_362:
        /*084c*/ 	.byte	0x04, 0x12
        /*084e*/ 	.short	(.L_364 - .L_363)
	.align		4
.L_363:
        /*0850*/ 	.word	index@(_ZN10layer_norm31ln_parallel_residual_fwd_kernelINS_13Kernel_traitsIf13__nv_bfloat16S2_S2_fjLj6144ELj1ELj1ELj8ELj16ENS_18Kernel_traits_baseILj6144EfS2_S2_S2_fjLj256EEEEELb0ELb0ELb1EEEvNS_9FwdParamsE)
        /*0854*/ 	.word	0x00000000


	//----- nvinfo : EIATTR_MIN_STACK_SIZE
	.align		4
.L_364:
        /*0858*/ 	.byte	0x04, 0x12
        /*085a*/ 	.short	(.L_366 - .L_365)
	.align		4
.L_365:
        /*085c*/ 	.word	index@(_ZN10layer_norm31ln_parallel_residual_fwd_kernelINS_13Kernel_traitsIf13__nv_bfloat16S2_S2_fjLj6144ELj1ELj1ELj8ELj16ENS_18Kernel_traits_baseILj6144EfS2_S2_S2_fjLj256EEEEELb0ELb1ELb0EEEvNS_9FwdParamsE)
        /*0860*/ 	.word	0x00000000


	//----- nvinfo : EIATTR_MIN_STACK_SIZE
	.align		4
.L_366:
        /*0864*/ 	.byte	0x04, 0x12
        /*0866*/ 	.short	(.L_368 - .L_367)
	.align		4
.L_367:
        /*0868*/ 	.word	index@(_ZN10layer_norm31ln_parallel_residual_fwd_kernelINS_13Kernel_traitsIf13__nv_bfloat16S2_S2_fjLj6144ELj1ELj1ELj8ELj16ENS_18Kernel_traits_baseILj6144EfS2_S2_S2_fjLj256EEEEELb0ELb1ELb1EEEvNS_9FwdParamsE)
        /*086c*/ 	.word	0x00000000


	//----- nvinfo : EIATTR_MIN_STACK_SIZE
	.align		4
.L_368:
        /*0870*/ 	.byte	0x04, 0x12
        /*0872*/ 	.short	(.L_370 - .L_369)
	.align		4
.L_369:
        /*0874*/ 	.word	index@(_ZN10layer_norm31ln_parallel_residual_fwd_kernelINS_13Kernel_traitsIf13__nv_bfloat16S2_S2_fjLj6144ELj1ELj1ELj8ELj16ENS_18Kernel_traits_baseILj6144EfS2_S2_S2_fjLj256EEEEELb1ELb0ELb0EEEvNS_9FwdParamsE)
        /*0878*/ 	.word	0x00000000


	//----- nvinfo : EIATTR_MIN_STACK_SIZE
	.align		4
.L_370:
        /*087c*/ 	.byte	0x04, 0x12
        /*087e*/ 	.short	(.L_372 - .L_371)
	.align		4
.L_371:
        /*0880*/ 	.word	index@(_ZN10layer_norm31ln_parallel_residual_fwd_kernelINS_13Kernel_traitsIf13__nv_bfloat16S2_S2_fjLj6144ELj1ELj1ELj8ELj16ENS_18Kernel_traits_baseILj6144EfS2_S2_S2_fjLj256EEEEELb1ELb0ELb1EEEvNS_9FwdParamsE)
        /*0884*/ 	.word	0x00000000


	//----- nvinfo : EIATTR_MIN_STACK_SIZE
	.align		4
.L_372:
        /*0888*/ 	.byte	0x04, 0x12
        /*088a*/ 	.short	(.L_374 - .L_373)
	.align		4
.L_373:
        /*088c*/ 	.word	index@(_ZN10layer_norm31ln_parallel_residual_fwd_kernelINS_13Kernel_traitsIf13__nv_bfloat16S2_S2_fjLj6144ELj1ELj1ELj8ELj16ENS_18Kernel_traits_baseILj6144EfS2_S2_S2_fjLj256EEEEELb1ELb1ELb0EEEvNS_9FwdParamsE)
        /*0890*/ 	.word	0x00000010


	//----- nvinfo : EIATTR_MIN_STACK_SIZE
	.align		4
.L_374:
        /*0894*/ 	.byte	0x04, 0x12
        /*0896*/ 	.short	(.L_376 - .L_375)
	.align		4
.L_375:
        /*0898*/ 	.word	index@(_ZN10layer_norm31ln_parallel_residual_fwd_kernelINS_13Kernel_traitsIf13__nv_bfloat16S2_S2_fjLj6144ELj1ELj1ELj8ELj16ENS_18Kernel_traits_baseILj6144EfS2_S2_S2_fjLj256EEEEELb1ELb1ELb1EEEvNS_9FwdParamsE)
        /*089c*/ 	.word	0x00000000


	//----- nvinfo : EIATTR_MIN_STACK_SIZE
	.align		4
.L_376:
        /*08a0*/ 	.byte	0x04, 0x12
        /*08a2*/ 	.short	(.L_378 - .L_377)
	.align		4
.L_377:
        /*08a4*/ 	.word	index@(_ZN10layer_norm31ln_parallel_residual_fwd_kernelINS_13Kernel_traitsI13__nv_bfloat16S2_fS2_fjLj6144ELj1ELj1ELj8ELj16ENS_18Kernel_traits_baseILj6144ES2_S2_fS2_fjLj256EEEEELb0ELb0ELb0EEEvNS_9FwdParamsE)
        /*08a8*/ 	.word	0x00000000


	//----- nvinfo : EIATTR_MIN_STACK_SIZE
	.align		4
.L_378:
        /*08ac*/ 	.byte	0x04, 0x12
        /*08ae*/ 	.short	(.L_380 - .L_379)
	.align		4
.L_379:
        /*08b0*/ 	.word	index@(_ZN10layer_norm31ln_parallel_residual_fwd_kernelINS_13Kernel_traitsI13__nv_bfloat16S2_fS2_fjLj6144ELj1ELj1ELj8ELj16ENS_18Kernel_traits_baseILj6144ES2_S2_fS2_fjLj256EEEEELb0ELb0ELb1EEEvNS_9FwdParamsE)
        /*08b4*/ 	.word	0x00000000


	//----- nvinfo : EIATTR_MIN_STACK_SIZE
	.align		4
.L_380:
        /*08b8*/ 	.byte	0x04, 0x12
        /*08ba*/ 	.short	(.L_382 - .L_381)
	.align		4
.L_381:
        /*08bc*/ 	.word	index@(_ZN10layer_norm31ln_parallel_residual_fwd_kernelINS_13Kernel_traitsI13__nv_bfloat16S2_fS2_fjLj6144ELj1ELj1ELj8ELj16ENS_18Kernel_traits_baseILj6144ES2_S2_fS2_fjLj256EEEEELb0ELb1ELb0EEEvNS_9FwdParamsE)
        /*08c0*/ 	.word	0x00000000


	//----- nvinfo : EIATTR_MIN_STACK_SIZE
	.align		4
.L_382:
        /*08c4*/ 	.byte	0x04, 0x12
        /*08c6*/ 	.short	(.L_384 - .L_383)
	.align		4
.L_383:
        /*08c8*/ 	.word	index@(_ZN10layer_norm31ln_parallel_residual_fwd_kernelINS_13Kernel_traitsI13__nv_bfloat16S2_fS2_fjLj6144ELj1ELj1ELj8ELj16ENS_18Kernel_traits_baseILj6144ES2_S2_fS2_fjLj256EEEEELb0ELb1ELb1EEEvNS_9FwdParamsE)
        /*08cc*/ 	.word	0x00000000


	//----- nvinfo : EIATTR_MIN_STACK_SIZE
	.align		4
.L_384:
        /*08d0*/ 	.byte	0x04, 0x12
        /*08d2*/ 	.short	(.L_386 - .L_385)
	.align		4
.L_385:
        /*08d4*/ 	.word	index@(_ZN10layer_norm31ln_parallel_residual_fwd_kernelINS_13Kernel_traitsI13__nv_bfloat16S2_fS2_fjLj6144ELj1ELj1ELj8ELj16ENS_18Kernel_traits_baseILj6144ES2_S2_fS2_fjLj256EEEEELb1ELb0ELb0EEEvNS_9FwdParamsE)
        /*08d8*/ 	.word	0x00000000


	//----- nvinfo : EIATTR_MIN_STACK_SIZE
	.align		4
.L_386:
        /*08dc*/ 	.byte	0x04, 0x12
        /*08de*/ 	.short	(.L_388 - .L_387)
	.align		4
.L_387:
        /*08e0*/ 	.word	index@(_ZN10layer_norm31ln_parallel_residual_fwd_kernelINS_13Kernel_traitsI13__nv_bfloat16S2_fS2_fjLj6144ELj1ELj1ELj8ELj16ENS_18Kernel_traits_baseILj6144ES2_S2_fS2_fjLj256EEEEELb1ELb0ELb1EEEvNS_9FwdParamsE)
        /*08e4*/ 	.word	0x00000000


	//----- nvinfo : EIATTR_MIN_STACK_SIZE
	.align		4
.L_388:
        /*08e8*/ 	.byte	0x04, 0x12
        /*08ea*/ 	.short	(.L_390 - .L_389)
	.align		4
.L_389:
        /*08ec*/ 	.word	index@(_ZN10layer_norm31ln_parallel_residual_fwd_kernelINS_13Kernel_traitsI13__nv_bfloat16S2_fS2_fjLj6144ELj1ELj1ELj8ELj16ENS_18Kernel_traits_baseILj6144ES2_S2_fS2_fjLj256EEEEELb1ELb1ELb0EEEvNS_9FwdParamsE)
        /*08f0*/ 	.word	0x00000000


	//----- nvinfo : EIATTR_MIN_STACK_SIZE
	.align		4
.L_390:
        /*08f4*/ 	.byte	0x04, 0x12
        /*08f6*/ 	.short	(.L_392 - .L_391)
	.align		4
.L_391:
        /*08f8*/ 	.word	index@(_ZN10layer_norm31ln_parallel_residual_fwd_kernelINS_13Kernel_traitsI13__nv_bfloat16S2_fS2_fjLj6144ELj1ELj1ELj8ELj16ENS_18Kernel_traits_baseILj6144ES2_S2_fS2_fjLj256EEEEELb1ELb1ELb1EEEvNS_9FwdParamsE)
        /*08fc*/ 	.word	0x00000000


	//----- nvinfo : EIATTR_MIN_STACK_SIZE
	.align		4
.L_392:
        /*0900*/ 	.byte	0x04, 0x12
        /*0902*/ 	.short	(.L_394 - .L_393)
	.align		4
.L_393:
        /*0904*/ 	.word	index@(_ZN10layer_norm31ln_parallel_residual_fwd_kernelINS_13Kernel_traitsIf13__nv_bfloat16fS2_fjLj6144ELj1ELj1ELj8ELj16ENS_18Kernel_traits_baseILj6144EfS2_fS2_fjLj256EEEEELb0ELb0ELb0EEEvNS_9FwdParamsE)
        /*0908*/ 	.word	0x00000000


	//----- nvinfo : EIATTR_MIN_STACK_SIZE
	.align		4
.L_394:
        /*090c*/ 	.byte	0x04, 0x12
        /*090e*/ 	.short	(.L_396 - .L_395)
	.align		4
.L_395:
        /*0910*/ 	.word	index@(_ZN10layer_norm31ln_parallel_residual_fwd_kernelINS_13Kernel_traitsIf13__nv_bfloat16fS2_fjLj6144ELj1ELj1ELj8ELj16ENS_18Kernel_traits_baseILj6144EfS2_fS2_fjLj256EEEEELb0ELb0ELb1EEEvNS_9FwdParamsE)
        /*0914*/ 	.word	0x00000000


	//----- nvinfo : EIATTR_MIN_STACK_SIZE
	.align		4
.L_396:
        /*0918*/ 	.byte	0x04, 0x12
        /*091a*/ 	.short	(.L_398 - .L_397)
	.align		4
.L_397:
        /*091c*/ 	.word	index@(_ZN10layer_norm31ln_parallel_residual_fwd_kernelINS_13Kernel_traitsIf13__nv_bfloat16fS2_fjLj6144ELj1ELj1ELj8ELj16ENS_18Kernel_traits_baseILj6144EfS2_fS2_fjLj256EEEEELb0ELb1ELb0EEEvNS_9FwdParamsE)
        /*0920*/ 	.word	0x00000000


	//----- nvinfo : EIATTR_MIN_STACK_SIZE
	.align		4
.L_398:
        /*0924*/ 	.byte	0x04, 0x12
        /*0926*/ 	.short	(.L_400 - .L_399)
	.align		4
.L_399:
        /*0928*/ 	.word	index@(_ZN10layer_norm31ln_parallel_residual_fwd_kernelINS_13Kernel_traitsIf13__nv_bfloat16fS2_fjLj6144ELj1ELj1ELj8ELj16ENS_18Kernel_traits_baseILj6144EfS2_fS2_fjLj256EEEEELb0ELb1ELb1EEEvNS_9FwdParamsE)
        /*092c*/ 	.word	0x00000000


	//----- nvinfo : EIATTR_MIN_STACK_SIZE
	.align		4
.L_400:
        /*0930*/ 	.byte	0x04, 0x12
        /*0932*/ 	.short	(.L_402 - .L_401)
	.align		4
.L_401:
        /*0934*/ 	.word	index@(_ZN10layer_norm31ln_parallel_residual_fwd_kernelINS_13Kernel_traitsIf13__nv_bfloat16fS2_fjLj6144ELj1ELj1ELj8ELj16ENS_18Kernel_traits_baseILj6144EfS2_fS2_fjLj256EEEEELb1ELb0ELb0EEEvNS_9FwdParamsE)
        /*0938*/ 	.word	0x00000000


	//----- nvinfo : EIATTR_MIN_STACK_SIZE
	.align		4
.L_402:
        /*093c*/ 	.byte	0x04, 0x12
        /*093e*/ 	.short	(.L_404 - .L_403)
	.align		4
.L_403:
        /*0940*/ 	.word	index@(_ZN10layer_norm31ln_parallel_residual_fwd_kernelINS_13Kernel_traitsIf13__nv_bfloat16fS2_fjLj6144ELj1ELj1ELj8ELj16ENS_18Kernel_traits_baseILj6144EfS2_fS2_fjLj256EEEEELb1ELb0ELb1EEEvNS_9FwdParamsE)
        /*0944*/ 	.word	0x00000000


	//----- nvinfo : EIATTR_MIN_STACK_SIZE
	.align		4
.L_404:
        /*0948*/ 	.byte	0x04, 0x12
        /*094a*/ 	.short	(.L_406 - .L_405)
	.align		4
.L_405:
        /*094c*/ 	.word	index@(_ZN10layer_norm31ln_parallel_residual_fwd_kernelINS_13Kernel_traitsIf13__nv_bfloat16fS2_fjLj6144ELj1ELj1ELj8ELj16ENS_18Kernel_traits_baseILj6144EfS2_fS2_fjLj256EEEEELb1ELb1ELb0EEEvNS_9FwdParamsE)
        /*0950*/ 	.word	0x00000008


	//----- nvinfo : EIATTR_MIN_STACK_SIZE
	.align		4
.L_406:
        /*0954*/ 	.byte	0x04, 0x12
        /*0956*/ 	.short	(.L_408 - .L_407)
	.align		4
.L_407:
        /*0958*/ 	.word	index@(_ZN10layer_norm31ln_parallel_residual_fwd_kernelINS_13Kernel_traitsIf13__nv_bfloat16fS2_fjLj6144ELj1ELj1ELj8ELj16ENS_18Kernel_traits_baseILj6144EfS2_fS2_fjLj256EEEEELb1ELb1ELb1EEEvNS_9FwdParamsE)
        /*095c*/ 	.word	0x00000000


	//----- nvinfo : EIATTR_MIN_STACK_SIZE
	.align		4
.L_408:
        /*0960*/ 	.byte	0x04, 0x12
        /*0962*/ 	.short	(.L_410 - .L_409)
	.align		4
.L_409:
        /*0964*/ 	.word	index@(_ZN10layer_norm31ln_parallel_residual_fwd_kernelINS_13Kernel_traitsIf6__halfS2_S2_fjLj6144ELj1ELj1ELj8ELj16ENS_18Kernel_traits_baseILj6144EfS2_S2_S2_fjLj256EEEEELb0ELb0ELb0EEEvNS_9FwdParamsE)
        /*0968*/ 	.word	0x00000000


	//----- nvinfo : EIATTR_MIN_STACK_SIZE
	.align		4
.L_410:
        /*096c*/ 	.byte	0x04, 0x12
        /*096e*/ 	.short	(.L_412 - .L_411)
	.align		4
.L_411:
        /*0970*/ 	.word	index@(_ZN10layer_norm31ln_parallel_residual_fwd_kernelINS_13Kernel_traitsIf6__halfS2_S2_fjLj6144ELj1ELj1ELj8ELj16ENS_18Kernel_traits_baseILj6144EfS2_S2_S2_fjLj256EEEEELb0ELb0ELb1EEEvNS_9FwdParamsE)
        /*0974*/ 	.word	0x00000000


	//----- nvinfo : EIATTR_MIN_STACK_SIZE
	.align		4
.L_412:
        /*0978*/ 	.byte	0x04, 0x12
        /*097a*/ 	.short	(.L_414 - .L_413)
	.align		4
.L_413:
        /*097c*/ 	.word	index@(_ZN10layer_norm31ln_parallel_residual_fwd_kernelINS_13Kernel_traitsIf6__halfS2_S2_fjLj6144ELj1ELj1ELj8ELj16ENS_18Kernel_traits_baseILj6144EfS2_S2_S2_fjLj256EEEEELb0ELb1ELb0EEEvNS_9FwdParamsE)
        /*0980*/ 	.word	0x00000000


	//----- nvinfo : EIATTR_MIN_STACK_SIZE
	.align		4
.L_414:
        /*0984*/ 	.byte	0x04, 0x12
        /*0986*/ 	.short	(.L_416 - .L_415)
	.align		4
.L_415:
        /*0988*/ 	.word	index@(_ZN10layer_norm31ln_parallel_residual_fwd_kernelINS_13Kernel_traitsIf6__halfS2_S2_fjLj6144ELj1ELj1ELj8ELj16ENS_18Kernel_traits_baseILj6144EfS2_S2_S2_fjLj256EEEEELb0ELb1ELb1EEEvNS_9FwdParamsE)
        /*098c*/ 	.word	0x00000000


	//----- nvinfo : EIATTR_MIN_STACK_SIZE
	.align		4
.L_416:
        /*0990*/ 	.byte	0x04, 0x12
        /*0992*/ 	.short	(.L_418 - .L_417)
	.align		4
.L_417:
        /*0994*/ 	.word	index@(_ZN10layer_norm31ln_parallel_residual_fwd_kernelINS_13Kernel_traitsIf6__halfS2_S2_fjLj6144ELj1ELj1ELj8ELj16ENS_18Kernel_traits_baseILj6144EfS2_S2_S2_fjLj256EEEEELb1ELb0ELb0EEEvNS_9FwdParamsE)
        /*0998*/ 	.word	0x00000000


	//----- nvinfo : EIATTR_MIN_STACK_SIZE
	.align		4
.L_418:
        /*099c*/ 	.byte	0x04, 0x12
        /*099e*/ 	.short	(.L_420 - .L_419)
	.align		4
.L_419:
        /*09a0*/ 	.word	index@(_ZN10layer_norm31ln_parallel_residual_fwd_kernelINS_13Kernel_traitsIf6__halfS2_S2_fjLj6144ELj1ELj1ELj8ELj16ENS_18Kernel_traits_baseILj6144EfS2_S2_S2_fjLj256EEEEELb1ELb0ELb1EEEvNS_9FwdParamsE)
        /*09a4*/ 	.word	0x00000000


	//----- nvinfo : EIATTR_MIN_STACK_SIZE
	.align		4
.L_420:
        /*09a8*/ 	.byte	0x04, 0x12
        /*09aa*/ 	.short	(.L_422 - .L_421)
	.align		4
.L_421:
        /*09ac*/ 	.word	index@(_ZN10layer_norm31ln_parallel_residual_fwd_kernelINS_13Kernel_traitsIf6__halfS2_S2_fjLj6144ELj1ELj1ELj8ELj16ENS_18Kernel_traits_baseILj6144EfS2_S2_S2_fjLj256EEEEELb1ELb1ELb0EEEvNS_9FwdParamsE)
        /*09b0*/ 	.word	0x00000010


	//----- nvinfo : EIATTR_MIN_STACK_SIZE
	.align		4
.L_422:
        /*09b4*/ 	.byte	0x04, 0x12
        /*09b6*/ 	.short	(.L_424 - .L_423)
	.align		4
.L_423:
        /*09b8*/ 	.word	index@(_ZN10layer_norm31ln_parallel_residual_fwd_kernelINS_13Kernel_traitsIf6__halfS2_S2_fjLj6144ELj1ELj1ELj8ELj16ENS_18Kernel_traits_baseILj6144EfS2_S2_S2_fjLj256EEEEELb1ELb1ELb1EEEvNS_9FwdParamsE)
        /*09bc*/ 	.word	0x00000000


	//----- nvinfo : EIATTR_MIN_STACK_SIZE
	.align		4
.L_424:
        /*09c0*/ 	.byte	0x04, 0x12
        /*09c2*/ 	.short	(.L_426 - .L_425)
	.align		4
.L_425:
        /*09c4*/ 	.word	index@(_ZN10layer_norm31ln_parallel_residual_fwd_kernelINS_13Kernel_traitsI6__halfS2_fS2_fjLj6144ELj1ELj1ELj8ELj16ENS_18Kernel_traits_baseILj6144ES2_S2_fS2_fjLj256EEEEELb0ELb0ELb0EEEvNS_9FwdParamsE)
        /*09c8*/ 	.word	0x00000000


	//----- nvinfo : EIATTR_MIN_STACK_SIZE
	.align		4
.L_426:
        /*09cc*/ 	.byte	0x04, 0x12
        /*09ce*/ 	.short	(.L_428 - .L_427)
	.align		4
.L_427:
        /*09d0*/ 	.word	index@(_ZN10layer_norm31ln_parallel_residual_fwd_kernelINS_13Kernel_traitsI6__halfS2_fS2_fjLj6144ELj1ELj1ELj8ELj16ENS_18Kernel_traits_baseILj6144ES2_S2_fS2_fjLj256EEEEELb0ELb0ELb1EEEvNS_9FwdParamsE)
        /*09d4*/ 	.word	0x00000000


	//----- nvinfo : EIATTR_MIN_STACK_SIZE
	.align		4
.L_428:
        /*09d8*/ 	.byte	0x04, 0x12
        /*09da*/ 	.short	(.L_430 - .L_429)
	.align		4
.L_429:
        /*09dc*/ 	.word	index@(_ZN10layer_norm31ln_parallel_residual_fwd_kernelINS_13Kernel_traitsI6__halfS2_fS2_fjLj6144ELj1ELj1ELj8ELj16ENS_18Kernel_traits_baseILj6144ES2_S2_fS2_fjLj256EEEEELb0ELb1ELb0EEEvNS_9FwdParamsE)
        /*09e0*/ 	.word	0x00000000


	//----- nvinfo : EIATTR_MIN_STACK_SIZE
	.align		4
.L_430:
        /*09e4*/ 	.byte	0x04, 0x12
        /*09e6*/ 	.short	(.L_432 - .L_431)
	.align		4
.L_431:
        /*09e8*/ 	.word	index@(_ZN10layer_norm31ln_parallel_residual_fwd_kernelINS_13Kernel_traitsI6__halfS2_fS2_fjLj6144ELj1ELj1ELj8ELj16ENS_18Kernel_traits_baseILj6144ES2_S2_fS2_fjLj256EEEEELb0ELb1ELb1EEEvNS_9FwdParamsE)
        /*09ec*/ 	.word	0x00000000


	//----- nvinfo : EIATTR_MIN_STACK_SIZE
	.align		4
.L_432:
        /*09f0*/ 	.byte	0x04, 0x12
        /*09f2*/ 	.short	(.L_434 - .L_433)
	.align		4
.L_433:
        /*09f4*/ 	.word	index@(_ZN10layer_norm31ln_parallel_residual_fwd_kernelINS_13Kernel_traitsI6__halfS2_fS2_fjLj6144ELj1ELj1ELj8ELj16ENS_18Kernel_traits_baseILj6144ES2_S2_fS2_fjLj256EEEEELb1ELb0ELb0EEEvNS_9FwdParamsE)
        /*09f8*/ 	.word	0x00000008


	//----- nvinfo : EIATTR_MIN_STACK_SIZE
	.align		4
.L_434:
        /*09fc*/ 	.byte	0x04, 0x12
        /*09fe*/ 	.short	(.L_436 - .L_435)
	.align		4
.L_435:
        /*0a00*/ 	.word	index@(_ZN10layer_norm31ln_parallel_residual_fwd_kernelINS_13Kernel_traitsI6__halfS2_fS2_fjLj6144ELj1ELj1ELj8ELj16ENS_18Kernel_traits_baseILj6144ES2_S2_fS2_fjLj256EEEEELb1ELb0ELb1EEEvNS_9FwdParamsE)
        /*0a04*/ 	.word	0x00000010


	//----- nvinfo : EIATTR_MIN_STACK_SIZE
	.align		4
.L_436:
        /*0a08*/ 	.byte	0x04, 0x12
        /*0a0a*/ 	.short	(.L_438 - .L_437)
	.align		4
.L_437:
        /*0a0c*/ 	.word	index@(_ZN10layer_norm31ln_parallel_residual_fwd_kernelINS_13Kernel_traitsI6__halfS2_fS2_fjLj6144ELj1ELj1ELj8ELj16ENS_18Kernel_traits_baseILj6144ES2_S2_fS2_fjLj256EEEEELb1ELb1ELb0EEEvNS_9FwdParamsE)
        /*0a10*/ 	.word	0x00000000


	//----- nvinfo : EIATTR_MIN_STACK_SIZE
	.align		4
.L_438:
        /*0a14*/ 	.byte	0x04, 0x12
        /*0a16*/ 	.short	(.L_440 - .L_439)
	.align		4
.L_439:
        /*0a18*/ 	.word	index@(_ZN10layer_norm31ln_parallel_residual_fwd_kernelINS_13Kernel_traitsI6__halfS2_fS2_fjLj6144ELj1ELj1ELj8ELj16ENS_18Kernel_traits_baseILj6144ES2_S2_fS2_fjLj256EEEEELb1ELb1ELb1EEEvNS_9FwdParamsE)
        /*0a1c*/ 	.word	0x00000000


	//----- nvinfo : EIATTR_MIN_STACK_SIZE
	.align		4
.L_440:
        /*0a20*/ 	.byte	0x04, 0x12
        /*0a22*/ 	.short	(.L_442 - .L_441)
	.align		4
.L_441:
        /*0a24*/ 	.word	index@(_ZN10layer_norm31ln_parallel_residual_fwd_kernelINS_13Kernel_traitsIf6__halffS2_fjLj6144ELj1ELj1ELj8ELj16ENS_18Kernel_traits_baseILj6144EfS2_fS2_fjLj256EEEEELb0ELb0ELb0EEEvNS_9FwdParamsE)
        /*0a28*/ 	.word	0x00000000


	//----- nvinfo : EIATTR_MIN_STACK_SIZE
	.align		4
.L_442:
        /*0a2c*/ 	.byte	0x04, 0x12
        /*0a2e*/ 	.short	(.L_444 - .L_443)
	.align		4
.L_443:
        /*0a30*/ 	.word	index@(_ZN10layer_norm31ln_parallel_residual_fwd_kernelINS_13Kernel_traitsIf6__halffS2_fjLj6144ELj1ELj1ELj8ELj16ENS_18Kernel_traits_baseILj6144EfS2_fS2_fjLj256EEEEELb0ELb0ELb1EEEvNS_9FwdParamsE)
        /*0a34*/ 	.word	0x00000000


	//----- nvinfo : EIATTR_MIN_STACK_SIZE
	.align		4
.L_444:
        /*0a38*/ 	.byte	0x04, 0x12
        /*0a3a*/ 	.short	(.L_446 - .L_445)
	.align		4
.L_445:
        /*0a3c*/ 	.word	index@(_ZN10layer_norm31ln_parallel_residual_fwd_kernelINS_13Kernel_traitsIf6__halffS2_fjLj6144ELj1ELj1ELj8ELj16ENS_18Kernel_traits_baseILj6144EfS2_fS2_fjLj256EEEEELb0ELb1ELb0EEEvNS_9FwdParamsE)
        /*0a40*/ 	.word	0x00000000


	//----- nvinfo : EIATTR_MIN_STACK_SIZE
	.align		4
.L_446:
        /*0a44*/ 	.byte	0x04, 0x12
        /*0a46*/ 	.short	(.L_448 - .L_447)
	.align		4
.L_447:
        /*0a48*/ 	.word	index@(_ZN10layer_norm31ln_parallel_residual_fwd_kernelINS_13Kernel_traitsIf6__halffS2_fjLj6144ELj1ELj1ELj8ELj16ENS_18Kernel_traits_baseILj6144EfS2_fS2_fjLj256EEEEELb0ELb1ELb1EEEvNS_9FwdParamsE)
        /*0a4c*/ 	.word	0x00000000


	//----- nvinfo : EIATTR_MIN_STACK_SIZE
	.align		4
.L_448:
        /*0a50*/ 	.byte	0x04, 0x12
        /*0a52*/ 	.short	(.L_450 - .L_449)
	.align		4
.L_449:
        /*0a54*/ 	.word	index@(_ZN10layer_norm31ln_parallel_residual_fwd_kernelINS_13Kernel_traitsIf6__halffS2_fjLj6144ELj1ELj1ELj8ELj16ENS_18Kernel_traits_baseILj6144EfS2_fS2_fjLj256EEEEELb1ELb0ELb0EEEvNS_9FwdParamsE)
        /*0a58*/ 	.word	0x00000000


	//----- nvinfo : EIATTR_MIN_STACK_SIZE
	.align		4
.L_450:
        /*0a5c*/ 	.byte	0x04, 0x12
        /*0a5e*/ 	.short	(.L_452 - .L_451)
	.align		4
.L_451:
        /*0a60*/ 	.word	index@(_ZN10layer_norm31ln_parallel_residual_fwd_kernelINS_13Kernel_traitsIf6__halffS2_fjLj6144ELj1ELj1ELj8ELj16ENS_18Kernel_traits_baseILj6144EfS2_fS2_fjLj256EEEEELb1ELb0ELb1EEEvNS_9FwdParamsE)
        /*0a64*/ 	.word	0x00000000


	//----- nvinfo : EIATTR_MIN_STACK_SIZE
	.align		4
.L_452:
        /*0a68*/ 	.byte	0x04, 0x12
        /*0a6a*/ 	.short	(.L_454 - .L_453)
	.align		4
.L_453:
        /*0a6c*/ 	.word	index@(_ZN10layer_norm31ln_parallel_residual_fwd_kernelINS_13Kernel_traitsIf6__halffS2_fjLj6144ELj1ELj1ELj8ELj16ENS_18Kernel_traits_baseILj6144EfS2_fS2_fjLj256EEEEELb1ELb1ELb0EEEvNS_9FwdParamsE)
        /*0a70*/ 	.word	0x00000010


	//----- nvinfo : EIATTR_MIN_STACK_SIZE
	.align		4
.L_454:
        /*0a74*/ 	.byte	0x04, 0x12
        /*0a76*/ 	.short	(.L_456 - .L_455)
	.align		4
.L_455:
        /*0a78*/ 	.word	index@(_ZN10layer_norm31ln_parallel_residual_fwd_kernelINS_13Kernel_traitsIf6__halffS2_fjLj6144ELj1ELj1ELj8ELj16ENS_18Kernel_traits_baseILj6144EfS2_fS2_fjLj256EEEEELb1ELb1ELb1EEEvNS_9FwdParamsE)
        /*0a7c*/ 	.word	0x00000000


	//----- nvinfo : EIATTR_MIN_STACK_SIZE
	.align		4
.L_456:
        /*0a80*/ 	.byte	0x04, 0x12
        /*0a82*/ 	.short	(.L_458 - .L_457)
	.align		4
.L_457:
        /*0a84*/ 	.word	index@(_ZN10layer_norm31ln_parallel_residual_fwd_kernelINS_13Kernel_traitsI6__halfffffjLj6144ELj1ELj1ELj8ELj16ENS_18Kernel_traits_baseILj6144ES2_ffffjLj256EEEEELb0ELb0ELb0EEEvNS_9FwdParamsE)
        /*0a88*/ 	.word	0x00000000


	//----- nvinfo : EIATTR_MIN_STACK_SIZE
	.align		4
.L_458:
        /*0a8c*/ 	.byte	0x04, 0x12
        /*0a8e*/ 	.short	(.L_460 - .L_459)
	.align		4
.L_459:
        /*0a90*/ 	.word	index@(_ZN10layer_norm31ln_parallel_residual_fwd_kernelINS_13Kernel_traitsI6__halfffffjLj6144ELj1ELj1ELj8ELj16ENS_18Kernel_traits_baseILj6144ES2_ffffjLj256EEEEELb0ELb0ELb1EEEvNS_9FwdParamsE)
        /*0a94*/ 	.word	0x00000000


	//----- nvinfo : EIATTR_MIN_STACK_SIZE
	.align		4
.L_460:
        /*0a98*/ 	.byte	0x04, 0x12
        /*0a9a*/ 	.short	(.L_462 - .L_461)
	.align		4
.L_461:
        /*0a9c*/ 	.word	index@(_ZN10layer_norm31ln_parallel_residual_fwd_kernelINS_13Kernel_traitsI6__halfffffjLj6144ELj1ELj1ELj8ELj16ENS_18Kernel_traits_baseILj6144ES2_ffffjLj256EEEEELb0ELb1ELb0EEEvNS_9FwdParamsE)
        /*0aa0*/ 	.word	0x00000000


	//----- nvinfo : EIATTR_MIN_STACK_SIZE
	.align		4
.L_462:
        /*0aa4*/ 	.byte	0x04, 0x12
        /*0aa6*/ 	.short	(.L_464 - .L_463)
	.align		4
.L_463:
        /*0aa8*/ 	.word	index@(_ZN10layer_norm31ln_parallel_residual_fwd_kernelINS_13Kernel_traitsI6__halfffffjLj6144ELj1ELj1ELj8ELj16ENS_18Kernel_traits_baseILj6144ES2_ffffjLj256EEEEELb0ELb1ELb1EEEvNS_9FwdParamsE)
        /*0aac*/ 	.word	0x00000000


	//----- nvinfo : EIATTR_MIN_STACK_SIZE
	.align		4
.L_464:
        /*0ab0*/ 	.byte	0x04, 0x12
        /*0ab2*/ 	.short	(.L_466 - .L_465)
	.align		4
.L_465:
        /*0ab4*/ 	.word	index@(_ZN10layer_norm31ln_parallel_residual_fwd_kernelINS_13Kernel_traitsI6__halfffffjLj6144ELj1ELj1ELj8ELj16ENS_18Kernel_traits_baseILj6144ES2_ffffjLj256EEEEELb1ELb0ELb0EEEvNS_9FwdParamsE)
        /*0ab8*/ 	.word	0x00000010


	//----- nvinfo : EIATTR_MIN_STACK_SIZE
	.align		4
.L_466:
        /*0abc*/ 	.byte	0x04, 0x12
        /*0abe*/ 	.short	(.L_468 - .L_467)
	.align		4
.L_467:
        /*0ac0*/ 	.word	index@(_ZN10layer_norm31ln_parallel_residual_fwd_kernelINS_13Kernel_traitsI6__halfffffjLj6144ELj1ELj1ELj8ELj16ENS_18Kernel_traits_baseILj6144ES2_ffffjLj256EEEEELb1ELb0ELb1EEEvNS_9FwdParamsE)
        /*0ac4*/ 	.word	0x00000000


	//----- nvinfo : EIATTR_MIN_STACK_SIZE
	.align		4
.L_468:
        /*0ac8*/ 	.byte	0x04, 0x12
        /*0aca*/ 	.short	(.L_470 - .L_469)
	.align		4
.L_469:
        /*0acc*/ 	.word	index@(_ZN10layer_norm31ln_parallel_residual_fwd_kernelINS_13Kernel_traitsI6__halfffffjLj6144ELj1ELj1ELj8ELj16ENS_18Kernel_traits_baseILj6144ES2_ffffjLj256EEEEELb1ELb1ELb0EEEvNS_9FwdParamsE)
        /*0ad0*/ 	.word	0x00000000


	//----- nvinfo : EIATTR_MIN_STACK_SIZE
	.align		4
.L_470:
        /*0ad4*/ 	.byte	0x04, 0x12
        /*0ad6*/ 	.short	(.L_472 - .L_471)
	.align		4
.L_471:
        /*0ad8*/ 	.word	index@(_ZN10layer_norm31ln_parallel_residual_fwd_kernelINS_13Kernel_traitsI6__halfffffjLj6144ELj1ELj1ELj8ELj16ENS_18Kernel_traits_baseILj6144ES2_ffffjLj256EEEEELb1ELb1ELb1EEEvNS_9FwdParamsE)
        /*0adc*/ 	.word	0x00000000


	//----- nvinfo : EIATTR_MIN_STACK_SIZE
	.align		4
.L_472:
        /*0ae0*/ 	.byte	0x04, 0x12
        /*0ae2*/ 	.short	(.L_474 - .L_473)
	.align		4
.L_473:
        /*0ae4*/ 	.word	index@(_ZN10layer_norm31ln_parallel_residual_fwd_kernelINS_13Kernel_traitsIfffffjLj6144ELj1ELj1ELj8ELj16ENS_18Kernel_traits_baseILj6144EfffffjLj256EEEEELb0ELb0ELb0EEEvNS_9FwdParamsE)
        /*0ae8*/ 	.word	0x00000000


	//----- nvinfo : EIATTR_MIN_STACK_SIZE
	.align		4
.L_474:
        /*0aec*/ 	.byte	0x04, 0x12
        /*0aee*/ 	.short	(.L_476 - .L_475)
	.align		4
.L_475:
        /*0af0*/ 	.word	index@(_ZN10layer_norm31ln_parallel_residual_fwd_kernelINS_13Kernel_traitsIfffffjLj6144ELj1ELj1ELj8ELj16ENS_18Kernel_traits_baseILj6144EfffffjLj256EEEEELb0ELb0ELb1EEEvNS_9FwdParamsE)
        /*0af4*/ 	.word	0x00000000


	//----- nvinfo : EIATTR_MIN_STACK_SIZE
	.align		4
.L_476:
        /*0af8*/ 	.byte	0x04, 0x12
        /*0afa*/ 	.short	(.L_478 - .L_477)
	.align		4
.L_477:
        /*0afc*/ 	.word	index@(_ZN10layer_norm31ln_parallel_residual_fwd_kernelINS_13Kernel_traitsIfffffjLj6144ELj1ELj1ELj8ELj16ENS_18Kernel_traits_baseILj6144EfffffjLj256EEEEELb0ELb1ELb0EEEvNS_9FwdParamsE)
        /*0b00*/ 	.word	0x00000000


	//----- nvinfo : EIATTR_MIN_STACK_SIZE
	.align		4
.L_478:
        /*0b04*/ 	.byte	0x04, 0x12
        /*0b06*/ 	.short	(.L_480 - .L_479)
	.align		4
.L_479:
        /*0b08*/ 	.word	index@(_ZN10layer_norm31ln_parallel_residual_fwd_kernelINS_13Kernel_traitsIfffffjLj6144ELj1ELj1ELj8ELj16ENS_18Kernel_traits_baseILj6144EfffffjLj256EEEEELb0ELb1ELb1EEEvNS_9FwdParamsE)
        /*0b0c*/ 	.word	0x00000000


	//----- nvinfo : EIATTR_MIN_STACK_SIZE
	.align		4
.L_480:
        /*0b10*/ 	.byte	0x04, 0x12
        /*0b12*/ 	.short	(.L_482 - .L_481)
	.align		4
.L_481:
        /*0b14*/ 	.word	index@(_ZN10layer_norm31ln_parallel_residual_fwd_kernelINS_13Kernel_traitsIfffffjLj6144ELj1ELj1ELj8ELj16ENS_18Kernel_traits_baseILj6144EfffffjLj256EEEEELb1ELb0ELb0EEEvNS_9FwdParamsE)
        /*0b18*/ 	.word	0x00000000


	//----- nvinfo : EIATTR_MIN_STACK_SIZE
	.align		4
.L_482:
        /*0b1c*/ 	.byte	0x04, 0x12
        /*0b1e*/ 	.short	(.L_484 - .L_483)
	.align		4
.L_483:
        /*0b20*/ 	.word	index@(_ZN10layer_norm31ln_parallel_residual_fwd_kernelINS_13Kernel_traitsIfffffjLj6144ELj1ELj1ELj8ELj16ENS_18Kernel_traits_baseILj6144EfffffjLj256EEEEELb1ELb0ELb1EEEvNS_9FwdParamsE)
        /*0b24*/ 	.word	0x00000000


	//----- nvinfo : EIATTR_MIN_STACK_SIZE
	.align		4
.L_484:
        /*0b28*/ 	.byte	0x04, 0x12
        /*0b2a*/ 	.short	(.L_486 - .L_485)
	.align		4
.L_485:
        /*0b2c*/ 	.word	index@(_ZN10layer_norm31ln_parallel_residual_fwd_kernelINS_13Kernel_traitsIfffffjLj6144ELj1ELj1ELj8ELj16ENS_18Kernel_traits_baseILj6144EfffffjLj256EEEEELb1ELb1ELb0EEEvNS_9FwdParamsE)
        /*0b30*/ 	.word	0x00000000


	//----- nvinfo : EIATTR_MIN_STACK_SIZE
	.align		4
.L_486:
        /*0b34*/ 	.byte	0x04, 0x12
        /*0b36*/ 	.short	(.L_488 - .L_487)
	.align		4
.L_487:
        /*0b38*/ 	.word	index@(_ZN10layer_norm31ln_parallel_residual_fwd_kernelINS_13Kernel_traitsIfffffjLj6144ELj1ELj1ELj8ELj16ENS_18Kernel_traits_baseILj6144EfffffjLj256EEEEELb1ELb1ELb1EEEvNS_9FwdParamsE)
        /*0b3c*/ 	.word	0x00000000
.L_488:


//--------------------- .nv.compat                --------------------------
	.section	.nv.compat,"",@"SHT_CUDA_COMPAT_INFO"
	.align	4
        /*0000*/ 	.byte	0x02, 0x09, 0x01, 0x00, 0x02, 0x02, 0x01, 0x00, 0x02, 0x05, 0x05, 0x00, 0x03, 0x07, 0x01, 0x01
        /*0010*/ 	.byte	0x02, 0x03, 0x00, 0x00, 0x02, 0x06, 0x01, 0x00, 0x04, 0x0b, 0x08, 0x00, 0x09, 0x00, 0x00, 0x00
        /*0020*/ 	.byte	0x00, 0x00, 0x00, 0x00


//--------------------- .nv.info._ZN10layer_norm31ln_parallel_residual_fwd_kernelINS_13Kernel_traitsI13__nv_bfloat16S2_S2_S2_fjLj6144ELj1ELj1ELj8ELj16ENS_18Kernel_traits_baseILj6144ES2_S2_S2_S2_fjLj256EEEEELb0ELb0ELb0EEEvNS_9FwdParamsE --------------------------
	.section	.nv.info._ZN10layer_norm31ln_parallel_residual_fwd_kernelINS_13Kernel_traitsI13__nv_bfloat16S2_S2_S2_fjLj6144ELj1ELj1ELj8ELj16ENS_18Kernel_traits_baseILj6144ES2_S2_S2_S2_fjLj256EEEEELb0ELb0ELb0EEEvNS_9FwdParamsE,"",@"SHT_CUDA_INFO"
	.sectionflags	@""
	.align	4


	//----- nvinfo : EIATTR_CUDA_API_VERSION
	.align		4
        /*0000*/ 	.byte	0x04, 0x37
        /*0002*/ 	.short	(.L_490 - .L_489)
.L_489:
        /*0004*/ 	.word	0x00000082


	//----- nvinfo : EIATTR_KPARAM_INFO
	.align		4
.L_490:
        /*0008*/ 	.byte	0x04, 0x17
        /*000a*/ 	.short	(.L_492 - .L_491)
.L_491:
        /*000c*/ 	.word	0x00000000
        /*0010*/ 	.short	0x0000
        /*0012*/ 	.short	0x0000
        /*0014*/ 	.byte	0x00, 0xf0, 0xa1, 0x03


	//----- nvinfo : EIATTR_SPARSE_MMA_MASK
	.align		4
.L_492:
        /*0018*/ 	.byte	0x03, 0x50
        /*001a*/ 	.short	0x0000


	//----- nvinfo : EIATTR_MAXREG_COUNT
	.align		4
        /*001c*/ 	.byte	0x03, 0x1b
        /*001e*/ 	.short	0x00ff


	//----- nvinfo : EIATTR_NUM_BARRIERS
	.align		4
        /*0020*/ 	.byte	0x02, 0x4c
        /*0022*/ 	.byte	0x01
	.zero		1


	//----- nvinfo : EIATTR_MERCURY_ISA_VERSION
	.align		4
        /*0024*/ 	.byte	0x03, 0x5f
        /*0026*/ 	.short	0x0101


	//----- nvinfo : EIATTR_COOP_GROUP_MASK_REGIDS
	.align		4
        /*0028*/ 	.byte	0x04, 0x29
        /*002a*/ 	.short	(.L_494 - .L_493)


	//   ....[0]....
.L_493:
        /*002c*/ 	.word	0xffffffff


	//   ....[1]....
        /*0030*/ 	.word	0xffffffff


	//   ....[2]....
        /*0034*/ 	.word	0xffffffff


	//   ....[3]....
        /*0038*/ 	.word	0xffffffff


	//   ....[4]....
        /*003c*/ 	.word	0xffffffff


	//   ....[5]....
        /*0040*/ 	.word	0xffffffff


	//   ....[6]....
        /*0044*/ 	.word	0xffffffff


	//   ....[7]....
        /*0048*/ 	.word	0xffffffff


	//   ....[8]....
        /*004c*/ 	.word	0xffffffff


	//   ....[9]....
        /*0050*/ 	.word	0xffffffff


	//   ....[10]....
        /*0054*/ 	.word	0xffffffff


	//   ....[11]....
        /*0058*/ 	.word	0xffffffff


	//   ....[12]....
        /*005c*/ 	.word	0xffffffff


	//   ....[13]....
        /*0060*/ 	.word	0xffffffff


	//   ....[14]....
        /*0064*/ 	.word	0xffffffff


	//   ....[15]....
        /*0068*/ 	.word	0xffffffff


	//   ....[16]....
        /*006c*/ 	.word	0xffffffff


	//   ....[17]....
        /*0070*/ 	.word	0xffffffff


	//   ....[18]....
        /*0074*/ 	.word	0xffffffff


	//   ....[19]....
        /*0078*/ 	.word	0xffffffff


	//   ....[20]....
        /*007c*/ 	.word	0xffffffff


	//----- nvinfo : EIATTR_COOP_GROUP_INSTR_OFFSETS
	.align		4
.L_494:
        /*0080*/ 	.byte	0x04, 0x28
        /*0082*/ 	.short	(.L_496 - .L_495)


	//   ....[0]....
.L_495:
        /*0084*/ 	.word	0x00003350


	//   ....[1]....
        /*0088*/ 	.word	0x00003370


	//   ....[2]....
        /*008c*/ 	.word	0x00003390


	//   ....[3]....
        /*0090*/ 	.word	0x000033b0


	//   ....[4]....
        /*0094*/ 	.word	0x000033d0


	//   ....[5]....
        /*0098*/ 	.word	0x00003710


	//   ....[6]....
        /*009c*/ 	.word	0x00003730


	//   ....[7]....
        /*00a0*/ 	.word	0x00003750


	//   ....[8]....
        /*00a4*/ 	.word	0x00003780


	//   ....[9]....
        /*00a8*/ 	.word	0x000037b0


	//   ....[10]....
        /*00ac*/ 	.word	0x00003960


	//   ....[11]....
        /*00b0*/ 	.word	0x000039a0


	//   ....[12]....
        /*00b4*/ 	.word	0x000039b0


	//   ....[13]....
        /*00b8*/ 	.word	0x00003a00


	//   ....[14]....
        /*00bc*/ 	.word	0x00003ac0


	//   ....[15]....
        /*00c0*/ 	.word	0x00003af0


	//   ....[16]....
        /*00c4*/ 	.word	0x00003b10


	//   ....[17]....
        /*00c8*/ 	.word	0x00003bb0


	//   ....[18]....
        /*00cc*/ 	.word	0x00003c10


	//   ....[19]....
        /*00d0*/ 	.word	0x00003cb0


	//   ....[20]....
        /*00d4*/ 	.word	0x00003ce0


	//----- nvinfo : EIATTR_VRC_CTA_INIT_COUNT
	.align		4
.L_496:
        /*00d8*/ 	.byte	0x02, 0x4a
	.zero		1
	.zero		1


	//----- nvinfo : EIATTR_EXIT_INSTR_OFFSETS
	.align		4
        /*00dc*/ 	.byte	0x04, 0x1c
        /*00de*/ 	.short	(.L_498 - .L_497)


	//   ....[0]....
.L_497:
        /*00e0*/ 	.word	0x00000cf0


	//   ....[1]....
        /*00e4*/ 	.word	0x00004d20


	//----- nvinfo : EIATTR_MAX_THREADS
	.align		4
.L_498:
        /*00e8*/ 	.byte	0x04, 0x05
        /*00ea*/ 	.short	(.L_500 - .L_499)
.L_499:
        /*00ec*/ 	.word	0x00000100
        /*00f0*/ 	.word	0x00000001
        /*00f4*/ 	.word	0x00000001


	//----- nvinfo : EIATTR_CRS_STACK_SIZE
	.align		4
.L_500:
        /*00f8*/ 	.byte	0x04, 0x1e
        /*00fa*/ 	.short	(.L_502 - .L_501)
.L_501:
        /*00fc*/ 	.word	0x00000000


	//----- nvinfo : EIATTR_CBANK_PARAM_SIZE
	.align		4
.L_502:
        /*0100*/ 	.byte	0x03, 0x19
        /*0102*/ 	.short	0x00e8


	//----- nvinfo : EIATTR_PARAM_CBANK
	.align		4
        /*0104*/ 	.byte	0x04, 0x0a
        /*0106*/ 	.short	(.L_504 - .L_503)
	.align		4
.L_503:
        /*0108*/ 	.word	index@(.nv.constant0._ZN10layer_norm31ln_parallel_residual_fwd_kernelINS_13Kernel_traitsI13__nv_bfloat16S2_S2_S2_fjLj6144ELj1ELj1ELj8ELj16ENS_18Kernel_traits_baseILj6144ES2_S2_S2_S2_fjLj256EEEEELb0ELb0ELb0EEEvNS_9FwdParamsE)
        /*010c*/ 	.short	0x0380
        /*010e*/ 	.short	0x00e8


	//----- nvinfo : EIATTR_SW_WAR
	.align		4
.L_504:
        /*0110*/ 	.byte	0x04, 0x36
        /*0112*/ 	.short	(.L_506 - .L_505)
.L_505:
        /*0114*/ 	.word	0x00000008
.L_506:


//--------------------- .nv.info._ZN10layer_norm31ln_parallel_residual_fwd_kernelINS_13Kernel_traitsI13__nv_bfloat16S2_S2_S2_fjLj6144ELj1ELj1ELj8ELj16ENS_18Kernel_traits_baseILj6144ES2_S2_S2_S2_fjLj256EEEEELb0ELb0ELb1EEEvNS_9FwdParamsE --------------------------
	.section	.nv.info._ZN10layer_norm31ln_parallel_residual_fwd_kernelINS_13Kernel_traitsI13__nv_bfloat16S2_S2_S2_fjLj6144ELj1ELj1ELj8ELj16ENS_18Kernel_traits_baseILj6144ES2_S2_S2_S2_fjLj256EEEEELb0ELb0ELb1EEEvNS_9FwdParamsE,"",@"SHT_CUDA_INFO"
	.sectionflags	@""
	.align	4


	//----- nvinfo : EIATTR_CUDA_API_VERSION
	.align		4
        /*0000*/ 	.byte	0x04, 0x37
        /*0002*/ 	.short	(.L_508 - .L_507)
.L_507:
        /*0004*/ 	.word	0x00000082


	//----- nvinfo : EIATTR_KPARAM_INFO
	.align		4
.L_508:
        /*0008*/ 	.byte	0x04, 0x17
        /*000a*/ 	.short	(.L_510 - .L_509)
.L_509:
        /*000c*/ 	.word	0x00000000
        /*0010*/ 	.short	0x0000
        /*0012*/ 	.short	0x0000
        /*0014*/ 	.byte	0x00, 0xf0, 0xa1, 0x03


	//----- nvinfo : EIATTR_SPARSE_MMA_MASK
	.align		4
.L_510:
        /*0018*/ 	.byte	0x03, 0x50
        /*001a*/ 	.short	0x0000


	//----- nvinfo : EIATTR_MAXREG_COUNT
	.align		4
        /*001c*/ 	.byte	0x03, 0x1b
        /*001e*/ 	.short	0x00ff


	//----- nvinfo : EIATTR_NUM_BARRIERS
	.align		4
        /*0020*/ 	.byte	0x02, 0x4c
        /*0022*/ 	.byte	0x01
	.zero		1


	//----- nvinfo : EIATTR_MERCURY_ISA_VERSION
	.align		4
        /*0024*/ 	.byte	0x03, 0x5f
        /*0026*/ 	.short	0x0101


	//----- nvinfo : EIATTR_COOP_GROUP_MASK_REGIDS
	.align		4
        /*0028*/ 	.byte	0x04, 0x29
        /*002a*/ 	.short	(.L_512 - .L_511)


	//   ....[0]....
.L_511:
        /*002c*/ 	.word	0xffffffff


	//   ....[1]....
        /*0030*/ 	.word	0xffffffff


	//   ....[2]....
        /*0034*/ 	.word	0xffffffff


	//   ....[3]....
        /*0038*/ 	.word	0xffffffff


	//   ....[4]....
        /*003c*/ 	.word	0xffffffff


	//   ....[5]....
        /*0040*/ 	.word	0xffffffff


	//   ....[6]....
        /*0044*/ 	.word	0xffffffff


	//   ....[7]....
        /*0048*/ 	.word	0xffffffff


	//   ....[8]....
        /*004c*/ 	.word	0xffffffff


	//   ....[9]....
        /*0050*/ 	.word	0xffffffff


	//   ....[10]....
        /*0054*/ 	.word	0xffffffff


	//   ....[11]....
        /*0058*/ 	.word	0xffffffff


	//   ....[12]....
        /*005c*/ 	.word	0xffffffff


	//   ....[13]....
        /*0060*/ 	.word	0xffffffff


	//   ....[14]....
        /*0064*/ 	.word	0xffffffff


	//   ....[15]....
        /*0068*/ 	.word	0xffffffff


	//   ....[16]....
        /*006c*/ 	.word	0xffffffff


	//   ....[17]....
        /*0070*/ 	.word	0xffffffff


	//   ....[18]....
        /*0074*/ 	.word	0xffffffff


	//   ....[19]....
        /*0078*/ 	.word	0xffffffff


	//   ....[20]....
        /*007c*/ 	.word	0xffffffff


	//----- nvinfo : EIATTR_COOP_GROUP_INSTR_OFFSETS
	.align		4
.L_512:
        /*0080*/ 	.byte	0x04, 0x28
        /*0082*/ 	.short	(.L_514 - .L_513)


	//   ....[0]....
.L_513:
        /*0084*/ 	.word	0x00002aa0


	//   ....[1]....
        /*0088*/ 	.word	0x00002ac0


	//   ....[2]....
        /*008c*/ 	.word	0x00002ae0


	//   ....[3]....
        /*0090*/ 	.word	0x00002b00


	//   ....[4]....
        /*0094*/ 	.word	0x00002b20


	//   ....[5]....
        /*0098*/ 	.word	0x00002e50


	//   ....[6]....
        /*009c*/ 	.word	0x00002e70


	//   ....[7]....
        /*00a0*/ 	.word	0x00002ea0


	//   ....[8]....
        /*00a4*/ 	.word	0x00002ee0


	//   ....[9]....
        /*00a8*/ 	.word	0x00002f20


	//   ....[10]....
        /*00ac*/ 	.word	0x000030d0


	//   ....[11]....
        /*00b0*/ 	.word	0x00003110


	//   ....[12]....
        /*00b4*/ 	.word	0x00003150


	//   ....[13]....
        /*00b8*/ 	.word	0x000031a0


	//   ....[14]....
        /*00bc*/ 	.word	0x00003280


	//   ....[15]....
        /*00c0*/ 	.word	0x000032b0


	//   ....[16]....
        /*00c4*/ 	.word	0x000032d0


	//   ....[17]....
        /*00c8*/ 	.word	0x00003370


	//   ....[18]....
        /*00cc*/ 	.word	0x000033d0


	//   ....[19]....
        /*00d0*/ 	.word	0x00003470


	//   ....[20]....
        /*00d4*/ 	.word	0x000034b0


	//----- nvinfo : EIATTR_VRC_CTA_INIT_COUNT
	.align		4
.L_514:
        /*00d8*/ 	.byte	0x02, 0x4a
	.zero		1
	.zero		1


	//----- nvinfo : EIATTR_EXIT_INSTR_OFFSETS
	.align		4
        /*00dc*/ 	.byte	0x04, 0x1c
        /*00de*/ 	.short	(.L_516 - .L_515)


	//   ....[0]....
.L_515:
        /*00e0*/ 	.word	0x00000730


	//   ....[1]....
        /*00e4*/ 	.word	0x000043a0


	//----- nvinfo : EIATTR_MAX_THREADS
	.align		4
.L_516:
        /*00e8*/ 	.byte	0x04, 0x05
        /*00ea*/ 	.short	(.L_518 - .L_517)
.L_517:
        /*00ec*/ 	.word	0x00000100
        /*00f0*/ 	.word	0x00000001
        /*00f4*/ 	.word	0x00000001


	//----- nvinfo : EIATTR_CRS_STACK_SIZE
	.align		4
.L_518:
        /*00f8*/ 	.byte	0x04, 0x1e
        /*00fa*/ 	.short	(.L_520 - .L_519)
.L_519:
        /*00fc*/ 	.word	0x00000000


	//----- nvinfo : EIATTR_CBANK_PARAM_SIZE
	.align		4
.L_520:
        /*0100*/ 	.byte	0x03, 0x19
        /*0102*/ 	.short	0x00e8


	//----- nvinfo : EIATTR_PARAM_CBANK
	.align		4
        /*0104*/ 	.byte	0x04, 0x0a
        /*0106*/ 	.short	(.L_522 - .L_521)
	.align		4
.L_521:
        /*0108*/ 	.word	index@(.nv.constant0._ZN10layer_norm31ln_parallel_residual_fwd_kernelINS_13Kernel_traitsI13__nv_bfloat16S2_S2_S2_fjLj6144ELj1ELj1ELj8ELj16ENS_18Kernel_traits_baseILj6144ES2_S2_S2_S2_fjLj256EEEEELb0ELb0ELb1EEEvNS_9FwdParamsE)
        /*010c*/ 	.short	0x0380
        /*010e*/ 	.short	0x00e8


	//----- nvinfo : EIATTR_SW_WAR
	.align		4
.L_522:
        /*0110*/ 	.byte	0x04, 0x36
        /*0112*/ 	.short	(.L_524 - .L_523)
.L_523:
        /*0114*/ 	.word	0x00000008
.L_524:


//--------------------- .nv.info._ZN10layer_norm31ln_parallel_residual_fwd_kernelINS_13Kernel_traitsI13__nv_bfloat16S2_S2_S2_fjLj6144ELj1ELj1ELj8ELj16ENS_18Kernel_traits_baseILj6144ES2_S2_S2_S2_fjLj256EEEEELb0ELb1ELb0EEEvNS_9FwdParamsE --------------------------
	.section	.nv.info._ZN10layer_norm31ln_parallel_residual_fwd_kernelINS_13Kernel_traitsI13__nv_bfloat16S2_S2_S2_fjLj6144ELj1ELj1ELj8ELj16ENS_18Kernel_traits_baseILj6144ES2_S2_S2_S2_fjLj256EEEEELb0ELb1ELb0EEEvNS_9FwdParamsE,"",@"SHT_CUDA_INFO"
	.sectionflags	@""
	.align	4


	//----- nvinfo : EIATTR_CUDA_API_VERSION
	.align		4
        /*0000*/ 	.byte	0x04, 0x37
        /*0002*/ 	.short	(.L_526 - .L_525)
.L_525:
        /*0004*/ 	.word	0x00000082


	//----- nvinfo : EIATTR_KPARAM_INFO
	.align		4
.L_526:
        /*0008*/ 	.byte	0x04, 0x17
        /*000a*/ 	.short	(.L_528 - .L_527)
.L_527:
        /*000c*/ 	.word	0x00000000
        /*0010*/ 	.short	0x0000
        /*0012*/ 	.short	0x0000
        /*0014*/ 	.byte	0x00, 0xf0, 0xa1, 0x03


	//----- nvinfo : EIATTR_SPARSE_MMA_MASK
	.align		4
.L_528:
        /*0018*/ 	.byte	0x03, 0x50
        /*001a*/ 	.short	0x0000


	//----- nvinfo : EIATTR_MAXREG_COUNT
	.align		4
        /*001c*/ 	.byte	0x03, 0x1b
        /*001e*/ 	.short	0x00ff


	//----- nvinfo : EIATTR_NUM_BARRIERS
	.align		4
        /*0020*/ 	.byte	0x02, 0x4c
        /*0022*/ 	.byte	0x01
	.zero		1


	//----- nvinfo : EIATTR_MERCURY_ISA_VERSION
	.align		4
        /*0024*/ 	.byte	0x03, 0x5f
        /*0026*/ 	.short	0x0101


	//----- nvinfo : EIATTR_COOP_GROUP_MASK_REGIDS
	.align		4
        /*0028*/ 	.byte	0x04, 0x29
        /*002a*/ 	.short	(.L_530 - .L_529)


	//   ....[0]....
.L_529:
        /*002c*/ 	.word	0xffffffff


	//   ....[1]....
        /*0030*/ 	.word	0xffffffff


	//   ....[2]....
        /*0034*/ 	.word	0xffffffff


	//   ....[3]....
        /*0038*/ 	.word	0xffffffff


	//   ....[4]....
        /*003c*/ 	.word	0xffffffff


	//   ....[5]....
        /*0040*/ 	.word	0xffffffff


	//   ....[6]....
        /*0044*/ 	.word	0xffffffff


	//   ....[7]....
        /*0048*/ 	.word	0xffffffff


	//   ....[8]....
        /*004c*/ 	.word	0xffffffff


	//   ....[9]....
        /*0050*/ 	.word	0xffffffff


	//   ....[10]....
        /*0054*/ 	.word	0xffffffff


	//   ....[11]....
        /*0058*/ 	.word	0xffffffff


	//   ....[12]....
        /*005c*/ 	.word	0xffffffff


	//   ....[13]....
        /*0060*/ 	.word	0xffffffff


	//   ....[14]....
        /*0064*/ 	.word	0xffffffff


	//   ....[15]....
        /*0068*/ 	.word	0xffffffff


	//   ....[16]....
        /*006c*/ 	.word	0xffffffff


	//   ....[17]....
        /*0070*/ 	.word	0xffffffff


	//   ....[18]....
        /*0074*/ 	.word	0xffffffff


	//   ....[19]....
        /*0078*/ 	.word	0xffffffff


	//   ....[20]....
        /*007c*/ 	.word	0xffffffff


	//----- nvinfo : EIATTR_COOP_GROUP_INSTR_OFFSETS
	.align		4
.L_530:
        /*0080*/ 	.byte	0x04, 0x28
        /*0082*/ 	.short	(.L_532 - .L_531)


	//   ....[0]....
.L_531:
        /*0084*/ 	.word	0x00002940


	//   ....[1]....
        /*0088*/ 	.word	0x00002960


	//   ....[2]....
        /*008c*/ 	.word	0x00002980


	//   ....[3]....
        /*0090*/ 	.word	0x000029a0


	//   ....[4]....
        /*0094*/ 	.word	0x000029c0


	//   ....[5]....
        /*0098*/ 	.word	0x00002d20


	//   ....[6]....
        /*009c*/ 	.word	0x00002d40


	//   ....[7]....
        /*00a0*/ 	.word	0x00002d70


	//   ....[8]....
        /*00a4*/ 	.word	0x00002d90


	//   ....[9]....
        /*00a8*/ 	.word	0x00002dd0


	//   ....[10]....
        /*00ac*/ 	.word	0x00002e50


	//   ....[11]....
        /*00b0*/ 	.word	0x00002eb0


	//   ....[12]....
        /*00b4*/ 	.word	0x00002ee0


	//   ....[13]....
        /*00b8*/ 	.word	0x00002f00


	//   ....[14]....
        /*00bc*/ 	.word	0x00002f10


	//   ....[15]....
        /*00c0*/ 	.word	0x00002fd0


	//   ....[16]....
        /*00c4*/ 	.word	0x00003020


	//   ....[17]....
        /*00c8*/ 	.word	0x000030a0


	//   ....[18]....
        /*00cc*/ 	.word	0x000030e0


	//   ....[19]....
        /*00d0*/ 	.word	0x00003180


	//   ....[20]....
        /*00d4*/ 	.word	0x000031b0


	//----- nvinfo : EIATTR_VRC_CTA_INIT_COUNT
	.align		4
.L_532:
        /*00d8*/ 	.byte	0x02, 0x4a
	.zero		1
	.zero		1


	//----- nvinfo : EIATTR_EXIT_INSTR_OFFSETS
	.align		4
        /*00dc*/ 	.byte	0x04, 0x1c
        /*00de*/ 	.short	(.L_534 - .L_533)


	//   ....[0]....
.L_533:
        /*00e0*/ 	.word	0x000004a0


	//   ....[1]....
        /*00e4*/ 	.word	0x00003c20


	//----- nvinfo : EIATTR_MAX_THREADS
	.align		4
.L_534:
        /*00e8*/ 	.byte	0x04, 0x05
        /*00ea*/ 	.short	(.L_536 - .L_535)
.L_535:
        /*00ec*/ 	.word	0x00000100
        /*00f0*/ 	.word	0x00000001
        /*00f4*/ 	.word	0x00000001


	//----- nvinfo : EIATTR_CRS_STACK_SIZE
	.align		4
.L_536:
        /*00f8*/ 	.byte	0x04, 0x1e
        /*00fa*/ 	.short	(.L_538 - .L_537)
.L_537:
        /*00fc*/ 	.word	0x00000000


	//----- nvinfo : EIATTR_CBANK_PARAM_SIZE
	.align		4
.L_538:
        /*0100*/ 	.byte	0x03, 0x19
        /*0102*/ 	.short	0x00e8


	//----- nvinfo : EIATTR_PARAM_CBANK
	.align		4
        /*0104*/ 	.byte	0x04, 0x0a
        /*0106*/ 	.short	(.L_540 - .L_539)
	.align		4
.L_539:
        /*0108*/ 	.word	index@(.nv.constant0._ZN10layer_norm31ln_parallel_residual_fwd_kernelINS_13Kernel_traitsI13__nv_bfloat16S2_S2_S2_fjLj6144ELj1ELj1ELj8ELj16ENS_18Kernel_traits_baseILj6144ES2_S2_S2_S2_fjLj256EEEEELb0ELb1ELb0EEEvNS_9FwdParamsE)
        /*010c*/ 	.short	0x0380
        /*010e*/ 	.short	0x00e8


	//----- nvinfo : EIATTR_SW_WAR
	.align		4
.L_540:
        /*0110*/ 	.byte	0x04, 0x36
        /*0112*/ 	.short	(.L_542 - .L_541)
.L_541:
        /*0114*/ 	.word	0x00000008
.L_542:


//--------------------- .nv.info._ZN10layer_norm31ln_parallel_residual_fwd_kernelINS_13Kernel_traitsI13__nv_bfloat16S2_S2_S2_fjLj6144ELj1ELj1ELj8ELj16ENS_18Kernel_traits_baseILj6144ES2_S2_S2_S2_fjLj256EEEEELb0ELb1ELb1EEEvNS_9FwdParamsE --------------------------
	.section	.nv.info._ZN10layer_norm31ln_parallel_residual_fwd_kernelINS_13Kernel_traitsI13__nv_bfloat16S2_S2_S2_fjLj6144ELj1ELj1ELj8ELj16ENS_18Kernel_traits_baseILj6144ES2_S2_S2_S2_fjLj256EEEEELb0ELb1ELb1EEEvNS_9FwdParamsE,"",@"SHT_CUDA_INFO"
	.sectionflags	@""
	.align	4


	//----- nvinfo : EIATTR_CUDA_API_VERSION
	.align		4
        /*0000*/ 	.byte	0x04, 0x37
        /*0002*/ 	.short	(.L_544 - .L_543)
.L_543:
        /*0004*/ 	.word	0x00000082


	//----- nvinfo : EIATTR_KPARAM_INFO
	.align		4
.L_544:
        /*0008*/ 	.byte	0x04, 0x17
        /*000a*/ 	.short	(.L_546 - .L_545)
.L_545:
        /*000c*/ 	.word	0x00000000
        /*0010*/ 	.short	0x0000
        /*0012*/ 	.short	0x0000
        /*0014*/ 	.byte	0x00, 0xf0, 0xa1, 0x03


	//----- nvinfo : EIATTR_SPARSE_MMA_MASK
	.align		4
.L_546:
        /*0018*/ 	.byte	0x03, 0x50
        /*001a*/ 	.short	0x0000


	//----- nvinfo : EIATTR_MAXREG_COUNT
	.align		4
        /*001c*/ 	.byte	0x03, 0x1b
        /*001e*/ 	.short	0x00ff


	//----- nvinfo : EIATTR_NUM_BARRIERS
	.align		4
        /*0020*/ 	.byte	0x02, 0x4c
        /*0022*/ 	.byte	0x01
	.zero		1


	//----- nvinfo : EIATTR_MERCURY_ISA_VERSION
	.align		4
        /*0024*/ 	.byte	0x03, 0x5f
        /*0026*/ 	.short	0x0101


	//----- nvinfo : EIATTR_COOP_GROUP_MASK_REGIDS
	.align		4
        /*0028*/ 	.byte	0x04, 0x29
        /*002a*/ 	.short	(.L_548 - .L_547)


	//   ....[0]....
.L_547:
        /*002c*/ 	.word	0xffffffff


	//   ....[1]....
        /*0030*/ 	.word	0xffffffff


	//   ....[2]....
        /*0034*/ 	.word	0xffffffff


	//   ....[3]....
        /*0038*/ 	.word	0xffffffff


	//   ....[4]....
        /*003c*/ 	.word	0xffffffff


	//   ....[5]....
        /*0040*/ 	.word	0xffffffff


	//   ....[6]....
        /*0044*/ 	.word	0xffffffff


	//   ....[7]....
        /*0048*/ 	.word	0xffffffff


	//   ....[8]....
        /*004c*/ 	.word	0xffffffff


	//   ....[9]....
        /*0050*/ 	.word	0xffffffff


	//   ....[10]....
        /*0054*/ 	.word	0xffffffff


	//   ....[11]....
        /*0058*/ 	.word	0xffffffff


	//   ....[12]....
        /*005c*/ 	.word	0xffffffff


	//   ....[13]....
        /*0060*/ 	.word	0xffffffff


	//   ....[14]....
        /*0064*/ 	.word	0xffffffff


	//   ....[15]....
        /*0068*/ 	.word	0xffffffff


	//   ....[16]....
        /*006c*/ 	.word	0xffffffff


	//   ....[17]....
        /*0070*/ 	.word	0xffffffff


	//   ....[18]....
        /*0074*/ 	.word	0xffffffff


	//   ....[19]....
        /*0078*/ 	.word	0xffffffff


	//   ....[20]....
        /*007c*/ 	.word	0xffffffff


	//----- nvinfo : EIATTR_COOP_GROUP_INSTR_OFFSETS
	.align		4
.L_548:
        /*0080*/ 	.byte	0x04, 0x28
        /*0082*/ 	.short	(.L_550 - .L_549)


	//   ....[0]....
.L_549:
        /*0084*/ 	.word	0x000027d0


	//   ....[1]....
        /*0088*/ 	.word	0x000027f0


	//   ....[2]....
        /*008c*/ 	.word	0x00002810


	//   ....[3]....
        /*0090*/ 	.word	0x00002830


	//   ....[4]....
        /*0094*/ 	.word	0x00002850


	//   ....[5]....
        /*0098*/ 	.word	0x00002b80


	//   ....[6]....
        /*009c*/ 	.word	0x00002bb0


	//   ....[7]....
        /*00a0*/ 	.word	0x00002bd0


	//   ....[8]....
        /*00a4*/ 	.word	0x00002bf0


	//   ....[9]....
        /*00a8*/ 	.word	0x00002c30


	//   ....[10]....
        /*00ac*/ 	.word	0x00002cd0


	//   ....[11]....
        /*00b0*/ 	.word	0x00002d30


	//   ....[12]....
        /*00b4*/ 	.word	0x00002d60


	//   ....[13]....
        /*00b8*/ 	.word	0x00002d80


	//   ....[14]....
        /*00bc*/ 	.word	0x00002d90


	//   ....[15]....
        /*00c0*/ 	.word	0x00002e30


	//   ....[16]....
        /*00c4*/ 	.word	0x00002e90


	//   ....[17]....
        /*00c8*/ 	.word	0x00002f20


	//   ....[18]....
        /*00cc*/ 	.word	0x00002f50


	//   ....[19]....
        /*00d0*/ 	.word	0x00002ff0


	//   ....[20]....
        /*00d4*/ 	.word	0x00003010


	//----- nvinfo : EIATTR_VRC_CTA_INIT_COUNT
	.align		4
.L_550:
        /*00d8*/ 	.byte	0x02, 0x4a
	.zero		1
	.zero		1


	//----- nvinfo : EIATTR_EXIT_INSTR_OFFSETS
	.align		4
        /*00dc*/ 	.byte	0x04, 0x1c
        /*00de*/ 	.short	(.L_552 - .L_551)


	//   ....[0]....
.L_551:
        /*00e0*/ 	.word	0x000002d0


	//   ....[1]....
        /*00e4*/ 	.word	0x000036d0


	//----- nvinfo : EIATTR_MAX_THREADS
	.align		4
.L_552:
        /*00e8*/ 	.byte	0x04, 0x05
        /*00ea*/ 	.short	(.L_554 - .L_553)
.L_553:
        /*00ec*/ 	.word	0x00000100
        /*00f0*/ 	.word	0x00000001
        /*00f4*/ 	.word	0x00000001


	//----- nvinfo : EIATTR_CBANK_PARAM_SIZE
	.align		4
.L_554:
        /*00f8*/ 	.byte	0x03, 0x19
        /*00fa*/ 	.short	0x00e8


	//----- nvinfo : EIATTR_PARAM_CBANK
	.align		4
        /*00fc*/ 	.byte	0x04, 0x0a
        /*00fe*/ 	.short	(.L_556 - .L_555)
	.align		4
.L_555:
        /*0100*/ 	.word	index@(.nv.constant0._ZN10layer_norm31ln_parallel_residual_fwd_kernelINS_13Kernel_traitsI13__nv_bfloat16S2_S2_S2_fjLj6144ELj1ELj1ELj8ELj16ENS_18Kernel_traits_baseILj6144ES2_S2_S2_S2_fjLj256EEEEELb0ELb1ELb1EEEvNS_9FwdParamsE)
        /*0104*/ 	.short	0x0380
        /*0106*/ 	.short	0x00e8


	//----- nvinfo : EIATTR_SW_WAR
	.align		4
.L_556:
        /*0108*/ 	.byte	0x04, 0x36
        /*010a*/ 	.short	(.L_558 - .L_557)
.L_557:
        /*010c*/ 	.word	0x00000008
.L_558:


//--------------------- .nv.info._ZN10layer_norm31ln_parallel_residual_fwd_kernelINS_13Kernel_traitsI13__nv_bfloat16S2_S2_S2_fjLj6144ELj1ELj1ELj8ELj16ENS_18Kernel_traits_baseILj6144ES2_S2_S2_S2_fjLj256EEEEELb1ELb0ELb0EEEvNS_9FwdParamsE --------------------------
	.section	.nv.info._ZN10layer_norm31ln_parallel_residual_fwd_kernelINS_13Kernel_traitsI13__nv_bfloat16S2_S2_S2_fjLj6144ELj1ELj1ELj8ELj16ENS_18Kernel_traits_baseILj6144ES2_S2_S2_S2_fjLj256EEEEELb1ELb0ELb0EEEvNS_9FwdParamsE,"",@"SHT_CUDA_INFO"
	.sectionflags	@""
	.align	4


	//----- nvinfo : EIATTR_CUDA_API_VERSION
	.align		4
        /*0000*/ 	.byte	0x04, 0x37
        /*0002*/ 	.short	(.L_560 - .L_559)
.L_559:
        /*0004*/ 	.word	0x00000082


	//----- nvinfo : EIATTR_KPARAM_INFO
	.align		4
.L_560:
        /*0008*/ 	.byte	0x04, 0x17
        /*000a*/ 	.short	(.L_562 - .L_561)
.L_561:
        /*000c*/ 	.word	0x00000000
        /*0010*/ 	.short	0x0000
        /*0012*/ 	.short	0x0000
        /*0014*/ 	.byte	0x00, 0xf0, 0xa1, 0x03


	//----- nvinfo : EIATTR_SPARSE_MMA_MASK
	.align		4
.L_562:
        /*0018*/ 	.byte	0x03, 0x50
        /*001a*/ 	.short	0x0000


	//----- nvinfo : EIATTR_MAXREG_COUNT
	.align		4
        /*001c*/ 	.byte	0x03, 0x1b
        /*001e*/ 	.short	0x00ff


	//----- nvinfo : EIATTR_NUM_BARRIERS
	.align		4
        /*0020*/ 	.byte	0x02, 0x4c
        /*0022*/ 	.byte	0x01
	.zero		1


	//----- nvinfo : EIATTR_MERCURY_ISA_VERSION
	.align		4
        /*0024*/ 	.byte	0x03, 0x5f
        /*0026*/ 	.short	0x0101


	//----- nvinfo : EIATTR_COOP_GROUP_MASK_REGIDS
	.align		4
        /*0028*/ 	.byte	0x04, 0x29
        /*002a*/ 	.short	(.L_564 - .L_563)


	//   ....[0]....
.L_563:
        /*002c*/ 	.word	0xffffffff


	//   ....[1]....
        /*0030*/ 	.word	0xffffffff


	//   ....[2]....
        /*0034*/ 	.word	0xffffffff


	//   ....[3]....
        /*0038*/ 	.word	0xffffffff


	//   ....[4]....
        /*003c*/ 	.word	0xffffffff


	//   ....[5]....
        /*0040*/ 	.word	0xffffffff


	//   ....[6]....
        /*0044*/ 	.word	0xffffffff


	//   ....[7]....
        /*0048*/ 	.word	0xffffffff


	//   ....[8]....
        /*004c*/ 	.word	0xffffffff


	//   ....[9]....
        /*0050*/ 	.word	0xffffffff


	//   ....[10]....
        /*0054*/ 	.word	0xffffffff


	//   ....[11]....
        /*0058*/ 	.word	0xffffffff


	//   ....[12]....
        /*005c*/ 	.word	0xffffffff


	//   ....[13]....
        /*0060*/ 	.word	0xffffffff


	//   ....[14]....
        /*0064*/ 	.word	0xffffffff


	//   ....[15]....
        /*0068*/ 	.word	0xffffffff


	//   ....[16]....
        /*006c*/ 	.word	0xffffffff


	//   ....[17]....
        /*0070*/ 	.word	0xffffffff


	//   ....[18]....
        /*0074*/ 	.word	0xffffffff


	//   ....[19]....
        /*0078*/ 	.word	0xffffffff


	//   ....[20]....
        /*007c*/ 	.word	0xffffffff


	//----- nvinfo : EIATTR_COOP_GROUP_INSTR_OFFSETS
	.align		4
.L_564:
        /*0080*/ 	.byte	0x04, 0x28
        /*0082*/ 	.short	(.L_566 - .L_565)


	//   ....[0]....
.L_565:
        /*0084*/ 	.word	0x0001ec60


	//   ....[1]....
        /*0088*/ 	.word	0x0001ec80


	//   ....[2]....
        /*008c*/ 	.word	0x0001eca0


	//   ....[3]....
        /*0090*/ 	.word	0x0001ecc0


	//   ....[4]....
        /*0094*/ 	.word	0x0001ece0


	//   ....[5]....
        /*0098*/ 	.word	0x0001f070


	//   ....[6]....
        /*009c*/ 	.word	0x0001f090


	//   ....[7]....
        /*00a0*/ 	.word	0x0001f0b0


	//   ....[8]....
        /*00a4*/ 	.word	0x0001f0d0


	//   ....[9]....
        /*00a8*/ 	.word	0x0001f0f0


	//   ....[10]....
        /*00ac*/ 	.word	0x0001f270


	//   ....[11]....
        /*00b0*/ 	.word	0x0001f2b0


	//   ....[12]....
        /*00b4*/ 	.word	0x0001f2c0


	//   ....[13]....
        /*00b8*/ 	.word	0x0001f310


	//   ....[14]....
        /*00bc*/ 	.word	0x0001f3d0


	//   ....[15]....
        /*00c0*/ 	.word	0x0001f400


	//   ....[16]....
        /*00c4*/ 	.word	0x0001f420


	//   ....[17]....
        /*00c8*/ 	.word	0x0001f4c0


	//   ....[18]....
        /*00cc*/ 	.word	0x0001f520


	//   ....[19]....
        /*00d0*/ 	.word	0x0001f5c0


	//   ....[20]....
        /*00d4*/ 	.word	0x0001f5f0


	//----- nvinfo : EIATTR_VRC_CTA_INIT_COUNT
	.align		4
.L_566:
        /*00d8*/ 	.byte	0x02, 0x4a
	.zero		1
	.zero		1


	//----- nvinfo : EIATTR_EXIT_INSTR_OFFSETS
	.align		4
        /*00dc*/ 	.byte	0x04, 0x1c
        /*00de*/ 	.short	(.L_568 - .L_567)


	//   ....[0]....
.L_567:
        /*00e0*/ 	.word	0x00000e20


	//   ....[1]....
        /*00e4*/ 	.word	0x00020640


	//----- nvinfo : EIATTR_MAX_THREADS
	.align		4
.L_568:
        /*00e8*/ 	.byte	0x04, 0x05
        /*00ea*/ 	.short	(.L_570 - .L_569)
.L_569:
        /*00ec*/ 	.word	0x00000100
        /*00f0*/ 	.word	0x00000001
        /*00f4*/ 	.word	0x00000001


	//----- nvinfo : EIATTR_CRS_STACK_SIZE
	.align		4
.L_570:
        /*00f8*/ 	.byte	0x04, 0x1e
        /*00fa*/ 	.short	(.L_572 - .L_571)
.L_571:
        /*00fc*/ 	.word	0x00000000


	//----- nvinfo : EIATTR_CBANK_PARAM_SIZE
	.align		4
.L_572:
        /*0100*/ 	.byte	0x03, 0x19
        /*0102*/ 	.short	0x00e8


	//----- nvinfo : EIATTR_PARAM_CBANK
	.align		4
        /*0104*/ 	.byte	0x04, 0x0a
        /*0106*/ 	.short	(.L_574 - .L_573)
	.align		4
.L_573:
        /*0108*/ 	.word	index@(.nv.constant0._ZN10layer_norm31ln_parallel_residual_fwd_kernelINS_13Kernel_traitsI13__nv_bfloat16S2_S2_S2_fjLj6144ELj1ELj1ELj8ELj16ENS_18Kernel_traits_baseILj6144ES2_S2_S2_S2_fjLj256EEEEELb1ELb0ELb0EEEvNS_9FwdParamsE)
        /*010c*/ 	.short	0x0380
        /*010e*/ 	.short	0x00e8


	//----- nvinfo : EIATTR_SW_WAR
	.align		4
.L_574:
        /*0110*/ 	.byte	0x04, 0x36
        /*0112*/ 	.short	(.L_576 - .L_575)
.L_575:
        /*0114*/ 	.word	0x00000008
.L_576:


//--------------------- .nv.info._ZN10layer_norm31ln_parallel_residual_fwd_kernelINS_13Kernel_traitsI13__nv_bfloat16S2_S2_S2_fjLj6144ELj1ELj1ELj8ELj16ENS_18Kernel_traits_baseILj6144ES2_S2_S2_S2_fjLj256EEEEELb1ELb0ELb1EEEvNS_9FwdParamsE --------------------------
	.section	.nv.info._ZN10layer_norm31ln_parallel_residual_fwd_kernelINS_13Kernel_traitsI13__nv_bfloat16S2_S2_S2_fjLj6144ELj1ELj1ELj8ELj16ENS_18Kernel_traits_baseILj6144ES2_S2_S2_S2_fjLj256EEEEELb1ELb0ELb1EEEvNS_9FwdParamsE,"",@"SHT_CUDA_INFO"
	.sectionflags	@""
	.align	4


	//----- nvinfo : EIATTR_CUDA_API_VERSION
	.align		4
        /*0000*/ 	.byte	0x04, 0x37
        /*0002*/ 	.short	(.L_578 - .L_577)
.L_577:
        /*0004*/ 	.word	0x00000082


	//----- nvinfo : EIATTR_KPARAM_INFO
	.align		4
.L_578:
        /*0008*/ 	.byte	0x04, 0x17
        /*000a*/ 	.short	(.L_580 - .L_579)
.L_579:
        /*000c*/ 	.word	0x00000000
        /*0010*/ 	.short	0x0000
        /*0012*/ 	.short	0x0000
        /*0014*/ 	.byte	0x00, 0xf0, 0xa1, 0x03


	//----- nvinfo : EIATTR_SPARSE_MMA_MASK
	.align		4
.L_580:
        /*0018*/ 	.byte	0x03, 0x50
        /*001a*/ 	.short	0x0000


	//----- nvinfo : EIATTR_MAXREG_COUNT
	.align		4
        /*001c*/ 	.byte	0x03, 0x1b
        /*001e*/ 	.short	0x00ff


	//----- nvinfo : EIATTR_NUM_BARRIERS
	.align		4
        /*0020*/ 	.byte	0x02, 0x4c
        /*0022*/ 	.byte	0x01
	.zero		1


	//----- nvinfo : EIATTR_MERCURY_ISA_VERSION
	.align		4
        /*0024*/ 	.byte	0x03, 0x5f
        /*0026*/ 	.short	0x0101


	//----- nvinfo : EIATTR_COOP_GROUP_MASK_REGIDS
	.align		4
        /*0028*/ 	.byte	0x04, 0x29
        /*002a*/ 	.short	(.L_582 - .L_581)


	//   ....[0]....
.L_581:
        /*002c*/ 	.word	0xffffffff


	//   ....[1]....
        /*0030*/ 	.word	0xffffffff


	//   ....[2]....
        /*0034*/ 	.word	0xffffffff


	//   ....[3]....
        /*0038*/ 	.word	0xffffffff


	//   ....[4]....
        /*003c*/ 	.word	0xffffffff


	//   ....[5]....
        /*0040*/ 	.word	0xffffffff


	//   ....[6]....
        /*0044*/ 	.word	0xffffffff


	//   ....[7]....
        /*0048*/ 	.word	0xffffffff


	//   ....[8]....
        /*004c*/ 	.word	0xffffffff


	//   ....[9]....
        /*0050*/ 	.word	0xffffffff


	//   ....[10]....
        /*0054*/ 	.word	0xffffffff


	//   ....[11]....
        /*0058*/ 	.word	0xffffffff


	//   ....[12]....
        /*005c*/ 	.word	0xffffffff


	//   ....[13]....
        /*0060*/ 	.word	0xffffffff


	//   ....[14]....
        /*0064*/ 	.word	0xffffffff


	//   ....[15]....
        /*0068*/ 	.word	0xffffffff


	//   ....[16]....
        /*006c*/ 	.word	0xffffffff


	//   ....[17]....
        /*0070*/ 	.word	0xffffffff


	//   ....[18]....
        /*0074*/ 	.word	0xffffffff


	//   ....[19]....
        /*0078*/ 	.word	0xffffffff


	//   ....[20]....
        /*007c*/ 	.word	0xffffffff


	//----- nvinfo : EIATTR_COOP_GROUP_INSTR_OFFSETS
	.align		4
.L_582:
        /*0080*/ 	.byte	0x04, 0x28
        /*0082*/ 	.short	(.L_584 - .L_583)


	//   ....[0]....
.L_583:
        /*0084*/ 	.word	0x0001cbe0


	//   ....[1]....
        /*0088*/ 	.word	0x0001cc00


	//   ....[2]....
        /*008c*/ 	.word	0x0001cc20


	//   ....[3]....
        /*0090*/ 	.word	0x0001cc40


	//   ....[4]....
        /*0094*/ 	.word	0x0001cc60


	//   ....[5]....
        /*0098*/ 	.word	0x0001cf90


	//   ....[6]....
        /*009c*/ 	.word	0x0001cfb0


	//   ....[7]....
        /*00a0*/ 	.word	0x0001cfd0


	//   ....[8]....
        /*00a4*/ 	.word	0x0001cff0


	//   ....[9]....
        /*00a8*/ 	.word	0x0001d010


	//   ....[10]....
        /*00ac*/ 	.word	0x0001d1c0


	//   ....[11]....
        /*00b0*/ 	.word	0x0001d200


	//   ....[12]....
        /*00b4*/ 	.word	0x0001d2e0


	//   ....[13]....
        /*00b8*/ 	.word	0x0001d310


	//   ....[14]....
        /*00bc*/ 	.word	0x0001d330


	//   ....[15]....
        /*00c0*/ 	.word	0x0001d370


	//   ....[16]....
        /*00c4*/ 	.word	0x0001d3f0


	//   ....[17]....
        /*00c8*/ 	.word	0x0001d440


	//   ....[18]....
        /*00cc*/ 	.word	0x0001d470


	//   ....[19]....
        /*00d0*/ 	.word	0x0001d540


	//   ....[20]....
        /*00d4*/ 	.word	0x0001d570


	//----- nvinfo : EIATTR_VRC_CTA_INIT_COUNT
	.align		4
.L_584:
        /*00d8*/ 	.byte	0x02, 0x4a
	.zero		1
	.zero		1


	//----- nvinfo : EIATTR_EXIT_INSTR_OFFSETS
	.align		4
        /*00dc*/ 	.byte	0x04, 0x1c
        /*00de*/ 	.short	(.L_586 - .L_585)


	//   ....[0]....
.L_585:
        /*00e0*/ 	.word	0x00000820


	//   ....[1]....
        /*00e4*/ 	.word	0x0001e490


	//----- nvinfo : EIATTR_MAX_THREADS
	.align		4
.L_586:
        /*00e8*/ 	.byte	0x04, 0x05
        /*00ea*/ 	.short	(.L_588 - .L_587)
.L_587:
        /*00ec*/ 	.word	0x00000100
        /*00f0*/ 	.word	0x00000001
        /*00f4*/ 	.word	0x00000001


	//----- nvinfo : EIATTR_CRS_STACK_SIZE
	.align		4
.L_588:
        /*00f8*/ 	.byte	0x04, 0x1e
        /*00fa*/ 	.short	(.L_590 - .L_589)
.L_589:
        /*00fc*/ 	.word	0x00000000


	//----- nvinfo : EIATTR_CBANK_PARAM_SIZE
	.align		4
.L_590:
        /*0100*/ 	.byte	0x03, 0x19
        /*0102*/ 	.short	0x00e8


	//----- nvinfo : EIATTR_PARAM_CBANK
	.align		4
        /*0104*/ 	.byte	0x04, 0x0a
        /*0106*/ 	.short	(.L_592 - .L_591)
	.align		4
.L_591:
        /*0108*/ 	.word	index@(.nv.constant0._ZN10layer_norm31ln_parallel_residual_fwd_kernelINS_13Kernel_traitsI13__nv_bfloat16S2_S2_S2_fjLj6144ELj1ELj1ELj8ELj16ENS_18Kernel_traits_baseILj6144ES2_S2_S2_S2_fjLj256EEEEELb1ELb0ELb1EEEvNS_9FwdParamsE)
        /*010c*/ 	.short	0x0380
        /*010e*/ 	.short	0x00e8


	//----- nvinfo : EIATTR_SW_WAR
	.align		4
.L_592:
        /*0110*/ 	.byte	0x04, 0x36
        /*0112*/ 	.short	(.L_594 - .L_593)
.L_593:
        /*0114*/ 	.word	0x00000008
.L_594:


//--------------------- .nv.info._ZN10layer_norm31ln_parallel_residual_fwd_kernelINS_13Kernel_traitsI13__nv_bfloat16S2_S2_S2_fjLj6144ELj1ELj1ELj8ELj16ENS_18Kernel_traits_baseILj6144ES2_S2_S2_S2_fjLj256EEEEELb1ELb1ELb0EEEvNS_9FwdParamsE --------------------------
	.section	.nv.info._ZN10layer_norm31ln_parallel_residual_fwd_kernelINS_13Kernel_traitsI13__nv_bfloat16S2_S2_S2_fjLj6144ELj1ELj1ELj8ELj16ENS_18Kernel_traits_baseILj6144ES2_S2_S2_S2_fjLj256EEEEELb1ELb1ELb0EEEvNS_9FwdParamsE,"",@"SHT_CUDA_INFO"
	.sectionflags	@""
	.align	4


	//----- nvinfo : EIATTR_CUDA_API_VERSION
	.align		4
        /*0000*/ 	.byte	0x04, 0x37
        /*0002*/ 	.short	(.L_596 - .L_595)
.L_595:
        /*0004*/ 	.word	0x00000082


	//----- nvinfo : EIATTR_KPARAM_INFO
	.align		4
.L_596:
        /*0008*/ 	.byte	0x04, 0x17
        /*000a*/ 	.short	(.L_598 - .L_597)
.L_597:
        /*000c*/ 	.word	0x00000000
        /*0010*/ 	.short	0x0000
        /*0012*/ 	.short	0x0000
        /*0014*/ 	.byte	0x00, 0xf0, 0xa1, 0x03


	//----- nvinfo : EIATTR_SPARSE_MMA_MASK
	.align		4
.L_598:
        /*0018*/ 	.byte	0x03, 0x50
        /*001a*/ 	.short	0x0000


	//----- nvinfo : EIATTR_MAXREG_COUNT
	.align		4
        /*001c*/ 	.byte	0x03, 0x1b
        /*001e*/ 	.short	0x00ff


	//----- nvinfo : EIATTR_NUM_BARRIERS
	.align		4
        /*0020*/ 	.byte	0x02, 0x4c
        /*0022*/ 	.byte	0x01
	.zero		1


	//----- nvinfo : EIATTR_MERCURY_ISA_VERSION
	.align		4
        /*0024*/ 	.byte	0x03, 0x5f
        /*0026*/ 	.short	0x0101


	//----- nvinfo : EIATTR_COOP_GROUP_MASK_REGIDS
	.align		4
        /*0028*/ 	.byte	0x04, 0x29
        /*002a*/ 	.short	(.L_600 - .L_599)


	//   ....[0]....
.L_599:
        /*002c*/ 	.word	0xffffffff


	//   ....[1]....
        /*0030*/ 	.word	0xffffffff


	//   ....[2]....
        /*0034*/ 	.word	0xffffffff


	//   ....[3]....
        /*0038*/ 	.word	0xffffffff


	//   ....[4]....
        /*003c*/ 	.word	0xffffffff


	//   ....[5]....
        /*0040*/ 	.word	0xffffffff


	//   ....[6]....
        /*0044*/ 	.word	0xffffffff


	//   ....[7]....
        /*0048*/ 	.word	0xffffffff


	//   ....[8]....
        /*004c*/ 	.word	0xffffffff


	//   ....[9]....
        /*0050*/ 	.word	0xffffffff


	//   ....[10]....
        /*0054*/ 	.word	0xffffffff


	//   ....[11]....
        /*0058*/ 	.word	0xffffffff


	//   ....[12]....
        /*005c*/ 	.word	0xffffffff


	//   ....[13]....
        /*0060*/ 	.word	0xffffffff


	//   ....[14]....
        /*0064*/ 	.word	0xffffffff


	//   ....[15]....
        /*0068*/ 	.word	0xffffffff


	//   ....[16]....
        /*006c*/ 	.word	0xffffffff


	//   ....[17]....
        /*0070*/ 	.word	0xffffffff


	//   ....[18]....
        /*0074*/ 	.word	0xffffffff


	//   ....[19]....
        /*0078*/ 	.word	0xffffffff


	//   ....[20]....
        /*007c*/ 	.word	0xffffffff


	//----- nvinfo : EIATTR_COOP_GROUP_INSTR_OFFSETS
	.align		4
.L_600:
        /*0080*/ 	.byte	0x04, 0x28
        /*0082*/ 	.short	(.L_602 - .L_601)


	//   ....[0]....
.L_601:
        /*0084*/ 	.word	0x0001ab40


	//   ....[1]....
        /*0088*/ 	.word	0x0001ab60


	//   ....[2]....
        /*008c*/ 	.word	0x0001ab80


	//   ....[3]....
        /*0090*/ 	.word	0x0001aba0


	//   ....[4]....
        /*0094*/ 	.word	0x0001abc0


	//   ....[5]....
        /*0098*/ 	.word	0x0001af10


	//   ....[6]....
        /*009c*/ 	.word	0x0001af30


	//   ....[7]....
        /*00a0*/ 	.word	0x0001af50


	//   ....[8]....
        /*00a4*/ 	.word	0x0001af70


	//   ....[9]....
        /*00a8*/ 	.word	0x0001afa0


	//   ....[10]....
        /*00ac*/ 	.word	0x0001b130


	//   ....[11]....
        /*00b0*/ 	.word	0x0001b170


	//   ....[12]....
        /*00b4*/ 	.word	0x0001b180


	//   ....[13]....
        /*00b8*/ 	.word	0x0001b1d0


	//   ....[14]....
        /*00bc*/ 	.word	0x0001b290


	//   ....[15]....
        /*00c0*/ 	.word	0x0001b2c0


	//   ....[16]....
        /*00c4*/ 	.word	0x0001b2e0


	//   ....[17]....
        /*00c8*/ 	.word	0x0001b380


	//   ....[18]....
        /*00cc*/ 	.word	0x0001b3d0


	//   ....[19]....
        /*00d0*/ 	.word	0x0001b470


	//   ....[20]....
        /*00d4*/ 	.word	0x0001b4a0


	//----- nvinfo : EIATTR_VRC_CTA_INIT_COUNT
	.align		4
.L_602:
        /*00d8*/ 	.byte	0x02, 0x4a
	.zero		1
	.zero		1


	//----- nvinfo : EIATTR_EXIT_INSTR_OFFSETS
	.align		4
        /*00dc*/ 	.byte	0x04, 0x1c
        /*00de*/ 	.short	(.L_604 - .L_603)


	//   ....[0]....
.L_603:
        /*00e0*/ 	.word	0x000006b0


	//   ....[1]....
        /*00e4*/ 	.word	0x0001c060


	//----- nvinfo : EIATTR_MAX_THREADS
	.align		4
.L_604:
        /*00e8*/ 	.byte	0x04, 0x05
        /*00ea*/ 	.short	(.L_606 - .L_605)
.L_605:
        /*00ec*/ 	.word	0x00000100
        /*00f0*/ 	.word	0x00000001
        /*00f4*/ 	.word	0x00000001


	//----- nvinfo : EIATTR_CRS_STACK_SIZE
	.align		4
.L_606:
        /*00f8*/ 	.byte	0x04, 0x1e
        /*00fa*/ 	.short	(.L_608 - .L_607)
.L_607:
        /*00fc*/ 	.word	0x00000000


	//----- nvinfo : EIATTR_CBANK_PARAM_SIZE
	.align		4
.L_608:
        /*0100*/ 	.byte	0x03, 0x19
        /*0102*/ 	.short	0x00e8


	//----- nvinfo : EIATTR_PARAM_CBANK
	.align		4
        /*0104*/ 	.byte	0x04, 0x0a
        /*0106*/ 	.short	(.L_610 - .L_609)
	.align		4
.L_609:
        /*0108*/ 	.word	index@(.nv.constant0._ZN10layer_norm31ln_parallel_residual_fwd_kernelINS_13Kernel_traitsI13__nv_bfloat16S2_S2_S2_fjLj6144ELj1ELj1ELj8ELj16ENS_18Kernel_traits_baseILj6144ES2_S2_S2_S2_fjLj256EEEEELb1ELb1ELb0EEEvNS_9FwdParamsE)
        /*010c*/ 	.short	0x0380
        /*010e*/ 	.short	0x00e8


	//----- nvinfo : EIATTR_SW_WAR
	.align		4
.L_610:
        /*0110*/ 	.byte	0x04, 0x36
        /*0112*/ 	.short	(.L_612 - .L_611)
.L_611:
        /*0114*/ 	.word	0x00000008
.L_612:


//--------------------- .nv.info._ZN10layer_norm31ln_parallel_residual_fwd_kernelINS_13Kernel_traitsI13__nv_bfloat16S2_S2_S2_fjLj6144ELj1ELj1ELj8ELj16ENS_18Kernel_traits_baseILj6144ES2_S2_S2_S2_fjLj256EEEEELb1ELb1ELb1EEEvNS_9FwdParamsE --------------------------
	.section	.nv.info._ZN10layer_norm31ln_parallel_residual_fwd_kernelINS_13Kernel_traitsI13__nv_bfloat16S2_S2_S2_fjLj6144ELj1ELj1ELj8ELj16ENS_18Kernel_traits_baseILj6144ES2_S2_S2_S2_fjLj256EEEEELb1ELb1ELb1EEEvNS_9FwdParamsE,"",@"SHT_CUDA_INFO"
	.sectionflags	@""
	.align	4


	//----- nvinfo : EIATTR_CUDA_API_VERSION
	.align		4
        /*0000*/ 	.byte	0x04, 0x37
        /*0002*/ 	.short	(.L_614 - .L_613)
.L_613:
        /*0004*/ 	.word	0x00000082


	//----- nvinfo : EIATTR_KPARAM_INFO
	.align		4
.L_614:
        /*0008*/ 	.byte	0x04, 0x17
        /*000a*/ 	.short	(.L_616 - .L_615)
.L_615:
        /*000c*/ 	.word	0x00000000
        /*0010*/ 	.short	0x0000
        /*0012*/ 	.short	0x0000
        /*0014*/ 	.byte	0x00, 0xf0, 0xa1, 0x03


	//----- nvinfo : EIATTR_SPARSE_MMA_MASK
	.align		4
.L_616:
        /*0018*/ 	.byte	0x03, 0x50
        /*001a*/ 	.short	0x0000


	//----- nvinfo : EIATTR_MAXREG_COUNT
	.align		4
        /*001c*/ 	.byte	0x03, 0x1b
        /*001e*/ 	.short	0x00ff


	//----- nvinfo : EIATTR_NUM_BARRIERS
	.align		4
        /*0020*/ 	.byte	0x02, 0x4c
        /*0022*/ 	.byte	0x01
	.zero		1


	//----- nvinfo : EIATTR_MERCURY_ISA_VERSION
	.align		4
        /*0024*/ 	.byte	0x03, 0x5f
        /*0026*/ 	.short	0x0101


	//----- nvinfo : EIATTR_COOP_GROUP_MASK_REGIDS
	.align		4
        /*0028*/ 	.byte	0x04, 0x29
        /*002a*/ 	.short	(.L_618 - .L_617)


	//   ....[0]....
.L_617:
        /*002c*/ 	.word	0xffffffff


	//   ....[1]....
        /*0030*/ 	.word	0xffffffff


	//   ....[2]....
        /*0034*/ 	.word	0xffffffff


	//   ....[3]....
        /*0038*/ 	.word	0xffffffff


	//   ....[4]....
        /*003c*/ 	.word	0xffffffff


	//   ....[5]....
        /*0040*/ 	.word	0xffffffff


	//   ....[6]....
        /*0044*/ 	.word	0xffffffff


	//   ....[7]....
        /*0048*/ 	.word	0xffffffff


	//   ....[8]....
        /*004c*/ 	.word	0xffffffff


	//   ....[9]....
        /*0050*/ 	.word	0xffffffff


	//   ....[10]....
        /*0054*/ 	.word	0xffffffff


	//   ....[11]....
        /*0058*/ 	.word	0xffffffff


	//   ....[12]....
        /*005c*/ 	.word	0xffffffff


	//   ....[13]....
        /*0060*/ 	.word	0xffffffff


	//   ....[14]....
        /*0064*/ 	.word	0xffffffff


	//   ....[15]....
        /*0068*/ 	.word	0xffffffff


	//   ....[16]....
        /*006c*/ 	.word	0xffffffff


	//   ....[17]....
        /*0070*/ 	.word	0xffffffff


	//   ....[18]....
        /*0074*/ 	.word	0xffffffff


	//   ....[19]....
        /*0078*/ 	.word	0xffffffff


	//   ....[20]....
        /*007c*/ 	.word	0xffffffff


	//----- nvinfo : EIATTR_COOP_GROUP_INSTR_OFFSETS
	.align		4
.L_618:
        /*0080*/ 	.byte	0x04, 0x28
        /*0082*/ 	.short	(.L_620 - .L_619)


	//   ....[0]....
.L_619:
        /*0084*/ 	.word	0x00017740


	//   ....[1]....
        /*0088*/ 	.word	0x00017780


	//   ....[2]....
        /*008c*/ 	.word	0x000177a0


	//   ....[3]....
        /*0090*/ 	.word	0x000177c0


	//   ....[4]....
        /*0094*/ 	.word	0x000177e0


	//   ....[5]....
        /*0098*/ 	.word	0x00017b10


	//   ....[6]....
        /*009c*/ 	.word	0x00017b30


	//   ....[7]....
        /*00a0*/ 	.word	0x00017b50


	//   ....[8]....
        /*00a4*/ 	.word	0x00017b70


	//   ....[9]....
        /*00a8*/ 	.word	0x00017ba0


	//   ....[10]....
        /*00ac*/ 	.word	0x00017d40


	//   ....[11]....
        /*00b0*/ 	.word	0x00017d80


	//   ....[12]....
        /*00b4*/ 	.word	0x00017da0


	//   ....[13]....
        /*00b8*/ 	.word	0x00017de0


	//   ....[14]....
        /*00bc*/ 	.word	0x00017ea0


	//   ....[15]....
        /*00c0*/ 	.word	0x00017ed0


	//   ....[16]....
        /*00c4*/ 	.word	0x00017ef0


	//   ....[17]....
        /*00c8*/ 	.word	0x00017fa0


	//   ....[18]....
        /*00cc*/ 	.word	0x00018010


	//   ....[19]....
        /*00d0*/ 	.word	0x000180c0


	//   ....[20]....
        /*00d4*/ 	.word	0x000180e0


	//----- nvinfo : EIATTR_VRC_CTA_INIT_COUNT
	.align		4
.L_620:
        /*00d8*/ 	.byte	0x02, 0x4a
	.zero		1
	.zero		1


	//----- nvinfo : EIATTR_EXIT_INSTR_OFFSETS
	.align		4
        /*00dc*/ 	.byte	0x04, 0x1c
        /*00de*/ 	.short	(.L_622 - .L_621)


	//   ....[0]....
.L_621:
        /*00e0*/ 	.word	0x00000240


	//   ....[1]....
        /*00e4*/ 	.word	0x00018770


	//----- nvinfo : EIATTR_MAX_THREADS
	.align		4
.L_622:
        /*00e8*/ 	.byte	0x04, 0x05
        /*00ea*/ 	.short	(.L_624 - .L_623)
.L_623:
        /*00ec*/ 	.word	0x00000100
        /*00f0*/ 	.word	0x00000001
        /*00f4*/ 	.word	0x00000001


	//----- nvinfo : EIATTR_CRS_STACK_SIZE
	.align		4
.L_624:
        /*00f8*/ 	.byte	0x04, 0x1e
        /*00fa*/ 	.short	(.L_626 - .L_625)
.L_625:
        /*00fc*/ 	.word	0x00000000


	//----- nvinfo : EIATTR_CBANK_PARAM_SIZE
	.align		4
.L_626:
        /*0100*/ 	.byte	0x03, 0x19
        /*0102*/ 	.short	0x00e8


	//----- nvinfo : EIATTR_PARAM_CBANK
	.align		4
        /*0104*/ 	.byte	0x04, 0x0a
        /*0106*/ 	.short	(.L_628 - .L_627)
	.align		4
.L_627:
        /*0108*/ 	.word	index@(.nv.constant0._ZN10layer_norm31ln_parallel_residual_fwd_kernelINS_13Kernel_traitsI13__nv_bfloat16S2_S2_S2_fjLj6144ELj1ELj1ELj8ELj16ENS_18Kernel_traits_baseILj6144ES2_S2_S2_S2_fjLj256EEEEELb1ELb1ELb1EEEvNS_9FwdParamsE)
        /*010c*/ 	.short	0x0380
        /*010e*/ 	.short	0x00e8


	//----- nvinfo : EIATTR_SW_WAR
	.align		4
.L_628:
        /*0110*/ 	.byte	0x04, 0x36
        /*0112*/ 	.short	(.L_630 - .L_629)
.L_629:
        /*0114*/ 	.word	0x00000008
.L_630:


//--------------------- .nv.info._ZN10layer_norm31ln_parallel_residual_fwd_kernelINS_13Kernel_traitsI6__halfS2_S2_S2_fjLj6144ELj1ELj1ELj8ELj16ENS_18Kernel_traits_baseILj6144ES2_S2_S2_S2_fjLj256EEEEELb0ELb0ELb0EEEvNS_9FwdParamsE --------------------------
	.section	.nv.info._ZN10layer_norm31ln_parallel_residual_fwd_kernelINS_13Kernel_traitsI6__halfS2_S2_S2_fjLj6144ELj1ELj1ELj8ELj16ENS_18Kernel_traits_baseILj6144ES2_S2_S2_S2_fjLj256EEEEELb0ELb0ELb0EEEvNS_9FwdParamsE,"",@"SHT_CUDA_INFO"
	.sectionflags	@""
	.align	4


	//----- nvinfo : EIATTR_CUDA_API_VERSION
	.align		4
        /*0000*/ 	.byte	0x04, 0x37
        /*0002*/ 	.short	(.L_632 - .L_631)
.L_631:
        /*0004*/ 	.word	0x00000082


	//----- nvinfo : EIATTR_KPARAM_INFO
	.align		4
.L_632:
        /*0008*/ 	.byte	0x04, 0x17
        /*000a*/ 	.short	(.L_634 - .L_633)
.L_633:
        /*000c*/ 	.word	0x00000000
        /*0010*/ 	.short	0x0000
        /*0012*/ 	.short	0x0000
        /*0014*/ 	.byte	0x00, 0xf0, 0xa1, 0x03


	//----- nvinfo : EIATTR_SPARSE_MMA_MASK
	.align		4
.L_634:
        /*0018*/ 	.byte	0x03, 0x50
        /*001a*/ 	.short	0x0000


	//----- nvinfo : EIATTR_MAXREG_COUNT
	.align		4
        /*001c*/ 	.byte	0x03, 0x1b
        /*001e*/ 	.short	0x00ff


	//----- nvinfo : EIATTR_NUM_BARRIERS
	.align		4
        /*0020*/ 	.byte	0x02, 0x4c
        /*0022*/ 	.byte	0x01
	.zero		1


	//----- nvinfo : EIATTR_MERCURY_ISA_VERSION
	.align		4
        /*0024*/ 	.byte	0x03, 0x5f
        /*0026*/ 	.short	0x0101


	//----- nvinfo : EIATTR_COOP_GROUP_MASK_REGIDS
	.align		4
        /*0028*/ 	.byte	0x04, 0x29
        /*002a*/ 	.short	(.L_636 - .L_635)


	//   ....[0]....
.L_635:
        /*002c*/ 	.word	0xffffffff


	//   ....[1]....
        /*0030*/ 	.word	0xffffffff


	//   ....[2]....
        /*0034*/ 	.word	0xffffffff


	//   ....[3]....
        /*0038*/ 	.word	0xffffffff


	//   ....[4]....
        /*003c*/ 	.word	0xffffffff


	//   ....[5]....
        /*0040*/ 	.word	0xffffffff


	//   ....[6]....
        /*0044*/ 	.word	0xffffffff


	//   ....[7]....
        /*0048*/ 	.word	0xffffffff


	//   ....[8]....
        /*004c*/ 	.word	0xffffffff


	//   ....[9]....
        /*0050*/ 	.word	0xffffffff


	//   ....[10]....
        /*0054*/ 	.word	0xffffffff


	//   ....[11]....
        /*0058*/ 	.word	0xffffffff


	//   ....[12]....
        /*005c*/ 	.word	0xffffffff


	//   ....[13]....
        /*0060*/ 	.word	0xffffffff


	//   ....[14]....
        /*0064*/ 	.word	0xffffffff


	//   ....[15]....
        /*0068*/ 	.word	0xffffffff


	//   ....[16]....
        /*006c*/ 	.word	0xffffffff


	//   ....[17]....
        /*0070*/ 	.word	0xffffffff


	//   ....[18]....
        /*0074*/ 	.word	0xffffffff


	//   ....[19]....
        /*0078*/ 	.word	0xffffffff


	//   ....[20]....
        /*007c*/ 	.word	0xffffffff


	//----- nvinfo : EIATTR_COOP_GROUP_INSTR_OFFSETS
	.align		4
.L_636:
        /*0080*/ 	.byte	0x04, 0x28
        /*0082*/ 	.short	(.L_638 - .L_637)


	//   ....[0]....
.L_637:
        /*0084*/ 	.word	0x00002a60


	//   ....[1]....
        /*0088*/ 	.word	0x00002a80


	//   ....[2]....
        /*008c*/ 	.word	0x00002aa0


	//   ....[3]....
        /*0090*/ 	.word	0x00002ac0


	//   ....[4]....
        /*0094*/ 	.word	0x00002ae0


	//   ....[5]....
        /*0098*/ 	.word	0x00002e60


	//   ....[6]....
        /*009c*/ 	.word	0x00002e80


	//   ....[7]....
        /*00a0*/ 	.word	0x00002ea0


	//   ....[8]....
        /*00a4*/ 	.word	0x00002ec0


	//   ....[9]....
        /*00a8*/ 	.word	0x00002ee0


	//   ....[10]....
        /*00ac*/ 	.word	0x00003060


	//   ....[11]....
        /*00b0*/ 	.word	0x000030a0


	//   ....[12]....
        /*00b4*/ 	.word	0x000030b0


	//   ....[13]....
        /*00b8*/ 	.word	0x000030f0


	//   ....[14]....
        /*00bc*/ 	.word	0x000031c0


	//   ....[15]....
        /*00c0*/ 	.word	0x000031f0


	//   ....[16]....
        /*00c4*/ 	.word	0x00003210


	//   ....[17]....
        /*00c8*/ 	.word	0x000032b0


	//   ....[18]....
        /*00cc*/ 	.word	0x00003310


	//   ....[19]....
        /*00d0*/ 	.word	0x000033b0


	//   ....[20]....
        /*00d4*/ 	.word	0x000033e0


	//----- nvinfo : EIATTR_VRC_CTA_INIT_COUNT
	.align		4
.L_638:
        /*00d8*/ 	.byte	0x02, 0x4a
	.zero		1
	.zero		1


	//----- nvinfo : EIATTR_EXIT_INSTR_OFFSETS
	.align		4
        /*00dc*/ 	.byte	0x04, 0x1c
        /*00de*/ 	.short	(.L_640 - .L_639)


	//   ....[0]....
.L_639:
        /*00e0*/ 	.word	0x00000cf0


	//   ....[1]....
        /*00e4*/ 	.word	0x00004420


	//----- nvinfo : EIATTR_MAX_THREADS
	.align		4
.L_640:
        /*00e8*/ 	.byte	0x04, 0x05
        /*00ea*/ 	.short	(.L_642 - .L_641)
.L_641:
        /*00ec*/ 	.word	0x00000100
        /*00f0*/ 	.word	0x00000001
        /*00f4*/ 	.word	0x00000001


	//----- nvinfo : EIATTR_CRS_STACK_SIZE
	.align		4
.L_642:
        /*00f8*/ 	.byte	0x04, 0x1e
        /*00fa*/ 	.short	(.L_644 - .L_643)
.L_643:
        /*00fc*/ 	.word	0x00000000


	//----- nvinfo : EIATTR_CBANK_PARAM_SIZE
	.align		4
.L_644:
        /*0100*/ 	.byte	0x03, 0x19
        /*0102*/ 	.short	0x00e8


	//----- nvinfo : EIATTR_PARAM_CBANK
	.align		4
        /*0104*/ 	.byte	0x04, 0x0a
        /*0106*/ 	.short	(.L_646 - .L_645)
	.align		4
.L_645:
        /*0108*/ 	.word	index@(.nv.constant0._ZN10layer_norm31ln_parallel_residual_fwd_kernelINS_13Kernel_traitsI6__halfS2_S2_S2_fjLj6144ELj1ELj1ELj8ELj16ENS_18Kernel_traits_baseILj6144ES2_S2_S2_S2_fjLj256EEEEELb0ELb0ELb0EEEvNS_9FwdParamsE)
        /*010c*/ 	.short	0x0380
        /*010e*/ 	.short	0x00e8


	//----- nvinfo : EIATTR_SW_WAR
	.align		4
.L_646:
        /*0110*/ 	.byte	0x04, 0x36
        /*0112*/ 	.short	(.L_648 - .L_647)
.L_647:
        /*0114*/ 	.word	0x00000008
.L_648:


//--------------------- .nv.info._ZN10layer_norm31ln_parallel_residual_fwd_kernelINS_13Kernel_traitsI6__halfS2_S2_S2_fjLj6144ELj1ELj1ELj8ELj16ENS_18Kernel_traits_baseILj6144ES2_S2_S2_S2_fjLj256EEEEELb0ELb0ELb1EEEvNS_9FwdParamsE --------------------------
	.section	.nv.info._ZN10layer_norm31ln_parallel_residual_fwd_kernelINS_13Kernel_traitsI6__halfS2_S2_S2_fjLj6144ELj1ELj1ELj8ELj16ENS_18Kernel_traits_baseILj6144ES2_S2_S2_S2_fjLj256EEEEELb0ELb0ELb1EEEvNS_9FwdParamsE,"",@"SHT_CUDA_INFO"
	.sectionflags	@""
	.align	4


	//----- nvinfo : EIATTR_CUDA_API_VERSION
	.align		4
        /*0000*/ 	.byte	0x04, 0x37
        /*0002*/ 	.short	(.L_650 - .L_649)
.L_649:
        /*0004*/ 	.word	0x00000082


	//----- nvinfo : EIATTR_KPARAM_INFO
	.align		4
.L_650:
        /*0008*/ 	.byte	0x04, 0x17
        /*000a*/ 	.short	(.L_652 - .L_651)
.L_651:
        /*000c*/ 	.word	0x00000000
        /*0010*/ 	.short	0x0000
        /*0012*/ 	.short	0x0000
        /*0014*/ 	.byte	0x00, 0xf0, 0xa1, 0x03


	//----- nvinfo : EIATTR_SPARSE_MMA_MASK
	.align		4
.L_652:
        /*0018*/ 	.byte	0x03, 0x50
        /*001a*/ 	.short	0x0000


	//----- nvinfo : EIATTR_MAXREG_COUNT
	.align		4
        /*001c*/ 	.byte	0x03, 0x1b
        /*001e*/ 	.short	0x00ff


	//----- nvinfo : EIATTR_NUM_BARRIERS
	.align		4
        /*0020*/ 	.byte	0x02, 0x4c
        /*0022*/ 	.byte	0x01
	.zero		1


	//----- nvinfo : EIATTR_MERCURY_ISA_VERSION
	.align		4
        /*0024*/ 	.byte	0x03, 0x5f
        /*0026*/ 	.short	0x0101


	//----- nvinfo : EIATTR_COOP_GROUP_MASK_REGIDS
	.align		4
        /*0028*/ 	.byte	0x04, 0x29
        /*002a*/ 	.short	(.L_654 - .L_653)


	//   ....[0]....
.L_653:
        /*002c*/ 	.word	0xffffffff


	//   ....[1]....
        /*0030*/ 	.word	0xffffffff


	//   ....[2]....
        /*0034*/ 	.word	0xffffffff


	//   ....[3]....
        /*0038*/ 	.word	0xffffffff


	//   ....[4]....
        /*003c*/ 	.word	0xffffffff


	//   ....[5]....
        /*0040*/ 	.word	0xffffffff


	//   ....[6]....
        /*0044*/ 	.word	0xffffffff


	//   ....[7]....
        /*0048*/ 	.word	0xffffffff


	//   ....[8]....
        /*004c*/ 	.word	0xffffffff


	//   ....[9]....
        /*0050*/ 	.word	0xffffffff


	//   ....[10]....
        /*0054*/ 	.word	0xffffffff


	//   ....[11]....
        /*0058*/ 	.word	0xffffffff


	//   ....[12]....
        /*005c*/ 	.word	0xffffffff


	//   ....[13]....
        /*0060*/ 	.word	0xffffffff


	//   ....[14]....
        /*0064*/ 	.word	0xffffffff


	//   ....[15]....
        /*0068*/ 	.word	0xffffffff


	//   ....[16]....
        /*006c*/ 	.word	0xffffffff


	//   ....[17]....
        /*0070*/ 	.word	0xffffffff


	//   ....[18]....
        /*0074*/ 	.word	0xffffffff


	//   ....[19]....
        /*0078*/ 	.word	0xffffffff


	//   ....[20]....
        /*007c*/ 	.word	0xffffffff


	//----- nvinfo : EIATTR_COOP_GROUP_INSTR_OFFSETS
	.align		4
.L_654:
        /*0080*/ 	.byte	0x04, 0x28
        /*0082*/ 	.short	(.L_656 - .L_655)


	//   ....[0]....
.L_655:
        /*0084*/ 	.word	0x00002340


	//   ....[1]....
        /*0088*/ 	.word	0x00002360


	//   ....[2]....
        /*008c*/ 	.word	0x00002380


	//   ....[3]....
        /*0090*/ 	.word	0x000023a0


	//   ....[4]....
        /*0094*/ 	.word	0x000023c0


	//   ....[5]....
        /*0098*/ 	.word	0x000026f0


	//   ....[6]....
        /*009c*/ 	.word	0x00002710


	//   ....[7]....
        /*00a0*/ 	.word	0x00002730


	//   ....[8]....
        /*00a4*/ 	.word	0x00002760


	//   ....[9]....
        /*00a8*/ 	.word	0x000027a0


	//   ....[10]....
        /*00ac*/ 	.word	0x00002950


	//   ....[11]....
        /*00b0*/ 	.word	0x00002990


	//   ....[12]....
        /*00b4*/ 	.word	0x000029d0


	//   ....[13]....
        /*00b8*/ 	.word	0x00002a90


	//   ....[14]....
        /*00bc*/ 	.word	0x00002b80


	//   ....[15]....
        /*00c0*/ 	.word	0x00002bb0


	//   ....[16]....
        /*00c4*/ 	.word	0x00002bd0


	//   ....[17]....
        /*00c8*/ 	.word	0x00002c80


	//   ....[18]....
        /*00cc*/ 	.word	0x00002ce0


	//   ....[19]....
        /*00d0*/ 	.word	0x00002d90


	//   ....[20]....
        /*00d4*/ 	.word	0x00002dd0


	//----- nvinfo : EIATTR_VRC_CTA_INIT_COUNT
	.align		4
.L_656:
        /*00d8*/ 	.byte	0x02, 0x4a
	.zero		1
	.zero		1


	//----- nvinfo : EIATTR_EXIT_INSTR_OFFSETS
	.align		4
        /*00dc*/ 	.byte	0x04, 0x1c
        /*00de*/ 	.short	(.L_658 - .L_657)


	//   ....[0]....
.L_657:
        /*00e0*/ 	.word	0x000008b0


	//   ....[1]....
        /*00e4*/ 	.word	0x00003c20


	//----- nvinfo : EIATTR_MAX_THREADS
	.align		4
.L_658:
        /*00e8*/ 	.byte	0x04, 0x05
        /*00ea*/ 	.short	(.L_660 - .L_659)
.L_659:
        /*00ec*/ 	.word	0x00000100
        /*00f0*/ 	.word	0x00000001
        /*00f4*/ 	.word	0x00000001


	//----- nvinfo : EIATTR_CRS_STACK_SIZE
	.align		4
.L_660:
        /*00f8*/ 	.byte	0x04, 0x1e
        /*00fa*/ 	.short	(.L_662 - .L_661)
.L_661:
        /*00fc*/ 	.word	0x00000000


	//----- nvinfo : EIATTR_CBANK_PARAM_SIZE
	.align		4
.L_662:
        /*0100*/ 	.byte	0x03, 0x19
        /*0102*/ 	.short	0x00e8


	//----- nvinfo : EIATTR_PARAM_CBANK
	.align		4
        /*0104*/ 	.byte	0x04, 0x0a
        /*0106*/ 	.short	(.L_664 - .L_663)
	.align		4
.L_663:
        /*0108*/ 	.word	index@(.nv.constant0._ZN10layer_norm31ln_parallel_residual_fwd_kernelINS_13Kernel_traitsI6__halfS2_S2_S2_fjLj6144ELj1ELj1ELj8ELj16ENS_18Kernel_traits_baseILj6144ES2_S2_S2_S2_fjLj256EEEEELb0ELb0ELb1EEEvNS_9FwdParamsE)
        /*010c*/ 	.short	0x0380
        /*010e*/ 	.short	0x00e8


	//----- nvinfo : EIATTR_SW_WAR
	.align		4
.L_664:
        /*0110*/ 	.byte	0x04, 0x36
        /*0112*/ 	.short	(.L_666 - .L_665)
.L_665:
        /*0114*/ 	.word	0x00000008
.L_666:


//--------------------- .nv.info._ZN10layer_norm31ln_parallel_residual_fwd_kernelINS_13Kernel_traitsI6__halfS2_S2_S2_fjLj6144ELj1ELj1ELj8ELj16ENS_18Kernel_traits_baseILj6144ES2_S2_S2_S2_fjLj256EEEEELb0ELb1ELb0EEEvNS_9FwdParamsE --------------------------
	.section	.nv.info._ZN10layer_norm31ln_parallel_residual_fwd_kernelINS_13Kernel_traitsI6__halfS2_S2_S2_fjLj6144ELj1ELj1ELj8ELj16ENS_18Kernel_traits_baseILj6144ES2_S2_S2_S2_fjLj256EEEEELb0ELb1ELb0EEEvNS_9FwdParamsE,"",@"SHT_CUDA_INFO"
	.sectionflags	@""
	.align	4


	//----- nvinfo : EIATTR_CUDA_API_VERSION
	.align		4
        /*0000*/ 	.byte	0x04, 0x37
        /*0002*/ 	.short	(.L_668 - .L_667)
.L_667:
        /*0004*/ 	.word	0x00000082


	//----- nvinfo : EIATTR_KPARAM_INFO
	.align		4
.L_668:
        /*0008*/ 	.byte	0x04, 0x17
        /*000a*/ 	.short	(.L_670 - .L_669)
.L_669:
        /*000c*/ 	.word	0x00000000
        /*0010*/ 	.short	0x0000
        /*0012*/ 	.short	0x0000
        /*0014*/ 	.byte	0x00, 0xf0, 0xa1, 0x03


	//----- nvinfo : EIATTR_SPARSE_MMA_MASK
	.align		4
.L_670:
        /*0018*/ 	.byte	0x03, 0x50
        /*001a*/ 	.short	0x0000


	//----- nvinfo : EIATTR_MAXREG_COUNT
	.align		4
        /*001c*/ 	.byte	0x03, 0x1b
        /*001e*/ 	.short	0x00ff


	//----- nvinfo : EIATTR_NUM_BARRIERS
	.align		4
        /*0020*/ 	.byte	0x02, 0x4c
        /*0022*/ 	.byte	0x01
	.zero		1


	//----- nvinfo : EIATTR_MERCURY_ISA_VERSION
	.align		4
        /*0024*/ 	.byte	0x03, 0x5f
        /*0026*/ 	.short	0x0101


	//----- nvinfo : EIATTR_COOP_GROUP_MASK_REGIDS
	.align		4
        /*0028*/ 	.byte	0x04, 0x29
        /*002a*/ 	.short	(.L_672 - .L_671)


	//   ....[0]....
.L_671:
        /*002c*/ 	.word	0xffffffff


	//   ....[1]....
        /*0030*/ 	.word	0xffffffff


	//   ....[2]....
        /*0034*/ 	.word	0xffffffff


	//   ....[3]....
        /*0038*/ 	.word	0xffffffff


	//   ....[4]....
        /*003c*/ 	.word	0xffffffff


	//   ....[5]....
        /*0040*/ 	.word	0xffffffff


	//   ....[6]....
        /*0044*/ 	.word	0xffffffff


	//   ....[7]....
        /*0048*/ 	.word	0xffffffff


	//   ....[8]....
        /*004c*/ 	.word	0xffffffff


	//   ....[9]....
        /*0050*/ 	.word	0xffffffff


	//   ....[10]....
        /*0054*/ 	.word	0xffffffff


	//   ....[11]....
        /*0058*/ 	.word	0xffffffff


	//   ....[12]....
        /*005c*/ 	.word	0xffffffff


	//   ....[13]....
        /*0060*/ 	.word	0xffffffff


	//   ....[14]....
        /*0064*/ 	.word	0xffffffff


	//   ....[15]....
        /*0068*/ 	.word	0xffffffff


	//   ....[16]....
        /*006c*/ 	.word	0xffffffff


	//   ....[17]....
        /*0070*/ 	.word	0xffffffff


	//   ....[18]....
        /*0074*/ 	.word	0xffffffff


	//   ....[19]....
        /*0078*/ 	.word	0xffffffff


	//   ....[20]....
        /*007c*/ 	.word	0xffffffff


	//----- nvinfo : EIATTR_COOP_GROUP_INSTR_OFFSETS
	.align		4
.L_672:
        /*0080*/ 	.byte	0x04, 0x28
        /*0082*/ 	.short	(.L_674 - .L_673)


	//   ....[0]....
.L_673:
        /*0084*/ 	.word	0x000022e0


	//   ....[1]....
        /*0088*/ 	.word	0x00002300


	//   ....[2]....
        /*008c*/ 	.word	0x00002320


	//   ....[3]....
        /*0090*/ 	.word	0x00002340


	//   ....[4]....
        /*0094*/ 	.word	0x00002360


	//   ....[5]....
        /*0098*/ 	.word	0x000026c0


	//   ....[6]....
        /*009c*/ 	.word	0x000026f0


	//   ....[7]....
        /*00a0*/ 	.word	0x00002720


	//   ....[8]....
        /*00a4*/ 	.word	0x00002740


	//   ....[9]....
        /*00a8*/ 	.word	0x00002770


	//   ....[10]....
        /*00ac*/ 	.word	0x000027f0


	//   ....[11]....
        /*00b0*/ 	.word	0x00002860


	//   ....[12]....
        /*00b4*/ 	.word	0x000028a0


	//   ....[13]....
        /*00b8*/ 	.word	0x000028b0


	//   ....[14]....
        /*00bc*/ 	.word	0x00002950


	//   ....[15]....
        /*00c0*/ 	.word	0x00002970


	//   ....[16]....
        /*00c4*/ 	.word	0x00002990


	//   ....[17]....
        /*00c8*/ 	.word	0x00002a30


	//   ....[18]....
        /*00cc*/ 	.word	0x00002a80


	//   ....[19]....
        /*00d0*/ 	.word	0x00002b20


	//   ....[20]....
        /*00d4*/ 	.word	0x00002b50


	//----- nvinfo : EIATTR_VRC_CTA_INIT_COUNT
	.align		4
.L_674:
        /*00d8*/ 	.byte	0x02, 0x4a
	.zero		1
	.zero		1


	//----- nvinfo : EIATTR_EXIT_INSTR_OFFSETS
	.align		4
        /*00dc*/ 	.byte	0x04, 0x1c
        /*00de*/ 	.short	(.L_676 - .L_675)


	//   ....[0]....
.L_675:
        /*00e0*/ 	.word	0x000004a0


	//   ....[1]....
        /*00e4*/ 	.word	0x000035f0


	//----- nvinfo : EIATTR_MAX_THREADS
	.align		4
.L_676:
        /*00e8*/ 	.byte	0x04, 0x05
        /*00ea*/ 	.short	(.L_678 - .L_677)
.L_677:
        /*00ec*/ 	.word	0x00000100
        /*00f0*/ 	.word	0x00000001
        /*00f4*/ 	.word	0x00000001


	//----- nvinfo : EIATTR_CRS_STACK_SIZE
	.align		4
.L_678:
        /*00f8*/ 	.byte	0x04, 0x1e
        /*00fa*/ 	.short	(.L_680 - .L_679)
.L_679:
        /*00fc*/ 	.word	0x00000000


	//----- nvinfo : EIATTR_CBANK_PARAM_SIZE
	.align		4
.L_680:
        /*0100*/ 	.byte	0x03, 0x19
        /*0102*/ 	.short	0x00e8


	//----- nvinfo : EIATTR_PARAM_CBANK
	.align		4
        /*0104*/ 	.byte	0x04, 0x0a
        /*0106*/ 	.short	(.L_682 - .L_681)
	.align		4
.L_681:
        /*0108*/ 	.word	index@(.nv.constant0._ZN10layer_norm31ln_parallel_residual_fwd_kernelINS_13Kernel_traitsI6__halfS2_S2_S2_fjLj6144ELj1ELj1ELj8ELj16ENS_18Kernel_traits_baseILj6144ES2_S2_S2_S2_fjLj256EEEEELb0ELb1ELb0EEEvNS_9FwdParamsE)
        /*010c*/ 	.short	0x0380
        /*010e*/ 	.short	0x00e8


	//----- nvinfo : EIATTR_SW_WAR
	.align		4
.L_682:
        /*0110*/ 	.byte	0x04, 0x36
        /*0112*/ 	.short	(.L_684 - .L_683)
.L_683:
        /*0114*/ 	.word	0x00000008
.L_684:


//--------------------- .nv.info._ZN10layer_norm31ln_parallel_residual_fwd_kernelINS_13Kernel_traitsI6__halfS2_S2_S2_fjLj6144ELj1ELj1ELj8ELj16ENS_18Kernel_traits_baseILj6144ES2_S2_S2_S2_fjLj256EEEEELb0ELb1ELb1EEEvNS_9FwdParamsE --------------------------
	.section	.nv.info._ZN10layer_norm31ln_parallel_residual_fwd_kernelINS_13Kernel_traitsI6__halfS2_S2_S2_fjLj6144ELj1ELj1ELj8ELj16ENS_18Kernel_traits_baseILj6144ES2_S2_S2_S2_fjLj256EEEEELb0ELb1ELb1EEEvNS_9FwdParamsE,"",@"SHT_CUDA_INFO"
	.sectionflags	@""
	.align	4


	//----- nvinfo : EIATTR_CUDA_API_VERSION
	.align		4
        /*0000*/ 	.byte	0x04, 0x37
        /*0002*/ 	.short	(.L_686 - .L_685)
.L_685:
        /*0004*/ 	.word	0x00000082


	//----- nvinfo : EIATTR_KPARAM_INFO
	.align		4
.L_686:
        /*0008*/ 	.byte	0x04, 0x17
        /*000a*/ 	.short	(.L_688 - .L_687)
.L_687:
        /*000c*/ 	.word	0x00000000
        /*0010*/ 	.short	0x0000
        /*0012*/ 	.short	0x0000
        /*0014*/ 	.byte	0x00, 0xf0, 0xa1, 0x03


	//----- nvinfo : EIATTR_SPARSE_MMA_MASK
	.align		4
.L_688:
        /*0018*/ 	.byte	0x03, 0x50
        /*001a*/ 	.short	0x0000


	//----- nvinfo : EIATTR_MAXREG_COUNT
	.align		4
        /*001c*/ 	.byte	0x03, 0x1b
        /*001e*/ 	.short	0x00ff


	//----- nvinfo : EIATTR_NUM_BARRIERS
	.align		4
        /*0020*/ 	.byte	0x02, 0x4c
        /*0022*/ 	.byte	0x01
	.zero		1


	//----- nvinfo : EIATTR_MERCURY_ISA_VERSION
	.align		4
        /*0024*/ 	.byte	0x03, 0x5f
        /*0026*/ 	.short	0x0101


	//----- nvinfo : EIATTR_COOP_GROUP_MASK_REGIDS
	.align		4
        /*0028*/ 	.byte	0x04, 0x29
        /*002a*/ 	.short	(.L_690 - .L_689)


	//   ....[0]....
.L_689:
        /*002c*/ 	.word	0xffffffff


	//   ....[1]....
        /*0030*/ 	.word	0xffffffff


	//   ....[2]....
        /*0034*/ 	.word	0xffffffff


	//   ....[3]....
        /*0038*/ 	.word	0xffffffff


	//   ....[4]....
        /*003c*/ 	.word	0xffffffff


	//   ....[5]....
        /*0040*/ 	.word	0xffffffff


	//   ....[6]....
        /*0044*/ 	.word	0xffffffff


	//   ....[7]....
        /*0048*/ 	.word	0xffffffff


	//   ....[8]....
        /*004c*/ 	.word	0xffffffff


	//   ....[9]....
        /*0050*/ 	.word	0xffffffff


	//   ....[10]....
        /*0054*/ 	.word	0xffffffff


	//   ....[11]....
        /*0058*/ 	.word	0xffffffff


	//   ....[12]....
        /*005c*/ 	.word	0xffffffff


	//   ....[13]....
        /*0060*/ 	.word	0xffffffff


	//   ....[14]....
        /*0064*/ 	.word	0xffffffff


	//   ....[15]....
        /*0068*/ 	.word	0xffffffff


	//   ....[16]....
        /*006c*/ 	.word	0xffffffff


	//   ....[17]....
        /*0070*/ 	.word	0xffffffff


	//   ....[18]....
        /*0074*/ 	.word	0xffffffff


	//   ....[19]....
        /*0078*/ 	.word	0xffffffff


	//   ....[20]....
        /*007c*/ 	.word	0xffffffff


	//----- nvinfo : EIATTR_COOP_GROUP_INSTR_OFFSETS
	.align		4
.L_690:
        /*0080*/ 	.byte	0x04, 0x28
        /*0082*/ 	.short	(.L_692 - .L_691)


	//   ....[0]....
.L_691:
        /*0084*/ 	.word	0x00002140


	//   ....[1]....
        /*0088*/ 	.word	0x00002160


	//   ....[2]....
        /*008c*/ 	.word	0x00002180


	//   ....[3]....
        /*0090*/ 	.word	0x000021a0


	//   ....[4]....
        /*0094*/ 	.word	0x000021c0


	//   ....[5]....
        /*0098*/ 	.word	0x000024f0


	//   ....[6]....
        /*009c*/ 	.word	0x00002520


	//   ....[7]....
        /*00a0*/ 	.word	0x00002540


	//   ....[8]....
        /*00a4*/ 	.word	0x00002560


	//   ....[9]....
        /*00a8*/ 	.word	0x000025a0


	//   ....[10]....
        /*00ac*/ 	.word	0x00002640


	//   ....[11]....
        /*00b0*/ 	.word	0x000026a0


	//   ....[12]....
        /*00b4*/ 	.word	0x000026e0


	//   ....[13]....
        /*00b8*/ 	.word	0x000026f0


	//   ....[14]....
        /*00bc*/ 	.word	0x00002700


	//   ....[15]....
        /*00c0*/ 	.word	0x000027a0


	//   ....[16]....
        /*00c4*/ 	.word	0x00002800


	//   ....[17]....
        /*00c8*/ 	.word	0x00002890


	//   ....[18]....
        /*00cc*/ 	.word	0x000028c0


	//   ....[19]....
        /*00d0*/ 	.word	0x00002960


	//   ....[20]....
        /*00d4*/ 	.word	0x00002980


	//----- nvinfo : EIATTR_VRC_CTA_INIT_COUNT
	.align		4
.L_692:
        /*00d8*/ 	.byte	0x02, 0x4a
	.zero		1
	.zero		1


	//----- nvinfo : EIATTR_EXIT_INSTR_OFFSETS
	.align		4
        /*00dc*/ 	.byte	0x04, 0x1c
        /*00de*/ 	.short	(.L_694 - .L_693)


	//   ....[0]....
.L_693:
        /*00e0*/ 	.word	0x000002e0


	//   ....[1]....
        /*00e4*/ 	.word	0x00003040


	//----- nvinfo : EIATTR_MAX_THREADS
	.align		4
.L_694:
        /*00e8*/ 	.byte	0x04, 0x05
        /*00ea*/ 	.short	(.L_696 - .L_695)
.L_695:
        /*00ec*/ 	.word	0x00000100
        /*00f0*/ 	.word	0x00000001
        /*00f4*/ 	.word	0x00000001


	//----- nvinfo : EIATTR_CBANK_PARAM_SIZE
	.align		4
.L_696:
        /*00f8*/ 	.byte	0x03, 0x19
        /*00fa*/ 	.short	0x00e8


	//----- nvinfo : EIATTR_PARAM_CBANK
	.align		4
        /*00fc*/ 	.byte	0x04, 0x0a
        /*00fe*/ 	.short	(.L_698 - .L_697)
	.align		4
.L_697:
        /*0100*/ 	.word	index@(.nv.constant0._ZN10layer_norm31ln_parallel_residual_fwd_kernelINS_13Kernel_traitsI6__halfS2_S2_S2_fjLj6144ELj1ELj1ELj8ELj16ENS_18Kernel_traits_baseILj6144ES2_S2_S2_S2_fjLj256EEEEELb0ELb1ELb1EEEvNS_9FwdParamsE)
        /*0104*/ 	.short	0x0380
        /*0106*/ 	.short	0x00e8


	//----- nvinfo : EIATTR_SW_WAR
	.align		4
.L_698:
        /*0108*/ 	.byte	0x04, 0x36
        /*010a*/ 	.short	(.L_700 - .L_699)
.L_699:
        /*010c*/ 	.word	0x00000008
.L_700:


//--------------------- .nv.info._ZN10layer_norm31ln_parallel_residual_fwd_kernelINS_13Kernel_traitsI6__halfS2_S2_S2_fjLj6144ELj1ELj1ELj8ELj16ENS_18Kernel_traits_baseILj6144ES2_S2_S2_S2_fjLj256EEEEELb1ELb0ELb0EEEvNS_9FwdParamsE --------------------------
	.section	.nv.info._ZN10layer_norm31ln_parallel_residual_fwd_kernelINS_13Kernel_traitsI6__halfS2_S2_S2_fjLj6144ELj1ELj1ELj8ELj16ENS_18Kernel_traits_baseILj6144ES2_S2_S2_S2_fjLj256EEEEELb1ELb0ELb0EEEvNS_9FwdParamsE,"",@"SHT_CUDA_INFO"
	.sectionflags	@""
	.align	4


	//----- nvinfo : EIATTR_CUDA_API_VERSION
	.align		4
        /*0000*/ 	.byte	0x04, 0x37
        /*0002*/ 	.short	(.L_702 - .L_701)
.L_701:
        /*0004*/ 	.word	0x00000082


	//----- nvinfo : EIATTR_KPARAM_INFO
	.align		4
.L_702:
        /*0008*/ 	.byte	0x04, 0x17
        /*000a*/ 	.short	(.L_704 - .L_703)
.L_703:
        /*000c*/ 	.word	0x00000000
        /*0010*/ 	.short	0x0000
        /*0012*/ 	.short	0x0000
        /*0014*/ 	.byte	0x00, 0xf0, 0xa1, 0x03


	//----- nvinfo : EIATTR_SPARSE_MMA_MASK
	.align		4
.L_704:
        /*0018*/ 	.byte	0x03, 0x50
        /*001a*/ 	.short	0x0000


	//----- nvinfo : EIATTR_MAXREG_COUNT
	.align		4
        /*001c*/ 	.byte	0x03, 0x1b
        /*001e*/ 	.short	0x00ff


	//----- nvinfo : EIATTR_NUM_BARRIERS
	.align		4
        /*0020*/ 	.byte	0x02, 0x4c
        /*0022*/ 	.byte	0x01
	.zero		1


	//----- nvinfo : EIATTR_MERCURY_ISA_VERSION
	.align		4
        /*0024*/ 	.byte	0x03, 0x5f
        /*0026*/ 	.short	0x0101


	//----- nvinfo : EIATTR_COOP_GROUP_MASK_REGIDS
	.align		4
        /*0028*/ 	.byte	0x04, 0x29
        /*002a*/ 	.short	(.L_706 - .L_705)


	//   ....[0]....
.L_705:
        /*002c*/ 	.word	0xffffffff


	//   ....[1]....
        /*0030*/ 	.word	0xffffffff


	//   ....[2]....
        /*0034*/ 	.word	0xffffffff


	//   ....[3]....
        /*0038*/ 	.word	0xffffffff


	//   ....[4]....
        /*003c*/ 	.word	0xffffffff


	//   ....[5]....
        /*0040*/ 	.word	0xffffffff


	//   ....[6]....
        /*0044*/ 	.word	0xffffffff


	//   ....[7]....
        /*0048*/ 	.word	0xffffffff


	//   ....[8]....
        /*004c*/ 	.word	0xffffffff


	//   ....[9]....
        /*0050*/ 	.word	0xffffffff


	//   ....[10]....
        /*0054*/ 	.word	0xffffffff


	//   ....[11]....
        /*0058*/ 	.word	0xffffffff


	//   ....[12]....
        /*005c*/ 	.word	0xffffffff


	//   ....[13]....
        /*0060*/ 	.word	0xffffffff


	//   ....[14]....
        /*0064*/ 	.word	0xffffffff


	//   ....[15]....
        /*0068*/ 	.word	0xffffffff


	//   ....[16]....
        /*006c*/ 	.word	0xffffffff


	//   ....[17]....
        /*0070*/ 	.word	0xffffffff


	//   ....[18]....
        /*0074*/ 	.word	0xffffffff


	//   ....[19]....
        /*0078*/ 	.word	0xffffffff


	//   ....[20]....
        /*007c*/ 	.word	0xffffffff


	//----- nvinfo : EIATTR_COOP_GROUP_INSTR_OFFSETS
	.align		4
.L_706:
        /*0080*/ 	.byte	0x04, 0x28
        /*0082*/ 	.short	(.L_708 - .L_707)


	//   ....[0]....
.L_707:
        /*0084*/ 	.word	0x0001e4a0


	//   ....[1]....
        /*0088*/ 	.word	0x0001e4c0


	//   ....[2]....
        /*008c*/ 	.word	0x0001e4e0


	//   ....[3]....
        /*0090*/ 	.word	0x0001e500


	//   ....[4]....
        /*0094*/ 	.word	0x0001e520


	//   ....[5]....
        /*0098*/ 	.word	0x0001e8a0


	//   ....[6]....
        /*009c*/ 	.word	0x0001e8c0


	//   ....[7]....
        /*00a0*/ 	.word	0x0001e8e0


	//   ....[8]....
        /*00a4*/ 	.word	0x0001e900


	//   ....[9]....
        /*00a8*/ 	.word	0x0001e920


	//   ....[10]....
        /*00ac*/ 	.word	0x0001eaa0


	//   ....[11]....
        /*00b0*/ 	.word	0x0001eae0


	//   ....[12]....
        /*00b4*/ 	.word	0x0001eb00


	//   ....[13]....
        /*00b8*/ 	.word	0x0001eb40


	//   ....[14]....
        /*00bc*/ 	.word	0x0001ec00


	//   ....[15]....
        /*00c0*/ 	.word	0x0001ec30


	//   ....[16]....
        /*00c4*/ 	.word	0x0001ec50


	//   ....[17]....
        /*00c8*/ 	.word	0x0001ecf0


	//   ....[18]....
        /*00cc*/ 	.word	0x0001ed50


	//   ....[19]....
        /*00d0*/ 	.word	0x0001edf0


	//   ....[20]....
        /*00d4*/ 	.word	0x0001ee20


	//----- nvinfo : EIATTR_VRC_CTA_INIT_COUNT
	.align		4
.L_708:
        /*00d8*/ 	.byte	0x02, 0x4a
	.zero		1
	.zero		1


	//----- nvinfo : EIATTR_EXIT_INSTR_OFFSETS
	.align		4
        /*00dc*/ 	.byte	0x04, 0x1c
        /*00de*/ 	.short	(.L_710 - .L_709)


	//   ....[0]....
.L_709:
        /*00e0*/ 	.word	0x00000e00


	//   ....[1]....
        /*00e4*/ 	.word	0x0001fe80


	//----- nvinfo : EIATTR_MAX_THREADS
	.align		4
.L_710:
        /*00e8*/ 	.byte	0x04, 0x05
        /*00ea*/ 	.short	(.L_712 - .L_711)
.L_711:
        /*00ec*/ 	.word	0x00000100
        /*00f0*/ 	.word	0x00000001
        /*00f4*/ 	.word	0x00000001


	//----- nvinfo : EIATTR_CRS_STACK_SIZE
	.align		4
.L_712:
        /*00f8*/ 	.byte	0x04, 0x1e
        /*00fa*/ 	.short	(.L_714 - .L_713)
.L_713:
        /*00fc*/ 	.word	0x00000000


	//----- nvinfo : EIATTR_CBANK_PARAM_SIZE
	.align		4
.L_714:
        /*0100*/ 	.byte	0x03, 0x19
        /*0102*/ 	.short	0x00e8


	//----- nvinfo : EIATTR_PARAM_CBANK
	.align		4
        /*0104*/ 	.byte	0x04, 0x0a
        /*0106*/ 	.short	(.L_716 - .L_715)
	.align		4
.L_715:
        /*0108*/ 	.word	index@(.nv.constant0._ZN10layer_norm31ln_parallel_residual_fwd_kernelINS_13Kernel_traitsI6__halfS2_S2_S2_fjLj6144ELj1ELj1ELj8ELj16ENS_18Kernel_traits_baseILj6144ES2_S2_S2_S2_fjLj256EEEEELb1ELb0ELb0EEEvNS_9FwdParamsE)
        /*010c*/ 	.short	0x0380
        /*010e*/ 	.short	0x00e8


	//----- nvinfo : EIATTR_SW_WAR
	.align		4
.L_716:
        /*0110*/ 	.byte	0x04, 0x36
        /*0112*/ 	.short	(.L_718 - .L_717)
.L_717:
        /*0114*/ 	.word	0x00000008
.L_718:


//--------------------- .nv.info._ZN10layer_norm31ln_parallel_residual_fwd_kernelINS_13Kernel_traitsI6__halfS2_S2_S2_fjLj6144ELj1ELj1ELj8ELj16ENS_18Kernel_traits_baseILj6144ES2_S2_S2_S2_fjLj256EEEEELb1ELb0ELb1EEEvNS_9FwdParamsE --------------------------
	.section	.nv.info._ZN10layer_norm31ln_parallel_residual_fwd_kernelINS_13Kernel_traitsI6__halfS2_S2_S2_fjLj6144ELj1ELj1ELj8ELj16ENS_18Kernel_traits_baseILj6144ES2_S2_S2_S2_fjLj256EEEEELb1ELb0ELb1EEEvNS_9FwdParamsE,"",@"SHT_CUDA_INFO"
	.sectionflags	@""
	.align	4


	//----- nvinfo : EIATTR_CUDA_API_VERSION
	.align		4
        /*0000*/ 	.byte	0x04, 0x37
        /*0002*/ 	.short	(.L_720 - .L_719)
.L_719:
        /*0004*/ 	.word	0x00000082


	//----- nvinfo : EIATTR_KPARAM_INFO
	.align		4
.L_720:
        /*0008*/ 	.byte	0x04, 0x17
        /*000a*/ 	.short	(.L_722 - .L_721)
.L_721:
        /*000c*/ 	.word	0x00000000
        /*0010*/ 	.short	0x0000
        /*0012*/ 	.short	0x0000
        /*0014*/ 	.byte	0x00, 0xf0, 0xa1, 0x03


	//----- nvinfo : EIATTR_SPARSE_MMA_MASK
	.align		4
.L_722:
        /*0018*/ 	.byte	0x03, 0x50
        /*001a*/ 	.short	0x0000


	//----- nvinfo : EIATTR_MAXREG_COUNT
	.align		4
        /*001c*/ 	.byte	0x03, 0x1b
        /*001e*/ 	.short	0x00ff


	//----- nvinfo : EIATTR_NUM_BARRIERS
	.align		4
        /*0020*/ 	.byte	0x02, 0x4c
        /*0022*/ 	.byte	0x01
	.zero		1


	//----- nvinfo : EIATTR_MERCURY_ISA_VERSION
	.align		4
        /*0024*/ 	.byte	0x03, 0x5f
        /*0026*/ 	.short	0x0101


	//----- nvinfo : EIATTR_COOP_GROUP_MASK_REGIDS
	.align		4
        /*0028*/ 	.byte	0x04, 0x29
        /*002a*/ 	.short	(.L_724 - .L_723)


	//   ....[0]....
.L_723:
        /*002c*/ 	.word	0xffffffff


	//   ....[1]....
        /*0030*/ 	.word	0xffffffff


	//   ....[2]....
        /*0034*/ 	.word	0xffffffff


	//   ....[3]....
        /*0038*/ 	.word	0xffffffff


	//   ....[4]....
        /*003c*/ 	.word	0xffffffff


	//   ....[5]....
        /*0040*/ 	.word	0xffffffff


	//   ....[6]....
        /*0044*/ 	.word	0xffffffff


	//   ....[7]....
        /*0048*/ 	.word	0xffffffff


	//   ....[8]....
        /*004c*/ 	.word	0xffffffff


	//   ....[9]....
        /*0050*/ 	.word	0xffffffff


	//   ....[10]....
        /*0054*/ 	.word	0xffffffff


	//   ....[11]....
        /*0058*/ 	.word	0xffffffff


	//   ....[12]....
        /*005c*/ 	.word	0xffffffff


	//   ....[13]....
        /*0060*/ 	.word	0xffffffff


	//   ....[14]....
        /*0064*/ 	.word	0xffffffff


	//   ....[15]....
        /*0068*/ 	.word	0xffffffff


	//   ....[16]....
        /*006c*/ 	.word	0xffffffff


	//   ....[17]....
        /*0070*/ 	.word	0xffffffff


	//   ....[18]....
        /*0074*/ 	.word	0xffffffff


	//   ....[19]....
        /*0078*/ 	.word	0xffffffff


	//   ....[20]....
        /*007c*/ 	.word	0xffffffff


	//----- nvinfo : EIATTR_COOP_GROUP_INSTR_OFFSETS
	.align		4
.L_724:
        /*0080*/ 	.byte	0x04, 0x28
        /*0082*/ 	.short	(.L_726 - .L_725)


	//   ....[0]....
.L_725:
        /*0084*/ 	.word	0x0001c9f0


	//   ....[1]....
        /*0088*/ 	.word	0x0001ca20


	//   ....[2]....
        /*008c*/ 	.word	0x0001ca40


	//   ....[3]....
        /*0090*/ 	.word	0x0001ca60


	//   ....[4]....
        /*0094*/ 	.word	0x0001ca80


	//   ....[5]....
        /*0098*/ 	.word	0x0001cdb0


	//   ....[6]....
        /*009c*/ 	.word	0x0001cdd0


	//   ....[7]....
        /*00a0*/ 	.word	0x0001cdf0


	//   ....[8]....
        /*00a4*/ 	.word	0x0001ce20


	//   ....[9]....
        /*00a8*/ 	.word	0x0001ce50


	//   ....[10]....
        /*00ac*/ 	.word	0x0001d000


	//   ....[11]....
        /*00b0*/ 	.word	0x0001d040


	//   ....[12]....
        /*00b4*/ 	.word	0x0001d080


	//   ....[13]....
        /*00b8*/ 	.word	0x0001d100


	//   ....[14]....
        /*00bc*/ 	.word	0x0001d1d0


	//   ....[15]....
        /*00c0*/ 	.word	0x0001d200


	//   ....[16]....
        /*00c4*/ 	.word	0x0001d220


	//   ....[17]....
        /*00c8*/ 	.word	0x0001d2d0


	//   ....[18]....
        /*00cc*/ 	.word	0x0001d330


	//   ....[19]....
        /*00d0*/ 	.word	0x0001d3e0


	//   ....[20]....
        /*00d4*/ 	.word	0x0001d410


	//----- nvinfo : EIATTR_VRC_CTA_INIT_COUNT
	.align		4
.L_726:
        /*00d8*/ 	.byte	0x02, 0x4a
	.zero		1
	.zero		1


	//----- nvinfo : EIATTR_EXIT_INSTR_OFFSETS
	.align		4
        /*00dc*/ 	.byte	0x04, 0x1c
        /*00de*/ 	.short	(.L_728 - .L_727)


	//   ....[0]....
.L_727:
        /*00e0*/ 	.word	0x000009a0


	//   ....[1]....
        /*00e4*/ 	.word	0x0001e300


	//----- nvinfo : EIATTR_MAX_THREADS
	.align		4
.L_728:
        /*00e8*/ 	.byte	0x04, 0x05
        /*00ea*/ 	.short	(.L_730 - .L_729)
.L_729:
        /*00ec*/ 	.word	0x00000100
        /*00f0*/ 	.word	0x00000001
        /*00f4*/ 	.word	0x00000001


	//----- nvinfo : EIATTR_CRS_STACK_SIZE
	.align		4
.L_730:
        /*00f8*/ 	.byte	0x04, 0x1e
        /*00fa*/ 	.short	(.L_732 - .L_731)
.L_731:
        /*00fc*/ 	.word	0x00000000


	//----- nvinfo : EIATTR_CBANK_PARAM_SIZE
	.align		4
.L_732:
        /*0100*/ 	.byte	0x03, 0x19
        /*0102*/ 	.short	0x00e8


	//----- nvinfo : EIATTR_PARAM_CBANK
	.align		4
        /*0104*/ 	.byte	0x04, 0x0a
        /*0106*/ 	.short	(.L_734 - .L_733)
	.align		4
.L_733:
        /*0108*/ 	.word	index@(.nv.constant0._ZN10layer_norm31ln_parallel_residual_fwd_kernelINS_13Kernel_traitsI6__halfS2_S2_S2_fjLj6144ELj1ELj1ELj8ELj16ENS_18Kernel_traits_baseILj6144ES2_S2_S2_S2_fjLj256EEEEELb1ELb0ELb1EEEvNS_9FwdParamsE)
        /*010c*/ 	.short	0x0380
        /*010e*/ 	.short	0x00e8


	//----- nvinfo : EIATTR_SW_WAR
	.align		4
.L_734:
        /*0110*/ 	.byte	0x04, 0x36
        /*0112*/ 	.short	(.L_736 - .L_735)
.L_735:
        /*0114*/ 	.word	0x00000008
.L_736:


//--------------------- .nv.info._ZN10layer_norm31ln_parallel_residual_fwd_kernelINS_13Kernel_traitsI6__halfS2_S2_S2_fjLj6144ELj1ELj1ELj8ELj16ENS_18Kernel_traits_baseILj6144ES2_S2_S2_S2_fjLj256EEEEELb1ELb1ELb0EEEvNS_9FwdParamsE --------------------------
	.section	.nv.info._ZN10layer_norm31ln_parallel_residual_fwd_kernelINS_13Kernel_traitsI6__halfS2_S2_S2_fjLj6144ELj1ELj1ELj8ELj16ENS_18Kernel_traits_baseILj6144ES2_S2_S2_S2_fjLj256EEEEELb1ELb1ELb0EEEvNS_9FwdParamsE,"",@"SHT_CUDA_INFO"
	.sectionflags	@""
	.align	4


	//----- nvinfo : EIATTR_CUDA_API_VERSION
	.align		4
        /*0000*/ 	.byte	0x04, 0x37
        /*0002*/ 	.short	(.L_738 - .L_737)
.L_737:
        /*0004*/ 	.word	0x00000082


	//----- nvinfo : EIATTR_KPARAM_INFO
	.align		4
.L_738:
        /*0008*/ 	.byte	0x04, 0x17
        /*000a*/ 	.short	(.L_740 - .L_739)
.L_739:
        /*000c*/ 	.word	0x00000000
        /*0010*/ 	.short	0x0000
        /*0012*/ 	.short	0x0000
        /*0014*/ 	.byte	0x00, 0xf0, 0xa1, 0x03


	//----- nvinfo : EIATTR_SPARSE_MMA_MASK
	.align		4
.L_740:
        /*0018*/ 	.byte	0x03, 0x50
        /*001a*/ 	.short	0x0000


	//----- nvinfo : EIATTR_MAXREG_COUNT
	.align		4
        /*001c*/ 	.byte	0x03, 0x1b
        /*001e*/ 	.short	0x00ff


	//----- nvinfo : EIATTR_NUM_BARRIERS
	.align		4
        /*0020*/ 	.byte	0x02, 0x4c
        /*0022*/ 	.byte	0x01
	.zero		1


	//----- nvinfo : EIATTR_MERCURY_ISA_VERSION
	.align		4
        /*0024*/ 	.byte	0x03, 0x5f
        /*0026*/ 	.short	0x0101


	//----- nvinfo : EIATTR_COOP_GROUP_MASK_REGIDS
	.align		4
        /*0028*/ 	.byte	0x04, 0x29
        /*002a*/ 	.short	(.L_742 - .L_741)


	//   ....[0]....
.L_741:
        /*002c*/ 	.word	0xffffffff


	//   ....[1]....
        /*0030*/ 	.word	0xffffffff


	//   ....[2]....
        /*0034*/ 	.word	0xffffffff


	//   ....[3]....
        /*0038*/ 	.word	0xffffffff


	//   ....[4]....
        /*003c*/ 	.word	0xffffffff


	//   ....[5]....
        /*0040*/ 	.word	0xffffffff


	//   ....[6]....
        /*0044*/ 	.word	0xffffffff


	//   ....[7]....
        /*0048*/ 	.word	0xffffffff


	//   ....[8]....
        /*004c*/ 	.word	0xffffffff


	//   ....[9]....
        /*0050*/ 	.word	0xffffffff


	//   ....[10]....
        /*0054*/ 	.word	0xffffffff


	//   ....[11]....
        /*0058*/ 	.word	0xffffffff


	//   ....[12]....
        /*005c*/ 	.word	0xffffffff


	//   ....[13]....
        /*0060*/ 	.word	0xffffffff


	//   ....[14]....
        /*0064*/ 	.word	0xffffffff


	//   ....[15]....
        /*0068*/ 	.word	0xffffffff


	//   ....[16]....
        /*006c*/ 	.word	0xffffffff


	//   ....[17]....
        /*0070*/ 	.word	0xffffffff


	//   ....[18]....
        /*0074*/ 	.word	0xffffffff


	//   ....[19]....
        /*0078*/ 	.word	0xffffffff


	//   ....[20]....
        /*007c*/ 	.word	0xffffffff


	//----- nvinfo : EIATTR_COOP_GROUP_INSTR_OFFSETS
	.align		4
.L_742:
        /*0080*/ 	.byte	0x04, 0x28
        /*0082*/ 	.short	(.L_744 - .L_743)


	//   ....[0]....
.L_743:
        /*0084*/ 	.word	0x0001a750


	//   ....[1]....
        /*0088*/ 	.word	0x0001a770


	//   ....[2]....
        /*008c*/ 	.word	0x0001a790


	//   ....[3]....
        /*0090*/ 	.word	0x0001a7b0


	//   ....[4]....
        /*0094*/ 	.word	0x0001a7d0


	//   ....[5]....
        /*0098*/ 	.word	0x0001ab10


	//   ....[6]....
        /*009c*/ 	.word	0x0001ab30


	//   ....[7]....
        /*00a0*/ 	.word	0x0001ab60


	//   ....[8]....
        /*00a4*/ 	.word	0x0001ab80


	//   ....[9]....
        /*00a8*/ 	.word	0x0001abb0


	//   ....[10]....
        /*00ac*/ 	.word	0x0001ad40


	//   ....[11]....
        /*00b0*/ 	.word	0x0001ad80


	//   ....[12]....
        /*00b4*/ 	.word	0x0001ad90


	//   ....[13]....
        /*00b8*/ 	.word	0x0001ade0


	//   ....[14]....
        /*00bc*/ 	.word	0x0001aea0


	//   ....[15]....
        /*00c0*/ 	.word	0x0001aed0


	//   ....[16]....
        /*00c4*/ 	.word	0x0001aef0


	//   ....[17]....
        /*00c8*/ 	.word	0x0001af90


	//   ....[18]....
        /*00cc*/ 	.word	0x0001afe0


	//   ....[19]....
        /*00d0*/ 	.word	0x0001b080


	//   ....[20]....
        /*00d4*/ 	.word	0x0001b0b0


	//----- nvinfo : EIATTR_VRC_CTA_INIT_COUNT
	.align		4
.L_744:
        /*00d8*/ 	.byte	0x02, 0x4a
	.zero		1
	.zero		1


	//----- nvinfo : EIATTR_EXIT_INSTR_OFFSETS
	.align		4
        /*00dc*/ 	.byte	0x04, 0x1c
        /*00de*/ 	.short	(.L_746 - .L_745)


	//   ....[0]....
.L_745:
        /*00e0*/ 	.word	0x000006b0


	//   ....[1]....
        /*00e4*/ 	.word	0x0001bb40


	//----- nvinfo : EIATTR_MAX_THREADS
	.align		4
.L_746:
        /*00e8*/ 	.byte	0x04, 0x05
        /*00ea*/ 	.short	(.L_748 - .L_747)
.L_747:
        /*00ec*/ 	.word	0x00000100
        /*00f0*/ 	.word	0x00000001
        /*00f4*/ 	.word	0x00000001


	//----- nvinfo : EIATTR_CRS_STACK_SIZE
	.align		4
.L_748:
        /*00f8*/ 	.byte	0x04, 0x1e
        /*00fa*/ 	.short	(.L_750 - .L_749)
.L_749:
        /*00fc*/ 	.word	0x00000000


	//----- nvinfo : EIATTR_CBANK_PARAM_SIZE
	.align		4
.L_750:
        /*0100*/ 	.byte	0x03, 0x19
        /*0102*/ 	.short	0x00e8


	//----- nvinfo : EIATTR_PARAM_CBANK
	.align		4
        /*0104*/ 	.byte	0x04, 0x0a
        /*0106*/ 	.short	(.L_752 - .L_751)
	.align		4
.L_751:
        /*0108*/ 	.word	index@(.nv.constant0._ZN10layer_norm31ln_parallel_residual_fwd_kernelINS_13Kernel_traitsI6__halfS2_S2_S2_fjLj6144ELj1ELj1ELj8ELj16ENS_18Kernel_traits_baseILj6144ES2_S2_S2_S2_fjLj256EEEEELb1ELb1ELb0EEEvNS_9FwdParamsE)
        /*010c*/ 	.short	0x0380
        /*010e*/ 	.short	0x00e8


	//----- nvinfo : EIATTR_SW_WAR
	.align		4
.L_752:
        /*0110*/ 	.byte	0x04, 0x36
        /*0112*/ 	.short	(.L_754 - .L_753)
.L_753:
        /*0114*/ 	.word	0x00000008
.L_754:


//--------------------- .nv.info._ZN10layer_norm31ln_parallel_residual_fwd_kernelINS_13Kernel_traitsI6__halfS2_S2_S2_fjLj6144ELj1ELj1ELj8ELj16ENS_18Kernel_traits_baseILj6144ES2_S2_S2_S2_fjLj256EEEEELb1ELb1ELb1EEEvNS_9FwdParamsE --------------------------
	.section	.nv.info._ZN10layer_norm31ln_parallel_residual_fwd_kernelINS_13Kernel_traitsI6__halfS2_S2_S2_fjLj6144ELj1ELj1ELj8ELj16ENS_18Kernel_traits_baseILj6144ES2_S2_S2_S2_fjLj256EEEEELb1ELb1ELb1EEEvNS_9FwdParamsE,"",@"SHT_CUDA_INFO"
	.sectionflags	@""
	.align	4


	//----- nvinfo : EIATTR_CUDA_API_VERSION
	.align		4
        /*0000*/ 	.byte	0x04, 0x37
        /*0002*/ 	.short	(.L_756 - .L_755)
.L_755:
        /*0004*/ 	.word	0x00000082


	//----- nvinfo : EIATTR_KPARAM_INFO
	.align		4
.L_756:
        /*0008*/ 	.byte	0x04, 0x17
        /*000a*/ 	.short	(.L_758 - .L_757)
.L_757:
        /*000c*/ 	.word	0x00000000
        /*0010*/ 	.short	0x0000
        /*0012*/ 	.short	0x0000
        /*0014*/ 	.byte	0x00, 0xf0, 0xa1, 0x03


	//----- nvinfo : EIATTR_SPARSE_MMA_MASK
	.align		4
.L_758:
        /*0018*/ 	.byte	0x03, 0x50
        /*001a*/ 	.short	0x0000


	//----- nvinfo : EIATTR_MAXREG_COUNT
	.align		4
        /*001c*/ 	.byte	0x03, 0x1b
        /*001e*/ 	.short	0x00ff


	//----- nvinfo : EIATTR_NUM_BARRIERS
	.align		4
        /*0020*/ 	.byte	0x02, 0x4c
        /*0022*/ 	.byte	0x01
	.zero		1


	//----- nvinfo : EIATTR_MERCURY_ISA_VERSION
	.align		4
        /*0024*/ 	.byte	0x03, 0x5f
        /*0026*/ 	.short	0x0101


	//----- nvinfo : EIATTR_COOP_GROUP_MASK_REGIDS
	.align		4
        /*0028*/ 	.byte	0x04, 0x29
        /*002a*/ 	.short	(.L_760 - .L_759)


	//   ....[0]....
.L_759:
        /*002c*/ 	.word	0xffffffff


	//   ....[1]....
        /*0030*/ 	.word	0xffffffff


	//   ....[2]....
        /*0034*/ 	.word	0xffffffff


	//   ....[3]....
        /*0038*/ 	.word	0xffffffff


	//   ....[4]....
        /*003c*/ 	.word	0xffffffff


	//   ....[5]....
        /*0040*/ 	.word	0xffffffff


	//   ....[6]....
        /*0044*/ 	.word	0xffffffff


	//   ....[7]....
        /*0048*/ 	.word	0xffffffff


	//   ....[8]....
        /*004c*/ 	.word	0xffffffff


	//   ....[9]....
        /*0050*/ 	.word	0xffffffff


	//   ....[10]....
        /*0054*/ 	.word	0xffffffff


	//   ....[11]....
        /*0058*/ 	.word	0xffffffff


	//   ....[12]....
        /*005c*/ 	.word	0xffffffff


	//   ....[13]....
        /*0060*/ 	.word	0xffffffff


	//   ....[14]....
        /*0064*/ 	.word	0xffffffff


	//   ....[15]....
        /*0068*/ 	.word	0xffffffff


	//   ....[16]....
        /*006c*/ 	.word	0xffffffff


	//   ....[17]....
        /*0070*/ 	.word	0xffffffff


	//   ....[18]....
        /*0074*/ 	.word	0xffffffff


	//   ....[19]....
        /*0078*/ 	.word	0xffffffff


	//   ....[20]....
        /*007c*/ 	.word	0xffffffff


	//----- nvinfo : EIATTR_COOP_GROUP_INSTR_OFFSETS
	.align		4
.L_760:
        /*0080*/ 	.byte	0x04, 0x28
        /*0082*/ 	.short	(.L_762 - .L_761)


	//   ....[0]....
.L_761:
        /*0084*/ 	.word	0x000171e0


	//   ....[1]....
        /*0088*/ 	.word	0x00017220


	//   ....[2]....
        /*008c*/ 	.word	0x00017240


	//   ....[3]....
        /*0090*/ 	.word	0x00017260


	//   ....[4]....
        /*0094*/ 	.word	0x00017280


	//   ....[5]....
        /*0098*/ 	.word	0x000175b0


	//   ....[6]....
        /*009c*/ 	.word	0x000175d0


	//   ....[7]....
        /*00a0*/ 	.word	0x000175f0


	//   ....[8]....
        /*00a4*/ 	.word	0x00017610


	//   ....[9]....
        /*00a8*/ 	.word	0x00017640


	//   ....[10]....
        /*00ac*/ 	.word	0x000177e0


	//   ....[11]....
        /*00b0*/ 	.word	0x00017820


	//   ....[12]....
        /*00b4*/ 	.word	0x00017840


	//   ....[13]....
        /*00b8*/ 	.word	0x00017880


	//   ....[14]....
        /*00bc*/ 	.word	0x00017940


	//   ....[15]....
        /*00c0*/ 	.word	0x00017970


	//   ....[16]....
        /*00c4*/ 	.word	0x00017990


	//   ....[17]....
        /*00c8*/ 	.word	0x00017a50


	//   ....[18]....
        /*00cc*/ 	.word	0x00017ac0


	//   ....[19]....
        /*00d0*/ 	.word	0x00017b60


	//   ....[20]....
        /*00d4*/ 	.word	0x00017b80


	//----- nvinfo : EIATTR_VRC_CTA_INIT_COUNT
	.align		4
.L_762:
        /*00d8*/ 	.byte	0x02, 0x4a
	.zero		1
	.zero		1


	//----- nvinfo : EIATTR_EXIT_INSTR_OFFSETS
	.align		4
        /*00dc*/ 	.byte	0x04, 0x1c
        /*00de*/ 	.short	(.L_764 - .L_763)


	//   ....[0]....
.L_763:
        /*00e0*/ 	.word	0x00000220


	//   ....[1]....
        /*00e4*/ 	.word	0x00018210


	//----- nvinfo : EIATTR_MAX_THREADS
	.align		4
.L_764:
        /*00e8*/ 	.byte	0x04, 0x05
        /*00ea*/ 	.short	(.L_766 - .L_765)
.L_765:
        /*00ec*/ 	.word	0x00000100
        /*00f0*/ 	.word	0x00000001
        /*00f4*/ 	.word	0x00000001


	//----- nvinfo : EIATTR_CRS_STACK_SIZE
	.align		4
.L_766:
        /*00f8*/ 	.byte	0x04, 0x1e
        /*00fa*/ 	.short	(.L_768 - .L_767)
.L_767:
        /*00fc*/ 	.word	0x00000000


	//----- nvinfo : EIATTR_CBANK_PARAM_SIZE
	.align		4
.L_768:
        /*0100*/ 	.byte	0x03, 0x19
        /*0102*/ 	.short	0x00e8


	//----- nvinfo : EIATTR_PARAM_CBANK
	.align		4
        /*0104*/ 	.byte	0x04, 0x0a
        /*0106*/ 	.short	(.L_770 - .L_769)
	.align		4
.L_769:
        /*0108*/ 	.word	index@(.nv.constant0._ZN10layer_norm31ln_parallel_residual_fwd_kernelINS_13Kernel_traitsI6__halfS2_S2_S2_fjLj6144ELj1ELj1ELj8ELj16ENS_18Kernel_traits_baseILj6144ES2_S2_S2_S2_fjLj256EEEEELb1ELb1ELb1EEEvNS_9FwdParamsE)
        /*010c*/ 	.short	0x0380
        /*010e*/ 	.short	0x00e8


	//----- nvinfo : EIATTR_SW_WAR
	.align		4
.L_770:
        /*0110*/ 	.byte	0x04, 0x36
        /*0112*/ 	.short	(.L_772 - .L_771)
.L_771:
        /*0114*/ 	.word	0x00000008
.L_772:


//--------------------- .nv.info._ZN10layer_norm31ln_parallel_residual_fwd_kernelINS_13Kernel_traitsIf13__nv_bfloat16S2_S2_fjLj6144ELj1ELj1ELj8ELj16ENS_18Kernel_traits_baseILj6144EfS2_S2_S2_fjLj256EEEEELb0ELb0ELb0EEEvNS_9FwdParamsE --------------------------
	.section	.nv.info._ZN10layer_norm31ln_parallel_residual_fwd_kernelINS_13Kernel_traitsIf13__nv_bfloat16S2_S2_fjLj6144ELj1ELj1ELj8ELj16ENS_18Kernel_traits_baseILj6144EfS2_S2_S2_fjLj256EEEEELb0ELb0ELb0EEEvNS_9FwdParamsE,"",@"SHT_CUDA_INFO"
	.sectionflags	@""
	.align	4


	//----- nvinfo : EIATTR_CUDA_API_VERSION
	.align		4
        /*0000*/ 	.byte	0x04, 0x37
        /*0002*/ 	.short	(.L_774 - .L_773)
.L_773:
        /*0004*/ 	.word	0x00000082


	//----- nvinfo : EIATTR_KPARAM_INFO
	.align		4
.L_774:
        /*0008*/ 	.byte	0x04, 0x17
        /*000a*/ 	.short	(.L_776 - .L_775)
.L_775:
        /*000c*/ 	.word	0x00000000
        /*0010*/ 	.short	0x0000
        /*0012*/ 	.short	0x0000
        /*0014*/ 	.byte	0x00, 0xf0, 0xa1, 0x03


	//----- nvinfo : EIATTR_SPARSE_MMA_MASK
	.align		4
.L_776:
        /*0018*/ 	.byte	0x03, 0x50
        /*001a*/ 	.short	0x0000


	//----- nvinfo : EIATTR_MAXREG_COUNT
	.align		4
        /*001c*/ 	.byte	0x03, 0x1b
        /*001e*/ 	.short	0x00ff


	//----- nvinfo : EIATTR_NUM_BARRIERS
	.align		4
        /*0020*/ 	.byte	0x02, 0x4c
        /*0022*/ 	.byte	0x01
	.zero		1


	//----- nvinfo : EIATTR_MERCURY_ISA_VERSION
	.align		4
        /*0024*/ 	.byte	0x03, 0x5f
        /*0026*/ 	.short	0x0101


	//----- nvinfo : EIATTR_COOP_GROUP_MASK_REGIDS
	.align		4
        /*0028*/ 	.byte	0x04, 0x29
        /*002a*/ 	.short	(.L_778 - .L_777)


	//   ....[0]....
.L_777:
        /*002c*/ 	.word	0xffffffff


	//   ....[1]....
        /*0030*/ 	.word	0xffffffff


	//   ....[2]....
        /*0034*/ 	.word	0xffffffff


	//   ....[3]....
        /*0038*/ 	.word	0xffffffff


	//   ....[4]....
        /*003c*/ 	.word	0xffffffff


	//   ....[5]....
        /*0040*/ 	.word	0xffffffff


	//   ....[6]....
        /*0044*/ 	.word	0xffffffff


	//   ....[7]....
        /*0048*/ 	.word	0xffffffff


	//   ....[8]....
        /*004c*/ 	.word	0xffffffff


	//   ....[9]....
        /*0050*/ 	.word	0xffffffff


	//   ....[10]....
        /*0054*/ 	.word	0xffffffff


	//   ....[11]....
        /*0058*/ 	.word	0xffffffff


	//   ....[12]....
        /*005c*/ 	.word	0xffffffff


	//   ....[13]....
        /*0060*/ 	.word	0xffffffff


	//   ....[14]....
        /*0064*/ 	.word	0xffffffff


	//   ....[15]....
        /*0068*/ 	.word	0xffffffff


	//   ....[16]....
        /*006c*/ 	.word	0xffffffff


	//   ....[17]....
        /*0070*/ 	.word	0xffffffff


	//   ....[18]....
        /*0074*/ 	.word	0xffffffff


	//   ....[19]....
        /*0078*/ 	.word	0xffffffff


	//   ....[20]....
        /*007c*/ 	.word	0xffffffff


	//----- nvinfo : EIATTR_COOP_GROUP_INSTR_OFFSETS
	.align		4
.L_778:
        /*0080*/ 	.byte	0x04, 0x28
        /*0082*/ 	.short	(.L_780 - .L_779)


	//   ....[0]....
.L_779:
        /*0084*/ 	.word	0x00003500


	//   ....[1]....
        /*0088*/ 	.word	0x00003520


	//   ....[2]....
        /*008c*/ 	.word	0x00003540


	//   ....[3]....
        /*0090*/ 	.word	0x00003560


	//   ....[4]....
        /*0094*/ 	.word	0x00003580


	//   ....[5]....
        /*0098*/ 	.word	0x000038c0


	//   ....[6]....
        /*009c*/ 	.word	0x000038e0


	//   ....[7]....
        /*00a0*/ 	.word	0x00003900


	//   ....[8]....
        /*00a4*/ 	.word	0x00003930


	//   ....[9]....
        /*00a8*/ 	.word	0x00003960


	//   ....[10]....
        /*00ac*/ 	.word	0x00003b10


	//   ....[11]....
        /*00b0*/ 	.word	0x00003b50


	//   ....[12]....
        /*00b4*/ 	.word	0x00003b60


	//   ....[13]....
        /*00b8*/ 	.word	0x00003bb0


	//   ....[14]....
        /*00bc*/ 	.word	0x00003c70


	//   ....[15]....
        /*00c0*/ 	.word	0x00003ca0


	//   ....[16]....
        /*00c4*/ 	.word	0x00003cc0


	//   ....[17]....
        /*00c8*/ 	.word	0x00003d60


	//   ....[18]....
        /*00cc*/ 	.word	0x00003dc0


	//   ....[19]....
        /*00d0*/ 	.word	0x00003e60


	//   ....[20]....
        /*00d4*/ 	.word	0x00003e90


	//----- nvinfo : EIATTR_VRC_CTA_INIT_COUNT
	.align		4
.L_780:
        /*00d8*/ 	.byte	0x02, 0x4a
	.zero		1
	.zero		1


	//----- nvinfo : EIATTR_EXIT_INSTR_OFFSETS
	.align		4
        /*00dc*/ 	.byte	0x04, 0x1c
        /*00de*/ 	.short	(.L_782 - .L_781)


	//   ....[0]....
.L_781:
        /*00e0*/ 	.word	0x000011a0


	//   ....[1]....
        /*00e4*/ 	.word	0x000048d0


	//----- nvinfo : EIATTR_MAX_THREADS
	.align		4
.L_782:
        /*00e8*/ 	.byte	0x04, 0x05
        /*00ea*/ 	.short	(.L_784 - .L_783)
.L_783:
        /*00ec*/ 	.word	0x00000100
        /*00f0*/ 	.word	0x00000001
        /*00f4*/ 	.word	0x00000001


	//----- nvinfo : EIATTR_CRS_STACK_SIZE
	.align		4
.L_784:
        /*00f8*/ 	.byte	0x04, 0x1e
        /*00fa*/ 	.short	(.L_786 - .L_785)
.L_785:
        /*00fc*/ 	.word	0x00000000


	//----- nvinfo : EIATTR_CBANK_PARAM_SIZE
	.align		4
.L_786:
        /*0100*/ 	.byte	0x03, 0x19
        /*0102*/ 	.short	0x00e8


	//----- nvinfo : EIATTR_PARAM_CBANK
	.align		4
        /*0104*/ 	.byte	0x04, 0x0a
        /*0106*/ 	.short	(.L_788 - .L_787)
	.align		4
.L_787:
        /*0108*/ 	.word	index@(.nv.constant0._ZN10layer_norm31ln_parallel_residual_fwd_kernelINS_13Kernel_traitsIf13__nv_bfloat16S2_S2_fjLj6144ELj1ELj1ELj8ELj16ENS_18Kernel_traits_baseILj6144EfS2_S2_S2_fjLj256EEEEELb0ELb0ELb0EEEvNS_9FwdParamsE)
        /*010c*/ 	.short	0x0380
        /*010e*/ 	.short	0x00e8


	//----- nvinfo : EIATTR_SW_WAR
	.align		4
.L_788:
        /*0110*/ 	.byte	0x04, 0x36
        /*0112*/ 	.short	(.L_790 - .L_789)
.L_789:
        /*0114*/ 	.word	0x00000008
.L_790:


//--------------------- .nv.info._ZN10layer_norm31ln_parallel_residual_fwd_kernelINS_13Kernel_traitsIf13__nv_bfloat16S2_S2_fjLj6144ELj1ELj1ELj8ELj16ENS_18Kernel_traits_baseILj6144EfS2_S2_S2_fjLj256EEEEELb0ELb0ELb1EEEvNS_9FwdParamsE --------------------------
	.section	.nv.info._ZN10layer_norm31ln_parallel_residual_fwd_kernelINS_13Kernel_traitsIf13__nv_bfloat16S2_S2_fjLj6144ELj1ELj1ELj8ELj16ENS_18Kernel_traits_baseILj6144EfS2_S2_S2_fjLj256EEEEELb0ELb0ELb1EEEvNS_9FwdParamsE,"",@"SHT_CUDA_INFO"
	.sectionflags	@""
	.align	4


	//----- nvinfo : EIATTR_CUDA_API_VERSION
	.align		4
        /*0000*/ 	.byte	0x04, 0x37
        /*0002*/ 	.short	(.L_792 - .L_791)
.L_791:
        /*0004*/ 	.word	0x00000082


	//----- nvinfo : EIATTR_KPARAM_INFO
	.align		4
.L_792:
        /*0008*/ 	.byte	0x04, 0x17
        /*000a*/ 	.short	(.L_794 - .L_793)
.L_793:
        /*000c*/ 	.word	0x00000000
        /*0010*/ 	.short	0x0000
        /*0012*/ 	.short	0x0000
        /*0014*/ 	.byte	0x00, 0xf0, 0xa1, 0x03


	//----- nvinfo : EIATTR_SPARSE_MMA_MASK
	.align		4
.L_794:
        /*0018*/ 	.byte	0x03, 0x50
        /*001a*/ 	.short	0x0000


	//----- nvinfo : EIATTR_MAXREG_COUNT
	.align		4
        /*001c*/ 	.byte	0x03, 0x1b
        /*001e*/ 	.short	0x00ff


	//----- nvinfo : EIATTR_NUM_BARRIERS
	.align		4
        /*0020*/ 	.byte	0x02, 0x4c
        /*0022*/ 	.byte	0x01
	.zero		1


	//----- nvinfo : EIATTR_MERCURY_ISA_VERSION
	.align		4
        /*0024*/ 	.byte	0x03, 0x5f
        /*0026*/ 	.short	0x0101


	//----- nvinfo : EIATTR_COOP_GROUP_MASK_REGIDS
	.align		4
        /*0028*/ 	.byte	0x04, 0x29
        /*002a*/ 	.short	(.L_796 - .L_795)


	//   ....[0]....
.L_795:
        /*002c*/ 	.word	0xffffffff


	//   ....[1]....
        /*0030*/ 	.word	0xffffffff


	//   ....[2]....
        /*0034*/ 	.word	0xffffffff


	//   ....[3]....
        /*0038*/ 	.word	0xffffffff


	//   ....[4]....
        /*003c*/ 	.word	0xffffffff


	//   ....[5]....
        /*0040*/ 	.word	0xffffffff


	//   ....[6]....
        /*0044*/ 	.word	0xffffffff


	//   ....[7]....
        /*0048*/ 	.word	0xffffffff


	//   ....[8]....
        /*004c*/ 	.word	0xffffffff


	//   ....[9]....
        /*0050*/ 	.word	0xffffffff


	//   ....[10]....
        /*0054*/ 	.word	0xffffffff


	//   ....[11]....
        /*0058*/ 	.word	0xffffffff


	//   ....[12]....
        /*005c*/ 	.word	0xffffffff


	//   ....[13]....
        /*0060*/ 	.word	0xffffffff


	//   ....[14]....
        /*0064*/ 	.word	0xffffffff


	//   ....[15]....
        /*0068*/ 	.word	0xffffffff


	//   ....[16]....
        /*006c*/ 	.word	0xffffffff


	//   ....[17]....
        /*0070*/ 	.word	0xffffffff


	//   ....[18]....
        /*0074*/ 	.word	0xffffffff


	//   ....[19]....
        /*0078*/ 	.word	0xffffffff


	//   ....[20]....
        /*007c*/ 	.word	0xffffffff


	//----- nvinfo : EIATTR_COOP_GROUP_INSTR_OFFSETS
	.align		4
.L_796:
        /*0080*/ 	.byte	0x04, 0x28
        /*0082*/ 	.short	(.L_798 - .L_797)


	//   ....[0]....
.L_797:
        /*0084*/ 	.word	0x00002a50


	//   ....[1]....
        /*0088*/ 	.word	0x00002a70


	//   ....[2]....
        /*008c*/ 	.word	0x00002a90


	//   ....[3]....
        /*0090*/ 	.word	0x00002ab0


	//   ....[4]....
        /*0094*/ 	.word	0x00002ad0


	//   ....[5]....
        /*0098*/ 	.word	0x00002e00


	//   ....[6]....
        /*009c*/ 	.word	0x00002e30


	//   ....[7]....
        /*00a0*/ 	.word	0x00002e60


	//   ....[8]....
        /*00a4*/ 	.word	0x00002e90


	//   ....[9]....
        /*00a8*/ 	.word	0x00002ed0


	//   ....[10]....
        /*00ac*/ 	.word	0x00003080


	//   ....[11]....
        /*00b0*/ 	.word	0x000030c0


	//   ....[12]....
        /*00b4*/ 	.word	0x000030d0


	//   ....[13]....
        /*00b8*/ 	.word	0x00003110


	//   ....[14]....
        /*00bc*/ 	.word	0x000031e0


	//   ....[15]....
        /*00c0*/ 	.word	0x00003210


	//   ....[16]....
        /*00c4*/ 	.word	0x00003230


	//   ....[17]....
        /*00c8*/ 	.word	0x000032e0


	//   ....[18]....
        /*00cc*/ 	.word	0x00003330


	//   ....[19]....
        /*00d0*/ 	.word	0x000033c0


	//   ....[20]....
        /*00d4*/ 	.word	0x000033f0


	//----- nvinfo : EIATTR_VRC_CTA_INIT_COUNT
	.align		4
.L_798:
        /*00d8*/ 	.byte	0x02, 0x4a
	.zero		1
	.zero		1


	//----- nvinfo : EIATTR_EXIT_INSTR_OFFSETS
	.align		4
        /*00dc*/ 	.byte	0x04, 0x1c
        /*00de*/ 	.short	(.L_800 - .L_799)


	//   ....[0]....
.L_799:
        /*00e0*/ 	.word	0x000009e0


	//   ....[1]....
        /*00e4*/ 	.word	0x00003d50


	//----- nvinfo : EIATTR_MAX_THREADS
	.align		4
.L_800:
        /*00e8*/ 	.byte	0x04, 0x05
        /*00ea*/ 	.short	(.L_802 - .L_801)
.L_801:
        /*00ec*/ 	.word	0x00000100
        /*00f0*/ 	.word	0x00000001
        /*00f4*/ 	.word	0x00000001


	//----- nvinfo : EIATTR_CRS_STACK_SIZE
	.align		4
.L_802:
        /*00f8*/ 	.byte	0x04, 0x1e
        /*00fa*/ 	.short	(.L_804 - .L_803)
.L_803:
        /*00fc*/ 	.word	0x00000000


	//----- nvinfo : EIATTR_CBANK_PARAM_SIZE
	.align		4
.L_804:
        /*0100*/ 	.byte	0x03, 0x19
        /*0102*/ 	.short	0x00e8


	//----- nvinfo : EIATTR_PARAM_CBANK
	.align		4
        /*0104*/ 	.byte	0x04, 0x0a
        /*0106*/ 	.short	(.L_806 - .L_805)
	.align		4
.L_805:
        /*0108*/ 	.word	index@(.nv.constant0._ZN10layer_norm31ln_parallel_residual_fwd_kernelINS_13Kernel_traitsIf13__nv_bfloat16S2_S2_fjLj6144ELj1ELj1ELj8ELj16ENS_18Kernel_traits_baseILj6144EfS2_S2_S2_fjLj256EEEEELb0ELb0ELb1EEEvNS_9FwdParamsE)
        /*010c*/ 	.short	0x0380
        /*010e*/ 	.short	0x00e8


	//----- nvinfo : EIATTR_SW_WAR
	.align		4
.L_806:
        /*0110*/ 	.byte	0x04, 0x36
        /*0112*/ 	.short	(.L_808 - .L_807)
.L_807:
        /*0114*/ 	.word	0x00000008
.L_808:


//--------------------- .nv.info._ZN10layer_norm31ln_parallel_residual_fwd_kernelINS_13Kernel_traitsIf13__nv_bfloat16S2_S2_fjLj6144ELj1ELj1ELj8ELj16ENS_18Kernel_traits_baseILj6144EfS2_S2_S2_fjLj256EEEEELb0ELb1ELb0EEEvNS_9FwdParamsE --------------------------
	.section	.nv.info._ZN10layer_norm31ln_parallel_residual_fwd_kernelINS_13Kernel_traitsIf13__nv_bfloat16S2_S2_fjLj6144ELj1ELj1ELj8ELj16ENS_18Kernel_traits_baseILj6144EfS2_S2_S2_fjLj256EEEEELb0ELb1ELb0EEEvNS_9FwdParamsE,"",@"SHT_CUDA_INFO"
	.sectionflags	@""
	.align	4


	//----- nvinfo : EIATTR_CUDA_API_VERSION
	.align		4
        /*0000*/ 	.byte	0x04, 0x37
        /*0002*/ 	.short	(.L_810 - .L_809)
.L_809:
        /*0004*/ 	.word	0x00000082


	//----- nvinfo : EIATTR_KPARAM_INFO
	.align		4
.L_810:
        /*0008*/ 	.byte	0x04, 0x17
        /*000a*/ 	.short	(.L_812 - .L_811)
.L_811:
        /*000c*/ 	.word	0x00000000
        /*0010*/ 	.short	0x0000
        /*0012*/ 	.short	0x0000
        /*0014*/ 	.byte	0x00, 0xf0, 0xa1, 0x03


	//----- nvinfo : EIATTR_SPARSE_MMA_MASK
	.align		4
.L_812:
        /*0018*/ 	.byte	0x03, 0x50
        /*001a*/ 	.short	0x0000


	//----- nvinfo : EIATTR_MAXREG_COUNT
	.align		4
        /*001c*/ 	.byte	0x03, 0x1b
        /*001e*/ 	.short	0x00ff


	//----- nvinfo : EIATTR_NUM_BARRIERS
	.align		4
        /*0020*/ 	.byte	0x02, 0x4c
        /*0022*/ 	.byte	0x01
	.zero		1


	//----- nvinfo : EIATTR_MERCURY_ISA_VERSION
	.align		4
        /*0024*/ 	.byte	0x03, 0x5f
        /*0026*/ 	.short	0x0101


	//----- nvinfo : EIATTR_COOP_GROUP_MASK_REGIDS
	.align		4
        /*0028*/ 	.byte	0x04, 0x29
        /*002a*/ 	.short	(.L_814 - .L_813)


	//   ....[0]....
.L_813:
        /*002c*/ 	.word	0xffffffff


	//   ....[1]....
        /*0030*/ 	.word	0xffffffff


	//   ....[2]....
        /*0034*/ 	.word	0xffffffff


	//   ....[3]....
        /*0038*/ 	.word	0xffffffff


	//   ....[4]....
        /*003c*/ 	.word	0xffffffff


	//   ....[5]....
        /*0040*/ 	.word	0xffffffff


	//   ....[6]....
        /*0044*/ 	.word	0xffffffff


	//   ....[7]....
        /*0048*/ 	.word	0xffffffff


	//   ....[8]....
        /*004c*/ 	.word	0xffffffff


	//   ....[9]....
        /*0050*/ 	.word	0xffffffff


	//   ....[10]....
        /*0054*/ 	.word	0xffffffff


	//   ....[11]....
        /*0058*/ 	.word	0xffffffff


	//   ....[12]....
        /*005c*/ 	.word	0xffffffff


	//   ....[13]....
        /*0060*/ 	.word	0xffffffff


	//   ....[14]....
        /*0064*/ 	.word	0xffffffff


	//   ....[15]....
        /*0068*/ 	.word	0xffffffff


	//   ....[16]....
        /*006c*/ 	.word	0xffffffff


	//   ....[17]....
        /*0070*/ 	.word	0xffffffff


	//   ....[18]....
        /*0074*/ 	.word	0xffffffff


	//   ....[19]....
        /*0078*/ 	.word	0xffffffff


	//   ....[20]....
        /*007c*/ 	.word	0xffffffff


	//----- nvinfo : EIATTR_COOP_GROUP_INSTR_OFFSETS
	.align		4
.L_814:
        /*0080*/ 	.byte	0x04, 0x28
        /*0082*/ 	.short	(.L_816 - .L_815)


	//   ....[0]....
.L_815:
        /*0084*/ 	.word	0x00002890


	//   ....[1]....
        /*0088*/ 	.word	0x000028b0


	//   ....[2]....
        /*008c*/ 	.word	0x000028d0


	//   ....[3]....
        /*0090*/ 	.word	0x000028f0


	//   ....[4]....
        /*0094*/ 	.word	0x00002910


	//   ....[5]....
        /*0098*/ 	.word	0x00002c70


	//   ....[6]....
        /*009c*/ 	.word	0x00002ca0


	//   ....[7]....
        /*00a0*/ 	.word	0x00002cd0


	//   ....[8]....
        /*00a4*/ 	.word	0x00002d10


	//   ....[9]....
        /*00a8*/ 	.word	0x00002d40


	//   ....[10]....
        /*00ac*/ 	.word	0x00002d70


	//   ....[11]....
        /*00b0*/ 	.word	0x00002df0


	//   ....[12]....
        /*00b4*/ 	.word	0x00002e50


	//   ....[13]....
        /*00b8*/ 	.word	0x00002e60


	//   ....[14]....
        /*00bc*/ 	.word	0x00002ee0


	//   ....[15]....
        /*00c0*/ 	.word	0x00002f20


	//   ....[16]....
        /*00c4*/ 	.word	0x00002f30


	//   ....[17]....
        /*00c8*/ 	.word	0x00002fe0


	//   ....[18]....
        /*00cc*/ 	.word	0x00003020


	//   ....[19]....
        /*00d0*/ 	.word	0x000030c0


	//   ....[20]....
        /*00d4*/ 	.word	0x000030f0


	//----- nvinfo : EIATTR_VRC_CTA_INIT_COUNT
	.align		4
.L_816:
        /*00d8*/ 	.byte	0x02, 0x4a
	.zero		1
	.zero		1


	//----- nvinfo : EIATTR_EXIT_INSTR_OFFSETS
	.align		4
        /*00dc*/ 	.byte	0x04, 0x1c
        /*00de*/ 	.short	(.L_818 - .L_817)


	//   ....[0]....
.L_817:
        /*00e0*/ 	.word	0x00000570


	//   ....[1]....
        /*00e4*/ 	.word	0x00003870


	//----- nvinfo : EIATTR_MAX_THREADS
	.align		4
.L_818:
        /*00e8*/ 	.byte	0x04, 0x05
        /*00ea*/ 	.short	(.L_820 - .L_819)
.L_819:
        /*00ec*/ 	.word	0x00000100
        /*00f0*/ 	.word	0x00000001
        /*00f4*/ 	.word	0x00000001


	//----- nvinfo : EIATTR_CRS_STACK_SIZE
	.align		4
.L_820:
        /*00f8*/ 	.byte	0x04, 0x1e
        /*00fa*/ 	.short	(.L_822 - .L_821)
.L_821:
        /*00fc*/ 	.word	0x00000000


	//----- nvinfo : EIATTR_CBANK_PARAM_SIZE
	.align		4
.L_822:
        /*0100*/ 	.byte	0x03, 0x19
        /*0102*/ 	.short	0x00e8


	//----- nvinfo : EIATTR_PARAM_CBANK
	.align		4
        /*0104*/ 	.byte	0x04, 0x0a
        /*0106*/ 	.short	(.L_824 - .L_823)
	.align		4
.L_823:
        /*0108*/ 	.word	index@(.nv.constant0._ZN10layer_norm31ln_parallel_residual_fwd_kernelINS_13Kernel_traitsIf13__nv_bfloat16S2_S2_fjLj6144ELj1ELj1ELj8ELj16ENS_18Kernel_traits_baseILj6144EfS2_S2_S2_fjLj256EEEEELb0ELb1ELb0EEEvNS_9FwdParamsE)
        /*010c*/ 	.short	0x0380
        /*010e*/ 	.short	0x00e8


	//----- nvinfo : EIATTR_SW_WAR
	.align		4
.L_824:
        /*0110*/ 	.byte	0x04, 0x36
        /*0112*/ 	.short	(.L_826 - .L_825)
.L_825:
        /*0114*/ 	.word	0x00000008
.L_826:


//--------------------- .nv.info._ZN10layer_norm31ln_parallel_residual_fwd_kernelINS_13Kernel_traitsIf13__nv_bfloat16S2_S2_fjLj6144ELj1ELj1ELj8ELj16ENS_18Kernel_traits_baseILj6144EfS2_S2_S2_fjLj256EEEEELb0ELb1ELb1EEEvNS_9FwdParamsE --------------------------
	.section	.nv.info._ZN10layer_norm31ln_parallel_residual_fwd_kernelINS_13Kernel_traitsIf13__nv_bfloat16S2_S2_fjLj6144ELj1ELj1ELj8ELj16ENS_18Kernel_traits_baseILj6144EfS2_S2_S2_fjLj256EEEEELb0ELb1ELb1EEEvNS_9FwdParamsE,"",@"SHT_CUDA_INFO"
	.sectionflags	@""
	.align	4


	//----- nvinfo : EIATTR_CUDA_API_VERSION
	.align		4
        /*0000*/ 	.byte	0x04, 0x37
        /*0002*/ 	.short	(.L_828 - .L_827)
.L_827:
        /*0004*/ 	.word	0x00000082


	//----- nvinfo : EIATTR_KPARAM_INFO
	.align		4
.L_828:
        /*0008*/ 	.byte	0x04, 0x17
        /*000a*/ 	.short	(.L_830 - .L_829)
.L_829:
        /*000c*/ 	.word	0x00000000
        /*0010*/ 	.short	0x0000
        /*0012*/ 	.short	0x0000
        /*0014*/ 	.byte	0x00, 0xf0, 0xa1, 0x03


	//----- nvinfo : EIATTR_SPARSE_MMA_MASK
	.align		4
.L_830:
        /*0018*/ 	.byte	0x03, 0x50
        /*001a*/ 	.short	0x0000


	//----- nvinfo : EIATTR_MAXREG_COUNT
	.align		4
        /*001c*/ 	.byte	0x03, 0x1b
        /*001e*/ 	.short	0x00ff


	//----- nvinfo : EIATTR_NUM_BARRIERS
	.align		4
        /*0020*/ 	.byte	0x02, 0x4c
        /*0022*/ 	.byte	0x01
	.zero		1


	//----- nvinfo : EIATTR_MERCURY_ISA_VERSION
	.align		4
        /*0024*/ 	.byte	0x03, 0x5f
        /*0026*/ 	.short	0x0101


	//----- nvinfo : EIATTR_COOP_GROUP_MASK_REGIDS
	.align		4
        /*0028*/ 	.byte	0x04, 0x29
        /*002a*/ 	.short	(.L_832 - .L_831)


	//   ....[0]....
.L_831:
        /*002c*/ 	.word	0xffffffff


	//   ....[1]....
        /*0030*/ 	.word	0xffffffff


	//   ....[2]....
        /*0034*/ 	.word	0xffffffff


	//   ....[3]....
        /*0038*/ 	.word	0xffffffff


	//   ....[4]....
        /*003c*/ 	.word	0xffffffff


	//   ....[5]....
        /*0040*/ 	.word	0xffffffff


	//   ....[6]....
        /*0044*/ 	.word	0xffffffff


	//   ....[7]....
        /*0048*/ 	.word	0xffffffff


	//   ....[8]....
        /*004c*/ 	.word	0xffffffff


	//   ....[9]....
        /*0050*/ 	.word	0xffffffff


	//   ....[10]....
        /*0054*/ 	.word	0xffffffff


	//   ....[11]....
        /*0058*/ 	.word	0xffffffff


	//   ....[12]....
        /*005c*/ 	.word	0xffffffff


	//   ....[13]....
        /*0060*/ 	.word	0xffffffff


	//   ....[14]....
        /*0064*/ 	.word	0xffffffff


	//   ....[15]....
        /*0068*/ 	.word	0xffffffff


	//   ....[16]....
        /*006c*/ 	.word	0xffffffff


	//   ....[17]....
        /*0070*/ 	.word	0xffffffff


	//   ....[18]....
        /*0074*/ 	.word	0xffffffff


	//   ....[19]....
        /*0078*/ 	.word	0xffffffff


	//   ....[20]....
        /*007c*/ 	.word	0xffffffff


	//----- nvinfo : EIATTR_COOP_GROUP_INSTR_OFFSETS
	.align		4
.L_832:
        /*0080*/ 	.byte	0x04, 0x28
        /*0082*/ 	.short	(.L_834 - .L_833)


	//   ....[0]....
.L_833:
        /*0084*/ 	.word	0x00002310


	//   ....[1]....
        /*0088*/ 	.word	0x00002330


	//   ....[2]....
        /*008c*/ 	.word	0x00002350


	//   ....[3]....
        /*0090*/ 	.word	0x00002370


	//   ....[4]....
        /*0094*/ 	.word	0x00002390


	//   ....[5]....
        /*0098*/ 	.word	0x000026c0


	//   ....[6]....
        /*009c*/ 	.word	0x000026f0


	//   ....[7]....
        /*00a0*/ 	.word	0x00002710


	//   ....[8]....
        /*00a4*/ 	.word	0x00002730


	//   ....[9]....
        /*00a8*/ 	.word	0x00002770


	//   ....[10]....
        /*00ac*/ 	.word	0x00002800


	//   ....[11]....
        /*00b0*/ 	.word	0x00002860


	//   ....[12]....
        /*00b4*/ 	.word	0x000028a0


	//   ....[13]....
        /*00b8*/ 	.word	0x000028b0


	//   ....[14]....
        /*00bc*/ 	.word	0x00002940


	//   ....[15]....
        /*00c0*/ 	.word	0x00002980


	//   ....[16]....
        /*00c4*/ 	.word	0x00002990


	//   ....[17]....
        /*00c8*/ 	.word	0x00002a40


	//   ....[18]....
        /*00cc*/ 	.word	0x00002a90


	//   ....[19]....
        /*00d0*/ 	.word	0x00002b20


	//   ....[20]....
        /*00d4*/ 	.word	0x00002b40


	//----- nvinfo : EIATTR_VRC_CTA_INIT_COUNT
	.align		4
.L_834:
        /*00d8*/ 	.byte	0x02, 0x4a
	.zero		1
	.zero		1


	//----- nvinfo : EIATTR_EXIT_INSTR_OFFSETS
	.align		4
        /*00dc*/ 	.byte	0x04, 0x1c
        /*00de*/ 	.short	(.L_836 - .L_835)


	//   ....[0]....
.L_835:
        /*00e0*/ 	.word	0x00000310


	//   ....[1]....
        /*00e4*/ 	.word	0x00003200


	//----- nvinfo : EIATTR_MAX_THREADS
	.align		4
.L_836:
        /*00e8*/ 	.byte	0x04, 0x05
        /*00ea*/ 	.short	(.L_838 - .L_837)
.L_837:
        /*00ec*/ 	.word	0x00000100
        /*00f0*/ 	.word	0x00000001
        /*00f4*/ 	.word	0x00000001


	//----- nvinfo : EIATTR_CBANK_PARAM_SIZE
	.align		4
.L_838:
        /*00f8*/ 	.byte	0x03, 0x19
        /*00fa*/ 	.short	0x00e8


	//----- nvinfo : EIATTR_PARAM_CBANK
	.align		4
        /*00fc*/ 	.byte	0x04, 0x0a
        /*00fe*/ 	.short	(.L_840 - .L_839)
	.align		4
.L_839:
        /*0100*/ 	.word	index@(.nv.constant0._ZN10layer_norm31ln_parallel_residual_fwd_kernelINS_13Kernel_traitsIf13__nv_bfloat16S2_S2_fjLj6144ELj1ELj1ELj8ELj16ENS_18Kernel_traits_baseILj6144EfS2_S2_S2_fjLj256EEEEELb0ELb1ELb1EEEvNS_9FwdParamsE)
        /*0104*/ 	.short	0x0380
        /*0106*/ 	.short	0x00e8


	//----- nvinfo : EIATTR_SW_WAR
	.align		4
.L_840:
        /*0108*/ 	.byte	0x04, 0x36
        /*010a*/ 	.short	(.L_842 - .L_841)
.L_841:
        /*010c*/ 	.word	0x00000008
.L_842:


//--------------------- .nv.info._ZN10layer_norm31ln_parallel_residual_fwd_kernelINS_13Kernel_traitsIf13__nv_bfloat16S2_S2_fjLj6144ELj1ELj1ELj8ELj16ENS_18Kernel_traits_baseILj6144EfS2_S2_S2_fjLj256EEEEELb1ELb0ELb0EEEvNS_9FwdParamsE --------------------------
	.section	.nv.info._ZN10layer_norm31ln_parallel_residual_fwd_kernelINS_13Kernel_traitsIf13__nv_bfloat16S2_S2_fjLj6144ELj1ELj1ELj8ELj16ENS_18Kernel_traits_baseILj6144EfS2_S2_S2_fjLj256EEEEELb1ELb0ELb0EEEvNS_9FwdParamsE,"",@"SHT_CUDA_INFO"
	.sectionflags	@""
	.align	4


	//----- nvinfo : EIATTR_CUDA_API_VERSION
	.align		4
        /*0000*/ 	.byte	0x04, 0x37
        /*0002*/ 	.short	(.L_844 - .L_843)
.L_843:
        /*0004*/ 	.word	0x00000082


	//----- nvinfo : EIATTR_KPARAM_INFO
	.align		4
.L_844:
        /*0008*/ 	.byte	0x04, 0x17
        /*000a*/ 	.short	(.L_846 - .L_845)
.L_845:
        /*000c*/ 	.word	0x00000000
        /*0010*/ 	.short	0x0000
        /*0012*/ 	.short	0x0000
        /*0014*/ 	.byte	0x00, 0xf0, 0xa1, 0x03


	//----- nvinfo : EIATTR_SPARSE_MMA_MASK
	.align		4
.L_846:
        /*0018*/ 	.byte	0x03, 0x50
        /*001a*/ 	.short	0x0000


	//----- nvinfo : EIATTR_MAXREG_COUNT
	.align		4
        /*001c*/ 	.byte	0x03, 0x1b
        /*001e*/ 	.short	0x00ff


	//----- nvinfo : EIATTR_NUM_BARRIERS
	.align		4
        /*0020*/ 	.byte	0x02, 0x4c
        /*0022*/ 	.byte	0x01
	.zero		1


	//----- nvinfo : EIATTR_MERCURY_ISA_VERSION
	.align		4
        /*0024*/ 	.byte	0x03, 0x5f
        /*0026*/ 	.short	0x0101


	//----- nvinfo : EIATTR_COOP_GROUP_MASK_REGIDS
	.align		4
        /*0028*/ 	.byte	0x04, 0x29
        /*002a*/ 	.short	(.L_848 - .L_847)


	//   ....[0]....
.L_847:
        /*002c*/ 	.word	0xffffffff


	//   ....[1]....
        /*0030*/ 	.word	0xffffffff


	//   ....[2]....
        /*0034*/ 	.word	0xffffffff


	//   ....[3]....
        /*0038*/ 	.word	0xffffffff


	//   ....[4]....
        /*003c*/ 	.word	0xffffffff


	//   ....[5]....
        /*0040*/ 	.word	0xffffffff


	//   ....[6]....
        /*0044*/ 	.word	0xffffffff


	//   ....[7]....
        /*0048*/ 	.word	0xffffffff


	//   ....[8]....
        /*004c*/ 	.word	0xffffffff


	//   ....[9]....
        /*0050*/ 	.word	0xffffffff


	//   ....[10]....
        /*0054*/ 	.word	0xffffffff


	//   ....[11]....
        /*0058*/ 	.word	0xffffffff


	//   ....[12]....
        /*005c*/ 	.word	0xffffffff


	//   ....[13]....
        /*0060*/ 	.word	0xffffffff


	//   ....[14]....
        /*0064*/ 	.word	0xffffffff


	//   ....[15]....
        /*0068*/ 	.word	0xffffffff


	//   ....[16]....
        /*006c*/ 	.word	0xffffffff


	//   ....[17]....
        /*0070*/ 	.word	0xffffffff


	//   ....[18]....
        /*0074*/ 	.word	0xffffffff


	//   ....[19]....
        /*0078*/ 	.word	0xffffffff


	//   ....[20]....
        /*007c*/ 	.word	0xffffffff


	//----- nvinfo : EIATTR_COOP_GROUP_INSTR_OFFSETS
	.align		4
.L_848:
        /*0080*/ 	.byte	0x04, 0x28
        /*0082*/ 	.short	(.L_850 - .L_849)


	//   ....[0]....
.L_849:
        /*0084*/ 	.word	0x0001eef0


	//   ....[1]....
        /*0088*/ 	.word	0x0001ef10


	//   ....[2]....
        /*008c*/ 	.word	0x0001ef30


	//   ....[3]....
        /*0090*/ 	.word	0x0001ef50


	//   ....[4]....
        /*0094*/ 	.word	0x0001ef70


	//   ....[5]....
        /*0098*/ 	.word	0x0001f2e0


	//   ....[6]....
        /*009c*/ 	.word	0x0001f300


	//   ....[7]....
        /*00a0*/ 	.word	0x0001f320


	//   ....[8]....
        /*00a4*/ 	.word	0x0001f340


	//   ....[9]....
        /*00a8*/ 	.word	0x0001f360


	//   ....[10]....
        /*00ac*/ 	.word	0x0001f4e0


	//   ....[11]....
        /*00b0*/ 	.word	0x0001f520


	//   ....[12]....
        /*00b4*/ 	.word	0x0001f530


	//   ....[13]....
        /*00b8*/ 	.word	0x0001f580


	//   ....[14]....
        /*00bc*/ 	.word	0x0001f640


	//   ....[15]....
        /*00c0*/ 	.word	0x0001f670


	//   ....[16]....
        /*00c4*/ 	.word	0x0001f690


	//   ....[17]....
        /*00c8*/ 	.word	0x0001f730


	//   ....[18]....
        /*00cc*/ 	.word	0x0001f780


	//   ....[19]....
        /*00d0*/ 	.word	0x0001f820


	//   ....[20]....
        /*00d4*/ 	.word	0x0001f850


	//----- nvinfo : EIATTR_VRC_CTA_INIT_COUNT
	.align		4
.L_850:
        /*00d8*/ 	.byte	0x02, 0x4a
	.zero		1
	.zero		1


	//----- nvinfo : EIATTR_EXIT_INSTR_OFFSETS
	.align		4
        /*00dc*/ 	.byte	0x04, 0x1c
        /*00de*/ 	.short	(.L_852 - .L_851)


	//   ....[0]....
.L_851:
        /*00e0*/ 	.word	0x000012d0


	//   ....[1]....
        /*00e4*/ 	.word	0x000202b0


	//----- nvinfo : EIATTR_MAX_THREADS
	.align		4
.L_852:
        /*00e8*/ 	.byte	0x04, 0x05
        /*00ea*/ 	.short	(.L_854 - .L_853)
.L_853:
        /*00ec*/ 	.word	0x00000100
        /*00f0*/ 	.word	0x00000001
        /*00f4*/ 	.word	0x00000001


	//----- nvinfo : EIATTR_CRS_STACK_SIZE
	.align		4
.L_854:
        /*00f8*/ 	.byte	0x04, 0x1e
        /*00fa*/ 	.short	(.L_856 - .L_855)
.L_855:
        /*00fc*/ 	.word	0x00000000


	//----- nvinfo : EIATTR_CBANK_PARAM_SIZE
	.align		4
.L_856:
        /*0100*/ 	.byte	0x03, 0x19
        /*0102*/ 	.short	0x00e8


	//----- nvinfo : EIATTR_PARAM_CBANK
	.align		4
        /*0104*/ 	.byte	0x04, 0x0a
        /*0106*/ 	.short	(.L_858 - .L_857)
	.align		4
.L_857:
        /*0108*/ 	.word	index@(.nv.constant0._ZN10layer_norm31ln_parallel_residual_fwd_kernelINS_13Kernel_traitsIf13__nv_bfloat16S2_S2_fjLj6144ELj1ELj1ELj8ELj16ENS_18Kernel_traits_baseILj6144EfS2_S2_S2_fjLj256EEEEELb1ELb0ELb0EEEvNS_9FwdParamsE)
        /*010c*/ 	.short	0x0380
        /*010e*/ 	.short	0x00e8


	//----- nvinfo : EIATTR_SW_WAR
	.align		4
.L_858:
        /*0110*/ 	.byte	0x04, 0x36
        /*0112*/ 	.short	(.L_860 - .L_859)
.L_859:
        /*0114*/ 	.word	0x00000008
.L_860:


//--------------------- .nv.info._ZN10layer_norm31ln_parallel_residual_fwd_kernelINS_13Kernel_traitsIf13__nv_bfloat16S2_S2_fjLj6144ELj1ELj1ELj8ELj16ENS_18Kernel_traits_baseILj6144EfS2_S2_S2_fjLj256EEEEELb1ELb0ELb1EEEvNS_9FwdParamsE --------------------------
	.section	.nv.info._ZN10layer_norm31ln_parallel_residual_fwd_kernelINS_13Kernel_traitsIf13__nv_bfloat16S2_S2_fjLj6144ELj1ELj1ELj8ELj16ENS_18Kernel_traits_baseILj6144EfS2_S2_S2_fjLj256EEEEELb1ELb0ELb1EEEvNS_9FwdParamsE,"",@"SHT_CUDA_INFO"
	.sectionflags	@""
	.align	4


	//----- nvinfo : EIATTR_CUDA_API_VERSION
	.align		4
        /*0000*/ 	.byte	0x04, 0x37
        /*0002*/ 	.short	(.L_862 - .L_861)
.L_861:
        /*0004*/ 	.word	0x00000082


	//----- nvinfo : EIATTR_KPARAM_INFO
	.align		4
.L_862:
        /*0008*/ 	.byte	0x04, 0x17
        /*000a*/ 	.short	(.L_864 - .L_863)
.L_863:
        /*000c*/ 	.word	0x00000000
        /*0010*/ 	.short	0x0000
        /*0012*/ 	.short	0x0000
        /*0014*/ 	.byte	0x00, 0xf0, 0xa1, 0x03


	//----- nvinfo : EIATTR_SPARSE_MMA_MASK
	.align		4
.L_864:
        /*0018*/ 	.byte	0x03, 0x50
        /*001a*/ 	.short	0x0000


	//----- nvinfo : EIATTR_MAXREG_COUNT
	.align		4
        /*001c*/ 	.byte	0x03, 0x1b
        /*001e*/ 	.short	0x00ff


	//----- nvinfo : EIATTR_NUM_BARRIERS
	.align		4
        /*0020*/ 	.byte	0x02, 0x4c
        /*0022*/ 	.byte	0x01
	.zero		1


	//----- nvinfo : EIATTR_MERCURY_ISA_VERSION
	.align		4
        /*0024*/ 	.byte	0x03, 0x5f
        /*0026*/ 	.short	0x0101


	//----- nvinfo : EIATTR_COOP_GROUP_MASK_REGIDS
	.align		4
        /*0028*/ 	.byte	0x04, 0x29
        /*002a*/ 	.short	(.L_866 - .L_865)


	//   ....[0]....
.L_865:
        /*002c*/ 	.word	0xffffffff


	//   ....[1]....
        /*0030*/ 	.word	0xffffffff


	//   ....[2]....
        /*0034*/ 	.word	0xffffffff


	//   ....[3]....
        /*0038*/ 	.word	0xffffffff


	//   ....[4]....
        /*003c*/ 	.word	0xffffffff


	//   ....[5]....
        /*0040*/ 	.word	0xffffffff


	//   ....[6]....
        /*0044*/ 	.word	0xffffffff


	//   ....[7]....
        /*0048*/ 	.word	0xffffffff


	//   ....[8]....
        /*004c*/ 	.word	0xffffffff


	//   ....[9]....
        /*0050*/ 	.word	0xffffffff


	//   ....[10]....
        /*0054*/ 	.word	0xffffffff


	//   ....[11]....
        /*0058*/ 	.word	0xffffffff


	//   ....[12]....
        /*005c*/ 	.word	0xffffffff


	//   ....[13]....
        /*0060*/ 	.word	0xffffffff


	//   ....[14]....
        /*0064*/ 	.word	0xffffffff


	//   ....[15]....
        /*0068*/ 	.word	0xffffffff


	//   ....[16]....
        /*006c*/ 	.word	0xffffffff


	//   ....[17]....
        /*0070*/ 	.word	0xffffffff


	//   ....[18]....
        /*0074*/ 	.word	0xffffffff


	//   ....[19]....
        /*0078*/ 	.word	0xffffffff


	//   ....[20]....
        /*007c*/ 	.word	0xffffffff


	//----- nvinfo : EIATTR_COOP_GROUP_INSTR_OFFSETS
	.align		4
.L_866:
        /*0080*/ 	.byte	0x04, 0x28
        /*0082*/ 	.short	(.L_868 - .L_867)


	//   ....[0]....
.L_867:
        /*0084*/ 	.word	0x0001cf20


	//   ....[1]....
        /*0088*/ 	.word	0x0001cf40


	//   ....[2]....
        /*008c*/ 	.word	0x0001cf60


	//   ....[3]....
        /*0090*/ 	.word	0x0001cf80


	//   ....[4]....
        /*0094*/ 	.word	0x0001cfa0


	//   ....[5]....
        /*0098*/ 	.word	0x0001d2d0


	//   ....[6]....
        /*009c*/ 	.word	0x0001d2f0


	//   ....[7]....
        /*00a0*/ 	.word	0x0001d310


	//   ....[8]....
        /*00a4*/ 	.word	0x0001d330


	//   ....[9]....
        /*00a8*/ 	.word	0x0001d350


	//   ....[10]....
        /*00ac*/ 	.word	0x0001d500


	//   ....[11]....
        /*00b0*/ 	.word	0x0001d540


	//   ....[12]....
        /*00b4*/ 	.word	0x0001d5f0


	//   ....[13]....
        /*00b8*/ 	.word	0x0001d620


	//   ....[14]....
        /*00bc*/ 	.word	0x0001d640


	//   ....[15]....
        /*00c0*/ 	.word	0x0001d700


	//   ....[16]....
        /*00c4*/ 	.word	0x0001d710


	//   ....[17]....
        /*00c8*/ 	.word	0x0001d730


	//   ....[18]....
        /*00cc*/ 	.word	0x0001d780


	//   ....[19]....
        /*00d0*/ 	.word	0x0001d850


	//   ....[20]....
        /*00d4*/ 	.word	0x0001d860


	//----- nvinfo : EIATTR_VRC_CTA_INIT_COUNT
	.align		4
.L_868:
        /*00d8*/ 	.byte	0x02, 0x4a
	.zero		1
	.zero		1


	//----- nvinfo : EIATTR_EXIT_INSTR_OFFSETS
	.align		4
        /*00dc*/ 	.byte	0x04, 0x1c
        /*00de*/ 	.short	(.L_870 - .L_869)


	//   ....[0]....
.L_869:
        /*00e0*/ 	.word	0x00000a90


	//   ....[1]....
        /*00e4*/ 	.word	0x0001e1d0


	//----- nvinfo : EIATTR_MAX_THREADS
	.align		4
.L_870:
        /*00e8*/ 	.byte	0x04, 0x05
        /*00ea*/ 	.short	(.L_872 - .L_871)
.L_871:
        /*00ec*/ 	.word	0x00000100
        /*00f0*/ 	.word	0x00000001
        /*00f4*/ 	.word	0x00000001


	//----- nvinfo : EIATTR_CRS_STACK_SIZE
	.align		4
.L_872:
        /*00f8*/ 	.byte	0x04, 0x1e
        /*00fa*/ 	.short	(.L_874 - .L_873)
.L_873:
        /*00fc*/ 	.word	0x00000000


	//----- nvinfo : EIATTR_CBANK_PARAM_SIZE
	.align		4
.L_874:
        /*0100*/ 	.byte	0x03, 0x19
        /*0102*/ 	.short	0x00e8


	//----- nvinfo : EIATTR_PARAM_CBANK
	.align		4
        /*0104*/ 	.byte	0x04, 0x0a
        /*0106*/ 	.short	(.L_876 - .L_875)
	.align		4
.L_875:
        /*0108*/ 	.word	index@(.nv.constant0._ZN10layer_norm31ln_parallel_residual_fwd_kernelINS_13Kernel_traitsIf13__nv_bfloat16S2_S2_fjLj6144ELj1ELj1ELj8ELj16ENS_18Kernel_traits_baseILj6144EfS2_S2_S2_fjLj256EEEEELb1ELb0ELb1EEEvNS_9FwdParamsE)
        /*010c*/ 	.short	0x0380
        /*010e*/ 	.short	0x00e8


	//----- nvinfo : EIATTR_SW_WAR
	.align		4
.L_876:
        /*0110*/ 	.byte	0x04, 0x36
        /*0112*/ 	.short	(.L_878 - .L_877)
.L_877:
        /*0114*/ 	.word	0x00000008
.L_878:


//--------------------- .nv.info._ZN10layer_norm31ln_parallel_residual_fwd_kernelINS_13Kernel_traitsIf13__nv_bfloat16S2_S2_fjLj6144ELj1ELj1ELj8ELj16ENS_18Kernel_traits_baseILj6144EfS2_S2_S2_fjLj256EEEEELb1ELb1ELb0EEEvNS_9FwdParamsE --------------------------
	.section	.nv.info._ZN10layer_norm31ln_parallel_residual_fwd_kernelINS_13Kernel_traitsIf13__nv_bfloat16S2_S2_fjLj6144ELj1ELj1ELj8ELj16ENS_18Kernel_traits_baseILj6144EfS2_S2_S2_fjLj256EEEEELb1ELb1ELb0EEEvNS_9FwdParamsE,"",@"SHT_CUDA_INFO"
	.sectionflags	@""
	.align	4


	//----- nvinfo : EIATTR_CUDA_API_VERSION
	.align		4
        /*0000*/ 	.byte	0x04, 0x37
        /*0002*/ 	.short	(.L_880 - .L_879)
.L_879:
        /*0004*/ 	.word	0x00000082


	//----- nvinfo : EIATTR_KPARAM_INFO
	.align		4
.L_880:
        /*0008*/ 	.byte	0x04, 0x17
        /*000a*/ 	.short	(.L_882 - .L_881)
.L_881:
        /*000c*/ 	.word	0x00000000
        /*0010*/ 	.short	0x0000
        /*0012*/ 	.short	0x0000
        /*0014*/ 	.byte	0x00, 0xf0, 0xa1, 0x03


	//----- nvinfo : EIATTR_SPARSE_MMA_MASK
	.align		4
.L_882:
        /*0018*/ 	.byte	0x03, 0x50
        /*001a*/ 	.short	0x0000


	//----- nvinfo : EIATTR_MAXREG_COUNT
	.align		4
        /*001c*/ 	.byte	0x03, 0x1b
        /*001e*/ 	.short	0x00ff


	//----- nvinfo : EIATTR_NUM_BARRIERS
	.align		4
        /*0020*/ 	.byte	0x02, 0x4c
        /*0022*/ 	.byte	0x01
	.zero		1


	//----- nvinfo : EIATTR_ANNOTATIONS
	.align		4
        /*0024*/ 	.byte	0x04, 0x55
        /*0026*/ 	.short	(.L_884 - .L_883)


	//   ....[0]....
.L_883:
        /*0028*/ 	.word	0x00000001
        /*002c*/ 	.byte	0xa0, 0x03, 0x00, 0x00, 0x01, 0x00, 0x00, 0x00, 0xc0, 0x05, 0x00, 0x00, 0x01, 0x00, 0x00, 0x00
        /*003c*/ 	.byte	0x40, 0x0c, 0x00, 0x00, 0x01, 0x00, 0x00, 0x00, 0xc0, 0x0c, 0x00, 0x00, 0x01, 0x00, 0x00, 0x00
        /*004c*/ 	.byte	0xe0, 0x0c, 0x00, 0x00, 0x01, 0x00, 0x00, 0x00, 0x50, 0xac, 0x01, 0x00, 0x01, 0x00, 0x00, 0x00
        /*005c*/ 	.byte	0xa0, 0xb3, 0x01, 0x00


	//----- nvinfo : EIATTR_MERCURY_ISA_VERSION
	.align		4
.L_884:
        /*0060*/ 	.byte	0x03, 0x5f
        /*0062*/ 	.short	0x0101


	//----- nvinfo : EIATTR_COOP_GROUP_MASK_REGIDS
	.align		4
        /*0064*/ 	.byte	0x04, 0x29
        /*0066*/ 	.short	(.L_886 - .L_885)


	//   ....[0]....
.L_885:
        /*0068*/ 	.word	0xffffffff


	//   ....[1]....
        /*006c*/ 	.word	0xffffffff


	//   ....[2]....
        /*0070*/ 	.word	0xffffffff


	//   ....[3]....
        /*0074*/ 	.word	0xffffffff


	//   ....[4]....
        /*0078*/ 	.word	0xffffffff


	//   ....[5]....
        /*007c*/ 	.word	0xffffffff


	//   ....[6]....
        /*0080*/ 	.word	0xffffffff


	//   ....[7]....
        /*0084*/ 	.word	0xffffffff


	//   ....[8]....
        /*0088*/ 	.word	0xffffffff


	//   ....[9]....
        /*008c*/ 	.word	0xffffffff


	//   ....[10]....
        /*0090*/ 	.word	0xffffffff


	//   ....[11]....
        /*0094*/ 	.word	0xffffffff


	//   ....[12]....
        /*0098*/ 	.word	0xffffffff


	//   ....[13]....
        /*009c*/ 	.word	0xffffffff


	//   ....[14]....
        /*00a0*/ 	.word	0xffffffff


	//   ....[15]....
        /*00a4*/ 	.word	0xffffffff


	//   ....[16]....
        /*00a8*/ 	.word	0xffffffff


	//   ....[17]....
        /*00ac*/ 	.word	0xffffffff


	//   ....[18]....
        /*00b0*/ 	.word	0xffffffff


	//   ....[19]....
        /*00b4*/ 	.word	0xffffffff


	//   ....[20]....
        /*00b8*/ 	.word	0xffffffff


	//----- nvinfo : EIATTR_COOP_GROUP_INSTR_OFFSETS
	.align		4
.L_886:
        /*00bc*/ 	.byte	0x04, 0x28
        /*00be*/ 	.short	(.L_888 - .L_887)


	//   ....[0]....
.L_887:
        /*00c0*/ 	.word	0x0001ae40


	//   ....[1]....
        /*00c4*/ 	.word	0x0001ae60


	//   ....[2]....
        /*00c8*/ 	.word	0x0001ae80


	//   ....[3]....
        /*00cc*/ 	.word	0x0001aea0


	//   ....[4]....
        /*00d0*/ 	.word	0x0001aec0


	//   ....[5]....
        /*00d4*/ 	.word	0x0001b210


	//   ....[6]....
        /*00d8*/ 	.word	0x0001b230


	//   ....[7]....
        /*00dc*/ 	.word	0x0001b250


	//   ....[8]....
        /*00e0*/ 	.word	0x0001b280


	//   ....[9]....
        /*00e4*/ 	.word	0x0001b2b0


	//   ....[10]....
        /*00e8*/ 	.word	0x0001b430


	//   ....[11]....
        /*00ec*/ 	.word	0x0001b470


	//   ....[12]....
        /*00f0*/ 	.word	0x0001b490


	//   ....[13]....
        /*00f4*/ 	.word	0x0001b4d0


	//   ....[14]....
        /*00f8*/ 	.word	0x0001b590


	//   ....[15]....
        /*00fc*/ 	.word	0x0001b5c0


	//   ....[16]....
        /*0100*/ 	.word	0x0001b5e0


	//   ....[17]....
        /*0104*/ 	.word	0x0001b680


	//   ....[18]....
        /*0108*/ 	.word	0x0001b6f0


	//   ....[19]....
        /*010c*/ 	.word	0x0001b780


	//   ....[20]....
        /*0110*/ 	.word	0x0001b7b0


	//----- nvinfo : EIATTR_VRC_CTA_INIT_COUNT
	.align		4
.L_888:
        /*0114*/ 	.byte	0x02, 0x4a
	.zero		1
	.zero		1


	//----- nvinfo : EIATTR_EXIT_INSTR_OFFSETS
	.align		4
        /*0118*/ 	.byte	0x04, 0x1c
        /*011a*/ 	.short	(.L_890 - .L_889)


	//   ....[0]....
.L_889:
        /*011c*/ 	.word	0x000007b0


	//   ....[1]....
        /*0120*/ 	.word	0x0001bf40


	//----- nvinfo : EIATTR_MAX_THREADS
	.align		4
.L_890:
        /*0124*/ 	.byte	0x04, 0x05
        /*0126*/ 	.short	(.L_892 - .L_891)
.L_891:
        /*0128*/ 	.word	0x00000100
        /*012c*/ 	.word	0x00000001
        /*0130*/ 	.word	0x00000001


	//----- nvinfo : EIATTR_CRS_STACK_SIZE
	.align		4
.L_892:
        /*0134*/ 	.byte	0x04, 0x1e
        /*0136*/ 	.short	(.L_894 - .L_893)
.L_893:
        /*0138*/ 	.word	0x00000000


	//----- nvinfo : EIATTR_CBANK_PARAM_SIZE
	.align		4
.L_894:
        /*013c*/ 	.byte	0x03, 0x19
        /*013e*/ 	.short	0x00e8


	//----- nvinfo : EIATTR_PARAM_CBANK
	.align		4
        /*0140*/ 	.byte	0x04, 0x0a
        /*0142*/ 	.short	(.L_896 - .L_895)
	.align		4
.L_895:
        /*0144*/ 	.word	index@(.nv.constant0._ZN10layer_norm31ln_parallel_residual_fwd_kernelINS_13Kernel_traitsIf13__nv_bfloat16S2_S2_fjLj6144ELj1ELj1ELj8ELj16ENS_18Kernel_traits_baseILj6144EfS2_S2_S2_fjLj256EEEEELb1ELb1ELb0EEEvNS_9FwdParamsE)
        /*0148*/ 	.short	0x0380
        /*014a*/ 	.short	0x00e8


	//----- nvinfo : EIATTR_SW_WAR
	.align		4
.L_896:
        /*014c*/ 	.byte	0x04, 0x36
        /*014e*/ 	.short	(.L_898 - .L_897)
.L_897:
        /*0150*/ 	.word	0x00000008
.L_898:


//--------------------- .nv.info._ZN10layer_norm31ln_parallel_residual_fwd_kernelINS_13Kernel_traitsIf13__nv_bfloat16S2_S2_fjLj6144ELj1ELj1ELj8ELj16ENS_18Kernel_traits_baseILj6144EfS2_S2_S2_fjLj256EEEEELb1ELb1ELb1EEEvNS_9FwdParamsE --------------------------
	.section	.nv.info._ZN10layer_norm31ln_parallel_residual_fwd_kernelINS_13Kernel_traitsIf13__nv_bfloat16S2_S2_fjLj6144ELj1ELj1ELj8ELj16ENS_18Kernel_traits_baseILj6144EfS2_S2_S2_fjLj256EEEEELb1ELb1ELb1EEEvNS_9FwdParamsE,"",@"SHT_CUDA_INFO"
	.sectionflags	@""
	.align	4


	//----- nvinfo : EIATTR_CUDA_API_VERSION
	.align		4
        /*0000*/ 	.byte	0x04, 0x37
        /*0002*/ 	.short	(.L_900 - .L_899)
.L_899:
        /*0004*/ 	.word	0x00000082


	//----- nvinfo : EIATTR_KPARAM_INFO
	.align		4
.L_900:
        /*0008*/ 	.byte	0x04, 0x17
        /*000a*/ 	.short	(.L_902 - .L_901)
.L_901:
        /*000c*/ 	.word	0x00000000
        /*0010*/ 	.short	0x0000
        /*0012*/ 	.short	0x0000
        /*0014*/ 	.byte	0x00, 0xf0, 0xa1, 0x03


	//----- nvinfo : EIATTR_SPARSE_MMA_MASK
	.align		4
.L_902:
        /*0018*/ 	.byte	0x03, 0x50
        /*001a*/ 	.short	0x0000


	//----- nvinfo : EIATTR_MAXREG_COUNT
	.align		4
        /*001c*/ 	.byte	0x03, 0x1b
        /*001e*/ 	.short	0x00ff


	//----- nvinfo : EIATTR_NUM_BARRIERS
	.align		4
        /*0020*/ 	.byte	0x02, 0x4c
        /*0022*/ 	.byte	0x01
	.zero		1


	//----- nvinfo : EIATTR_MERCURY_ISA_VERSION
	.align		4
        /*0024*/ 	.byte	0x03, 0x5f
        /*0026*/ 	.short	0x0101


	//----- nvinfo : EIATTR_COOP_GROUP_MASK_REGIDS
	.align		4
        /*0028*/ 	.byte	0x04, 0x29
        /*002a*/ 	.short	(.L_904 - .L_903)


	//   ....[0]....
.L_903:
        /*002c*/ 	.word	0xffffffff


	//   ....[1]....
        /*0030*/ 	.word	0xffffffff


	//   ....[2]....
        /*0034*/ 	.word	0xffffffff


	//   ....[3]....
        /*0038*/ 	.word	0xffffffff


	//   ....[4]....
        /*003c*/ 	.word	0xffffffff


	//   ....[5]....
        /*0040*/ 	.word	0xffffffff


	//   ....[6]....
        /*0044*/ 	.word	0xffffffff


	//   ....[7]....
        /*0048*/ 	.word	0xffffffff


	//   ....[8]....
        /*004c*/ 	.word	0xffffffff


	//   ....[9]....
        /*0050*/ 	.word	0xffffffff


	//   ....[10]....
        /*0054*/ 	.word	0xffffffff


	//   ....[11]....
        /*0058*/ 	.word	0xffffffff


	//   ....[12]....
        /*005c*/ 	.word	0xffffffff


	//   ....[13]....
        /*0060*/ 	.word	0xffffffff


	//   ....[14]....
        /*0064*/ 	.word	0xffffffff


	//   ....[15]....
        /*0068*/ 	.word	0xffffffff


	//   ....[16]....
        /*006c*/ 	.word	0xffffffff


	//   ....[17]....
        /*0070*/ 	.word	0xffffffff


	//   ....[18]....
        /*0074*/ 	.word	0xffffffff


	//   ....[19]....
        /*0078*/ 	.word	0xffffffff


	//   ....[20]....
        /*007c*/ 	.word	0xffffffff


	//----- nvinfo : EIATTR_COOP_GROUP_INSTR_OFFSETS
	.align		4
.L_904:
        /*0080*/ 	.byte	0x04, 0x28
        /*0082*/ 	.short	(.L_906 - .L_905)


	//   ....[0]....
.L_905:
        /*0084*/ 	.word	0x00017410


	//   ....[1]....
        /*0088*/ 	.word	0x00017440


	//   ....[2]....
        /*008c*/ 	.word	0x00017460


	//   ....[3]....
        /*0090*/ 	.word	0x00017480


	//   ....[4]....
        /*0094*/ 	.word	0x000174a0


	//   ....[5]....
        /*0098*/ 	.word	0x000177e0


	//   ....[6]....
        /*009c*/ 	.word	0x00017800


	//   ....[7]....
        /*00a0*/ 	.word	0x00017820


	//   ....[8]....
        /*00a4*/ 	.word	0x00017840


	//   ....[9]....
        /*00a8*/ 	.word	0x00017870


	//   ....[10]....
        /*00ac*/ 	.word	0x00017a10


	//   ....[11]....
        /*00b0*/ 	.word	0x00017a50


	//   ....[12]....
        /*00b4*/ 	.word	0x00017a70


	//   ....[13]....
        /*00b8*/ 	.word	0x00017ab0


	//   ....[14]....
        /*00bc*/ 	.word	0x00017b70


	//   ....[15]....
        /*00c0*/ 	.word	0x00017ba0


	//   ....[16]....
        /*00c4*/ 	.word	0x00017bc0


	//   ....[17]....
        /*00c8*/ 	.word	0x00017c60


	//   ....[18]....
        /*00cc*/ 	.word	0x00017cc0


	//   ....[19]....
        /*00d0*/ 	.word	0x00017d90


	//   ....[20]....
        /*00d4*/ 	.word	0x00017db0


	//----- nvinfo : EIATTR_VRC_CTA_INIT_COUNT
	.align		4
.L_906:
        /*00d8*/ 	.byte	0x02, 0x4a
	.zero		1
	.zero		1


	//----- nvinfo : EIATTR_EXIT_INSTR_OFFSETS
	.align		4
        /*00dc*/ 	.byte	0x04, 0x1c
        /*00de*/ 	.short	(.L_908 - .L_907)


	//   ....[0]....
.L_907:
        /*00e0*/ 	.word	0x000003a0


	//   ....[1]....
        /*00e4*/ 	.word	0x00018440


	//----- nvinfo : EIATTR_MAX_THREADS
	.align		4
.L_908:
        /*00e8*/ 	.byte	0x04, 0x05
        /*00ea*/ 	.short	(.L_910 - .L_909)
.L_909:
        /*00ec*/ 	.word	0x00000100
        /*00f0*/ 	.word	0x00000001
        /*00f4*/ 	.word	0x00000001


	//----- nvinfo : EIATTR_CRS_STACK_SIZE
	.align		4
.L_910:
        /*00f8*/ 	.byte	0x04, 0x1e
        /*00fa*/ 	.short	(.L_912 - .L_911)
.L_911:
        /*00fc*/ 	.word	0x00000000


	//----- nvinfo : EIATTR_CBANK_PARAM_SIZE
	.align		4
.L_912:
        /*0100*/ 	.byte	0x03, 0x19
        /*0102*/ 	.short	0x00e8


	//----- nvinfo : EIATTR_PARAM_CBANK
	.align		4
        /*0104*/ 	.byte	0x04, 0x0a
        /*0106*/ 	.short	(.L_914 - .L_913)
	.align		4
.L_913:
        /*0108*/ 	.word	index@(.nv.constant0._ZN10layer_norm31ln_parallel_residual_fwd_kernelINS_13Kernel_traitsIf13__nv_bfloat16S2_S2_fjLj6144ELj1ELj1ELj8ELj16ENS_18Kernel_traits_baseILj6144EfS2_S2_S2_fjLj256EEEEELb1ELb1ELb1EEEvNS_9FwdParamsE)
        /*010c*/ 	.short	0x0380
        /*010e*/ 	.short	0x00e8


	//----- nvinfo : EIATTR_SW_WAR
	.align		4
.L_914:
        /*0110*/ 	.byte	0x04, 0x36
        /*0112*/ 	.short	(.L_916 - .L_915)
.L_915:
        /*0114*/ 	.word	0x00000008
.L_916:


//--------------------- .nv.info._ZN10layer_norm31ln_parallel_residual_fwd_kernelINS_13Kernel_traitsI13__nv_bfloat16S2_fS2_fjLj6144ELj1ELj1ELj8ELj16ENS_18Kernel_traits_baseILj6144ES2_S2_fS2_fjLj256EEEEELb0ELb0ELb0EEEvNS_9FwdParamsE --------------------------
	.section	.nv.info._ZN10layer_norm31ln_parallel_residual_fwd_kernelINS_13Kernel_traitsI13__nv_bfloat16S2_fS2_fjLj6144ELj1ELj1ELj8ELj16ENS_18Kernel_traits_baseILj6144ES2_S2_fS2_fjLj256EEEEELb0ELb0ELb0EEEvNS_9FwdParamsE,"",@"SHT_CUDA_INFO"
	.sectionflags	@""
	.align	4


	//----- nvinfo : EIATTR_CUDA_API_VERSION
	.align		4
        /*0000*/ 	.byte	0x04, 0x37
        /*0002*/ 	.short	(.L_918 - .L_917)
.L_917:
        /*0004*/ 	.word	0x00000082


	//----- nvinfo : EIATTR_KPARAM_INFO
	.align		4
.L_918:
        /*0008*/ 	.byte	0x04, 0x17
        /*000a*/ 	.short	(.L_920 - .L_919)
.L_919:
        /*000c*/ 	.word	0x00000000
        /*0010*/ 	.short	0x0000
        /*0012*/ 	.short	0x0000
        /*0014*/ 	.byte	0x00, 0xf0, 0xa1, 0x03


	//----- nvinfo : EIATTR_SPARSE_MMA_MASK
	.align		4
.L_920:
        /*0018*/ 	.byte	0x03, 0x50
        /*001a*/ 	.short	0x0000


	//----- nvinfo : EIATTR_MAXREG_COUNT
	.align		4
        /*001c*/ 	.byte	0x03, 0x1b
        /*001e*/ 	.short	0x00ff


	//----- nvinfo : EIATTR_NUM_BARRIERS
	.align		4
        /*0020*/ 	.byte	0x02, 0x4c
        /*0022*/ 	.byte	0x01
	.zero		1


	//----- nvinfo : EIATTR_MERCURY_ISA_VERSION
	.align		4
        /*0024*/ 	.byte	0x03, 0x5f
        /*0026*/ 	.short	0x0101


	//----- nvinfo : EIATTR_COOP_GROUP_MASK_REGIDS
	.align		4
        /*0028*/ 	.byte	0x04, 0x29
        /*002a*/ 	.short	(.L_922 - .L_921)


	//   ....[0]....
.L_921:
        /*002c*/ 	.word	0xffffffff


	//   ....[1]....
        /*0030*/ 	.word	0xffffffff


	//   ....[2]....
        /*0034*/ 	.word	0xffffffff


	//   ....[3]....
        /*0038*/ 	.word	0xffffffff


	//   ....[4]....
        /*003c*/ 	.word	0xffffffff


	//   ....[5]....
        /*0040*/ 	.word	0xffffffff


	//   ....[6]....
        /*0044*/ 	.word	0xffffffff


	//   ....[7]....
        /*0048*/ 	.word	0xffffffff


	//   ....[8]....
        /*004c*/ 	.word	0xffffffff


	//   ....[9]....
        /*0050*/ 	.word	0xffffffff


	//   ....[10]....
        /*0054*/ 	.word	0xffffffff


	//   ....[11]....
        /*0058*/ 	.word	0xffffffff


	//   ....[12]....
        /*005c*/ 	.word	0xffffffff


	//   ....[13]....
        /*0060*/ 	.word	0xffffffff


	//   ....[14]....
        /*0064*/ 	.word	0xffffffff


	//   ....[15]....
        /*0068*/ 	.word	0xffffffff


	//   ....[16]....
        /*006c*/ 	.word	0xffffffff


	//   ....[17]....
        /*0070*/ 	.word	0xffffffff


	//   ....[18]....
        /*0074*/ 	.word	0xffffffff


	//   ....[19]....
        /*0078*/ 	.word	0xffffffff


	//   ....[20]....
        /*007c*/ 	.word	0xffffffff


	//----- nvinfo : EIATTR_COOP_GROUP_INSTR_OFFSETS
	.align		4
.L_922:
        /*0080*/ 	.byte	0x04, 0x28
        /*0082*/ 	.short	(.L_924 - .L_923)


	//   ....[0]....
.L_923:
        /*0084*/ 	.word	0x00002c50


	//   ....[1]....
        /*0088*/ 	.word	0x00002c70


	//   ....[2]....
        /*008c*/ 	.word	0x00002c90


	//   ....[3]....
        /*0090*/ 	.word	0x00002cb0


	//   ....[4]....
        /*0094*/ 	.word	0x00002cd0


	//   ....[5]....
        /*0098*/ 	.word	0x00003010


	//   ....[6]....
        /*009c*/ 	.word	0x00003030


	//   ....[7]....
        /*00a0*/ 	.word	0x00003050


	//   ....[8]....
        /*00a4*/ 	.word	0x00003080


	//   ....[9]....
        /*00a8*/ 	.word	0x000030b0


	//   ....[10]....
        /*00ac*/ 	.word	0x00003260


	//   ....[11]....
        /*00b0*/ 	.word	0x000032a0


	//   ....[12]....
        /*00b4*/ 	.word	0x000032b0


	//   ....[13]....
        /*00b8*/ 	.word	0x000032f0


	//   ....[14]....
        /*00bc*/ 	.word	0x000033c0


	//   ....[15]....
        /*00c0*/ 	.word	0x000033f0


	//   ....[16]....
        /*00c4*/ 	.word	0x00003410


	//   ....[17]....
        /*00c8*/ 	.word	0x000034b0


	//   ....[18]....
        /*00cc*/ 	.word	0x00003500


	//   ....[19]....
        /*00d0*/ 	.word	0x000035b0


	//   ....[20]....
        /*00d4*/ 	.word	0x000035e0


	//----- nvinfo : EIATTR_VRC_CTA_INIT_COUNT
	.align		4
.L_924:
        /*00d8*/ 	.byte	0x02, 0x4a
	.zero		1
	.zero		1


	//----- nvinfo : EIATTR_EXIT_INSTR_OFFSETS
	.align		4
        /*00dc*/ 	.byte	0x04, 0x1c
        /*00de*/ 	.short	(.L_926 - .L_925)


	//   ....[0]....
.L_925:
        /*00e0*/ 	.word	0x00000cb0


	//   ....[1]....
        /*00e4*/ 	.word	0x00004620


	//----- nvinfo : EIATTR_MAX_THREADS
	.align		4
.L_926:
        /*00e8*/ 	.byte	0x04, 0x05
        /*00ea*/ 	.short	(.L_928 - .L_927)
.L_927:
        /*00ec*/ 	.word	0x00000100
        /*00f0*/ 	.word	0x00000001
        /*00f4*/ 	.word	0x00000001


	//----- nvinfo : EIATTR_CRS_STACK_SIZE
	.align		4
.L_928:
        /*00f8*/ 	.byte	0x04, 0x1e
        /*00fa*/ 	.short	(.L_930 - .L_929)
.L_929:
        /*00fc*/ 	.word	0x00000000


	//----- nvinfo : EIATTR_CBANK_PARAM_SIZE
	.align		4
.L_930:
        /*0100*/ 	.byte	0x03, 0x19
        /*0102*/ 	.short	0x00e8


	//----- nvinfo : EIATTR_PARAM_CBANK
	.align		4
        /*0104*/ 	.byte	0x04, 0x0a
        /*0106*/ 	.short	(.L_932 - .L_931)
	.align		4
.L_931:
        /*0108*/ 	.word	index@(.nv.constant0._ZN10layer_norm31ln_parallel_residual_fwd_kernelINS_13Kernel_traitsI13__nv_bfloat16S2_fS2_fjLj6144ELj1ELj1ELj8ELj16ENS_18Kernel_traits_baseILj6144ES2_S2_fS2_fjLj256EEEEELb0ELb0ELb0EEEvNS_9FwdParamsE)
        /*010c*/ 	.short	0x0380
        /*010e*/ 	.short	0x00e8


	//----- nvinfo : EIATTR_SW_WAR
	.align		4
.L_932:
        /*0110*/ 	.byte	0x04, 0x36
        /*0112*/ 	.short	(.L_934 - .L_933)
.L_933:
        /*0114*/ 	.word	0x00000008
.L_934:


//--------------------- .nv.info._ZN10layer_norm31ln_parallel_residual_fwd_kernelINS_13Kernel_traitsI13__nv_bfloat16S2_fS2_fjLj6144ELj1ELj1ELj8ELj16ENS_18Kernel_traits_baseILj6144ES2_S2_fS2_fjLj256EEEEELb0ELb0ELb1EEEvNS_9FwdParamsE --------------------------
	.section	.nv.info._ZN10layer_norm31ln_parallel_residual_fwd_kernelINS_13Kernel_traitsI13__nv_bfloat16S2_fS2_fjLj6144ELj1ELj1ELj8ELj16ENS_18Kernel_traits_baseILj6144ES2_S2_fS2_fjLj256EEEEELb0ELb0ELb1EEEvNS_9FwdParamsE,"",@"SHT_CUDA_INFO"
	.sectionflags	@""
	.align	4


	//----- nvinfo : EIATTR_CUDA_API_VERSION
	.align		4
        /*0000*/ 	.byte	0x04, 0x37
        /*0002*/ 	.short	(.L_936 - .L_935)
.L_935:
        /*0004*/ 	.word	0x00000082


	//----- nvinfo : EIATTR_KPARAM_INFO
	.align		4
.L_936:
        /*0008*/ 	.byte	0x04, 0x17
        /*000a*/ 	.short	(.L_938 - .L_937)
.L_937:
        /*000c*/ 	.word	0x00000000
        /*0010*/ 	.short	0x0000
        /*0012*/ 	.short	0x0000
        /*0014*/ 	.byte	0x00, 0xf0, 0xa1, 0x03


	//----- nvinfo : EIATTR_SPARSE_MMA_MASK
	.align		4
.L_938:
        /*0018*/ 	.byte	0x03, 0x50
        /*001a*/ 	.short	0x0000


	//----- nvinfo : EIATTR_MAXREG_COUNT
	.align		4
        /*001c*/ 	.byte	0x03, 0x1b
        /*001e*/ 	.short	0x00ff


	//----- nvinfo : EIATTR_NUM_BARRIERS
	.align		4
        /*0020*/ 	.byte	0x02, 0x4c
        /*0022*/ 	.byte	0x01
	.zero		1


	//----- nvinfo : EIATTR_MERCURY_ISA_VERSION
	.align		4
        /*0024*/ 	.byte	0x03, 0x5f
        /*0026*/ 	.short	0x0101


	//----- nvinfo : EIATTR_COOP_GROUP_MASK_REGIDS
	.align		4
        /*0028*/ 	.byte	0x04, 0x29
        /*002a*/ 	.short	(.L_940 - .L_939)


	//   ....[0]....
.L_939:
        /*002c*/ 	.word	0xffffffff


	//   ....[1]....
        /*0030*/ 	.word	0xffffffff


	//   ....[2]....
        /*0034*/ 	.word	0xffffffff


	//   ....[3]....
        /*0038*/ 	.word	0xffffffff


	//   ....[4]....
        /*003c*/ 	.word	0xffffffff


	//   ....[5]....
        /*0040*/ 	.word	0xffffffff


	//   ....[6]....
        /*0044*/ 	.word	0xffffffff


	//   ....[7]....
        /*0048*/ 	.word	0xffffffff


	//   ....[8]....
        /*004c*/ 	.word	0xffffffff


	//   ....[9]....
        /*0050*/ 	.word	0xffffffff


	//   ....[10]....
        /*0054*/ 	.word	0xffffffff


	//   ....[11]....
        /*0058*/ 	.word	0xffffffff


	//   ....[12]....
        /*005c*/ 	.word	0xffffffff


	//   ....[13]....
        /*0060*/ 	.word	0xffffffff


	//   ....[14]....
        /*0064*/ 	.word	0xffffffff


	//   ....[15]....
        /*0068*/ 	.word	0xffffffff


	//   ....[16]....
        /*006c*/ 	.word	0xffffffff


	//   ....[17]....
        /*0070*/ 	.word	0xffffffff


	//   ....[18]....
        /*0074*/ 	.word	0xffffffff


	//   ....[19]....
        /*0078*/ 	.word	0xffffffff


	//   ....[20]....
        /*007c*/ 	.word	0xffffffff


	//----- nvinfo : EIATTR_COOP_GROUP_INSTR_OFFSETS
	.align		4
.L_940:
        /*0080*/ 	.byte	0x04, 0x28
        /*0082*/ 	.short	(.L_942 - .L_941)


	//   ....[0]....
.L_941:
        /*0084*/ 	.word	0x00002730


	//   ....[1]....
        /*0088*/ 	.word	0x00002750


	//   ....[2]....
        /*008c*/ 	.word	0x00002770


	//   ....[3]....
        /*0090*/ 	.word	0x00002790


	//   ....[4]....
        /*0094*/ 	.word	0x000027b0


	//   ....[5]....
        /*0098*/ 	.word	0x00002ae0


	//   ....[6]....
        /*009c*/ 	.word	0x00002b10


	//   ....[7]....
        /*00a0*/ 	.word	0x00002b40


	//   ....[8]....
        /*00a4*/ 	.word	0x00002b60


	//   ....[9]....
        /*00a8*/ 	.word	0x00002b80


	//   ....[10]....
        /*00ac*/ 	.word	0x00002d30


	//   ....[11]....
        /*00b0*/ 	.word	0x00002d70


	//   ....[12]....
        /*00b4*/ 	.word	0x00002db0


	//   ....[13]....
        /*00b8*/ 	.word	0x00002e00


	//   ....[14]....
        /*00bc*/ 	.word	0x00002ef0


	//   ....[15]....
        /*00c0*/ 	.word	0x00002f20


	//   ....[16]....
        /*00c4*/ 	.word	0x00002f40


	//   ....[17]....
        /*00c8*/ 	.word	0x00002fe0


	//   ....[18]....
        /*00cc*/ 	.word	0x00003030


	//   ....[19]....
        /*00d0*/ 	.word	0x000030d0


	//   ....[20]....
        /*00d4*/ 	.word	0x000030f0


	//----- nvinfo : EIATTR_VRC_CTA_INIT_COUNT
	.align		4
.L_942:
        /*00d8*/ 	.byte	0x02, 0x4a
	.zero		1
	.zero		1


	//----- nvinfo : EIATTR_EXIT_INSTR_OFFSETS
	.align		4
        /*00dc*/ 	.byte	0x04, 0x1c
        /*00de*/ 	.short	(.L_944 - .L_943)


	//   ....[0]....
.L_943:
        /*00e0*/ 	.word	0x000009f0


	//   ....[1]....
        /*00e4*/ 	.word	0x00004000


	//----- nvinfo : EIATTR_MAX_THREADS
	.align		4
.L_944:
        /*00e8*/ 	.byte	0x04, 0x05
        /*00ea*/ 	.short	(.L_946 - .L_945)
.L_945:
        /*00ec*/ 	.word	0x00000100
        /*00f0*/ 	.word	0x00000001
        /*00f4*/ 	.word	0x00000001


	//----- nvinfo : EIATTR_CRS_STACK_SIZE
	.align		4
.L_946:
        /*00f8*/ 	.byte	0x04, 0x1e
        /*00fa*/ 	.short	(.L_948 - .L_947)
.L_947:
        /*00fc*/ 	.word	0x00000000


	//----- nvinfo : EIATTR_CBANK_PARAM_SIZE
	.align		4
.L_948:
        /*0100*/ 	.byte	0x03, 0x19
        /*0102*/ 	.short	0x00e8


	//----- nvinfo : EIATTR_PARAM_CBANK
	.align		4
        /*0104*/ 	.byte	0x04, 0x0a
        /*0106*/ 	.short	(.L_950 - .L_949)
	.align		4
.L_949:
        /*0108*/ 	.word	index@(.nv.constant0._ZN10layer_norm31ln_parallel_residual_fwd_kernelINS_13Kernel_traitsI13__nv_bfloat16S2_fS2_fjLj6144ELj1ELj1ELj8ELj16ENS_18Kernel_traits_baseILj6144ES2_S2_fS2_fjLj256EEEEELb0ELb0ELb1EEEvNS_9FwdParamsE)
        /*010c*/ 	.short	0x0380
        /*010e*/ 	.short	0x00e8


	//----- nvinfo : EIATTR_SW_WAR
	.align		4
.L_950:
        /*0110*/ 	.byte	0x04, 0x36
        /*0112*/ 	.short	(.L_952 - .L_951)
.L_951:
        /*0114*/ 	.word	0x00000008
.L_952:


//--------------------- .nv.info._ZN10layer_norm31ln_parallel_residual_fwd_kernelINS_13Kernel_traitsI13__nv_bfloat16S2_fS2_fjLj6144ELj1ELj1ELj8ELj16ENS_18Kernel_traits_baseILj6144ES2_S2_fS2_fjLj256EEEEELb0ELb1ELb0EEEvNS_9FwdParamsE --------------------------
	.section	.nv.info._ZN10layer_norm31ln_parallel_residual_fwd_kernelINS_13Kernel_traitsI13__nv_bfloat16S2_fS2_fjLj6144ELj1ELj1ELj8ELj16ENS_18Kernel_traits_baseILj6144ES2_S2_fS2_fjLj256EEEEELb0ELb1ELb0EEEvNS_9FwdParamsE,"",@"SHT_CUDA_INFO"
	.sectionflags	@""
	.align	4


	//----- nvinfo : EIATTR_CUDA_API_VERSION
	.align		4
        /*0000*/ 	.byte	0x04, 0x37
        /*0002*/ 	.short	(.L_954 - .L_953)
.L_953:
        /*0004*/ 	.word	0x00000082


	//----- nvinfo : EIATTR_KPARAM_INFO
	.align		4
.L_954:
        /*0008*/ 	.byte	0x04, 0x17
        /*000a*/ 	.short	(.L_956 - .L_955)
.L_955:
        /*000c*/ 	.word	0x00000000
        /*0010*/ 	.short	0x0000
        /*0012*/ 	.short	0x0000
        /*0014*/ 	.byte	0x00, 0xf0, 0xa1, 0x03


	//----- nvinfo : EIATTR_SPARSE_MMA_MASK
	.align		4
.L_956:
        /*0018*/ 	.byte	0x03, 0x50
        /*001a*/ 	.short	0x0000


	//----- nvinfo : EIATTR_MAXREG_COUNT
	.align		4
        /*001c*/ 	.byte	0x03, 0x1b
        /*001e*/ 	.short	0x00ff


	//----- nvinfo : EIATTR_NUM_BARRIERS
	.align		4
        /*0020*/ 	.byte	0x02, 0x4c
        /*0022*/ 	.byte	0x01
	.zero		1


	//----- nvinfo : EIATTR_MERCURY_ISA_VERSION
	.align		4
        /*0024*/ 	.byte	0x03, 0x5f
        /*0026*/ 	.short	0x0101


	//----- nvinfo : EIATTR_COOP_GROUP_MASK_REGIDS
	.align		4
        /*0028*/ 	.byte	0x04, 0x29
        /*002a*/ 	.short	(.L_958 - .L_957)


	//   ....[0]....
.L_957:
        /*002c*/ 	.word	0xffffffff


	//   ....[1]....
        /*0030*/ 	.word	0xffffffff


	//   ....[2]....
        /*0034*/ 	.word	0xffffffff


	//   ....[3]....
        /*0038*/ 	.word	0xffffffff


	//   ....[4]....
        /*003c*/ 	.word	0xffffffff


	//   ....[5]....
        /*0040*/ 	.word	0xffffffff


	//   ....[6]....
        /*0044*/ 	.word	0xffffffff


	//   ....[7]....
        /*0048*/ 	.word	0xffffffff


	//   ....[8]....
        /*004c*/ 	.word	0xffffffff


	//   ....[9]....
        /*0050*/ 	.word	0xffffffff


	//   ....[10]....
        /*0054*/ 	.word	0xffffffff


	//   ....[11]....
        /*0058*/ 	.word	0xffffffff


	//   ....[12]....
        /*005c*/ 	.word	0xffffffff


	//   ....[13]....
        /*0060*/ 	.word	0xffffffff


	//   ....[14]....
        /*0064*/ 	.word	0xffffffff


	//   ....[15]....
        /*0068*/ 	.word	0xffffffff


	//   ....[16]....
        /*006c*/ 	.word	0xffffffff


	//   ....[17]....
        /*0070*/ 	.word	0xffffffff


	//   ....[18]....
        /*0074*/ 	.word	0xffffffff


	//   ....[19]....
        /*0078*/ 	.word	0xffffffff


	//   ....[20]....
        /*007c*/ 	.word	0xffffffff


	//----- nvinfo : EIATTR_COOP_GROUP_INSTR_OFFSETS
	.align		4
.L_958:
        /*0080*/ 	.byte	0x04, 0x28
        /*0082*/ 	.short	(.L_960 - .L_959)


	//   ....[0]....
.L_959:
        /*0084*/ 	.word	0x000022b0


	//   ....[1]....
        /*0088*/ 	.word	0x000022d0


	//   ....[2]....
        /*008c*/ 	.word	0x000022f0


	//   ....[3]....
        /*0090*/ 	.word	0x00002310


	//   ....[4]....
        /*0094*/ 	.word	0x00002330


	//   ....[5]....
        /*0098*/ 	.word	0x00002690


	//   ....[6]....
        /*009c*/ 	.word	0x000026b0


	//   ....[7]....
        /*00a0*/ 	.word	0x000026e0


	//   ....[8]....
        /*00a4*/ 	.word	0x00002700


	//   ....[9]....
        /*00a8*/ 	.word	0x00002740


	//   ....[10]....
        /*00ac*/ 	.word	0x000027c0


	//   ....[11]....
        /*00b0*/ 	.word	0x00002820


	//   ....[12]....
        /*00b4*/ 	.word	0x00002850


	//   ....[13]....
        /*00b8*/ 	.word	0x00002870


	//   ....[14]....
        /*00bc*/ 	.word	0x00002880


	//   ....[15]....
        /*00c0*/ 	.word	0x00002940


	//   ....[16]....
        /*00c4*/ 	.word	0x00002990


	//   ....[17]....
        /*00c8*/ 	.word	0x00002a10


	//   ....[18]....
        /*00cc*/ 	.word	0x00002a50


	//   ....[19]....
        /*00d0*/ 	.word	0x00002af0


	//   ....[20]....
        /*00d4*/ 	.word	0x00002b20


	//----- nvinfo : EIATTR_VRC_CTA_INIT_COUNT
	.align		4
.L_960:
        /*00d8*/ 	.byte	0x02, 0x4a
	.zero		1
	.zero		1


	//----- nvinfo : EIATTR_EXIT_INSTR_OFFSETS
	.align		4
        /*00dc*/ 	.byte	0x04, 0x1c
        /*00de*/ 	.short	(.L_962 - .L_961)


	//   ....[0]....
.L_961:
        /*00e0*/ 	.word	0x00000460


	//   ....[1]....
        /*00e4*/ 	.word	0x00003590


	//----- nvinfo : EIATTR_MAX_THREADS
	.align		4
.L_962:
        /*00e8*/ 	.byte	0x04, 0x05
        /*00ea*/ 	.short	(.L_964 - .L_963)
.L_963:
        /*00ec*/ 	.word	0x00000100
        /*00f0*/ 	.word	0x00000001
        /*00f4*/ 	.word	0x00000001


	//----- nvinfo : EIATTR_CRS_STACK_SIZE
	.align		4
.L_964:
        /*00f8*/ 	.byte	0x04, 0x1e
        /*00fa*/ 	.short	(.L_966 - .L_965)
.L_965:
        /*00fc*/ 	.word	0x00000000


	//----- nvinfo : EIATTR_CBANK_PARAM_SIZE
	.align		4
.L_966:
        /*0100*/ 	.byte	0x03, 0x19
        /*0102*/ 	.short	0x00e8


	//----- nvinfo : EIATTR_PARAM_CBANK
	.align		4
        /*0104*/ 	.byte	0x04, 0x0a
        /*0106*/ 	.short	(.L_968 - .L_967)
	.align		4
.L_967:
        /*0108*/ 	.word	index@(.nv.constant0._ZN10layer_norm31ln_parallel_residual_fwd_kernelINS_13Kernel_traitsI13__nv_bfloat16S2_fS2_fjLj6144ELj1ELj1ELj8ELj16ENS_18Kernel_traits_baseILj6144ES2_S2_fS2_fjLj256EEEEELb0ELb1ELb0EEEvNS_9FwdParamsE)
        /*010c*/ 	.short	0x0380
        /*010e*/ 	.short	0x00e8


	//----- nvinfo : EIATTR_SW_WAR
	.align		4
.L_968:
        /*0110*/ 	.byte	0x04, 0x36
        /*0112*/ 	.short	(.L_970 - .L_969)
.L_969:
        /*0114*/ 	.word	0x00000008
.L_970:


//--------------------- .nv.info._ZN10layer_norm31ln_parallel_residual_fwd_kernelINS_13Kernel_traitsI13__nv_bfloat16S2_fS2_fjLj6144ELj1ELj1ELj8ELj16ENS_18Kernel_traits_baseILj6144ES2_S2_fS2_fjLj256EEEEELb0ELb1ELb1EEEvNS_9FwdParamsE --------------------------
	.section	.nv.info._ZN10layer_norm31ln_parallel_residual_fwd_kernelINS_13Kernel_traitsI13__nv_bfloat16S2_fS2_fjLj6144ELj1ELj1ELj8ELj16ENS_18Kernel_traits_baseILj6144ES2_S2_fS2_fjLj256EEEEELb0ELb1ELb1EEEvNS_9FwdParamsE,"",@"SHT_CUDA_INFO"
	.sectionflags	@""
	.align	4


	//----- nvinfo : EIATTR_CUDA_API_VERSION
	.align		4
        /*0000*/ 	.byte	0x04, 0x37
        /*0002*/ 	.short	(.L_972 - .L_971)
.L_971:
        /*0004*/ 	.word	0x00000082


	//----- nvinfo : EIATTR_KPARAM_INFO
	.align		4
.L_972:
        /*0008*/ 	.byte	0x04, 0x17
        /*000a*/ 	.short	(.L_974 - .L_973)
.L_973:
        /*000c*/ 	.word	0x00000000
        /*0010*/ 	.short	0x0000
        /*0012*/ 	.short	0x0000
        /*0014*/ 	.byte	0x00, 0xf0, 0xa1, 0x03


	//----- nvinfo : EIATTR_SPARSE_MMA_MASK
	.align		4
.L_974:
        /*0018*/ 	.byte	0x03, 0x50
        /*001a*/ 	.short	0x0000


	//----- nvinfo : EIATTR_MAXREG_COUNT
	.align		4
        /*001c*/ 	.byte	0x03, 0x1b
        /*001e*/ 	.short	0x00ff


	//----- nvinfo : EIATTR_NUM_BARRIERS
	.align		4
        /*0020*/ 	.byte	0x02, 0x4c
        /*0022*/ 	.byte	0x01
	.zero		1


	//----- nvinfo : EIATTR_MERCURY_ISA_VERSION
	.align		4
        /*0024*/ 	.byte	0x03, 0x5f
        /*0026*/ 	.short	0x0101


	//----- nvinfo : EIATTR_COOP_GROUP_MASK_REGIDS
	.align		4
        /*0028*/ 	.byte	0x04, 0x29
        /*002a*/ 	.short	(.L_976 - .L_975)


	//   ....[0]....
.L_975:
        /*002c*/ 	.word	0xffffffff


	//   ....[1]....
        /*0030*/ 	.word	0xffffffff


	//   ....[2]....
        /*0034*/ 	.word	0xffffffff


	//   ....[3]....
        /*0038*/ 	.word	0xffffffff


	//   ....[4]....
        /*003c*/ 	.word	0xffffffff


	//   ....[5]....
        /*0040*/ 	.word	0xffffffff


	//   ....[6]....
        /*0044*/ 	.word	0xffffffff


	//   ....[7]....
        /*0048*/ 	.word	0xffffffff


	//   ....[8]....
        /*004c*/ 	.word	0xffffffff


	//   ....[9]....
        /*0050*/ 	.word	0xffffffff


	//   ....[10]....
        /*0054*/ 	.word	0xffffffff


	//   ....[11]....
        /*0058*/ 	.word	0xffffffff


	//   ....[12]....
        /*005c*/ 	.word	0xffffffff


	//   ....[13]....
        /*0060*/ 	.word	0xffffffff


	//   ....[14]....
        /*0064*/ 	.word	0xffffffff


	//   ....[15]....
        /*0068*/ 	.word	0xffffffff


	//   ....[16]....
        /*006c*/ 	.word	0xffffffff


	//   ....[17]....
        /*0070*/ 	.word	0xffffffff


	//   ....[18]....
        /*0074*/ 	.word	0xffffffff


	//   ....[19]....
        /*0078*/ 	.word	0xffffffff


	//   ....[20]....
        /*007c*/ 	.word	0xffffffff


	//----- nvinfo : EIATTR_COOP_GROUP_INSTR_OFFSETS
	.align		4
.L_976:
        /*0080*/ 	.byte	0x04, 0x28
        /*0082*/ 	.short	(.L_978 - .L_977)


	//   ....[0]....
.L_977:
        /*0084*/ 	.word	0x000020a0


	//   ....[1]....
        /*0088*/ 	.word	0x000020c0


	//   ....[2]....
        /*008c*/ 	.word	0x000020e0


	//   ....[3]....
        /*0090*/ 	.word	0x00002100


	//   ....[4]....
        /*0094*/ 	.word	0x00002120


	//   ....[5]....
        /*0098*/ 	.word	0x00002450


	//   ....[6]....
        /*009c*/ 	.word	0x00002470


	//   ....[7]....
        /*00a0*/ 	.word	0x00002490


	//   ....[8]....
        /*00a4*/ 	.word	0x000024c0


	//   ....[9]....
        /*00a8*/ 	.word	0x000024f0


	//   ....[10]....
        /*00ac*/ 	.word	0x000026a0


	//   ....[11]....
        /*00b0*/ 	.word	0x000026d0


	//   ....[12]....
        /*00b4*/ 	.word	0x000026e0


	//   ....[13]....
        /*00b8*/ 	.word	0x00002720


	//   ....[14]....
        /*00bc*/ 	.word	0x000027f0


	//   ....[15]....
        /*00c0*/ 	.word	0x00002820


	//   ....[16]....
        /*00c4*/ 	.word	0x00002840


	//   ....[17]....
        /*00c8*/ 	.word	0x000028d0


	//   ....[18]....
        /*00cc*/ 	.word	0x00002930


	//   ....[19]....
        /*00d0*/ 	.word	0x000029c0


	//   ....[20]....
        /*00d4*/ 	.word	0x000029f0


	//----- nvinfo : EIATTR_VRC_CTA_INIT_COUNT
	.align		4
.L_978:
        /*00d8*/ 	.byte	0x02, 0x4a
	.zero		1
	.zero		1


	//----- nvinfo : EIATTR_EXIT_INSTR_OFFSETS
	.align		4
        /*00dc*/ 	.byte	0x04, 0x1c
        /*00de*/ 	.short	(.L_980 - .L_979)


	//   ....[0]....
.L_979:
        /*00e0*/ 	.word	0x00000180


	//   ....[1]....
        /*00e4*/ 	.word	0x000030c0


	//----- nvinfo : EIATTR_MAX_THREADS
	.align		4
.L_980:
        /*00e8*/ 	.byte	0x04, 0x05
        /*00ea*/ 	.short	(.L_982 - .L_981)
.L_981:
        /*00ec*/ 	.word	0x00000100
        /*00f0*/ 	.word	0x00000001
        /*00f4*/ 	.word	0x00000001


	//----- nvinfo : EIATTR_CRS_STACK_SIZE
	.align		4
.L_982:
        /*00f8*/ 	.byte	0x04, 0x1e
        /*00fa*/ 	.short	(.L_984 - .L_983)
.L_983:
        /*00fc*/ 	.word	0x00000000


	//----- nvinfo : EIATTR_CBANK_PARAM_SIZE
	.align		4
.L_984:
        /*0100*/ 	.byte	0x03, 0x19
        /*0102*/ 	.short	0x00e8


	//----- nvinfo : EIATTR_PARAM_CBANK
	.align		4
        /*0104*/ 	.byte	0x04, 0x0a
        /*0106*/ 	.short	(.L_986 - .L_985)
	.align		4
.L_985:
        /*0108*/ 	.word	index@(.nv.constant0._ZN10layer_norm31ln_parallel_residual_fwd_kernelINS_13Kernel_traitsI13__nv_bfloat16S2_fS2_fjLj6144ELj1ELj1ELj8ELj16ENS_18Kernel_traits_baseILj6144ES2_S2_fS2_fjLj256EEEEELb0ELb1ELb1EEEvNS_9FwdParamsE)
        /*010c*/ 	.short	0x0380
        /*010e*/ 	.short	0x00e8


	//----- nvinfo : EIATTR_SW_WAR
	.align		4
.L_986:
        /*0110*/ 	.byte	0x04, 0x36
        /*0112*/ 	.short	(.L_988 - .L_987)
.L_987:
        /*0114*/ 	.word	0x00000008
.L_988:


//--------------------- .nv.info._ZN10layer_norm31ln_parallel_residual_fwd_kernelINS_13Kernel_traitsI13__nv_bfloat16S2_fS2_fjLj6144ELj1ELj1ELj8ELj16ENS_18Kernel_traits_baseILj6144ES2_S2_fS2_fjLj256EEEEELb1ELb0ELb0EEEvNS_9FwdParamsE --------------------------
	.section	.nv.info._ZN10layer_norm31ln_parallel_residual_fwd_kernelINS_13Kernel_traitsI13__nv_bfloat16S2_fS2_fjLj6144ELj1ELj1ELj8ELj16ENS_18Kernel_traits_baseILj6144ES2_S2_fS2_fjLj256EEEEELb1ELb0ELb0EEEvNS_9FwdParamsE,"",@"SHT_CUDA_INFO"
	.sectionflags	@""
	.align	4


	//----- nvinfo : EIATTR_CUDA_API_VERSION
	.align		4
        /*0000*/ 	.byte	0x04, 0x37
        /*0002*/ 	.short	(.L_990 - .L_989)
.L_989:
        /*0004*/ 	.word	0x00000082


	//----- nvinfo : EIATTR_KPARAM_INFO
	.align		4
.L_990:
        /*0008*/ 	.byte	0x04, 0x17
        /*000a*/ 	.short	(.L_992 - .L_991)
.L_991:
        /*000c*/ 	.word	0x00000000
        /*0010*/ 	.short	0x0000
        /*0012*/ 	.short	0x0000
        /*0014*/ 	.byte	0x00, 0xf0, 0xa1, 0x03


	//----- nvinfo : EIATTR_SPARSE_MMA_MASK
	.align		4
.L_992:
        /*0018*/ 	.byte	0x03, 0x50
        /*001a*/ 	.short	0x0000


	//----- nvinfo : EIATTR_MAXREG_COUNT
	.align		4
        /*001c*/ 	.byte	0x03, 0x1b
        /*001e*/ 	.short	0x00ff


	//----- nvinfo : EIATTR_NUM_BARRIERS
	.align		4
        /*0020*/ 	.byte	0x02, 0x4c
        /*0022*/ 	.byte	0x01
	.zero		1


	//----- nvinfo : EIATTR_MERCURY_ISA_VERSION
	.align		4
        /*0024*/ 	.byte	0x03, 0x5f
        /*0026*/ 	.short	0x0101


	//----- nvinfo : EIATTR_COOP_GROUP_MASK_REGIDS
	.align		4
        /*0028*/ 	.byte	0x04, 0x29
        /*002a*/ 	.short	(.L_994 - .L_993)


	//   ....[0]....
.L_993:
        /*002c*/ 	.word	0xffffffff


	//   ....[1]....
        /*0030*/ 	.word	0xffffffff


	//   ....[2]....
        /*0034*/ 	.word	0xffffffff


	//   ....[3]....
        /*0038*/ 	.word	0xffffffff


	//   ....[4]....
        /*003c*/ 	.word	0xffffffff


	//   ....[5]....
        /*0040*/ 	.word	0xffffffff


	//   ....[6]....
        /*0044*/ 	.word	0xffffffff


	//   ....[7]....
        /*0048*/ 	.word	0xffffffff


	//   ....[8]....
        /*004c*/ 	.word	0xffffffff


	//   ....[9]....
        /*0050*/ 	.word	0xffffffff


	//   ....[10]....
        /*0054*/ 	.word	0xffffffff


	//   ....[11]....
        /*0058*/ 	.word	0xffffffff


	//   ....[12]....
        /*005c*/ 	.word	0xffffffff


	//   ....[13]....
        /*0060*/ 	.word	0xffffffff


	//   ....[14]....
        /*0064*/ 	.word	0xffffffff


	//   ....[15]....
        /*0068*/ 	.word	0xffffffff


	//   ....[16]....
        /*006c*/ 	.word	0xffffffff


	//   ....[17]....
        /*0070*/ 	.word	0xffffffff


	//   ....[18]....
        /*0074*/ 	.word	0xffffffff


	//   ....[19]....
        /*0078*/ 	.word	0xffffffff


	//   ....[20]....
        /*007c*/ 	.word	0xffffffff


	//----- nvinfo : EIATTR_COOP_GROUP_INSTR_OFFSETS
	.align		4
.L_994:
        /*0080*/ 	.byte	0x04, 0x28
        /*0082*/ 	.short	(.L_996 - .L_995)


	//   ....[0]....
.L_995:
        /*0084*/ 	.word	0x0001e0c0


	//   ....[1]....
        /*0088*/ 	.word	0x0001e0e0


	//   ....[2]....
        /*008c*/ 	.word	0x0001e100


	//   ....[3]....
        /*0090*/ 	.word	0x0001e120


	//   ....[4]....
        /*0094*/ 	.word	0x0001e140


	//   ....[5]....
        /*0098*/ 	.word	0x0001e480


	//   ....[6]....
        /*009c*/ 	.word	0x0001e4a0


	//   ....[7]....
        /*00a0*/ 	.word	0x0001e4c0


	//   ....[8]....
        /*00a4*/ 	.word	0x0001e4f0


	//   ....[9]....
        /*00a8*/ 	.word	0x0001e520


	//   ....[10]....
        /*00ac*/ 	.word	0x0001e6d0


	//   ....[11]....
        /*00b0*/ 	.word	0x0001e710


	//   ....[12]....
        /*00b4*/ 	.word	0x0001e720


	//   ....[13]....
        /*00b8*/ 	.word	0x0001e770


	//   ....[14]....
        /*00bc*/ 	.word	0x0001e830


	//   ....[15]....
        /*00c0*/ 	.word	0x0001e860


	//   ....[16]....
        /*00c4*/ 	.word	0x0001e880


	//   ....[17]....
        /*00c8*/ 	.word	0x0001e920


	//   ....[18]....
        /*00cc*/ 	.word	0x0001e980


	//   ....[19]....
        /*00d0*/ 	.word	0x0001ea20


	//   ....[20]....
        /*00d4*/ 	.word	0x0001ea50


	//----- nvinfo : EIATTR_VRC_CTA_INIT_COUNT
	.align		4
.L_996:
        /*00d8*/ 	.byte	0x02, 0x4a
	.zero		1
	.zero		1


	//----- nvinfo : EIATTR_EXIT_INSTR_OFFSETS
	.align		4
        /*00dc*/ 	.byte	0x04, 0x1c
        /*00de*/ 	.short	(.L_998 - .L_997)


	//   ....[0]....
.L_997:
        /*00e0*/ 	.word	0x00000e20


	//   ....[1]....
        /*00e4*/ 	.word	0x0001fab0


	//----- nvinfo : EIATTR_MAX_THREADS
	.align		4
.L_998:
        /*00e8*/ 	.byte	0x04, 0x05
        /*00ea*/ 	.short	(.L_1000 - .L_999)
.L_999:
        /*00ec*/ 	.word	0x00000100
        /*00f0*/ 	.word	0x00000001
        /*00f4*/ 	.word	0x00000001


	//----- nvinfo : EIATTR_CRS_STACK_SIZE
	.align		4
.L_1000:
        /*00f8*/ 	.byte	0x04, 0x1e
        /*00fa*/ 	.short	(.L_1002 - .L_1001)
.L_1001:
        /*00fc*/ 	.word	0x00000000


	//----- nvinfo : EIATTR_CBANK_PARAM_SIZE
	.align		4
.L_1002:
        /*0100*/ 	.byte	0x03, 0x19
        /*0102*/ 	.short	0x00e8


	//----- nvinfo : EIATTR_PARAM_CBANK
	.align		4
        /*0104*/ 	.byte	0x04, 0x0a
        /*0106*/ 	.short	(.L_1004 - .L_1003)
	.align		4
.L_1003:
        /*0108*/ 	.word	index@(.nv.constant0._ZN10layer_norm31ln_parallel_residual_fwd_kernelINS_13Kernel_traitsI13__nv_bfloat16S2_fS2_fjLj6144ELj1ELj1ELj8ELj16ENS_18Kernel_traits_baseILj6144ES2_S2_fS2_fjLj256EEEEELb1ELb0ELb0EEEvNS_9FwdParamsE)
        /*010c*/ 	.short	0x0380
        /*010e*/ 	.short	0x00e8


	//----- nvinfo : EIATTR_SW_WAR
	.align		4
.L_1004:
        /*0110*/ 	.byte	0x04, 0x36
        /*0112*/ 	.short	(.L_1006 - .L_1005)
.L_1005:
        /*0114*/ 	.word	0x00000008
.L_1006:


//--------------------- .nv.info._ZN10layer_norm31ln_parallel_residual_fwd_kernelINS_13Kernel_traitsI13__nv_bfloat16S2_fS2_fjLj6144ELj1ELj1ELj8ELj16ENS_18Kernel_traits_baseILj6144ES2_S2_fS2_fjLj256EEEEELb1ELb0ELb1EEEvNS_9FwdParamsE --------------------------
	.section	.nv.info._ZN10layer_norm31ln_parallel_residual_fwd_kernelINS_13Kernel_traitsI13__nv_bfloat16S2_fS2_fjLj6144ELj1ELj1ELj8ELj16ENS_18Kernel_traits_baseILj6144ES2_S2_fS2_fjLj256EEEEELb1ELb0ELb1EEEvNS_9FwdParamsE,"",@"SHT_CUDA_INFO"
	.sectionflags	@""
	.align	4


	//----- nvinfo : EIATTR_CUDA_API_VERSION
	.align		4
        /*0000*/ 	.byte	0x04, 0x37
        /*0002*/ 	.short	(.L_1008 - .L_1007)
.L_1007:
        /*0004*/ 	.word	0x00000082


	//----- nvinfo : EIATTR_KPARAM_INFO
	.align		4
.L_1008:
        /*0008*/ 	.byte	0x04, 0x17
        /*000a*/ 	.short	(.L_1010 - .L_1009)
.L_1009:
        /*000c*/ 	.word	0x00000000
        /*0010*/ 	.short	0x0000
        /*0012*/ 	.short	0x0000
        /*0014*/ 	.byte	0x00, 0xf0, 0xa1, 0x03


	//----- nvinfo : EIATTR_SPARSE_MMA_MASK
	.align		4
.L_1010:
        /*0018*/ 	.byte	0x03, 0x50
        /*001a*/ 	.short	0x0000


	//----- nvinfo : EIATTR_MAXREG_COUNT
	.align		4
        /*001c*/ 	.byte	0x03, 0x1b
        /*001e*/ 	.short	0x00ff


	//----- nvinfo : EIATTR_NUM_BARRIERS
	.align		4
        /*0020*/ 	.byte	0x02, 0x4c
        /*0022*/ 	.byte	0x01
	.zero		1


	//----- nvinfo : EIATTR_MERCURY_ISA_VERSION
	.align		4
        /*0024*/ 	.byte	0x03, 0x5f
        /*0026*/ 	.short	0x0101


	//----- nvinfo : EIATTR_COOP_GROUP_MASK_REGIDS
	.align		4
        /*0028*/ 	.byte	0x04, 0x29
        /*002a*/ 	.short	(.L_1012 - .L_1011)


	//   ....[0]....
.L_1011:
        /*002c*/ 	.word	0xffffffff


	//   ....[1]....
        /*0030*/ 	.word	0xffffffff


	//   ....[2]....
        /*0034*/ 	.word	0xffffffff


	//   ....[3]....
        /*0038*/ 	.word	0xffffffff


	//   ....[4]....
        /*003c*/ 	.word	0xffffffff


	//   ....[5]....
        /*0040*/ 	.word	0xffffffff


	//   ....[6]....
        /*0044*/ 	.word	0xffffffff


	//   ....[7]....
        /*0048*/ 	.word	0xffffffff


	//   ....[8]....
        /*004c*/ 	.word	0xffffffff


	//   ....[9]....
        /*0050*/ 	.word	0xffffffff


	//   ....[10]....
        /*0054*/ 	.word	0xffffffff


	//   ....[11]....
        /*0058*/ 	.word	0xffffffff


	//   ....[12]....
        /*005c*/ 	.word	0xffffffff


	//   ....[13]....
        /*0060*/ 	.word	0xffffffff


	//   ....[14]....
        /*0064*/ 	.word	0xffffffff


	//   ....[15]....
        /*0068*/ 	.word	0xffffffff


	//   ....[16]....
        /*006c*/ 	.word	0xffffffff


	//   ....[17]....
        /*0070*/ 	.word	0xffffffff


	//   ....[18]....
        /*0074*/ 	.word	0xffffffff


	//   ....[19]....
        /*0078*/ 	.word	0xffffffff


	//   ....[20]....
        /*007c*/ 	.word	0xffffffff


	//----- nvinfo : EIATTR_COOP_GROUP_INSTR_OFFSETS
	.align		4
.L_1012:
        /*0080*/ 	.byte	0x04, 0x28
        /*0082*/ 	.short	(.L_1014 - .L_1013)


	//   ....[0]....
.L_1013:
        /*0084*/ 	.word	0x0001c3b0


	//   ....[1]....
        /*0088*/ 	.word	0x0001c3f0


	//   ....[2]....
        /*008c*/ 	.word	0x0001c420


	//   ....[3]....
        /*0090*/ 	.word	0x0001c440


	//   ....[4]....
        /*0094*/ 	.word	0x0001c460


	//   ....[5]....
        /*0098*/ 	.word	0x0001c790


	//   ....[6]....
        /*009c*/ 	.word	0x0001c7b0


	//   ....[7]....
        /*00a0*/ 	.word	0x0001c7d0


	//   ....[8]....
        /*00a4*/ 	.word	0x0001c7f0


	//   ....[9]....
        /*00a8*/ 	.word	0x0001c810


	//   ....[10]....
        /*00ac*/ 	.word	0x0001c9c0


	//   ....[11]....
        /*00b0*/ 	.word	0x0001ca00


	//   ....[12]....
        /*00b4*/ 	.word	0x0001ca40


	//   ....[13]....
        /*00b8*/ 	.word	0x0001cb10


	//   ....[14]....
        /*00bc*/ 	.word	0x0001cbd0


	//   ....[15]....
        /*00c0*/ 	.word	0x0001cc00


	//   ....[16]....
        /*00c4*/ 	.word	0x0001cc20


	//   ....[17]....
        /*00c8*/ 	.word	0x0001ccd0


	//   ....[18]....
        /*00cc*/ 	.word	0x0001cd30


	//   ....[19]....
        /*00d0*/ 	.word	0x0001cde0


	//   ....[20]....
        /*00d4*/ 	.word	0x0001ce10


	//----- nvinfo : EIATTR_VRC_CTA_INIT_COUNT
	.align		4
.L_1014:
        /*00d8*/ 	.byte	0x02, 0x4a
	.zero		1
	.zero		1


	//----- nvinfo : EIATTR_EXIT_INSTR_OFFSETS
	.align		4
        /*00dc*/ 	.byte	0x04, 0x1c
        /*00de*/ 	.short	(.L_1016 - .L_1015)


	//   ....[0]....
.L_1015:
        /*00e0*/ 	.word	0x00000b00


	//   ....[1]....
        /*00e4*/ 	.word	0x0001dc90


	//----- nvinfo : EIATTR_MAX_THREADS
	.align		4
.L_1016:
        /*00e8*/ 	.byte	0x04, 0x05
        /*00ea*/ 	.short	(.L_1018 - .L_1017)
.L_1017:
        /*00ec*/ 	.word	0x00000100
        /*00f0*/ 	.word	0x00000001
        /*00f4*/ 	.word	0x00000001


	//----- nvinfo : EIATTR_CRS_STACK_SIZE
	.align		4
.L_1018:
        /*00f8*/ 	.byte	0x04, 0x1e
        /*00fa*/ 	.short	(.L_1020 - .L_1019)
.L_1019:
        /*00fc*/ 	.word	0x00000000


	//----- nvinfo : EIATTR_CBANK_PARAM_SIZE
	.align		4
.L_1020:
        /*0100*/ 	.byte	0x03, 0x19
        /*0102*/ 	.short	0x00e8


	//----- nvinfo : EIATTR_PARAM_CBANK
	.align		4
        /*0104*/ 	.byte	0x04, 0x0a
        /*0106*/ 	.short	(.L_1022 - .L_1021)
	.align		4
.L_1021:
        /*0108*/ 	.word	index@(.nv.constant0._ZN10layer_norm31ln_parallel_residual_fwd_kernelINS_13Kernel_traitsI13__nv_bfloat16S2_fS2_fjLj6144ELj1ELj1ELj8ELj16ENS_18Kernel_traits_baseILj6144ES2_S2_fS2_fjLj256EEEEELb1ELb0ELb1EEEvNS_9FwdParamsE)
        /*010c*/ 	.short	0x0380
        /*010e*/ 	.short	0x00e8


	//----- nvinfo : EIATTR_SW_WAR
	.align		4
.L_1022:
        /*0110*/ 	.byte	0x04, 0x36
        /*0112*/ 	.short	(.L_1024 - .L_1023)
.L_1023:
        /*0114*/ 	.word	0x00000008
.L_1024:


//--------------------- .nv.info._ZN10layer_norm31ln_parallel_residual_fwd_kernelINS_13Kernel_traitsI13__nv_bfloat16S2_fS2_fjLj6144ELj1ELj1ELj8ELj16ENS_18Kernel_traits_baseILj6144ES2_S2_fS2_fjLj256EEEEELb1ELb1ELb0EEEvNS_9FwdParamsE --------------------------
	.section	.nv.info._ZN10layer_norm31ln_parallel_residual_fwd_kernelINS_13Kernel_traitsI13__nv_bfloat16S2_fS2_fjLj6144ELj1ELj1ELj8ELj16ENS_18Kernel_traits_baseILj6144ES2_S2_fS2_fjLj256EEEEELb1ELb1ELb0EEEvNS_9FwdParamsE,"",@"SHT_CUDA_INFO"
	.sectionflags	@""
	.align	4


	//----- nvinfo : EIATTR_CUDA_API_VERSION
	.align		4
        /*0000*/ 	.byte	0x04, 0x37
        /*0002*/ 	.short	(.L_1026 - .L_1025)
.L_1025:
        /*0004*/ 	.word	0x00000082


	//----- nvinfo : EIATTR_KPARAM_INFO
	.align		4
.L_1026:
        /*0008*/ 	.byte	0x04, 0x17
        /*000a*/ 	.short	(.L_1028 - .L_1027)
.L_1027:
        /*000c*/ 	.word	0x00000000
        /*0010*/ 	.short	0x0000
        /*0012*/ 	.short	0x0000
        /*0014*/ 	.byte	0x00, 0xf0, 0xa1, 0x03


	//----- nvinfo : EIATTR_SPARSE_MMA_MASK
	.align		4
.L_1028:
        /*0018*/ 	.byte	0x03, 0x50
        /*001a*/ 	.short	0x0000


	//----- nvinfo : EIATTR_MAXREG_COUNT
	.align		4
        /*001c*/ 	.byte	0x03, 0x1b
        /*001e*/ 	.short	0x00ff


	//----- nvinfo : EIATTR_NUM_BARRIERS
	.align		4
        /*0020*/ 	.byte	0x02, 0x4c
        /*0022*/ 	.byte	0x01
	.zero		1


	//----- nvinfo : EIATTR_MERCURY_ISA_VERSION
	.align		4
        /*0024*/ 	.byte	0x03, 0x5f
        /*0026*/ 	.short	0x0101


	//----- nvinfo : EIATTR_COOP_GROUP_MASK_REGIDS
	.align		4
        /*0028*/ 	.byte	0x04, 0x29
        /*002a*/ 	.short	(.L_1030 - .L_1029)


	//   ....[0]....
.L_1029:
        /*002c*/ 	.word	0xffffffff


	//   ....[1]....
        /*0030*/ 	.word	0xffffffff


	//   ....[2]....
        /*0034*/ 	.word	0xffffffff


	//   ....[3]....
        /*0038*/ 	.word	0xffffffff


	//   ....[4]....
        /*003c*/ 	.word	0xffffffff


	//   ....[5]....
        /*0040*/ 	.word	0xffffffff


	//   ....[6]....
        /*0044*/ 	.word	0xffffffff


	//   ....[7]....
        /*0048*/ 	.word	0xffffffff


	//   ....[8]....
        /*004c*/ 	.word	0xffffffff


	//   ....[9]....
        /*0050*/ 	.word	0xffffffff


	//   ....[10]....
        /*0054*/ 	.word	0xffffffff


	//   ....[11]....
        /*0058*/ 	.word	0xffffffff


	//   ....[12]....
        /*005c*/ 	.word	0xffffffff


	//   ....[13]....
        /*0060*/ 	.word	0xffffffff


	//   ....[14]....
        /*0064*/ 	.word	0xffffffff


	//   ....[15]....
        /*0068*/ 	.word	0xffffffff


	//   ....[16]....
        /*006c*/ 	.word	0xffffffff


	//   ....[17]....
        /*0070*/ 	.word	0xffffffff


	//   ....[18]....
        /*0074*/ 	.word	0xffffffff


	//   ....[19]....
        /*0078*/ 	.word	0xffffffff


	//   ....[20]....
        /*007c*/ 	.word	0xffffffff


	//----- nvinfo : EIATTR_COOP_GROUP_INSTR_OFFSETS
	.align		4
.L_1030:
        /*0080*/ 	.byte	0x04, 0x28
        /*0082*/ 	.short	(.L_1032 - .L_1031)


	//   ....[0]....
.L_1031:
        /*0084*/ 	.word	0x0001aee0


	//   ....[1]....
        /*0088*/ 	.word	0x0001af00


	//   ....[2]....
        /*008c*/ 	.word	0x0001af20


	//   ....[3]....
        /*0090*/ 	.word	0x0001af40


	//   ....[4]....
        /*0094*/ 	.word	0x0001af60


	//   ....[5]....
        /*0098*/ 	.word	0x0001b2b0


	//   ....[6]....
        /*009c*/ 	.word	0x0001b2d0


	//   ....[7]....
        /*00a0*/ 	.word	0x0001b2f0


	//   ....[8]....
        /*00a4*/ 	.word	0x0001b310


	//   ....[9]....
        /*00a8*/ 	.word	0x0001b340


	//   ....[10]....
        /*00ac*/ 	.word	0x0001b4d0


	//   ....[11]....
        /*00b0*/ 	.word	0x0001b510


	//   ....[12]....
        /*00b4*/ 	.word	0x0001b530


	//   ....[13]....
        /*00b8*/ 	.word	0x0001b570


	//   ....[14]....
        /*00bc*/ 	.word	0x0001b630


	//   ....[15]....
        /*00c0*/ 	.word	0x0001b660


	//   ....[16]....
        /*00c4*/ 	.word	0x0001b680


	//   ....[17]....
        /*00c8*/ 	.word	0x0001b710


	//   ....[18]....
        /*00cc*/ 	.word	0x0001b770


	//   ....[19]....
        /*00d0*/ 	.word	0x0001b800


	//   ....[20]....
        /*00d4*/ 	.word	0x0001b830


	//----- nvinfo : EIATTR_VRC_CTA_INIT_COUNT
	.align		4
.L_1032:
        /*00d8*/ 	.byte	0x02, 0x4a
	.zero		1
	.zero		1


	//----- nvinfo : EIATTR_EXIT_INSTR_OFFSETS
	.align		4
        /*00dc*/ 	.byte	0x04, 0x1c
        /*00de*/ 	.short	(.L_1034 - .L_1033)


	//   ....[0]....
.L_1033:
        /*00e0*/ 	.word	0x000006b0


	//   ....[1]....
        /*00e4*/ 	.word	0x0001c3d0


	//----- nvinfo : EIATTR_MAX_THREADS
	.align		4
.L_1034:
        /*00e8*/ 	.byte	0x04, 0x05
        /*00ea*/ 	.short	(.L_1036 - .L_1035)
.L_1035:
        /*00ec*/ 	.word	0x00000100
        /*00f0*/ 	.word	0x00000001
        /*00f4*/ 	.word	0x00000001


	//----- nvinfo : EIATTR_CRS_STACK_SIZE
	.align		4
.L_1036:
        /*00f8*/ 	.byte	0x04, 0x1e
        /*00fa*/ 	.short	(.L_1038 - .L_1037)
.L_1037:
        /*00fc*/ 	.word	0x00000000


	//----- nvinfo : EIATTR_CBANK_PARAM_SIZE
	.align		4
.L_1038:
        /*0100*/ 	.byte	0x03, 0x19
        /*0102*/ 	.short	0x00e8


	//----- nvinfo : EIATTR_PARAM_CBANK
	.align		4
        /*0104*/ 	.byte	0x04, 0x0a
        /*0106*/ 	.short	(.L_1040 - .L_1039)
	.align		4
.L_1039:
        /*0108*/ 	.word	index@(.nv.constant0._ZN10layer_norm31ln_parallel_residual_fwd_kernelINS_13Kernel_traitsI13__nv_bfloat16S2_fS2_fjLj6144ELj1ELj1ELj8ELj16ENS_18Kernel_traits_baseILj6144ES2_S2_fS2_fjLj256EEEEELb1ELb1ELb0EEEvNS_9FwdParamsE)
        /*010c*/ 	.short	0x0380
        /*010e*/ 	.short	0x00e8


	//----- nvinfo : EIATTR_SW_WAR
	.align		4
.L_1040:
        /*0110*/ 	.byte	0x04, 0x36
        /*0112*/ 	.short	(.L_1042 - .L_1041)
.L_1041:
        /*0114*/ 	.word	0x00000008
.L_1042:


//--------------------- .nv.info._ZN10layer_norm31ln_parallel_residual_fwd_kernelINS_13Kernel_traitsI13__nv_bfloat16S2_fS2_fjLj6144ELj1ELj1ELj8ELj16ENS_18Kernel_traits_baseILj6144ES2_S2_fS2_fjLj256EEEEELb1ELb1ELb1EEEvNS_9FwdParamsE --------------------------
	.section	.nv.info._ZN10layer_norm31ln_parallel_residual_fwd_kernelINS_13Kernel_traitsI13__nv_bfloat16S2_fS2_fjLj6144ELj1ELj1ELj8ELj16ENS_18Kernel_traits_baseILj6144ES2_S2_fS2_fjLj256EEEEELb1ELb1ELb1EEEvNS_9FwdParamsE,"",@"SHT_CUDA_INFO"
	.sectionflags	@""
	.align	4


	//----- nvinfo : EIATTR_CUDA_API_VERSION
	.align		4
        /*0000*/ 	.byte	0x04, 0x37
        /*0002*/ 	.short	(.L_1044 - .L_1043)
.L_1043:
        /*0004*/ 	.word	0x00000082


	//----- nvinfo : EIATTR_KPARAM_INFO
	.align		4
.L_1044:
        /*0008*/ 	.byte	0x04, 0x17
        /*000a*/ 	.short	(.L_1046 - .L_1045)
.L_1045:
        /*000c*/ 	.word	0x00000000
        /*0010*/ 	.short	0x0000
        /*0012*/ 	.short	0x0000
        /*0014*/ 	.byte	0x00, 0xf0, 0xa1, 0x03


	//----- nvinfo : EIATTR_SPARSE_MMA_MASK
	.align		4
.L_1046:
        /*0018*/ 	.byte	0x03, 0x50
        /*001a*/ 	.short	0x0000


	//----- nvinfo : EIATTR_MAXREG_COUNT
	.align		4
        /*001c*/ 	.byte	0x03, 0x1b
        /*001e*/ 	.short	0x00ff


	//----- nvinfo : EIATTR_NUM_BARRIERS
	.align		4
        /*0020*/ 	.byte	0x02, 0x4c
        /*0022*/ 	.byte	0x01
	.zero		1


	//----- nvinfo : EIATTR_MERCURY_ISA_VERSION
	.align		4
        /*0024*/ 	.byte	0x03, 0x5f
        /*0026*/ 	.short	0x0101


	//----- nvinfo : EIATTR_COOP_GROUP_MASK_REGIDS
	.align		4
        /*0028*/ 	.byte	0x04, 0x29
        /*002a*/ 	.short	(.L_1048 - .L_1047)


	//   ....[0]....
.L_1047:
        /*002c*/ 	.word	0xffffffff


	//   ....[1]....
        /*0030*/ 	.word	0xffffffff


	//   ....[2]....
        /*0034*/ 	.word	0xffffffff


	//   ....[3]....
        /*0038*/ 	.word	0xffffffff


	//   ....[4]....
        /*003c*/ 	.word	0xffffffff


	//   ....[5]....
        /*0040*/ 	.word	0xffffffff


	//   ....[6]....
        /*0044*/ 	.word	0xffffffff


	//   ....[7]....
        /*0048*/ 	.word	0xffffffff


	//   ....[8]....
        /*004c*/ 	.word	0xffffffff


	//   ....[9]....
        /*0050*/ 	.word	0xffffffff


	//   ....[10]....
        /*0054*/ 	.word	0xffffffff


	//   ....[11]....
        /*0058*/ 	.word	0xffffffff


	//   ....[12]....
        /*005c*/ 	.word	0xffffffff


	//   ....[13]....
        /*0060*/ 	.word	0xffffffff


	//   ....[14]....
        /*0064*/ 	.word	0xffffffff


	//   ....[15]....
        /*0068*/ 	.word	0xffffffff


	//   ....[16]....
        /*006c*/ 	.word	0xffffffff


	//   ....[17]....
        /*0070*/ 	.word	0xffffffff


	//   ....[18]....
        /*0074*/ 	.word	0xffffffff


	//   ....[19]....
        /*0078*/ 	.word	0xffffffff


	//   ....[20]....
        /*007c*/ 	.word	0xffffffff


	//----- nvinfo : EIATTR_COOP_GROUP_INSTR_OFFSETS
	.align		4
.L_1048:
        /*0080*/ 	.byte	0x04, 0x28
        /*0082*/ 	.short	(.L_1050 - .L_1049)


	//   ....[0]....
.L_1049:
        /*0084*/ 	.word	0x00016f00


	//   ....[1]....
        /*0088*/ 	.word	0x00016f30


	//   ....[2]....
        /*008c*/ 	.word	0x00016f50


	//   ....[3]....
        /*0090*/ 	.word	0x00016f70


	//   ....[4]....
        /*0094*/ 	.word	0x00016f90


	//   ....[5]....
        /*0098*/ 	.word	0x000172c0


	//   ....[6]....
        /*009c*/ 	.word	0x000172e0


	//   ....[7]....
        /*00a0*/ 	.word	0x00017310


	//   ....[8]....
        /*00a4*/ 	.word	0x00017330


	//   ....[9]....
        /*00a8*/ 	.word	0x00017360


	//   ....[10]....
        /*00ac*/ 	.word	0x00017500


	//   ....[11]....
        /*00b0*/ 	.word	0x00017540


	//   ....[12]....
        /*00b4*/ 	.word	0x00017580


	//   ....[13]....
        /*00b8*/ 	.word	0x000175b0


	//   ....[14]....
        /*00bc*/ 	.word	0x00017630


	//   ....[15]....
        /*00c0*/ 	.word	0x00017670


	//   ....[16]....
        /*00c4*/ 	.word	0x000176b0


	//   ....[17]....
        /*00c8*/ 	.word	0x00017740


	//   ....[18]....
        /*00cc*/ 	.word	0x000177a0


	//   ....[19]....
        /*00d0*/ 	.word	0x00017820


	//   ....[20]....
        /*00d4*/ 	.word	0x00017850


	//----- nvinfo : EIATTR_VRC_CTA_INIT_COUNT
	.align		4
.L_1050:
        /*00d8*/ 	.byte	0x02, 0x4a
	.zero		1
	.zero		1


	//----- nvinfo : EIATTR_EXIT_INSTR_OFFSETS
	.align		4
        /*00dc*/ 	.byte	0x04, 0x1c
        /*00de*/ 	.short	(.L_1052 - .L_1051)


	//   ....[0]....
.L_1051:
        /*00e0*/ 	.word	0x00000220


	//   ....[1]....
        /*00e4*/ 	.word	0x00017f30


	//----- nvinfo : EIATTR_MAX_THREADS
	.align		4
.L_1052:
        /*00e8*/ 	.byte	0x04, 0x05
        /*00ea*/ 	.short	(.L_1054 - .L_1053)
.L_1053:
        /*00ec*/ 	.word	0x00000100
        /*00f0*/ 	.word	0x00000001
        /*00f4*/ 	.word	0x00000001


	//----- nvinfo : EIATTR_CRS_STACK_SIZE
	.align		4
.L_1054:
        /*00f8*/ 	.byte	0x04, 0x1e
        /*00fa*/ 	.short	(.L_1056 - .L_1055)
.L_1055:
        /*00fc*/ 	.word	0x00000000


	//----- nvinfo : EIATTR_CBANK_PARAM_SIZE
	.align		4
.L_1056:
        /*0100*/ 	.byte	0x03, 0x19
        /*0102*/ 	.short	0x00e8


	//----- nvinfo : EIATTR_PARAM_CBANK
	.align		4
        /*0104*/ 	.byte	0x04, 0x0a
        /*0106*/ 	.short	(.L_1058 - .L_1057)
	.align		4
.L_1057:
        /*0108*/ 	.word	index@(.nv.constant0._ZN10layer_norm31ln_parallel_residual_fwd_kernelINS_13Kernel_traitsI13__nv_bfloat16S2_fS2_fjLj6144ELj1ELj1ELj8ELj16ENS_18Kernel_traits_baseILj6144ES2_S2_fS2_fjLj256EEEEELb1ELb1ELb1EEEvNS_9FwdParamsE)
        /*010c*/ 	.short	0x0380
        /*010e*/ 	.short	0x00e8


	//----- nvinfo : EIATTR_SW_WAR
	.align		4
.L_1058:
        /*0110*/ 	.byte	0x04, 0x36
        /*0112*/ 	.short	(.L_1060 - .L_1059)
.L_1059:
        /*0114*/ 	.word	0x00000008
.L_1060:


//--------------------- .nv.info._ZN10layer_norm31ln_parallel_residual_fwd_kernelINS_13Kernel_traitsIf13__nv_bfloat16fS2_fjLj6144ELj1ELj1ELj8ELj16ENS_18Kernel_traits_baseILj6144EfS2_fS2_fjLj256EEEEELb0ELb0ELb0EEEvNS_9FwdParamsE --------------------------
	.section	.nv.info._ZN10layer_norm31ln_parallel_residual_fwd_kernelINS_13Kernel_traitsIf13__nv_bfloat16fS2_fjLj6144ELj1ELj1ELj8ELj16ENS_18Kernel_traits_baseILj6144EfS2_fS2_fjLj256EEEEELb0ELb0ELb0EEEvNS_9FwdParamsE,"",@"SHT_CUDA_INFO"
	.sectionflags	@""
	.align	4


	//----- nvinfo : EIATTR_CUDA_API_VERSION
	.align		4
        /*0000*/ 	.byte	0x04, 0x37
        /*0002*/ 	.short	(.L_1062 - .L_1061)
.L_1061:
        /*0004*/ 	.word	0x00000082


	//----- nvinfo : EIATTR_KPARAM_INFO
	.align		4
.L_1062:
        /*0008*/ 	.byte	0x04, 0x17
        /*000a*/ 	.short	(.L_1064 - .L_1063)
.L_1063:
        /*000c*/ 	.word	0x00000000
        /*0010*/ 	.short	0x0000
        /*0012*/ 	.short	0x0000
        /*0014*/ 	.byte	0x00, 0xf0, 0xa1, 0x03


	//----- nvinfo : EIATTR_SPARSE_MMA_MASK
	.align		4
.L_1064:
        /*0018*/ 	.byte	0x03, 0x50
        /*001a*/ 	.short	0x0000


	//----- nvinfo : EIATTR_MAXREG_COUNT
	.align		4
        /*001c*/ 	.byte	0x03, 0x1b
        /*001e*/ 	.short	0x00ff


	//----- nvinfo : EIATTR_NUM_BARRIERS
	.align		4
        /*0020*/ 	.byte	0x02, 0x4c
        /*0022*/ 	.byte	0x01
	.zero		1


	//----- nvinfo : EIATTR_MERCURY_ISA_VERSION
	.align		4
        /*0024*/ 	.byte	0x03, 0x5f
        /*0026*/ 	.short	0x0101


	//----- nvinfo : EIATTR_COOP_GROUP_MASK_REGIDS
	.align		4
        /*0028*/ 	.byte	0x04, 0x29
        /*002a*/ 	.short	(.L_1066 - .L_1065)


	//   ....[0]....
.L_1065:
        /*002c*/ 	.word	0xffffffff


	//   ....[1]....
        /*0030*/ 	.word	0xffffffff


	//   ....[2]....
        /*0034*/ 	.word	0xffffffff


	//   ....[3]....
        /*0038*/ 	.word	0xffffffff


	//   ....[4]....
        /*003c*/ 	.word	0xffffffff


	//   ....[5]....
        /*0040*/ 	.word	0xffffffff


	//   ....[6]....
        /*0044*/ 	.word	0xffffffff


	//   ....[7]....
        /*0048*/ 	.word	0xffffffff


	//   ....[8]....
        /*004c*/ 	.word	0xffffffff


	//   ....[9]....
        /*0050*/ 	.word	0xffffffff


	//   ....[10]....
        /*0054*/ 	.word	0xffffffff


	//   ....[11]....
        /*0058*/ 	.word	0xffffffff


	//   ....[12]....
        /*005c*/ 	.word	0xffffffff


	//   ....[13]....
        /*0060*/ 	.word	0xffffffff


	//   ....[14]....
        /*0064*/ 	.word	0xffffffff


	//   ....[15]....
        /*0068*/ 	.word	0xffffffff


	//   ....[16]....
        /*006c*/ 	.word	0xffffffff


	//   ....[17]....
        /*0070*/ 	.word	0xffffffff


	//   ....[18]....
        /*0074*/ 	.word	0xffffffff


	//   ....[19]....
        /*0078*/ 	.word	0xffffffff


	//   ....[20]....
        /*007c*/ 	.word	0xffffffff


	//----- nvinfo : EIATTR_COOP_GROUP_INSTR_OFFSETS
	.align		4
.L_1066:
        /*0080*/ 	.byte	0x04, 0x28
        /*0082*/ 	.short	(.L_1068 - .L_1067)


	//   ....[0]....
.L_1067:
        /*0084*/ 	.word	0x00002e00


	//   ....[1]....
        /*0088*/ 	.word	0x00002e20


	//   ....[2]....
        /*008c*/ 	.word	0x00002e40


	//   ....[3]....
        /*0090*/ 	.word	0x00002e60


	//   ....[4]....
        /*0094*/ 	.word	0x00002e80


	//   ....[5]....
        /*0098*/ 	.word	0x000031c0


	//   ....[6]....
        /*009c*/ 	.word	0x000031e0


	//   ....[7]....
        /*00a0*/ 	.word	0x00003210


	//   ....[8]....
        /*00a4*/ 	.word	0x00003240


	//   ....[9]....
        /*00a8*/ 	.word	0x00003290


	//   ....[10]....
        /*00ac*/ 	.word	0x00003410


	//   ....[11]....
        /*00b0*/ 	.word	0x00003450


	//   ....[12]....
        /*00b4*/ 	.word	0x00003460


	//   ....[13]....
        /*00b8*/ 	.word	0x000034a0


	//   ....[14]....
        /*00bc*/ 	.word	0x00003570


	//   ....[15]....
        /*00c0*/ 	.word	0x000035a0


	//   ....[16]....
        /*00c4*/ 	.word	0x000035c0


	//   ....[17]....
        /*00c8*/ 	.word	0x00003660


	//   ....[18]....
        /*00cc*/ 	.word	0x000036b0


	//   ....[19]....
        /*00d0*/ 	.word	0x00003750


	//   ....[20]....
        /*00d4*/ 	.word	0x00003780


	//----- nvinfo : EIATTR_VRC_CTA_INIT_COUNT
	.align		4
.L_1068:
        /*00d8*/ 	.byte	0x02, 0x4a
	.zero		1
	.zero		1


	//----- nvinfo : EIATTR_EXIT_INSTR_OFFSETS
	.align		4
        /*00dc*/ 	.byte	0x04, 0x1c
        /*00de*/ 	.short	(.L_1070 - .L_1069)


	//   ....[0]....
.L_1069:
        /*00e0*/ 	.word	0x00001160


	//   ....[1]....
        /*00e4*/ 	.word	0x000041d0


	//----- nvinfo : EIATTR_MAX_THREADS
	.align		4
.L_1070:
        /*00e8*/ 	.byte	0x04, 0x05
        /*00ea*/ 	.short	(.L_1072 - .L_1071)
.L_1071:
        /*00ec*/ 	.word	0x00000100
        /*00f0*/ 	.word	0x00000001
        /*00f4*/ 	.word	0x00000001


	//----- nvinfo : EIATTR_CRS_STACK_SIZE
	.align		4
.L_1072:
        /*00f8*/ 	.byte	0x04, 0x1e
        /*00fa*/ 	.short	(.L_1074 - .L_1073)
.L_1073:
        /*00fc*/ 	.word	0x00000000


	//----- nvinfo : EIATTR_CBANK_PARAM_SIZE
	.align		4
.L_1074:
        /*0100*/ 	.byte	0x03, 0x19
        /*0102*/ 	.short	0x00e8


	//----- nvinfo : EIATTR_PARAM_CBANK
	.align		4
        /*0104*/ 	.byte	0x04, 0x0a
        /*0106*/ 	.short	(.L_1076 - .L_1075)
	.align		4
.L_1075:
        /*0108*/ 	.word	index@(.nv.constant0._ZN10layer_norm31ln_parallel_residual_fwd_kernelINS_13Kernel_traitsIf13__nv_bfloat16fS2_fjLj6144ELj1ELj1ELj8ELj16ENS_18Kernel_traits_baseILj6144EfS2_fS2_fjLj256EEEEELb0ELb0ELb0EEEvNS_9FwdParamsE)
        /*010c*/ 	.short	0x0380
        /*010e*/ 	.short	0x00e8


	//----- nvinfo : EIATTR_SW_WAR
	.align		4
.L_1076:
        /*0110*/ 	.byte	0x04, 0x36
        /*0112*/ 	.short	(.L_1078 - .L_1077)
.L_1077:
        /*0114*/ 	.word	0x00000008
.L_1078:


//--------------------- .nv.info._ZN10layer_norm31ln_parallel_residual_fwd_kernelINS_13Kernel_traitsIf13__nv_bfloat16fS2_fjLj6144ELj1ELj1ELj8ELj16ENS_18Kernel_traits_baseILj6144EfS2_fS2_fjLj256EEEEELb0ELb0ELb1EEEvNS_9FwdParamsE --------------------------
	.section	.nv.info._ZN10layer_norm31ln_parallel_residual_fwd_kernelINS_13Kernel_traitsIf13__nv_bfloat16fS2_fjLj6144ELj1ELj1ELj8ELj16ENS_18Kernel_traits_baseILj6144EfS2_fS2_fjLj256EEEEELb0ELb0ELb1EEEvNS_9FwdParamsE,"",@"SHT_CUDA_INFO"
	.sectionflags	@""
	.align	4


	//----- nvinfo : EIATTR_CUDA_API_VERSION
	.align		4
        /*0000*/ 	.byte	0x04, 0x37
        /*0002*/ 	.short	(.L_1080 - .L_1079)
.L_1079:
        /*0004*/ 	.word	0x00000082


	//----- nvinfo : EIATTR_KPARAM_INFO
	.align		4
.L_1080:
        /*0008*/ 	.byte	0x04, 0x17
        /*000a*/ 	.short	(.L_1082 - .L_1081)
.L_1081:
        /*000c*/ 	.word	0x00000000
        /*0010*/ 	.short	0x0000
        /*0012*/ 	.short	0x0000
        /*0014*/ 	.byte	0x00, 0xf0, 0xa1, 0x03


	//----- nvinfo : EIATTR_SPARSE_MMA_MASK
	.align		4
.L_1082:
        /*0018*/ 	.byte	0x03, 0x50
        /*001a*/ 	.short	0x0000


	//----- nvinfo : EIATTR_MAXREG_COUNT
	.align		4
        /*001c*/ 	.byte	0x03, 0x1b
        /*001e*/ 	.short	0x00ff


	//----- nvinfo : EIATTR_NUM_BARRIERS
	.align		4
        /*0020*/ 	.byte	0x02, 0x4c
        /*0022*/ 	.byte	0x01
	.zero		1


	//----- nvinfo : EIATTR_MERCURY_ISA_VERSION
	.align		4
        /*0024*/ 	.byte	0x03, 0x5f
        /*0026*/ 	.short	0x0101


	//----- nvinfo : EIATTR_COOP_GROUP_MASK_REGIDS
	.align		4
        /*0028*/ 	.byte	0x04, 0x29
        /*002a*/ 	.short	(.L_1084 - .L_1083)


	//   ....[0]....
.L_1083:
        /*002c*/ 	.word	0xffffffff


	//   ....[1]....
        /*0030*/ 	.word	0xffffffff


	//   ....[2]....
        /*0034*/ 	.word	0xffffffff


	//   ....[3]....
        /*0038*/ 	.word	0xffffffff


	//   ....[4]....
        /*003c*/ 	.word	0xffffffff


	//   ....[5]....
        /*0040*/ 	.word	0xffffffff


	//   ....[6]....
        /*0044*/ 	.word	0xffffffff


	//   ....[7]....
        /*0048*/ 	.word	0xffffffff


	//   ....[8]....
        /*004c*/ 	.word	0xffffffff


	//   ....[9]....
        /*0050*/ 	.word	0xffffffff


	//   ....[10]....
        /*0054*/ 	.word	0xffffffff


	//   ....[11]....
        /*0058*/ 	.word	0xffffffff


	//   ....[12]....
        /*005c*/ 	.word	0xffffffff


	//   ....[13]....
        /*0060*/ 	.word	0xffffffff


	//   ....[14]....
        /*0064*/ 	.word	0xffffffff


	//   ....[15]....
        /*0068*/ 	.word	0xffffffff


	//   ....[16]....
        /*006c*/ 	.word	0xffffffff


	//   ....[17]....
        /*0070*/ 	.word	0xffffffff


	//   ....[18]....
        /*0074*/ 	.word	0xffffffff


	//   ....[19]....
        /*0078*/ 	.word	0xffffffff


	//   ....[20]....
        /*007c*/ 	.word	0xffffffff


	//----- nvinfo : EIATTR_COOP_GROUP_INSTR_OFFSETS
	.align		4
.L_1084:
        /*0080*/ 	.byte	0x04, 0x28
        /*0082*/ 	.short	(.L_1086 - .L_1085)


	//   ....[0]....
.L_1085:
        /*0084*/ 	.word	0x000023e0


	//   ....[1]....
        /*0088*/ 	.word	0x00002400


	//   ....[2]....
        /*008c*/ 	.word	0x00002420


	//   ....[3]....
        /*0090*/ 	.word	0x00002440


	//   ....[4]....
        /*0094*/ 	.word	0x00002460


	//   ....[5]....
        /*0098*/ 	.word	0x00002790


	//   ....[6]....
        /*009c*/ 	.word	0x000027b0


	//   ....[7]....
        /*00a0*/ 	.word	0x000027e0


	//   ....[8]....
        /*00a4*/ 	.word	0x00002810


	//   ....[9]....
        /*00a8*/ 	.word	0x00002830


	//   ....[10]....
        /*00ac*/ 	.word	0x000029e0


	//   ....[11]....
        /*00b0*/ 	.word	0x00002a20


	//   ....[12]....
        /*00b4*/ 	.word	0x00002a30


	//   ....[13]....
        /*00b8*/ 	.word	0x00002a70


	//   ....[14]....
        /*00bc*/ 	.word	0x00002b40


	//   ....[15]....
        /*00c0*/ 	.word	0x00002b70


	//   ....[16]....
        /*00c4*/ 	.word	0x00002b90


	//   ....[17]....
        /*00c8*/ 	.word	0x00002c20


	//   ....[18]....
        /*00cc*/ 	.word	0x00002c90


	//   ....[19]....
        /*00d0*/ 	.word	0x00002d30


	//   ....[20]....
        /*00d4*/ 	.word	0x00002d60


	//----- nvinfo : EIATTR_VRC_CTA_INIT_COUNT
	.align		4
.L_1086:
        /*00d8*/ 	.byte	0x02, 0x4a
	.zero		1
	.zero		1


	//----- nvinfo : EIATTR_EXIT_INSTR_OFFSETS
	.align		4
        /*00dc*/ 	.byte	0x04, 0x1c
        /*00de*/ 	.short	(.L_1088 - .L_1087)


	//   ....[0]....
.L_1087:
        /*00e0*/ 	.word	0x000009a0


	//   ....[1]....
        /*00e4*/ 	.word	0x000036b0


	//----- nvinfo : EIATTR_MAX_THREADS
	.align		4
.L_1088:
        /*00e8*/ 	.byte	0x04, 0x05
        /*00ea*/ 	.short	(.L_1090 - .L_1089)
.L_1089:
        /*00ec*/ 	.word	0x00000100
        /*00f0*/ 	.word	0x00000001
        /*00f4*/ 	.word	0x00000001


	//----- nvinfo : EIATTR_CRS_STACK_SIZE
	.align		4
.L_1090:
        /*00f8*/ 	.byte	0x04, 0x1e
        /*00fa*/ 	.short	(.L_1092 - .L_1091)
.L_1091:
        /*00fc*/ 	.word	0x00000000


	//----- nvinfo : EIATTR_CBANK_PARAM_SIZE
	.align		4
.L_1092:
        /*0100*/ 	.byte	0x03, 0x19
        /*0102*/ 	.short	0x00e8


	//----- nvinfo : EIATTR_PARAM_CBANK
	.align		4
        /*0104*/ 	.byte	0x04, 0x0a
        /*0106*/ 	.short	(.L_1094 - .L_1093)
	.align		4
.L_1093:
        /*0108*/ 	.word	index@(.nv.constant0._ZN10layer_norm31ln_parallel_residual_fwd_kernelINS_13Kernel_traitsIf13__nv_bfloat16fS2_fjLj6144ELj1ELj1ELj8ELj16ENS_18Kernel_traits_baseILj6144EfS2_fS2_fjLj256EEEEELb0ELb0ELb1EEEvNS_9FwdParamsE)
        /*010c*/ 	.short	0x0380
        /*010e*/ 	.short	0x00e8


	//----- nvinfo : EIATTR_SW_WAR
	.align		4
.L_1094:
        /*0110*/ 	.byte	0x04, 0x36
        /*0112*/ 	.short	(.L_1096 - .L_1095)
.L_1095:
        /*0114*/ 	.word	0x00000008
.L_1096:


//--------------------- .nv.info._ZN10layer_norm31ln_parallel_residual_fwd_kernelINS_13Kernel_traitsIf13__nv_bfloat16fS2_fjLj6144ELj1ELj1ELj8ELj16ENS_18Kernel_traits_baseILj6144EfS2_fS2_fjLj256EEEEELb0ELb1ELb0EEEvNS_9FwdParamsE --------------------------
	.section	.nv.info._ZN10layer_norm31ln_parallel_residual_fwd_kernelINS_13Kernel_traitsIf13__nv_bfloat16fS2_fjLj6144ELj1ELj1ELj8ELj16ENS_18Kernel_traits_baseILj6144EfS2_fS2_fjLj256EEEEELb0ELb1ELb0EEEvNS_9FwdParamsE,"",@"SHT_CUDA_INFO"
	.sectionflags	@""
	.align	4


	//----- nvinfo : EIATTR_CUDA_API_VERSION
	.align		4
        /*0000*/ 	.byte	0x04, 0x37
        /*0002*/ 	.short	(.L_1098 - .L_1097)
.L_1097:
        /*0004*/ 	.word	0x00000082


	//----- nvinfo : EIATTR_KPARAM_INFO
	.align		4
.L_1098:
        /*0008*/ 	.byte	0x04, 0x17
        /*000a*/ 	.short	(.L_1100 - .L_1099)
.L_1099:
        /*000c*/ 	.word	0x00000000
        /*0010*/ 	.short	0x0000
        /*0012*/ 	.short	0x0000
        /*0014*/ 	.byte	0x00, 0xf0, 0xa1, 0x03


	//----- nvinfo : EIATTR_SPARSE_MMA_MASK
	.align		4
.L_1100:
        /*0018*/ 	.byte	0x03, 0x50
        /*001a*/ 	.short	0x0000


	//----- nvinfo : EIATTR_MAXREG_COUNT
	.align		4
        /*001c*/ 	.byte	0x03, 0x1b
        /*001e*/ 	.short	0x00ff


	//----- nvinfo : EIATTR_NUM_BARRIERS
	.align		4
        /*0020*/ 	.byte	0x02, 0x4c
        /*0022*/ 	.byte	0x01
	.zero		1


	//----- nvinfo : EIATTR_MERCURY_ISA_VERSION
	.align		4
        /*0024*/ 	.byte	0x03, 0x5f
        /*0026*/ 	.short	0x0101


	//----- nvinfo : EIATTR_COOP_GROUP_MASK_REGIDS
	.align		4
        /*0028*/ 	.byte	0x04, 0x29
        /*002a*/ 	.short	(.L_1102 - .L_1101)


	//   ....[0]....
.L_1101:
        /*002c*/ 	.word	0xffffffff


	//   ....[1]....
        /*0030*/ 	.word	0xffffffff


	//   ....[2]....
        /*0034*/ 	.word	0xffffffff


	//   ....[3]....
        /*0038*/ 	.word	0xffffffff


	//   ....[4]....
        /*003c*/ 	.word	0xffffffff


	//   ....[5]....
        /*0040*/ 	.word	0xffffffff


	//   ....[6]....
        /*0044*/ 	.word	0xffffffff


	//   ....[7]....
        /*0048*/ 	.word	0xffffffff


	//   ....[8]....
        /*004c*/ 	.word	0xffffffff


	//   ....[9]....
        /*0050*/ 	.word	0xffffffff


	//   ....[10]....
        /*0054*/ 	.word	0xffffffff


	//   ....[11]....
        /*0058*/ 	.word	0xffffffff


	//   ....[12]....
        /*005c*/ 	.word	0xffffffff


	//   ....[13]....
        /*0060*/ 	.word	0xffffffff


	//   ....[14]....
        /*0064*/ 	.word	0xffffffff


	//   ....[15]....
        /*0068*/ 	.word	0xffffffff


	//   ....[16]....
        /*006c*/ 	.word	0xffffffff


	//   ....[17]....
        /*0070*/ 	.word	0xffffffff


	//   ....[18]....
        /*0074*/ 	.word	0xffffffff


	//   ....[19]....
        /*0078*/ 	.word	0xffffffff


	//   ....[20]....
        /*007c*/ 	.word	0xffffffff


	//----- nvinfo : EIATTR_COOP_GROUP_INSTR_OFFSETS
	.align		4
.L_1102:
        /*0080*/ 	.byte	0x04, 0x28
        /*0082*/ 	.short	(.L_1104 - .L_1103)


	//   ....[0]....
.L_1103:
        /*0084*/ 	.word	0x00002200


	//   ....[1]....
        /*0088*/ 	.word	0x00002220


	//   ....[2]....
        /*008c*/ 	.word	0x00002240


	//   ....[3]....
        /*0090*/ 	.word	0x00002260


	//   ....[4]....
        /*0094*/ 	.word	0x00002280


	//   ....[5]....
        /*0098*/ 	.word	0x000025e0


	//   ....[6]....
        /*009c*/ 	.word	0x00002610


	//   ....[7]....
        /*00a0*/ 	.word	0x00002640


	//   ....[8]....
        /*00a4*/ 	.word	0x00002660


	//   ....[9]....
        /*00a8*/ 	.word	0x00002690


	//   ....[10]....
        /*00ac*/ 	.word	0x00002710


	//   ....[11]....
        /*00b0*/ 	.word	0x00002780


	//   ....[12]....
        /*00b4*/ 	.word	0x000027c0


	//   ....[13]....
        /*00b8*/ 	.word	0x000027d0


	//   ....[14]....
        /*00bc*/ 	.word	0x00002860


	//   ....[15]....
        /*00c0*/ 	.word	0x000028a0


	//   ....[16]....
        /*00c4*/ 	.word	0x000028b0


	//   ....[17]....
        /*00c8*/ 	.word	0x00002960


	//   ....[18]....
        /*00cc*/ 	.word	0x000029a0


	//   ....[19]....
        /*00d0*/ 	.word	0x00002a40


	//   ....[20]....
        /*00d4*/ 	.word	0x00002a60


	//----- nvinfo : EIATTR_VRC_CTA_INIT_COUNT
	.align		4
.L_1104:
        /*00d8*/ 	.byte	0x02, 0x4a
	.zero		1
	.zero		1


	//----- nvinfo : EIATTR_EXIT_INSTR_OFFSETS
	.align		4
        /*00dc*/ 	.byte	0x04, 0x1c
        /*00de*/ 	.short	(.L_1106 - .L_1105)


	//   ....[0]....
.L_1105:
        /*00e0*/ 	.word	0x00000530


	//   ....[1]....
        /*00e4*/ 	.word	0x000031e0


	//----- nvinfo : EIATTR_MAX_THREADS
	.align		4
.L_1106:
        /*00e8*/ 	.byte	0x04, 0x05
        /*00ea*/ 	.short	(.L_1108 - .L_1107)
.L_1107:
        /*00ec*/ 	.word	0x00000100
        /*00f0*/ 	.word	0x00000001
        /*00f4*/ 	.word	0x00000001


	//----- nvinfo : EIATTR_CRS_STACK_SIZE
	.align		4
.L_1108:
        /*00f8*/ 	.byte	0x04, 0x1e
        /*00fa*/ 	.short	(.L_1110 - .L_1109)
.L_1109:
        /*00fc*/ 	.word	0x00000000


	//----- nvinfo : EIATTR_CBANK_PARAM_SIZE
	.align		4
.L_1110:
        /*0100*/ 	.byte	0x03, 0x19
        /*0102*/ 	.short	0x00e8


	//----- nvinfo : EIATTR_PARAM_CBANK
	.align		4
        /*0104*/ 	.byte	0x04, 0x0a
        /*0106*/ 	.short	(.L_1112 - .L_1111)
	.align		4
.L_1111:
        /*0108*/ 	.word	index@(.nv.constant0._ZN10layer_norm31ln_parallel_residual_fwd_kernelINS_13Kernel_traitsIf13__nv_bfloat16fS2_fjLj6144ELj1ELj1ELj8ELj16ENS_18Kernel_traits_baseILj6144EfS2_fS2_fjLj256EEEEELb0ELb1ELb0EEEvNS_9FwdParamsE)
        /*010c*/ 	.short	0x0380
        /*010e*/ 	.short	0x00e8


	//----- nvinfo : EIATTR_SW_WAR
	.align		4
.L_1112:
        /*0110*/ 	.byte	0x04, 0x36
        /*0112*/ 	.short	(.L_1114 - .L_1113)
.L_1113:
        /*0114*/ 	.word	0x00000008
.L_1114:


//--------------------- .nv.info._ZN10layer_norm31ln_parallel_residual_fwd_kernelINS_13Kernel_traitsIf13__nv_bfloat16fS2_fjLj6144ELj1ELj1ELj8ELj16ENS_18Kernel_traits_baseILj6144EfS2_fS2_fjLj256EEEEELb0ELb1ELb1EEEvNS_9FwdParamsE --------------------------
	.section	.nv.info._ZN10layer_norm31ln_parallel_residual_fwd_kernelINS_13Kernel_traitsIf13__nv_bfloat16fS2_fjLj6144ELj1ELj1ELj8ELj16ENS_18Kernel_traits_baseILj6144EfS2_fS2_fjLj256EEEEELb0ELb1ELb1EEEvNS_9FwdParamsE,"",@"SHT_CUDA_INFO"
	.sectionflags	@""
	.align	4


	//----- nvinfo : EIATTR_CUDA_API_VERSION
	.align		4
        /*0000*/ 	.byte	0x04, 0x37
        /*0002*/ 	.short	(.L_1116 - .L_1115)
.L_1115:
        /*0004*/ 	.word	0x00000082


	//----- nvinfo : EIATTR_KPARAM_INFO
	.align		4
.L_1116:
        /*0008*/ 	.byte	0x04, 0x17
        /*000a*/ 	.short	(.L_1118 - .L_1117)
.L_1117:
        /*000c*/ 	.word	0x00000000
        /*0010*/ 	.short	0x0000
        /*0012*/ 	.short	0x0000
        /*0014*/ 	.byte	0x00, 0xf0, 0xa1, 0x03


	//----- nvinfo : EIATTR_SPARSE_MMA_MASK
	.align		4
.L_1118:
        /*0018*/ 	.byte	0x03, 0x50
        /*001a*/ 	.short	0x0000


	//----- nvinfo : EIATTR_MAXREG_COUNT
	.align		4
        /*001c*/ 	.byte	0x03, 0x1b
        /*001e*/ 	.short	0x00ff


	//----- nvinfo : EIATTR_NUM_BARRIERS
	.align		4
        /*0020*/ 	.byte	0x02, 0x4c
        /*0022*/ 	.byte	0x01
	.zero		1


	//----- nvinfo : EIATTR_MERCURY_ISA_VERSION
	.align		4
        /*0024*/ 	.byte	0x03, 0x5f
        /*0026*/ 	.short	0x0101


	//----- nvinfo : EIATTR_COOP_GROUP_MASK_REGIDS
	.align		4
        /*0028*/ 	.byte	0x04, 0x29
        /*002a*/ 	.short	(.L_1120 - .L_1119)


	//   ....[0]....
.L_1119:
        /*002c*/ 	.word	0xffffffff


	//   ....[1]....
        /*0030*/ 	.word	0xffffffff


	//   ....[2]....
        /*0034*/ 	.word	0xffffffff


	//   ....[3]....
        /*0038*/ 	.word	0xffffffff


	//   ....[4]....
        /*003c*/ 	.word	0xffffffff


	//   ....[5]....
        /*0040*/ 	.word	0xffffffff


	//   ....[6]....
        /*0044*/ 	.word	0xffffffff


	//   ....[7]....
        /*0048*/ 	.word	0xffffffff


	//   ....[8]....
        /*004c*/ 	.word	0xffffffff


	//   ....[9]....
        /*0050*/ 	.word	0xffffffff


	//   ....[10]....
        /*0054*/ 	.word	0xffffffff


	//   ....[11]....
        /*0058*/ 	.word	0xffffffff


	//   ....[12]....
        /*005c*/ 	.word	0xffffffff


	//   ....[13]....
        /*0060*/ 	.word	0xffffffff


	//   ....[14]....
        /*0064*/ 	.word	0xffffffff


	//   ....[15]....
        /*0068*/ 	.word	0xffffffff


	//   ....[16]....
        /*006c*/ 	.word	0xffffffff


	//   ....[17]....
        /*0070*/ 	.word	0xffffffff


	//   ....[18]....
        /*0074*/ 	.word	0xffffffff


	//   ....[19]....
        /*0078*/ 	.word	0xffffffff


	//   ....[20]....
        /*007c*/ 	.word	0xffffffff


	//----- nvinfo : EIATTR_COOP_GROUP_INSTR_OFFSETS
	.align		4
.L_1120:
        /*0080*/ 	.byte	0x04, 0x28
        /*0082*/ 	.short	(.L_1122 - .L_1121)


	//   ....[0]....
.L_1121:
        /*0084*/ 	.word	0x00001d40


	//   ....[1]....
        /*0088*/ 	.word	0x00001d60


	//   ....[2]....
        /*008c*/ 	.word	0x00001d80


	//   ....[3]....
        /*0090*/ 	.word	0x00001da0


	//   ....[4]....
        /*0094*/ 	.word	0x00001dc0


	//   ....[5]....
        /*0098*/ 	.word	0x000020f0


	//   ....[6]....
        /*009c*/ 	.word	0x00002120


	//   ....[7]....
        /*00a0*/ 	.word	0x00002150


	//   ....[8]....
        /*00a4*/ 	.word	0x00002170


	//   ....[9]....
        /*00a8*/ 	.word	0x00002190


	//   ....[10]....
        /*00ac*/ 	.word	0x00002340


	//   ....[11]....
        /*00b0*/ 	.word	0x00002370


	//   ....[12]....
        /*00b4*/ 	.word	0x00002380


	//   ....[13]....
        /*00b8*/ 	.word	0x000023c0


	//   ....[14]....
        /*00bc*/ 	.word	0x00002490


	//   ....[15]....
        /*00c0*/ 	.word	0x000024c0


	//   ....[16]....
        /*00c4*/ 	.word	0x000024e0


	//   ....[17]....
        /*00c8*/ 	.word	0x00002580


	//   ....[18]....
        /*00cc*/ 	.word	0x000025d0


	//   ....[19]....
        /*00d0*/ 	.word	0x00002670


	//   ....[20]....
        /*00d4*/ 	.word	0x00002690


	//----- nvinfo : EIATTR_VRC_CTA_INIT_COUNT
	.align		4
.L_1122:
        /*00d8*/ 	.byte	0x02, 0x4a
	.zero		1
	.zero		1


	//----- nvinfo : EIATTR_EXIT_INSTR_OFFSETS
	.align		4
        /*00dc*/ 	.byte	0x04, 0x1c
        /*00de*/ 	.short	(.L_1124 - .L_1123)


	//   ....[0]....
.L_1123:
        /*00e0*/ 	.word	0x00000300


	//   ....[1]....
        /*00e4*/ 	.word	0x00002d60


	//----- nvinfo : EIATTR_MAX_THREADS
	.align		4
.L_1124:
        /*00e8*/ 	.byte	0x04, 0x05
        /*00ea*/ 	.short	(.L_1126 - .L_1125)
.L_1125:
        /*00ec*/ 	.word	0x00000100
        /*00f0*/ 	.word	0x00000001
        /*00f4*/ 	.word	0x00000001


	//----- nvinfo : EIATTR_CRS_STACK_SIZE
	.align		4
.L_1126:
        /*00f8*/ 	.byte	0x04, 0x1e
        /*00fa*/ 	.short	(.L_1128 - .L_1127)
.L_1127:
        /*00fc*/ 	.word	0x00000000


	//----- nvinfo : EIATTR_CBANK_PARAM_SIZE
	.align		4
.L_1128:
        /*0100*/ 	.byte	0x03, 0x19
        /*0102*/ 	.short	0x00e8


	//----- nvinfo : EIATTR_PARAM_CBANK
	.align		4
        /*0104*/ 	.byte	0x04, 0x0a
        /*0106*/ 	.short	(.L_1130 - .L_1129)
	.align		4
.L_1129:
        /*0108*/ 	.word	index@(.nv.constant0._ZN10layer_norm31ln_parallel_residual_fwd_kernelINS_13Kernel_traitsIf13__nv_bfloat16fS2_fjLj6144ELj1ELj1ELj8ELj16ENS_18Kernel_traits_baseILj6144EfS2_fS2_fjLj256EEEEELb0ELb1ELb1EEEvNS_9FwdParamsE)
        /*010c*/ 	.short	0x0380
        /*010e*/ 	.short	0x00e8


	//----- nvinfo : EIATTR_SW_WAR
	.align		4
.L_1130:
        /*0110*/ 	.byte	0x04, 0x36
        /*0112*/ 	.short	(.L_1132 - .L_1131)
.L_1131:
        /*0114*/ 	.word	0x00000008
.L_1132:


//--------------------- .nv.info._ZN10layer_norm31ln_parallel_residual_fwd_kernelINS_13Kernel_traitsIf13__nv_bfloat16fS2_fjLj6144ELj1ELj1ELj8ELj16ENS_18Kernel_traits_baseILj6144EfS2_fS2_fjLj256EEEEELb1ELb0ELb0EEEvNS_9FwdParamsE --------------------------
	.section	.nv.info._ZN10layer_norm31ln_parallel_residual_fwd_kernelINS_13Kernel_traitsIf13__nv_bfloat16fS2_fjLj6144ELj1ELj1ELj8ELj16ENS_18Kernel_traits_baseILj6144EfS2_fS2_fjLj256EEEEELb1ELb0ELb0EEEvNS_9FwdParamsE,"",@"SHT_CUDA_INFO"
	.sectionflags	@""
	.align	4


	//----- nvinfo : EIATTR_CUDA_API_VERSION
	.align		4
        /*0000*/ 	.byte	0x04, 0x37
        /*0002*/ 	.short	(.L_1134 - .L_1133)
.L_1133:
        /*0004*/ 	.word	0x00000082


	//----- nvinfo : EIATTR_KPARAM_INFO
	.align		4
.L_1134:
        /*0008*/ 	.byte	0x04, 0x17
        /*000a*/ 	.short	(.L_1136 - .L_1135)
.L_1135:
        /*000c*/ 	.word	0x00000000
        /*0010*/ 	.short	0x0000
        /*0012*/ 	.short	0x0000
        /*0014*/ 	.byte	0x00, 0xf0, 0xa1, 0x03


	//----- nvinfo : EIATTR_SPARSE_MMA_MASK
	.align		4
.L_1136:
        /*0018*/ 	.byte	0x03, 0x50
        /*001a*/ 	.short	0x0000


	//----- nvinfo : EIATTR_MAXREG_COUNT
	.align		4
        /*001c*/ 	.byte	0x03, 0x1b
        /*001e*/ 	.short	0x00ff


	//----- nvinfo : EIATTR_NUM_BARRIERS
	.align		4
        /*0020*/ 	.byte	0x02, 0x4c
        /*0022*/ 	.byte	0x01
	.zero		1


	//----- nvinfo : EIATTR_MERCURY_ISA_VERSION
	.align		4
        /*0024*/ 	.byte	0x03, 0x5f
        /*0026*/ 	.short	0x0101


	//----- nvinfo : EIATTR_COOP_GROUP_MASK_REGIDS
	.align		4
        /*0028*/ 	.byte	0x04, 0x29
        /*002a*/ 	.short	(.L_1138 - .L_1137)


	//   ....[0]....
.L_1137:
        /*002c*/ 	.word	0xffffffff


	//   ....[1]....
        /*0030*/ 	.word	0xffffffff


	//   ....[2]....
        /*0034*/ 	.word	0xffffffff


	//   ....[3]....
        /*0038*/ 	.word	0xffffffff


	//   ....[4]....
        /*003c*/ 	.word	0xffffffff


	//   ....[5]....
        /*0040*/ 	.word	0xffffffff


	//   ....[6]....
        /*0044*/ 	.word	0xffffffff


	//   ....[7]....
        /*0048*/ 	.word	0xffffffff


	//   ....[8]....
        /*004c*/ 	.word	0xffffffff


	//   ....[9]....
        /*0050*/ 	.word	0xffffffff


	//   ....[10]....
        /*0054*/ 	.word	0xffffffff


	//   ....[11]....
        /*0058*/ 	.word	0xffffffff


	//   ....[12]....
        /*005c*/ 	.word	0xffffffff


	//   ....[13]....
        /*0060*/ 	.word	0xffffffff


	//   ....[14]....
        /*0064*/ 	.word	0xffffffff


	//   ....[15]....
        /*0068*/ 	.word	0xffffffff


	//   ....[16]....
        /*006c*/ 	.word	0xffffffff


	//   ....[17]....
        /*0070*/ 	.word	0xffffffff


	//   ....[18]....
        /*0074*/ 	.word	0xffffffff


	//   ....[19]....
        /*0078*/ 	.word	0xffffffff


	//   ....[20]....
        /*007c*/ 	.word	0xffffffff


	//----- nvinfo : EIATTR_COOP_GROUP_INSTR_OFFSETS
	.align		4
.L_1138:
        /*0080*/ 	.byte	0x04, 0x28
        /*0082*/ 	.short	(.L_1140 - .L_1139)


	//   ....[0]....
.L_1139:
        /*0084*/ 	.word	0x0001e2f0


	//   ....[1]....
        /*0088*/ 	.word	0x0001e310


	//   ....[2]....
        /*008c*/ 	.word	0x0001e330


	//   ....[3]....
        /*0090*/ 	.word	0x0001e350


	//   ....[4]....
        /*0094*/ 	.word	0x0001e370


	//   ....[5]....
        /*0098*/ 	.word	0x0001e6e0


	//   ....[6]....
        /*009c*/ 	.word	0x0001e700


	//   ....[7]....
        /*00a0*/ 	.word	0x0001e720


	//   ....[8]....
        /*00a4*/ 	.word	0x0001e740


	//   ....[9]....
        /*00a8*/ 	.word	0x0001e760


	//   ....[10]....
        /*00ac*/ 	.word	0x0001e8e0


	//   ....[11]....
        /*00b0*/ 	.word	0x0001e920


	//   ....[12]....
        /*00b4*/ 	.word	0x0001e930


	//   ....[13]....
        /*00b8*/ 	.word	0x0001e980


	//   ....[14]....
        /*00bc*/ 	.word	0x0001ea40


	//   ....[15]....
        /*00c0*/ 	.word	0x0001ea70


	//   ....[16]....
        /*00c4*/ 	.word	0x0001ea90


	//   ....[17]....
        /*00c8*/ 	.word	0x0001eb30


	//   ....[18]....
        /*00cc*/ 	.word	0x0001eb80


	//   ....[19]....
        /*00d0*/ 	.word	0x0001ec20


	//   ....[20]....
        /*00d4*/ 	.word	0x0001ec50


	//----- nvinfo : EIATTR_VRC_CTA_INIT_COUNT
	.align		4
.L_1140:
        /*00d8*/ 	.byte	0x02, 0x4a
	.zero		1
	.zero		1


	//----- nvinfo : EIATTR_EXIT_INSTR_OFFSETS
	.align		4
        /*00dc*/ 	.byte	0x04, 0x1c
        /*00de*/ 	.short	(.L_1142 - .L_1141)


	//   ....[0]....
.L_1141:
        /*00e0*/ 	.word	0x000012d0


	//   ....[1]....
        /*00e4*/ 	.word	0x0001f6c0


	//----- nvinfo : EIATTR_MAX_THREADS
	.align		4
.L_1142:
        /*00e8*/ 	.byte	0x04, 0x05
        /*00ea*/ 	.short	(.L_1144 - .L_1143)
.L_1143:
        /*00ec*/ 	.word	0x00000100
        /*00f0*/ 	.word	0x00000001
        /*00f4*/ 	.word	0x00000001


	//----- nvinfo : EIATTR_CRS_STACK_SIZE
	.align		4
.L_1144:
        /*00f8*/ 	.byte	0x04, 0x1e
        /*00fa*/ 	.short	(.L_1146 - .L_1145)
.L_1145:
        /*00fc*/ 	.word	0x00000000


	//----- nvinfo : EIATTR_CBANK_PARAM_SIZE
	.align		4
.L_1146:
        /*0100*/ 	.byte	0x03, 0x19
        /*0102*/ 	.short	0x00e8


	//----- nvinfo : EIATTR_PARAM_CBANK
	.align		4
        /*0104*/ 	.byte	0x04, 0x0a
        /*0106*/ 	.short	(.L_1148 - .L_1147)
	.align		4
.L_1147:
        /*0108*/ 	.word	index@(.nv.constant0._ZN10layer_norm31ln_parallel_residual_fwd_kernelINS_13Kernel_traitsIf13__nv_bfloat16fS2_fjLj6144ELj1ELj1ELj8ELj16ENS_18Kernel_traits_baseILj6144EfS2_fS2_fjLj256EEEEELb1ELb0ELb0EEEvNS_9FwdParamsE)
        /*010c*/ 	.short	0x0380
        /*010e*/ 	.short	0x00e8


	//----- nvinfo : EIATTR_SW_WAR
	.align		4
.L_1148:
        /*0110*/ 	.byte	0x04, 0x36
        /*0112*/ 	.short	(.L_1150 - .L_1149)
.L_1149:
        /*0114*/ 	.word	0x00000008
.L_1150:


//--------------------- .nv.info._ZN10layer_norm31ln_parallel_residual_fwd_kernelINS_13Kernel_traitsIf13__nv_bfloat16fS2_fjLj6144ELj1ELj1ELj8ELj16ENS_18Kernel_traits_baseILj6144EfS2_fS2_fjLj256EEEEELb1ELb0ELb1EEEvNS_9FwdParamsE --------------------------
	.section	.nv.info._ZN10layer_norm31ln_parallel_residual_fwd_kernelINS_13Kernel_traitsIf13__nv_bfloat16fS2_fjLj6144ELj1ELj1ELj8ELj16ENS_18Kernel_traits_baseILj6144EfS2_fS2_fjLj256EEEEELb1ELb0ELb1EEEvNS_9FwdParamsE,"",@"SHT_CUDA_INFO"
	.sectionflags	@""
	.align	4


	//----- nvinfo : EIATTR_CUDA_API_VERSION
	.align		4
        /*0000*/ 	.byte	0x04, 0x37
        /*0002*/ 	.short	(.L_1152 - .L_1151)
.L_1151:
        /*0004*/ 	.word	0x00000082


	//----- nvinfo : EIATTR_KPARAM_INFO
	.align		4
.L_1152:
        /*0008*/ 	.byte	0x04, 0x17
        /*000a*/ 	.short	(.L_1154 - .L_1153)
.L_1153:
        /*000c*/ 	.word	0x00000000
        /*0010*/ 	.short	0x0000
        /*0012*/ 	.short	0x0000
        /*0014*/ 	.byte	0x00, 0xf0, 0xa1, 0x03


	//----- nvinfo : EIATTR_SPARSE_MMA_MASK
	.align		4
.L_1154:
        /*0018*/ 	.byte	0x03, 0x50
        /*001a*/ 	.short	0x0000


	//----- nvinfo : EIATTR_MAXREG_COUNT
	.align		4
        /*001c*/ 	.byte	0x03, 0x1b
        /*001e*/ 	.short	0x00ff


	//----- nvinfo : EIATTR_NUM_BARRIERS
	.align		4
        /*0020*/ 	.byte	0x02, 0x4c
        /*0022*/ 	.byte	0x01
	.zero		1


	//----- nvinfo : EIATTR_MERCURY_ISA_VERSION
	.align		4
        /*0024*/ 	.byte	0x03, 0x5f
        /*0026*/ 	.short	0x0101


	//----- nvinfo : EIATTR_COOP_GROUP_MASK_REGIDS
	.align		4
        /*0028*/ 	.byte	0x04, 0x29
        /*002a*/ 	.short	(.L_1156 - .L_1155)


	//   ....[0]....
.L_1155:
        /*002c*/ 	.word	0xffffffff


	//   ....[1]....
        /*0030*/ 	.word	0xffffffff


	//   ....[2]....
        /*0034*/ 	.word	0xffffffff


	//   ....[3]....
        /*0038*/ 	.word	0xffffffff


	//   ....[4]....
        /*003c*/ 	.word	0xffffffff


	//   ....[5]....
        /*0040*/ 	.word	0xffffffff


	//   ....[6]....
        /*0044*/ 	.word	0xffffffff


	//   ....[7]....
        /*0048*/ 	.word	0xffffffff


	//   ....[8]....
        /*004c*/ 	.word	0xffffffff


	//   ....[9]....
        /*0050*/ 	.word	0xffffffff


	//   ....[10]....
        /*0054*/ 	.word	0xffffffff


	//   ....[11]....
        /*0058*/ 	.word	0xffffffff


	//   ....[12]....
        /*005c*/ 	.word	0xffffffff


	//   ....[13]....
        /*0060*/ 	.word	0xffffffff


	//   ....[14]....
        /*0064*/ 	.word	0xffffffff


	//   ....[15]....
        /*0068*/ 	.word	0xffffffff


	//   ....[16]....
        /*006c*/ 	.word	0xffffffff


	//   ....[17]....
        /*0070*/ 	.word	0xffffffff


	//   ....[18]....
        /*0074*/ 	.word	0xffffffff


	//   ....[19]....
        /*0078*/ 	.word	0xffffffff


	//   ....[20]....
        /*007c*/ 	.word	0xffffffff


	//----- nvinfo : EIATTR_COOP_GROUP_INSTR_OFFSETS
	.align		4
.L_1156:
        /*0080*/ 	.byte	0x04, 0x28
        /*0082*/ 	.short	(.L_1158 - .L_1157)


	//   ....[0]....
.L_1157:
        /*0084*/ 	.word	0x0001c2c0


	//   ....[1]....
        /*0088*/ 	.word	0x0001c2f0


	//   ....[2]....
        /*008c*/ 	.word	0x0001c310


	//   ....[3]....
        /*0090*/ 	.word	0x0001c330


	//   ....[4]....
        /*0094*/ 	.word	0x0001c350


	//   ....[5]....
        /*0098*/ 	.word	0x0001c680


	//   ....[6]....
        /*009c*/ 	.word	0x0001c6a0


	//   ....[7]....
        /*00a0*/ 	.word	0x0001c6c0


	//   ....[8]....
        /*00a4*/ 	.word	0x0001c6f0


	//   ....[9]....
        /*00a8*/ 	.word	0x0001c720


	//   ....[10]....
        /*00ac*/ 	.word	0x0001c8d0


	//   ....[11]....
        /*00b0*/ 	.word	0x0001c910


	//   ....[12]....
        /*00b4*/ 	.word	0x0001c920


	//   ....[13]....
        /*00b8*/ 	.word	0x0001c970


	//   ....[14]....
        /*00bc*/ 	.word	0x0001ca30


	//   ....[15]....
        /*00c0*/ 	.word	0x0001ca60


	//   ....[16]....
        /*00c4*/ 	.word	0x0001ca80


	//   ....[17]....
        /*00c8*/ 	.word	0x0001cb20


	//   ....[18]....
        /*00cc*/ 	.word	0x0001cb70


	//   ....[19]....
        /*00d0*/ 	.word	0x0001cc10


	//   ....[20]....
        /*00d4*/ 	.word	0x0001cc40


	//----- nvinfo : EIATTR_VRC_CTA_INIT_COUNT
	.align		4
.L_1158:
        /*00d8*/ 	.byte	0x02, 0x4a
	.zero		1
	.zero		1


	//----- nvinfo : EIATTR_EXIT_INSTR_OFFSETS
	.align		4
        /*00dc*/ 	.byte	0x04, 0x1c
        /*00de*/ 	.short	(.L_1160 - .L_1159)


	//   ....[0]....
.L_1159:
        /*00e0*/ 	.word	0x00000a90


	//   ....[1]....
        /*00e4*/ 	.word	0x0001d5a0


	//----- nvinfo : EIATTR_MAX_THREADS
	.align		4
.L_1160:
        /*00e8*/ 	.byte	0x04, 0x05
        /*00ea*/ 	.short	(.L_1162 - .L_1161)
.L_1161:
        /*00ec*/ 	.word	0x00000100
        /*00f0*/ 	.word	0x00000001
        /*00f4*/ 	.word	0x00000001


	//----- nvinfo : EIATTR_CRS_STACK_SIZE
	.align		4
.L_1162:
        /*00f8*/ 	.byte	0x04, 0x1e
        /*00fa*/ 	.short	(.L_1164 - .L_1163)
.L_1163:
        /*00fc*/ 	.word	0x00000000


	//----- nvinfo : EIATTR_CBANK_PARAM_SIZE
	.align		4
.L_1164:
        /*0100*/ 	.byte	0x03, 0x19
        /*0102*/ 	.short	0x00e8


	//----- nvinfo : EIATTR_PARAM_CBANK
	.align		4
        /*0104*/ 	.byte	0x04, 0x0a
        /*0106*/ 	.short	(.L_1166 - .L_1165)
	.align		4
.L_1165:
        /*0108*/ 	.word	index@(.nv.constant0._ZN10layer_norm31ln_parallel_residual_fwd_kernelINS_13Kernel_traitsIf13__nv_bfloat16fS2_fjLj6144ELj1ELj1ELj8ELj16ENS_18Kernel_traits_baseILj6144EfS2_fS2_fjLj256EEEEELb1ELb0ELb1EEEvNS_9FwdParamsE)
        /*010c*/ 	.short	0x0380
        /*010e*/ 	.short	0x00e8


	//----- nvinfo : EIATTR_SW_WAR
	.align		4
.L_1166:
        /*0110*/ 	.byte	0x04, 0x36
        /*0112*/ 	.short	(.L_1168 - .L_1167)
.L_1167:
        /*0114*/ 	.word	0x00000008
.L_1168:


//--------------------- .nv.info._ZN10layer_norm31ln_parallel_residual_fwd_kernelINS_13Kernel_traitsIf13__nv_bfloat16fS2_fjLj6144ELj1ELj1ELj8ELj16ENS_18Kernel_traits_baseILj6144EfS2_fS2_fjLj256EEEEELb1ELb1ELb0EEEvNS_9FwdParamsE --------------------------
	.section	.nv.info._ZN10layer_norm31ln_parallel_residual_fwd_kernelINS_13Kernel_traitsIf13__nv_bfloat16fS2_fjLj6144ELj1ELj1ELj8ELj16ENS_18Kernel_traits_baseILj6144EfS2_fS2_fjLj256EEEEELb1ELb1ELb0EEEvNS_9FwdParamsE,"",@"SHT_CUDA_INFO"
	.sectionflags	@""
	.align	4


	//----- nvinfo : EIATTR_CUDA_API_VERSION
	.align		4
        /*0000*/ 	.byte	0x04, 0x37
        /*0002*/ 	.short	(.L_1170 - .L_1169)
.L_1169:
        /*0004*/ 	.word	0x00000082


	//----- nvinfo : EIATTR_KPARAM_INFO
	.align		4
.L_1170:
        /*0008*/ 	.byte	0x04, 0x17
        /*000a*/ 	.short	(.L_1172 - .L_1171)
.L_1171:
        /*000c*/ 	.word	0x00000000
        /*0010*/ 	.short	0x0000
        /*0012*/ 	.short	0x0000
        /*0014*/ 	.byte	0x00, 0xf0, 0xa1, 0x03


	//----- nvinfo : EIATTR_SPARSE_MMA_MASK
	.align		4
.L_1172:
        /*0018*/ 	.byte	0x03, 0x50
        /*001a*/ 	.short	0x0000


	//----- nvinfo : EIATTR_MAXREG_COUNT
	.align		4
        /*001c*/ 	.byte	0x03, 0x1b
        /*001e*/ 	.short	0x00ff


	//----- nvinfo : EIATTR_NUM_BARRIERS
	.align		4
        /*0020*/ 	.byte	0x02, 0x4c
        /*0022*/ 	.byte	0x01
	.zero		1


	//----- nvinfo : EIATTR_ANNOTATIONS
	.align		4
        /*0024*/ 	.byte	0x04, 0x55
        /*0026*/ 	.short	(.L_1174 - .L_1173)


	//   ....[0]....
.L_1173:
        /*0028*/ 	.word	0x00000001
        /*002c*/ 	.byte	0x60, 0x0c, 0x00, 0x00, 0x01, 0x00, 0x00, 0x00, 0xc0, 0x0c, 0x00, 0x00, 0x01, 0x00, 0x00, 0x00
        /*003c*/ 	.byte	0xb0, 0xaa, 0x01, 0x00, 0x01, 0x00, 0x00, 0x00, 0x00, 0xb2, 0x01, 0x00


	//----- nvinfo : EIATTR_MERCURY_ISA_VERSION
	.align		4
.L_1174:
        /*0048*/ 	.byte	0x03, 0x5f
        /*004a*/ 	.short	0x0101


	//----- nvinfo : EIATTR_COOP_GROUP_MASK_REGIDS
	.align		4
        /*004c*/ 	.byte	0x04, 0x29
        /*004e*/ 	.short	(.L_1176 - .L_1175)


	//   ....[0]....
.L_1175:
        /*0050*/ 	.word	0xffffffff


	//   ....[1]....
        /*0054*/ 	.word	0xffffffff


	//   ....[2]....
        /*0058*/ 	.word	0xffffffff


	//   ....[3]....
        /*005c*/ 	.word	0xffffffff


	//   ....[4]....
        /*0060*/ 	.word	0xffffffff


	//   ....[5]....
        /*0064*/ 	.word	0xffffffff


	//   ....[6]....
        /*0068*/ 	.word	0xffffffff


	//   ....[7]....
        /*006c*/ 	.word	0xffffffff


	//   ....[8]....
        /*0070*/ 	.word	0xffffffff


	//   ....[9]....
        /*0074*/ 	.word	0xffffffff


	//   ....[10]....
        /*0078*/ 	.word	0xffffffff


	//   ....[11]....
        /*007c*/ 	.word	0xffffffff


	//   ....[12]....
        /*0080*/ 	.word	0xffffffff


	//   ....[13]....
        /*0084*/ 	.word	0xffffffff


	//   ....[14]....
        /*0088*/ 	.word	0xffffffff


	//   ....[15]....
        /*008c*/ 	.word	0xffffffff


	//   ....[16]....
        /*0090*/ 	.word	0xffffffff


	//   ....[17]....
        /*0094*/ 	.word	0xffffffff


	//   ....[18]....
        /*0098*/ 	.word	0xffffffff


	//   ....[19]....
        /*009c*/ 	.word	0xffffffff


	//   ....[20]....
        /*00a0*/ 	.word	0xffffffff


	//----- nvinfo : EIATTR_COOP_GROUP_INSTR_OFFSETS
	.align		4
.L_1176:
        /*00a4*/ 	.byte	0x04, 0x28
        /*00a6*/ 	.short	(.L_1178 - .L_1177)


	//   ....[0]....
.L_1177:
        /*00a8*/ 	.word	0x0001acb0


	//   ....[1]....
        /*00ac*/ 	.word	0x0001acd0


	//   ....[2]....
        /*00b0*/ 	.word	0x0001acf0


	//   ....[3]....
        /*00b4*/ 	.word	0x0001ad10


	//   ....[4]....
        /*00b8*/ 	.word	0x0001ad30


	//   ....[5]....
        /*00bc*/ 	.word	0x0001b070


	//   ....[6]....
        /*00c0*/ 	.word	0x0001b090


	//   ....[7]....
        /*00c4*/ 	.word	0x0001b0b0


	//   ....[8]....
        /*00c8*/ 	.word	0x0001b0d0


	//   ....[9]....
        /*00cc*/ 	.word	0x0001b100


	//   ....[10]....
        /*00d0*/ 	.word	0x0001b290


	//   ....[11]....
        /*00d4*/ 	.word	0x0001b2d0


	//   ....[12]....
        /*00d8*/ 	.word	0x0001b2f0


	//   ....[13]....
        /*00dc*/ 	.word	0x0001b380


	//   ....[14]....
        /*00e0*/ 	.word	0x0001b3e0


	//   ....[15]....
        /*00e4*/ 	.word	0x0001b3f0


	//   ....[16]....
        /*00e8*/ 	.word	0x0001b480


	//   ....[17]....
        /*00ec*/ 	.word	0x0001b4c0


	//   ....[18]....
        /*00f0*/ 	.word	0x0001b4f0


	//   ....[19]....
        /*00f4*/ 	.word	0x0001b5f0


	//   ....[20]....
        /*00f8*/ 	.word	0x0001b600


	//----- nvinfo : EIATTR_VRC_CTA_INIT_COUNT
	.align		4
.L_1178:
        /*00fc*/ 	.byte	0x02, 0x4a
	.zero		1
	.zero		1


	//----- nvinfo : EIATTR_EXIT_INSTR_OFFSETS
	.align		4
        /*0100*/ 	.byte	0x04, 0x1c
        /*0102*/ 	.short	(.L_1180 - .L_1179)


	//   ....[0]....
.L_1179:
        /*0104*/ 	.word	0x00000790


	//   ....[1]....
        /*0108*/ 	.word	0x0001bdb0


	//----- nvinfo : EIATTR_MAX_THREADS
	.align		4
.L_1180:
        /*010c*/ 	.byte	0x04, 0x05
        /*010e*/ 	.short	(.L_1182 - .L_1181)
.L_1181:
        /*0110*/ 	.word	0x00000100
        /*0114*/ 	.word	0x00000001
        /*0118*/ 	.word	0x00000001


	//----- nvinfo : EIATTR_CRS_STACK_SIZE
	.align		4
.L_1182:
        /*011c*/ 	.byte	0x04, 0x1e
        /*011e*/ 	.short	(.L_1184 - .L_1183)
.L_1183:
        /*0120*/ 	.word	0x00000000


	//----- nvinfo : EIATTR_CBANK_PARAM_SIZE
	.align		4
.L_1184:
        /*0124*/ 	.byte	0x03, 0x19
        /*0126*/ 	.short	0x00e8


	//----- nvinfo : EIATTR_PARAM_CBANK
	.align		4
        /*0128*/ 	.byte	0x04, 0x0a
        /*012a*/ 	.short	(.L_1186 - .L_1185)
	.align		4
.L_1185:
        /*012c*/ 	.word	index@(.nv.constant0._ZN10layer_norm31ln_parallel_residual_fwd_kernelINS_13Kernel_traitsIf13__nv_bfloat16fS2_fjLj6144ELj1ELj1ELj8ELj16ENS_18Kernel_traits_baseILj6144EfS2_fS2_fjLj256EEEEELb1ELb1ELb0EEEvNS_9FwdParamsE)
        /*0130*/ 	.short	0x0380
        /*0132*/ 	.short	0x00e8


	//----- nvinfo : EIATTR_SW_WAR
	.align		4
.L_1186:
        /*0134*/ 	.byte	0x04, 0x36
        /*0136*/ 	.short	(.L_1188 - .L_1187)
.L_1187:
        /*0138*/ 	.word	0x00000008
.L_1188:


//--------------------- .nv.info._ZN10layer_norm31ln_parallel_residual_fwd_kernelINS_13Kernel_traitsIf13__nv_bfloat16fS2_fjLj6144ELj1ELj1ELj8ELj16ENS_18Kernel_traits_baseILj6144EfS2_fS2_fjLj256EEEEELb1ELb1ELb1EEEvNS_9FwdParamsE --------------------------
	.section	.nv.info._ZN10layer_norm31ln_parallel_residual_fwd_kernelINS_13Kernel_traitsIf13__nv_bfloat16fS2_fjLj6144ELj1ELj1ELj8ELj16ENS_18Kernel_traits_baseILj6144EfS2_fS2_fjLj256EEEEELb1ELb1ELb1EEEvNS_9FwdParamsE,"",@"SHT_CUDA_INFO"
	.sectionflags	@""
	.align	4


	//----- nvinfo : EIATTR_CUDA_API_VERSION
	.align		4
        /*0000*/ 	.byte	0x04, 0x37
        /*0002*/ 	.short	(.L_1190 - .L_1189)
.L_1189:
        /*0004*/ 	.word	0x00000082


	//----- nvinfo : EIATTR_KPARAM_INFO
	.align		4
.L_1190:
        /*0008*/ 	.byte	0x04, 0x17
        /*000a*/ 	.short	(.L_1192 - .L_1191)
.L_1191:
        /*000c*/ 	.word	0x00000000
        /*0010*/ 	.short	0x0000
        /*0012*/ 	.short	0x0000
        /*0014*/ 	.byte	0x00, 0xf0, 0xa1, 0x03


	//----- nvinfo : EIATTR_SPARSE_MMA_MASK
	.align		4
.L_1192:
        /*0018*/ 	.byte	0x03, 0x50
        /*001a*/ 	.short	0x0000


	//----- nvinfo : EIATTR_MAXREG_COUNT
	.align		4
        /*001c*/ 	.byte	0x03, 0x1b
        /*001e*/ 	.short	0x00ff


	//----- nvinfo : EIATTR_NUM_BARRIERS
	.align		4
        /*0020*/ 	.byte	0x02, 0x4c
        /*0022*/ 	.byte	0x01
	.zero		1


	//----- nvinfo : EIATTR_MERCURY_ISA_VERSION
	.align		4
        /*0024*/ 	.byte	0x03, 0x5f
        /*0026*/ 	.short	0x0101


	//----- nvinfo : EIATTR_COOP_GROUP_MASK_REGIDS
	.align		4
        /*0028*/ 	.byte	0x04, 0x29
        /*002a*/ 	.short	(.L_1194 - .L_1193)


	//   ....[0]....
.L_1193:
        /*002c*/ 	.word	0xffffffff


	//   ....[1]....
        /*0030*/ 	.word	0xffffffff


	//   ....[2]....
        /*0034*/ 	.word	0xffffffff


	//   ....[3]....
        /*0038*/ 	.word	0xffffffff


	//   ....[4]....
        /*003c*/ 	.word	0xffffffff


	//   ....[5]....
        /*0040*/ 	.word	0xffffffff


	//   ....[6]....
        /*0044*/ 	.word	0xffffffff


	//   ....[7]....
        /*0048*/ 	.word	0xffffffff


	//   ....[8]....
        /*004c*/ 	.word	0xffffffff


	//   ....[9]....
        /*0050*/ 	.word	0xffffffff


	//   ....[10]....
        /*0054*/ 	.word	0xffffffff


	//   ....[11]....
        /*0058*/ 	.word	0xffffffff


	//   ....[12]....
        /*005c*/ 	.word	0xffffffff


	//   ....[13]....
        /*0060*/ 	.word	0xffffffff


	//   ....[14]....
        /*0064*/ 	.word	0xffffffff


	//   ....[15]....
        /*0068*/ 	.word	0xffffffff


	//   ....[16]....
        /*006c*/ 	.word	0xffffffff


	//   ....[17]....
        /*0070*/ 	.word	0xffffffff


	//   ....[18]....
        /*0074*/ 	.word	0xffffffff


	//   ....[19]....
        /*0078*/ 	.word	0xffffffff


	//   ....[20]....
        /*007c*/ 	.word	0xffffffff


	//----- nvinfo : EIATTR_COOP_GROUP_INSTR_OFFSETS
	.align		4
.L_1194:
        /*0080*/ 	.byte	0x04, 0x28
        /*0082*/ 	.short	(.L_1196 - .L_1195)


	//   ....[0]....
.L_1195:
        /*0084*/ 	.word	0x00016c20


	//   ....[1]....
        /*0088*/ 	.word	0x00016c50


	//   ....[2]....
        /*008c*/ 	.word	0x00016c70


	//   ....[3]....
        /*0090*/ 	.word	0x00016c90


	//   ....[4]....
        /*0094*/ 	.word	0x00016cb0


	//   ....[5]....
        /*0098*/ 	.word	0x00016fe0


	//   ....[6]....
        /*009c*/ 	.word	0x00017000


	//   ....[7]....
        /*00a0*/ 	.word	0x00017020


	//   ....[8]....
        /*00a4*/ 	.word	0x00017050


	//   ....[9]....
        /*00a8*/ 	.word	0x00017080


	//   ....[10]....
        /*00ac*/ 	.word	0x00017220


	//   ....[11]....
        /*00b0*/ 	.word	0x00017260


	//   ....[12]....
        /*00b4*/ 	.word	0x00017290


	//   ....[13]....
        /*00b8*/ 	.word	0x000172c0


	//   ....[14]....
        /*00bc*/ 	.word	0x00017350


	//   ....[15]....
        /*00c0*/ 	.word	0x000173a0


	//   ....[16]....
        /*00c4*/ 	.word	0x000173c0


	//   ....[17]....
        /*00c8*/ 	.word	0x00017440


	//   ....[18]....
        /*00cc*/ 	.word	0x000174c0


	//   ....[19]....
        /*00d0*/ 	.word	0x00017540


	//   ....[20]....
        /*00d4*/ 	.word	0x00017570


	//----- nvinfo : EIATTR_VRC_CTA_INIT_COUNT
	.align		4
.L_1196:
        /*00d8*/ 	.byte	0x02, 0x4a
	.zero		1
	.zero		1


	//----- nvinfo : EIATTR_EXIT_INSTR_OFFSETS
	.align		4
        /*00dc*/ 	.byte	0x04, 0x1c
        /*00de*/ 	.short	(.L_1198 - .L_1197)


	//   ....[0]....
.L_1197:
        /*00e0*/ 	.word	0x000003a0


	//   ....[1]....
        /*00e4*/ 	.word	0x00017c50


	//----- nvinfo : EIATTR_MAX_THREADS
	.align		4
.L_1198:
        /*00e8*/ 	.byte	0x04, 0x05
        /*00ea*/ 	.short	(.L_1200 - .L_1199)
.L_1199:
        /*00ec*/ 	.word	0x00000100
        /*00f0*/ 	.word	0x00000001
        /*00f4*/ 	.word	0x00000001


	//----- nvinfo : EIATTR_CRS_STACK_SIZE
	.align		4
.L_1200:
        /*00f8*/ 	.byte	0x04, 0x1e
        /*00fa*/ 	.short	(.L_1202 - .L_1201)
.L_1201:
        /*00fc*/ 	.word	0x00000000


	//----- nvinfo : EIATTR_CBANK_PARAM_SIZE
	.align		4
.L_1202:
        /*0100*/ 	.byte	0x03, 0x19
        /*0102*/ 	.short	0x00e8


	//----- nvinfo : EIATTR_PARAM_CBANK
	.align		4
        /*0104*/ 	.byte	0x04, 0x0a
        /*0106*/ 	.short	(.L_1204 - .L_1203)
	.align		4
.L_1203:
        /*0108*/ 	.word	index@(.nv.constant0._ZN10layer_norm31ln_parallel_residual_fwd_kernelINS_13Kernel_traitsIf13__nv_bfloat16fS2_fjLj6144ELj1ELj1ELj8ELj16ENS_18Kernel_traits_baseILj6144EfS2_fS2_fjLj256EEEEELb1ELb1ELb1EEEvNS_9FwdParamsE)
        /*010c*/ 	.short	0x0380
        /*010e*/ 	.short	0x00e8


	//----- nvinfo : EIATTR_SW_WAR
	.align		4
.L_1204:
        /*0110*/ 	.byte	0x04, 0x36
        /*0112*/ 	.short	(.L_1206 - .L_1205)
.L_1205:
        /*0114*/ 	.word	0x00000008
.L_1206:


//--------------------- .nv.info._ZN10layer_norm31ln_parallel_residual_fwd_kernelINS_13Kernel_traitsIf6__halfS2_S2_fjLj6144ELj1ELj1ELj8ELj16ENS_18Kernel_traits_baseILj6144EfS2_S2_S2_fjLj256EEEEELb0ELb0ELb0EEEvNS_9FwdParamsE --------------------------
	.section	.nv.info._ZN10layer_norm31ln_parallel_residual_fwd_kernelINS_13Kernel_traitsIf6__halfS2_S2_fjLj6144ELj1ELj1ELj8ELj16ENS_18Kernel_traits_baseILj6144EfS2_S2_S2_fjLj256EEEEELb0ELb0ELb0EEEvNS_9FwdParamsE,"",@"SHT_CUDA_INFO"
	.sectionflags	@""
	.align	4


	//----- nvinfo : EIATTR_CUDA_API_VERSION
	.align		4
        /*0000*/ 	.byte	0x04, 0x37
        /*0002*/ 	.short	(.L_1208 - .L_1207)
.L_1207:
        /*0004*/ 	.word	0x00000082


	//----- nvinfo : EIATTR_KPARAM_INFO
	.align		4
.L_1208:
        /*0008*/ 	.byte	0x04, 0x17
        /*000a*/ 	.short	(.L_1210 - .L_1209)
.L_1209:
        /*000c*/ 	.word	0x00000000
        /*0010*/ 	.short	0x0000
        /*0012*/ 	.short	0x0000
        /*0014*/ 	.byte	0x00, 0xf0, 0xa1, 0x03


	//----- nvinfo : EIATTR_SPARSE_MMA_MASK
	.align		4
.L_1210:
        /*0018*/ 	.byte	0x03, 0x50
        /*001a*/ 	.short	0x0000


	//----- nvinfo : EIATTR_MAXREG_COUNT
	.align		4
        /*001c*/ 	.byte	0x03, 0x1b
        /*001e*/ 	.short	0x00ff


	//----- nvinfo : EIATTR_NUM_BARRIERS
	.align		4
        /*0020*/ 	.byte	0x02, 0x4c
        /*0022*/ 	.byte	0x01
	.zero		1


	//----- nvinfo : EIATTR_MERCURY_ISA_VERSION
	.align		4
        /*0024*/ 	.byte	0x03, 0x5f
        /*0026*/ 	.short	0x0101


	//----- nvinfo : EIATTR_COOP_GROUP_MASK_REGIDS
	.align		4
        /*0028*/ 	.byte	0x04, 0x29
        /*002a*/ 	.short	(.L_1212 - .L_1211)


	//   ....[0]....
.L_1211:
        /*002c*/ 	.word	0xffffffff


	//   ....[1]....
        /*0030*/ 	.word	0xffffffff


	//   ....[2]....
        /*0034*/ 	.word	0xffffffff


	//   ....[3]....
        /*0038*/ 	.word	0xffffffff


	//   ....[4]....
        /*003c*/ 	.word	0xffffffff


	//   ....[5]....
        /*0040*/ 	.word	0xffffffff


	//   ....[6]....
        /*0044*/ 	.word	0xffffffff


	//   ....[7]....
        /*0048*/ 	.word	0xffffffff


	//   ....[8]....
        /*004c*/ 	.word	0xffffffff


	//   ....[9]....
        /*0050*/ 	.word	0xffffffff


	//   ....[10]....
        /*0054*/ 	.word	0xffffffff


	//   ....[11]....
        /*0058*/ 	.word	0xffffffff


	//   ....[12]....
        /*005c*/ 	.word	0xffffffff


	//   ....[13]....
        /*0060*/ 	.word	0xffffffff


	//   ....[14]....
        /*0064*/ 	.word	0xffffffff


	//   ....[15]....
        /*0068*/ 	.word	0xffffffff


	//   ....[16]....
        /*006c*/ 	.word	0xffffffff


	//   ....[17]....
        /*0070*/ 	.word	0xffffffff


	//   ....[18]....
        /*0074*/ 	.word	0xffffffff


	//   ....[19]....
        /*0078*/ 	.word	0xffffffff


	//   ....[20]....
        /*007c*/ 	.word	0xffffffff


	//----- nvinfo : EIATTR_COOP_GROUP_INSTR_OFFSETS
	.align		4
.L_1212:
        /*0080*/ 	.byte	0x04, 0x28
        /*0082*/ 	.short	(.L_1214 - .L_1213)


	//   ....[0]....
.L_1213:
        /*0084*/ 	.word	0x00002f00


	//   ....[1]....
        /*0088*/ 	.word	0x00002f20


	//   ....[2]....
        /*008c*/ 	.word	0x00002f40


	//   ....[3]....
        /*0090*/ 	.word	0x00002f60


	//   ....[4]....
        /*0094*/ 	.word	0x00002f80


	//   ....[5]....
        /*0098*/ 	.word	0x000032c0


	//   ....[6]....
        /*009c*/ 	.word	0x000032e0


	//   ....[7]....
        /*00a0*/ 	.word	0x00003300


	//   ....[8]....
        /*00a4*/ 	.word	0x00003330


	//   ....[9]....
        /*00a8*/ 	.word	0x00003360


	//   ....[10]....
        /*00ac*/ 	.word	0x00003510


	//   ....[11]....
        /*00b0*/ 	.word	0x00003550


	//   ....[12]....
        /*00b4*/ 	.word	0x00003560


	//   ....[13]....
        /*00b8*/ 	.word	0x000035a0


	//   ....[14]....
        /*00bc*/ 	.word	0x00003670


	//   ....[15]....
        /*00c0*/ 	.word	0x000036a0


	//   ....[16]....
        /*00c4*/ 	.word	0x000036c0


	//   ....[17]....
        /*00c8*/ 	.word	0x00003760


	//   ....[18]....
        /*00cc*/ 	.word	0x000037c0


	//   ....[19]....
        /*00d0*/ 	.word	0x00003860


	//   ....[20]....
        /*00d4*/ 	.word	0x00003890


	//----- nvinfo : EIATTR_VRC_CTA_INIT_COUNT
	.align		4
.L_1214:
        /*00d8*/ 	.byte	0x02, 0x4a
	.zero		1
	.zero		1


	//----- nvinfo : EIATTR_EXIT_INSTR_OFFSETS
	.align		4
        /*00dc*/ 	.byte	0x04, 0x1c
        /*00de*/ 	.short	(.L_1216 - .L_1215)


	//   ....[0]....
.L_1215:
        /*00e0*/ 	.word	0x000011a0


	//   ....[1]....
        /*00e4*/ 	.word	0x000042d0


	//----- nvinfo : EIATTR_MAX_THREADS
	.align		4
.L_1216:
        /*00e8*/ 	.byte	0x04, 0x05
        /*00ea*/ 	.short	(.L_1218 - .L_1217)
.L_1217:
        /*00ec*/ 	.word	0x00000100
        /*00f0*/ 	.word	0x00000001
        /*00f4*/ 	.word	0x00000001


	//----- nvinfo : EIATTR_CRS_STACK_SIZE
	.align		4
.L_1218:
        /*00f8*/ 	.byte	0x04, 0x1e
        /*00fa*/ 	.short	(.L_1220 - .L_1219)
.L_1219:
        /*00fc*/ 	.word	0x00000000


	//----- nvinfo : EIATTR_CBANK_PARAM_SIZE
	.align		4
.L_1220:
        /*0100*/ 	.byte	0x03, 0x19
        /*0102*/ 	.short	0x00e8


	//----- nvinfo : EIATTR_PARAM_CBANK
	.align		4
        /*0104*/ 	.byte	0x04, 0x0a
        /*0106*/ 	.short	(.L_1222 - .L_1221)
	.align		4
.L_1221:
        /*0108*/ 	.word	index@(.nv.constant0._ZN10layer_norm31ln_parallel_residual_fwd_kernelINS_13Kernel_traitsIf6__halfS2_S2_fjLj6144ELj1ELj1ELj8ELj16ENS_18Kernel_traits_baseILj6144EfS2_S2_S2_fjLj256EEEEELb0ELb0ELb0EEEvNS_9FwdParamsE)
        /*010c*/ 	.short	0x0380
        /*010e*/ 	.short	0x00e8


	//----- nvinfo : EIATTR_SW_WAR
	.align		4
.L_1222:
        /*0110*/ 	.byte	0x04, 0x36
        /*0112*/ 	.short	(.L_1224 - .L_1223)
.L_1223:
        /*0114*/ 	.word	0x00000008
.L_1224:


//--------------------- .nv.info._ZN10layer_norm31ln_parallel_residual_fwd_kernelINS_13Kernel_traitsIf6__halfS2_S2_fjLj6144ELj1ELj1ELj8ELj16ENS_18Kernel_traits_baseILj6144EfS2_S2_S2_fjLj256EEEEELb0ELb0ELb1EEEvNS_9FwdParamsE --------------------------
	.section	.nv.info._ZN10layer_norm31ln_parallel_residual_fwd_kernelINS_13Kernel_traitsIf6__halfS2_S2_fjLj6144ELj1ELj1ELj8ELj16ENS_18Kernel_traits_baseILj6144EfS2_S2_S2_fjLj256EEEEELb0ELb0ELb1EEEvNS_9FwdParamsE,"",@"SHT_CUDA_INFO"
	.sectionflags	@""
	.align	4


	//----- nvinfo : EIATTR_CUDA_API_VERSION
	.align		4
        /*0000*/ 	.byte	0x04, 0x37
        /*0002*/ 	.short	(.L_1226 - .L_1225)
.L_1225:
        /*0004*/ 	.word	0x00000082


	//----- nvinfo : EIATTR_KPARAM_INFO
	.align		4
.L_1226:
        /*0008*/ 	.byte	0x04, 0x17
        /*000a*/ 	.short	(.L_1228 - .L_1227)
.L_1227:
        /*000c*/ 	.word	0x00000000
        /*0010*/ 	.short	0x0000
        /*0012*/ 	.short	0x0000
        /*0014*/ 	.byte	0x00, 0xf0, 0xa1, 0x03


	//----- nvinfo : EIATTR_SPARSE_MMA_MASK
	.align		4
.L_1228:
        /*0018*/ 	.byte	0x03, 0x50
        /*001a*/ 	.short	0x0000


	//----- nvinfo : EIATTR_MAXREG_COUNT
	.align		4
        /*001c*/ 	.byte	0x03, 0x1b
        /*001e*/ 	.short	0x00ff


	//----- nvinfo : EIATTR_NUM_BARRIERS
	.align		4
        /*0020*/ 	.byte	0x02, 0x4c
        /*0022*/ 	.byte	0x01
	.zero		1


	//----- nvinfo : EIATTR_MERCURY_ISA_VERSION
	.align		4
        /*0024*/ 	.byte	0x03, 0x5f
        /*0026*/ 	.short	0x0101


	//----- nvinfo : EIATTR_COOP_GROUP_MASK_REGIDS
	.align		4
        /*0028*/ 	.byte	0x04, 0x29
        /*002a*/ 	.short	(.L_1230 - .L_1229)


	//   ....[0]....
.L_1229:
        /*002c*/ 	.word	0xffffffff


	//   ....[1]....
        /*0030*/ 	.word	0xffffffff


	//   ....[2]....
        /*0034*/ 	.word	0xffffffff


	//   ....[3]....
        /*0038*/ 	.word	0xffffffff


	//   ....[4]....
        /*003c*/ 	.word	0xffffffff


	//   ....[5]....
        /*0040*/ 	.word	0xffffffff


	//   ....[6]....
        /*0044*/ 	.word	0xffffffff


	//   ....[7]....
        /*0048*/ 	.word	0xffffffff


	//   ....[8]....
        /*004c*/ 	.word	0xffffffff


	//   ....[9]....
        /*0050*/ 	.word	0xffffffff


	//   ....[10]....
        /*0054*/ 	.word	0xffffffff


	//   ....[11]....
        /*0058*/ 	.word	0xffffffff


	//   ....[12]....
        /*005c*/ 	.word	0xffffffff


	//   ....[13]....
        /*0060*/ 	.word	0xffffffff


	//   ....[14]....
        /*0064*/ 	.word	0xffffffff


	//   ....[15]....
        /*0068*/ 	.word	0xffffffff


	//   ....[16]....
        /*006c*/ 	.word	0xffffffff


	//   ....[17]....
        /*0070*/ 	.word	0xffffffff


	//   ....[18]....
        /*0074*/ 	.word	0xffffffff


	//   ....[19]....
        /*0078*/ 	.word	0xffffffff


	//   ....[20]....
        /*007c*/ 	.word	0xffffffff


	//----- nvinfo : EIATTR_COOP_GROUP_INSTR_OFFSETS
	.align		4
.L_1230:
        /*0080*/ 	.byte	0x04, 0x28
        /*0082*/ 	.short	(.L_1232 - .L_1231)


	//   ....[0]....
.L_1231:
        /*0084*/ 	.word	0x00002450


	//   ....[1]....
        /*0088*/ 	.word	0x00002470


	//   ....[2]....
        /*008c*/ 	.word	0x00002490


	//   ....[3]....
        /*0090*/ 	.word	0x000024b0


	//   ....[4]....
        /*0094*/ 	.word	0x000024d0


	//   ....[5]....
        /*0098*/ 	.word	0x00002800


	//   ....[6]....
        /*009c*/ 	.word	0x00002830


	//   ....[7]....
        /*00a0*/ 	.word	0x00002860


	//   ....[8]....
        /*00a4*/ 	.word	0x00002890


	//   ....[9]....
        /*00a8*/ 	.word	0x000028d0


	//   ....[10]....
        /*00ac*/ 	.word	0x00002a80


	//   ....[11]....
        /*00b0*/ 	.word	0x00002ac0


	//   ....[12]....
        /*00b4*/ 	.word	0x00002ad0


	//   ....[13]....
        /*00b8*/ 	.word	0x00002b10


	//   ....[14]....
        /*00bc*/ 	.word	0x00002be0


	//   ....[15]....
        /*00c0*/ 	.word	0x00002c10


	//   ....[16]....
        /*00c4*/ 	.word	0x00002c30


	//   ....[17]....
        /*00c8*/ 	.word	0x00002cd0


	//   ....[18]....
        /*00cc*/ 	.word	0x00002d20


	//   ....[19]....
        /*00d0*/ 	.word	0x00002dc0


	//   ....[20]....
        /*00d4*/ 	.word	0x00002df0


	//----- nvinfo : EIATTR_VRC_CTA_INIT_COUNT
	.align		4
.L_1232:
        /*00d8*/ 	.byte	0x02, 0x4a
	.zero		1
	.zero		1


	//----- nvinfo : EIATTR_EXIT_INSTR_OFFSETS
	.align		4
        /*00dc*/ 	.byte	0x04, 0x1c
        /*00de*/ 	.short	(.L_1234 - .L_1233)


	//   ....[0]....
.L_1233:
        /*00e0*/ 	.word	0x000009e0


	//   ....[1]....
        /*00e4*/ 	.word	0x00003750


	//----- nvinfo : EIATTR_MAX_THREADS
	.align		4
.L_1234:
        /*00e8*/ 	.byte	0x04, 0x05
        /*00ea*/ 	.short	(.L_1236 - .L_1235)
.L_1235:
        /*00ec*/ 	.word	0x00000100
        /*00f0*/ 	.word	0x00000001
        /*00f4*/ 	.word	0x00000001


	//----- nvinfo : EIATTR_CRS_STACK_SIZE
	.align		4
.L_1236:
        /*00f8*/ 	.byte	0x04, 0x1e
        /*00fa*/ 	.short	(.L_1238 - .L_1237)
.L_1237:
        /*00fc*/ 	.word	0x00000000


	//----- nvinfo : EIATTR_CBANK_PARAM_SIZE
	.align		4
.L_1238:
        /*0100*/ 	.byte	0x03, 0x19
        /*0102*/ 	.short	0x00e8


	//----- nvinfo : EIATTR_PARAM_CBANK
	.align		4
        /*0104*/ 	.byte	0x04, 0x0a
        /*0106*/ 	.short	(.L_1240 - .L_1239)
	.align		4
.L_1239:
        /*0108*/ 	.word	index@(.nv.constant0._ZN10layer_norm31ln_parallel_residual_fwd_kernelINS_13Kernel_traitsIf6__halfS2_S2_fjLj6144ELj1ELj1ELj8ELj16ENS_18Kernel_traits_baseILj6144EfS2_S2_S2_fjLj256EEEEELb0ELb0ELb1EEEvNS_9FwdParamsE)
        /*010c*/ 	.short	0x0380
        /*010e*/ 	.short	0x00e8


	//----- nvinfo : EIATTR_SW_WAR
	.align		4
.L_1240:
        /*0110*/ 	.byte	0x04, 0x36
        /*0112*/ 	.short	(.L_1242 - .L_1241)
.L_1241:
        /*0114*/ 	.word	0x00000008
.L_1242:


//--------------------- .nv.info._ZN10layer_norm31ln_parallel_residual_fwd_kernelINS_13Kernel_traitsIf6__halfS2_S2_fjLj6144ELj1ELj1ELj8ELj16ENS_18Kernel_traits_baseILj6144EfS2_S2_S2_fjLj256EEEEELb0ELb1ELb0EEEvNS_9FwdParamsE --------------------------
	.section	.nv.info._ZN10layer_norm31ln_parallel_residual_fwd_kernelINS_13Kernel_traitsIf6__halfS2_S2_fjLj6144ELj1ELj1ELj8ELj16ENS_18Kernel_traits_baseILj6144EfS2_S2_S2_fjLj256EEEEELb0ELb1ELb0EEEvNS_9FwdParamsE,"",@"SHT_CUDA_INFO"
	.sectionflags	@""
	.align	4


	//----- nvinfo : EIATTR_CUDA_API_VERSION
	.align		4
        /*0000*/ 	.byte	0x04, 0x37
        /*0002*/ 	.short	(.L_1244 - .L_1243)
.L_1243:
        /*0004*/ 	.word	0x00000082


	//----- nvinfo : EIATTR_KPARAM_INFO
	.align		4
.L_1244:
        /*0008*/ 	.byte	0x04, 0x17
        /*000a*/ 	.short	(.L_1246 - .L_1245)
.L_1245:
        /*000c*/ 	.word	0x00000000
        /*0010*/ 	.short	0x0000
        /*0012*/ 	.short	0x0000
        /*0014*/ 	.byte	0x00, 0xf0, 0xa1, 0x03


	//----- nvinfo : EIATTR_SPARSE_MMA_MASK
	.align		4
.L_1246:
        /*0018*/ 	.byte	0x03, 0x50
        /*001a*/ 	.short	0x0000


	//----- nvinfo : EIATTR_MAXREG_COUNT
	.align		4
        /*001c*/ 	.byte	0x03, 0x1b
        /*001e*/ 	.short	0x00ff


	//----- nvinfo : EIATTR_NUM_BARRIERS
	.align		4
        /*0020*/ 	.byte	0x02, 0x4c
        /*0022*/ 	.byte	0x01
	.zero		1


	//----- nvinfo : EIATTR_MERCURY_ISA_VERSION
	.align		4
        /*0024*/ 	.byte	0x03, 0x5f
        /*0026*/ 	.short	0x0101


	//----- nvinfo : EIATTR_COOP_GROUP_MASK_REGIDS
	.align		4
        /*0028*/ 	.byte	0x04, 0x29
        /*002a*/ 	.short	(.L_1248 - .L_1247)


	//   ....[0]....
.L_1247:
        /*002c*/ 	.word	0xffffffff


	//   ....[1]....
        /*0030*/ 	.word	0xffffffff


	//   ....[2]....
        /*0034*/ 	.word	0xffffffff


	//   ....[3]....
        /*0038*/ 	.word	0xffffffff


	//   ....[4]....
        /*003c*/ 	.word	0xffffffff


	//   ....[5]....
        /*0040*/ 	.word	0xffffffff


	//   ....[6]....
        /*0044*/ 	.word	0xffffffff


	//   ....[7]....
        /*0048*/ 	.word	0xffffffff


	//   ....[8]....
        /*004c*/ 	.word	0xffffffff


	//   ....[9]....
        /*0050*/ 	.word	0xffffffff


	//   ....[10]....
        /*0054*/ 	.word	0xffffffff


	//   ....[11]....
        /*0058*/ 	.word	0xffffffff


	//   ....[12]....
        /*005c*/ 	.word	0xffffffff


	//   ....[13]....
        /*0060*/ 	.word	0xffffffff


	//   ....[14]....
        /*0064*/ 	.word	0xffffffff


	//   ....[15]....
        /*0068*/ 	.word	0xffffffff


	//   ....[16]....
        /*006c*/ 	.word	0xffffffff


	//   ....[17]....
        /*0070*/ 	.word	0xffffffff


	//   ....[18]....
        /*0074*/ 	.word	0xffffffff


	//   ....[19]....
        /*0078*/ 	.word	0xffffffff


	//   ....[20]....
        /*007c*/ 	.word	0xffffffff


	//----- nvinfo : EIATTR_COOP_GROUP_INSTR_OFFSETS
	.align		4
.L_1248:
        /*0080*/ 	.byte	0x04, 0x28
        /*0082*/ 	.short	(.L_1250 - .L_1249)


	//   ....[0]....
.L_1249:
        /*0084*/ 	.word	0x00002300


	//   ....[1]....
        /*0088*/ 	.word	0x00002320


	//   ....[2]....
        /*008c*/ 	.word	0x00002340


	//   ....[3]....
        /*0090*/ 	.word	0x00002360


	//   ....[4]....
        /*0094*/ 	.word	0x00002380


	//   ....[5]....
        /*0098*/ 	.word	0x000026f0


	//   ....[6]....
        /*009c*/ 	.word	0x00002710


	//   ....[7]....
        /*00a0*/ 	.word	0x00002740


	//   ....[8]....
        /*00a4*/ 	.word	0x00002760


	//   ....[9]....
        /*00a8*/ 	.word	0x000027a0


	//   ....[10]....
        /*00ac*/ 	.word	0x00002810


	//   ....[11]....
        /*00b0*/ 	.word	0x00002880


	//   ....[12]....
        /*00b4*/ 	.word	0x000028c0


	//   ....[13]....
        /*00b8*/ 	.word	0x000028d0


	//   ....[14]....
        /*00bc*/ 	.word	0x00002970


	//   ....[15]....
        /*00c0*/ 	.word	0x00002990


	//   ....[16]....
        /*00c4*/ 	.word	0x000029b0


	//   ....[17]....
        /*00c8*/ 	.word	0x00002a50


	//   ....[18]....
        /*00cc*/ 	.word	0x00002aa0


	//   ....[19]....
        /*00d0*/ 	.word	0x00002b40


	//   ....[20]....
        /*00d4*/ 	.word	0x00002b70


	//----- nvinfo : EIATTR_VRC_CTA_INIT_COUNT
	.align		4
.L_1250:
        /*00d8*/ 	.byte	0x02, 0x4a
	.zero		1
	.zero		1


	//----- nvinfo : EIATTR_EXIT_INSTR_OFFSETS
	.align		4
        /*00dc*/ 	.byte	0x04, 0x1c
        /*00de*/ 	.short	(.L_1252 - .L_1251)


	//   ....[0]....
.L_1251:
        /*00e0*/ 	.word	0x00000570


	//   ....[1]....
        /*00e4*/ 	.word	0x000032e0


	//----- nvinfo : EIATTR_MAX_THREADS
	.align		4
.L_1252:
        /*00e8*/ 	.byte	0x04, 0x05
        /*00ea*/ 	.short	(.L_1254 - .L_1253)
.L_1253:
        /*00ec*/ 	.word	0x00000100
        /*00f0*/ 	.word	0x00000001
        /*00f4*/ 	.word	0x00000001


	//----- nvinfo : EIATTR_CRS_STACK_SIZE
	.align		4
.L_1254:
        /*00f8*/ 	.byte	0x04, 0x1e
        /*00fa*/ 	.short	(.L_1256 - .L_1255)
.L_1255:
        /*00fc*/ 	.word	0x00000000


	//----- nvinfo : EIATTR_CBANK_PARAM_SIZE
	.align		4
.L_1256:
        /*0100*/ 	.byte	0x03, 0x19
        /*0102*/ 	.short	0x00e8


	//----- nvinfo : EIATTR_PARAM_CBANK
	.align		4
        /*0104*/ 	.byte	0x04, 0x0a
        /*0106*/ 	.short	(.L_1258 - .L_1257)
	.align		4
.L_1257:
        /*0108*/ 	.word	index@(.nv.constant0._ZN10layer_norm31ln_parallel_residual_fwd_kernelINS_13Kernel_traitsIf6__halfS2_S2_fjLj6144ELj1ELj1ELj8ELj16ENS_18Kernel_traits_baseILj6144EfS2_S2_S2_fjLj256EEEEELb0ELb1ELb0EEEvNS_9FwdParamsE)
        /*010c*/ 	.short	0x0380
        /*010e*/ 	.short	0x00e8


	//----- nvinfo : EIATTR_SW_WAR
	.align		4
.L_1258:
        /*0110*/ 	.byte	0x04, 0x36
        /*0112*/ 	.short	(.L_1260 - .L_1259)
.L_1259:
        /*0114*/ 	.word	0x00000008
.L_1260:


//--------------------- .nv.info._ZN10layer_norm31ln_parallel_residual_fwd_kernelINS_13Kernel_traitsIf6__halfS2_S2_fjLj6144ELj1ELj1ELj8ELj16ENS_18Kernel_traits_baseILj6144EfS2_S2_S2_fjLj256EEEEELb0ELb1ELb1EEEvNS_9FwdParamsE --------------------------
	.section	.nv.info._ZN10layer_norm31ln_parallel_residual_fwd_kernelINS_13Kernel_traitsIf6__halfS2_S2_fjLj6144ELj1ELj1ELj8ELj16ENS_18Kernel_traits_baseILj6144EfS2_S2_S2_fjLj256EEEEELb0ELb1ELb1EEEvNS_9FwdParamsE,"",@"SHT_CUDA_INFO"
	.sectionflags	@""
	.align	4


	//----- nvinfo : EIATTR_CUDA_API_VERSION
	.align		4
        /*0000*/ 	.byte	0x04, 0x37
        /*0002*/ 	.short	(.L_1262 - .L_1261)
.L_1261:
        /*0004*/ 	.word	0x00000082


	//----- nvinfo : EIATTR_KPARAM_INFO
	.align		4
.L_1262:
        /*0008*/ 	.byte	0x04, 0x17
        /*000a*/ 	.short	(.L_1264 - .L_1263)
.L_1263:
        /*000c*/ 	.word	0x00000000
        /*0010*/ 	.short	0x0000
        /*0012*/ 	.short	0x0000
        /*0014*/ 	.byte	0x00, 0xf0, 0xa1, 0x03


	//----- nvinfo : EIATTR_SPARSE_MMA_MASK
	.align		4
.L_1264:
        /*0018*/ 	.byte	0x03, 0x50
        /*001a*/ 	.short	0x0000


	//----- nvinfo : EIATTR_MAXREG_COUNT
	.align		4
        /*001c*/ 	.byte	0x03, 0x1b
        /*001e*/ 	.short	0x00ff


	//----- nvinfo : EIATTR_NUM_BARRIERS
	.align		4
        /*0020*/ 	.byte	0x02, 0x4c
        /*0022*/ 	.byte	0x01
	.zero		1


	//----- nvinfo : EIATTR_MERCURY_ISA_VERSION
	.align		4
        /*0024*/ 	.byte	0x03, 0x5f
        /*0026*/ 	.short	0x0101


	//----- nvinfo : EIATTR_COOP_GROUP_MASK_REGIDS
	.align		4
        /*0028*/ 	.byte	0x04, 0x29
        /*002a*/ 	.short	(.L_1266 - .L_1265)


	//   ....[0]....
.L_1265:
        /*002c*/ 	.word	0xffffffff


	//   ....[1]....
        /*0030*/ 	.word	0xffffffff


	//   ....[2]....
        /*0034*/ 	.word	0xffffffff


	//   ....[3]....
        /*0038*/ 	.word	0xffffffff


	//   ....[4]....
        /*003c*/ 	.word	0xffffffff


	//   ....[5]....
        /*0040*/ 	.word	0xffffffff


	//   ....[6]....
        /*0044*/ 	.word	0xffffffff


	//   ....[7]....
        /*0048*/ 	.word	0xffffffff


	//   ....[8]....
        /*004c*/ 	.word	0xffffffff


	//   ....[9]....
        /*0050*/ 	.word	0xffffffff


	//   ....[10]....
        /*0054*/ 	.word	0xffffffff


	//   ....[11]....
        /*0058*/ 	.word	0xffffffff


	//   ....[12]....
        /*005c*/ 	.word	0xffffffff


	//   ....[13]....
        /*0060*/ 	.word	0xffffffff


	//   ....[14]....
        /*0064*/ 	.word	0xffffffff


	//   ....[15]....
        /*0068*/ 	.word	0xffffffff


	//   ....[16]....
        /*006c*/ 	.word	0xffffffff


	//   ....[17]....
        /*0070*/ 	.word	0xffffffff


	//   ....[18]....
        /*0074*/ 	.word	0xffffffff


	//   ....[19]....
        /*0078*/ 	.word	0xffffffff


	//   ....[20]....
        /*007c*/ 	.word	0xffffffff


	//----- nvinfo : EIATTR_COOP_GROUP_INSTR_OFFSETS
	.align		4
.L_1266:
        /*0080*/ 	.byte	0x04, 0x28
        /*0082*/ 	.short	(.L_1268 - .L_1267)


	//   ....[0]....
.L_1267:
        /*0084*/ 	.word	0x00001e20


	//   ....[1]....
        /*0088*/ 	.word	0x00001e40


	//   ....[2]....
        /*008c*/ 	.word	0x00001e60


	//   ....[3]....
        /*0090*/ 	.word	0x00001e80


	//   ....[4]....
        /*0094*/ 	.word	0x00001ea0


	//   ....[5]....
        /*0098*/ 	.word	0x000021d0


	//   ....[6]....
        /*009c*/ 	.word	0x00002200


	//   ....[7]....
        /*00a0*/ 	.word	0x00002220


	//   ....[8]....
        /*00a4*/ 	.word	0x00002240


	//   ....[9]....
        /*00a8*/ 	.word	0x00002280


	//   ....[10]....
        /*00ac*/ 	.word	0x00002310


	//   ....[11]....
        /*00b0*/ 	.word	0x00002370


	//   ....[12]....
        /*00b4*/ 	.word	0x000023b0


	//   ....[13]....
        /*00b8*/ 	.word	0x000023c0


	//   ....[14]....
        /*00bc*/ 	.word	0x00002450


	//   ....[15]....
        /*00c0*/ 	.word	0x00002490


	//   ....[16]....
        /*00c4*/ 	.word	0x000024a0


	//   ....[17]....
        /*00c8*/ 	.word	0x00002550


	//   ....[18]....
        /*00cc*/ 	.word	0x00002590


	//   ....[19]....
        /*00d0*/ 	.word	0x00002630


	//   ....[20]....
        /*00d4*/ 	.word	0x00002650


	//----- nvinfo : EIATTR_VRC_CTA_INIT_COUNT
	.align		4
.L_1268:
        /*00d8*/ 	.byte	0x02, 0x4a
	.zero		1
	.zero		1


	//----- nvinfo : EIATTR_EXIT_INSTR_OFFSETS
	.align		4
        /*00dc*/ 	.byte	0x04, 0x1c
        /*00de*/ 	.short	(.L_1270 - .L_1269)


	//   ....[0]....
.L_1269:
        /*00e0*/ 	.word	0x00000310


	//   ....[1]....
        /*00e4*/ 	.word	0x00002d10


	//----- nvinfo : EIATTR_MAX_THREADS
	.align		4
.L_1270:
        /*00e8*/ 	.byte	0x04, 0x05
        /*00ea*/ 	.short	(.L_1272 - .L_1271)
.L_1271:
        /*00ec*/ 	.word	0x00000100
        /*00f0*/ 	.word	0x00000001
        /*00f4*/ 	.word	0x00000001


	//----- nvinfo : EIATTR_CBANK_PARAM_SIZE
	.align		4
.L_1272:
        /*00f8*/ 	.byte	0x03, 0x19
        /*00fa*/ 	.short	0x00e8


	//----- nvinfo : EIATTR_PARAM_CBANK
	.align		4
        /*00fc*/ 	.byte	0x04, 0x0a
        /*00fe*/ 	.short	(.L_1274 - .L_1273)
	.align		4
.L_1273:
        /*0100*/ 	.word	index@(.nv.constant0._ZN10layer_norm31ln_parallel_residual_fwd_kernelINS_13Kernel_traitsIf6__halfS2_S2_fjLj6144ELj1ELj1ELj8ELj16ENS_18Kernel_traits_baseILj6144EfS2_S2_S2_fjLj256EEEEELb0ELb1ELb1EEEvNS_9FwdParamsE)
        /*0104*/ 	.short	0x0380
        /*0106*/ 	.short	0x00e8


	//----- nvinfo : EIATTR_SW_WAR
	.align		4
.L_1274:
        /*0108*/ 	.byte	0x04, 0x36
        /*010a*/ 	.short	(.L_1276 - .L_1275)
.L_1275:
        /*010c*/ 	.word	0x00000008
.L_1276:


//--------------------- .nv.info._ZN10layer_norm31ln_parallel_residual_fwd_kernelINS_13Kernel_traitsIf6__halfS2_S2_fjLj6144ELj1ELj1ELj8ELj16ENS_18Kernel_traits_baseILj6144EfS2_S2_S2_fjLj256EEEEELb1ELb0ELb0EEEvNS_9FwdParamsE --------------------------
	.section	.nv.info._ZN10layer_norm31ln_parallel_residual_fwd_kernelINS_13Kernel_traitsIf6__halfS2_S2_fjLj6144ELj1ELj1ELj8ELj16ENS_18Kernel_traits_baseILj6144EfS2_S2_S2_fjLj256EEEEELb1ELb0ELb0EEEvNS_9FwdParamsE,"",@"SHT_CUDA_INFO"
	.sectionflags	@""
	.align	4


	//----- nvinfo : EIATTR_CUDA_API_VERSION
	.align		4
        /*0000*/ 	.byte	0x04, 0x37
        /*0002*/ 	.short	(.L_1278 - .L_1277)
.L_1277:
        /*0004*/ 	.word	0x00000082


	//----- nvinfo : EIATTR_KPARAM_INFO
	.align		4
.L_1278:
        /*0008*/ 	.byte	0x04, 0x17
        /*000a*/ 	.short	(.L_1280 - .L_1279)
.L_1279:
        /*000c*/ 	.word	0x00000000
        /*0010*/ 	.short	0x0000
        /*0012*/ 	.short	0x0000
        /*0014*/ 	.byte	0x00, 0xf0, 0xa1, 0x03


	//----- nvinfo : EIATTR_SPARSE_MMA_MASK
	.align		4
.L_1280:
        /*0018*/ 	.byte	0x03, 0x50
        /*001a*/ 	.short	0x0000


	//----- nvinfo : EIATTR_MAXREG_COUNT
	.align		4
        /*001c*/ 	.byte	0x03, 0x1b
        /*001e*/ 	.short	0x00ff


	//----- nvinfo : EIATTR_NUM_BARRIERS
	.align		4
        /*0020*/ 	.byte	0x02, 0x4c
        /*0022*/ 	.byte	0x01
	.zero		1


	//----- nvinfo : EIATTR_MERCURY_ISA_VERSION
	.align		4
        /*0024*/ 	.byte	0x03, 0x5f
        /*0026*/ 	.short	0x0101


	//----- nvinfo : EIATTR_COOP_GROUP_MASK_REGIDS
	.align		4
        /*0028*/ 	.byte	0x04, 0x29
        /*002a*/ 	.short	(.L_1282 - .L_1281)


	//   ....[0]....
.L_1281:
        /*002c*/ 	.word	0xffffffff


	//   ....[1]....
        /*0030*/ 	.word	0xffffffff


	//   ....[2]....
        /*0034*/ 	.word	0xffffffff


	//   ....[3]....
        /*0038*/ 	.word	0xffffffff


	//   ....[4]....
        /*003c*/ 	.word	0xffffffff


	//   ....[5]....
        /*0040*/ 	.word	0xffffffff


	//   ....[6]....
        /*0044*/ 	.word	0xffffffff


	//   ....[7]....
        /*0048*/ 	.word	0xffffffff


	//   ....[8]....
        /*004c*/ 	.word	0xffffffff


	//   ....[9]....
        /*0050*/ 	.word	0xffffffff


	//   ....[10]....
        /*0054*/ 	.word	0xffffffff


	//   ....[11]....
        /*0058*/ 	.word	0xffffffff


	//   ....[12]....
        /*005c*/ 	.word	0xffffffff


	//   ....[13]....
        /*0060*/ 	.word	0xffffffff


	//   ....[14]....
        /*0064*/ 	.word	0xffffffff


	//   ....[15]....
        /*0068*/ 	.word	0xffffffff


	//   ....[16]....
        /*006c*/ 	.word	0xffffffff


	//   ....[17]....
        /*0070*/ 	.word	0xffffffff


	//   ....[18]....
        /*0074*/ 	.word	0xffffffff


	//   ....[19]....
        /*0078*/ 	.word	0xffffffff


	//   ....[20]....
        /*007c*/ 	.word	0xffffffff


	//----- nvinfo : EIATTR_COOP_GROUP_INSTR_OFFSETS
	.align		4
.L_1282:
        /*0080*/ 	.byte	0x04, 0x28
        /*0082*/ 	.short	(.L_1284 - .L_1283)


	//   ....[0]....
.L_1283:
        /*0084*/ 	.word	0x0001eb30


	//   ....[1]....
        /*0088*/ 	.word	0x0001eb50


	//   ....[2]....
        /*008c*/ 	.word	0x0001eb70


	//   ....[3]....
        /*0090*/ 	.word	0x0001eb90


	//   ....[4]....
        /*0094*/ 	.word	0x0001ebb0


	//   ....[5]....
        /*0098*/ 	.word	0x0001ef20


	//   ....[6]....
        /*009c*/ 	.word	0x0001ef40


	//   ....[7]....
        /*00a0*/ 	.word	0x0001ef60


	//   ....[8]....
        /*00a4*/ 	.word	0x0001ef80


	//   ....[9]....
        /*00a8*/ 	.word	0x0001efa0


	//   ....[10]....
        /*00ac*/ 	.word	0x0001f120


	//   ....[11]....
        /*00b0*/ 	.word	0x0001f160


	//   ....[12]....
        /*00b4*/ 	.word	0x0001f170


	//   ....[13]....
        /*00b8*/ 	.word	0x0001f1c0


	//   ....[14]....
        /*00bc*/ 	.word	0x0001f280


	//   ....[15]....
        /*00c0*/ 	.word	0x0001f2b0


	//   ....[16]....
        /*00c4*/ 	.word	0x0001f2d0


	//   ....[17]....
        /*00c8*/ 	.word	0x0001f370


	//   ....[18]....
        /*00cc*/ 	.word	0x0001f3c0


	//   ....[19]....
        /*00d0*/ 	.word	0x0001f460


	//   ....[20]....
        /*00d4*/ 	.word	0x0001f490


	//----- nvinfo : EIATTR_VRC_CTA_INIT_COUNT
	.align		4
.L_1284:
        /*00d8*/ 	.byte	0x02, 0x4a
	.zero		1
	.zero		1


	//----- nvinfo : EIATTR_EXIT_INSTR_OFFSETS
	.align		4
        /*00dc*/ 	.byte	0x04, 0x1c
        /*00de*/ 	.short	(.L_1286 - .L_1285)


	//   ....[0]....
.L_1285:
        /*00e0*/ 	.word	0x000012d0


	//   ....[1]....
        /*00e4*/ 	.word	0x0001fef0


	//----- nvinfo : EIATTR_MAX_THREADS
	.align		4
.L_1286:
        /*00e8*/ 	.byte	0x04, 0x05
        /*00ea*/ 	.short	(.L_1288 - .L_1287)
.L_1287:
        /*00ec*/ 	.word	0x00000100
        /*00f0*/ 	.word	0x00000001
        /*00f4*/ 	.word	0x00000001


	//----- nvinfo : EIATTR_CRS_STACK_SIZE
	.align		4
.L_1288:
        /*00f8*/ 	.byte	0x04, 0x1e
        /*00fa*/ 	.short	(.L_1290 - .L_1289)
.L_1289:
        /*00fc*/ 	.word	0x00000000


	//----- nvinfo : EIATTR_CBANK_PARAM_SIZE
	.align		4
.L_1290:
        /*0100*/ 	.byte	0x03, 0x19
        /*0102*/ 	.short	0x00e8


	//----- nvinfo : EIATTR_PARAM_CBANK
	.align		4
        /*0104*/ 	.byte	0x04, 0x0a
        /*0106*/ 	.short	(.L_1292 - .L_1291)
	.align		4
.L_1291:
        /*0108*/ 	.word	index@(.nv.constant0._ZN10layer_norm31ln_parallel_residual_fwd_kernelINS_13Kernel_traitsIf6__halfS2_S2_fjLj6144ELj1ELj1ELj8ELj16ENS_18Kernel_traits_baseILj6144EfS2_S2_S2_fjLj256EEEEELb1ELb0ELb0EEEvNS_9FwdParamsE)
        /*010c*/ 	.short	0x0380
        /*010e*/ 	.short	0x00e8


	//----- nvinfo : EIATTR_SW_WAR
	.align		4
.L_1292:
        /*0110*/ 	.byte	0x04, 0x36
        /*0112*/ 	.short	(.L_1294 - .L_1293)
.L_1293:
        /*0114*/ 	.word	0x00000008
.L_1294:


//--------------------- .nv.info._ZN10layer_norm31ln_parallel_residual_fwd_kernelINS_13Kernel_traitsIf6__halfS2_S2_fjLj6144ELj1ELj1ELj8ELj16ENS_18Kernel_traits_baseILj6144EfS2_S2_S2_fjLj256EEEEELb1ELb0ELb1EEEvNS_9FwdParamsE --------------------------
	.section	.nv.info._ZN10layer_norm31ln_parallel_residual_fwd_kernelINS_13Kernel_traitsIf6__halfS2_S2_fjLj6144ELj1ELj1ELj8ELj16ENS_18Kernel_traits_baseILj6144EfS2_S2_S2_fjLj256EEEEELb1ELb0ELb1EEEvNS_9FwdParamsE,"",@"SHT_CUDA_INFO"
	.sectionflags	@""
	.align	4


	//----- nvinfo : EIATTR_CUDA_API_VERSION
	.align		4
        /*0000*/ 	.byte	0x04, 0x37
        /*0002*/ 	.short	(.L_1296 - .L_1295)
.L_1295:
        /*0004*/ 	.word	0x00000082


	//----- nvinfo : EIATTR_KPARAM_INFO
	.align		4
.L_1296:
        /*0008*/ 	.byte	0x04, 0x17
        /*000a*/ 	.short	(.L_1298 - .L_1297)
.L_1297:
        /*000c*/ 	.word	0x00000000
        /*0010*/ 	.short	0x0000
        /*0012*/ 	.short	0x0000
        /*0014*/ 	.byte	0x00, 0xf0, 0xa1, 0x03


	//----- nvinfo : EIATTR_SPARSE_MMA_MASK
	.align		4
.L_1298:
        /*0018*/ 	.byte	0x03, 0x50
        /*001a*/ 	.short	0x0000


	//----- nvinfo : EIATTR_MAXREG_COUNT
	.align		4
        /*001c*/ 	.byte	0x03, 0x1b
        /*001e*/ 	.short	0x00ff


	//----- nvinfo : EIATTR_NUM_BARRIERS
	.align		4
        /*0020*/ 	.byte	0x02, 0x4c
        /*0022*/ 	.byte	0x01
	.zero		1


	//----- nvinfo : EIATTR_MERCURY_ISA_VERSION
	.align		4
        /*0024*/ 	.byte	0x03, 0x5f
        /*0026*/ 	.short	0x0101


	//----- nvinfo : EIATTR_COOP_GROUP_MASK_REGIDS
	.align		4
        /*0028*/ 	.byte	0x04, 0x29
        /*002a*/ 	.short	(.L_1300 - .L_1299)


	//   ....[0]....
.L_1299:
        /*002c*/ 	.word	0xffffffff


	//   ....[1]....
        /*0030*/ 	.word	0xffffffff


	//   ....[2]....
        /*0034*/ 	.word	0xffffffff


	//   ....[3]....
        /*0038*/ 	.word	0xffffffff


	//   ....[4]....
        /*003c*/ 	.word	0xffffffff


	//   ....[5]....
        /*0040*/ 	.word	0xffffffff


	//   ....[6]....
        /*0044*/ 	.word	0xffffffff


	//   ....[7]....
        /*0048*/ 	.word	0xffffffff


	//   ....[8]....
        /*004c*/ 	.word	0xffffffff


	//   ....[9]....
        /*0050*/ 	.word	0xffffffff


	//   ....[10]....
        /*0054*/ 	.word	0xffffffff


	//   ....[11]....
        /*0058*/ 	.word	0xffffffff


	//   ....[12]....
        /*005c*/ 	.word	0xffffffff


	//   ....[13]....
        /*0060*/ 	.word	0xffffffff


	//   ....[14]....
        /*0064*/ 	.word	0xffffffff


	//   ....[15]....
        /*0068*/ 	.word	0xffffffff


	//   ....[16]....
        /*006c*/ 	.word	0xffffffff


	//   ....[17]....
        /*0070*/ 	.word	0xffffffff


	//   ....[18]....
        /*0074*/ 	.word	0xffffffff


	//   ....[19]....
        /*0078*/ 	.word	0xffffffff


	//   ....[20]....
        /*007c*/ 	.word	0xffffffff


	//----- nvinfo : EIATTR_COOP_GROUP_INSTR_OFFSETS
	.align		4
.L_1300:
        /*0080*/ 	.byte	0x04, 0x28
        /*0082*/ 	.short	(.L_1302 - .L_1301)


	//   ....[0]....
.L_1301:
        /*0084*/ 	.word	0x0001cb60


	//   ....[1]....
        /*0088*/ 	.word	0x0001cb80


	//   ....[2]....
        /*008c*/ 	.word	0x0001cba0


	//   ....[3]....
        /*0090*/ 	.word	0x0001cbc0


	//   ....[4]....
        /*0094*/ 	.word	0x0001cbe0


	//   ....[5]....
        /*0098*/ 	.word	0x0001cf10


	//   ....[6]....
        /*009c*/ 	.word	0x0001cf30


	//   ....[7]....
        /*00a0*/ 	.word	0x0001cf50


	//   ....[8]....
        /*00a4*/ 	.word	0x0001cf70


	//   ....[9]....
        /*00a8*/ 	.word	0x0001cf90


	//   ....[10]....
        /*00ac*/ 	.word	0x0001d140


	//   ....[11]....
        /*00b0*/ 	.word	0x0001d180


	//   ....[12]....
        /*00b4*/ 	.word	0x0001d230


	//   ....[13]....
        /*00b8*/ 	.word	0x0001d260


	//   ....[14]....
        /*00bc*/ 	.word	0x0001d280


	//   ....[15]....
        /*00c0*/ 	.word	0x0001d340


	//   ....[16]....
        /*00c4*/ 	.word	0x0001d350


	//   ....[17]....
        /*00c8*/ 	.word	0x0001d370


	//   ....[18]....
        /*00cc*/ 	.word	0x0001d3c0


	//   ....[19]....
        /*00d0*/ 	.word	0x0001d490


	//   ....[20]....
        /*00d4*/ 	.word	0x0001d4a0


	//----- nvinfo : EIATTR_VRC_CTA_INIT_COUNT
	.align		4
.L_1302:
        /*00d8*/ 	.byte	0x02, 0x4a
	.zero		1
	.zero		1


	//----- nvinfo : EIATTR_EXIT_INSTR_OFFSETS
	.align		4
        /*00dc*/ 	.byte	0x04, 0x1c
        /*00de*/ 	.short	(.L_1304 - .L_1303)


	//   ....[0]....
.L_1303:
        /*00e0*/ 	.word	0x00000a90


	//   ....[1]....
        /*00e4*/ 	.word	0x0001de10


	//----- nvinfo : EIATTR_MAX_THREADS
	.align		4
.L_1304:
        /*00e8*/ 	.byte	0x04, 0x05
        /*00ea*/ 	.short	(.L_1306 - .L_1305)
.L_1305:
        /*00ec*/ 	.word	0x00000100
        /*00f0*/ 	.word	0x00000001
        /*00f4*/ 	.word	0x00000001


	//----- nvinfo : EIATTR_CRS_STACK_SIZE
	.align		4
.L_1306:
        /*00f8*/ 	.byte	0x04, 0x1e
        /*00fa*/ 	.short	(.L_1308 - .L_1307)
.L_1307:
        /*00fc*/ 	.word	0x00000000


	//----- nvinfo : EIATTR_CBANK_PARAM_SIZE
	.align		4
.L_1308:
        /*0100*/ 	.byte	0x03, 0x19
        /*0102*/ 	.short	0x00e8


	//----- nvinfo : EIATTR_PARAM_CBANK
	.align		4
        /*0104*/ 	.byte	0x04, 0x0a
        /*0106*/ 	.short	(.L_1310 - .L_1309)
	.align		4
.L_1309:
        /*0108*/ 	.word	index@(.nv.constant0._ZN10layer_norm31ln_parallel_residual_fwd_kernelINS_13Kernel_traitsIf6__halfS2_S2_fjLj6144ELj1ELj1ELj8ELj16ENS_18Kernel_traits_baseILj6144EfS2_S2_S2_fjLj256EEEEELb1ELb0ELb1EEEvNS_9FwdParamsE)
        /*010c*/ 	.short	0x0380
        /*010e*/ 	.short	0x00e8


	//----- nvinfo : EIATTR_SW_WAR
	.align		4
.L_1310:
        /*0110*/ 	.byte	0x04, 0x36
        /*0112*/ 	.short	(.L_1312 - .L_1311)
.L_1311:
        /*0114*/ 	.word	0x00000008
.L_1312:


//--------------------- .nv.info._ZN10layer_norm31ln_parallel_residual_fwd_kernelINS_13Kernel_traitsIf6__halfS2_S2_fjLj6144ELj1ELj1ELj8ELj16ENS_18Kernel_traits_baseILj6144EfS2_S2_S2_fjLj256EEEEELb1ELb1ELb0EEEvNS_9FwdParamsE --------------------------
	.section	.nv.info._ZN10layer_norm31ln_parallel_residual_fwd_kernelINS_13Kernel_traitsIf6__halfS2_S2_fjLj6144ELj1ELj1ELj8ELj16ENS_18Kernel_traits_baseILj6144EfS2_S2_S2_fjLj256EEEEELb1ELb1ELb0EEEvNS_9FwdParamsE,"",@"SHT_CUDA_INFO"
	.sectionflags	@""
	.align	4


	//----- nvinfo : EIATTR_CUDA_API_VERSION
	.align		4
        /*0000*/ 	.byte	0x04, 0x37
        /*0002*/ 	.short	(.L_1314 - .L_1313)
.L_1313:
        /*0004*/ 	.word	0x00000082


	//----- nvinfo : EIATTR_KPARAM_INFO
	.align		4
.L_1314:
        /*0008*/ 	.byte	0x04, 0x17
        /*000a*/ 	.short	(.L_1316 - .L_1315)
.L_1315:
        /*000c*/ 	.word	0x00000000
        /*0010*/ 	.short	0x0000
        /*0012*/ 	.short	0x0000
        /*0014*/ 	.byte	0x00, 0xf0, 0xa1, 0x03


	//----- nvinfo : EIATTR_SPARSE_MMA_MASK
	.align		4
.L_1316:
        /*0018*/ 	.byte	0x03, 0x50
        /*001a*/ 	.short	0x0000


	//----- nvinfo : EIATTR_MAXREG_COUNT
	.align		4
        /*001c*/ 	.byte	0x03, 0x1b
        /*001e*/ 	.short	0x00ff


	//----- nvinfo : EIATTR_NUM_BARRIERS
	.align		4
        /*0020*/ 	.byte	0x02, 0x4c
        /*0022*/ 	.byte	0x01
	.zero		1


	//----- nvinfo : EIATTR_ANNOTATIONS
	.align		4
        /*0024*/ 	.byte	0x04, 0x55
        /*0026*/ 	.short	(.L_1318 - .L_1317)


	//   ....[0]....
.L_1317:
        /*0028*/ 	.word	0x00000001
        /*002c*/ 	.byte	0xa0, 0x03, 0x00, 0x00, 0x01, 0x00, 0x00, 0x00, 0xc0, 0x05, 0x00, 0x00, 0x01, 0x00, 0x00, 0x00
        /*003c*/ 	.byte	0x40, 0x0c, 0x00, 0x00, 0x01, 0x00, 0x00, 0x00, 0xc0, 0x0c, 0x00, 0x00, 0x01, 0x00, 0x00, 0x00
        /*004c*/ 	.byte	0xe0, 0x0c, 0x00, 0x00, 0x01, 0x00, 0x00, 0x00, 0xd0, 0xa8, 0x01, 0x00, 0x01, 0x00, 0x00, 0x00
        /*005c*/ 	.byte	0x20, 0xb0, 0x01, 0x00


	//----- nvinfo : EIATTR_MERCURY_ISA_VERSION
	.align		4
.L_1318:
        /*0060*/ 	.byte	0x03, 0x5f
        /*0062*/ 	.short	0x0101


	//----- nvinfo : EIATTR_COOP_GROUP_MASK_REGIDS
	.align		4
        /*0064*/ 	.byte	0x04, 0x29
        /*0066*/ 	.short	(.L_1320 - .L_1319)


	//   ....[0]....
.L_1319:
        /*0068*/ 	.word	0xffffffff


	//   ....[1]....
        /*006c*/ 	.word	0xffffffff


	//   ....[2]....
        /*0070*/ 	.word	0xffffffff


	//   ....[3]....
        /*0074*/ 	.word	0xffffffff


	//   ....[4]....
        /*0078*/ 	.word	0xffffffff


	//   ....[5]....
        /*007c*/ 	.word	0xffffffff


	//   ....[6]....
        /*0080*/ 	.word	0xffffffff


	//   ....[7]....
        /*0084*/ 	.word	0xffffffff


	//   ....[8]....
        /*0088*/ 	.word	0xffffffff


	//   ....[9]....
        /*008c*/ 	.word	0xffffffff


	//   ....[10]....
        /*0090*/ 	.word	0xffffffff


	//   ....[11]....
        /*0094*/ 	.word	0xffffffff


	//   ....[12]....
        /*0098*/ 	.word	0xffffffff


	//   ....[13]....
        /*009c*/ 	.word	0xffffffff


	//   ....[14]....
        /*00a0*/ 	.word	0xffffffff


	//   ....[15]....
        /*00a4*/ 	.word	0xffffffff


	//   ....[16]....
        /*00a8*/ 	.word	0xffffffff


	//   ....[17]....
        /*00ac*/ 	.word	0xffffffff


	//   ....[18]....
        /*00b0*/ 	.word	0xffffffff


	//   ....[19]....
        /*00b4*/ 	.word	0xffffffff


	//   ....[20]....
        /*00b8*/ 	.word	0xffffffff


	//----- nvinfo : EIATTR_COOP_GROUP_INSTR_OFFSETS
	.align		4
.L_1320:
        /*00bc*/ 	.byte	0x04, 0x28
        /*00be*/ 	.short	(.L_1322 - .L_1321)


	//   ....[0]....
.L_1321:
        /*00c0*/ 	.word	0x0001aac0


	//   ....[1]....
        /*00c4*/ 	.word	0x0001aae0


	//   ....[2]....
        /*00c8*/ 	.word	0x0001ab00


	//   ....[3]....
        /*00cc*/ 	.word	0x0001ab20


	//   ....[4]....
        /*00d0*/ 	.word	0x0001ab40


	//   ....[5]....
        /*00d4*/ 	.word	0x0001ae90


	//   ....[6]....
        /*00d8*/ 	.word	0x0001aeb0


	//   ....[7]....
        /*00dc*/ 	.word	0x0001aed0


	//   ....[8]....
        /*00e0*/ 	.word	0x0001af00


	//   ....[9]....
        /*00e4*/ 	.word	0x0001af30


	//   ....[10]....
        /*00e8*/ 	.word	0x0001b0b0


	//   ....[11]....
        /*00ec*/ 	.word	0x0001b0f0


	//   ....[12]....
        /*00f0*/ 	.word	0x0001b110


	//   ....[13]....
        /*00f4*/ 	.word	0x0001b150


	//   ....[14]....
        /*00f8*/ 	.word	0x0001b210


	//   ....[15]....
        /*00fc*/ 	.word	0x0001b240


	//   ....[16]....
        /*0100*/ 	.word	0x0001b260


	//   ....[17]....
        /*0104*/ 	.word	0x0001b300


	//   ....[18]....
        /*0108*/ 	.word	0x0001b370


	//   ....[19]....
        /*010c*/ 	.word	0x0001b400


	//   ....[20]....
        /*0110*/ 	.word	0x0001b430


	//----- nvinfo : EIATTR_VRC_CTA_INIT_COUNT
	.align		4
.L_1322:
        /*0114*/ 	.byte	0x02, 0x4a
	.zero		1
	.zero		1


	//----- nvinfo : EIATTR_EXIT_INSTR_OFFSETS
	.align		4
        /*0118*/ 	.byte	0x04, 0x1c
        /*011a*/ 	.short	(.L_1324 - .L_1323)


	//   ....[0]....
.L_1323:
        /*011c*/ 	.word	0x000007b0


	//   ....[1]....
        /*0120*/ 	.word	0x0001bbc0


	//----- nvinfo : EIATTR_MAX_THREADS
	.align		4
.L_1324:
        /*0124*/ 	.byte	0x04, 0x05
        /*0126*/ 	.short	(.L_1326 - .L_1325)
.L_1325:
        /*0128*/ 	.word	0x00000100
        /*012c*/ 	.word	0x00000001
        /*0130*/ 	.word	0x00000001


	//----- nvinfo : EIATTR_CRS_STACK_SIZE
	.align		4
.L_1326:
        /*0134*/ 	.byte	0x04, 0x1e
        /*0136*/ 	.short	(.L_1328 - .L_1327)
.L_1327:
        /*0138*/ 	.word	0x00000000


	//----- nvinfo : EIATTR_CBANK_PARAM_SIZE
	.align		4
.L_1328:
        /*013c*/ 	.byte	0x03, 0x19
        /*013e*/ 	.short	0x00e8


	//----- nvinfo : EIATTR_PARAM_CBANK
	.align		4
        /*0140*/ 	.byte	0x04, 0x0a
        /*0142*/ 	.short	(.L_1330 - .L_1329)
	.align		4
.L_1329:
        /*0144*/ 	.word	index@(.nv.constant0._ZN10layer_norm31ln_parallel_residual_fwd_kernelINS_13Kernel_traitsIf6__halfS2_S2_fjLj6144ELj1ELj1ELj8ELj16ENS_18Kernel_traits_baseILj6144EfS2_S2_S2_fjLj256EEEEELb1ELb1ELb0EEEvNS_9FwdParamsE)
        /*0148*/ 	.short	0x0380
        /*014a*/ 	.short	0x00e8


	//----- nvinfo : EIATTR_SW_WAR
	.align		4
.L_1330:
        /*014c*/ 	.byte	0x04, 0x36
        /*014e*/ 	.short	(.L_1332 - .L_1331)
.L_1331:
        /*0150*/ 	.word	0x00000008
.L_1332:


//--------------------- .nv.info._ZN10layer_norm31ln_parallel_residual_fwd_kernelINS_13Kernel_traitsIf6__halfS2_S2_fjLj6144ELj1ELj1ELj8ELj16ENS_18Kernel_traits_baseILj6144EfS2_S2_S2_fjLj256EEEEELb1ELb1ELb1EEEvNS_9FwdParamsE --------------------------
	.section	.nv.info._ZN10layer_norm31ln_parallel_residual_fwd_kernelINS_13Kernel_traitsIf6__halfS2_S2_fjLj6144ELj1ELj1ELj8ELj16ENS_18Kernel_traits_baseILj6144EfS2_S2_S2_fjLj256EEEEELb1ELb1ELb1EEEvNS_9FwdParamsE,"",@"SHT_CUDA_INFO"
	.sectionflags	@""
	.align	4


	//----- nvinfo : EIATTR_CUDA_API_VERSION
	.align		4
        /*0000*/ 	.byte	0x04, 0x37
        /*0002*/ 	.short	(.L_1334 - .L_1333)
.L_1333:
        /*0004*/ 	.word	0x00000082


	//----- nvinfo : EIATTR_KPARAM_INFO
	.align		4
.L_1334:
        /*0008*/ 	.byte	0x04, 0x17
        /*000a*/ 	.short	(.L_1336 - .L_1335)
.L_1335:
        /*000c*/ 	.word	0x00000000
        /*0010*/ 	.short	0x0000
        /*0012*/ 	.short	0x0000
        /*0014*/ 	.byte	0x00, 0xf0, 0xa1, 0x03


	//----- nvinfo : EIATTR_SPARSE_MMA_MASK
	.align		4
.L_1336:
        /*0018*/ 	.byte	0x03, 0x50
        /*001a*/ 	.short	0x0000


	//----- nvinfo : EIATTR_MAXREG_COUNT
	.align		4
        /*001c*/ 	.byte	0x03, 0x1b
        /*001e*/ 	.short	0x00ff


	//----- nvinfo : EIATTR_NUM_BARRIERS
	.align		4
        /*0020*/ 	.byte	0x02, 0x4c
        /*0022*/ 	.byte	0x01
	.zero		1


	//----- nvinfo : EIATTR_MERCURY_ISA_VERSION
	.align		4
        /*0024*/ 	.byte	0x03, 0x5f
        /*0026*/ 	.short	0x0101


	//----- nvinfo : EIATTR_COOP_GROUP_MASK_REGIDS
	.align		4
        /*0028*/ 	.byte	0x04, 0x29
        /*002a*/ 	.short	(.L_1338 - .L_1337)


	//   ....[0]....
.L_1337:
        /*002c*/ 	.word	0xffffffff


	//   ....[1]....
        /*0030*/ 	.word	0xffffffff


	//   ....[2]....
        /*0034*/ 	.word	0xffffffff


	//   ....[3]....
        /*0038*/ 	.word	0xffffffff


	//   ....[4]....
        /*003c*/ 	.word	0xffffffff


	//   ....[5]....
        /*0040*/ 	.word	0xffffffff


	//   ....[6]....
        /*0044*/ 	.word	0xffffffff


	//   ....[7]....
        /*0048*/ 	.word	0xffffffff


	//   ....[8]....
        /*004c*/ 	.word	0xffffffff


	//   ....[9]....
        /*0050*/ 	.word	0xffffffff


	//   ....[10]....
        /*0054*/ 	.word	0xffffffff


	//   ....[11]....
        /*0058*/ 	.word	0xffffffff


	//   ....[12]....
        /*005c*/ 	.word	0xffffffff


	//   ....[13]....
        /*0060*/ 	.word	0xffffffff


	//   ....[14]....
        /*0064*/ 	.word	0xffffffff


	//   ....[15]....
        /*0068*/ 	.word	0xffffffff


	//   ....[16]....
        /*006c*/ 	.word	0xffffffff


	//   ....[17]....
        /*0070*/ 	.word	0xffffffff


	//   ....[18]....
        /*0074*/ 	.word	0xffffffff


	//   ....[19]....
        /*0078*/ 	.word	0xffffffff


	//   ....[20]....
        /*007c*/ 	.word	0xffffffff


	//----- nvinfo : EIATTR_COOP_GROUP_INSTR_OFFSETS
	.align		4
.L_1338:
        /*0080*/ 	.byte	0x04, 0x28
        /*0082*/ 	.short	(.L_1340 - .L_1339)


	//   ....[0]....
.L_1339:
        /*0084*/ 	.word	0x00017030


	//   ....[1]....
        /*0088*/ 	.word	0x00017060


	//   ....[2]....
        /*008c*/ 	.word	0x00017080


	//   ....[3]....
        /*0090*/ 	.word	0x000170a0


	//   ....[4]....
        /*0094*/ 	.word	0x000170c0


	//   ....[5]....
        /*0098*/ 	.word	0x00017400


	//   ....[6]....
        /*009c*/ 	.word	0x00017420


	//   ....[7]....
        /*00a0*/ 	.word	0x00017440


	//   ....[8]....
        /*00a4*/ 	.word	0x00017460


	//   ....[9]....
        /*00a8*/ 	.word	0x00017490


	//   ....[10]....
        /*00ac*/ 	.word	0x00017630


	//   ....[11]....
        /*00b0*/ 	.word	0x00017670


	//   ....[12]....
        /*00b4*/ 	.word	0x00017690


	//   ....[13]....
        /*00b8*/ 	.word	0x000176d0


	//   ....[14]....
        /*00bc*/ 	.word	0x00017790


	//   ....[15]....
        /*00c0*/ 	.word	0x000177c0


	//   ....[16]....
        /*00c4*/ 	.word	0x000177e0


	//   ....[17]....
        /*00c8*/ 	.word	0x00017880


	//   ....[18]....
        /*00cc*/ 	.word	0x000178e0


	//   ....[19]....
        /*00d0*/ 	.word	0x000179b0


	//   ....[20]....
        /*00d4*/ 	.word	0x000179d0


	//----- nvinfo : EIATTR_VRC_CTA_INIT_COUNT
	.align		4
.L_1340:
        /*00d8*/ 	.byte	0x02, 0x4a
	.zero		1
	.zero		1


	//----- nvinfo : EIATTR_EXIT_INSTR_OFFSETS
	.align		4
        /*00dc*/ 	.byte	0x04, 0x1c
        /*00de*/ 	.short	(.L_1342 - .L_1341)


	//   ....[0]....
.L_1341:
        /*00e0*/ 	.word	0x000003a0


	//   ....[1]....
        /*00e4*/ 	.word	0x00018060


	//----- nvinfo : EIATTR_MAX_THREADS
	.align		4
.L_1342:
        /*00e8*/ 	.byte	0x04, 0x05
        /*00ea*/ 	.short	(.L_1344 - .L_1343)
.L_1343:
        /*00ec*/ 	.word	0x00000100
        /*00f0*/ 	.word	0x00000001
        /*00f4*/ 	.word	0x00000001


	//----- nvinfo : EIATTR_CRS_STACK_SIZE
	.align		4
.L_1344:
        /*00f8*/ 	.byte	0x04, 0x1e
        /*00fa*/ 	.short	(.L_1346 - .L_1345)
.L_1345:
        /*00fc*/ 	.word	0x00000000


	//----- nvinfo : EIATTR_CBANK_PARAM_SIZE
	.align		4
.L_1346:
        /*0100*/ 	.byte	0x03, 0x19
        /*0102*/ 	.short	0x00e8


	//----- nvinfo : EIATTR_PARAM_CBANK
	.align		4
        /*0104*/ 	.byte	0x04, 0x0a
        /*0106*/ 	.short	(.L_1348 - .L_1347)
	.align		4
.L_1347:
        /*0108*/ 	.word	index@(.nv.constant0._ZN10layer_norm31ln_parallel_residual_fwd_kernelINS_13Kernel_traitsIf6__halfS2_S2_fjLj6144ELj1ELj1ELj8ELj16ENS_18Kernel_traits_baseILj6144EfS2_S2_S2_fjLj256EEEEELb1ELb1ELb1EEEvNS_9FwdParamsE)
        /*010c*/ 	.short	0x0380
        /*010e*/ 	.short	0x00e8


	//----- nvinfo : EIATTR_SW_WAR
	.align		4
.L_1348:
        /*0110*/ 	.byte	0x04, 0x36
        /*0112*/ 	.short	(.L_1350 - .L_1349)
.L_1349:
        /*0114*/ 	.word	0x00000008
.L_1350:


//--------------------- .nv.info._ZN10layer_norm31ln_parallel_residual_fwd_kernelINS_13Kernel_traitsI6__halfS2_fS2_fjLj6144ELj1ELj1ELj8ELj16ENS_18Kernel_traits_baseILj6144ES2_S2_fS2_fjLj256EEEEELb0ELb0ELb0EEEvNS_9FwdParamsE --------------------------
	.section	.nv.info._ZN10layer_norm31ln_parallel_residual_fwd_kernelINS_13Kernel_traitsI6__halfS2_fS2_fjLj6144ELj1ELj1ELj8ELj16ENS_18Kernel_traits_baseILj6144ES2_S2_fS2_fjLj256EEEEELb0ELb0ELb0EEEvNS_9FwdParamsE,"",@"SHT_CUDA_INFO"
	.sectionflags	@""
	.align	4


	//----- nvinfo : EIATTR_CUDA_API_VERSION
	.align		4
        /*0000*/ 	.byte	0x04, 0x37
        /*0002*/ 	.short	(.L_1352 - .L_1351)
.L_1351:
        /*0004*/ 	.word	0x00000082


	//----- nvinfo : EIATTR_KPARAM_INFO
	.align		4
.L_1352:
        /*0008*/ 	.byte	0x04, 0x17
        /*000a*/ 	.short	(.L_1354 - .L_1353)
.L_1353:
        /*000c*/ 	.word	0x00000000
        /*0010*/ 	.short	0x0000
        /*0012*/ 	.short	0x0000
        /*0014*/ 	.byte	0x00, 0xf0, 0xa1, 0x03


	//----- nvinfo : EIATTR_SPARSE_MMA_MASK
	.align		4
.L_1354:
        /*0018*/ 	.byte	0x03, 0x50
        /*001a*/ 	.short	0x0000


	//----- nvinfo : EIATTR_MAXREG_COUNT
	.align		4
        /*001c*/ 	.byte	0x03, 0x1b
        /*001e*/ 	.short	0x00ff


	//----- nvinfo : EIATTR_NUM_BARRIERS
	.align		4
        /*0020*/ 	.byte	0x02, 0x4c
        /*0022*/ 	.byte	0x01
	.zero		1


	//----- nvinfo : EIATTR_MERCURY_ISA_VERSION
	.align		4
        /*0024*/ 	.byte	0x03, 0x5f
        /*0026*/ 	.short	0x0101


	//----- nvinfo : EIATTR_COOP_GROUP_MASK_REGIDS
	.align		4
        /*0028*/ 	.byte	0x04, 0x29
        /*002a*/ 	.short	(.L_1356 - .L_1355)


	//   ....[0]....
.L_1355:
        /*002c*/ 	.word	0xffffffff


	//   ....[1]....
        /*0030*/ 	.word	0xffffffff


	//   ....[2]....
        /*0034*/ 	.word	0xffffffff


	//   ....[3]....
        /*0038*/ 	.word	0xffffffff


	//   ....[4]....
        /*003c*/ 	.word	0xffffffff


	//   ....[5]....
        /*0040*/ 	.word	0xffffffff


	//   ....[6]....
        /*0044*/ 	.word	0xffffffff


	//   ....[7]....
        /*0048*/ 	.word	0xffffffff


	//   ....[8]....
        /*004c*/ 	.word	0xffffffff


	//   ....[9]....
        /*0050*/ 	.word	0xffffffff


	//   ....[10]....
        /*0054*/ 	.word	0xffffffff


	//   ....[11]....
        /*0058*/ 	.word	0xffffffff


	//   ....[12]....
        /*005c*/ 	.word	0xffffffff


	//   ....[13]....
        /*0060*/ 	.word	0xffffffff


	//   ....[14]....
        /*0064*/ 	.word	0xffffffff


	//   ....[15]....
        /*0068*/ 	.word	0xffffffff


	//   ....[16]....
        /*006c*/ 	.word	0xffffffff


	//   ....[17]....
        /*0070*/ 	.word	0xffffffff


	//   ....[18]....
        /*0074*/ 	.word	0xffffffff


	//   ....[19]....
        /*0078*/ 	.word	0xffffffff


	//   ....[20]....
        /*007c*/ 	.word	0xffffffff


	//----- nvinfo : EIATTR_COOP_GROUP_INSTR_OFFSETS
	.align		4
.L_1356:
        /*0080*/ 	.byte	0x04, 0x28
        /*0082*/ 	.short	(.L_1358 - .L_1357)


	//   ....[0]....
.L_1357:
        /*0084*/ 	.word	0x000024d0


	//   ....[1]....
        /*0088*/ 	.word	0x000024f0


	//   ....[2]....
        /*008c*/ 	.word	0x00002510


	//   ....[3]....
        /*0090*/ 	.word	0x00002530


	//   ....[4]....
        /*0094*/ 	.word	0x00002550


	//   ....[5]....
        /*0098*/ 	.word	0x00002890


	//   ....[6]....
        /*009c*/ 	.word	0x000028b0


	//   ....[7]....
        /*00a0*/ 	.word	0x000028d0


	//   ....[8]....
        /*00a4*/ 	.word	0x00002900


	//   ....[9]....
        /*00a8*/ 	.word	0x00002930


	//   ....[10]....
        /*00ac*/ 	.word	0x00002ae0


	//   ....[11]....
        /*00b0*/ 	.word	0x00002b20


	//   ....[12]....
        /*00b4*/ 	.word	0x00002b30


	//   ....[13]....
        /*00b8*/ 	.word	0x00002b70


	//   ....[14]....
        /*00bc*/ 	.word	0x00002c40


	//   ....[15]....
        /*00c0*/ 	.word	0x00002c70


	//   ....[16]....
        /*00c4*/ 	.word	0x00002c90


	//   ....[17]....
        /*00c8*/ 	.word	0x00002d30


	//   ....[18]....
        /*00cc*/ 	.word	0x00002d90


	//   ....[19]....
        /*00d0*/ 	.word	0x00002e30


	//   ....[20]....
        /*00d4*/ 	.word	0x00002e60


	//----- nvinfo : EIATTR_VRC_CTA_INIT_COUNT
	.align		4
.L_1358:
        /*00d8*/ 	.byte	0x02, 0x4a
	.zero		1
	.zero		1


	//----- nvinfo : EIATTR_EXIT_INSTR_OFFSETS
	.align		4
        /*00dc*/ 	.byte	0x04, 0x1c
        /*00de*/ 	.short	(.L_1360 - .L_1359)


	//   ....[0]....
.L_1359:
        /*00e0*/ 	.word	0x00000cb0


	//   ....[1]....
        /*00e4*/ 	.word	0x00003ea0


	//----- nvinfo : EIATTR_MAX_THREADS
	.align		4
.L_1360:
        /*00e8*/ 	.byte	0x04, 0x05
        /*00ea*/ 	.short	(.L_1362 - .L_1361)
.L_1361:
        /*00ec*/ 	.word	0x00000100
        /*00f0*/ 	.word	0x00000001
        /*00f4*/ 	.word	0x00000001


	//----- nvinfo : EIATTR_CRS_STACK_SIZE
	.align		4
.L_1362:
        /*00f8*/ 	.byte	0x04, 0x1e
        /*00fa*/ 	.short	(.L_1364 - .L_1363)
.L_1363:
        /*00fc*/ 	.word	0x00000000


	//----- nvinfo : EIATTR_CBANK_PARAM_SIZE
	.align		4
.L_1364:
        /*0100*/ 	.byte	0x03, 0x19
        /*0102*/ 	.short	0x00e8


	//----- nvinfo : EIATTR_PARAM_CBANK
	.align		4
        /*0104*/ 	.byte	0x04, 0x0a
        /*0106*/ 	.short	(.L_1366 - .L_1365)
	.align		4
.L_1365:
        /*0108*/ 	.word	index@(.nv.constant0._ZN10layer_norm31ln_parallel_residual_fwd_kernelINS_13Kernel_traitsI6__halfS2_fS2_fjLj6144ELj1ELj1ELj8ELj16ENS_18Kernel_traits_baseILj6144ES2_S2_fS2_fjLj256EEEEELb0ELb0ELb0EEEvNS_9FwdParamsE)
        /*010c*/ 	.short	0x0380
        /*010e*/ 	.short	0x00e8


	//----- nvinfo : EIATTR_SW_WAR
	.align		4
.L_1366:
        /*0110*/ 	.byte	0x04, 0x36
        /*0112*/ 	.short	(.L_1368 - .L_1367)
.L_1367:
        /*0114*/ 	.word	0x00000008
.L_1368:


//--------------------- .nv.info._ZN10layer_norm31ln_parallel_residual_fwd_kernelINS_13Kernel_traitsI6__halfS2_fS2_fjLj6144ELj1ELj1ELj8ELj16ENS_18Kernel_traits_baseILj6144ES2_S2_fS2_fjLj256EEEEELb0ELb0ELb1EEEvNS_9FwdParamsE --------------------------
	.section	.nv.info._ZN10layer_norm31ln_parallel_residual_fwd_kernelINS_13Kernel_traitsI6__halfS2_fS2_fjLj6144ELj1ELj1ELj8ELj16ENS_18Kernel_traits_baseILj6144ES2_S2_fS2_fjLj256EEEEELb0ELb0ELb1EEEvNS_9FwdParamsE,"",@"SHT_CUDA_INFO"
	.sectionflags	@""
	.align	4


	//----- nvinfo : EIATTR_CUDA_API_VERSION
	.align		4
        /*0000*/ 	.byte	0x04, 0x37
        /*0002*/ 	.short	(.L_1370 - .L_1369)
.L_1369:
        /*0004*/ 	.word	0x00000082


	//----- nvinfo : EIATTR_KPARAM_INFO
	.align		4
.L_1370:
        /*0008*/ 	.byte	0x04, 0x17
        /*000a*/ 	.short	(.L_1372 - .L_1371)
.L_1371:
        /*000c*/ 	.word	0x00000000
        /*0010*/ 	.short	0x0000
        /*0012*/ 	.short	0x0000
        /*0014*/ 	.byte	0x00, 0xf0, 0xa1, 0x03


	//----- nvinfo : EIATTR_SPARSE_MMA_MASK
	.align		4
.L_1372:
        /*0018*/ 	.byte	0x03, 0x50
        /*001a*/ 	.short	0x0000


	//----- nvinfo : EIATTR_MAXREG_COUNT
	.align		4
        /*001c*/ 	.byte	0x03, 0x1b
        /*001e*/ 	.short	0x00ff


	//----- nvinfo : EIATTR_NUM_BARRIERS
	.align		4
        /*0020*/ 	.byte	0x02, 0x4c
        /*0022*/ 	.byte	0x01
	.zero		1


	//----- nvinfo : EIATTR_MERCURY_ISA_VERSION
	.align		4
        /*0024*/ 	.byte	0x03, 0x5f
        /*0026*/ 	.short	0x0101


	//----- nvinfo : EIATTR_COOP_GROUP_MASK_REGIDS
	.align		4
        /*0028*/ 	.byte	0x04, 0x29
        /*002a*/ 	.short	(.L_1374 - .L_1373)


	//   ....[0]....
.L_1373:
        /*002c*/ 	.word	0xffffffff


	//   ....[1]....
        /*0030*/ 	.word	0xffffffff


	//   ....[2]....
        /*0034*/ 	.word	0xffffffff


	//   ....[3]....
        /*0038*/ 	.word	0xffffffff


	//   ....[4]....
        /*003c*/ 	.word	0xffffffff


	//   ....[5]....
        /*0040*/ 	.word	0xffffffff


	//   ....[6]....
        /*0044*/ 	.word	0xffffffff


	//   ....[7]....
        /*0048*/ 	.word	0xffffffff


	//   ....[8]....
        /*004c*/ 	.word	0xffffffff


	//   ....[9]....
        /*0050*/ 	.word	0xffffffff


	//   ....[10]....
        /*0054*/ 	.word	0xffffffff


	//   ....[11]....
        /*0058*/ 	.word	0xffffffff


	//   ....[12]....
        /*005c*/ 	.word	0xffffffff


	//   ....[13]....
        /*0060*/ 	.word	0xffffffff


	//   ....[14]....
        /*0064*/ 	.word	0xffffffff


	//   ....[15]....
        /*0068*/ 	.word	0xffffffff


	//   ....[16]....
        /*006c*/ 	.word	0xffffffff


	//   ....[17]....
        /*0070*/ 	.word	0xffffffff


	//   ....[18]....
        /*0074*/ 	.word	0xffffffff


	//   ....[19]....
        /*0078*/ 	.word	0xffffffff


	//   ....[20]....
        /*007c*/ 	.word	0xffffffff


	//----- nvinfo : EIATTR_COOP_GROUP_INSTR_OFFSETS
	.align		4
.L_1374:
        /*0080*/ 	.byte	0x04, 0x28
        /*0082*/ 	.short	(.L_1376 - .L_1375)


	//   ....[0]....
.L_1375:
        /*0084*/ 	.word	0x00001cf0


	//   ....[1]....
        /*0088*/ 	.word	0x00001d10


	//   ....[2]....
        /*008c*/ 	.word	0x00001d30


	//   ....[3]....
        /*0090*/ 	.word	0x00001d50


	//   ....[4]....
        /*0094*/ 	.word	0x00001d70


	//   ....[5]....
        /*0098*/ 	.word	0x000020a0


	//   ....[6]....
        /*009c*/ 	.word	0x000020c0


	//   ....[7]....
        /*00a0*/ 	.word	0x000020f0


	//   ....[8]....
        /*00a4*/ 	.word	0x00002120


	//   ....[9]....
        /*00a8*/ 	.word	0x00002140


	//   ....[10]....
        /*00ac*/ 	.word	0x000022f0


	//   ....[11]....
        /*00b0*/ 	.word	0x00002330


	//   ....[12]....
        /*00b4*/ 	.word	0x00002370


	//   ....[13]....
        /*00b8*/ 	.word	0x00002400


	//   ....[14]....
        /*00bc*/ 	.word	0x000024e0


	//   ....[15]....
        /*00c0*/ 	.word	0x00002510


	//   ....[16]....
        /*00c4*/ 	.word	0x00002530


	//   ....[17]....
        /*00c8*/ 	.word	0x000025f0


	//   ....[18]....
        /*00cc*/ 	.word	0x00002650


	//   ....[19]....
        /*00d0*/ 	.word	0x00002700


	//   ....[20]....
        /*00d4*/ 	.word	0x00002730


	//----- nvinfo : EIATTR_VRC_CTA_INIT_COUNT
	.align		4
.L_1376:
        /*00d8*/ 	.byte	0x02, 0x4a
	.zero		1
	.zero		1


	//----- nvinfo : EIATTR_EXIT_INSTR_OFFSETS
	.align		4
        /*00dc*/ 	.byte	0x04, 0x1c
        /*00de*/ 	.short	(.L_1378 - .L_1377)


	//   ....[0]....
.L_1377:
        /*00e0*/ 	.word	0x00000730


	//   ....[1]....
        /*00e4*/ 	.word	0x000035c0


	//----- nvinfo : EIATTR_MAX_THREADS
	.align		4
.L_1378:
        /*00e8*/ 	.byte	0x04, 0x05
        /*00ea*/ 	.short	(.L_1380 - .L_1379)
.L_1379:
        /*00ec*/ 	.word	0x00000100
        /*00f0*/ 	.word	0x00000001
        /*00f4*/ 	.word	0x00000001


	//----- nvinfo : EIATTR_CRS_STACK_SIZE
	.align		4
.L_1380:
        /*00f8*/ 	.byte	0x04, 0x1e
        /*00fa*/ 	.short	(.L_1382 - .L_1381)
.L_1381:
        /*00fc*/ 	.word	0x00000000


	//----- nvinfo : EIATTR_CBANK_PARAM_SIZE
	.align		4
.L_1382:
        /*0100*/ 	.byte	0x03, 0x19
        /*0102*/ 	.short	0x00e8


	//----- nvinfo : EIATTR_PARAM_CBANK
	.align		4
        /*0104*/ 	.byte	0x04, 0x0a
        /*0106*/ 	.short	(.L_1384 - .L_1383)
	.align		4
.L_1383:
        /*0108*/ 	.word	index@(.nv.constant0._ZN10layer_norm31ln_parallel_residual_fwd_kernelINS_13Kernel_traitsI6__halfS2_fS2_fjLj6144ELj1ELj1ELj8ELj16ENS_18Kernel_traits_baseILj6144ES2_S2_fS2_fjLj256EEEEELb0ELb0ELb1EEEvNS_9FwdParamsE)
        /*010c*/ 	.short	0x0380
        /*010e*/ 	.short	0x00e8


	//----- nvinfo : EIATTR_SW_WAR
	.align		4
.L_1384:
        /*0110*/ 	.byte	0x04, 0x36
        /*0112*/ 	.short	(.L_1386 - .L_1385)
.L_1385:
        /*0114*/ 	.word	0x00000008
.L_1386:


//--------------------- .nv.info._ZN10layer_norm31ln_parallel_residual_fwd_kernelINS_13Kernel_traitsI6__halfS2_fS2_fjLj6144ELj1ELj1ELj8ELj16ENS_18Kernel_traits_baseILj6144ES2_S2_fS2_fjLj256EEEEELb0ELb1ELb0EEEvNS_9FwdParamsE --------------------------
	.section	.nv.info._ZN10layer_norm31ln_parallel_residual_fwd_kernelINS_13Kernel_traitsI6__halfS2_fS2_fjLj6144ELj1ELj1ELj8ELj16ENS_18Kernel_traits_baseILj6144ES2_S2_fS2_fjLj256EEEEELb0ELb1ELb0EEEvNS_9FwdParamsE,"",@"SHT_CUDA_INFO"
	.sectionflags	@""
	.align	4


	//----- nvinfo : EIATTR_CUDA_API_VERSION
	.align		4
        /*0000*/ 	.byte	0x04, 0x37
        /*0002*/ 	.short	(.L_1388 - .L_1387)
.L_1387:
        /*0004*/ 	.word	0x00000082


	//----- nvinfo : EIATTR_KPARAM_INFO
	.align		4
.L_1388:
        /*0008*/ 	.byte	0x04, 0x17
        /*000a*/ 	.short	(.L_1390 - .L_1389)
.L_1389:
        /*000c*/ 	.word	0x00000000
        /*0010*/ 	.short	0x0000
        /*0012*/ 	.short	0x0000
        /*0014*/ 	.byte	0x00, 0xf0, 0xa1, 0x03


	//----- nvinfo : EIATTR_SPARSE_MMA_MASK
	.align		4
.L_1390:
        /*0018*/ 	.byte	0x03, 0x50
        /*001a*/ 	.short	0x0000


	//----- nvinfo : EIATTR_MAXREG_COUNT
	.align		4
        /*001c*/ 	.byte	0x03, 0x1b
        /*001e*/ 	.short	0x00ff


	//----- nvinfo : EIATTR_NUM_BARRIERS
	.align		4
        /*0020*/ 	.byte	0x02, 0x4c
        /*0022*/ 	.byte	0x01
	.zero		1


	//----- nvinfo : EIATTR_MERCURY_ISA_VERSION
	.align		4
        /*0024*/ 	.byte	0x03, 0x5f
        /*0026*/ 	.short	0x0101


	//----- nvinfo : EIATTR_COOP_GROUP_MASK_REGIDS
	.align		4
        /*0028*/ 	.byte	0x04, 0x29
        /*002a*/ 	.short	(.L_1392 - .L_1391)


	//   ....[0]....
.L_1391:
        /*002c*/ 	.word	0xffffffff


	//   ....[1]....
        /*0030*/ 	.word	0xffffffff


	//   ....[2]....
        /*0034*/ 	.word	0xffffffff


	//   ....[3]....
        /*0038*/ 	.word	0xffffffff


	//   ....[4]....
        /*003c*/ 	.word	0xffffffff


	//   ....[5]....
        /*0040*/ 	.word	0xffffffff


	//   ....[6]....
        /*0044*/ 	.word	0xffffffff


	//   ....[7]....
        /*0048*/ 	.word	0xffffffff


	//   ....[8]....
        /*004c*/ 	.word	0xffffffff


	//   ....[9]....
        /*0050*/ 	.word	0xffffffff


	//   ....[10]....
        /*0054*/ 	.word	0xffffffff


	//   ....[11]....
        /*0058*/ 	.word	0xffffffff


	//   ....[12]....
        /*005c*/ 	.word	0xffffffff


	//   ....[13]....
        /*0060*/ 	.word	0xffffffff


	//   ....[14]....
        /*0064*/ 	.word	0xffffffff


	//   ....[15]....
        /*0068*/ 	.word	0xffffffff


	//   ....[16]....
        /*006c*/ 	.word	0xffffffff


	//   ....[17]....
        /*0070*/ 	.word	0xffffffff


	//   ....[18]....
        /*0074*/ 	.word	0xffffffff


	//   ....[19]....
        /*0078*/ 	.word	0xffffffff


	//   ....[20]....
        /*007c*/ 	.word	0xffffffff


	//----- nvinfo : EIATTR_COOP_GROUP_INSTR_OFFSETS
	.align		4
.L_1392:
        /*0080*/ 	.byte	0x04, 0x28
        /*0082*/ 	.short	(.L_1394 - .L_1393)


	//   ....[0]....
.L_1393:
        /*0084*/ 	.word	0x00001cb0


	//   ....[1]....
        /*0088*/ 	.word	0x00001cd0


	//   ....[2]....
        /*008c*/ 	.word	0x00001cf0


	//   ....[3]....
        /*0090*/ 	.word	0x00001d10


	//   ....[4]....
        /*0094*/ 	.word	0x00001d30


	//   ....[5]....
        /*0098*/ 	.word	0x000020a0


	//   ....[6]....
        /*009c*/ 	.word	0x000020d0


	//   ....[7]....
        /*00a0*/ 	.word	0x00002100


	//   ....[8]....
        /*00a4*/ 	.word	0x00002130


	//   ....[9]....
        /*00a8*/ 	.word	0x00002170


	//   ....[10]....
        /*00ac*/ 	.word	0x00002190


	//   ....[11]....
        /*00b0*/ 	.word	0x00002210


	//   ....[12]....
        /*00b4*/ 	.word	0x00002260


	//   ....[13]....
        /*00b8*/ 	.word	0x00002270


	//   ....[14]....
        /*00bc*/ 	.word	0x00002300


	//   ....[15]....
        /*00c0*/ 	.word	0x00002340


	//   ....[16]....
        /*00c4*/ 	.word	0x00002350


	//   ....[17]....
        /*00c8*/ 	.word	0x00002400


	//   ....[18]....
        /*00cc*/ 	.word	0x00002450


	//   ....[19]....
        /*00d0*/ 	.word	0x000024f0


	//   ....[20]....
        /*00d4*/ 	.word	0x00002510


	//----- nvinfo : EIATTR_VRC_CTA_INIT_COUNT
	.align		4
.L_1394:
        /*00d8*/ 	.byte	0x02, 0x4a
	.zero		1
	.zero		1


	//----- nvinfo : EIATTR_EXIT_INSTR_OFFSETS
	.align		4
        /*00dc*/ 	.byte	0x04, 0x1c
        /*00de*/ 	.short	(.L_1396 - .L_1395)


	//   ....[0]....
.L_1395:
        /*00e0*/ 	.word	0x00000460


	//   ....[1]....
        /*00e4*/ 	.word	0x00002f90


	//----- nvinfo : EIATTR_MAX_THREADS
	.align		4
.L_1396:
        /*00e8*/ 	.byte	0x04, 0x05
        /*00ea*/ 	.short	(.L_1398 - .L_1397)
.L_1397:
        /*00ec*/ 	.word	0x00000100
        /*00f0*/ 	.word	0x00000001
        /*00f4*/ 	.word	0x00000001


	//----- nvinfo : EIATTR_CRS_STACK_SIZE
	.align		4
.L_1398:
        /*00f8*/ 	.byte	0x04, 0x1e
        /*00fa*/ 	.short	(.L_1400 - .L_1399)
.L_1399:
        /*00fc*/ 	.word	0x00000000


	//----- nvinfo : EIATTR_CBANK_PARAM_SIZE
	.align		4
.L_1400:
        /*0100*/ 	.byte	0x03, 0x19
        /*0102*/ 	.short	0x00e8


	//----- nvinfo : EIATTR_PARAM_CBANK
	.align		4
        /*0104*/ 	.byte	0x04, 0x0a
        /*0106*/ 	.short	(.L_1402 - .L_1401)
	.align		4
.L_1401:
        /*0108*/ 	.word	index@(.nv.constant0._ZN10layer_norm31ln_parallel_residual_fwd_kernelINS_13Kernel_traitsI6__halfS2_fS2_fjLj6144ELj1ELj1ELj8ELj16ENS_18Kernel_traits_baseILj6144ES2_S2_fS2_fjLj256EEEEELb0ELb1ELb0EEEvNS_9FwdParamsE)
        /*010c*/ 	.short	0x0380
        /*010e*/ 	.short	0x00e8


	//----- nvinfo : EIATTR_SW_WAR
	.align		4
.L_1402:
        /*0110*/ 	.byte	0x04, 0x36
        /*0112*/ 	.short	(.L_1404 - .L_1403)
.L_1403:
        /*0114*/ 	.word	0x00000008
.L_1404:


//--------------------- .nv.info._ZN10layer_norm31ln_parallel_residual_fwd_kernelINS_13Kernel_traitsI6__halfS2_fS2_fjLj6144ELj1ELj1ELj8ELj16ENS_18Kernel_traits_baseILj6144ES2_S2_fS2_fjLj256EEEEELb0ELb1ELb1EEEvNS_9FwdParamsE --------------------------
	.section	.nv.info._ZN10layer_norm31ln_parallel_residual_fwd_kernelINS_13Kernel_traitsI6__halfS2_fS2_fjLj6144ELj1ELj1ELj8ELj16ENS_18Kernel_traits_baseILj6144ES2_S2_fS2_fjLj256EEEEELb0ELb1ELb1EEEvNS_9FwdParamsE,"",@"SHT_CUDA_INFO"
	.sectionflags	@""
	.align	4


	//----- nvinfo : EIATTR_CUDA_API_VERSION
	.align		4
        /*0000*/ 	.byte	0x04, 0x37
        /*0002*/ 	.short	(.L_1406 - .L_1405)
.L_1405:
        /*0004*/ 	.word	0x00000082


	//----- nvinfo : EIATTR_KPARAM_INFO
	.align		4
.L_1406:
        /*0008*/ 	.byte	0x04, 0x17
        /*000a*/ 	.short	(.L_1408 - .L_1407)
.L_1407:
        /*000c*/ 	.word	0x00000000
        /*0010*/ 	.short	0x0000
        /*0012*/ 	.short	0x0000
        /*0014*/ 	.byte	0x00, 0xf0, 0xa1, 0x03


	//----- nvinfo : EIATTR_SPARSE_MMA_MASK
	.align		4
.L_1408:
        /*0018*/ 	.byte	0x03, 0x50
        /*001a*/ 	.short	0x0000


	//----- nvinfo : EIATTR_MAXREG_COUNT
	.align		4
        /*001c*/ 	.byte	0x03, 0x1b
        /*001e*/ 	.short	0x00ff


	//----- nvinfo : EIATTR_NUM_BARRIERS
	.align		4
        /*0020*/ 	.byte	0x02, 0x4c
        /*0022*/ 	.byte	0x01
	.zero		1


	//----- nvinfo : EIATTR_MERCURY_ISA_VERSION
	.align		4
        /*0024*/ 	.byte	0x03, 0x5f
        /*0026*/ 	.short	0x0101


	//----- nvinfo : EIATTR_COOP_GROUP_MASK_REGIDS
	.align		4
        /*0028*/ 	.byte	0x04, 0x29
        /*002a*/ 	.short	(.L_1410 - .L_1409)


	//   ....[0]....
.L_1409:
        /*002c*/ 	.word	0xffffffff


	//   ....[1]....
        /*0030*/ 	.word	0xffffffff


	//   ....[2]....
        /*0034*/ 	.word	0xffffffff


	//   ....[3]....
        /*0038*/ 	.word	0xffffffff


	//   ....[4]....
        /*003c*/ 	.word	0xffffffff


	//   ....[5]....
        /*0040*/ 	.word	0xffffffff


	//   ....[6]....
        /*0044*/ 	.word	0xffffffff


	//   ....[7]....
        /*0048*/ 	.word	0xffffffff


	//   ....[8]....
        /*004c*/ 	.word	0xffffffff


	//   ....[9]....
        /*0050*/ 	.word	0xffffffff


	//   ....[10]....
        /*0054*/ 	.word	0xffffffff


	//   ....[11]....
        /*0058*/ 	.word	0xffffffff


	//   ....[12]....
        /*005c*/ 	.word	0xffffffff


	//   ....[13]....
        /*0060*/ 	.word	0xffffffff


	//   ....[14]....
        /*0064*/ 	.word	0xffffffff


	//   ....[15]....
        /*0068*/ 	.word	0xffffffff


	//   ....[16]....
        /*006c*/ 	.word	0xffffffff


	//   ....[17]....
        /*0070*/ 	.word	0xffffffff


	//   ....[18]....
        /*0074*/ 	.word	0xffffffff


	//   ....[19]....
        /*0078*/ 	.word	0xffffffff


	//   ....[20]....
        /*007c*/ 	.word	0xffffffff


	//----- nvinfo : EIATTR_COOP_GROUP_INSTR_OFFSETS
	.align		4
.L_1410:
        /*0080*/ 	.byte	0x04, 0x28
        /*0082*/ 	.short	(.L_1412 - .L_1411)


	//   ....[0]....
.L_1411:
        /*0084*/ 	.word	0x00001aa0


	//   ....[1]....
        /*0088*/ 	.word	0x00001ac0


	//   ....[2]....
        /*008c*/ 	.word	0x00001ae0


	//   ....[3]....
        /*0090*/ 	.word	0x00001b00


	//   ....[4]....
        /*0094*/ 	.word	0x00001b20


	//   ....[5]....
        /*0098*/ 	.word	0x00001e50


	//   ....[6]....
        /*009c*/ 	.word	0x00001e70


	//   ....[7]....
        /*00a0*/ 	.word	0x00001ea0


	//   ....[8]....
        /*00a4*/ 	.word	0x00001ed0


	//   ....[9]....
        /*00a8*/ 	.word	0x00001ef0


	//   ....[10]....
        /*00ac*/ 	.word	0x000020a0


	//   ....[11]....
        /*00b0*/ 	.word	0x000020d0


	//   ....[12]....
        /*00b4*/ 	.word	0x000020e0


	//   ....[13]....
        /*00b8*/ 	.word	0x00002120


	//   ....[14]....
        /*00bc*/ 	.word	0x000021f0


	//   ....[15]....
        /*00c0*/ 	.word	0x00002220


	//   ....[16]....
        /*00c4*/ 	.word	0x00002240


	//   ....[17]....
        /*00c8*/ 	.word	0x000022e0


	//   ....[18]....
        /*00cc*/ 	.word	0x00002330


	//   ....[19]....
        /*00d0*/ 	.word	0x000023d0


	//   ....[20]....
        /*00d4*/ 	.word	0x000023f0


	//----- nvinfo : EIATTR_VRC_CTA_INIT_COUNT
	.align		4
.L_1412:
        /*00d8*/ 	.byte	0x02, 0x4a
	.zero		1
	.zero		1


	//----- nvinfo : EIATTR_EXIT_INSTR_OFFSETS
	.align		4
        /*00dc*/ 	.byte	0x04, 0x1c
        /*00de*/ 	.short	(.L_1414 - .L_1413)


	//   ....[0]....
.L_1413:
        /*00e0*/ 	.word	0x00000180


	//   ....[1]....
        /*00e4*/ 	.word	0x00002ac0


	//----- nvinfo : EIATTR_MAX_THREADS
	.align		4
.L_1414:
        /*00e8*/ 	.byte	0x04, 0x05
        /*00ea*/ 	.short	(.L_1416 - .L_1415)
.L_1415:
        /*00ec*/ 	.word	0x00000100
        /*00f0*/ 	.word	0x00000001
        /*00f4*/ 	.word	0x00000001


	//----- nvinfo : EIATTR_CRS_STACK_SIZE
	.align		4
.L_1416:
        /*00f8*/ 	.byte	0x04, 0x1e
        /*00fa*/ 	.short	(.L_1418 - .L_1417)
.L_1417:
        /*00fc*/ 	.word	0x00000000


	//----- nvinfo : EIATTR_CBANK_PARAM_SIZE
	.align		4
.L_1418:
        /*0100*/ 	.byte	0x03, 0x19
        /*0102*/ 	.short	0x00e8


	//----- nvinfo : EIATTR_PARAM_CBANK
	.align		4
        /*0104*/ 	.byte	0x04, 0x0a
        /*0106*/ 	.short	(.L_1420 - .L_1419)
	.align		4
.L_1419:
        /*0108*/ 	.word	index@(.nv.constant0._ZN10layer_norm31ln_parallel_residual_fwd_kernelINS_13Kernel_traitsI6__halfS2_fS2_fjLj6144ELj1ELj1ELj8ELj16ENS_18Kernel_traits_baseILj6144ES2_S2_fS2_fjLj256EEEEELb0ELb1ELb1EEEvNS_9FwdParamsE)
        /*010c*/ 	.short	0x0380
        /*010e*/ 	.short	0x00e8


	//----- nvinfo : EIATTR_SW_WAR
	.align		4
.L_1420:
        /*0110*/ 	.byte	0x04, 0x36
        /*0112*/ 	.short	(.L_1422 - .L_1421)
.L_1421:
        /*0114*/ 	.word	0x00000008
.L_1422:


//--------------------- .nv.info._ZN10layer_norm31ln_parallel_residual_fwd_kernelINS_13Kernel_traitsI6__halfS2_fS2_fjLj6144ELj1ELj1ELj8ELj16ENS_18Kernel_traits_baseILj6144ES2_S2_fS2_fjLj256EEEEELb1ELb0ELb0EEEvNS_9FwdParamsE --------------------------
	.section	.nv.info._ZN10layer_norm31ln_parallel_residual_fwd_kernelINS_13Kernel_traitsI6__halfS2_fS2_fjLj6144ELj1ELj1ELj8ELj16ENS_18Kernel_traits_baseILj6144ES2_S2_fS2_fjLj256EEEEELb1ELb0ELb0EEEvNS_9FwdParamsE,"",@"SHT_CUDA_INFO"
	.sectionflags	@""
	.align	4


	//----- nvinfo : EIATTR_CUDA_API_VERSION
	.align		4
        /*0000*/ 	.byte	0x04, 0x37
        /*0002*/ 	.short	(.L_1424 - .L_1423)
.L_1423:
        /*0004*/ 	.word	0x00000082


	//----- nvinfo : EIATTR_KPARAM_INFO
	.align		4
.L_1424:
        /*0008*/ 	.byte	0x04, 0x17
        /*000a*/ 	.short	(.L_1426 - .L_1425)
.L_1425:
        /*000c*/ 	.word	0x00000000
        /*0010*/ 	.short	0x0000
        /*0012*/ 	.short	0x0000
        /*0014*/ 	.byte	0x00, 0xf0, 0xa1, 0x03


	//----- nvinfo : EIATTR_SPARSE_MMA_MASK
	.align		4
.L_1426:
        /*0018*/ 	.byte	0x03, 0x50
        /*001a*/ 	.short	0x0000


	//----- nvinfo : EIATTR_MAXREG_COUNT
	.align		4
        /*001c*/ 	.byte	0x03, 0x1b
        /*001e*/ 	.short	0x00ff


	//----- nvinfo : EIATTR_NUM_BARRIERS
	.align		4
        /*0020*/ 	.byte	0x02, 0x4c
        /*0022*/ 	.byte	0x01
	.zero		1


	//----- nvinfo : EIATTR_ANNOTATIONS
	.align		4
        /*0024*/ 	.byte	0x04, 0x55
        /*0026*/ 	.short	(.L_1428 - .L_1427)


	//   ....[0]....
.L_1427:
        /*0028*/ 	.word	0x00000001
        /*002c*/ 	.byte	0x50, 0x14, 0x00, 0x00, 0x01, 0x00, 0x00, 0x00, 0xb0, 0xd8, 0x01, 0x00


	//----- nvinfo : EIATTR_MERCURY_ISA_VERSION
	.align		4
.L_1428:
        /*0038*/ 	.byte	0x03, 0x5f
        /*003a*/ 	.short	0x0101


	//----- nvinfo : EIATTR_COOP_GROUP_MASK_REGIDS
	.align		4
        /*003c*/ 	.byte	0x04, 0x29
        /*003e*/ 	.short	(.L_1430 - .L_1429)


	//   ....[0]....
.L_1429:
        /*0040*/ 	.word	0xffffffff


	//   ....[1]....
        /*0044*/ 	.word	0xffffffff


	//   ....[2]....
        /*0048*/ 	.word	0xffffffff


	//   ....[3]....
        /*004c*/ 	.word	0xffffffff


	//   ....[4]....
        /*0050*/ 	.word	0xffffffff


	//   ....[5]....
        /*0054*/ 	.word	0xffffffff


	//   ....[6]....
        /*0058*/ 	.word	0xffffffff


	//   ....[7]....
        /*005c*/ 	.word	0xffffffff


	//   ....[8]....
        /*0060*/ 	.word	0xffffffff


	//   ....[9]....
        /*0064*/ 	.word	0xffffffff


	//   ....[10]....
        /*0068*/ 	.word	0xffffffff


	//   ....[11]....
        /*006c*/ 	.word	0xffffffff


	//   ....[12]....
        /*0070*/ 	.word	0xffffffff


	//   ....[13]....
        /*0074*/ 	.word	0xffffffff


	//   ....[14]....
        /*0078*/ 	.word	0xffffffff


	//   ....[15]....
        /*007c*/ 	.word	0xffffffff


	//   ....[16]....
        /*0080*/ 	.word	0xffffffff


	//   ....[17]....
        /*0084*/ 	.word	0xffffffff


	//   ....[18]....
        /*0088*/ 	.word	0xffffffff


	//   ....[19]....
        /*008c*/ 	.word	0xffffffff


	//   ....[20]....
        /*0090*/ 	.word	0xffffffff


	//----- nvinfo : EIATTR_COOP_GROUP_INSTR_OFFSETS
	.align		4
.L_1430:
        /*0094*/ 	.byte	0x04, 0x28
        /*0096*/ 	.short	(.L_1432 - .L_1431)


	//   ....[0]....
.L_1431:
        /*0098*/ 	.word	0x0001dac0


	//   ....[1]....
        /*009c*/ 	.word	0x0001dae0


	//   ....[2]....
        /*00a0*/ 	.word	0x0001db00


	//   ....[3]....
        /*00a4*/ 	.word	0x0001db20


	//   ....[4]....
        /*00a8*/ 	.word	0x0001db40


	//   ....[5]....
        /*00ac*/ 	.word	0x0001dea0


	//   ....[6]....
        /*00b0*/ 	.word	0x0001dec0


	//   ....[7]....
        /*00b4*/ 	.word	0x0001dee0


	//   ....[8]....
        /*00b8*/ 	.word	0x0001df00


	//   ....[9]....
        /*00bc*/ 	.word	0x0001df20


	//   ....[10]....
        /*00c0*/ 	.word	0x0001e0a0


	//   ....[11]....
        /*00c4*/ 	.word	0x0001e0e0


	//   ....[12]....
        /*00c8*/ 	.word	0x0001e100


	//   ....[13]....
        /*00cc*/ 	.word	0x0001e180


	//   ....[14]....
        /*00d0*/ 	.word	0x0001e1f0


	//   ....[15]....
        /*00d4*/ 	.word	0x0001e220


	//   ....[16]....
        /*00d8*/ 	.word	0x0001e290


	//   ....[17]....
        /*00dc*/ 	.word	0x0001e2d0


	//   ....[18]....
        /*00e0*/ 	.word	0x0001e300


	//   ....[19]....
        /*00e4*/ 	.word	0x0001e400


	//   ....[20]....
        /*00e8*/ 	.word	0x0001e410


	//----- nvinfo : EIATTR_VRC_CTA_INIT_COUNT
	.align		4
.L_1432:
        /*00ec*/ 	.byte	0x02, 0x4a
	.zero		1
	.zero		1


	//----- nvinfo : EIATTR_EXIT_INSTR_OFFSETS
	.align		4
        /*00f0*/ 	.byte	0x04, 0x1c
        /*00f2*/ 	.short	(.L_1434 - .L_1433)


	//   ....[0]....
.L_1433:
        /*00f4*/ 	.word	0x00000df0


	//   ....[1]....
        /*00f8*/ 	.word	0x0001f490


	//----- nvinfo : EIATTR_MAX_THREADS
	.align		4
.L_1434:
        /*00fc*/ 	.byte	0x04, 0x05
        /*00fe*/ 	.short	(.L_1436 - .L_1435)
.L_1435:
        /*0100*/ 	.word	0x00000100
        /*0104*/ 	.word	0x00000001
        /*0108*/ 	.word	0x00000001


	//----- nvinfo : EIATTR_CRS_STACK_SIZE
	.align		4
.L_1436:
        /*010c*/ 	.byte	0x04, 0x1e
        /*010e*/ 	.short	(.L_1438 - .L_1437)
.L_1437:
        /*0110*/ 	.word	0x00000000


	//----- nvinfo : EIATTR_CBANK_PARAM_SIZE
	.align		4
.L_1438:
        /*0114*/ 	.byte	0x03, 0x19
        /*0116*/ 	.short	0x00e8


	//----- nvinfo : EIATTR_PARAM_CBANK
	.align		4
        /*0118*/ 	.byte	0x04, 0x0a
        /*011a*/ 	.short	(.L_1440 - .L_1439)
	.align		4
.L_1439:
        /*011c*/ 	.word	index@(.nv.constant0._ZN10layer_norm31ln_parallel_residual_fwd_kernelINS_13Kernel_traitsI6__halfS2_fS2_fjLj6144ELj1ELj1ELj8ELj16ENS_18Kernel_traits_baseILj6144ES2_S2_fS2_fjLj256EEEEELb1ELb0ELb0EEEvNS_9FwdParamsE)
        /*0120*/ 	.short	0x0380
        /*0122*/ 	.short	0x00e8


	//----- nvinfo : EIATTR_SW_WAR
	.align		4
.L_1440:
        /*0124*/ 	.byte	0x04, 0x36
        /*0126*/ 	.short	(.L_1442 - .L_1441)
.L_1441:
        /*0128*/ 	.word	0x00000008
.L_1442:


//--------------------- .nv.info._ZN10layer_norm31ln_parallel_residual_fwd_kernelINS_13Kernel_traitsI6__halfS2_fS2_fjLj6144ELj1ELj1ELj8ELj16ENS_18Kernel_traits_baseILj6144ES2_S2_fS2_fjLj256EEEEELb1ELb0ELb1EEEvNS_9FwdParamsE --------------------------
	.section	.nv.info._ZN10layer_norm31ln_parallel_residual_fwd_kernelINS_13Kernel_traitsI6__halfS2_fS2_fjLj6144ELj1ELj1ELj8ELj16ENS_18Kernel_traits_baseILj6144ES2_S2_fS2_fjLj256EEEEELb1ELb0ELb1EEEvNS_9FwdParamsE,"",@"SHT_CUDA_INFO"
	.sectionflags	@""
	.align	4


	//----- nvinfo : EIATTR_CUDA_API_VERSION
	.align		4
        /*0000*/ 	.byte	0x04, 0x37
        /*0002*/ 	.short	(.L_1444 - .L_1443)
.L_1443:
        /*0004*/ 	.word	0x00000082


	//----- nvinfo : EIATTR_KPARAM_INFO
	.align		4
.L_1444:
        /*0008*/ 	.byte	0x04, 0x17
        /*000a*/ 	.short	(.L_1446 - .L_1445)
.L_1445:
        /*000c*/ 	.word	0x00000000
        /*0010*/ 	.short	0x0000
        /*0012*/ 	.short	0x0000
        /*0014*/ 	.byte	0x00, 0xf0, 0xa1, 0x03


	//----- nvinfo : EIATTR_SPARSE_MMA_MASK
	.align		4
.L_1446:
        /*0018*/ 	.byte	0x03, 0x50
        /*001a*/ 	.short	0x0000


	//----- nvinfo : EIATTR_MAXREG_COUNT
	.align		4
        /*001c*/ 	.byte	0x03, 0x1b
        /*001e*/ 	.short	0x00ff


	//----- nvinfo : EIATTR_NUM_BARRIERS
	.align		4
        /*0020*/ 	.byte	0x02, 0x4c
        /*0022*/ 	.byte	0x01
	.zero		1


	//----- nvinfo : EIATTR_ANNOTATIONS
	.align		4
        /*0024*/ 	.byte	0x04, 0x55
        /*0026*/ 	.short	(.L_1448 - .L_1447)


	//   ....[0]....
.L_1447:
        /*0028*/ 	.word	0x00000001
        /*002c*/ 	.byte	0x80, 0xc4, 0x01, 0x00, 0x01, 0x00, 0x00, 0x00, 0x90, 0xc4, 0x01, 0x00, 0x01, 0x00, 0x00, 0x00
        /*003c*/ 	.byte	0x00, 0xd6, 0x01, 0x00, 0x01, 0x00, 0x00, 0x00, 0x30, 0xd6, 0x01, 0x00


	//----- nvinfo : EIATTR_MERCURY_ISA_VERSION
	.align		4
.L_1448:
        /*0048*/ 	.byte	0x03, 0x5f
        /*004a*/ 	.short	0x0101


	//----- nvinfo : EIATTR_COOP_GROUP_MASK_REGIDS
	.align		4
        /*004c*/ 	.byte	0x04, 0x29
        /*004e*/ 	.short	(.L_1450 - .L_1449)


	//   ....[0]....
.L_1449:
        /*0050*/ 	.word	0xffffffff


	//   ....[1]....
        /*0054*/ 	.word	0xffffffff


	//   ....[2]....
        /*0058*/ 	.word	0xffffffff


	//   ....[3]....
        /*005c*/ 	.word	0xffffffff


	//   ....[4]....
        /*0060*/ 	.word	0xffffffff


	//   ....[5]....
        /*0064*/ 	.word	0xffffffff


	//   ....[6]....
        /*0068*/ 	.word	0xffffffff


	//   ....[7]....
        /*006c*/ 	.word	0xffffffff


	//   ....[8]....
        /*0070*/ 	.word	0xffffffff


	//   ....[9]....
        /*0074*/ 	.word	0xffffffff


	//   ....[10]....
        /*0078*/ 	.word	0xffffffff


	//   ....[11]....
        /*007c*/ 	.word	0xffffffff


	//   ....[12]....
        /*0080*/ 	.word	0xffffffff


	//   ....[13]....
        /*0084*/ 	.word	0xffffffff


	//   ....[14]....
        /*0088*/ 	.word	0xffffffff


	//   ....[15]....
        /*008c*/ 	.word	0xffffffff


	//   ....[16]....
        /*0090*/ 	.word	0xffffffff


	//   ....[17]....
        /*0094*/ 	.word	0xffffffff


	//   ....[18]....
        /*0098*/ 	.word	0xffffffff


	//   ....[19]....
        /*009c*/ 	.word	0xffffffff


	//   ....[20]....
        /*00a0*/ 	.word	0xffffffff


	//----- nvinfo : EIATTR_COOP_GROUP_INSTR_OFFSETS
	.align		4
.L_1450:
        /*00a4*/ 	.byte	0x04, 0x28
        /*00a6*/ 	.short	(.L_1452 - .L_1451)


	//   ....[0]....
.L_1451:
        /*00a8*/ 	.word	0x0001bde0


	//   ....[1]....
        /*00ac*/ 	.word	0x0001be10


	//   ....[2]....
        /*00b0*/ 	.word	0x0001be30


	//   ....[3]....
        /*00b4*/ 	.word	0x0001be50


	//   ....[4]....
        /*00b8*/ 	.word	0x0001be70


	//   ....[5]....
        /*00bc*/ 	.word	0x0001c1a0


	//   ....[6]....
        /*00c0*/ 	.word	0x0001c1c0


	//   ....[7]....
        /*00c4*/ 	.word	0x0001c1f0


	//   ....[8]....
        /*00c8*/ 	.word	0x0001c220


	//   ....[9]....
        /*00cc*/ 	.word	0x0001c240


	//   ....[10]....
        /*00d0*/ 	.word	0x0001c3f0


	//   ....[11]....
        /*00d4*/ 	.word	0x0001c430


	//   ....[12]....
        /*00d8*/ 	.word	0x0001c460


	//   ....[13]....
        /*00dc*/ 	.word	0x0001c4f0


	//   ....[14]....
        /*00e0*/ 	.word	0x0001c5b0


	//   ....[15]....
        /*00e4*/ 	.word	0x0001c5e0


	//   ....[16]....
        /*00e8*/ 	.word	0x0001c600


	//   ....[17]....
        /*00ec*/ 	.word	0x0001c6b0


	//   ....[18]....
        /*00f0*/ 	.word	0x0001c710


	//   ....[19]....
        /*00f4*/ 	.word	0x0001c7b0


	//   ....[20]....
        /*00f8*/ 	.word	0x0001c7e0


	//----- nvinfo : EIATTR_VRC_CTA_INIT_COUNT
	.align		4
.L_1452:
        /*00fc*/ 	.byte	0x02, 0x4a
	.zero		1
	.zero		1


	//----- nvinfo : EIATTR_EXIT_INSTR_OFFSETS
	.align		4
        /*0100*/ 	.byte	0x04, 0x1c
        /*0102*/ 	.short	(.L_1454 - .L_1453)


	//   ....[0]....
.L_1453:
        /*0104*/ 	.word	0x00000850


	//   ....[1]....
        /*0108*/ 	.word	0x0001d760


	//----- nvinfo : EIATTR_MAX_THREADS
	.align		4
.L_1454:
        /*010c*/ 	.byte	0x04, 0x05
        /*010e*/ 	.short	(.L_1456 - .L_1455)
.L_1455:
        /*0110*/ 	.word	0x00000100
        /*0114*/ 	.word	0x00000001
        /*0118*/ 	.word	0x00000001


	//----- nvinfo : EIATTR_CRS_STACK_SIZE
	.align		4
.L_1456:
        /*011c*/ 	.byte	0x04, 0x1e
        /*011e*/ 	.short	(.L_1458 - .L_1457)
.L_1457:
        /*0120*/ 	.word	0x00000000


	//----- nvinfo : EIATTR_CBANK_PARAM_SIZE
	.align		4
.L_1458:
        /*0124*/ 	.byte	0x03, 0x19
        /*0126*/ 	.short	0x00e8


	//----- nvinfo : EIATTR_PARAM_CBANK
	.align		4
        /*0128*/ 	.byte	0x04, 0x0a
        /*012a*/ 	.short	(.L_1460 - .L_1459)
	.align		4
.L_1459:
        /*012c*/ 	.word	index@(.nv.constant0._ZN10layer_norm31ln_parallel_residual_fwd_kernelINS_13Kernel_traitsI6__halfS2_fS2_fjLj6144ELj1ELj1ELj8ELj16ENS_18Kernel_traits_baseILj6144ES2_S2_fS2_fjLj256EEEEELb1ELb0ELb1EEEvNS_9FwdParamsE)
        /*0130*/ 	.short	0x0380
        /*0132*/ 	.short	0x00e8


	//----- nvinfo : EIATTR_SW_WAR
	.align		4
.L_1460:
        /*0134*/ 	.byte	0x04, 0x36
        /*0136*/ 	.short	(.L_1462 - .L_1461)
.L_1461:
        /*0138*/ 	.word	0x00000008
.L_1462:


//--------------------- .nv.info._ZN10layer_norm31ln_parallel_residual_fwd_kernelINS_13Kernel_traitsI6__halfS2_fS2_fjLj6144ELj1ELj1ELj8ELj16ENS_18Kernel_traits_baseILj6144ES2_S2_fS2_fjLj256EEEEELb1ELb1ELb0EEEvNS_9FwdParamsE --------------------------
	.section	.nv.info._ZN10layer_norm31ln_parallel_residual_fwd_kernelINS_13Kernel_traitsI6__halfS2_fS2_fjLj6144ELj1ELj1ELj8ELj16ENS_18Kernel_traits_baseILj6144ES2_S2_fS2_fjLj256EEEEELb1ELb1ELb0EEEvNS_9FwdParamsE,"",@"SHT_CUDA_INFO"
	.sectionflags	@""
	.align	4


	//----- nvinfo : EIATTR_CUDA_API_VERSION
	.align		4
        /*0000*/ 	.byte	0x04, 0x37
        /*0002*/ 	.short	(.L_1464 - .L_1463)
.L_1463:
        /*0004*/ 	.word	0x00000082


	//----- nvinfo : EIATTR_KPARAM_INFO
	.align		4
.L_1464:
        /*0008*/ 	.byte	0x04, 0x17
        /*000a*/ 	.short	(.L_1466 - .L_1465)
.L_1465:
        /*000c*/ 	.word	0x00000000
        /*0010*/ 	.short	0x0000
        /*0012*/ 	.short	0x0000
        /*0014*/ 	.byte	0x00, 0xf0, 0xa1, 0x03


	//----- nvinfo : EIATTR_SPARSE_MMA_MASK
	.align		4
.L_1466:
        /*0018*/ 	.byte	0x03, 0x50
        /*001a*/ 	.short	0x0000


	//----- nvinfo : EIATTR_MAXREG_COUNT
	.align		4
        /*001c*/ 	.byte	0x03, 0x1b
        /*001e*/ 	.short	0x00ff


	//----- nvinfo : EIATTR_NUM_BARRIERS
	.align		4
        /*0020*/ 	.byte	0x02, 0x4c
        /*0022*/ 	.byte	0x01
	.zero		1


	//----- nvinfo : EIATTR_MERCURY_ISA_VERSION
	.align		4
        /*0024*/ 	.byte	0x03, 0x5f
        /*0026*/ 	.short	0x0101


	//----- nvinfo : EIATTR_COOP_GROUP_MASK_REGIDS
	.align		4
        /*0028*/ 	.byte	0x04, 0x29
        /*002a*/ 	.short	(.L_1468 - .L_1467)


	//   ....[0]....
.L_1467:
        /*002c*/ 	.word	0xffffffff


	//   ....[1]....
        /*0030*/ 	.word	0xffffffff


	//   ....[2]....
        /*0034*/ 	.word	0xffffffff


	//   ....[3]....
        /*0038*/ 	.word	0xffffffff


	//   ....[4]....
        /*003c*/ 	.word	0xffffffff


	//   ....[5]....
        /*0040*/ 	.word	0xffffffff


	//   ....[6]....
        /*0044*/ 	.word	0xffffffff


	//   ....[7]....
        /*0048*/ 	.word	0xffffffff


	//   ....[8]....
        /*004c*/ 	.word	0xffffffff


	//   ....[9]....
        /*0050*/ 	.word	0xffffffff


	//   ....[10]....
        /*0054*/ 	.word	0xffffffff


	//   ....[11]....
        /*0058*/ 	.word	0xffffffff


	//   ....[12]....
        /*005c*/ 	.word	0xffffffff


	//   ....[13]....
        /*0060*/ 	.word	0xffffffff


	//   ....[14]....
        /*0064*/ 	.word	0xffffffff


	//   ....[15]....
        /*0068*/ 	.word	0xffffffff


	//   ....[16]....
        /*006c*/ 	.word	0xffffffff


	//   ....[17]....
        /*0070*/ 	.word	0xffffffff


	//   ....[18]....
        /*0074*/ 	.word	0xffffffff


	//   ....[19]....
        /*0078*/ 	.word	0xffffffff


	//   ....[20]....
        /*007c*/ 	.word	0xffffffff


	//----- nvinfo : EIATTR_COOP_GROUP_INSTR_OFFSETS
	.align		4
.L_1468:
        /*0080*/ 	.byte	0x04, 0x28
        /*0082*/ 	.short	(.L_1470 - .L_1469)


	//   ....[0]....
.L_1469:
        /*0084*/ 	.word	0x0001a7a0


	//   ....[1]....
        /*0088*/ 	.word	0x0001a7c0


	//   ....[2]....
        /*008c*/ 	.word	0x0001a7e0


	//   ....[3]....
        /*0090*/ 	.word	0x0001a800


	//   ....[4]....
        /*0094*/ 	.word	0x0001a830


	//   ....[5]....
        /*0098*/ 	.word	0x0001ab70


	//   ....[6]....
        /*009c*/ 	.word	0x0001ab90


	//   ....[7]....
        /*00a0*/ 	.word	0x0001abb0


	//   ....[8]....
        /*00a4*/ 	.word	0x0001abe0


	//   ....[9]....
        /*00a8*/ 	.word	0x0001ac10


	//   ....[10]....
        /*00ac*/ 	.word	0x0001ad90


	//   ....[11]....
        /*00b0*/ 	.word	0x0001add0


	//   ....[12]....
        /*00b4*/ 	.word	0x0001ade0


	//   ....[13]....
        /*00b8*/ 	.word	0x0001ae30


	//   ....[14]....
        /*00bc*/ 	.word	0x0001aef0


	//   ....[15]....
        /*00c0*/ 	.word	0x0001af20


	//   ....[16]....
        /*00c4*/ 	.word	0x0001af40


	//   ....[17]....
        /*00c8*/ 	.word	0x0001afe0


	//   ....[18]....
        /*00cc*/ 	.word	0x0001b030


	//   ....[19]....
        /*00d0*/ 	.word	0x0001b0d0


	//   ....[20]....
        /*00d4*/ 	.word	0x0001b100


	//----- nvinfo : EIATTR_VRC_CTA_INIT_COUNT
	.align		4
.L_1470:
        /*00d8*/ 	.byte	0x02, 0x4a
	.zero		1
	.zero		1


	//----- nvinfo : EIATTR_EXIT_INSTR_OFFSETS
	.align		4
        /*00dc*/ 	.byte	0x04, 0x1c
        /*00de*/ 	.short	(.L_1472 - .L_1471)


	//   ....[0]....
.L_1471:
        /*00e0*/ 	.word	0x000006b0


	//   ....[1]....
        /*00e4*/ 	.word	0x0001bba0


	//----- nvinfo : EIATTR_MAX_THREADS
	.align		4
.L_1472:
        /*00e8*/ 	.byte	0x04, 0x05
        /*00ea*/ 	.short	(.L_1474 - .L_1473)
.L_1473:
        /*00ec*/ 	.word	0x00000100
        /*00f0*/ 	.word	0x00000001
        /*00f4*/ 	.word	0x00000001


	//----- nvinfo : EIATTR_CRS_STACK_SIZE
	.align		4
.L_1474:
        /*00f8*/ 	.byte	0x04, 0x1e
        /*00fa*/ 	.short	(.L_1476 - .L_1475)
.L_1475:
        /*00fc*/ 	.word	0x00000000


	//----- nvinfo : EIATTR_CBANK_PARAM_SIZE
	.align		4
.L_1476:
        /*0100*/ 	.byte	0x03, 0x19
        /*0102*/ 	.short	0x00e8


	//----- nvinfo : EIATTR_PARAM_CBANK
	.align		4
        /*0104*/ 	.byte	0x04, 0x0a
        /*0106*/ 	.short	(.L_1478 - .L_1477)
	.align		4
.L_1477:
        /*0108*/ 	.word	index@(.nv.constant0._ZN10layer_norm31ln_parallel_residual_fwd_kernelINS_13Kernel_traitsI6__halfS2_fS2_fjLj6144ELj1ELj1ELj8ELj16ENS_18Kernel_traits_baseILj6144ES2_S2_fS2_fjLj256EEEEELb1ELb1ELb0EEEvNS_9FwdParamsE)
        /*010c*/ 	.short	0x0380
        /*010e*/ 	.short	0x00e8


	//----- nvinfo : EIATTR_SW_WAR
	.align		4
.L_1478:
        /*0110*/ 	.byte	0x04, 0x36
        /*0112*/ 	.short	(.L_1480 - .L_1479)
.L_1479:
        /*0114*/ 	.word	0x00000008
.L_1480:


//--------------------- .nv.info._ZN10layer_norm31ln_parallel_residual_fwd_kernelINS_13Kernel_traitsI6__halfS2_fS2_fjLj6144ELj1ELj1ELj8ELj16ENS_18Kernel_traits_baseILj6144ES2_S2_fS2_fjLj256EEEEELb1ELb1ELb1EEEvNS_9FwdParamsE --------------------------
	.section	.nv.info._ZN10layer_norm31ln_parallel_residual_fwd_kernelINS_13Kernel_traitsI6__halfS2_fS2_fjLj6144ELj1ELj1ELj8ELj16ENS_18Kernel_traits_baseILj6144ES2_S2_fS2_fjLj256EEEEELb1ELb1ELb1EEEvNS_9FwdParamsE,"",@"SHT_CUDA_INFO"
	.sectionflags	@""
	.align	4


	//----- nvinfo : EIATTR_CUDA_API_VERSION
	.align		4
        /*0000*/ 	.byte	0x04, 0x37
        /*0002*/ 	.short	(.L_1482 - .L_1481)
.L_1481:
        /*0004*/ 	.word	0x00000082


	//----- nvinfo : EIATTR_KPARAM_INFO
	.align		4
.L_1482:
        /*0008*/ 	.byte	0x04, 0x17
        /*000a*/ 	.short	(.L_1484 - .L_1483)
.L_1483:
        /*000c*/ 	.word	0x00000000
        /*0010*/ 	.short	0x0000
        /*0012*/ 	.short	0x0000
        /*0014*/ 	.byte	0x00, 0xf0, 0xa1, 0x03


	//----- nvinfo : EIATTR_SPARSE_MMA_MASK
	.align		4
.L_1484:
        /*0018*/ 	.byte	0x03, 0x50
        /*001a*/ 	.short	0x0000


	//----- nvinfo : EIATTR_MAXREG_COUNT
	.align		4
        /*001c*/ 	.byte	0x03, 0x1b
        /*001e*/ 	.short	0x00ff


	//----- nvinfo : EIATTR_NUM_BARRIERS
	.align		4
        /*0020*/ 	.byte	0x02, 0x4c
        /*0022*/ 	.byte	0x01
	.zero		1


	//----- nvinfo : EIATTR_MERCURY_ISA_VERSION
	.align		4
        /*0024*/ 	.byte	0x03, 0x5f
        /*0026*/ 	.short	0x0101


	//----- nvinfo : EIATTR_COOP_GROUP_MASK_REGIDS
	.align		4
        /*0028*/ 	.byte	0x04, 0x29
        /*002a*/ 	.short	(.L_1486 - .L_1485)


	//   ....[0]....
.L_1485:
        /*002c*/ 	.word	0xffffffff


	//   ....[1]....
        /*0030*/ 	.word	0xffffffff


	//   ....[2]....
        /*0034*/ 	.word	0xffffffff


	//   ....[3]....
        /*0038*/ 	.word	0xffffffff


	//   ....[4]....
        /*003c*/ 	.word	0xffffffff


	//   ....[5]....
        /*0040*/ 	.word	0xffffffff


	//   ....[6]....
        /*0044*/ 	.word	0xffffffff


	//   ....[7]....
        /*0048*/ 	.word	0xffffffff


	//   ....[8]....
        /*004c*/ 	.word	0xffffffff


	//   ....[9]....
        /*0050*/ 	.word	0xffffffff


	//   ....[10]....
        /*0054*/ 	.word	0xffffffff


	//   ....[11]....
        /*0058*/ 	.word	0xffffffff


	//   ....[12]....
        /*005c*/ 	.word	0xffffffff


	//   ....[13]....
        /*0060*/ 	.word	0xffffffff


	//   ....[14]....
        /*0064*/ 	.word	0xffffffff


	//   ....[15]....
        /*0068*/ 	.word	0xffffffff


	//   ....[16]....
        /*006c*/ 	.word	0xffffffff


	//   ....[17]....
        /*0070*/ 	.word	0xffffffff


	//   ....[18]....
        /*0074*/ 	.word	0xffffffff


	//   ....[19]....
        /*0078*/ 	.word	0xffffffff


	//   ....[20]....
        /*007c*/ 	.word	0xffffffff


	//----- nvinfo : EIATTR_COOP_GROUP_INSTR_OFFSETS
	.align		4
.L_1486:
        /*0080*/ 	.byte	0x04, 0x28
        /*0082*/ 	.short	(.L_1488 - .L_1487)


	//   ....[0]....
.L_1487:
        /*0084*/ 	.word	0x00016900


	//   ....[1]....
        /*0088*/ 	.word	0x00016930


	//   ....[2]....
        /*008c*/ 	.word	0x00016950


	//   ....[3]....
        /*0090*/ 	.word	0x00016970


	//   ....[4]....
        /*0094*/ 	.word	0x00016990


	//   ....[5]....
        /*0098*/ 	.word	0x00016cc0


	//   ....[6]....
        /*009c*/ 	.word	0x00016ce0


	//   ....[7]....
        /*00a0*/ 	.word	0x00016d00


	//   ....[8]....
        /*00a4*/ 	.word	0x00016d30


	//   ....[9]....
        /*00a8*/ 	.word	0x00016d60


	//   ....[10]....
        /*00ac*/ 	.word	0x00016f00


	//   ....[11]....
        /*00b0*/ 	.word	0x00016f40


	//   ....[12]....
        /*00b4*/ 	.word	0x00016f80


	//   ....[13]....
        /*00b8*/ 	.word	0x00016fb0


	//   ....[14]....
        /*00bc*/ 	.word	0x00017030


	//   ....[15]....
        /*00c0*/ 	.word	0x00017070


	//   ....[16]....
        /*00c4*/ 	.word	0x000170b0


	//   ....[17]....
        /*00c8*/ 	.word	0x00017140


	//   ....[18]....
        /*00cc*/ 	.word	0x000171a0


	//   ....[19]....
        /*00d0*/ 	.word	0x00017220


	//   ....[20]....
        /*00d4*/ 	.word	0x00017250


	//----- nvinfo : EIATTR_VRC_CTA_INIT_COUNT
	.align		4
.L_1488:
        /*00d8*/ 	.byte	0x02, 0x4a
	.zero		1
	.zero		1


	//----- nvinfo : EIATTR_EXIT_INSTR_OFFSETS
	.align		4
        /*00dc*/ 	.byte	0x04, 0x1c
        /*00de*/ 	.short	(.L_1490 - .L_1489)


	//   ....[0]....
.L_1489:
        /*00e0*/ 	.word	0x00000220


	//   ....[1]....
        /*00e4*/ 	.word	0x00017930


	//----- nvinfo : EIATTR_MAX_THREADS
	.align		4
.L_1490:
        /*00e8*/ 	.byte	0x04, 0x05
        /*00ea*/ 	.short	(.L_1492 - .L_1491)
.L_1491:
        /*00ec*/ 	.word	0x00000100
        /*00f0*/ 	.word	0x00000001
        /*00f4*/ 	.word	0x00000001


	//----- nvinfo : EIATTR_CRS_STACK_SIZE
	.align		4
.L_1492:
        /*00f8*/ 	.byte	0x04, 0x1e
        /*00fa*/ 	.short	(.L_1494 - .L_1493)
.L_1493:
        /*00fc*/ 	.word	0x00000000


	//----- nvinfo : EIATTR_CBANK_PARAM_SIZE
	.align		4
.L_1494:
        /*0100*/ 	.byte	0x03, 0x19
        /*0102*/ 	.short	0x00e8


	//----- nvinfo : EIATTR_PARAM_CBANK
	.align		4
        /*0104*/ 	.byte	0x04, 0x0a
        /*0106*/ 	.short	(.L_1496 - .L_1495)
	.align		4
.L_1495:
        /*0108*/ 	.word	index@(.nv.constant0._ZN10layer_norm31ln_parallel_residual_fwd_kernelINS_13Kernel_traitsI6__halfS2_fS2_fjLj6144ELj1ELj1ELj8ELj16ENS_18Kernel_traits_baseILj6144ES2_S2_fS2_fjLj256EEEEELb1ELb1ELb1EEEvNS_9FwdParamsE)
        /*010c*/ 	.short	0x0380
        /*010e*/ 	.short	0x00e8


	//----- nvinfo : EIATTR_SW_WAR
	.align		4
.L_1496:
        /*0110*/ 	.byte	0x04, 0x36
        /*0112*/ 	.short	(.L_1498 - .L_1497)
.L_1497:
        /*0114*/ 	.word	0x00000008
.L_1498:


//--------------------- .nv.info._ZN10layer_norm31ln_parallel_residual_fwd_kernelINS_13Kernel_traitsIf6__halffS2_fjLj6144ELj1ELj1ELj8ELj16ENS_18Kernel_traits_baseILj6144EfS2_fS2_fjLj256EEEEELb0ELb0ELb0EEEvNS_9FwdParamsE --------------------------
	.section	.nv.info._ZN10layer_norm31ln_parallel_residual_fwd_kernelINS_13Kernel_traitsIf6__halffS2_fjLj6144ELj1ELj1ELj8ELj16ENS_18Kernel_traits_baseILj6144EfS2_fS2_fjLj256EEEEELb0ELb0ELb0EEEvNS_9FwdParamsE,"",@"SHT_CUDA_INFO"
	.sectionflags	@""
	.align	4


	//----- nvinfo : EIATTR_CUDA_API_VERSION
	.align		4
        /*0000*/ 	.byte	0x04, 0x37
        /*0002*/ 	.short	(.L_1500 - .L_1499)
.L_1499:
        /*0004*/ 	.word	0x00000082


	//----- nvinfo : EIATTR_KPARAM_INFO
	.align		4
.L_1500:
        /*0008*/ 	.byte	0x04, 0x17
        /*000a*/ 	.short	(.L_1502 - .L_1501)
.L_1501:
        /*000c*/ 	.word	0x00000000
        /*0010*/ 	.short	0x0000
        /*0012*/ 	.short	0x0000
        /*0014*/ 	.byte	0x00, 0xf0, 0xa1, 0x03


	//----- nvinfo : EIATTR_SPARSE_MMA_MASK
	.align		4
.L_1502:
        /*0018*/ 	.byte	0x03, 0x50
        /*001a*/ 	.short	0x0000


	//----- nvinfo : EIATTR_MAXREG_COUNT
	.align		4
        /*001c*/ 	.byte	0x03, 0x1b
        /*001e*/ 	.short	0x00ff


	//----- nvinfo : EIATTR_NUM_BARRIERS
	.align		4
        /*0020*/ 	.byte	0x02, 0x4c
        /*0022*/ 	.byte	0x01
	.zero		1


	//----- nvinfo : EIATTR_MERCURY_ISA_VERSION
	.align		4
        /*0024*/ 	.byte	0x03, 0x5f
        /*0026*/ 	.short	0x0101


	//----- nvinfo : EIATTR_COOP_GROUP_MASK_REGIDS
	.align		4
        /*0028*/ 	.byte	0x04, 0x29
        /*002a*/ 	.short	(.L_1504 - .L_1503)


	//   ....[0]....
.L_1503:
        /*002c*/ 	.word	0xffffffff


	//   ....[1]....
        /*0030*/ 	.word	0xffffffff


	//   ....[2]....
        /*0034*/ 	.word	0xffffffff


	//   ....[3]....
        /*0038*/ 	.word	0xffffffff


	//   ....[4]....
        /*003c*/ 	.word	0xffffffff


	//   ....[5]....
        /*0040*/ 	.word	0xffffffff


	//   ....[6]....
        /*0044*/ 	.word	0xffffffff


	//   ....[7]....
        /*0048*/ 	.word	0xffffffff


	//   ....[8]....
        /*004c*/ 	.word	0xffffffff


	//   ....[9]....
        /*0050*/ 	.word	0xffffffff


	//   ....[10]....
        /*0054*/ 	.word	0xffffffff


	//   ....[11]....
        /*0058*/ 	.word	0xffffffff


	//   ....[12]....
        /*005c*/ 	.word	0xffffffff


	//   ....[13]....
        /*0060*/ 	.word	0xffffffff


	//   ....[14]....
        /*0064*/ 	.word	0xffffffff


	//   ....[15]....
        /*0068*/ 	.word	0xffffffff


	//   ....[16]....
        /*006c*/ 	.word	0xffffffff


	//   ....[17]....
        /*0070*/ 	.word	0xffffffff


	//   ....[18]....
        /*0074*/ 	.word	0xffffffff


	//   ....[19]....
        /*0078*/ 	.word	0xffffffff


	//   ....[20]....
        /*007c*/ 	.word	0xffffffff


	//----- nvinfo : EIATTR_COOP_GROUP_INSTR_OFFSETS
	.align		4
.L_1504:
        /*0080*/ 	.byte	0x04, 0x28
        /*0082*/ 	.short	(.L_1506 - .L_1505)


	//   ....[0]....
.L_1505:
        /*0084*/ 	.word	0x00002980


	//   ....[1]....
        /*0088*/ 	.word	0x000029a0


	//   ....[2]....
        /*008c*/ 	.word	0x000029c0


	//   ....[3]....
        /*0090*/ 	.word	0x000029e0


	//   ....[4]....
        /*0094*/ 	.word	0x00002a00


	//   ....[5]....
        /*0098*/ 	.word	0x00002d40


	//   ....[6]....
        /*009c*/ 	.word	0x00002d60


	//   ....[7]....
        /*00a0*/ 	.word	0x00002d90


	//   ....[8]....
        /*00a4*/ 	.word	0x00002dc0


	//   ....[9]....
        /*00a8*/ 	.word	0x00002e10


	//   ....[10]....
        /*00ac*/ 	.word	0x00002f90


	//   ....[11]....
        /*00b0*/ 	.word	0x00002fd0


	//   ....[12]....
        /*00b4*/ 	.word	0x00002fe0


	//   ....[13]....
        /*00b8*/ 	.word	0x00003020


	//   ....[14]....
        /*00bc*/ 	.word	0x000030f0


	//   ....[15]....
        /*00c0*/ 	.word	0x00003120


	//   ....[16]....
        /*00c4*/ 	.word	0x00003140


	//   ....[17]....
        /*00c8*/ 	.word	0x000031e0


	//   ....[18]....
        /*00cc*/ 	.word	0x00003230


	//   ....[19]....
        /*00d0*/ 	.word	0x000032d0


	//   ....[20]....
        /*00d4*/ 	.word	0x00003300


	//----- nvinfo : EIATTR_VRC_CTA_INIT_COUNT
	.align		4
.L_1506:
        /*00d8*/ 	.byte	0x02, 0x4a
	.zero		1
	.zero		1


	//----- nvinfo : EIATTR_EXIT_INSTR_OFFSETS
	.align		4
        /*00dc*/ 	.byte	0x04, 0x1c
        /*00de*/ 	.short	(.L_1508 - .L_1507)


	//   ....[0]....
.L_1507:
        /*00e0*/ 	.word	0x00001160


	//   ....[1]....
        /*00e4*/ 	.word	0x00003d50


	//----- nvinfo : EIATTR_MAX_THREADS
	.align		4
.L_1508:
        /*00e8*/ 	.byte	0x04, 0x05
        /*00ea*/ 	.short	(.L_1510 - .L_1509)
.L_1509:
        /*00ec*/ 	.word	0x00000100
        /*00f0*/ 	.word	0x00000001
        /*00f4*/ 	.word	0x00000001


	//----- nvinfo : EIATTR_CRS_STACK_SIZE
	.align		4
.L_1510:
        /*00f8*/ 	.byte	0x04, 0x1e
        /*00fa*/ 	.short	(.L_1512 - .L_1511)
.L_1511:
        /*00fc*/ 	.word	0x00000000


	//----- nvinfo : EIATTR_CBANK_PARAM_SIZE
	.align		4
.L_1512:
        /*0100*/ 	.byte	0x03, 0x19
        /*0102*/ 	.short	0x00e8


	//----- nvinfo : EIATTR_PARAM_CBANK
	.align		4
        /*0104*/ 	.byte	0x04, 0x0a
        /*0106*/ 	.short	(.L_1514 - .L_1513)
	.align		4
.L_1513:
        /*0108*/ 	.word	index@(.nv.constant0._ZN10layer_norm31ln_parallel_residual_fwd_kernelINS_13Kernel_traitsIf6__halffS2_fjLj6144ELj1ELj1ELj8ELj16ENS_18Kernel_traits_baseILj6144EfS2_fS2_fjLj256EEEEELb0ELb0ELb0EEEvNS_9FwdParamsE)
        /*010c*/ 	.short	0x0380
        /*010e*/ 	.short	0x00e8


	//----- nvinfo : EIATTR_SW_WAR
	.align		4
.L_1514:
        /*0110*/ 	.byte	0x04, 0x36
        /*0112*/ 	.short	(.L_1516 - .L_1515)
.L_1515:
        /*0114*/ 	.word	0x00000008
.L_1516:


//--------------------- .nv.info._ZN10layer_norm31ln_parallel_residual_fwd_kernelINS_13Kernel_traitsIf6__halffS2_fjLj6144ELj1ELj1ELj8ELj16ENS_18Kernel_traits_baseILj6144EfS2_fS2_fjLj256EEEEELb0ELb0ELb1EEEvNS_9FwdParamsE --------------------------
	.section	.nv.info._ZN10layer_norm31ln_parallel_residual_fwd_kernelINS_13Kernel_traitsIf6__halffS2_fjLj6144ELj1ELj1ELj8ELj16ENS_18Kernel_traits_baseILj6144EfS2_fS2_fjLj256EEEEELb0ELb0ELb1EEEvNS_9FwdParamsE,"",@"SHT_CUDA_INFO"
	.sectionflags	@""
	.align	4


	//----- nvinfo : EIATTR_CUDA_API_VERSION
	.align		4
        /*0000*/ 	.byte	0x04, 0x37
        /*0002*/ 	.short	(.L_1518 - .L_1517)
.L_1517:
        /*0004*/ 	.word	0x00000082


	//----- nvinfo : EIATTR_KPARAM_INFO
	.align		4
.L_1518:
        /*0008*/ 	.byte	0x04, 0x17
        /*000a*/ 	.short	(.L_1520 - .L_1519)
.L_1519:
        /*000c*/ 	.word	0x00000000
        /*0010*/ 	.short	0x0000
        /*0012*/ 	.short	0x0000
        /*0014*/ 	.byte	0x00, 0xf0, 0xa1, 0x03


	//----- nvinfo : EIATTR_SPARSE_MMA_MASK
	.align		4
.L_1520:
        /*0018*/ 	.byte	0x03, 0x50
        /*001a*/ 	.short	0x0000


	//----- nvinfo : EIATTR_MAXREG_COUNT
	.align		4
        /*001c*/ 	.byte	0x03, 0x1b
        /*001e*/ 	.short	0x00ff


	//----- nvinfo : EIATTR_NUM_BARRIERS
	.align		4
        /*0020*/ 	.byte	0x02, 0x4c
        /*0022*/ 	.byte	0x01
	.zero		1


	//----- nvinfo : EIATTR_MERCURY_ISA_VERSION
	.align		4
        /*0024*/ 	.byte	0x03, 0x5f
        /*0026*/ 	.short	0x0101


	//----- nvinfo : EIATTR_COOP_GROUP_MASK_REGIDS
	.align		4
        /*0028*/ 	.byte	0x04, 0x29
        /*002a*/ 	.short	(.L_1522 - .L_1521)


	//   ....[0]....
.L_1521:
        /*002c*/ 	.word	0xffffffff


	//   ....[1]....
        /*0030*/ 	.word	0xffffffff


	//   ....[2]....
        /*0034*/ 	.word	0xffffffff


	//   ....[3]....
        /*0038*/ 	.word	0xffffffff


	//   ....[4]....
        /*003c*/ 	.word	0xffffffff


	//   ....[5]....
        /*0040*/ 	.word	0xffffffff


	//   ....[6]....
        /*0044*/ 	.word	0xffffffff


	//   ....[7]....
        /*0048*/ 	.word	0xffffffff


	//   ....[8]....
        /*004c*/ 	.word	0xffffffff


	//   ....[9]....
        /*0050*/ 	.word	0xffffffff


	//   ....[10]....
        /*0054*/ 	.word	0xffffffff


	//   ....[11]....
        /*0058*/ 	.word	0xffffffff


	//   ....[12]....
        /*005c*/ 	.word	0xffffffff


	//   ....[13]....
        /*0060*/ 	.word	0xffffffff


	//   ....[14]....
        /*0064*/ 	.word	0xffffffff


	//   ....[15]....
        /*0068*/ 	.word	0xffffffff


	//   ....[16]....
        /*006c*/ 	.word	0xffffffff


	//   ....[17]....
        /*0070*/ 	.word	0xffffffff


	//   ....[18]....
        /*0074*/ 	.word	0xffffffff


	//   ....[19]....
        /*0078*/ 	.word	0xffffffff


	//   ....[20]....
        /*007c*/ 	.word	0xffffffff


	//----- nvinfo : EIATTR_COOP_GROUP_INSTR_OFFSETS
	.align		4
.L_1522:
        /*0080*/ 	.byte	0x04, 0x28
        /*0082*/ 	.short	(.L_1524 - .L_1523)


	//   ....[0]....
.L_1523:
        /*0084*/ 	.word	0x00001f60


	//   ....[1]....
        /*0088*/ 	.word	0x00001f80


	//   ....[2]....
        /*008c*/ 	.word	0x00001fa0


	//   ....[3]....
        /*0090*/ 	.word	0x00001fc0


	//   ....[4]....
        /*0094*/ 	.word	0x00001fe0


	//   ....[5]....
        /*0098*/ 	.word	0x00002310


	//   ....[6]....
        /*009c*/ 	.word	0x00002340


	//   ....[7]....
        /*00a0*/ 	.word	0x00002370


	//   ....[8]....
        /*00a4*/ 	.word	0x00002390


	//   ....[9]....
        /*00a8*/ 	.word	0x000023b0


	//   ....[10]....
        /*00ac*/ 	.word	0x00002560


	//   ....[11]....
        /*00b0*/ 	.word	0x000025a0


	//   ....[12]....
        /*00b4*/ 	.word	0x000025b0


	//   ....[13]....
        /*00b8*/ 	.word	0x000025f0


	//   ....[14]....
        /*00bc*/ 	.word	0x000026c0


	//   ....[15]....
        /*00c0*/ 	.word	0x000026f0


	//   ....[16]....
        /*00c4*/ 	.word	0x00002710


	//   ....[17]....
        /*00c8*/ 	.word	0x000027a0


	//   ....[18]....
        /*00cc*/ 	.word	0x00002810


	//   ....[19]....
        /*00d0*/ 	.word	0x000028b0


	//   ....[20]....
        /*00d4*/ 	.word	0x000028e0


	//----- nvinfo : EIATTR_VRC_CTA_INIT_COUNT
	.align		4
.L_1524:
        /*00d8*/ 	.byte	0x02, 0x4a
	.zero		1
	.zero		1


	//----- nvinfo : EIATTR_EXIT_INSTR_OFFSETS
	.align		4
        /*00dc*/ 	.byte	0x04, 0x1c
        /*00de*/ 	.short	(.L_1526 - .L_1525)


	//   ....[0]....
.L_1525:
        /*00e0*/ 	.word	0x000009a0


	//   ....[1]....
        /*00e4*/ 	.word	0x00003230


	//----- nvinfo : EIATTR_MAX_THREADS
	.align		4
.L_1526:
        /*00e8*/ 	.byte	0x04, 0x05
        /*00ea*/ 	.short	(.L_1528 - .L_1527)
.L_1527:
        /*00ec*/ 	.word	0x00000100
        /*00f0*/ 	.word	0x00000001
        /*00f4*/ 	.word	0x00000001


	//----- nvinfo : EIATTR_CRS_STACK_SIZE
	.align		4
.L_1528:
        /*00f8*/ 	.byte	0x04, 0x1e
        /*00fa*/ 	.short	(.L_1530 - .L_1529)
.L_1529:
        /*00fc*/ 	.word	0x00000000


	//----- nvinfo : EIATTR_CBANK_PARAM_SIZE
	.align		4
.L_1530:
        /*0100*/ 	.byte	0x03, 0x19
        /*0102*/ 	.short	0x00e8


	//----- nvinfo : EIATTR_PARAM_CBANK
	.align		4
        /*0104*/ 	.byte	0x04, 0x0a
        /*0106*/ 	.short	(.L_1532 - .L_1531)
	.align		4
.L_1531:
        /*0108*/ 	.word	index@(.nv.constant0._ZN10layer_norm31ln_parallel_residual_fwd_kernelINS_13Kernel_traitsIf6__halffS2_fjLj6144ELj1ELj1ELj8ELj16ENS_18Kernel_traits_baseILj6144EfS2_fS2_fjLj256EEEEELb0ELb0ELb1EEEvNS_9FwdParamsE)
        /*010c*/ 	.short	0x0380
        /*010e*/ 	.short	0x00e8


	//----- nvinfo : EIATTR_SW_WAR
	.align		4
.L_1532:
        /*0110*/ 	.byte	0x04, 0x36
        /*0112*/ 	.short	(.L_1534 - .L_1533)
.L_1533:
        /*0114*/ 	.word	0x00000008
.L_1534:


//--------------------- .nv.info._ZN10layer_norm31ln_parallel_residual_fwd_kernelINS_13Kernel_traitsIf6__halffS2_fjLj6144ELj1ELj1ELj8ELj16ENS_18Kernel_traits_baseILj6144EfS2_fS2_fjLj256EEEEELb0ELb1ELb0EEEvNS_9FwdParamsE --------------------------
	.section	.nv.info._ZN10layer_norm31ln_parallel_residual_fwd_kernelINS_13Kernel_traitsIf6__halffS2_fjLj6144ELj1ELj1ELj8ELj16ENS_18Kernel_traits_baseILj6144EfS2_fS2_fjLj256EEEEELb0ELb1ELb0EEEvNS_9FwdParamsE,"",@"SHT_CUDA_INFO"
	.sectionflags	@""
	.align	4


	//----- nvinfo : EIATTR_CUDA_API_VERSION
	.align		4
        /*0000*/ 	.byte	0x04, 0x37
        /*0002*/ 	.short	(.L_1536 - .L_1535)
.L_1535:
        /*0004*/ 	.word	0x00000082


	//----- nvinfo : EIATTR_KPARAM_INFO
	.align		4
.L_1536:
        /*0008*/ 	.byte	0x04, 0x17
        /*000a*/ 	.short	(.L_1538 - .L_1537)
.L_1537:
        /*000c*/ 	.word	0x00000000
        /*0010*/ 	.short	0x0000
        /*0012*/ 	.short	0x0000
        /*0014*/ 	.byte	0x00, 0xf0, 0xa1, 0x03


	//----- nvinfo : EIATTR_SPARSE_MMA_MASK
	.align		4
.L_1538:
        /*0018*/ 	.byte	0x03, 0x50
        /*001a*/ 	.short	0x0000


	//----- nvinfo : EIATTR_MAXREG_COUNT
	.align		4
        /*001c*/ 	.byte	0x03, 0x1b
        /*001e*/ 	.short	0x00ff


	//----- nvinfo : EIATTR_NUM_BARRIERS
	.align		4
        /*0020*/ 	.byte	0x02, 0x4c
        /*0022*/ 	.byte	0x01
	.zero		1


	//----- nvinfo : EIATTR_MERCURY_ISA_VERSION
	.align		4
        /*0024*/ 	.byte	0x03, 0x5f
        /*0026*/ 	.short	0x0101


	//----- nvinfo : EIATTR_COOP_GROUP_MASK_REGIDS
	.align		4
        /*0028*/ 	.byte	0x04, 0x29
        /*002a*/ 	.short	(.L_1540 - .L_1539)


	//   ....[0]....
.L_1539:
        /*002c*/ 	.word	0xffffffff


	//   ....[1]....
        /*0030*/ 	.word	0xffffffff


	//   ....[2]....
        /*0034*/ 	.word	0xffffffff


	//   ....[3]....
        /*0038*/ 	.word	0xffffffff


	//   ....[4]....
        /*003c*/ 	.word	0xffffffff


	//   ....[5]....
        /*0040*/ 	.word	0xffffffff


	//   ....[6]....
        /*0044*/ 	.word	0xffffffff


	//   ....[7]....
        /*0048*/ 	.word	0xffffffff


	//   ....[8]....
        /*004c*/ 	.word	0xffffffff


	//   ....[9]....
        /*0050*/ 	.word	0xffffffff


	//   ....[10]....
        /*0054*/ 	.word	0xffffffff


	//   ....[11]....
        /*0058*/ 	.word	0xffffffff


	//   ....[12]....
        /*005c*/ 	.word	0xffffffff


	//   ....[13]....
        /*0060*/ 	.word	0xffffffff


	//   ....[14]....
        /*0064*/ 	.word	0xffffffff


	//   ....[15]....
        /*0068*/ 	.word	0xffffffff


	//   ....[16]....
        /*006c*/ 	.word	0xffffffff


	//   ....[17]....
        /*0070*/ 	.word	0xffffffff


	//   ....[18]....
        /*0074*/ 	.word	0xffffffff


	//   ....[19]....
        /*0078*/ 	.word	0xffffffff


	//   ....[20]....
        /*007c*/ 	.word	0xffffffff


	//----- nvinfo : EIATTR_COOP_GROUP_INSTR_OFFSETS
	.align		4
.L_1540:
        /*0080*/ 	.byte	0x04, 0x28
        /*0082*/ 	.short	(.L_1542 - .L_1541)


	//   ....[0]....
.L_1541:
        /*0084*/ 	.word	0x00001d80


	//   ....[1]....
        /*0088*/ 	.word	0x00001da0


	//   ....[2]....
        /*008c*/ 	.word	0x00001dc0


	//   ....[3]....
        /*0090*/ 	.word	0x00001de0


	//   ....[4]....
        /*0094*/ 	.word	0x00001e00


	//   ....[5]....
        /*0098*/ 	.word	0x00002160


	//   ....[6]....
        /*009c*/ 	.word	0x00002190


	//   ....[7]....
        /*00a0*/ 	.word	0x000021c0


	//   ....[8]....
        /*00a4*/ 	.word	0x000021e0


	//   ....[9]....
        /*00a8*/ 	.word	0x00002210


	//   ....[10]....
        /*00ac*/ 	.word	0x00002290


	//   ....[11]....
        /*00b0*/ 	.word	0x00002300


	//   ....[12]....
        /*00b4*/ 	.word	0x00002340


	//   ....[13]....
        /*00b8*/ 	.word	0x00002350


	//   ....[14]....
        /*00bc*/ 	.word	0x000023e0


	//   ....[15]....
        /*00c0*/ 	.word	0x00002420


	//   ....[16]....
        /*00c4*/ 	.word	0x00002430


	//   ....[17]....
        /*00c8*/ 	.word	0x000024e0


	//   ....[18]....
        /*00cc*/ 	.word	0x00002520


	//   ....[19]....
        /*00d0*/ 	.word	0x000025c0


	//   ....[20]....
        /*00d4*/ 	.word	0x000025e0


	//----- nvinfo : EIATTR_VRC_CTA_INIT_COUNT
	.align		4
.L_1542:
        /*00d8*/ 	.byte	0x02, 0x4a
	.zero		1
	.zero		1


	//----- nvinfo : EIATTR_EXIT_INSTR_OFFSETS
	.align		4
        /*00dc*/ 	.byte	0x04, 0x1c
        /*00de*/ 	.short	(.L_1544 - .L_1543)


	//   ....[0]....
.L_1543:
        /*00e0*/ 	.word	0x00000530


	//   ....[1]....
        /*00e4*/ 	.word	0x00002d60


	//----- nvinfo : EIATTR_MAX_THREADS
	.align		4
.L_1544:
        /*00e8*/ 	.byte	0x04, 0x05
        /*00ea*/ 	.short	(.L_1546 - .L_1545)
.L_1545:
        /*00ec*/ 	.word	0x00000100
        /*00f0*/ 	.word	0x00000001
        /*00f4*/ 	.word	0x00000001


	//----- nvinfo : EIATTR_CRS_STACK_SIZE
	.align		4
.L_1546:
        /*00f8*/ 	.byte	0x04, 0x1e
        /*00fa*/ 	.short	(.L_1548 - .L_1547)
.L_1547:
        /*00fc*/ 	.word	0x00000000


	//----- nvinfo : EIATTR_CBANK_PARAM_SIZE
	.align		4
.L_1548:
        /*0100*/ 	.byte	0x03, 0x19
        /*0102*/ 	.short	0x00e8


	//----- nvinfo : EIATTR_PARAM_CBANK
	.align		4
        /*0104*/ 	.byte	0x04, 0x0a
        /*0106*/ 	.short	(.L_1550 - .L_1549)
	.align		4
.L_1549:
        /*0108*/ 	.word	index@(.nv.constant0._ZN10layer_norm31ln_parallel_residual_fwd_kernelINS_13Kernel_traitsIf6__halffS2_fjLj6144ELj1ELj1ELj8ELj16ENS_18Kernel_traits_baseILj6144EfS2_fS2_fjLj256EEEEELb0ELb1ELb0EEEvNS_9FwdParamsE)
        /*010c*/ 	.short	0x0380
        /*010e*/ 	.short	0x00e8


	//----- nvinfo : EIATTR_SW_WAR
	.align		4
.L_1550:
        /*0110*/ 	.byte	0x04, 0x36
        /*0112*/ 	.short	(.L_1552 - .L_1551)
.L_1551:
        /*0114*/ 	.word	0x00000008
.L_1552:


//--------------------- .nv.info._ZN10layer_norm31ln_parallel_residual_fwd_kernelINS_13Kernel_traitsIf6__halffS2_fjLj6144ELj1ELj1ELj8ELj16ENS_18Kernel_traits_baseILj6144EfS2_fS2_fjLj256EEEEELb0ELb1ELb1EEEvNS_9FwdParamsE --------------------------
	.section	.nv.info._ZN10layer_norm31ln_parallel_residual_fwd_kernelINS_13Kernel_traitsIf6__halffS2_fjLj6144ELj1ELj1ELj8ELj16ENS_18Kernel_traits_baseILj6144EfS2_fS2_fjLj256EEEEELb0ELb1ELb1EEEvNS_9FwdParamsE,"",@"SHT_CUDA_INFO"
	.sectionflags	@""
	.align	4


	//----- nvinfo : EIATTR_CUDA_API_VERSION
	.align		4
        /*0000*/ 	.byte	0x04, 0x37
        /*0002*/ 	.short	(.L_1554 - .L_1553)
.L_1553:
        /*0004*/ 	.word	0x00000082


	//----- nvinfo : EIATTR_KPARAM_INFO
	.align		4
.L_1554:
        /*0008*/ 	.byte	0x04, 0x17
        /*000a*/ 	.short	(.L_1556 - .L_1555)
.L_1555:
        /*000c*/ 	.word	0x00000000
        /*0010*/ 	.short	0x0000
        /*0012*/ 	.short	0x0000
        /*0014*/ 	.byte	0x00, 0xf0, 0xa1, 0x03


	//----- nvinfo : EIATTR_SPARSE_MMA_MASK
	.align		4
.L_1556:
        /*0018*/ 	.byte	0x03, 0x50
        /*001a*/ 	.short	0x0000


	//----- nvinfo : EIATTR_MAXREG_COUNT
	.align		4
        /*001c*/ 	.byte	0x03, 0x1b
        /*001e*/ 	.short	0x00ff


	//----- nvinfo : EIATTR_NUM_BARRIERS
	.align		4
        /*0020*/ 	.byte	0x02, 0x4c
        /*0022*/ 	.byte	0x01
	.zero		1


	//----- nvinfo : EIATTR_MERCURY_ISA_VERSION
	.align		4
        /*0024*/ 	.byte	0x03, 0x5f
        /*0026*/ 	.short	0x0101


	//----- nvinfo : EIATTR_COOP_GROUP_MASK_REGIDS
	.align		4
        /*0028*/ 	.byte	0x04, 0x29
        /*002a*/ 	.short	(.L_1558 - .L_1557)


	//   ....[0]....
.L_1557:
        /*002c*/ 	.word	0xffffffff


	//   ....[1]....
        /*0030*/ 	.word	0xffffffff


	//   ....[2]....
        /*0034*/ 	.word	0xffffffff


	//   ....[3]....
        /*0038*/ 	.word	0xffffffff


	//   ....[4]....
        /*003c*/ 	.word	0xffffffff


	//   ....[5]....
        /*0040*/ 	.word	0xffffffff


	//   ....[6]....
        /*0044*/ 	.word	0xffffffff


	//   ....[7]....
        /*0048*/ 	.word	0xffffffff


	//   ....[8]....
        /*004c*/ 	.word	0xffffffff


	//   ....[9]....
        /*0050*/ 	.word	0xffffffff


	//   ....[10]....
        /*0054*/ 	.word	0xffffffff


	//   ....[11]....
        /*0058*/ 	.word	0xffffffff


	//   ....[12]....
        /*005c*/ 	.word	0xffffffff


	//   ....[13]....
        /*0060*/ 	.word	0xffffffff


	//   ....[14]....
        /*0064*/ 	.word	0xffffffff


	//   ....[15]....
        /*0068*/ 	.word	0xffffffff


	//   ....[16]....
        /*006c*/ 	.word	0xffffffff


	//   ....[17]....
        /*0070*/ 	.word	0xffffffff


	//   ....[18]....
        /*0074*/ 	.word	0xffffffff


	//   ....[19]....
        /*0078*/ 	.word	0xffffffff


	//   ....[20]....
        /*007c*/ 	.word	0xffffffff


	//----- nvinfo : EIATTR_COOP_GROUP_INSTR_OFFSETS
	.align		4
.L_1558:
        /*0080*/ 	.byte	0x04, 0x28
        /*0082*/ 	.short	(.L_1560 - .L_1559)


	//   ....[0]....
.L_1559:
        /*0084*/ 	.word	0x000018c0


	//   ....[1]....
        /*0088*/ 	.word	0x000018e0


	//   ....[2]....
        /*008c*/ 	.word	0x00001900


	//   ....[3]....
        /*0090*/ 	.word	0x00001920


	//   ....[4]....
        /*0094*/ 	.word	0x00001940


	//   ....[5]....
        /*0098*/ 	.word	0x00001c70


	//   ....[6]....
        /*009c*/ 	.word	0x00001ca0


	//   ....[7]....
        /*00a0*/ 	.word	0x00001cd0


	//   ....[8]....
        /*00a4*/ 	.word	0x00001cf0


	//   ....[9]....
        /*00a8*/ 	.word	0x00001d10


	//   ....[10]....
        /*00ac*/ 	.word	0x00001ec0


	//   ....[11]....
        /*00b0*/ 	.word	0x00001ef0


	//   ....[12]....
        /*00b4*/ 	.word	0x00001f00


	//   ....[13]....
        /*00b8*/ 	.word	0x00001f40


	//   ....[14]....
        /*00bc*/ 	.word	0x00002010


	//   ....[15]....
        /*00c0*/ 	.word	0x00002040


	//   ....[16]....
        /*00c4*/ 	.word	0x00002060


	//   ....[17]....
        /*00c8*/ 	.word	0x00002100


	//   ....[18]....
        /*00cc*/ 	.word	0x00002150


	//   ....[19]....
        /*00d0*/ 	.word	0x000021f0


	//   ....[20]....
        /*00d4*/ 	.word	0x00002210


	//----- nvinfo : EIATTR_VRC_CTA_INIT_COUNT
	.align		4
.L_1560:
        /*00d8*/ 	.byte	0x02, 0x4a
	.zero		1
	.zero		1


	//----- nvinfo : EIATTR_EXIT_INSTR_OFFSETS
	.align		4
        /*00dc*/ 	.byte	0x04, 0x1c
        /*00de*/ 	.short	(.L_1562 - .L_1561)


	//   ....[0]....
.L_1561:
        /*00e0*/ 	.word	0x00000300


	//   ....[1]....
        /*00e4*/ 	.word	0x000028e0


	//----- nvinfo : EIATTR_MAX_THREADS
	.align		4
.L_1562:
        /*00e8*/ 	.byte	0x04, 0x05
        /*00ea*/ 	.short	(.L_1564 - .L_1563)
.L_1563:
        /*00ec*/ 	.word	0x00000100
        /*00f0*/ 	.word	0x00000001
        /*00f4*/ 	.word	0x00000001


	//----- nvinfo : EIATTR_CRS_STACK_SIZE
	.align		4
.L_1564:
        /*00f8*/ 	.byte	0x04, 0x1e
        /*00fa*/ 	.short	(.L_1566 - .L_1565)
.L_1565:
        /*00fc*/ 	.word	0x00000000


	//----- nvinfo : EIATTR_CBANK_PARAM_SIZE
	.align		4
.L_1566:
        /*0100*/ 	.byte	0x03, 0x19
        /*0102*/ 	.short	0x00e8


	//----- nvinfo : EIATTR_PARAM_CBANK
	.align		4
        /*0104*/ 	.byte	0x04, 0x0a
        /*0106*/ 	.short	(.L_1568 - .L_1567)
	.align		4
.L_1567:
        /*0108*/ 	.word	index@(.nv.constant0._ZN10layer_norm31ln_parallel_residual_fwd_kernelINS_13Kernel_traitsIf6__halffS2_fjLj6144ELj1ELj1ELj8ELj16ENS_18Kernel_traits_baseILj6144EfS2_fS2_fjLj256EEEEELb0ELb1ELb1EEEvNS_9FwdParamsE)
        /*010c*/ 	.short	0x0380
        /*010e*/ 	.short	0x00e8


	//----- nvinfo : EIATTR_SW_WAR
	.align		4
.L_1568:
        /*0110*/ 	.byte	0x04, 0x36
        /*0112*/ 	.short	(.L_1570 - .L_1569)
.L_1569:
        /*0114*/ 	.word	0x00000008
.L_1570:


//--------------------- .nv.info._ZN10layer_norm31ln_parallel_residual_fwd_kernelINS_13Kernel_traitsIf6__halffS2_fjLj6144ELj1ELj1ELj8ELj16ENS_18Kernel_traits_baseILj6144EfS2_fS2_fjLj256EEEEELb1ELb0ELb0EEEvNS_9FwdParamsE --------------------------
	.section	.nv.info._ZN10layer_norm31ln_parallel_residual_fwd_kernelINS_13Kernel_traitsIf6__halffS2_fjLj6144ELj1ELj1ELj8ELj16ENS_18Kernel_traits_baseILj6144EfS2_fS2_fjLj256EEEEELb1ELb0ELb0EEEvNS_9FwdParamsE,"",@"SHT_CUDA_INFO"
	.sectionflags	@""
	.align	4


	//----- nvinfo : EIATTR_CUDA_API_VERSION
	.align		4
        /*0000*/ 	.byte	0x04, 0x37
        /*0002*/ 	.short	(.L_1572 - .L_1571)
.L_1571:
        /*0004*/ 	.word	0x00000082


	//----- nvinfo : EIATTR_KPARAM_INFO
	.align		4
.L_1572:
        /*0008*/ 	.byte	0x04, 0x17
        /*000a*/ 	.short	(.L_1574 - .L_1573)
.L_1573:
        /*000c*/ 	.word	0x00000000
        /*0010*/ 	.short	0x0000
        /*0012*/ 	.short	0x0000
        /*0014*/ 	.byte	0x00, 0xf0, 0xa1, 0x03


	//----- nvinfo : EIATTR_SPARSE_MMA_MASK
	.align		4
.L_1574:
        /*0018*/ 	.byte	0x03, 0x50
        /*001a*/ 	.short	0x0000


	//----- nvinfo : EIATTR_MAXREG_COUNT
	.align		4
        /*001c*/ 	.byte	0x03, 0x1b
        /*001e*/ 	.short	0x00ff


	//----- nvinfo : EIATTR_NUM_BARRIERS
	.align		4
        /*0020*/ 	.byte	0x02, 0x4c
        /*0022*/ 	.byte	0x01
	.zero		1


	//----- nvinfo : EIATTR_MERCURY_ISA_VERSION
	.align		4
        /*0024*/ 	.byte	0x03, 0x5f
        /*0026*/ 	.short	0x0101


	//----- nvinfo : EIATTR_COOP_GROUP_MASK_REGIDS
	.align		4
        /*0028*/ 	.byte	0x04, 0x29
        /*002a*/ 	.short	(.L_1576 - .L_1575)


	//   ....[0]....
.L_1575:
        /*002c*/ 	.word	0xffffffff


	//   ....[1]....
        /*0030*/ 	.word	0xffffffff


	//   ....[2]....
        /*0034*/ 	.word	0xffffffff


	//   ....[3]....
        /*0038*/ 	.word	0xffffffff


	//   ....[4]....
        /*003c*/ 	.word	0xffffffff


	//   ....[5]....
        /*0040*/ 	.word	0xffffffff


	//   ....[6]....
        /*0044*/ 	.word	0xffffffff


	//   ....[7]....
        /*0048*/ 	.word	0xffffffff


	//   ....[8]....
        /*004c*/ 	.word	0xffffffff


	//   ....[9]....
        /*0050*/ 	.word	0xffffffff


	//   ....[10]....
        /*0054*/ 	.word	0xffffffff


	//   ....[11]....
        /*0058*/ 	.word	0xffffffff


	//   ....[12]....
        /*005c*/ 	.word	0xffffffff


	//   ....[13]....
        /*0060*/ 	.word	0xffffffff


	//   ....[14]....
        /*0064*/ 	.word	0xffffffff


	//   ....[15]....
        /*0068*/ 	.word	0xffffffff


	//   ....[16]....
        /*006c*/ 	.word	0xffffffff


	//   ....[17]....
        /*0070*/ 	.word	0xffffffff


	//   ....[18]....
        /*0074*/ 	.word	0xffffffff


	//   ....[19]....
        /*0078*/ 	.word	0xffffffff


	//   ....[20]....
        /*007c*/ 	.word	0xffffffff


	//----- nvinfo : EIATTR_COOP_GROUP_INSTR_OFFSETS
	.align		4
.L_1576:
        /*0080*/ 	.byte	0x04, 0x28
        /*0082*/ 	.short	(.L_1578 - .L_1577)


	//   ....[0]....
.L_1577:
        /*0084*/ 	.word	0x0001e0b0


	//   ....[1]....
        /*0088*/ 	.word	0x0001e0d0


	//   ....[2]....
        /*008c*/ 	.word	0x0001e0f0


	//   ....[3]....
        /*0090*/ 	.word	0x0001e110


	//   ....[4]....
        /*0094*/ 	.word	0x0001e130


	//   ....[5]....
        /*0098*/ 	.word	0x0001e4a0


	//   ....[6]....
        /*009c*/ 	.word	0x0001e4c0


	//   ....[7]....
        /*00a0*/ 	.word	0x0001e4e0


	//   ....[8]....
        /*00a4*/ 	.word	0x0001e500


	//   ....[9]....
        /*00a8*/ 	.word	0x0001e520


	//   ....[10]....
        /*00ac*/ 	.word	0x0001e6a0


	//   ....[11]....
        /*00b0*/ 	.word	0x0001e6e0


	//   ....[12]....
        /*00b4*/ 	.word	0x0001e6f0


	//   ....[13]....
        /*00b8*/ 	.word	0x0001e740


	//   ....[14]....
        /*00bc*/ 	.word	0x0001e800


	//   ....[15]....
        /*00c0*/ 	.word	0x0001e830


	//   ....[16]....
        /*00c4*/ 	.word	0x0001e850


	//   ....[17]....
        /*00c8*/ 	.word	0x0001e8f0


	//   ....[18]....
        /*00cc*/ 	.word	0x0001e940


	//   ....[19]....
        /*00d0*/ 	.word	0x0001e9e0


	//   ....[20]....
        /*00d4*/ 	.word	0x0001ea10


	//----- nvinfo : EIATTR_VRC_CTA_INIT_COUNT
	.align		4
.L_1578:
        /*00d8*/ 	.byte	0x02, 0x4a
	.zero		1
	.zero		1


	//----- nvinfo : EIATTR_EXIT_INSTR_OFFSETS
	.align		4
        /*00dc*/ 	.byte	0x04, 0x1c
        /*00de*/ 	.short	(.L_1580 - .L_1579)


	//   ....[0]....
.L_1579:
        /*00e0*/ 	.word	0x000012d0


	//   ....[1]....
        /*00e4*/ 	.word	0x0001f480


	//----- nvinfo : EIATTR_MAX_THREADS
	.align		4
.L_1580:
        /*00e8*/ 	.byte	0x04, 0x05
        /*00ea*/ 	.short	(.L_1582 - .L_1581)
.L_1581:
        /*00ec*/ 	.word	0x00000100
        /*00f0*/ 	.word	0x00000001
        /*00f4*/ 	.word	0x00000001


	//----- nvinfo : EIATTR_CRS_STACK_SIZE
	.align		4
.L_1582:
        /*00f8*/ 	.byte	0x04, 0x1e
        /*00fa*/ 	.short	(.L_1584 - .L_1583)
.L_1583:
        /*00fc*/ 	.word	0x00000000


	//----- nvinfo : EIATTR_CBANK_PARAM_SIZE
	.align		4
.L_1584:
        /*0100*/ 	.byte	0x03, 0x19
        /*0102*/ 	.short	0x00e8


	//----- nvinfo : EIATTR_PARAM_CBANK
	.align		4
        /*0104*/ 	.byte	0x04, 0x0a
        /*0106*/ 	.short	(.L_1586 - .L_1585)
	.align		4
.L_1585:
        /*0108*/ 	.word	index@(.nv.constant0._ZN10layer_norm31ln_parallel_residual_fwd_kernelINS_13Kernel_traitsIf6__halffS2_fjLj6144ELj1ELj1ELj8ELj16ENS_18Kernel_traits_baseILj6144EfS2_fS2_fjLj256EEEEELb1ELb0ELb0EEEvNS_9FwdParamsE)
        /*010c*/ 	.short	0x0380
        /*010e*/ 	.short	0x00e8


	//----- nvinfo : EIATTR_SW_WAR
	.align		4
.L_1586:
        /*0110*/ 	.byte	0x04, 0x36
        /*0112*/ 	.short	(.L_1588 - .L_1587)
.L_1587:
        /*0114*/ 	.word	0x00000008
.L_1588:


//--------------------- .nv.info._ZN10layer_norm31ln_parallel_residual_fwd_kernelINS_13Kernel_traitsIf6__halffS2_fjLj6144ELj1ELj1ELj8ELj16ENS_18Kernel_traits_baseILj6144EfS2_fS2_fjLj256EEEEELb1ELb0ELb1EEEvNS_9FwdParamsE --------------------------
	.section	.nv.info._ZN10layer_norm31ln_parallel_residual_fwd_kernelINS_13Kernel_traitsIf6__halffS2_fjLj6144ELj1ELj1ELj8ELj16ENS_18Kernel_traits_baseILj6144EfS2_fS2_fjLj256EEEEELb1ELb0ELb1EEEvNS_9FwdParamsE,"",@"SHT_CUDA_INFO"
	.sectionflags	@""
	.align	4


	//----- nvinfo : EIATTR_CUDA_API_VERSION
	.align		4
        /*0000*/ 	.byte	0x04, 0x37
        /*0002*/ 	.short	(.L_1590 - .L_1589)
.L_1589:
        /*0004*/ 	.word	0x00000082


	//----- nvinfo : EIATTR_KPARAM_INFO
	.align		4
.L_1590:
        /*0008*/ 	.byte	0x04, 0x17
        /*000a*/ 	.short	(.L_1592 - .L_1591)
.L_1591:
        /*000c*/ 	.word	0x00000000
        /*0010*/ 	.short	0x0000
        /*0012*/ 	.short	0x0000
        /*0014*/ 	.byte	0x00, 0xf0, 0xa1, 0x03


	//----- nvinfo : EIATTR_SPARSE_MMA_MASK
	.align		4
.L_1592:
        /*0018*/ 	.byte	0x03, 0x50
        /*001a*/ 	.short	0x0000


	//----- nvinfo : EIATTR_MAXREG_COUNT
	.align		4
        /*001c*/ 	.byte	0x03, 0x1b
        /*001e*/ 	.short	0x00ff


	//----- nvinfo : EIATTR_NUM_BARRIERS
	.align		4
        /*0020*/ 	.byte	0x02, 0x4c
        /*0022*/ 	.byte	0x01
	.zero		1


	//----- nvinfo : EIATTR_MERCURY_ISA_VERSION
	.align		4
        /*0024*/ 	.byte	0x03, 0x5f
        /*0026*/ 	.short	0x0101


	//----- nvinfo : EIATTR_COOP_GROUP_MASK_REGIDS
	.align		4
        /*0028*/ 	.byte	0x04, 0x29
        /*002a*/ 	.short	(.L_1594 - .L_1593)


	//   ....[0]....
.L_1593:
        /*002c*/ 	.word	0xffffffff


	//   ....[1]....
        /*0030*/ 	.word	0xffffffff


	//   ....[2]....
        /*0034*/ 	.word	0xffffffff


	//   ....[3]....
        /*0038*/ 	.word	0xffffffff


	//   ....[4]....
        /*003c*/ 	.word	0xffffffff


	//   ....[5]....
        /*0040*/ 	.word	0xffffffff


	//   ....[6]....
        /*0044*/ 	.word	0xffffffff


	//   ....[7]....
        /*0048*/ 	.word	0xffffffff


	//   ....[8]....
        /*004c*/ 	.word	0xffffffff


	//   ....[9]....
        /*0050*/ 	.word	0xffffffff


	//   ....[10]....
        /*0054*/ 	.word	0xffffffff


	//   ....[11]....
        /*0058*/ 	.word	0xffffffff


	//   ....[12]....
        /*005c*/ 	.word	0xffffffff


	//   ....[13]....
        /*0060*/ 	.word	0xffffffff


	//   ....[14]....
        /*0064*/ 	.word	0xffffffff


	//   ....[15]....
        /*0068*/ 	.word	0xffffffff


	//   ....[16]....
        /*006c*/ 	.word	0xffffffff


	//   ....[17]....
        /*0070*/ 	.word	0xffffffff


	//   ....[18]....
        /*0074*/ 	.word	0xffffffff


	//   ....[19]....
        /*0078*/ 	.word	0xffffffff


	//   ....[20]....
        /*007c*/ 	.word	0xffffffff


	//----- nvinfo : EIATTR_COOP_GROUP_INSTR_OFFSETS
	.align		4
.L_1594:
        /*0080*/ 	.byte	0x04, 0x28
        /*0082*/ 	.short	(.L_1596 - .L_1595)


	//   ....[0]....
.L_1595:
        /*0084*/ 	.word	0x0001c090


	//   ....[1]....
        /*0088*/ 	.word	0x0001c0c0


	//   ....[2]....
        /*008c*/ 	.word	0x0001c0e0


	//   ....[3]....
        /*0090*/ 	.word	0x0001c100


	//   ....[4]....
        /*0094*/ 	.word	0x0001c120


	//   ....[5]....
        /*0098*/ 	.word	0x0001c450


	//   ....[6]....
        /*009c*/ 	.word	0x0001c470


	//   ....[7]....
        /*00a0*/ 	.word	0x0001c490


	//   ....[8]....
        /*00a4*/ 	.word	0x0001c4c0


	//   ....[9]....
        /*00a8*/ 	.word	0x0001c4f0


	//   ....[10]....
        /*00ac*/ 	.word	0x0001c6a0


	//   ....[11]....
        /*00b0*/ 	.word	0x0001c6e0


	//   ....[12]....
        /*00b4*/ 	.word	0x0001c6f0


	//   ....[13]....
        /*00b8*/ 	.word	0x0001c740


	//   ....[14]....
        /*00bc*/ 	.word	0x0001c800


	//   ....[15]....
        /*00c0*/ 	.word	0x0001c830


	//   ....[16]....
        /*00c4*/ 	.word	0x0001c850


	//   ....[17]....
        /*00c8*/ 	.word	0x0001c8f0


	//   ....[18]....
        /*00cc*/ 	.word	0x0001c940


	//   ....[19]....
        /*00d0*/ 	.word	0x0001c9e0


	//   ....[20]....
        /*00d4*/ 	.word	0x0001ca10


	//----- nvinfo : EIATTR_VRC_CTA_INIT_COUNT
	.align		4
.L_1596:
        /*00d8*/ 	.byte	0x02, 0x4a
	.zero		1
	.zero		1


	//----- nvinfo : EIATTR_EXIT_INSTR_OFFSETS
	.align		4
        /*00dc*/ 	.byte	0x04, 0x1c
        /*00de*/ 	.short	(.L_1598 - .L_1597)


	//   ....[0]....
.L_1597:
        /*00e0*/ 	.word	0x00000a90


	//   ....[1]....
        /*00e4*/ 	.word	0x0001d370


	//----- nvinfo : EIATTR_MAX_THREADS
	.align		4
.L_1598:
        /*00e8*/ 	.byte	0x04, 0x05
        /*00ea*/ 	.short	(.L_1600 - .L_1599)
.L_1599:
        /*00ec*/ 	.word	0x00000100
        /*00f0*/ 	.word	0x00000001
        /*00f4*/ 	.word	0x00000001


	//----- nvinfo : EIATTR_CRS_STACK_SIZE
	.align		4
.L_1600:
        /*00f8*/ 	.byte	0x04, 0x1e
        /*00fa*/ 	.short	(.L_1602 - .L_1601)
.L_1601:
        /*00fc*/ 	.word	0x00000000


	//----- nvinfo : EIATTR_CBANK_PARAM_SIZE
	.align		4
.L_1602:
        /*0100*/ 	.byte	0x03, 0x19
        /*0102*/ 	.short	0x00e8


	//----- nvinfo : EIATTR_PARAM_CBANK
	.align		4
        /*0104*/ 	.byte	0x04, 0x0a
        /*0106*/ 	.short	(.L_1604 - .L_1603)
	.align		4
.L_1603:
        /*0108*/ 	.word	index@(.nv.constant0._ZN10layer_norm31ln_parallel_residual_fwd_kernelINS_13Kernel_traitsIf6__halffS2_fjLj6144ELj1ELj1ELj8ELj16ENS_18Kernel_traits_baseILj6144EfS2_fS2_fjLj256EEEEELb1ELb0ELb1EEEvNS_9FwdParamsE)
        /*010c*/ 	.short	0x0380
        /*010e*/ 	.short	0x00e8


	//----- nvinfo : EIATTR_SW_WAR
	.align		4
.L_1604:
        /*0110*/ 	.byte	0x04, 0x36
        /*0112*/ 	.short	(.L_1606 - .L_1605)
.L_1605:
        /*0114*/ 	.word	0x00000008
.L_1606:


//--------------------- .nv.info._ZN10layer_norm31ln_parallel_residual_fwd_kernelINS_13Kernel_traitsIf6__halffS2_fjLj6144ELj1ELj1ELj8ELj16ENS_18Kernel_traits_baseILj6144EfS2_fS2_fjLj256EEEEELb1ELb1ELb0EEEvNS_9FwdParamsE --------------------------
	.section	.nv.info._ZN10layer_norm31ln_parallel_residual_fwd_kernelINS_13Kernel_traitsIf6__halffS2_fjLj6144ELj1ELj1ELj8ELj16ENS_18Kernel_traits_baseILj6144EfS2_fS2_fjLj256EEEEELb1ELb1ELb0EEEvNS_9FwdParamsE,"",@"SHT_CUDA_INFO"
	.sectionflags	@""
	.align	4


	//----- nvinfo : EIATTR_CUDA_API_VERSION
	.align		4
        /*0000*/ 	.byte	0x04, 0x37
        /*0002*/ 	.short	(.L_1608 - .L_1607)
.L_1607:
        /*0004*/ 	.word	0x00000082


	//----- nvinfo : EIATTR_KPARAM_INFO
	.align		4
.L_1608:
        /*0008*/ 	.byte	0x04, 0x17
        /*000a*/ 	.short	(.L_1610 - .L_1609)
.L_1609:
        /*000c*/ 	.word	0x00000000
        /*0010*/ 	.short	0x0000
        /*0012*/ 	.short	0x0000
        /*0014*/ 	.byte	0x00, 0xf0, 0xa1, 0x03


	//----- nvinfo : EIATTR_SPARSE_MMA_MASK
	.align		4
.L_1610:
        /*0018*/ 	.byte	0x03, 0x50
        /*001a*/ 	.short	0x0000


	//----- nvinfo : EIATTR_MAXREG_COUNT
	.align		4
        /*001c*/ 	.byte	0x03, 0x1b
        /*001e*/ 	.short	0x00ff


	//----- nvinfo : EIATTR_NUM_BARRIERS
	.align		4
        /*0020*/ 	.byte	0x02, 0x4c
        /*0022*/ 	.byte	0x01
	.zero		1


	//----- nvinfo : EIATTR_ANNOTATIONS
	.align		4
        /*0024*/ 	.byte	0x04, 0x55
        /*0026*/ 	.short	(.L_1612 - .L_1611)


	//   ....[0]....
.L_1611:
        /*0028*/ 	.word	0x00000001
        /*002c*/ 	.byte	0xa0, 0x03, 0x00, 0x00, 0x01, 0x00, 0x00, 0x00, 0xc0, 0x05, 0x00, 0x00, 0x01, 0x00, 0x00, 0x00
        /*003c*/ 	.byte	0x70, 0x0c, 0x00, 0x00, 0x01, 0x00, 0x00, 0x00, 0xd0, 0x0c, 0x00, 0x00, 0x01, 0x00, 0x00, 0x00
        /*004c*/ 	.byte	0xf0, 0x0c, 0x00, 0x00, 0x01, 0x00, 0x00, 0x00, 0x60, 0xad, 0x01, 0x00, 0x01, 0x00, 0x00, 0x00
        /*005c*/ 	.byte	0xb0, 0xb4, 0x01, 0x00


	//----- nvinfo : EIATTR_MERCURY_ISA_VERSION
	.align		4
.L_1612:
        /*0060*/ 	.byte	0x03, 0x5f
        /*0062*/ 	.short	0x0101


	//----- nvinfo : EIATTR_COOP_GROUP_MASK_REGIDS
	.align		4
        /*0064*/ 	.byte	0x04, 0x29
        /*0066*/ 	.short	(.L_1614 - .L_1613)


	//   ....[0]....
.L_1613:
        /*0068*/ 	.word	0xffffffff


	//   ....[1]....
        /*006c*/ 	.word	0xffffffff


	//   ....[2]....
        /*0070*/ 	.word	0xffffffff


	//   ....[3]....
        /*0074*/ 	.word	0xffffffff


	//   ....[4]....
        /*0078*/ 	.word	0xffffffff


	//   ....[5]....
        /*007c*/ 	.word	0xffffffff


	//   ....[6]....
        /*0080*/ 	.word	0xffffffff


	//   ....[7]....
        /*0084*/ 	.word	0xffffffff


	//   ....[8]....
        /*0088*/ 	.word	0xffffffff


	//   ....[9]....
        /*008c*/ 	.word	0xffffffff


	//   ....[10]....
        /*0090*/ 	.word	0xffffffff


	//   ....[11]....
        /*0094*/ 	.word	0xffffffff


	//   ....[12]....
        /*0098*/ 	.word	0xffffffff


	//   ....[13]....
        /*009c*/ 	.word	0xffffffff


	//   ....[14]....
        /*00a0*/ 	.word	0xffffffff


	//   ....[15]....
        /*00a4*/ 	.word	0xffffffff


	//   ....[16]....
        /*00a8*/ 	.word	0xffffffff


	//   ....[17]....
        /*00ac*/ 	.word	0xffffffff


	//   ....[18]....
        /*00b0*/ 	.word	0xffffffff


	//   ....[19]....
        /*00b4*/ 	.word	0xffffffff


	//   ....[20]....
        /*00b8*/ 	.word	0xffffffff


	//----- nvinfo : EIATTR_COOP_GROUP_INSTR_OFFSETS
	.align		4
.L_1614:
        /*00bc*/ 	.byte	0x04, 0x28
        /*00be*/ 	.short	(.L_1616 - .L_1615)


	//   ....[0]....
.L_1615:
        /*00c0*/ 	.word	0x0001af60


	//   ....[1]....
        /*00c4*/ 	.word	0x0001af80


	//   ....[2]....
        /*00c8*/ 	.word	0x0001afa0


	//   ....[3]....
        /*00cc*/ 	.word	0x0001afc0


	//   ....[4]....
        /*00d0*/ 	.word	0x0001afe0


	//   ....[5]....
        /*00d4*/ 	.word	0x0001b320


	//   ....[6]....
        /*00d8*/ 	.word	0x0001b340


	//   ....[7]....
        /*00dc*/ 	.word	0x0001b360


	//   ....[8]....
        /*00e0*/ 	.word	0x0001b380


	//   ....[9]....
        /*00e4*/ 	.word	0x0001b3b0


	//   ....[10]....
        /*00e8*/ 	.word	0x0001b540


	//   ....[11]....
        /*00ec*/ 	.word	0x0001b580


	//   ....[12]....
        /*00f0*/ 	.word	0x0001b5a0


	//   ....[13]....
        /*00f4*/ 	.word	0x0001b620


	//   ....[14]....
        /*00f8*/ 	.word	0x0001b690


	//   ....[15]....
        /*00fc*/ 	.word	0x0001b6a0


	//   ....[16]....
        /*0100*/ 	.word	0x0001b730


	//   ....[17]....
        /*0104*/ 	.word	0x0001b770


	//   ....[18]....
        /*0108*/ 	.word	0x0001b7a0


	//   ....[19]....
        /*010c*/ 	.word	0x0001b8a0


	//   ....[20]....
        /*0110*/ 	.word	0x0001b8b0


	//----- nvinfo : EIATTR_VRC_CTA_INIT_COUNT
	.align		4
.L_1616:
        /*0114*/ 	.byte	0x02, 0x4a
	.zero		1
	.zero		1


	//----- nvinfo : EIATTR_EXIT_INSTR_OFFSETS
	.align		4
        /*0118*/ 	.byte	0x04, 0x1c
        /*011a*/ 	.short	(.L_1618 - .L_1617)


	//   ....[0]....
.L_1617:
        /*011c*/ 	.word	0x000007b0


	//   ....[1]....
        /*0120*/ 	.word	0x0001c060


	//----- nvinfo : EIATTR_MAX_THREADS
	.align		4
.L_1618:
        /*0124*/ 	.byte	0x04, 0x05
        /*0126*/ 	.short	(.L_1620 - .L_1619)
.L_1619:
        /*0128*/ 	.word	0x00000100
        /*012c*/ 	.word	0x00000001
        /*0130*/ 	.word	0x00000001


	//----- nvinfo : EIATTR_CRS_STACK_SIZE
	.align		4
.L_1620:
        /*0134*/ 	.byte	0x04, 0x1e
        /*0136*/ 	.short	(.L_1622 - .L_1621)
.L_1621:
        /*0138*/ 	.word	0x00000000


	//----- nvinfo : EIATTR_CBANK_PARAM_SIZE
	.align		4
.L_1622:
        /*013c*/ 	.byte	0x03, 0x19
        /*013e*/ 	.short	0x00e8


	//----- nvinfo : EIATTR_PARAM_CBANK
	.align		4
        /*0140*/ 	.byte	0x04, 0x0a
        /*0142*/ 	.short	(.L_1624 - .L_1623)
	.align		4
.L_1623:
        /*0144*/ 	.word	index@(.nv.constant0._ZN10layer_norm31ln_parallel_residual_fwd_kernelINS_13Kernel_traitsIf6__halffS2_fjLj6144ELj1ELj1ELj8ELj16ENS_18Kernel_traits_baseILj6144EfS2_fS2_fjLj256EEEEELb1ELb1ELb0EEEvNS_9FwdParamsE)
        /*0148*/ 	.short	0x0380
        /*014a*/ 	.short	0x00e8


	//----- nvinfo : EIATTR_SW_WAR
	.align		4
.L_1624:
        /*014c*/ 	.byte	0x04, 0x36
        /*014e*/ 	.short	(.L_1626 - .L_1625)
.L_1625:
        /*0150*/ 	.word	0x00000008
.L_1626:


//--------------------- .nv.info._ZN10layer_norm31ln_parallel_residual_fwd_kernelINS_13Kernel_traitsIf6__halffS2_fjLj6144ELj1ELj1ELj8ELj16ENS_18Kernel_traits_baseILj6144EfS2_fS2_fjLj256EEEEELb1ELb1ELb1EEEvNS_9FwdParamsE --------------------------
	.section	.nv.info._ZN10layer_norm31ln_parallel_residual_fwd_kernelINS_13Kernel_traitsIf6__halffS2_fjLj6144ELj1ELj1ELj8ELj16ENS_18Kernel_traits_baseILj6144EfS2_fS2_fjLj256EEEEELb1ELb1ELb1EEEvNS_9FwdParamsE,"",@"SHT_CUDA_INFO"
	.sectionflags	@""
	.align	4


	//----- nvinfo : EIATTR_CUDA_API_VERSION
	.align		4
        /*0000*/ 	.byte	0x04, 0x37
        /*0002*/ 	.short	(.L_1628 - .L_1627)
.L_1627:
        /*0004*/ 	.word	0x00000082


	//----- nvinfo : EIATTR_KPARAM_INFO
	.align		4
.L_1628:
        /*0008*/ 	.byte	0x04, 0x17
        /*000a*/ 	.short	(.L_1630 - .L_1629)
.L_1629:
        /*000c*/ 	.word	0x00000000
        /*0010*/ 	.short	0x0000
        /*0012*/ 	.short	0x0000
        /*0014*/ 	.byte	0x00, 0xf0, 0xa1, 0x03


	//----- nvinfo : EIATTR_SPARSE_MMA_MASK
	.align		4
.L_1630:
        /*0018*/ 	.byte	0x03, 0x50
        /*001a*/ 	.short	0x0000


	//----- nvinfo : EIATTR_MAXREG_COUNT
	.align		4
        /*001c*/ 	.byte	0x03, 0x1b
        /*001e*/ 	.short	0x00ff


	//----- nvinfo : EIATTR_NUM_BARRIERS
	.align		4
        /*0020*/ 	.byte	0x02, 0x4c
        /*0022*/ 	.byte	0x01
	.zero		1


	//----- nvinfo : EIATTR_MERCURY_ISA_VERSION
	.align		4
        /*0024*/ 	.byte	0x03, 0x5f
        /*0026*/ 	.short	0x0101


	//----- nvinfo : EIATTR_COOP_GROUP_MASK_REGIDS
	.align		4
        /*0028*/ 	.byte	0x04, 0x29
        /*002a*/ 	.short	(.L_1632 - .L_1631)


	//   ....[0]....
.L_1631:
        /*002c*/ 	.word	0xffffffff


	//   ....[1]....
        /*0030*/ 	.word	0xffffffff


	//   ....[2]....
        /*0034*/ 	.word	0xffffffff


	//   ....[3]....
        /*0038*/ 	.word	0xffffffff


	//   ....[4]....
        /*003c*/ 	.word	0xffffffff


	//   ....[5]....
        /*0040*/ 	.word	0xffffffff


	//   ....[6]....
        /*0044*/ 	.word	0xffffffff


	//   ....[7]....
        /*0048*/ 	.word	0xffffffff


	//   ....[8]....
        /*004c*/ 	.word	0xffffffff


	//   ....[9]....
        /*0050*/ 	.word	0xffffffff


	//   ....[10]....
        /*0054*/ 	.word	0xffffffff


	//   ....[11]....
        /*0058*/ 	.word	0xffffffff


	//   ....[12]....
        /*005c*/ 	.word	0xffffffff


	//   ....[13]....
        /*0060*/ 	.word	0xffffffff


	//   ....[14]....
        /*0064*/ 	.word	0xffffffff


	//   ....[15]....
        /*0068*/ 	.word	0xffffffff


	//   ....[16]....
        /*006c*/ 	.word	0xffffffff


	//   ....[17]....
        /*0070*/ 	.word	0xffffffff


	//   ....[18]....
        /*0074*/ 	.word	0xffffffff


	//   ....[19]....
        /*0078*/ 	.word	0xffffffff


	//   ....[20]....
        /*007c*/ 	.word	0xffffffff


	//----- nvinfo : EIATTR_COOP_GROUP_INSTR_OFFSETS
	.align		4
.L_1632:
        /*0080*/ 	.byte	0x04, 0x28
        /*0082*/ 	.short	(.L_1634 - .L_1633)


	//   ....[0]....
.L_1633:
        /*0084*/ 	.word	0x000169f0


	//   ....[1]....
        /*0088*/ 	.word	0x00016a20


	//   ....[2]....
        /*008c*/ 	.word	0x00016a40


	//   ....[3]....
        /*0090*/ 	.word	0x00016a60


	//   ....[4]....
        /*0094*/ 	.word	0x00016a80


	//   ....[5]....
        /*0098*/ 	.word	0x00016db0


	//   ....[6]....
        /*009c*/ 	.word	0x00016dd0


	//   ....[7]....
        /*00a0*/ 	.word	0x00016df0


	//   ....[8]....
        /*00a4*/ 	.word	0x00016e20


	//   ....[9]....
        /*00a8*/ 	.word	0x00016e50


	//   ....[10]....
        /*00ac*/ 	.word	0x00016ff0


	//   ....[11]....
        /*00b0*/ 	.word	0x00017030


	//   ....[12]....
        /*00b4*/ 	.word	0x00017070


	//   ....[13]....
        /*00b8*/ 	.word	0x000170a0


	//   ....[14]....
        /*00bc*/ 	.word	0x00017120


	//   ....[15]....
        /*00c0*/ 	.word	0x00017160


	//   ....[16]....
        /*00c4*/ 	.word	0x00017190


	//   ....[17]....
        /*00c8*/ 	.word	0x00017220


	//   ....[18]....
        /*00cc*/ 	.word	0x00017290


	//   ....[19]....
        /*00d0*/ 	.word	0x00017310


	//   ....[20]....
        /*00d4*/ 	.word	0x00017340


	//----- nvinfo : EIATTR_VRC_CTA_INIT_COUNT
	.align		4
.L_1634:
        /*00d8*/ 	.byte	0x02, 0x4a
	.zero		1
	.zero		1


	//----- nvinfo : EIATTR_EXIT_INSTR_OFFSETS
	.align		4
        /*00dc*/ 	.byte	0x04, 0x1c
        /*00de*/ 	.short	(.L_1636 - .L_1635)


	//   ....[0]....
.L_1635:
        /*00e0*/ 	.word	0x000003a0


	//   ....[1]....
        /*00e4*/ 	.word	0x00017a20


	//----- nvinfo : EIATTR_MAX_THREADS
	.align		4
.L_1636:
        /*00e8*/ 	.byte	0x04, 0x05
        /*00ea*/ 	.short	(.L_1638 - .L_1637)
.L_1637:
        /*00ec*/ 	.word	0x00000100
        /*00f0*/ 	.word	0x00000001
        /*00f4*/ 	.word	0x00000001


	//----- nvinfo : EIATTR_CRS_STACK_SIZE
	.align		4
.L_1638:
        /*00f8*/ 	.byte	0x04, 0x1e
        /*00fa*/ 	.short	(.L_1640 - .L_1639)
.L_1639:
        /*00fc*/ 	.word	0x00000000


	//----- nvinfo : EIATTR_CBANK_PARAM_SIZE
	.align		4
.L_1640:
        /*0100*/ 	.byte	0x03, 0x19
        /*0102*/ 	.short	0x00e8


	//----- nvinfo : EIATTR_PARAM_CBANK
	.align		4
        /*0104*/ 	.byte	0x04, 0x0a
        /*0106*/ 	.short	(.L_1642 - .L_1641)
	.align		4
.L_1641:
        /*0108*/ 	.word	index@(.nv.constant0._ZN10layer_norm31ln_parallel_residual_fwd_kernelINS_13Kernel_traitsIf6__halffS2_fjLj6144ELj1ELj1ELj8ELj16ENS_18Kernel_traits_baseILj6144EfS2_fS2_fjLj256EEEEELb1ELb1ELb1EEEvNS_9FwdParamsE)
        /*010c*/ 	.short	0x0380
        /*010e*/ 	.short	0x00e8


	//----- nvinfo : EIATTR_SW_WAR
	.align		4
.L_1642:
        /*0110*/ 	.byte	0x04, 0x36
        /*0112*/ 	.short	(.L_1644 - .L_1643)
.L_1643:
        /*0114*/ 	.word	0x00000008
.L_1644:


//--------------------- .nv.info._ZN10layer_norm31ln_parallel_residual_fwd_kernelINS_13Kernel_traitsI6__halfffffjLj6144ELj1ELj1ELj8ELj16ENS_18Kernel_traits_baseILj6144ES2_ffffjLj256EEEEELb0ELb0ELb0EEEvNS_9FwdParamsE --------------------------
	.section	.nv.info._ZN10layer_norm31ln_parallel_residual_fwd_kernelINS_13Kernel_traitsI6__halfffffjLj6144ELj1ELj1ELj8ELj16ENS_18Kernel_traits_baseILj6144ES2_ffffjLj256EEEEELb0ELb0ELb0EEEvNS_9FwdParamsE,"",@"SHT_CUDA_INFO"
	.sectionflags	@""
	.align	4


	//----- nvinfo : EIATTR_CUDA_API_VERSION
	.align		4
        /*0000*/ 	.byte	0x04, 0x37
        /*0002*/ 	.short	(.L_1646 - .L_1645)
.L_1645:
        /*0004*/ 	.word	0x00000082


	//----- nvinfo : EIATTR_KPARAM_INFO
	.align		4
.L_1646:
        /*0008*/ 	.byte	0x04, 0x17
        /*000a*/ 	.short	(.L_1648 - .L_1647)
.L_1647:
        /*000c*/ 	.word	0x00000000
        /*0010*/ 	.short	0x0000
        /*0012*/ 	.short	0x0000
        /*0014*/ 	.byte	0x00, 0xf0, 0xa1, 0x03


	//----- nvinfo : EIATTR_SPARSE_MMA_MASK
	.align		4
.L_1648:
        /*0018*/ 	.byte	0x03, 0x50
        /*001a*/ 	.short	0x0000


	//----- nvinfo : EIATTR_MAXREG_COUNT
	.align		4
        /*001c*/ 	.byte	0x03, 0x1b
        /*001e*/ 	.short	0x00ff


	//----- nvinfo : EIATTR_NUM_BARRIERS
	.align		4
        /*0020*/ 	.byte	0x02, 0x4c
        /*0022*/ 	.byte	0x01
	.zero		1


	//----- nvinfo : EIATTR_MERCURY_ISA_VERSION
	.align		4
        /*0024*/ 	.byte	0x03, 0x5f
        /*0026*/ 	.short	0x0101


	//----- nvinfo : EIATTR_COOP_GROUP_MASK_REGIDS
	.align		4
        /*0028*/ 	.byte	0x04, 0x29
        /*002a*/ 	.short	(.L_1650 - .L_1649)


	//   ....[0]....
.L_1649:
        /*002c*/ 	.word	0xffffffff


	//   ....[1]....
        /*0030*/ 	.word	0xffffffff


	//   ....[2]....
        /*0034*/ 	.word	0xffffffff


	//   ....[3]....
        /*0038*/ 	.word	0xffffffff


	//   ....[4]....
        /*003c*/ 	.word	0xffffffff


	//   ....[5]....
        /*0040*/ 	.word	0xffffffff


	//   ....[6]....
        /*0044*/ 	.word	0xffffffff


	//   ....[7]....
        /*0048*/ 	.word	0xffffffff


	//   ....[8]....
        /*004c*/ 	.word	0xffffffff


	//   ....[9]....
        /*0050*/ 	.word	0xffffffff


	//   ....[10]....
        /*0054*/ 	.word	0xffffffff


	//   ....[11]....
        /*0058*/ 	.word	0xffffffff


	//   ....[12]....
        /*005c*/ 	.word	0xffffffff


	//   ....[13]....
        /*0060*/ 	.word	0xffffffff


	//   ....[14]....
        /*0064*/ 	.word	0xffffffff


	//   ....[15]....
        /*0068*/ 	.word	0xffffffff


	//   ....[16]....
        /*006c*/ 	.word	0xffffffff


	//   ....[17]....
        /*0070*/ 	.word	0xffffffff


	//   ....[18]....
        /*0074*/ 	.word	0xffffffff


	//   ....[19]....
        /*0078*/ 	.word	0xffffffff


	//   ....[20]....
        /*007c*/ 	.word	0xffffffff


	//----- nvinfo : EIATTR_COOP_GROUP_INSTR_OFFSETS
	.align		4
.L_1650:
        /*0080*/ 	.byte	0x04, 0x28
        /*0082*/ 	.short	(.L_1652 - .L_1651)


	//   ....[0]....
.L_1651:
        /*0084*/ 	.word	0x000036d0


	//   ....[1]....
        /*0088*/ 	.word	0x000036f0


	//   ....[2]....
        /*008c*/ 	.word	0x00003720


	//   ....[3]....
        /*0090*/ 	.word	0x00003740


	//   ....[4]....
        /*0094*/ 	.word	0x00003760


	//   ....[5]....
        /*0098*/ 	.word	0x00003ae0


	//   ....[6]....
        /*009c*/ 	.word	0x00003b10


	//   ....[7]....
        /*00a0*/ 	.word	0x00003b40


	//   ....[8]....
        /*00a4*/ 	.word	0x00003b70


	//   ....[9]....
        /*00a8*/ 	.word	0x00003b90


	//   ....[10]....
        /*00ac*/ 	.word	0x00003d20


	//   ....[11]....
        /*00b0*/ 	.word	0x00003d50


	//   ....[12]....
        /*00b4*/ 	.word	0x00003d90


	//   ....[13]....
        /*00b8*/ 	.word	0x00003df0


	//   ....[14]....
        /*00bc*/ 	.word	0x00003e50


	//   ....[15]....
        /*00c0*/ 	.word	0x00003e80


	//   ....[16]....
        /*00c4*/ 	.word	0x00003ec0


	//   ....[17]....
        /*00c8*/ 	.word	0x00003f60


	//   ....[18]....
        /*00cc*/ 	.word	0x00003fb0


	//   ....[19]....
        /*00d0*/ 	.word	0x00004030


	//   ....[20]....
        /*00d4*/ 	.word	0x00004070


	//----- nvinfo : EIATTR_VRC_CTA_INIT_COUNT
	.align		4
.L_1652:
        /*00d8*/ 	.byte	0x02, 0x4a
	.zero		1
	.zero		1


	//----- nvinfo : EIATTR_EXIT_INSTR_OFFSETS
	.align		4
        /*00dc*/ 	.byte	0x04, 0x1c
        /*00de*/ 	.short	(.L_1654 - .L_1653)


	//   ....[0]....
.L_1653:
        /*00e0*/ 	.word	0x000014c0


	//   ....[1]....
        /*00e4*/ 	.word	0x00005150


	//----- nvinfo : EIATTR_MAX_THREADS
	.align		4
.L_1654:
        /*00e8*/ 	.byte	0x04, 0x05
        /*00ea*/ 	.short	(.L_1656 - .L_1655)
.L_1655:
        /*00ec*/ 	.word	0x00000100
        /*00f0*/ 	.word	0x00000001
        /*00f4*/ 	.word	0x00000001


	//----- nvinfo : EIATTR_CRS_STACK_SIZE
	.align		4
.L_1656:
        /*00f8*/ 	.byte	0x04, 0x1e
        /*00fa*/ 	.short	(.L_1658 - .L_1657)
.L_1657:
        /*00fc*/ 	.word	0x00000000


	//----- nvinfo : EIATTR_CBANK_PARAM_SIZE
	.align		4
.L_1658:
        /*0100*/ 	.byte	0x03, 0x19
        /*0102*/ 	.short	0x00e8


	//----- nvinfo : EIATTR_PARAM_CBANK
	.align		4
        /*0104*/ 	.byte	0x04, 0x0a
        /*0106*/ 	.short	(.L_1660 - .L_1659)
	.align		4
.L_1659:
        /*0108*/ 	.word	index@(.nv.constant0._ZN10layer_norm31ln_parallel_residual_fwd_kernelINS_13Kernel_traitsI6__halfffffjLj6144ELj1ELj1ELj8ELj16ENS_18Kernel_traits_baseILj6144ES2_ffffjLj256EEEEELb0ELb0ELb0EEEvNS_9FwdParamsE)
        /*010c*/ 	.short	0x0380
        /*010e*/ 	.short	0x00e8


	//----- nvinfo : EIATTR_SW_WAR
	.align		4
.L_1660:
        /*0110*/ 	.byte	0x04, 0x36
        /*0112*/ 	.short	(.L_1662 - .L_1661)
.L_1661:
        /*0114*/ 	.word	0x00000008
.L_1662:


//--------------------- .nv.info._ZN10layer_norm31ln_parallel_residual_fwd_kernelINS_13Kernel_traitsI6__halfffffjLj6144ELj1ELj1ELj8ELj16ENS_18Kernel_traits_baseILj6144ES2_ffffjLj256EEEEELb0ELb0ELb1EEEvNS_9FwdParamsE --------------------------
	.section	.nv.info._ZN10layer_norm31ln_parallel_residual_fwd_kernelINS_13Kernel_traitsI6__halfffffjLj6144ELj1ELj1ELj8ELj16ENS_18Kernel_traits_baseILj6144ES2_ffffjLj256EEEEELb0ELb0ELb1EEEvNS_9FwdParamsE,"",@"SHT_CUDA_INFO"
	.sectionflags	@""
	.align	4


	//----- nvinfo : EIATTR_CUDA_API_VERSION
	.align		4
        /*0000*/ 	.byte	0x04, 0x37
        /*0002*/ 	.short	(.L_1664 - .L_1663)
.L_1663:
        /*0004*/ 	.word	0x00000082


	//----- nvinfo : EIATTR_KPARAM_INFO
	.align		4
.L_1664:
        /*0008*/ 	.byte	0x04, 0x17
        /*000a*/ 	.short	(.L_1666 - .L_1665)
.L_1665:
        /*000c*/ 	.word	0x00000000
        /*0010*/ 	.short	0x0000
        /*0012*/ 	.short	0x0000
        /*0014*/ 	.byte	0x00, 0xf0, 0xa1, 0x03


	//----- nvinfo : EIATTR_SPARSE_MMA_MASK
	.align		4
.L_1666:
        /*0018*/ 	.byte	0x03, 0x50
        /*001a*/ 	.short	0x0000


	//----- nvinfo : EIATTR_MAXREG_COUNT
	.align		4
        /*001c*/ 	.byte	0x03, 0x1b
        /*001e*/ 	.short	0x00ff


	//----- nvinfo : EIATTR_NUM_BARRIERS
	.align		4
        /*0020*/ 	.byte	0x02, 0x4c
        /*0022*/ 	.byte	0x01
	.zero		1


	//----- nvinfo : EIATTR_MERCURY_ISA_VERSION
	.align		4
        /*0024*/ 	.byte	0x03, 0x5f
        /*0026*/ 	.short	0x0101


	//----- nvinfo : EIATTR_COOP_GROUP_MASK_REGIDS
	.align		4
        /*0028*/ 	.byte	0x04, 0x29
        /*002a*/ 	.short	(.L_1668 - .L_1667)


	//   ....[0]....
.L_1667:
        /*002c*/ 	.word	0xffffffff


	//   ....[1]....
        /*0030*/ 	.word	0xffffffff


	//   ....[2]....
        /*0034*/ 	.word	0xffffffff


	//   ....[3]....
        /*0038*/ 	.word	0xffffffff


	//   ....[4]....
        /*003c*/ 	.word	0xffffffff


	//   ....[5]....
        /*0040*/ 	.word	0xffffffff


	//   ....[6]....
        /*0044*/ 	.word	0xffffffff


	//   ....[7]....
        /*0048*/ 	.word	0xffffffff


	//   ....[8]....
        /*004c*/ 	.word	0xffffffff


	//   ....[9]....
        /*0050*/ 	.word	0xffffffff


	//   ....[10]....
        /*0054*/ 	.word	0xffffffff


	//   ....[11]....
        /*0058*/ 	.word	0xffffffff


	//   ....[12]....
        /*005c*/ 	.word	0xffffffff


	//   ....[13]....
        /*0060*/ 	.word	0xffffffff


	//   ....[14]....
        /*0064*/ 	.word	0xffffffff


	//   ....[15]....
        /*0068*/ 	.word	0xffffffff


	//   ....[16]....
        /*006c*/ 	.word	0xffffffff


	//   ....[17]....
        /*0070*/ 	.word	0xffffffff


	//   ....[18]....
        /*0074*/ 	.word	0xffffffff


	//   ....[19]....
        /*0078*/ 	.word	0xffffffff


	//   ....[20]....
        /*007c*/ 	.word	0xffffffff


	//----- nvinfo : EIATTR_COOP_GROUP_INSTR_OFFSETS
	.align		4
.L_1668:
        /*0080*/ 	.byte	0x04, 0x28
        /*0082*/ 	.short	(.L_1670 - .L_1669)


	//   ....[0]....
.L_1669:
        /*0084*/ 	.word	0x000024c0


	//   ....[1]....
        /*0088*/ 	.word	0x000024e0


	//   ....[2]....
        /*008c*/ 	.word	0x00002500


	//   ....[3]....
        /*0090*/ 	.word	0x00002520


	//   ....[4]....
        /*0094*/ 	.word	0x00002540


	//   ....[5]....
        /*0098*/ 	.word	0x00002870


	//   ....[6]....
        /*009c*/ 	.word	0x00002890


	//   ....[7]....
        /*00a0*/ 	.word	0x000028b0


	//   ....[8]....
        /*00a4*/ 	.word	0x000028d0


	//   ....[9]....
        /*00a8*/ 	.word	0x000028f0


	//   ....[10]....
        /*00ac*/ 	.word	0x00002aa0


	//   ....[11]....
        /*00b0*/ 	.word	0x00002ae0


	//   ....[12]....
        /*00b4*/ 	.word	0x00002af0


	//   ....[13]....
        /*00b8*/ 	.word	0x00002b30


	//   ....[14]....
        /*00bc*/ 	.word	0x00002c00


	//   ....[15]....
        /*00c0*/ 	.word	0x00002c30


	//   ....[16]....
        /*00c4*/ 	.word	0x00002c50


	//   ....[17]....
        /*00c8*/ 	.word	0x00002cd0


	//   ....[18]....
        /*00cc*/ 	.word	0x00002d30


	//   ....[19]....
        /*00d0*/ 	.word	0x00002de0


	//   ....[20]....
        /*00d4*/ 	.word	0x00002e10


	//----- nvinfo : EIATTR_VRC_CTA_INIT_COUNT
	.align		4
.L_1670:
        /*00d8*/ 	.byte	0x02, 0x4a
	.zero		1
	.zero		1


	//----- nvinfo : EIATTR_EXIT_INSTR_OFFSETS
	.align		4
        /*00dc*/ 	.byte	0x04, 0x1c
        /*00de*/ 	.short	(.L_1672 - .L_1671)


	//   ....[0]....
.L_1671:
        /*00e0*/ 	.word	0x00000920


	//   ....[1]....
        /*00e4*/ 	.word	0x00003cb0


	//----- nvinfo : EIATTR_MAX_THREADS
	.align		4
.L_1672:
        /*00e8*/ 	.byte	0x04, 0x05
        /*00ea*/ 	.short	(.L_1674 - .L_1673)
.L_1673:
        /*00ec*/ 	.word	0x00000100
        /*00f0*/ 	.word	0x00000001
        /*00f4*/ 	.word	0x00000001


	//----- nvinfo : EIATTR_CRS_STACK_SIZE
	.align		4
.L_1674:
        /*00f8*/ 	.byte	0x04, 0x1e
        /*00fa*/ 	.short	(.L_1676 - .L_1675)
.L_1675:
        /*00fc*/ 	.word	0x00000000


	//----- nvinfo : EIATTR_CBANK_PARAM_SIZE
	.align		4
.L_1676:
        /*0100*/ 	.byte	0x03, 0x19
        /*0102*/ 	.short	0x00e8


	//----- nvinfo : EIATTR_PARAM_CBANK
	.align		4
        /*0104*/ 	.byte	0x04, 0x0a
        /*0106*/ 	.short	(.L_1678 - .L_1677)
	.align		4
.L_1677:
        /*0108*/ 	.word	index@(.nv.constant0._ZN10layer_norm31ln_parallel_residual_fwd_kernelINS_13Kernel_traitsI6__halfffffjLj6144ELj1ELj1ELj8ELj16ENS_18Kernel_traits_baseILj6144ES2_ffffjLj256EEEEELb0ELb0ELb1EEEvNS_9FwdParamsE)
        /*010c*/ 	.short	0x0380
        /*010e*/ 	.short	0x00e8


	//----- nvinfo : EIATTR_SW_WAR
	.align		4
.L_1678:
        /*0110*/ 	.byte	0x04, 0x36
        /*0112*/ 	.short	(.L_1680 - .L_1679)
.L_1679:
        /*0114*/ 	.word	0x00000008
.L_1680:


//--------------------- .nv.info._ZN10layer_norm31ln_parallel_residual_fwd_kernelINS_13Kernel_traitsI6__halfffffjLj6144ELj1ELj1ELj8ELj16ENS_18Kernel_traits_baseILj6144ES2_ffffjLj256EEEEELb0ELb1ELb0EEEvNS_9FwdParamsE --------------------------
	.section	.nv.info._ZN10layer_norm31ln_parallel_residual_fwd_kernelINS_13Kernel_traitsI6__halfffffjLj6144ELj1ELj1ELj8ELj16ENS_18Kernel_traits_baseILj6144ES2_ffffjLj256EEEEELb0ELb1ELb0EEEvNS_9FwdParamsE,"",@"SHT_CUDA_INFO"
	.sectionflags	@""
	.align	4


	//----- nvinfo : EIATTR_CUDA_API_VERSION
	.align		4
        /*0000*/ 	.byte	0x04, 0x37
        /*0002*/ 	.short	(.L_1682 - .L_1681)
.L_1681:
        /*0004*/ 	.word	0x00000082


	//----- nvinfo : EIATTR_KPARAM_INFO
	.align		4
.L_1682:
        /*0008*/ 	.byte	0x04, 0x17
        /*000a*/ 	.short	(.L_1684 - .L_1683)
.L_1683:
        /*000c*/ 	.word	0x00000000
        /*0010*/ 	.short	0x0000
        /*0012*/ 	.short	0x0000
        /*0014*/ 	.byte	0x00, 0xf0, 0xa1, 0x03


	//----- nvinfo : EIATTR_SPARSE_MMA_MASK
	.align		4
.L_1684:
        /*0018*/ 	.byte	0x03, 0x50
        /*001a*/ 	.short	0x0000


	//----- nvinfo : EIATTR_MAXREG_COUNT
	.align		4
        /*001c*/ 	.byte	0x03, 0x1b
        /*001e*/ 	.short	0x00ff


	//----- nvinfo : EIATTR_NUM_BARRIERS
	.align		4
        /*0020*/ 	.byte	0x02, 0x4c
        /*0022*/ 	.byte	0x01
	.zero		1


	//----- nvinfo : EIATTR_MERCURY_ISA_VERSION
	.align		4
        /*0024*/ 	.byte	0x03, 0x5f
        /*0026*/ 	.short	0x0101


	//----- nvinfo : EIATTR_COOP_GROUP_MASK_REGIDS
	.align		4
        /*0028*/ 	.byte	0x04, 0x29
        /*002a*/ 	.short	(.L_1686 - .L_1685)


	//   ....[0]....
.L_1685:
        /*002c*/ 	.word	0xffffffff


	//   ....[1]....
        /*0030*/ 	.word	0xffffffff


	//   ....[2]....
        /*0034*/ 	.word	0xffffffff


	//   ....[3]....
        /*0038*/ 	.word	0xffffffff


	//   ....[4]....
        /*003c*/ 	.word	0xffffffff


	//   ....[5]....
        /*0040*/ 	.word	0xffffffff


	//   ....[6]....
        /*0044*/ 	.word	0xffffffff


	//   ....[7]....
        /*0048*/ 	.word	0xffffffff


	//   ....[8]....
        /*004c*/ 	.word	0xffffffff


	//   ....[9]....
        /*0050*/ 	.word	0xffffffff


	//   ....[10]....
        /*0054*/ 	.word	0xffffffff


	//   ....[11]....
        /*0058*/ 	.word	0xffffffff


	//   ....[12]....
        /*005c*/ 	.word	0xffffffff


	//   ....[13]....
        /*0060*/ 	.word	0xffffffff


	//   ....[14]....
        /*0064*/ 	.word	0xffffffff


	//   ....[15]....
        /*0068*/ 	.word	0xffffffff


	//   ....[16]....
        /*006c*/ 	.word	0xffffffff


	//   ....[17]....
        /*0070*/ 	.word	0xffffffff


	//   ....[18]....
        /*0074*/ 	.word	0xffffffff


	//   ....[19]....
        /*0078*/ 	.word	0xffffffff


	//   ....[20]....
        /*007c*/ 	.word	0xffffffff


	//----- nvinfo : EIATTR_COOP_GROUP_INSTR_OFFSETS
	.align		4
.L_1686:
        /*0080*/ 	.byte	0x04, 0x28
        /*0082*/ 	.short	(.L_1688 - .L_1687)


	//   ....[0]....
.L_1687:
        /*0084*/ 	.word	0x00002520


	//   ....[1]....
        /*0088*/ 	.word	0x00002540


	//   ....[2]....
        /*008c*/ 	.word	0x00002560


	//   ....[3]....
        /*0090*/ 	.word	0x00002580


	//   ....[4]....
        /*0094*/ 	.word	0x000025a0


	//   ....[5]....
        /*0098*/ 	.word	0x00002920


	//   ....[6]....
        /*009c*/ 	.word	0x00002940


	//   ....[7]....
        /*00a0*/ 	.word	0x00002960


	//   ....[8]....
        /*00a4*/ 	.word	0x00002990


	//   ....[9]....
        /*00a8*/ 	.word	0x000029c0


	//   ....[10]....
        /*00ac*/ 	.word	0x00002b60


	//   ....[11]....
        /*00b0*/ 	.word	0x00002ba0


	//   ....[12]....
        /*00b4*/ 	.word	0x00002bd0


	//   ....[13]....
        /*00b8*/ 	.word	0x00002bf0


	//   ....[14]....
        /*00bc*/ 	.word	0x00002c80


	//   ....[15]....
        /*00c0*/ 	.word	0x00002cc0


	//   ....[16]....
        /*00c4*/ 	.word	0x00002d80


	//   ....[17]....
        /*00c8*/ 	.word	0x00002e10


	//   ....[18]....
        /*00cc*/ 	.word	0x00002e50


	//   ....[19]....
        /*00d0*/ 	.word	0x00002eb0


	//   ....[20]....
        /*00d4*/ 	.word	0x00002f00


	//----- nvinfo : EIATTR_VRC_CTA_INIT_COUNT
	.align		4
.L_1688:
        /*00d8*/ 	.byte	0x02, 0x4a
	.zero		1
	.zero		1


	//----- nvinfo : EIATTR_EXIT_INSTR_OFFSETS
	.align		4
        /*00dc*/ 	.byte	0x04, 0x1c
        /*00de*/ 	.short	(.L_1690 - .L_1689)


	//   ....[0]....
.L_1689:
        /*00e0*/ 	.word	0x00000670


	//   ....[1]....
        /*00e4*/ 	.word	0x00003970


	//----- nvinfo : EIATTR_MAX_THREADS
	.align		4
.L_1690:
        /*00e8*/ 	.byte	0x04, 0x05
        /*00ea*/ 	.short	(.L_1692 - .L_1691)
.L_1691:
        /*00ec*/ 	.word	0x00000100
        /*00f0*/ 	.word	0x00000001
        /*00f4*/ 	.word	0x00000001


	//----- nvinfo : EIATTR_CRS_STACK_SIZE
	.align		4
.L_1692:
        /*00f8*/ 	.byte	0x04, 0x1e
        /*00fa*/ 	.short	(.L_1694 - .L_1693)
.L_1693:
        /*00fc*/ 	.word	0x00000000


	//----- nvinfo : EIATTR_CBANK_PARAM_SIZE
	.align		4
.L_1694:
        /*0100*/ 	.byte	0x03, 0x19
        /*0102*/ 	.short	0x00e8


	//----- nvinfo : EIATTR_PARAM_CBANK
	.align		4
        /*0104*/ 	.byte	0x04, 0x0a
        /*0106*/ 	.short	(.L_1696 - .L_1695)
	.align		4
.L_1695:
        /*0108*/ 	.word	index@(.nv.constant0._ZN10layer_norm31ln_parallel_residual_fwd_kernelINS_13Kernel_traitsI6__halfffffjLj6144ELj1ELj1ELj8ELj16ENS_18Kernel_traits_baseILj6144ES2_ffffjLj256EEEEELb0ELb1ELb0EEEvNS_9FwdParamsE)
        /*010c*/ 	.short	0x0380
        /*010e*/ 	.short	0x00e8


	//----- nvinfo : EIATTR_SW_WAR
	.align		4
.L_1696:
        /*0110*/ 	.byte	0x04, 0x36
        /*0112*/ 	.short	(.L_1698 - .L_1697)
.L_1697:
        /*0114*/ 	.word	0x00000008
.L_1698:


//--------------------- .nv.info._ZN10layer_norm31ln_parallel_residual_fwd_kernelINS_13Kernel_traitsI6__halfffffjLj6144ELj1ELj1ELj8ELj16ENS_18Kernel_traits_baseILj6144ES2_ffffjLj256EEEEELb0ELb1ELb1EEEvNS_9FwdParamsE --------------------------
	.section	.nv.info._ZN10layer_norm31ln_parallel_residual_fwd_kernelINS_13Kernel_traitsI6__halfffffjLj6144ELj1ELj1ELj8ELj16ENS_18Kernel_traits_baseILj6144ES2_ffffjLj256EEEEELb0ELb1ELb1EEEvNS_9FwdParamsE,"",@"SHT_CUDA_INFO"
	.sectionflags	@""
	.align	4


	//----- nvinfo : EIATTR_CUDA_API_VERSION
	.align		4
        /*0000*/ 	.byte	0x04, 0x37
        /*0002*/ 	.short	(.L_1700 - .L_1699)
.L_1699:
        /*0004*/ 	.word	0x00000082


	//----- nvinfo : EIATTR_KPARAM_INFO
	.align		4
.L_1700:
        /*0008*/ 	.byte	0x04, 0x17
        /*000a*/ 	.short	(.L_1702 - .L_1701)
.L_1701:
        /*000c*/ 	.word	0x00000000
        /*0010*/ 	.short	0x0000
        /*0012*/ 	.short	0x0000
        /*0014*/ 	.byte	0x00, 0xf0, 0xa1, 0x03


	//----- nvinfo : EIATTR_SPARSE_MMA_MASK
	.align		4
.L_1702:
        /*0018*/ 	.byte	0x03, 0x50
        /*001a*/ 	.short	0x0000


	//----- nvinfo : EIATTR_MAXREG_COUNT
	.align		4
        /*001c*/ 	.byte	0x03, 0x1b
        /*001e*/ 	.short	0x00ff


	//----- nvinfo : EIATTR_NUM_BARRIERS
	.align		4
        /*0020*/ 	.byte	0x02, 0x4c
        /*0022*/ 	.byte	0x01
	.zero		1


	//----- nvinfo : EIATTR_MERCURY_ISA_VERSION
	.align		4
        /*0024*/ 	.byte	0x03, 0x5f
        /*0026*/ 	.short	0x0101


	//----- nvinfo : EIATTR_COOP_GROUP_MASK_REGIDS
	.align		4
        /*0028*/ 	.byte	0x04, 0x29
        /*002a*/ 	.short	(.L_1704 - .L_1703)


	//   ....[0]....
.L_1703:
        /*002c*/ 	.word	0xffffffff


	//   ....[1]....
        /*0030*/ 	.word	0xffffffff


	//   ....[2]....
        /*0034*/ 	.word	0xffffffff


	//   ....[3]....
        /*0038*/ 	.word	0xffffffff


	//   ....[4]....
        /*003c*/ 	.word	0xffffffff


	//   ....[5]....
        /*0040*/ 	.word	0xffffffff


	//   ....[6]....
        /*0044*/ 	.word	0xffffffff


	//   ....[7]....
        /*0048*/ 	.word	0xffffffff


	//   ....[8]....
        /*004c*/ 	.word	0xffffffff


	//   ....[9]....
        /*0050*/ 	.word	0xffffffff


	//   ....[10]....
        /*0054*/ 	.word	0xffffffff


	//   ....[11]....
        /*0058*/ 	.word	0xffffffff


	//   ....[12]....
        /*005c*/ 	.word	0xffffffff


	//   ....[13]....
        /*0060*/ 	.word	0xffffffff


	//   ....[14]....
        /*0064*/ 	.word	0xffffffff


	//   ....[15]....
        /*0068*/ 	.word	0xffffffff


	//   ....[16]....
        /*006c*/ 	.word	0xffffffff


	//   ....[17]....
        /*0070*/ 	.word	0xffffffff


	//   ....[18]....
        /*0074*/ 	.word	0xffffffff


	//   ....[19]....
        /*0078*/ 	.word	0xffffffff


	//   ....[20]....
        /*007c*/ 	.word	0xffffffff


	//----- nvinfo : EIATTR_COOP_GROUP_INSTR_OFFSETS
	.align		4
.L_1704:
        /*0080*/ 	.byte	0x04, 0x28
        /*0082*/ 	.short	(.L_1706 - .L_1705)


	//   ....[0]....
.L_1705:
        /*0084*/ 	.word	0x00001e00


	//   ....[1]....
        /*0088*/ 	.word	0x00001e20


	//   ....[2]....
        /*008c*/ 	.word	0x00001e40


	//   ....[3]....
        /*0090*/ 	.word	0x00001e60


	//   ....[4]....
        /*0094*/ 	.word	0x00001e80


	//   ....[5]....
        /*0098*/ 	.word	0x000021b0


	//   ....[6]....
        /*009c*/ 	.word	0x000021d0


	//   ....[7]....
        /*00a0*/ 	.word	0x00002200


	//   ....[8]....
        /*00a4*/ 	.word	0x00002220


	//   ....[9]....
        /*00a8*/ 	.word	0x00002250


	//   ....[10]....
        /*00ac*/ 	.word	0x00002300


	//   ....[11]....
        /*00b0*/ 	.word	0x00002360


	//   ....[12]....
        /*00b4*/ 	.word	0x000023a0


	//   ....[13]....
        /*00b8*/ 	.word	0x000023b0


	//   ....[14]....
        /*00bc*/ 	.word	0x000023c0


	//   ....[15]....
        /*00c0*/ 	.word	0x00002460


	//   ....[16]....
        /*00c4*/ 	.word	0x000024b0


	//   ....[17]....
        /*00c8*/ 	.word	0x00002540


	//   ....[18]....
        /*00cc*/ 	.word	0x00002580


	//   ....[19]....
        /*00d0*/ 	.word	0x00002620


	//   ....[20]....
        /*00d4*/ 	.word	0x00002650


	//----- nvinfo : EIATTR_VRC_CTA_INIT_COUNT
	.align		4
.L_1706:
        /*00d8*/ 	.byte	0x02, 0x4a
	.zero		1
	.zero		1


	//----- nvinfo : EIATTR_EXIT_INSTR_OFFSETS
	.align		4
        /*00dc*/ 	.byte	0x04, 0x1c
        /*00de*/ 	.short	(.L_1708 - .L_1707)


	//   ....[0]....
.L_1707:
        /*00e0*/ 	.word	0x00000200


	//   ....[1]....
        /*00e4*/ 	.word	0x00002ca0


	//----- nvinfo : EIATTR_MAX_THREADS
	.align		4
.L_1708:
        /*00e8*/ 	.byte	0x04, 0x05
        /*00ea*/ 	.short	(.L_1710 - .L_1709)
.L_1709:
        /*00ec*/ 	.word	0x00000100
        /*00f0*/ 	.word	0x00000001
        /*00f4*/ 	.word	0x00000001


	//----- nvinfo : EIATTR_CBANK_PARAM_SIZE
	.align		4
.L_1710:
        /*00f8*/ 	.byte	0x03, 0x19
        /*00fa*/ 	.short	0x00e8


	//----- nvinfo : EIATTR_PARAM_CBANK
	.align		4
        /*00fc*/ 	.byte	0x04, 0x0a
        /*00fe*/ 	.short	(.L_1712 - .L_1711)
	.align		4
.L_1711:
        /*0100*/ 	.word	index@(.nv.constant0._ZN10layer_norm31ln_parallel_residual_fwd_kernelINS_13Kernel_traitsI6__halfffffjLj6144ELj1ELj1ELj8ELj16ENS_18Kernel_traits_baseILj6144ES2_ffffjLj256EEEEELb0ELb1ELb1EEEvNS_9FwdParamsE)
        /*0104*/ 	.short	0x0380
        /*0106*/ 	.short	0x00e8


	//----- nvinfo : EIATTR_SW_WAR
	.align		4
.L_1712:
        /*0108*/ 	.byte	0x04, 0x36
        /*010a*/ 	.short	(.L_1714 - .L_1713)
.L_1713:
        /*010c*/ 	.word	0x00000008
.L_1714:


//--------------------- .nv.info._ZN10layer_norm31ln_parallel_residual_fwd_kernelINS_13Kernel_traitsI6__halfffffjLj6144ELj1ELj1ELj8ELj16ENS_18Kernel_traits_baseILj6144ES2_ffffjLj256EEEEELb1ELb0ELb0EEEvNS_9FwdParamsE --------------------------
	.section	.nv.info._ZN10layer_norm31ln_parallel_residual_fwd_kernelINS_13Kernel_traitsI6__halfffffjLj6144ELj1ELj1ELj8ELj16ENS_18Kernel_traits_baseILj6144ES2_ffffjLj256EEEEELb1ELb0ELb0EEEvNS_9FwdParamsE,"",@"SHT_CUDA_INFO"
	.sectionflags	@""
	.align	4


	//----- nvinfo : EIATTR_CUDA_API_VERSION
	.align		4
        /*0000*/ 	.byte	0x04, 0x37
        /*0002*/ 	.short	(.L_1716 - .L_1715)
.L_1715:
        /*0004*/ 	.word	0x00000082


	//----- nvinfo : EIATTR_KPARAM_INFO
	.align		4
.L_1716:
        /*0008*/ 	.byte	0x04, 0x17
        /*000a*/ 	.short	(.L_1718 - .L_1717)
.L_1717:
        /*000c*/ 	.word	0x00000000
        /*0010*/ 	.short	0x0000
        /*0012*/ 	.short	0x0000
        /*0014*/ 	.byte	0x00, 0xf0, 0xa1, 0x03


	//----- nvinfo : EIATTR_SPARSE_MMA_MASK
	.align		4
.L_1718:
        /*0018*/ 	.byte	0x03, 0x50
        /*001a*/ 	.short	0x0000


	//----- nvinfo : EIATTR_MAXREG_COUNT
	.align		4
        /*001c*/ 	.byte	0x03, 0x1b
        /*001e*/ 	.short	0x00ff


	//----- nvinfo : EIATTR_NUM_BARRIERS
	.align		4
        /*0020*/ 	.byte	0x02, 0x4c
        /*0022*/ 	.byte	0x01
	.zero		1


	//----- nvinfo : EIATTR_ANNOTATIONS
	.align		4
        /*0024*/ 	.byte	0x04, 0x55
        /*0026*/ 	.short	(.L_1720 - .L_1719)


	//   ....[0]....
.L_1719:
        /*0028*/ 	.word	0x00000001
        /*002c*/ 	.byte	0xb0, 0x16, 0x00, 0x00, 0x01, 0x00, 0x00, 0x00, 0xf0, 0x16, 0x00, 0x00, 0x01, 0x00, 0x00, 0x00
        /*003c*/ 	.byte	0x30, 0x17, 0x00, 0x00, 0x01, 0x00, 0x00, 0x00, 0x70, 0x17, 0x00, 0x00, 0x01, 0x00, 0x00, 0x00
        /*004c*/ 	.byte	0x50, 0x24, 0x00, 0x00, 0x01, 0x00, 0x00, 0x00, 0x80, 0x24, 0x00, 0x00, 0x01, 0x00, 0x00, 0x00
        /*005c*/ 	.byte	0xa0, 0xe5, 0x01, 0x00, 0x01, 0x00, 0x00, 0x00, 0x30, 0xed, 0x01, 0x00, 0x01, 0x00, 0x00, 0x00
        /*006c*/ 	.byte	0x00, 0xf2, 0x01, 0x00, 0x01, 0x00, 0x00, 0x00, 0x10, 0xf2, 0x01, 0x00, 0x01, 0x00, 0x00, 0x00
        /*007c*/ 	.byte	0x30, 0xf2, 0x01, 0x00, 0x01, 0x00, 0x00, 0x00, 0x90, 0xf2, 0x01, 0x00


	//----- nvinfo : EIATTR_MERCURY_ISA_VERSION
	.align		4
.L_1720:
        /*0088*/ 	.byte	0x03, 0x5f
        /*008a*/ 	.short	0x0101


	//----- nvinfo : EIATTR_COOP_GROUP_MASK_REGIDS
	.align		4
        /*008c*/ 	.byte	0x04, 0x29
        /*008e*/ 	.short	(.L_1722 - .L_1721)


	//   ....[0]....
.L_1721:
        /*0090*/ 	.word	0xffffffff


	//   ....[1]....
        /*0094*/ 	.word	0xffffffff


	//   ....[2]....
        /*0098*/ 	.word	0xffffffff


	//   ....[3]....
        /*009c*/ 	.word	0xffffffff


	//   ....[4]....
        /*00a0*/ 	.word	0xffffffff


	//   ....[5]....
        /*00a4*/ 	.word	0xffffffff


	//   ....[6]....
        /*00a8*/ 	.word	0xffffffff


	//   ....[7]....
        /*00ac*/ 	.word	0xffffffff


	//   ....[8]....
        /*00b0*/ 	.word	0xffffffff


	//   ....[9]....
        /*00b4*/ 	.word	0xffffffff


	//   ....[10]....
        /*00b8*/ 	.word	0xffffffff


	//   ....[11]....
        /*00bc*/ 	.word	0xffffffff


	//   ....[12]....
        /*00c0*/ 	.word	0xffffffff


	//   ....[13]....
        /*00c4*/ 	.word	0xffffffff


	//   ....[14]....
        /*00c8*/ 	.word	0xffffffff


	//   ....[15]....
        /*00cc*/ 	.word	0xffffffff


	//   ....[16]....
        /*00d0*/ 	.word	0xffffffff


	//   ....[17]....
        /*00d4*/ 	.word	0xffffffff


	//   ....[18]....
        /*00d8*/ 	.word	0xffffffff


	//   ....[19]....
        /*00dc*/ 	.word	0xffffffff


	//   ....[20]....
        /*00e0*/ 	.word	0xffffffff


	//----- nvinfo : EIATTR_COOP_GROUP_INSTR_OFFSETS
	.align		4
.L_1722:
        /*00e4*/ 	.byte	0x04, 0x28
        /*00e6*/ 	.short	(.L_1724 - .L_1723)


	//   ....[0]....
.L_1723:
        /*00e8*/ 	.word	0x0001e7c0


	//   ....[1]....
        /*00ec*/ 	.word	0x0001e7e0


	//   ....[2]....
        /*00f0*/ 	.word	0x0001e800


	//   ....[3]....
        /*00f4*/ 	.word	0x0001e820


	//   ....[4]....
        /*00f8*/ 	.word	0x0001e840


	//   ....[5]....
        /*00fc*/ 	.word	0x0001eb90


	//   ....[6]....
        /*0100*/ 	.word	0x0001ebb0


	//   ....[7]....
        /*0104*/ 	.word	0x0001ebd0


	//   ....[8]....
        /*0108*/ 	.word	0x0001ebf0


	//   ....[9]....
        /*010c*/ 	.word	0x0001ec10


	//   ....[10]....
        /*0110*/ 	.word	0x0001edc0


	//   ....[11]....
        /*0114*/ 	.word	0x0001ee00


	//   ....[12]....
        /*0118*/ 	.word	0x0001eea0


	//   ....[13]....
        /*011c*/ 	.word	0x0001eef0


	//   ....[14]....
        /*0120*/ 	.word	0x0001ef10


	//   ....[15]....
        /*0124*/ 	.word	0x0001efa0


	//   ....[16]....
        /*0128*/ 	.word	0x0001efd0


	//   ....[17]....
        /*012c*/ 	.word	0x0001f000


	//   ....[18]....
        /*0130*/ 	.word	0x0001f040


	//   ....[19]....
        /*0134*/ 	.word	0x0001f0f0


	//   ....[20]....
        /*0138*/ 	.word	0x0001f120


	//----- nvinfo : EIATTR_VRC_CTA_INIT_COUNT
	.align		4
.L_1724:
        /*013c*/ 	.byte	0x02, 0x4a
	.zero		1
	.zero		1


	//----- nvinfo : EIATTR_EXIT_INSTR_OFFSETS
	.align		4
        /*0140*/ 	.byte	0x04, 0x1c
        /*0142*/ 	.short	(.L_1726 - .L_1725)


	//   ....[0]....
.L_1725:
        /*0144*/ 	.word	0x00001610


	//   ....[1]....
        /*0148*/ 	.word	0x00020270


	//----- nvinfo : EIATTR_MAX_THREADS
	.align		4
.L_1726:
        /*014c*/ 	.byte	0x04, 0x05
        /*014e*/ 	.short	(.L_1728 - .L_1727)
.L_1727:
        /*0150*/ 	.word	0x00000100
        /*0154*/ 	.word	0x00000001
        /*0158*/ 	.word	0x00000001


	//----- nvinfo : EIATTR_CRS_STACK_SIZE
	.align		4
.L_1728:
        /*015c*/ 	.byte	0x04, 0x1e
        /*015e*/ 	.short	(.L_1730 - .L_1729)
.L_1729:
        /*0160*/ 	.word	0x00000000


	//----- nvinfo : EIATTR_CBANK_PARAM_SIZE
	.align		4
.L_1730:
        /*0164*/ 	.byte	0x03, 0x19
        /*0166*/ 	.short	0x00e8


	//----- nvinfo : EIATTR_PARAM_CBANK
	.align		4
        /*0168*/ 	.byte	0x04, 0x0a
        /*016a*/ 	.short	(.L_1732 - .L_1731)
	.align		4
.L_1731:
        /*016c*/ 	.word	index@(.nv.constant0._ZN10layer_norm31ln_parallel_residual_fwd_kernelINS_13Kernel_traitsI6__halfffffjLj6144ELj1ELj1ELj8ELj16ENS_18Kernel_traits_baseILj6144ES2_ffffjLj256EEEEELb1ELb0ELb0EEEvNS_9FwdParamsE)
        /*0170*/ 	.short	0x0380
        /*0172*/ 	.short	0x00e8


	//----- nvinfo : EIATTR_SW_WAR
	.align		4
.L_1732:
        /*0174*/ 	.byte	0x04, 0x36
        /*0176*/ 	.short	(.L_1734 - .L_1733)
.L_1733:
        /*0178*/ 	.word	0x00000008
.L_1734:


//--------------------- .nv.info._ZN10layer_norm31ln_parallel_residual_fwd_kernelINS_13Kernel_traitsI6__halfffffjLj6144ELj1ELj1ELj8ELj16ENS_18Kernel_traits_baseILj6144ES2_ffffjLj256EEEEELb1ELb0ELb1EEEvNS_9FwdParamsE --------------------------
	.section	.nv.info._ZN10layer_norm31ln_parallel_residual_fwd_kernelINS_13Kernel_traitsI6__halfffffjLj6144ELj1ELj1ELj8ELj16ENS_18Kernel_traits_baseILj6144ES2_ffffjLj256EEEEELb1ELb0ELb1EEEvNS_9FwdParamsE,"",@"SHT_CUDA_INFO"
	.sectionflags	@""
	.align	4


	//----- nvinfo : EIATTR_CUDA_API_VERSION
	.align		4
        /*0000*/ 	.byte	0x04, 0x37
        /*0002*/ 	.short	(.L_1736 - .L_1735)
.L_1735:
        /*0004*/ 	.word	0x00000082


	//----- nvinfo : EIATTR_KPARAM_INFO
	.align		4
.L_1736:
        /*0008*/ 	.byte	0x04, 0x17
        /*000a*/ 	.short	(.L_1738 - .L_1737)
.L_1737:
        /*000c*/ 	.word	0x00000000
        /*0010*/ 	.short	0x0000
        /*0012*/ 	.short	0x0000
        /*0014*/ 	.byte	0x00, 0xf0, 0xa1, 0x03


	//----- nvinfo : EIATTR_SPARSE_MMA_MASK
	.align		4
.L_1738:
        /*0018*/ 	.byte	0x03, 0x50
        /*001a*/ 	.short	0x0000


	//----- nvinfo : EIATTR_MAXREG_COUNT
	.align		4
        /*001c*/ 	.byte	0x03, 0x1b
        /*001e*/ 	.short	0x00ff


	//----- nvinfo : EIATTR_NUM_BARRIERS
	.align		4
        /*0020*/ 	.byte	0x02, 0x4c
        /*0022*/ 	.byte	0x01
	.zero		1


	//----- nvinfo : EIATTR_MERCURY_ISA_VERSION
	.align		4
        /*0024*/ 	.byte	0x03, 0x5f
        /*0026*/ 	.short	0x0101


	//----- nvinfo : EIATTR_COOP_GROUP_MASK_REGIDS
	.align		4
        /*0028*/ 	.byte	0x04, 0x29
        /*002a*/ 	.short	(.L_1740 - .L_1739)


	//   ....[0]....
.L_1739:
        /*002c*/ 	.word	0xffffffff


	//   ....[1]....
        /*0030*/ 	.word	0xffffffff


	//   ....[2]....
        /*0034*/ 	.word	0xffffffff


	//   ....[3]....
        /*0038*/ 	.word	0xffffffff


	//   ....[4]....
        /*003c*/ 	.word	0xffffffff


	//   ....[5]....
        /*0040*/ 	.word	0xffffffff


	//   ....[6]....
        /*0044*/ 	.word	0xffffffff


	//   ....[7]....
        /*0048*/ 	.word	0xffffffff


	//   ....[8]....
        /*004c*/ 	.word	0xffffffff


	//   ....[9]....
        /*0050*/ 	.word	0xffffffff


	//   ....[10]....
        /*0054*/ 	.word	0xffffffff


	//   ....[11]....
        /*0058*/ 	.word	0xffffffff


	//   ....[12]....
        /*005c*/ 	.word	0xffffffff


	//   ....[13]....
        /*0060*/ 	.word	0xffffffff


	//   ....[14]....
        /*0064*/ 	.word	0xffffffff


	//   ....[15]....
        /*0068*/ 	.word	0xffffffff


	//   ....[16]....
        /*006c*/ 	.word	0xffffffff


	//   ....[17]....
        /*0070*/ 	.word	0xffffffff


	//   ....[18]....
        /*0074*/ 	.word	0xffffffff


	//   ....[19]....
        /*0078*/ 	.word	0xffffffff


	//   ....[20]....
        /*007c*/ 	.word	0xffffffff


	//----- nvinfo : EIATTR_COOP_GROUP_INSTR_OFFSETS
	.align		4
.L_1740:
        /*0080*/ 	.byte	0x04, 0x28
        /*0082*/ 	.short	(.L_1742 - .L_1741)


	//   ....[0]....
.L_1741:
        /*0084*/ 	.word	0x0001c200


	//   ....[1]....
        /*0088*/ 	.word	0x0001c240


	//   ....[2]....
        /*008c*/ 	.word	0x0001c270


	//   ....[3]....
        /*0090*/ 	.word	0x0001c290


	//   ....[4]....
        /*0094*/ 	.word	0x0001c2b0


	//   ....[5]....
        /*0098*/ 	.word	0x0001c5e0


	//   ....[6]....
        /*009c*/ 	.word	0x0001c600


	//   ....[7]....
        /*00a0*/ 	.word	0x0001c620


	//   ....[8]....
        /*00a4*/ 	.word	0x0001c640


	//   ....[9]....
        /*00a8*/ 	.word	0x0001c660


	//   ....[10]....
        /*00ac*/ 	.word	0x0001c810


	//   ....[11]....
        /*00b0*/ 	.word	0x0001c850


	//   ....[12]....
        /*00b4*/ 	.word	0x0001c880


	//   ....[13]....
        /*00b8*/ 	.word	0x0001c8d0


	//   ....[14]....
        /*00bc*/ 	.word	0x0001c990


	//   ....[15]....
        /*00c0*/ 	.word	0x0001c9c0


	//   ....[16]....
        /*00c4*/ 	.word	0x0001c9e0


	//   ....[17]....
        /*00c8*/ 	.word	0x0001ca90


	//   ....[18]....
        /*00cc*/ 	.word	0x0001cad0


	//   ....[19]....
        /*00d0*/ 	.word	0x0001cb80


	//   ....[20]....
        /*00d4*/ 	.word	0x0001cba0


	//----- nvinfo : EIATTR_VRC_CTA_INIT_COUNT
	.align		4
.L_1742:
        /*00d8*/ 	.byte	0x02, 0x4a
	.zero		1
	.zero		1


	//----- nvinfo : EIATTR_EXIT_INSTR_OFFSETS
	.align		4
        /*00dc*/ 	.byte	0x04, 0x1c
        /*00de*/ 	.short	(.L_1744 - .L_1743)


	//   ....[0]....
.L_1743:
        /*00e0*/ 	.word	0x000009e0


	//   ....[1]....
        /*00e4*/ 	.word	0x0001da20


	//----- nvinfo : EIATTR_MAX_THREADS
	.align		4
.L_1744:
        /*00e8*/ 	.byte	0x04, 0x05
        /*00ea*/ 	.short	(.L_1746 - .L_1745)
.L_1745:
        /*00ec*/ 	.word	0x00000100
        /*00f0*/ 	.word	0x00000001
        /*00f4*/ 	.word	0x00000001


	//----- nvinfo : EIATTR_CRS_STACK_SIZE
	.align		4
.L_1746:
        /*00f8*/ 	.byte	0x04, 0x1e
        /*00fa*/ 	.short	(.L_1748 - .L_1747)
.L_1747:
        /*00fc*/ 	.word	0x00000000


	//----- nvinfo : EIATTR_CBANK_PARAM_SIZE
	.align		4
.L_1748:
        /*0100*/ 	.byte	0x03, 0x19
        /*0102*/ 	.short	0x00e8


	//----- nvinfo : EIATTR_PARAM_CBANK
	.align		4
        /*0104*/ 	.byte	0x04, 0x0a
        /*0106*/ 	.short	(.L_1750 - .L_1749)
	.align		4
.L_1749:
        /*0108*/ 	.word	index@(.nv.constant0._ZN10layer_norm31ln_parallel_residual_fwd_kernelINS_13Kernel_traitsI6__halfffffjLj6144ELj1ELj1ELj8ELj16ENS_18Kernel_traits_baseILj6144ES2_ffffjLj256EEEEELb1ELb0ELb1EEEvNS_9FwdParamsE)
        /*010c*/ 	.short	0x0380
        /*010e*/ 	.short	0x00e8


	//----- nvinfo : EIATTR_SW_WAR
	.align		4
.L_1750:
        /*0110*/ 	.byte	0x04, 0x36
        /*0112*/ 	.short	(.L_1752 - .L_1751)
.L_1751:
        /*0114*/ 	.word	0x00000008
.L_1752:


//--------------------- .nv.info._ZN10layer_norm31ln_parallel_residual_fwd_kernelINS_13Kernel_traitsI6__halfffffjLj6144ELj1ELj1ELj8ELj16ENS_18Kernel_traits_baseILj6144ES2_ffffjLj256EEEEELb1ELb1ELb0EEEvNS_9FwdParamsE --------------------------
	.section	.nv.info._ZN10layer_norm31ln_parallel_residual_fwd_kernelINS_13Kernel_traitsI6__halfffffjLj6144ELj1ELj1ELj8ELj16ENS_18Kernel_traits_baseILj6144ES2_ffffjLj256EEEEELb1ELb1ELb0EEEvNS_9FwdParamsE,"",@"SHT_CUDA_INFO"
	.sectionflags	@""
	.align	4


	//----- nvinfo : EIATTR_CUDA_API_VERSION
	.align		4
        /*0000*/ 	.byte	0x04, 0x37
        /*0002*/ 	.short	(.L_1754 - .L_1753)
.L_1753:
        /*0004*/ 	.word	0x00000082


	//----- nvinfo : EIATTR_KPARAM_INFO
	.align		4
.L_1754:
        /*0008*/ 	.byte	0x04, 0x17
        /*000a*/ 	.short	(.L_1756 - .L_1755)
.L_1755:
        /*000c*/ 	.word	0x00000000
        /*0010*/ 	.short	0x0000
        /*0012*/ 	.short	0x0000
        /*0014*/ 	.byte	0x00, 0xf0, 0xa1, 0x03


	//----- nvinfo : EIATTR_SPARSE_MMA_MASK
	.align		4
.L_1756:
        /*0018*/ 	.byte	0x03, 0x50
        /*001a*/ 	.short	0x0000


	//----- nvinfo : EIATTR_MAXREG_COUNT
	.align		4
        /*001c*/ 	.byte	0x03, 0x1b
        /*001e*/ 	.short	0x00ff


	//----- nvinfo : EIATTR_NUM_BARRIERS
	.align		4
        /*0020*/ 	.byte	0x02, 0x4c
        /*0022*/ 	.byte	0x01
	.zero		1


	//----- nvinfo : EIATTR_MERCURY_ISA_VERSION
	.align		4
        /*0024*/ 	.byte	0x03, 0x5f
        /*0026*/ 	.short	0x0101


	//----- nvinfo : EIATTR_COOP_GROUP_MASK_REGIDS
	.align		4
        /*0028*/ 	.byte	0x04, 0x29
        /*002a*/ 	.short	(.L_1758 - .L_1757)


	//   ....[0]....
.L_1757:
        /*002c*/ 	.word	0xffffffff


	//   ....[1]....
        /*0030*/ 	.word	0xffffffff


	//   ....[2]....
        /*0034*/ 	.word	0xffffffff


	//   ....[3]....
        /*0038*/ 	.word	0xffffffff


	//   ....[4]....
        /*003c*/ 	.word	0xffffffff


	//   ....[5]....
        /*0040*/ 	.word	0xffffffff


	//   ....[6]....
        /*0044*/ 	.word	0xffffffff


	//   ....[7]....
        /*0048*/ 	.word	0xffffffff


	//   ....[8]....
        /*004c*/ 	.word	0xffffffff


	//   ....[9]....
        /*0050*/ 	.word	0xffffffff


	//   ....[10]....
        /*0054*/ 	.word	0xffffffff


	//   ....[11]....
        /*0058*/ 	.word	0xffffffff


	//   ....[12]....
        /*005c*/ 	.word	0xffffffff


	//   ....[13]....
        /*0060*/ 	.word	0xffffffff


	//   ....[14]....
        /*0064*/ 	.word	0xffffffff


	//   ....[15]....
        /*0068*/ 	.word	0xffffffff


	//   ....[16]....
        /*006c*/ 	.word	0xffffffff


	//   ....[17]....
        /*0070*/ 	.word	0xffffffff


	//   ....[18]....
        /*0074*/ 	.word	0xffffffff


	//   ....[19]....
        /*0078*/ 	.word	0xffffffff


	//   ....[20]....
        /*007c*/ 	.word	0xffffffff


	//----- nvinfo : EIATTR_COOP_GROUP_INSTR_OFFSETS
	.align		4
.L_1758:
        /*0080*/ 	.byte	0x04, 0x28
        /*0082*/ 	.short	(.L_1760 - .L_1759)


	//   ....[0]....
.L_1759:
        /*0084*/ 	.word	0x000190f0


	//   ....[1]....
        /*0088*/ 	.word	0x00019110


	//   ....[2]....
        /*008c*/ 	.word	0x00019130


	//   ....[3]....
        /*0090*/ 	.word	0x00019150


	//   ....[4]....
        /*0094*/ 	.word	0x00019170


	//   ....[5]....
        /*0098*/ 	.word	0x000194b0


	//   ....[6]....
        /*009c*/ 	.word	0x000194d0


	//   ....[7]....
        /*00a0*/ 	.word	0x000194f0


	//   ....[8]....
        /*00a4*/ 	.word	0x00019510


	//   ....[9]....
        /*00a8*/ 	.word	0x00019540


	//   ....[10]....
        /*00ac*/ 	.word	0x000196f0


	//   ....[11]....
        /*00b0*/ 	.word	0x00019730


	//   ....[12]....
        /*00b4*/ 	.word	0x000197d0


	//   ....[13]....
        /*00b8*/ 	.word	0x00019830


	//   ....[14]....
        /*00bc*/ 	.word	0x00019840


	//   ....[15]....
        /*00c0*/ 	.word	0x000198d0


	//   ....[16]....
        /*00c4*/ 	.word	0x000198e0


	//   ....[17]....
        /*00c8*/ 	.word	0x00019940


	//   ....[18]....
        /*00cc*/ 	.word	0x000199f0


	//   ....[19]....
        /*00d0*/ 	.word	0x00019a20


	//   ....[20]....
        /*00d4*/ 	.word	0x00019a70


	//----- nvinfo : EIATTR_VRC_CTA_INIT_COUNT
	.align		4
.L_1760:
        /*00d8*/ 	.byte	0x02, 0x4a
	.zero		1
	.zero		1


	//----- nvinfo : EIATTR_EXIT_INSTR_OFFSETS
	.align		4
        /*00dc*/ 	.byte	0x04, 0x1c
        /*00de*/ 	.short	(.L_1762 - .L_1761)


	//   ....[0]....
.L_1761:
        /*00e0*/ 	.word	0x00000900


	//   ....[1]....
        /*00e4*/ 	.word	0x0001a600


	//----- nvinfo : EIATTR_MAX_THREADS
	.align		4
.L_1762:
        /*00e8*/ 	.byte	0x04, 0x05
        /*00ea*/ 	.short	(.L_1764 - .L_1763)
.L_1763:
        /*00ec*/ 	.word	0x00000100
        /*00f0*/ 	.word	0x00000001
        /*00f4*/ 	.word	0x00000001


	//----- nvinfo : EIATTR_CRS_STACK_SIZE
	.align		4
.L_1764:
        /*00f8*/ 	.byte	0x04, 0x1e
        /*00fa*/ 	.short	(.L_1766 - .L_1765)
.L_1765:
        /*00fc*/ 	.word	0x00000000


	//----- nvinfo : EIATTR_CBANK_PARAM_SIZE
	.align		4
.L_1766:
        /*0100*/ 	.byte	0x03, 0x19
        /*0102*/ 	.short	0x00e8


	//----- nvinfo : EIATTR_PARAM_CBANK
	.align		4
        /*0104*/ 	.byte	0x04, 0x0a
        /*0106*/ 	.short	(.L_1768 - .L_1767)
	.align		4
.L_1767:
        /*0108*/ 	.word	index@(.nv.constant0._ZN10layer_norm31ln_parallel_residual_fwd_kernelINS_13Kernel_traitsI6__halfffffjLj6144ELj1ELj1ELj8ELj16ENS_18Kernel_traits_baseILj6144ES2_ffffjLj256EEEEELb1ELb1ELb0EEEvNS_9FwdParamsE)
        /*010c*/ 	.short	0x0380
        /*010e*/ 	.short	0x00e8


	//----- nvinfo : EIATTR_SW_WAR
	.align		4
.L_1768:
        /*0110*/ 	.byte	0x04, 0x36
        /*0112*/ 	.short	(.L_1770 - .L_1769)
.L_1769:
        /*0114*/ 	.word	0x00000008
.L_1770:


//--------------------- .nv.info._ZN10layer_norm31ln_parallel_residual_fwd_kernelINS_13Kernel_traitsI6__halfffffjLj6144ELj1ELj1ELj8ELj16ENS_18Kernel_traits_baseILj6144ES2_ffffjLj256EEEEELb1ELb1ELb1EEEvNS_9FwdParamsE --------------------------
	.section	.nv.info._ZN10layer_norm31ln_parallel_residual_fwd_kernelINS_13Kernel_traitsI6__halfffffjLj6144ELj1ELj1ELj8ELj16ENS_18Kernel_traits_baseILj6144ES2_ffffjLj256EEEEELb1ELb1ELb1EEEvNS_9FwdParamsE,"",@"SHT_CUDA_INFO"
	.sectionflags	@""
	.align	4


	//----- nvinfo : EIATTR_CUDA_API_VERSION
	.align		4
        /*0000*/ 	.byte	0x04, 0x37
        /*0002*/ 	.short	(.L_1772 - .L_1771)
.L_1771:
        /*0004*/ 	.word	0x00000082


	//----- nvinfo : EIATTR_KPARAM_INFO
	.align		4
.L_1772:
        /*0008*/ 	.byte	0x04, 0x17
        /*000a*/ 	.short	(.L_1774 - .L_1773)
.L_1773:
        /*000c*/ 	.word	0x00000000
        /*0010*/ 	.short	0x0000
        /*0012*/ 	.short	0x0000
        /*0014*/ 	.byte	0x00, 0xf0, 0xa1, 0x03


	//----- nvinfo : EIATTR_SPARSE_MMA_MASK
	.align		4
.L_1774:
        /*0018*/ 	.byte	0x03, 0x50
        /*001a*/ 	.short	0x0000


	//----- nvinfo : EIATTR_MAXREG_COUNT
	.align		4
        /*001c*/ 	.byte	0x03, 0x1b
        /*001e*/ 	.short	0x00ff


	//----- nvinfo : EIATTR_NUM_BARRIERS
	.align		4
        /*0020*/ 	.byte	0x02, 0x4c
        /*0022*/ 	.byte	0x01
	.zero		1


	//----- nvinfo : EIATTR_MERCURY_ISA_VERSION
	.align		4
        /*0024*/ 	.byte	0x03, 0x5f
        /*0026*/ 	.short	0x0101


	//----- nvinfo : EIATTR_COOP_GROUP_MASK_REGIDS
	.align		4
        /*0028*/ 	.byte	0x04, 0x29
        /*002a*/ 	.short	(.L_1776 - .L_1775)


	//   ....[0]....
.L_1775:
        /*002c*/ 	.word	0xffffffff


	//   ....[1]....
        /*0030*/ 	.word	0xffffffff


	//   ....[2]....
        /*0034*/ 	.word	0xffffffff


	//   ....[3]....
        /*0038*/ 	.word	0xffffffff


	//   ....[4]....
        /*003c*/ 	.word	0xffffffff


	//   ....[5]....
        /*0040*/ 	.word	0xffffffff


	//   ....[6]....
        /*0044*/ 	.word	0xffffffff


	//   ....[7]....
        /*0048*/ 	.word	0xffffffff


	//   ....[8]....
        /*004c*/ 	.word	0xffffffff


	//   ....[9]....
        /*0050*/ 	.word	0xffffffff


	//   ....[10]....
        /*0054*/ 	.word	0xffffffff


	//   ....[11]....
        /*0058*/ 	.word	0xffffffff


	//   ....[12]....
        /*005c*/ 	.word	0xffffffff


	//   ....[13]....
        /*0060*/ 	.word	0xffffffff


	//   ....[14]....
        /*0064*/ 	.word	0xffffffff


	//   ....[15]....
        /*0068*/ 	.word	0xffffffff


	//   ....[16]....
        /*006c*/ 	.word	0xffffffff


	//   ....[17]....
        /*0070*/ 	.word	0xffffffff


	//   ....[18]....
        /*0074*/ 	.word	0xffffffff


	//   ....[19]....
        /*0078*/ 	.word	0xffffffff


	//   ....[20]....
        /*007c*/ 	.word	0xffffffff


	//----- nvinfo : EIATTR_COOP_GROUP_INSTR_OFFSETS
	.align		4
.L_1776:
        /*0080*/ 	.byte	0x04, 0x28
        /*0082*/ 	.short	(.L_1778 - .L_1777)


	//   ....[0]....
.L_1777:
        /*0084*/ 	.word	0x000166d0


	//   ....[1]....
        /*0088*/ 	.word	0x00016700


	//   ....[2]....
        /*008c*/ 	.word	0x00016720


	//   ....[3]....
        /*0090*/ 	.word	0x00016740


	//   ....[4]....
        /*0094*/ 	.word	0x00016760


	//   ....[5]....
        /*0098*/ 	.word	0x00016a90


	//   ....[6]....
        /*009c*/ 	.word	0x00016ab0


	//   ....[7]....
        /*00a0*/ 	.word	0x00016ae0


	//   ....[8]....
        /*00a4*/ 	.word	0x00016b00


	//   ....[9]....
        /*00a8*/ 	.word	0x00016b30


	//   ....[10]....
        /*00ac*/ 	.word	0x00016cd0


	//   ....[11]....
        /*00b0*/ 	.word	0x00016d10


	//   ....[12]....
        /*00b4*/ 	.word	0x00016d40


	//   ....[13]....
        /*00b8*/ 	.word	0x00016d90


	//   ....[14]....
        /*00bc*/ 	.word	0x00016e60


	//   ....[15]....
        /*00c0*/ 	.word	0x00016e90


	//   ....[16]....
        /*00c4*/ 	.word	0x00016eb0


	//   ....[17]....
        /*00c8*/ 	.word	0x00016f60


	//   ....[18]....
        /*00cc*/ 	.word	0x00016fb0


	//   ....[19]....
        /*00d0*/ 	.word	0x00017060


	//   ....[20]....
        /*00d4*/ 	.word	0x00017080


	//----- nvinfo : EIATTR_VRC_CTA_INIT_COUNT
	.align		4
.L_1778:
        /*00d8*/ 	.byte	0x02, 0x4a
	.zero		1
	.zero		1


	//----- nvinfo : EIATTR_EXIT_INSTR_OFFSETS
	.align		4
        /*00dc*/ 	.byte	0x04, 0x1c
        /*00de*/ 	.short	(.L_1780 - .L_1779)


	//   ....[0]....
.L_1779:
        /*00e0*/ 	.word	0x000002b0


	//   ....[1]....
        /*00e4*/ 	.word	0x000176a0


	//----- nvinfo : EIATTR_MAX_THREADS
	.align		4
.L_1780:
        /*00e8*/ 	.byte	0x04, 0x05
        /*00ea*/ 	.short	(.L_1782 - .L_1781)
.L_1781:
        /*00ec*/ 	.word	0x00000100
        /*00f0*/ 	.word	0x00000001
        /*00f4*/ 	.word	0x00000001


	//----- nvinfo : EIATTR_CRS_STACK_SIZE
	.align		4
.L_1782:
        /*00f8*/ 	.byte	0x04, 0x1e
        /*00fa*/ 	.short	(.L_1784 - .L_1783)
.L_1783:
        /*00fc*/ 	.word	0x00000000


	//----- nvinfo : EIATTR_CBANK_PARAM_SIZE
	.align		4
.L_1784:
        /*0100*/ 	.byte	0x03, 0x19
        /*0102*/ 	.short	0x00e8


	//----- nvinfo : EIATTR_PARAM_CBANK
	.align		4
        /*0104*/ 	.byte	0x04, 0x0a
        /*0106*/ 	.short	(.L_1786 - .L_1785)
	.align		4
.L_1785:
        /*0108*/ 	.word	index@(.nv.constant0._ZN10layer_norm31ln_parallel_residual_fwd_kernelINS_13Kernel_traitsI6__halfffffjLj6144ELj1ELj1ELj8ELj16ENS_18Kernel_traits_baseILj6144ES2_ffffjLj256EEEEELb1ELb1ELb1EEEvNS_9FwdParamsE)
        /*010c*/ 	.short	0x0380
        /*010e*/ 	.short	0x00e8


	//----- nvinfo : EIATTR_SW_WAR
	.align		4
.L_1786:
        /*0110*/ 	.byte	0x04, 0x36
        /*0112*/ 	.short	(.L_1788 - .L_1787)
.L_1787:
        /*0114*/ 	.word	0x00000008
.L_1788:


//--------------------- .nv.info._ZN10layer_norm31ln_parallel_residual_fwd_kernelINS_13Kernel_traitsIfffffjLj6144ELj1ELj1ELj8ELj16ENS_18Kernel_traits_baseILj6144EfffffjLj256EEEEELb0ELb0ELb0EEEvNS_9FwdParamsE --------------------------
	.section	.nv.info._ZN10layer_norm31ln_parallel_residual_fwd_kernelINS_13Kernel_traitsIfffffjLj6144ELj1ELj1ELj8ELj16ENS_18Kernel_traits_baseILj6144EfffffjLj256EEEEELb0ELb0ELb0EEEvNS_9FwdParamsE,"",@"SHT_CUDA_INFO"
	.sectionflags	@""
	.align	4


	//----- nvinfo : EIATTR_CUDA_API_VERSION
	.align		4
        /*0000*/ 	.byte	0x04, 0x37
        /*0002*/ 	.short	(.L_1790 - .L_1789)
.L_1789:
        /*0004*/ 	.word	0x00000082


	//----- nvinfo : EIATTR_KPARAM_INFO
	.align		4
.L_1790:
        /*0008*/ 	.byte	0x04, 0x17
        /*000a*/ 	.short	(.L_1792 - .L_1791)
.L_1791:
        /*000c*/ 	.word	0x00000000
        /*0010*/ 	.short	0x0000
        /*0012*/ 	.short	0x0000
        /*0014*/ 	.byte	0x00, 0xf0, 0xa1, 0x03


	//----- nvinfo : EIATTR_SPARSE_MMA_MASK
	.align		4
.L_1792:
        /*0018*/ 	.byte	0x03, 0x50
        /*001a*/ 	.short	0x0000


	//----- nvinfo : EIATTR_MAXREG_COUNT
	.align		4
        /*001c*/ 	.byte	0x03, 0x1b
        /*001e*/ 	.short	0x00ff


	//----- nvinfo : EIATTR_NUM_BARRIERS
	.align		4
        /*0020*/ 	.byte	0x02, 0x4c
        /*0022*/ 	.byte	0x01
	.zero		1


	//----- nvinfo : EIATTR_MERCURY_ISA_VERSION
	.align		4
        /*0024*/ 	.byte	0x03, 0x5f
        /*0026*/ 	.short	0x0101


	//----- nvinfo : EIATTR_COOP_GROUP_MASK_REGIDS
	.align		4
        /*0028*/ 	.byte	0x04, 0x29
        /*002a*/ 	.short	(.L_1794 - .L_1793)


	//   ....[0]....
.L_1793:
        /*002c*/ 	.word	0xffffffff


	//   ....[1]....
        /*0030*/ 	.word	0xffffffff


	//   ....[2]....
        /*0034*/ 	.word	0xffffffff


	//   ....[3]....
        /*0038*/ 	.word	0xffffffff


	//   ....[4]....
        /*003c*/ 	.word	0xffffffff


	//   ....[5]....
        /*0040*/ 	.word	0xffffffff


	//   ....[6]....
        /*0044*/ 	.word	0xffffffff


	//   ....[7]....
        /*0048*/ 	.word	0xffffffff


	//   ....[8]....
        /*004c*/ 	.word	0xffffffff


	//   ....[9]....
        /*0050*/ 	.word	0xffffffff


	//   ....[10]....
        /*0054*/ 	.word	0xffffffff


	//   ....[11]....
        /*0058*/ 	.word	0xffffffff


	//   ....[12]....
        /*005c*/ 	.word	0xffffffff


	//   ....[13]....
        /*0060*/ 	.word	0xffffffff


	//   ....[14]....
        /*0064*/ 	.word	0xffffffff


	//   ....[15]....
        /*0068*/ 	.word	0xffffffff


	//   ....[16]....
        /*006c*/ 	.word	0xffffffff


	//   ....[17]....
        /*0070*/ 	.word	0xffffffff


	//   ....[18]....
        /*0074*/ 	.word	0xffffffff


	//   ....[19]....
        /*0078*/ 	.word	0xffffffff


	//   ....[20]....
        /*007c*/ 	.word	0xffffffff


	//----- nvinfo : EIATTR_COOP_GROUP_INSTR_OFFSETS
	.align		4
.L_1794:
        /*0080*/ 	.byte	0x04, 0x28
        /*0082*/ 	.short	(.L_1796 - .L_1795)


	//   ....[0]....
.L_1795:
        /*0084*/ 	.word	0x000032e0


	//   ....[1]....
        /*0088*/ 	.word	0x00003300


	//   ....[2]....
        /*008c*/ 	.word	0x00003320


	//   ....[3]....
        /*0090*/ 	.word	0x00003340


	//   ....[4]....
        /*0094*/ 	.word	0x00003360


	//   ....[5]....
        /*0098*/ 	.word	0x000036f0


	//   ....[6]....
        /*009c*/ 	.word	0x00003720


	//   ....[7]....
        /*00a0*/ 	.word	0x00003750


	//   ....[8]....
        /*00a4*/ 	.word	0x00003770


	//   ....[9]....
        /*00a8*/ 	.word	0x00003790


	//   ....[10]....
        /*00ac*/ 	.word	0x00003920


	//   ....[11]....
        /*00b0*/ 	.word	0x00003950


	//   ....[12]....
        /*00b4*/ 	.word	0x00003990


	//   ....[13]....
        /*00b8*/ 	.word	0x00003a50


	//   ....[14]....
        /*00bc*/ 	.word	0x00003a70


	//   ....[15]....
        /*00c0*/ 	.word	0x00003ad0


	//   ....[16]....
        /*00c4*/ 	.word	0x00003b30


	//   ....[17]....
        /*00c8*/ 	.word	0x00003b90


	//   ....[18]....
        /*00cc*/ 	.word	0x00003bf0


	//   ....[19]....
        /*00d0*/ 	.word	0x00003c30


	//   ....[20]....
        /*00d4*/ 	.word	0x00003cb0


	//----- nvinfo : EIATTR_VRC_CTA_INIT_COUNT
	.align		4
.L_1796:
        /*00d8*/ 	.byte	0x02, 0x4a
	.zero		1
	.zero		1


	//----- nvinfo : EIATTR_EXIT_INSTR_OFFSETS
	.align		4
        /*00dc*/ 	.byte	0x04, 0x1c
        /*00de*/ 	.short	(.L_1798 - .L_1797)


	//   ....[0]....
.L_1797:
        /*00e0*/ 	.word	0x000017e0


	//   ....[1]....
        /*00e4*/ 	.word	0x00004750


	//----- nvinfo : EIATTR_MAX_THREADS
	.align		4
.L_1798:
        /*00e8*/ 	.byte	0x04, 0x05
        /*00ea*/ 	.short	(.L_1800 - .L_1799)
.L_1799:
        /*00ec*/ 	.word	0x00000100
        /*00f0*/ 	.word	0x00000001
        /*00f4*/ 	.word	0x00000001


	//----- nvinfo : EIATTR_CRS_STACK_SIZE
	.align		4
.L_1800:
        /*00f8*/ 	.byte	0x04, 0x1e
        /*00fa*/ 	.short	(.L_1802 - .L_1801)
.L_1801:
        /*00fc*/ 	.word	0x00000000


	//----- nvinfo : EIATTR_CBANK_PARAM_SIZE
	.align		4
.L_1802:
        /*0100*/ 	.byte	0x03, 0x19
        /*0102*/ 	.short	0x00e8


	//----- nvinfo : EIATTR_PARAM_CBANK
	.align		4
        /*0104*/ 	.byte	0x04, 0x0a
        /*0106*/ 	.short	(.L_1804 - .L_1803)
	.align		4
.L_1803:
        /*0108*/ 	.word	index@(.nv.constant0._ZN10layer_norm31ln_parallel_residual_fwd_kernelINS_13Kernel_traitsIfffffjLj6144ELj1ELj1ELj8ELj16ENS_18Kernel_traits_baseILj6144EfffffjLj256EEEEELb0ELb0ELb0EEEvNS_9FwdParamsE)
        /*010c*/ 	.short	0x0380
        /*010e*/ 	.short	0x00e8


	//----- nvinfo : EIATTR_SW_WAR
	.align		4
.L_1804:
        /*0110*/ 	.byte	0x04, 0x36
        /*0112*/ 	.short	(.L_1806 - .L_1805)
.L_1805:
        /*0114*/ 	.word	0x00000008
.L_1806:


//--------------------- .nv.info._ZN10layer_norm31ln_parallel_residual_fwd_kernelINS_13Kernel_traitsIfffffjLj6144ELj1ELj1ELj8ELj16ENS_18Kernel_traits_baseILj6144EfffffjLj256EEEEELb0ELb0ELb1EEEvNS_9FwdParamsE --------------------------
	.section	.nv.info._ZN10layer_norm31ln_parallel_residual_fwd_kernelINS_13Kernel_traitsIfffffjLj6144ELj1ELj1ELj8ELj16ENS_18Kernel_traits_baseILj6144EfffffjLj256EEEEELb0ELb0ELb1EEEvNS_9FwdParamsE,"",@"SHT_CUDA_INFO"
	.sectionflags	@""
	.align	4


	//----- nvinfo : EIATTR_CUDA_API_VERSION
	.align		4
        /*0000*/ 	.byte	0x04, 0x37
        /*0002*/ 	.short	(.L_1808 - .L_1807)
.L_1807:
        /*0004*/ 	.word	0x00000082


	//----- nvinfo : EIATTR_KPARAM_INFO
	.align		4
.L_1808:
        /*0008*/ 	.byte	0x04, 0x17
        /*000a*/ 	.short	(.L_1810 - .L_1809)
.L_1809:
        /*000c*/ 	.word	0x00000000
        /*0010*/ 	.short	0x0000
        /*0012*/ 	.short	0x0000
        /*0014*/ 	.byte	0x00, 0xf0, 0xa1, 0x03


	//----- nvinfo : EIATTR_SPARSE_MMA_MASK
	.align		4
.L_1810:
        /*0018*/ 	.byte	0x03, 0x50
        /*001a*/ 	.short	0x0000


	//----- nvinfo : EIATTR_MAXREG_COUNT
	.align		4
        /*001c*/ 	.byte	0x03, 0x1b
        /*001e*/ 	.short	0x00ff


	//----- nvinfo : EIATTR_NUM_BARRIERS
	.align		4
        /*0020*/ 	.byte	0x02, 0x4c
        /*0022*/ 	.byte	0x01
	.zero		1


	//----- nvinfo : EIATTR_MERCURY_ISA_VERSION
	.align		4
        /*0024*/ 	.byte	0x03, 0x5f
        /*0026*/ 	.short	0x0101


	//----- nvinfo : EIATTR_COOP_GROUP_MASK_REGIDS
	.align		4
        /*0028*/ 	.byte	0x04, 0x29
        /*002a*/ 	.short	(.L_1812 - .L_1811)


	//   ....[0]....
.L_1811:
        /*002c*/ 	.word	0xffffffff


	//   ....[1]....
        /*0030*/ 	.word	0xffffffff


	//   ....[2]....
        /*0034*/ 	.word	0xffffffff


	//   ....[3]....
        /*0038*/ 	.word	0xffffffff


	//   ....[4]....
        /*003c*/ 	.word	0xffffffff


	//   ....[5]....
        /*0040*/ 	.word	0xffffffff


	//   ....[6]....
        /*0044*/ 	.word	0xffffffff


	//   ....[7]....
        /*0048*/ 	.word	0xffffffff


	//   ....[8]....
        /*004c*/ 	.word	0xffffffff


	//   ....[9]....
        /*0050*/ 	.word	0xffffffff


	//   ....[10]....
        /*0054*/ 	.word	0xffffffff


	//   ....[11]....
        /*0058*/ 	.word	0xffffffff


	//   ....[12]....
        /*005c*/ 	.word	0xffffffff


	//   ....[13]....
        /*0060*/ 	.word	0xffffffff


	//   ....[14]....
        /*0064*/ 	.word	0xffffffff


	//   ....[15]....
        /*0068*/ 	.word	0xffffffff


	//   ....[16]....
        /*006c*/ 	.word	0xffffffff


	//   ....[17]....
        /*0070*/ 	.word	0xffffffff


	//   ....[18]....
        /*0074*/ 	.word	0xffffffff


	//   ....[19]....
        /*0078*/ 	.word	0xffffffff


	//   ....[20]....
        /*007c*/ 	.word	0xffffffff


	//----- nvinfo : EIATTR_COOP_GROUP_INSTR_OFFSETS
	.align		4
.L_1812:
        /*0080*/ 	.byte	0x04, 0x28
        /*0082*/ 	.short	(.L_1814 - .L_1813)


	//   ....[0]....
.L_1813:
        /*0084*/ 	.word	0x00001e70


	//   ....[1]....
        /*0088*/ 	.word	0x00001e90


	//   ....[2]....
        /*008c*/ 	.word	0x00001eb0


	//   ....[3]....
        /*0090*/ 	.word	0x00001ed0


	//   ....[4]....
        /*0094*/ 	.word	0x00001ef0


	//   ....[5]....
        /*0098*/ 	.word	0x00002220


	//   ....[6]....
        /*009c*/ 	.word	0x00002250


	//   ....[7]....
        /*00a0*/ 	.word	0x00002280


	//   ....[8]....
        /*00a4*/ 	.word	0x000022b0


	//   ....[9]....
        /*00a8*/ 	.word	0x000022f0


	//   ....[10]....
        /*00ac*/ 	.word	0x000024a0


	//   ....[11]....
        /*00b0*/ 	.word	0x000024e0


	//   ....[12]....
        /*00b4*/ 	.word	0x000024f0


	//   ....[13]....
        /*00b8*/ 	.word	0x00002530


	//   ....[14]....
        /*00bc*/ 	.word	0x00002600


	//   ....[15]....
        /*00c0*/ 	.word	0x00002630


	//   ....[16]....
        /*00c4*/ 	.word	0x00002650


	//   ....[17]....
        /*00c8*/ 	.word	0x000026f0


	//   ....[18]....
        /*00cc*/ 	.word	0x00002740


	//   ....[19]....
        /*00d0*/ 	.word	0x000027e0


	//   ....[20]....
        /*00d4*/ 	.word	0x00002810


	//----- nvinfo : EIATTR_VRC_CTA_INIT_COUNT
	.align		4
.L_1814:
        /*00d8*/ 	.byte	0x02, 0x4a
	.zero		1
	.zero		1


	//----- nvinfo : EIATTR_EXIT_INSTR_OFFSETS
	.align		4
        /*00dc*/ 	.byte	0x04, 0x1c
        /*00de*/ 	.short	(.L_1816 - .L_1815)


	//   ....[0]....
.L_1815:
        /*00e0*/ 	.word	0x000009e0


	//   ....[1]....
        /*00e4*/ 	.word	0x000030b0


	//----- nvinfo : EIATTR_MAX_THREADS
	.align		4
.L_1816:
        /*00e8*/ 	.byte	0x04, 0x05
        /*00ea*/ 	.short	(.L_1818 - .L_1817)
.L_1817:
        /*00ec*/ 	.word	0x00000100
        /*00f0*/ 	.word	0x00000001
        /*00f4*/ 	.word	0x00000001


	//----- nvinfo : EIATTR_CRS_STACK_SIZE
	.align		4
.L_1818:
        /*00f8*/ 	.byte	0x04, 0x1e
        /*00fa*/ 	.short	(.L_1820 - .L_1819)
.L_1819:
        /*00fc*/ 	.word	0x00000000


	//----- nvinfo : EIATTR_CBANK_PARAM_SIZE
	.align		4
.L_1820:
        /*0100*/ 	.byte	0x03, 0x19
        /*0102*/ 	.short	0x00e8


	//----- nvinfo : EIATTR_PARAM_CBANK
	.align		4
        /*0104*/ 	.byte	0x04, 0x0a
        /*0106*/ 	.short	(.L_1822 - .L_1821)
	.align		4
.L_1821:
        /*0108*/ 	.word	index@(.nv.constant0._ZN10layer_norm31ln_parallel_residual_fwd_kernelINS_13Kernel_traitsIfffffjLj6144ELj1ELj1ELj8ELj16ENS_18Kernel_traits_baseILj6144EfffffjLj256EEEEELb0ELb0ELb1EEEvNS_9FwdParamsE)
        /*010c*/ 	.short	0x0380
        /*010e*/ 	.short	0x00e8


	//----- nvinfo : EIATTR_SW_WAR
	.align		4
.L_1822:
        /*0110*/ 	.byte	0x04, 0x36
        /*0112*/ 	.short	(.L_1824 - .L_1823)
.L_1823:
        /*0114*/ 	.word	0x00000008
.L_1824:


//--------------------- .nv.info._ZN10layer_norm31ln_parallel_residual_fwd_kernelINS_13Kernel_traitsIfffffjLj6144ELj1ELj1ELj8ELj16ENS_18Kernel_traits_baseILj6144EfffffjLj256EEEEELb0ELb1ELb0EEEvNS_9FwdParamsE --------------------------
	.section	.nv.info._ZN10layer_norm31ln_parallel_residual_fwd_kernelINS_13Kernel_traitsIfffffjLj6144ELj1ELj1ELj8ELj16ENS_18Kernel_traits_baseILj6144EfffffjLj256EEEEELb0ELb1ELb0EEEvNS_9FwdParamsE,"",@"SHT_CUDA_INFO"
	.sectionflags	@""
	.align	4


	//----- nvinfo : EIATTR_CUDA_API_VERSION
	.align		4
        /*0000*/ 	.byte	0x04, 0x37
        /*0002*/ 	.short	(.L_1826 - .L_1825)
.L_1825:
        /*0004*/ 	.word	0x00000082


	//----- nvinfo : EIATTR_KPARAM_INFO
	.align		4
.L_1826:
        /*0008*/ 	.byte	0x04, 0x17
        /*000a*/ 	.short	(.L_1828 - .L_1827)
.L_1827:
        /*000c*/ 	.word	0x00000000
        /*0010*/ 	.short	0x0000
        /*0012*/ 	.short	0x0000
        /*0014*/ 	.byte	0x00, 0xf0, 0xa1, 0x03


	//----- nvinfo : EIATTR_SPARSE_MMA_MASK
	.align		4
.L_1828:
        /*0018*/ 	.byte	0x03, 0x50
        /*001a*/ 	.short	0x0000


	//----- nvinfo : EIATTR_MAXREG_COUNT
	.align		4
        /*001c*/ 	.byte	0x03, 0x1b
        /*001e*/ 	.short	0x00ff


	//----- nvinfo : EIATTR_NUM_BARRIERS
	.align		4
        /*0020*/ 	.byte	0x02, 0x4c
        /*0022*/ 	.byte	0x01
	.zero		1


	//----- nvinfo : EIATTR_MERCURY_ISA_VERSION
	.align		4
        /*0024*/ 	.byte	0x03, 0x5f
        /*0026*/ 	.short	0x0101


	//----- nvinfo : EIATTR_COOP_GROUP_MASK_REGIDS
	.align		4
        /*0028*/ 	.byte	0x04, 0x29
        /*002a*/ 	.short	(.L_1830 - .L_1829)


	//   ....[0]....
.L_1829:
        /*002c*/ 	.word	0xffffffff


	//   ....[1]....
        /*0030*/ 	.word	0xffffffff


	//   ....[2]....
        /*0034*/ 	.word	0xffffffff


	//   ....[3]....
        /*0038*/ 	.word	0xffffffff


	//   ....[4]....
        /*003c*/ 	.word	0xffffffff


	//   ....[5]....
        /*0040*/ 	.word	0xffffffff


	//   ....[6]....
        /*0044*/ 	.word	0xffffffff


	//   ....[7]....
        /*0048*/ 	.word	0xffffffff


	//   ....[8]....
        /*004c*/ 	.word	0xffffffff


	//   ....[9]....
        /*0050*/ 	.word	0xffffffff


	//   ....[10]....
        /*0054*/ 	.word	0xffffffff


	//   ....[11]....
        /*0058*/ 	.word	0xffffffff


	//   ....[12]....
        /*005c*/ 	.word	0xffffffff


	//   ....[13]....
        /*0060*/ 	.word	0xffffffff


	//   ....[14]....
        /*0064*/ 	.word	0xffffffff


	//   ....[15]....
        /*0068*/ 	.word	0xffffffff


	//   ....[16]....
        /*006c*/ 	.word	0xffffffff


	//   ....[17]....
        /*0070*/ 	.word	0xffffffff


	//   ....[18]....
        /*0074*/ 	.word	0xffffffff


	//   ....[19]....
        /*0078*/ 	.word	0xffffffff


	//   ....[20]....
        /*007c*/ 	.word	0xffffffff


	//----- nvinfo : EIATTR_COOP_GROUP_INSTR_OFFSETS
	.align		4
.L_1830:
        /*0080*/ 	.byte	0x04, 0x28
        /*0082*/ 	.short	(.L_1832 - .L_1831)


	//   ....[0]....
.L_1831:
        /*0084*/ 	.word	0x000021d0


	//   ....[1]....
        /*0088*/ 	.word	0x000021f0


	//   ....[2]....
        /*008c*/ 	.word	0x00002210


	//   ....[3]....
        /*0090*/ 	.word	0x00002230


	//   ....[4]....
        /*0094*/ 	.word	0x00002250


	//   ....[5]....
        /*0098*/ 	.word	0x000025e0


	//   ....[6]....
        /*009c*/ 	.word	0x00002610


	//   ....[7]....
        /*00a0*/ 	.word	0x00002640


	//   ....[8]....
        /*00a4*/ 	.word	0x00002660


	//   ....[9]....
        /*00a8*/ 	.word	0x00002680


	//   ....[10]....
        /*00ac*/ 	.word	0x00002810


	//   ....[11]....
        /*00b0*/ 	.word	0x00002850


	//   ....[12]....
        /*00b4*/ 	.word	0x00002860


	//   ....[13]....
        /*00b8*/ 	.word	0x000028a0


	//   ....[14]....
        /*00bc*/ 	.word	0x00002960


	//   ....[15]....
        /*00c0*/ 	.word	0x00002990


	//   ....[16]....
        /*00c4*/ 	.word	0x000029b0


	//   ....[17]....
        /*00c8*/ 	.word	0x00002a50


	//   ....[18]....
        /*00cc*/ 	.word	0x00002aa0


	//   ....[19]....
        /*00d0*/ 	.word	0x00002b20


	//   ....[20]....
        /*00d4*/ 	.word	0x00002b60


	//----- nvinfo : EIATTR_VRC_CTA_INIT_COUNT
	.align		4
.L_1832:
        /*00d8*/ 	.byte	0x02, 0x4a
	.zero		1
	.zero		1


	//----- nvinfo : EIATTR_EXIT_INSTR_OFFSETS
	.align		4
        /*00dc*/ 	.byte	0x04, 0x1c
        /*00de*/ 	.short	(.L_1834 - .L_1833)


	//   ....[0]....
.L_1833:
        /*00e0*/ 	.word	0x000006e0


	//   ....[1]....
        /*00e4*/ 	.word	0x000033a0


	//----- nvinfo : EIATTR_MAX_THREADS
	.align		4
.L_1834:
        /*00e8*/ 	.byte	0x04, 0x05
        /*00ea*/ 	.short	(.L_1836 - .L_1835)
.L_1835:
        /*00ec*/ 	.word	0x00000100
        /*00f0*/ 	.word	0x00000001
        /*00f4*/ 	.word	0x00000001


	//----- nvinfo : EIATTR_CRS_STACK_SIZE
	.align		4
.L_1836:
        /*00f8*/ 	.byte	0x04, 0x1e
        /*00fa*/ 	.short	(.L_1838 - .L_1837)
.L_1837:
        /*00fc*/ 	.word	0x00000000


	//----- nvinfo : EIATTR_CBANK_PARAM_SIZE
	.align		4
.L_1838:
        /*0100*/ 	.byte	0x03, 0x19
        /*0102*/ 	.short	0x00e8


	//----- nvinfo : EIATTR_PARAM_CBANK
	.align		4
        /*0104*/ 	.byte	0x04, 0x0a
        /*0106*/ 	.short	(.L_1840 - .L_1839)
	.align		4
.L_1839:
        /*0108*/ 	.word	index@(.nv.constant0._ZN10layer_norm31ln_parallel_residual_fwd_kernelINS_13Kernel_traitsIfffffjLj6144ELj1ELj1ELj8ELj16ENS_18Kernel_traits_baseILj6144EfffffjLj256EEEEELb0ELb1ELb0EEEvNS_9FwdParamsE)
        /*010c*/ 	.short	0x0380
        /*010e*/ 	.short	0x00e8


	//----- nvinfo : EIATTR_SW_WAR
	.align		4
.L_1840:
        /*0110*/ 	.byte	0x04, 0x36
        /*0112*/ 	.short	(.L_1842 - .L_1841)
.L_1841:
        /*0114*/ 	.word	0x00000008
.L_1842:


//--------------------- .nv.info._ZN10layer_norm31ln_parallel_residual_fwd_kernelINS_13Kernel_traitsIfffffjLj6144ELj1ELj1ELj8ELj16ENS_18Kernel_traits_baseILj6144EfffffjLj256EEEEELb0ELb1ELb1EEEvNS_9FwdParamsE --------------------------
	.section	.nv.info._ZN10layer_norm31ln_parallel_residual_fwd_kernelINS_13Kernel_traitsIfffffjLj6144ELj1ELj1ELj8ELj16ENS_18Kernel_traits_baseILj6144EfffffjLj256EEEEELb0ELb1ELb1EEEvNS_9FwdParamsE,"",@"SHT_CUDA_INFO"
	.sectionflags	@""
	.align	4


	//----- nvinfo : EIATTR_CUDA_API_VERSION
	.align		4
        /*0000*/ 	.byte	0x04, 0x37
        /*0002*/ 	.short	(.L_1844 - .L_1843)
.L_1843:
        /*0004*/ 	.word	0x00000082


	//----- nvinfo : EIATTR_KPARAM_INFO
	.align		4
.L_1844:
        /*0008*/ 	.byte	0x04, 0x17
        /*000a*/ 	.short	(.L_1846 - .L_1845)
.L_1845:
        /*000c*/ 	.word	0x00000000
        /*0010*/ 	.short	0x0000
        /*0012*/ 	.short	0x0000
        /*0014*/ 	.byte	0x00, 0xf0, 0xa1, 0x03


	//----- nvinfo : EIATTR_SPARSE_MMA_MASK
	.align		4
.L_1846:
        /*0018*/ 	.byte	0x03, 0x50
        /*001a*/ 	.short	0x0000


	//----- nvinfo : EIATTR_MAXREG_COUNT
	.align		4
        /*001c*/ 	.byte	0x03, 0x1b
        /*001e*/ 	.short	0x00ff


	//----- nvinfo : EIATTR_NUM_BARRIERS
	.align		4
        /*0020*/ 	.byte	0x02, 0x4c
        /*0022*/ 	.byte	0x01
	.zero		1


	//----- nvinfo : EIATTR_MERCURY_ISA_VERSION
	.align		4
        /*0024*/ 	.byte	0x03, 0x5f
        /*0026*/ 	.short	0x0101


	//----- nvinfo : EIATTR_COOP_GROUP_MASK_REGIDS
	.align		4
        /*0028*/ 	.byte	0x04, 0x29
        /*002a*/ 	.short	(.L_1848 - .L_1847)


	//   ....[0]....
.L_1847:
        /*002c*/ 	.word	0xffffffff


	//   ....[1]....
        /*0030*/ 	.word	0xffffffff


	//   ....[2]....
        /*0034*/ 	.word	0xffffffff


	//   ....[3]....
        /*0038*/ 	.word	0xffffffff


	//   ....[4]....
        /*003c*/ 	.word	0xffffffff


	//   ....[5]....
        /*0040*/ 	.word	0xffffffff


	//   ....[6]....
        /*0044*/ 	.word	0xffffffff


	//   ....[7]....
        /*0048*/ 	.word	0xffffffff


	//   ....[8]....
        /*004c*/ 	.word	0xffffffff


	//   ....[9]....
        /*0050*/ 	.word	0xffffffff


	//   ....[10]....
        /*0054*/ 	.word	0xffffffff


	//   ....[11]....
        /*0058*/ 	.word	0xffffffff


	//   ....[12]....
        /*005c*/ 	.word	0xffffffff


	//   ....[13]....
        /*0060*/ 	.word	0xffffffff


	//   ....[14]....
        /*0064*/ 	.word	0xffffffff


	//   ....[15]....
        /*0068*/ 	.word	0xffffffff


	//   ....[16]....
        /*006c*/ 	.word	0xffffffff


	//   ....[17]....
        /*0070*/ 	.word	0xffffffff


	//   ....[18]....
        /*0074*/ 	.word	0xffffffff


	//   ....[19]....
        /*0078*/ 	.word	0xffffffff


	//   ....[20]....
        /*007c*/ 	.word	0xffffffff


	//----- nvinfo : EIATTR_COOP_GROUP_INSTR_OFFSETS
	.align		4
.L_1848:
        /*0080*/ 	.byte	0x04, 0x28
        /*0082*/ 	.short	(.L_1850 - .L_1849)


	//   ....[0]....
.L_1849:
        /*0084*/ 	.word	0x00001830


	//   ....[1]....
        /*0088*/ 	.word	0x00001850


	//   ....[2]....
        /*008c*/ 	.word	0x00001870


	//   ....[3]....
        /*0090*/ 	.word	0x00001890


	//   ....[4]....
        /*0094*/ 	.word	0x000018b0


	//   ....[5]....
        /*0098*/ 	.word	0x00001be0


	//   ....[6]....
        /*009c*/ 	.word	0x00001c10


	//   ....[7]....
        /*00a0*/ 	.word	0x00001c30


	//   ....[8]....
        /*00a4*/ 	.word	0x00001c50


	//   ....[9]....
        /*00a8*/ 	.word	0x00001c90


	//   ....[10]....
        /*00ac*/ 	.word	0x00001d30


	//   ....[11]....
        /*00b0*/ 	.word	0x00001d90


	//   ....[12]....
        /*00b4*/ 	.word	0x00001dd0


	//   ....[13]....
        /*00b8*/ 	.word	0x00001de0


	//   ....[14]....
        /*00bc*/ 	.word	0x00001df0


	//   ....[15]....
        /*00c0*/ 	.word	0x00001e90


	//   ....[16]....
        /*00c4*/ 	.word	0x00001ee0


	//   ....[17]....
        /*00c8*/ 	.word	0x00001f80


	//   ....[18]....
        /*00cc*/ 	.word	0x00001fc0


	//   ....[19]....
        /*00d0*/ 	.word	0x00002050


	//   ....[20]....
        /*00d4*/ 	.word	0x00002080


	//----- nvinfo : EIATTR_VRC_CTA_INIT_COUNT
	.align		4
.L_1850:
        /*00d8*/ 	.byte	0x02, 0x4a
	.zero		1
	.zero		1


	//----- nvinfo : EIATTR_EXIT_INSTR_OFFSETS
	.align		4
        /*00dc*/ 	.byte	0x04, 0x1c
        /*00de*/ 	.short	(.L_1852 - .L_1851)


	//   ....[0]....
.L_1851:
        /*00e0*/ 	.word	0x00000310


	//   ....[1]....
        /*00e4*/ 	.word	0x000026d0


	//----- nvinfo : EIATTR_MAX_THREADS
	.align		4
.L_1852:
        /*00e8*/ 	.byte	0x04, 0x05
        /*00ea*/ 	.short	(.L_1854 - .L_1853)
.L_1853:
        /*00ec*/ 	.word	0x00000100
        /*00f0*/ 	.word	0x00000001
        /*00f4*/ 	.word	0x00000001


	//----- nvinfo : EIATTR_CBANK_PARAM_SIZE
	.align		4
.L_1854:
        /*00f8*/ 	.byte	0x03, 0x19
        /*00fa*/ 	.short	0x00e8


	//----- nvinfo : EIATTR_PARAM_CBANK
	.align		4
        /*00fc*/ 	.byte	0x04, 0x0a
        /*00fe*/ 	.short	(.L_1856 - .L_1855)
	.align		4
.L_1855:
        /*0100*/ 	.word	index@(.nv.constant0._ZN10layer_norm31ln_parallel_residual_fwd_kernelINS_13Kernel_traitsIfffffjLj6144ELj1ELj1ELj8ELj16ENS_18Kernel_traits_baseILj6144EfffffjLj256EEEEELb0ELb1ELb1EEEvNS_9FwdParamsE)
        /*0104*/ 	.short	0x0380
        /*0106*/ 	.short	0x00e8


	//----- nvinfo : EIATTR_SW_WAR
	.align		4
.L_1856:
        /*0108*/ 	.byte	0x04, 0x36
        /*010a*/ 	.short	(.L_1858 - .L_1857)
.L_1857:
        /*010c*/ 	.word	0x00000008
.L_1858:


//--------------------- .nv.info._ZN10layer_norm31ln_parallel_residual_fwd_kernelINS_13Kernel_traitsIfffffjLj6144ELj1ELj1ELj8ELj16ENS_18Kernel_traits_baseILj6144EfffffjLj256EEEEELb1ELb0ELb0EEEvNS_9FwdParamsE --------------------------
	.section	.nv.info._ZN10layer_norm31ln_parallel_residual_fwd_kernelINS_13Kernel_traitsIfffffjLj6144ELj1ELj1ELj8ELj16ENS_18Kernel_traits_baseILj6144EfffffjLj256EEEEELb1ELb0ELb0EEEvNS_9FwdParamsE,"",@"SHT_CUDA_INFO"
	.sectionflags	@""
	.align	4


	//----- nvinfo : EIATTR_CUDA_API_VERSION
	.align		4
        /*0000*/ 	.byte	0x04, 0x37
        /*0002*/ 	.short	(.L_1860 - .L_1859)
.L_1859:
        /*0004*/ 	.word	0x00000082


	//----- nvinfo : EIATTR_KPARAM_INFO
	.align		4
.L_1860:
        /*0008*/ 	.byte	0x04, 0x17
        /*000a*/ 	.short	(.L_1862 - .L_1861)
.L_1861:
        /*000c*/ 	.word	0x00000000
        /*0010*/ 	.short	0x0000
        /*0012*/ 	.short	0x0000
        /*0014*/ 	.byte	0x00, 0xf0, 0xa1, 0x03


	//----- nvinfo : EIATTR_SPARSE_MMA_MASK
	.align		4
.L_1862:
        /*0018*/ 	.byte	0x03, 0x50
        /*001a*/ 	.short	0x0000


	//----- nvinfo : EIATTR_MAXREG_COUNT
	.align		4
        /*001c*/ 	.byte	0x03, 0x1b
        /*001e*/ 	.short	0x00ff


	//----- nvinfo : EIATTR_NUM_BARRIERS
	.align		4
        /*0020*/ 	.byte	0x02, 0x4c
        /*0022*/ 	.byte	0x01
	.zero		1


	//----- nvinfo : EIATTR_MERCURY_ISA_VERSION
	.align		4
        /*0024*/ 	.byte	0x03, 0x5f
        /*0026*/ 	.short	0x0101


	//----- nvinfo : EIATTR_COOP_GROUP_MASK_REGIDS
	.align		4
        /*0028*/ 	.byte	0x04, 0x29
        /*002a*/ 	.short	(.L_1864 - .L_1863)


	//   ....[0]....
.L_1863:
        /*002c*/ 	.word	0xffffffff


	//   ....[1]....
        /*0030*/ 	.word	0xffffffff


	//   ....[2]....
        /*0034*/ 	.word	0xffffffff


	//   ....[3]....
        /*0038*/ 	.word	0xffffffff


	//   ....[4]....
        /*003c*/ 	.word	0xffffffff


	//   ....[5]....
        /*0040*/ 	.word	0xffffffff


	//   ....[6]....
        /*0044*/ 	.word	0xffffffff


	//   ....[7]....
        /*0048*/ 	.word	0xffffffff


	//   ....[8]....
        /*004c*/ 	.word	0xffffffff


	//   ....[9]....
        /*0050*/ 	.word	0xffffffff


	//   ....[10]....
        /*0054*/ 	.word	0xffffffff


	//   ....[11]....
        /*0058*/ 	.word	0xffffffff


	//   ....[12]....
        /*005c*/ 	.word	0xffffffff


	//   ....[13]....
        /*0060*/ 	.word	0xffffffff


	//   ....[14]....
        /*0064*/ 	.word	0xffffffff


	//   ....[15]....
        /*0068*/ 	.word	0xffffffff


	//   ....[16]....
        /*006c*/ 	.word	0xffffffff


	//   ....[17]....
        /*0070*/ 	.word	0xffffffff


	//   ....[18]....
        /*0074*/ 	.word	0xffffffff


	//   ....[19]....
        /*0078*/ 	.word	0xffffffff


	//   ....[20]....
        /*007c*/ 	.word	0xffffffff


	//----- nvinfo : EIATTR_COOP_GROUP_INSTR_OFFSETS
	.align		4
.L_1864:
        /*0080*/ 	.byte	0x04, 0x28
        /*0082*/ 	.short	(.L_1866 - .L_1865)


	//   ....[0]....
.L_1865:
        /*0084*/ 	.word	0x0001e630


	//   ....[1]....
        /*0088*/ 	.word	0x0001e650


	//   ....[2]....
        /*008c*/ 	.word	0x0001e670


	//   ....[3]....
        /*0090*/ 	.word	0x0001e690


	//   ....[4]....
        /*0094*/ 	.word	0x0001e6b0


	//   ....[5]....
        /*0098*/ 	.word	0x0001e9f0


	//   ....[6]....
        /*009c*/ 	.word	0x0001ea10


	//   ....[7]....
        /*00a0*/ 	.word	0x0001ea30


	//   ....[8]....
        /*00a4*/ 	.word	0x0001ea60


	//   ....[9]....
        /*00a8*/ 	.word	0x0001ea90


	//   ....[10]....
        /*00ac*/ 	.word	0x0001ec40


	//   ....[11]....
        /*00b0*/ 	.word	0x0001ec80


	//   ....[12]....
        /*00b4*/ 	.word	0x0001eca0


	//   ....[13]....
        /*00b8*/ 	.word	0x0001ecf0


	//   ....[14]....
        /*00bc*/ 	.word	0x0001eda0


	//   ....[15]....
        /*00c0*/ 	.word	0x0001edd0


	//   ....[16]....
        /*00c4*/ 	.word	0x0001ee30


	//   ....[17]....
        /*00c8*/ 	.word	0x0001ee70


	//   ....[18]....
        /*00cc*/ 	.word	0x0001eea0


	//   ....[19]....
        /*00d0*/ 	.word	0x0001ef90


	//   ....[20]....
        /*00d4*/ 	.word	0x0001efa0


	//----- nvinfo : EIATTR_VRC_CTA_INIT_COUNT
	.align		4
.L_1866:
        /*00d8*/ 	.byte	0x02, 0x4a
	.zero		1
	.zero		1


	//----- nvinfo : EIATTR_EXIT_INSTR_OFFSETS
	.align		4
        /*00dc*/ 	.byte	0x04, 0x1c
        /*00de*/ 	.short	(.L_1868 - .L_1867)


	//   ....[0]....
.L_1867:
        /*00e0*/ 	.word	0x00001910


	//   ....[1]....
        /*00e4*/ 	.word	0x0001fab0


	//----- nvinfo : EIATTR_MAX_THREADS
	.align		4
.L_1868:
        /*00e8*/ 	.byte	0x04, 0x05
        /*00ea*/ 	.short	(.L_1870 - .L_1869)
.L_1869:
        /*00ec*/ 	.word	0x00000100
        /*00f0*/ 	.word	0x00000001
        /*00f4*/ 	.word	0x00000001


	//----- nvinfo : EIATTR_CRS_STACK_SIZE
	.align		4
.L_1870:
        /*00f8*/ 	.byte	0x04, 0x1e
        /*00fa*/ 	.short	(.L_1872 - .L_1871)
.L_1871:
        /*00fc*/ 	.word	0x00000000


	//----- nvinfo : EIATTR_CBANK_PARAM_SIZE
	.align		4
.L_1872:
        /*0100*/ 	.byte	0x03, 0x19
        /*0102*/ 	.short	0x00e8


	//----- nvinfo : EIATTR_PARAM_CBANK
	.align		4
        /*0104*/ 	.byte	0x04, 0x0a
        /*0106*/ 	.short	(.L_1874 - .L_1873)
	.align		4
.L_1873:
        /*0108*/ 	.word	index@(.nv.constant0._ZN10layer_norm31ln_parallel_residual_fwd_kernelINS_13Kernel_traitsIfffffjLj6144ELj1ELj1ELj8ELj16ENS_18Kernel_traits_baseILj6144EfffffjLj256EEEEELb1ELb0ELb0EEEvNS_9FwdParamsE)
        /*010c*/ 	.short	0x0380
        /*010e*/ 	.short	0x00e8


	//----- nvinfo : EIATTR_SW_WAR
	.align		4
.L_1874:
        /*0110*/ 	.byte	0x04, 0x36
        /*0112*/ 	.short	(.L_1876 - .L_1875)
.L_1875:
        /*0114*/ 	.word	0x00000008
.L_1876:


//--------------------- .nv.info._ZN10layer_norm31ln_parallel_residual_fwd_kernelINS_13Kernel_traitsIfffffjLj6144ELj1ELj1ELj8ELj16ENS_18Kernel_traits_baseILj6144EfffffjLj256EEEEELb1ELb0ELb1EEEvNS_9FwdParamsE --------------------------
	.section	.nv.info._ZN10layer_norm31ln_parallel_residual_fwd_kernelINS_13Kernel_traitsIfffffjLj6144ELj1ELj1ELj8ELj16ENS_18Kernel_traits_baseILj6144EfffffjLj256EEEEELb1ELb0ELb1EEEvNS_9FwdParamsE,"",@"SHT_CUDA_INFO"
	.sectionflags	@""
	.align	4


	//----- nvinfo : EIATTR_CUDA_API_VERSION
	.align		4
        /*0000*/ 	.byte	0x04, 0x37
        /*0002*/ 	.short	(.L_1878 - .L_1877)
.L_1877:
        /*0004*/ 	.word	0x00000082


	//----- nvinfo : EIATTR_KPARAM_INFO
	.align		4
.L_1878:
        /*0008*/ 	.byte	0x04, 0x17
        /*000a*/ 	.short	(.L_1880 - .L_1879)
.L_1879:
        /*000c*/ 	.word	0x00000000
        /*0010*/ 	.short	0x0000
        /*0012*/ 	.short	0x0000
        /*0014*/ 	.byte	0x00, 0xf0, 0xa1, 0x03


	//----- nvinfo : EIATTR_SPARSE_MMA_MASK
	.align		4
.L_1880:
        /*0018*/ 	.byte	0x03, 0x50
        /*001a*/ 	.short	0x0000


	//----- nvinfo : EIATTR_MAXREG_COUNT
	.align		4
        /*001c*/ 	.byte	0x03, 0x1b
        /*001e*/ 	.short	0x00ff


	//----- nvinfo : EIATTR_NUM_BARRIERS
	.align		4
        /*0020*/ 	.byte	0x02, 0x4c
        /*0022*/ 	.byte	0x01
	.zero		1


	//----- nvinfo : EIATTR_MERCURY_ISA_VERSION
	.align		4
        /*0024*/ 	.byte	0x03, 0x5f
        /*0026*/ 	.short	0x0101


	//----- nvinfo : EIATTR_COOP_GROUP_MASK_REGIDS
	.align		4
        /*0028*/ 	.byte	0x04, 0x29
        /*002a*/ 	.short	(.L_1882 - .L_1881)


	//   ....[0]....
.L_1881:
        /*002c*/ 	.word	0xffffffff


	//   ....[1]....
        /*0030*/ 	.word	0xffffffff


	//   ....[2]....
        /*0034*/ 	.word	0xffffffff


	//   ....[3]....
        /*0038*/ 	.word	0xffffffff


	//   ....[4]....
        /*003c*/ 	.word	0xffffffff


	//   ....[5]....
        /*0040*/ 	.word	0xffffffff


	//   ....[6]....
        /*0044*/ 	.word	0xffffffff


	//   ....[7]....
        /*0048*/ 	.word	0xffffffff


	//   ....[8]....
        /*004c*/ 	.word	0xffffffff


	//   ....[9]....
        /*0050*/ 	.word	0xffffffff


	//   ....[10]....
        /*0054*/ 	.word	0xffffffff


	//   ....[11]....
        /*0058*/ 	.word	0xffffffff


	//   ....[12]....
        /*005c*/ 	.word	0xffffffff


	//   ....[13]....
        /*0060*/ 	.word	0xffffffff


	//   ....[14]....
        /*0064*/ 	.word	0xffffffff


	//   ....[15]....
        /*0068*/ 	.word	0xffffffff


	//   ....[16]....
        /*006c*/ 	.word	0xffffffff


	//   ....[17]....
        /*0070*/ 	.word	0xffffffff


	//   ....[18]....
        /*0074*/ 	.word	0xffffffff


	//   ....[19]....
        /*0078*/ 	.word	0xffffffff


	//   ....[20]....
        /*007c*/ 	.word	0xffffffff


	//----- nvinfo : EIATTR_COOP_GROUP_INSTR_OFFSETS
	.align		4
.L_1882:
        /*0080*/ 	.byte	0x04, 0x28
        /*0082*/ 	.short	(.L_1884 - .L_1883)


	//   ....[0]....
.L_1883:
        /*0084*/ 	.word	0x0001bde0


	//   ....[1]....
        /*0088*/ 	.word	0x0001be10


	//   ....[2]....
        /*008c*/ 	.word	0x0001be30


	//   ....[3]....
        /*0090*/ 	.word	0x0001be50


	//   ....[4]....
        /*0094*/ 	.word	0x0001be80


	//   ....[5]....
        /*0098*/ 	.word	0x0001c1c0


	//   ....[6]....
        /*009c*/ 	.word	0x0001c1e0


	//   ....[7]....
        /*00a0*/ 	.word	0x0001c200


	//   ....[8]....
        /*00a4*/ 	.word	0x0001c220


	//   ....[9]....
        /*00a8*/ 	.word	0x0001c240


	//   ....[10]....
        /*00ac*/ 	.word	0x0001c3f0


	//   ....[11]....
        /*00b0*/ 	.word	0x0001c430


	//   ....[12]....
        /*00b4*/ 	.word	0x0001c4a0


	//   ....[13]....
        /*00b8*/ 	.word	0x0001c500


	//   ....[14]....
        /*00bc*/ 	.word	0x0001c520


	//   ....[15]....
        /*00c0*/ 	.word	0x0001c550


	//   ....[16]....
        /*00c4*/ 	.word	0x0001c580


	//   ....[17]....
        /*00c8*/ 	.word	0x0001c670


	//   ....[18]....
        /*00cc*/ 	.word	0x0001c690


	//   ....[19]....
        /*00d0*/ 	.word	0x0001c730


	//   ....[20]....
        /*00d4*/ 	.word	0x0001c760


	//----- nvinfo : EIATTR_VRC_CTA_INIT_COUNT
	.align		4
.L_1884:
        /*00d8*/ 	.byte	0x02, 0x4a
	.zero		1
	.zero		1


	//----- nvinfo : EIATTR_EXIT_INSTR_OFFSETS
	.align		4
        /*00dc*/ 	.byte	0x04, 0x1c
        /*00de*/ 	.short	(.L_1886 - .L_1885)


	//   ....[0]....
.L_1885:
        /*00e0*/ 	.word	0x00000a90


	//   ....[1]....
        /*00e4*/ 	.word	0x0001d000


	//----- nvinfo : EIATTR_MAX_THREADS
	.align		4
.L_1886:
        /*00e8*/ 	.byte	0x04, 0x05
        /*00ea*/ 	.short	(.L_1888 - .L_1887)
.L_1887:
        /*00ec*/ 	.word	0x00000100
        /*00f0*/ 	.word	0x00000001
        /*00f4*/ 	.word	0x00000001


	//----- nvinfo : EIATTR_CRS_STACK_SIZE
	.align		4
.L_1888:
        /*00f8*/ 	.byte	0x04, 0x1e
        /*00fa*/ 	.short	(.L_1890 - .L_1889)
.L_1889:
        /*00fc*/ 	.word	0x00000000


	//----- nvinfo : EIATTR_CBANK_PARAM_SIZE
	.align		4
.L_1890:
        /*0100*/ 	.byte	0x03, 0x19
        /*0102*/ 	.short	0x00e8


	//----- nvinfo : EIATTR_PARAM_CBANK
	.align		4
        /*0104*/ 	.byte	0x04, 0x0a
        /*0106*/ 	.short	(.L_1892 - .L_1891)
	.align		4
.L_1891:
        /*0108*/ 	.word	index@(.nv.constant0._ZN10layer_norm31ln_parallel_residual_fwd_kernelINS_13Kernel_traitsIfffffjLj6144ELj1ELj1ELj8ELj16ENS_18Kernel_traits_baseILj6144EfffffjLj256EEEEELb1ELb0ELb1EEEvNS_9FwdParamsE)
        /*010c*/ 	.short	0x0380
        /*010e*/ 	.short	0x00e8


	//----- nvinfo : EIATTR_SW_WAR
	.align		4
.L_1892:
        /*0110*/ 	.byte	0x04, 0x36
        /*0112*/ 	.short	(.L_1894 - .L_1893)
.L_1893:
        /*0114*/ 	.word	0x00000008
.L_1894:


//--------------------- .nv.info._ZN10layer_norm31ln_parallel_residual_fwd_kernelINS_13Kernel_traitsIfffffjLj6144ELj1ELj1ELj8ELj16ENS_18Kernel_traits_baseILj6144EfffffjLj256EEEEELb1ELb1ELb0EEEvNS_9FwdParamsE --------------------------
	.section	.nv.info._ZN10layer_norm31ln_parallel_residual_fwd_kernelINS_13Kernel_traitsIfffffjLj6144ELj1ELj1ELj8ELj16ENS_18Kernel_traits_baseILj6144EfffffjLj256EEEEELb1ELb1ELb0EEEvNS_9FwdParamsE,"",@"SHT_CUDA_INFO"
	.sectionflags	@""
	.align	4


	//----- nvinfo : EIATTR_CUDA_API_VERSION
	.align		4
        /*0000*/ 	.byte	0x04, 0x37
        /*0002*/ 	.short	(.L_1896 - .L_1895)
.L_1895:
        /*0004*/ 	.word	0x00000082


	//----- nvinfo : EIATTR_KPARAM_INFO
	.align		4
.L_1896:
        /*0008*/ 	.byte	0x04, 0x17
        /*000a*/ 	.short	(.L_1898 - .L_1897)
.L_1897:
        /*000c*/ 	.word	0x00000000
        /*0010*/ 	.short	0x0000
        /*0012*/ 	.short	0x0000
        /*0014*/ 	.byte	0x00, 0xf0, 0xa1, 0x03


	//----- nvinfo : EIATTR_SPARSE_MMA_MASK
	.align		4
.L_1898:
        /*0018*/ 	.byte	0x03, 0x50
        /*001a*/ 	.short	0x0000


	//----- nvinfo : EIATTR_MAXREG_COUNT
	.align		4
        /*001c*/ 	.byte	0x03, 0x1b
        /*001e*/ 	.short	0x00ff


	//----- nvinfo : EIATTR_NUM_BARRIERS
	.align		4
        /*0020*/ 	.byte	0x02, 0x4c
        /*0022*/ 	.byte	0x01
	.zero		1


	//----- nvinfo : EIATTR_MERCURY_ISA_VERSION
	.align		4
        /*0024*/ 	.byte	0x03, 0x5f
        /*0026*/ 	.short	0x0101


	//----- nvinfo : EIATTR_COOP_GROUP_MASK_REGIDS
	.align		4
        /*0028*/ 	.byte	0x04, 0x29
        /*002a*/ 	.short	(.L_1900 - .L_1899)


	//   ....[0]....
.L_1899:
        /*002c*/ 	.word	0xffffffff


	//   ....[1]....
        /*0030*/ 	.word	0xffffffff


	//   ....[2]....
        /*0034*/ 	.word	0xffffffff


	//   ....[3]....
        /*0038*/ 	.word	0xffffffff


	//   ....[4]....
        /*003c*/ 	.word	0xffffffff


	//   ....[5]....
        /*0040*/ 	.word	0xffffffff


	//   ....[6]....
        /*0044*/ 	.word	0xffffffff


	//   ....[7]....
        /*0048*/ 	.word	0xffffffff


	//   ....[8]....
        /*004c*/ 	.word	0xffffffff


	//   ....[9]....
        /*0050*/ 	.word	0xffffffff


	//   ....[10]....
        /*0054*/ 	.word	0xffffffff


	//   ....[11]....
        /*0058*/ 	.word	0xffffffff


	//   ....[12]....
        /*005c*/ 	.word	0xffffffff


	//   ....[13]....
        /*0060*/ 	.word	0xffffffff


	//   ....[14]....
        /*0064*/ 	.word	0xffffffff


	//   ....[15]....
        /*0068*/ 	.word	0xffffffff


	//   ....[16]....
        /*006c*/ 	.word	0xffffffff


	//   ....[17]....
        /*0070*/ 	.word	0xffffffff


	//   ....[18]....
        /*0074*/ 	.word	0xffffffff


	//   ....[19]....
        /*0078*/ 	.word	0xffffffff


	//   ....[20]....
        /*007c*/ 	.word	0xffffffff


	//----- nvinfo : EIATTR_COOP_GROUP_INSTR_OFFSETS
	.align		4
.L_1900:
        /*0080*/ 	.byte	0x04, 0x28
        /*0082*/ 	.short	(.L_1902 - .L_1901)


	//   ....[0]....
.L_1901:
        /*0084*/ 	.word	0x00019180


	//   ....[1]....
        /*0088*/ 	.word	0x000191a0


	//   ....[2]....
        /*008c*/ 	.word	0x000191c0


	//   ....[3]....
        /*0090*/ 	.word	0x000191f0


	//   ....[4]....
        /*0094*/ 	.word	0x00019210


	//   ....[5]....
        /*0098*/ 	.word	0x00019550


	//   ....[6]....
        /*009c*/ 	.word	0x00019570


	//   ....[7]....
        /*00a0*/ 	.word	0x000195a0


	//   ....[8]....
        /*00a4*/ 	.word	0x000195d0


	//   ....[9]....
        /*00a8*/ 	.word	0x000195f0


	//   ....[10]....
        /*00ac*/ 	.word	0x00019780


	//   ....[11]....
        /*00b0*/ 	.word	0x000197c0


	//   ....[12]....
        /*00b4*/ 	.word	0x000197d0


	//   ....[13]....
        /*00b8*/ 	.word	0x00019810


	//   ....[14]....
        /*00bc*/ 	.word	0x000198d0


	//   ....[15]....
        /*00c0*/ 	.word	0x00019900


	//   ....[16]....
        /*00c4*/ 	.word	0x00019920


	//   ....[17]....
        /*00c8*/ 	.word	0x000199d0


	//   ....[18]....
        /*00cc*/ 	.word	0x00019a30


	//   ....[19]....
        /*00d0*/ 	.word	0x00019ac0


	//   ....[20]....
        /*00d4*/ 	.word	0x00019ae0


	//----- nvinfo : EIATTR_VRC_CTA_INIT_COUNT
	.align		4
.L_1902:
        /*00d8*/ 	.byte	0x02, 0x4a
	.zero		1
	.zero		1


	//----- nvinfo : EIATTR_EXIT_INSTR_OFFSETS
	.align		4
        /*00dc*/ 	.byte	0x04, 0x1c
        /*00de*/ 	.short	(.L_1904 - .L_1903)


	//   ....[0]....
.L_1903:
        /*00e0*/ 	.word	0x00000960


	//   ....[1]....
        /*00e4*/ 	.word	0x0001a360


	//----- nvinfo : EIATTR_MAX_THREADS
	.align		4
.L_1904:
        /*00e8*/ 	.byte	0x04, 0x05
        /*00ea*/ 	.short	(.L_1906 - .L_1905)
.L_1905:
        /*00ec*/ 	.word	0x00000100
        /*00f0*/ 	.word	0x00000001
        /*00f4*/ 	.word	0x00000001


	//----- nvinfo : EIATTR_CRS_STACK_SIZE
	.align		4
.L_1906:
        /*00f8*/ 	.byte	0x04, 0x1e
        /*00fa*/ 	.short	(.L_1908 - .L_1907)
.L_1907:
        /*00fc*/ 	.word	0x00000000


	//----- nvinfo : EIATTR_CBANK_PARAM_SIZE
	.align		4
.L_1908:
        /*0100*/ 	.byte	0x03, 0x19
        /*0102*/ 	.short	0x00e8


	//----- nvinfo : EIATTR_PARAM_CBANK
	.align		4
        /*0104*/ 	.byte	0x04, 0x0a
        /*0106*/ 	.short	(.L_1910 - .L_1909)
	.align		4
.L_1909:
        /*0108*/ 	.word	index@(.nv.constant0._ZN10layer_norm31ln_parallel_residual_fwd_kernelINS_13Kernel_traitsIfffffjLj6144ELj1ELj1ELj8ELj16ENS_18Kernel_traits_baseILj6144EfffffjLj256EEEEELb1ELb1ELb0EEEvNS_9FwdParamsE)
        /*010c*/ 	.short	0x0380
        /*010e*/ 	.short	0x00e8


	//----- nvinfo : EIATTR_SW_WAR
	.align		4
.L_1910:
        /*0110*/ 	.byte	0x04, 0x36
        /*0112*/ 	.short	(.L_1912 - .L_1911)
.L_1911:
        /*0114*/ 	.word	0x00000008
.L_1912:


//--------------------- .nv.info._ZN10layer_norm31ln_parallel_residual_fwd_kernelINS_13Kernel_traitsIfffffjLj6144ELj1ELj1ELj8ELj16ENS_18Kernel_traits_baseILj6144EfffffjLj256EEEEELb1ELb1ELb1EEEvNS_9FwdParamsE --------------------------
	.section	.nv.info._ZN10layer_norm31ln_parallel_residual_fwd_kernelINS_13Kernel_traitsIfffffjLj6144ELj1ELj1ELj8ELj16ENS_18Kernel_traits_baseILj6144EfffffjLj256EEEEELb1ELb1ELb1EEEvNS_9FwdParamsE,"",@"SHT_CUDA_INFO"
	.sectionflags	@""
	.align	4


	//----- nvinfo : EIATTR_CUDA_API_VERSION
	.align		4
        /*0000*/ 	.byte	0x04, 0x37
        /*0002*/ 	.short	(.L_1914 - .L_1913)
.L_1913:
        /*0004*/ 	.word	0x00000082


	//----- nvinfo : EIATTR_KPARAM_INFO
	.align		4
.L_1914:
        /*0008*/ 	.byte	0x04, 0x17
        /*000a*/ 	.short	(.L_1916 - .L_1915)
.L_1915:
        /*000c*/ 	.word	0x00000000
        /*0010*/ 	.short	0x0000
        /*0012*/ 	.short	0x0000
        /*0014*/ 	.byte	0x00, 0xf0, 0xa1, 0x03


	//----- nvinfo : EIATTR_SPARSE_MMA_MASK
	.align		4
.L_1916:
        /*0018*/ 	.byte	0x03, 0x50
        /*001a*/ 	.short	0x0000


	//----- nvinfo : EIATTR_MAXREG_COUNT
	.align		4
        /*001c*/ 	.byte	0x03, 0x1b
        /*001e*/ 	.short	0x00ff


	//----- nvinfo : EIATTR_NUM_BARRIERS
	.align		4
        /*0020*/ 	.byte	0x02, 0x4c
        /*0022*/ 	.byte	0x01
	.zero		1


	//----- nvinfo : EIATTR_MERCURY_ISA_VERSION
	.align		4
        /*0024*/ 	.byte	0x03, 0x5f
        /*0026*/ 	.short	0x0101


	//----- nvinfo : EIATTR_COOP_GROUP_MASK_REGIDS
	.align		4
        /*0028*/ 	.byte	0x04, 0x29
        /*002a*/ 	.short	(.L_1918 - .L_1917)


	//   ....[0]....
.L_1917:
        /*002c*/ 	.word	0xffffffff


	//   ....[1]....
        /*0030*/ 	.word	0xffffffff


	//   ....[2]....
        /*0034*/ 	.word	0xffffffff


	//   ....[3]....
        /*0038*/ 	.word	0xffffffff


	//   ....[4]....
        /*003c*/ 	.word	0xffffffff


	//   ....[5]....
        /*0040*/ 	.word	0xffffffff


	//   ....[6]....
        /*0044*/ 	.word	0xffffffff


	//   ....[7]....
        /*0048*/ 	.word	0xffffffff


	//   ....[8]....
        /*004c*/ 	.word	0xffffffff


	//   ....[9]....
        /*0050*/ 	.word	0xffffffff


	//   ....[10]....
        /*0054*/ 	.word	0xffffffff


	//   ....[11]....
        /*0058*/ 	.word	0xffffffff


	//   ....[12]....
        /*005c*/ 	.word	0xffffffff


	//   ....[13]....
        /*0060*/ 	.word	0xffffffff


	//   ....[14]....
        /*0064*/ 	.word	0xffffffff


	//   ....[15]....
        /*0068*/ 	.word	0xffffffff


	//   ....[16]....
        /*006c*/ 	.word	0xffffffff


	//   ....[17]....
        /*0070*/ 	.word	0xffffffff


	//   ....[18]....
        /*0074*/ 	.word	0xffffffff


	//   ....[19]....
        /*0078*/ 	.word	0xffffffff


	//   ....[20]....
        /*007c*/ 	.word	0xffffffff


	//----- nvinfo : EIATTR_COOP_GROUP_INSTR_OFFSETS
	.align		4
.L_1918:
        /*0080*/ 	.byte	0x04, 0x28
        /*0082*/ 	.short	(.L_1920 - .L_1919)


	//   ....[0]....
.L_1919:
        /*0084*/ 	.word	0x00016570


	//   ....[1]....
        /*0088*/ 	.word	0x000165a0


	//   ....[2]....
        /*008c*/ 	.word	0x000165c0


	//   ....[3]....
        /*0090*/ 	.word	0x000165e0


	//   ....[4]....
        /*0094*/ 	.word	0x00016600


	//   ....[5]....
        /*0098*/ 	.word	0x00016930


	//   ....[6]....
        /*009c*/ 	.word	0x00016950


	//   ....[7]....
        /*00a0*/ 	.word	0x00016970


	//   ....[8]....
        /*00a4*/ 	.word	0x000169a0


	//   ....[9]....
        /*00a8*/ 	.word	0x000169d0


	//   ....[10]....
        /*00ac*/ 	.word	0x00016b70


	//   ....[11]....
        /*00b0*/ 	.word	0x00016bb0


	//   ....[12]....
        /*00b4*/ 	.word	0x00016be0


	//   ....[13]....
        /*00b8*/ 	.word	0x00016c40


	//   ....[14]....
        /*00bc*/ 	.word	0x00016d10


	//   ....[15]....
        /*00c0*/ 	.word	0x00016d40


	//   ....[16]....
        /*00c4*/ 	.word	0x00016d60


	//   ....[17]....
        /*00c8*/ 	.word	0x00016e10


	//   ....[18]....
        /*00cc*/ 	.word	0x00016e60


	//   ....[19]....
        /*00d0*/ 	.word	0x00016f00


	//   ....[20]....
        /*00d4*/ 	.word	0x00016f30


	//----- nvinfo : EIATTR_VRC_CTA_INIT_COUNT
	.align		4
.L_1920:
        /*00d8*/ 	.byte	0x02, 0x4a
	.zero		1
	.zero		1


	//----- nvinfo : EIATTR_EXIT_INSTR_OFFSETS
	.align		4
        /*00dc*/ 	.byte	0x04, 0x1c
        /*00de*/ 	.short	(.L_1922 - .L_1921)


	//   ....[0]....
.L_1921:
        /*00e0*/ 	.word	0x00000420


	//   ....[1]....
        /*00e4*/ 	.word	0x00017540


	//----- nvinfo : EIATTR_MAX_THREADS
	.align		4
.L_1922:
        /*00e8*/ 	.byte	0x04, 0x05
        /*00ea*/ 	.short	(.L_1924 - .L_1923)
.L_1923:
        /*00ec*/ 	.word	0x00000100
        /*00f0*/ 	.word	0x00000001
        /*00f4*/ 	.word	0x00000001


	//----- nvinfo : EIATTR_CRS_STACK_SIZE
	.align		4
.L_1924:
        /*00f8*/ 	.byte	0x04, 0x1e
        /*00fa*/ 	.short	(.L_1926 - .L_1925)
.L_1925:
        /*00fc*/ 	.word	0x00000000


	//----- nvinfo : EIATTR_CBANK_PARAM_SIZE
	.align		4
.L_1926:
        /*0100*/ 	.byte	0x03, 0x19
        /*0102*/ 	.short	0x00e8


	//----- nvinfo : EIATTR_PARAM_CBANK
	.align		4
        /*0104*/ 	.byte	0x04, 0x0a
        /*0106*/ 	.short	(.L_1928 - .L_1927)
	.align		4
.L_1927:
        /*0108*/ 	.word	index@(.nv.constant0._ZN10layer_norm31ln_parallel_residual_fwd_kernelINS_13Kernel_traitsIfffffjLj6144ELj1ELj1ELj8ELj16ENS_18Kernel_traits_baseILj6144EfffffjLj256EEEEELb1ELb1ELb1EEEvNS_9FwdParamsE)
        /*010c*/ 	.short	0x0380
        /*010e*/ 	.short	0x00e8


	//----- nvinfo : EIATTR_SW_WAR
	.align		4
.L_1928:
        /*0110*/ 	.byte	0x04, 0x36
        /*0112*/ 	.short	(.L_1930 - .L_1929)
.L_1929:
        /*0114*/ 	.word	0x00000008
.L_1930:


//--------------------- .nv.callgraph             --------------------------
	.section	.nv.callgraph,"",@"SHT_CUDA_CALLGRAPH"
	.align	4
	.sectionentsize	8
	.align		4
        /*0000*/ 	.word	0x00000000
	.align		4
        /*0004*/ 	.word	0xffffffff
	.align		4
        /*0008*/ 	.word	0x00000000
	.align		4
        /*000c*/ 	.word	0xfffffffe
	.align		4
        /*0010*/ 	.word	0x00000000
	.align		4
        /*0014*/ 	.word	0xfffffffd
	.align		4
        /*0018*/ 	.word	0x00000000
	.align		4
        /*001c*/ 	.word	0xfffffffc


//--------------------- .nv.constant4             --------------------------
	.section	.nv.constant4,"a",@progbits
	.align	8
	.align		8
.nv.constant4:
        /*0000*/ 	.dword	precalc_xorwow_matrix
	.align		8
        /*0008*/ 	.dword	precalc_xorwow_offset_matrix
	.align		8
        /*0010*/ 	.dword	mrg32k3aM1
	.align		8
        /*0018*/ 	.dword	mrg32k3aM2
	.align		8
        /*0020*/ 	.dword	mrg32k3aM1SubSeq
	.align		8
        /*0028*/ 	.dword	mrg32k3aM2SubSeq
	.align		8
        /*0030*/ 	.dword	mrg32k3aM1Seq
	.align		8
        /*0038*/ 	.dword	mrg32k3aM2Seq


//--------------------- .nv.constant3             --------------------------
	.section	.nv.constant3,"a",@progbits
	.align	8
.nv.constant3:
	.type		__cr_lgamma_table,@object
	.size		__cr_lgamma_table,(.L_8 - __cr_lgamma_table)
__cr_lgamma_table:
        /*0000*/ 	.byte	0x00, 0x00, 0x00, 0x00, 0x00, 0x00, 0x00, 0x00, 0x00, 0x00, 0x00, 0x00, 0x00, 0x00, 0x00, 0x00
        /*0010*/ 	.byte	0xef, 0x39, 0xfa, 0xfe, 0x42, 0x2e, 0xe6, 0x3f, 0x02, 0x20, 0x2a, 0xfa, 0x0b, 0xab, 0xfc, 0x3f
        /*0020*/ 	.byte	0xf9, 0x2c, 0x92, 0x7c, 0xa7, 0x6c, 0x09, 0x40, 0xc9, 0x79, 0x44, 0x3c, 0x64, 0x26, 0x13, 0x40
        /*0030*/ 	.byte	0xca, 0x01, 0xcf, 0x3a, 0x27, 0x51, 0x1a, 0x40, 0x30, 0xcc, 0x2d, 0xf3, 0xe1, 0x0c, 0x21, 0x40
        /*0040*/ 	.byte	0x0d, 0xb7, 0xfc, 0x82, 0x8e, 0x35, 0x25, 0x40
.L_8:


//--------------------- .text._ZN10layer_norm31ln_parallel_residual_fwd_kernelINS_13Kernel_traitsI13__nv_bfloat16S2_S2_S2_fjLj6144ELj1ELj1ELj8ELj16ENS_18Kernel_traits_baseILj6144ES2_S2_S2_S2_fjLj256EEEEELb0ELb0ELb0EEEvNS_9FwdParamsE --------------------------
	.section	.text._ZN10layer_norm31ln_parallel_residual_fwd_kernelINS_13Kernel_traitsI13__nv_bfloat16S2_S2_S2_fjLj6144ELj1ELj1ELj8ELj16ENS_18Kernel_traits_baseILj6144ES2_S2_S2_S2_fjLj256EEEEELb0ELb0ELb0EEEvNS_9FwdParamsE,"ax",@progbits
	.align	128
        .global         _ZN10layer_norm31ln_parallel_residual_fwd_kernelINS_13Kernel_traitsI13__nv_bfloat16S2_S2_S2_fjLj6144ELj1ELj1ELj8ELj16ENS_18Kernel_traits_baseILj6144ES2_S2_S2_S2_fjLj256EEEEELb0ELb0ELb0EEEvNS_9FwdParamsE
        .type           _ZN10layer_norm31ln_parallel_residual_fwd_kernelINS_13Kernel_traitsI13__nv_bfloat16S2_S2_S2_fjLj6144ELj1ELj1ELj8ELj16ENS_18Kernel_traits_baseILj6144ES2_S2_S2_S2_fjLj256EEEEELb0ELb0ELb0EEEvNS_9FwdParamsE,@function
        .size           _ZN10layer_norm31ln_parallel_residual_fwd_kernelINS_13Kernel_traitsI13__nv_bfloat16S2_S2_S2_fjLj6144ELj1ELj1ELj8ELj16ENS_18Kernel_traits_baseILj6144ES2_S2_S2_S2_fjLj256EEEEELb0ELb0ELb0EEEvNS_9FwdParamsE,(.L_x_13664 - _ZN10layer_norm31ln_parallel_residual_fwd_kernelINS_13Kernel_traitsI13__nv_bfloat16S2_S2_S2_fjLj6144ELj1ELj1ELj8ELj16ENS_18Kernel_traits_baseILj6144ES2_S2_S2_S2_fjLj256EEEEELb0ELb0ELb0EEEvNS_9FwdParamsE)
        .other          _ZN10layer_norm31ln_parallel_residual_fwd_kernelINS_13Kernel_traitsI13__nv_bfloat16S2_S2_S2_fjLj6144ELj1ELj1ELj8ELj16ENS_18Kernel_traits_baseILj6144ES2_S2_S2_S2_fjLj256EEEEELb0ELb0ELb0EEEvNS_9FwdParamsE,@"STO_CUDA_ENTRY STV_DEFAULT"
_ZN10layer_norm31ln_parallel_residual_fwd_kernelINS_13Kernel_traitsI13__nv_bfloat16S2_S2_S2_fjLj6144ELj1ELj1ELj8ELj16ENS_18Kernel_traits_baseILj6144ES2_S2_S2_S2_fjLj256EEEEELb0ELb0ELb0EEEvNS_9FwdParamsE:
.text._ZN10layer_norm31ln_parallel_residual_fwd_kernelINS_13Kernel_traitsI13__nv_bfloat16S2_S2_S2_fjLj6144ELj1ELj1ELj8ELj16ENS_18Kernel_traits_baseILj6144ES2_S2_S2_S2_fjLj256EEEEELb0ELb0ELb0EEEvNS_9FwdParamsE:
[----:B------:R-:W-:Y:S01]  /*0000*/  LDC R1, c[0x0][0x37c] ;  /* 0x0000df00ff017b82 */ /* 0x000fe20000000800 */
[----:B------:R-:W0:Y:S07]  /*0010*/  S2R R0, SR_TID.X ;  /* 0x0000000000007919 */ /* 0x000e2e0000002100 */
[----:B------:R-:W1:Y:S01]  /*0020*/  LDC R3, c[0x0][0x388] ;  /* 0x0000e200ff037b82 */ /* 0x000e620000000800 */
[----:B------:R-:W2:Y:S01]  /*0030*/  LDCU.64 UR10, c[0x0][0x438] ;  /* 0x00008700ff0a77ac */ /* 0x000ea20008000a00 */
[----:B------:R-:W-:Y:S01]  /*0040*/  BSSY.RECONVERGENT B0, `(.L_x_0) ;  /* 0x00000c8000007945 */ /* 0x000fe20003800200 */
[----:B------:R-:W3:Y:S05]  /*0050*/  LDCU.64 UR8, c[0x0][0x3a0] ;  /* 0x00007400ff0877ac */ /* 0x000eea0008000a00 */
[----:B------:R-:W3:Y:S01]  /*0060*/  LDC.64 R4, c[0x0][0x398] ;  /* 0x0000e600ff047b82 */ /* 0x000ee20000000a00 */
[----:B------:R-:W4:Y:S07]  /*0070*/  LDCU.64 UR6, c[0x0][0x358] ;  /* 0x00006b00ff0677ac */ /* 0x000f2e0008000a00 */
[----:B------:R-:W5:Y:S01]  /*0080*/  S2UR UR4, SR_CTAID.X ;  /* 0x00000000000479c3 */ /* 0x000f620000002500 */
[----:B--2---:R-:W-:-:S04]  /*0090*/  UISETP.NE.U32.AND UP0, UPT, UR10, URZ, UPT ;  /* 0x000000ff0a00728c */ /* 0x004fc8000bf05070 */
[----:B------:R-:W-:Y:S01]  /*00a0*/  UISETP.NE.AND.EX UP0, UPT, UR11, URZ, UPT, UP0 ;  /* 0x000000ff0b00728c */ /* 0x000fe2000bf05300 */
[----:B-1----:R-:W-:-:S04]  /*00b0*/  SHF.R.S32.HI R2, RZ, 0x1f, R3 ;  /* 0x0000001fff027819 */ /* 0x002fc80000011403 */
[----:B------:R-:W-:Y:S02]  /*00c0*/  LEA.HI R70, R2, R3, RZ, 0x3 ;  /* 0x0000000302467211 */ /* 0x000fe400078f18ff */
[----:B0-----:R-:W-:Y:S02]  /*00d0*/  LOP3.LUT R3, R0, 0xff, RZ, 0x3c, !PT ;  /* 0x000000ff00037812 */ /* 0x001fe400078e3cff */
[----:B---3--:R-:W-:Y:S02]  /*00e0*/  LOP3.LUT P0, RZ, R4, UR8, RZ, 0xfc, !PT ;  /* 0x0000000804ff7c12 */ /* 0x008fe4000f80fcff */
[----:B------:R-:W-:Y:S02]  /*00f0*/  MOV R71, R0 ;  /* 0x0000000000477202 */ /* 0x000fe40000000f00 */
[----:B------:R-:W-:Y:S02]  /*0100*/  LOP3.LUT P0, RZ, R5, UR9, RZ, 0xfc, P0 ;  /* 0x0000000905ff7c12 */ /* 0x000fe4000800fcff */
[----:B------:R-:W-:Y:S01]  /*0110*/  LEA.HI.SX32 R3, R70, R3, 0x1d ;  /* 0x0000000346037211 */ /* 0x000fe200078feaff */
[----:B-----5:R-:W-:Y:S01]  /*0120*/  IMAD.U32 R2, RZ, RZ, UR4 ;  /* 0x00000004ff027e24 */ /* 0x020fe2000f8e00ff */
[----:B----4-:R-:W-:Y:S09]  /*0130*/  BRA.U UP0, `(.L_x_1) ;  /* 0x0000000500847547 */ /* 0x010ff2000b800000 */
[----:B------:R-:W0:Y:S02]  /*0140*/  LDCU.64 UR4, c[0x0][0x440] ;  /* 0x00008800ff0477ac */ /* 0x000e240008000a00 */
[----:B0-----:R-:W-:-:S04]  /*0150*/  UISETP.NE.U32.AND UP0, UPT, UR4, URZ, UPT ;  /* 0x000000ff0400728c */ /* 0x001fc8000bf05070 */
[----:B------:R-:W-:-:S09]  /*0160*/  UISETP.NE.AND.EX UP0, UPT, UR5, URZ, UPT, UP0 ;  /* 0x000000ff0500728c */ /* 0x000fd2000bf05300 */
[----:B------:R-:W-:Y:S05]  /*0170*/  BRA.U UP0, `(.L_x_2) ;  /* 0x0000000100bc7547 */ /* 0x000fea000b800000 */
[----:B------:R-:W0:Y:S01]  /*0180*/  LDC.64 R4, c[0x0][0x3d0] ;  /* 0x0000f400ff047b82 */ /* 0x000e220000000a00 */
[C---:B------:R-:W-:Y:S02]  /*0190*/  ISETP.GE.U32.AND P1, PT, R3.reuse, 0x100, PT ;  /* 0x000001000300780c */ /* 0x040fe40003f26070 */
[----:B------:R-:W-:-:S05]  /*01a0*/  ISETP.GE.U32.AND P2, PT, R3, 0x200, PT ;  /* 0x000002000300780c */ /* 0x000fca0003f46070 */
[----:B------:R-:W1:Y:S08]  /*01b0*/  LDC.64 R6, c[0x0][0x3d8] ;  /* 0x0000f600ff067b82 */ /* 0x000e700000000a00 */
[----:B------:R-:W2:Y:S08]  /*01c0*/  LDC.64 R8, c[0x0][0x3d0] ;  /* 0x0000f400ff087b82 */ /* 0x000eb00000000a00 */
[----:B------:R-:W3:Y:S01]  /*01d0*/  LDC.64 R10, c[0x0][0x3d8] ;  /* 0x0000f600ff0a7b82 */ /* 0x000ee20000000a00 */
[----:B0-----:R-:W-:-:S05]  /*01e0*/  @P1 IMAD.WIDE.U32 R4, R71, 0x10, R4 ;  /* 0x0000001047041825 */ /* 0x001fca00078e0004 */
[----:B------:R0:W5:Y:S01]  /*01f0*/  @P1 LDG.E.128 R104, desc[UR6][R4.64] ;  /* 0x0000000604681981 */ /* 0x000162000c1e1d00 */
[C---:B-1----:R-:W-:Y:S01]  /*0200*/  @P1 IMAD.WIDE.U32 R6, R71.reuse, 0x10, R6 ;  /* 0x0000001047061825 */ /* 0x042fe200078e0006 */
[----:B------:R-:W-:-:S04]  /*0210*/  @P1 LOP3.LUT R71, R71, 0x100, RZ, 0xfc, !PT ;  /* 0x0000010047471812 */ /* 0x000fc800078efcff */
[----:B------:R0:W5:Y:S01]  /*0220*/  @P1 LDG.E.128 R52, desc[UR6][R6.64] ;  /* 0x0000000606341981 */ /* 0x000162000c1e1d00 */
[----:B--2---:R-:W-:-:S05]  /*0230*/  @P2 IMAD.WIDE.U32 R8, R71, 0x10, R8 ;  /* 0x0000001047082825 */ /* 0x004fca00078e0008 */
[----:B------:R0:W5:Y:S01]  /*0240*/  @P2 LDG.E.128 R48, desc[UR6][R8.64] ;  /* 0x0000000608302981 */ /* 0x000162000c1e1d00 */
[----:B---3--:R-:W-:-:S05]  /*0250*/  @P2 IMAD.WIDE.U32 R10, R71, 0x10, R10 ;  /* 0x00000010470a2825 */ /* 0x008fca00078e000a */
[----:B------:R0:W5:Y:S01]  /*0260*/  @P2 LDG.E.128 R44, desc[UR6][R10.64] ;  /* 0x000000060a2c2981 */ /* 0x000162000c1e1d00 */
[----:B------:R-:W-:Y:S01]  /*0270*/  ISETP.GE.U32.AND P3, PT, R3, 0x300, PT ;  /* 0x000003000300780c */ /* 0x000fe20003f66070 */
[----:B------:R-:W-:Y:S01]  /*0280*/  HFMA2 R42, -RZ, RZ, 0, 0 ;  /* 0x00000000ff2a7431 */ /* 0x000fe200000001ff */
[----:B------:R-:W-:Y:S01]  /*0290*/  CS2R R40, SRZ ;  /* 0x0000000000287805 */ /* 0x000fe2000001ff00 */
[----:B------:R-:W-:Y:S01]  /*02a0*/  IMAD.MOV.U32 R38, RZ, RZ, RZ ;  /* 0x000000ffff267224 */ /* 0x000fe200078e00ff */
[----:B------:R-:W-:Y:S02]  /*02b0*/  CS2R R36, SRZ ;  /* 0x0000000000247805 */ /* 0x000fe4000001ff00 */
[----:B------:R-:W-:Y:S02]  /*02c0*/  CS2R R34, SRZ ;  /* 0x0000000000227805 */ /* 0x000fe4000001ff00 */
[----:B------:R-:W-:Y:S02]  /*02d0*/  CS2R R32, SRZ ;  /* 0x0000000000207805 */ /* 0x000fe4000001ff00 */
[----:B------:R-:W-:-:S02]  /*02e0*/  CS2R R30, SRZ ;  /* 0x00000000001e7805 */ /* 0x000fc4000001ff00 */
[----:B------:R-:W-:Y:S02]  /*02f0*/  CS2R R28, SRZ ;  /* 0x00000000001c7805 */ /* 0x000fe4000001ff00 */
[----:B------:R-:W-:Y:S01]  /*0300*/  @P1 MOV R39, RZ ;  /* 0x000000ff00271202 */ /* 0x000fe20000000f00 */
[----:B------:R-:W-:Y:S01]  /*0310*/  @P2 IMAD.MOV.U32 R43, RZ, RZ, RZ ;  /* 0x000000ffff2b2224 */ /* 0x000fe200078e00ff */
[----:B------:R-:W-:Y:S01]  /*0320*/  @P2 IADD3 R71, PT, PT, R71, 0x100, RZ ;  /* 0x0000010047472810 */ /* 0x000fe20007ffe0ff */
[----:B0-----:R-:W-:Y:S06]  /*0330*/  @!P3 BRA `(.L_x_3) ;  /* 0x000000080060b947 */ /* 0x001fec0003800000 */
[----:B------:R-:W0:Y:S08]  /*0340*/  LDC.64 R24, c[0x0][0x3d0] ;  /* 0x0000f400ff187b82 */ /* 0x000e300000000a00 */
[----:B------:R-:W1:Y:S01]  /*0350*/  LDC.64 R20, c[0x0][0x3d8] ;  /* 0x0000f600ff147b82 */ /* 0x000e620000000a00 */
[----:B0-----:R-:W-:-:S06]  /*0360*/  IMAD.WIDE.U32 R24, R71, 0x10, R24 ;  /* 0x0000001047187825 */ /* 0x001fcc00078e0018 */
[----:B------:R-:W5:Y:S01]  /*0370*/  LDG.E.128 R24, desc[UR6][R24.64] ;  /* 0x0000000618187981 */ /* 0x000f62000c1e1d00 */
[----:B-1----:R-:W-:-:S06]  /*0380*/  IMAD.WIDE.U32 R20, R71, 0x10, R20 ;  /* 0x0000001047147825 */ /* 0x002fcc00078e0014 */
[----:B------:R-:W5:Y:S01]  /*0390*/  LDG.E.128 R20, desc[UR6][R20.64] ;  /* 0x0000000614147981 */ /* 0x000f62000c1e1d00 */
[----:B------:R-:W-:Y:S02]  /*03a0*/  CS2R R18, SRZ ;  /* 0x0000000000127805 */ /* 0x000fe4000001ff00 */
[----:B------:R-:W-:Y:S01]  /*03b0*/  CS2R R16, SRZ ;  /* 0x0000000000107805 */ /* 0x000fe2000001ff00 */
[----:B------:R-:W-:Y:S01]  /*03c0*/  IMAD.MOV.U32 R42, RZ, RZ, RZ ;  /* 0x000000ffff2a7224 */ /* 0x000fe200078e00ff */
[----:B------:R-:W-:Y:S02]  /*03d0*/  CS2R R40, SRZ ;  /* 0x0000000000287805 */ /* 0x000fe4000001ff00 */
[----:B------:R-:W-:Y:S02]  /*03e0*/  MOV R38, RZ ;  /* 0x000000ff00267202 */ /* 0x000fe40000000f00 */
[----:B------:R-:W-:Y:S02]  /*03f0*/  CS2R R36, SRZ ;  /* 0x0000000000247805 */ /* 0x000fe4000001ff00 */
[----:B------:R-:W-:-:S02]  /*0400*/  CS2R R14, SRZ ;  /* 0x00000000000e7805 */ /* 0x000fc4000001ff00 */
[----:B------:R-:W-:Y:S02]  /*0410*/  CS2R R12, SRZ ;  /* 0x00000000000c7805 */ /* 0x000fe4000001ff00 */
[----:B------:R-:W-:Y:S02]  /*0420*/  CS2R R34, SRZ ;  /* 0x0000000000227805 */ /* 0x000fe4000001ff00 */
[----:B------:R-:W-:Y:S02]  /*0430*/  CS2R R32, SRZ ;  /* 0x0000000000207805 */ /* 0x000fe4000001ff00 */
[----:B------:R-:W-:Y:S02]  /*0440*/  CS2R R30, SRZ ;  /* 0x00000000001e7805 */ /* 0x000fe4000001ff00 */
[----:B------:R-:W-:Y:S01]  /*0450*/  CS2R R28, SRZ ;  /* 0x00000000001c7805 */ /* 0x000fe2000001ff00 */
[----:B------:R-:W-:Y:S06]  /*0460*/  BRA `(.L_x_3) ;  /* 0x0000000800147947 */ /* 0x000fec0003800000 */
.L_x_2:
[C---:B------:R-:W-:Y:S01]  /*0470*/  ISETP.GE.U32.AND P1, PT, R3.reuse, 0x100, PT ;  /* 0x000001000300780c */ /* 0x040fe20003f26070 */
[----:B------:R-:W0:Y:S01]  /*0480*/  LDC.64 R6, c[0x0][0x3d0] ;  /* 0x0000f400ff067b82 */ /* 0x000e220000000a00 */
[----:B------:R-:W-:-:S07]  /*0490*/  ISETP.GE.U32.AND P2, PT, R3, 0x200, PT ;  /* 0x000002000300780c */ /* 0x000fce0003f46070 */
[----:B------:R-:W1:Y:S08]  /*04a0*/  LDC.64 R8, c[0x0][0x3d8] ;  /* 0x0000f600ff087b82 */ /* 0x000e700000000a00 */
[----:B------:R-:W2:Y:S08]  /*04b0*/  @P1 LDC.64 R4, c[0x0][0x440] ;  /* 0x00011000ff041b82 */ /* 0x000eb00000000a00 */
[----:B------:R-:W3:Y:S01]  /*04c0*/  LDC.64 R10, c[0x0][0x3d0] ;  /* 0x0000f400ff0a7b82 */ /* 0x000ee20000000a00 */
[----:B0-----:R-:W-:-:S05]  /*04d0*/  @P1 IMAD.WIDE.U32 R6, R71, 0x10, R6 ;  /* 0x0000001047061825 */ /* 0x001fca00078e0006 */
[----:B------:R0:W5:Y:S02]  /*04e0*/  @P1 LDG.E.128 R104, desc[UR6][R6.64] ;  /* 0x0000000606681981 */ /* 0x000164000c1e1d00 */
[----:B------:R-:W4:Y:S01]  /*04f0*/  LDC.64 R12, c[0x0][0x3d8] ;  /* 0x0000f600ff0c7b82 */ /* 0x000f220000000a00 */
[----:B-1----:R-:W-:-:S05]  /*0500*/  @P1 IMAD.WIDE.U32 R8, R71, 0x10, R8 ;  /* 0x0000001047081825 */ /* 0x002fca00078e0008 */
[----:B------:R0:W5:Y:S02]  /*0510*/  @P1 LDG.E.128 R52, desc[UR6][R8.64] ;  /* 0x0000000608341981 */ /* 0x000164000c1e1d00 */
[----:B------:R-:W1:Y:S01]  /*0520*/  @P2 LDC.64 R14, c[0x0][0x440] ;  /* 0x00011000ff0e2b82 */ /* 0x000e620000000a00 */
[C---:B--2---:R-:W-:Y:S01]  /*0530*/  @P1 IMAD.WIDE.U32 R4, R71.reuse, 0x10, R4 ;  /* 0x0000001047041825 */ /* 0x044fe200078e0004 */
[----:B------:R-:W-:-:S04]  /*0540*/  @P1 LOP3.LUT R71, R71, 0x100, RZ, 0xfc, !PT ;  /* 0x0000010047471812 */ /* 0x000fc800078efcff */
[----:B------:R0:W5:Y:S01]  /*0550*/  @P1 LD.E.128 R28, desc[UR6][R4.64] ;  /* 0x00000006041c1980 */ /* 0x000162000c101d00 */
[----:B---3--:R-:W-:-:S05]  /*0560*/  @P2 IMAD.WIDE.U32 R10, R71, 0x10, R10 ;  /* 0x00000010470a2825 */ /* 0x008fca00078e000a */
[----:B------:R0:W5:Y:S01]  /*0570*/  @P2 LDG.E.128 R48, desc[UR6][R10.64] ;  /* 0x000000060a302981 */ /* 0x000162000c1e1d00 */
[----:B----4-:R-:W-:-:S05]  /*0580*/  @P2 IMAD.WIDE.U32 R12, R71, 0x10, R12 ;  /* 0x00000010470c2825 */ /* 0x010fca00078e000c */
[----:B------:R0:W5:Y:S01]  /*0590*/  @P2 LDG.E.128 R44, desc[UR6][R12.64] ;  /* 0x000000060c2c2981 */ /* 0x000162000c1e1d00 */
[----:B-1----:R-:W-:-:S05]  /*05a0*/  @P2 IMAD.WIDE.U32 R14, R71, 0x10, R14 ;  /* 0x00000010470e2825 */ /* 0x002fca00078e000e */
[----:B------:R0:W5:Y:S01]  /*05b0*/  @P2 LD.E.128 R32, desc[UR6][R14.64] ;  /* 0x000000060e202980 */ /* 0x000162000c101d00 */
[----:B------:R-:W-:Y:S01]  /*05c0*/  ISETP.GE.U32.AND P3, PT, R3, 0x300, PT ;  /* 0x000003000300780c */ /* 0x000fe20003f66070 */
[----:B------:R-:W-:Y:S02]  /*05d0*/  HFMA2 R38, -RZ, RZ, 0, 0 ;  /* 0x00000000ff267431 */ /* 0x000fe400000001ff */
[----:B------:R-:W-:Y:S01]  /*05e0*/  IMAD.MOV.U32 R42, RZ, RZ, RZ ;  /* 0x000000ffff2a7224 */ /* 0x000fe200078e00ff */
[----:B------:R-:W-:Y:S02]  /*05f0*/  CS2R R40, SRZ ;  /* 0x0000000000287805 */ /* 0x000fe4000001ff00 */
[----:B------:R-:W-:Y:S01]  /*0600*/  CS2R R36, SRZ ;  /* 0x0000000000247805 */ /* 0x000fe2000001ff00 */
[----:B------:R-:W-:Y:S01]  /*0610*/  @P1 IMAD.MOV.U32 R39, RZ, RZ, RZ ;  /* 0x000000ffff271224 */ /* 0x000fe200078e00ff */
[----:B------:R-:W-:Y:S01]  /*0620*/  @P2 MOV R43, RZ ;  /* 0x000000ff002b2202 */ /* 0x000fe20000000f00 */
[----:B------:R-:W-:-:S04]  /*0630*/  @P2 VIADD R71, R71, 0x100 ;  /* 0x0000010047472836 */ /* 0x000fc80000000000 */
[----:B0-----:R-:W-:Y:S05]  /*0640*/  @!P3 BRA `(.L_x_3) ;  /* 0x00000004009cb947 */ /* 0x001fea0003800000 */
[----:B------:R-:W0:Y:S08]  /*0650*/  LDC.64 R24, c[0x0][0x3d0] ;  /* 0x0000f400ff187b82 */ /* 0x000e300000000a00 */
[----:B------:R-:W1:Y:S08]  /*0660*/  LDC.64 R20, c[0x0][0x3d8] ;  /* 0x0000f600ff147b82 */ /* 0x000e700000000a00 */
[----:B------:R-:W2:Y:S01]  /*0670*/  LDC.64 R12, c[0x0][0x440] ;  /* 0x00011000ff0c7b82 */ /* 0x000ea20000000a00 */
[----:B0-----:R-:W-:-:S06]  /*0680*/  IMAD.WIDE.U32 R24, R71, 0x10, R24 ;  /* 0x0000001047187825 */ /* 0x001fcc00078e0018 */
[----:B------:R-:W5:Y:S01]  /*0690*/  LDG.E.128 R24, desc[UR6][R24.64] ;  /* 0x0000000618187981 */ /* 0x000f62000c1e1d00 */
[----:B-1----:R-:W-:-:S06]  /*06a0*/  IMAD.WIDE.U32 R20, R71, 0x10, R20 ;  /* 0x0000001047147825 */ /* 0x002fcc00078e0014 */
[----:B------:R-:W5:Y:S01]  /*06b0*/  LDG.E.128 R20, desc[UR6][R20.64] ;  /* 0x0000000614147981 */ /* 0x000f62000c1e1d00 */
[----:B--2---:R-:W-:-:S06]  /*06c0*/  IMAD.WIDE.U32 R12, R71, 0x10, R12 ;  /* 0x00000010470c7825 */ /* 0x004fcc00078e000c */
[----:B------:R-:W5:Y:S01]  /*06d0*/  LD.E.128 R12, desc[UR6][R12.64] ;  /* 0x000000060c0c7980 */ /* 0x000f62000c101d00 */
[----:B------:R-:W-:Y:S02]  /*06e0*/  CS2R R18, SRZ ;  /* 0x0000000000127805 */ /* 0x000fe4000001ff00 */
[----:B------:R-:W-:Y:S02]  /*06f0*/  CS2R R16, SRZ ;  /* 0x0000000000107805 */ /* 0x000fe4000001ff00 */
[----:B------:R-:W-:Y:S02]  /*0700*/  MOV R42, RZ ;  /* 0x000000ff002a7202 */ /* 0x000fe40000000f00 */
[----:B------:R-:W-:Y:S01]  /*0710*/  CS2R R40, SRZ ;  /* 0x0000000000287805 */ /* 0x000fe2000001ff00 */
[----:B------:R-:W-:Y:S01]  /*0720*/  IMAD.MOV.U32 R38, RZ, RZ, RZ ;  /* 0x000000ffff267224 */ /* 0x000fe200078e00ff */
[----:B------:R-:W-:Y:S01]  /*0730*/  CS2R R36, SRZ ;  /* 0x0000000000247805 */ /* 0x000fe2000001ff00 */
[----:B------:R-:W-:Y:S06]  /*0740*/  BRA `(.L_x_3) ;  /* 0x00000004005c7947 */ /* 0x000fec0003800000 */
.L_x_1:
[----:B------:R-:W0:Y:S02]  /*0750*/  LDCU.64 UR4, c[0x0][0x440] ;  /* 0x00008800ff0477ac */ /* 0x000e240008000a00 */
[----:B0-----:R-:W-:-:S04]  /*0760*/  UISETP.NE.U32.AND UP0, UPT, UR4, URZ, UPT ;  /* 0x000000ff0400728c */ /* 0x001fc8000bf05070 */
[----:B------:R-:W-:-:S09]  /*0770*/  UISETP.NE.AND.EX UP0, UPT, UR5, URZ, UPT, UP0 ;  /* 0x000000ff0500728c */ /* 0x000fd2000bf05300 */
[----:B------:R-:W-:Y:S05]  /*0780*/  BRA.U !UP0, `(.L_x_4) ;  /* 0x0000000108ac7547 */ /* 0x000fea000b800000 */
[C---:B------:R-:W-:Y:S01]  /*0790*/  ISETP.GE.U32.AND P1, PT, R3.reuse, 0x100, PT ;  /* 0x000001000300780c */ /* 0x040fe20003f26070 */
[----:B------:R-:W0:Y:S01]  /*07a0*/  LDC.64 R6, c[0x0][0x3d0] ;  /* 0x0000f400ff067b82 */ /* 0x000e220000000a00 */
[----:B------:R-:W-:-:S07]  /*07b0*/  ISETP.GE.U32.AND P2, PT, R3, 0x200, PT ;  /* 0x000002000300780c */ /* 0x000fce0003f46070 */
[----:B------:R-:W1:Y:S08]  /*07c0*/  LDC.64 R8, c[0x0][0x3d8] ;  /* 0x0000f600ff087b82 */ /* 0x000e700000000a00 */
[----:B------:R-:W2:Y:S08]  /*07d0*/  @P1 LDC.64 R4, c[0x0][0x438] ;  /* 0x00010e00ff041b82 */ /* 0x000eb00000000a00 */
[----:B------:R-:W3:Y:S01]  /*07e0*/  @P1 LDC.64 R10, c[0x0][0x440] ;  /* 0x00011000ff0a1b82 */ /* 0x000ee20000000a00 */
[----:B0-----:R-:W-:-:S05]  /*07f0*/  @P1 IMAD.WIDE.U32 R6, R71, 0x10, R6 ;  /* 0x0000001047061825 */ /* 0x001fca00078e0006 */
[----:B------:R0:W5:Y:S02]  /*0800*/  @P1 LDG.E.128 R104, desc[UR6][R6.64] ;  /* 0x0000000606681981 */ /* 0x000164000c1e1d00 */
[----:B------:R-:W4:Y:S01]  /*0810*/  LDC.64 R12, c[0x0][0x3d0] ;  /* 0x0000f400ff0c7b82 */ /* 0x000f220000000a00 */
[----:B-1----:R-:W-:-:S05]  /*0820*/  @P1 IMAD.WIDE.U32 R8, R71, 0x10, R8 ;  /* 0x0000001047081825 */ /* 0x002fca00078e0008 */
[----:B------:R0:W5:Y:S02]  /*0830*/  @P1 LDG.E.128 R52, desc[UR6][R8.64] ;  /* 0x0000000608341981 */ /* 0x000164000c1e1d00 */
[----:B------:R-:W1:Y:S01]  /*0840*/  @P2 LDC.64 R14, c[0x0][0x438] ;  /* 0x00010e00ff0e2b82 */ /* 0x000e620000000a00 */
[----:B--2---:R-:W-:-:S05]  /*0850*/  @P1 IMAD.WIDE.U32 R4, R71, 0x10, R4 ;  /* 0x0000001047041825 */ /* 0x004fca00078e0004 */
[----:B------:R0:W5:Y:S02]  /*0860*/  @P1 LD.E.128 R36, desc[UR6][R4.64] ;  /* 0x0000000604241980 */ /* 0x000164000c101d00 */
[----:B------:R-:W2:Y:S01]  /*0870*/  LDC.64 R16, c[0x0][0x3d8] ;  /* 0x0000f600ff107b82 */ /* 0x000ea20000000a00 */
[C---:B---3--:R-:W-:Y:S01]  /*0880*/  @P1 IMAD.WIDE.U32 R10, R71.reuse, 0x10, R10 ;  /* 0x00000010470a1825 */ /* 0x048fe200078e000a */
[----:B------:R-:W-:-:S04]  /*0890*/  @P1 LOP3.LUT R71, R71, 0x100, RZ, 0xfc, !PT ;  /* 0x0000010047471812 */ /* 0x000fc800078efcff */
[----:B------:R0:W5:Y:S02]  /*08a0*/  @P1 LD.E.128 R28, desc[UR6][R10.64] ;  /* 0x000000060a1c1980 */ /* 0x000164000c101d00 */
[----:B------:R-:W3:Y:S01]  /*08b0*/  @P2 LDC.64 R18, c[0x0][0x440] ;  /* 0x00011000ff122b82 */ /* 0x000ee20000000a00 */
[----:B----4-:R-:W-:-:S05]  /*08c0*/  @P2 IMAD.WIDE.U32 R12, R71, 0x10, R12 ;  /* 0x00000010470c2825 */ /* 0x010fca00078e000c */
[----:B------:R0:W5:Y:S01]  /*08d0*/  @P2 LDG.E.128 R48, desc[UR6][R12.64] ;  /* 0x000000060c302981 */ /* 0x000162000c1e1d00 */
[----:B-1----:R-:W-:-:S05]  /*08e0*/  @P2 IMAD.WIDE.U32 R14, R71, 0x10, R14 ;  /* 0x00000010470e2825 */ /* 0x002fca00078e000e */
[----:B------:R0:W5:Y:S01]  /*08f0*/  @P2 LD.E.128 R40, desc[UR6][R14.64] ;  /* 0x000000060e282980 */ /* 0x000162000c101d00 */
[----:B--2---:R-:W-:-:S05]  /*0900*/  @P2 IMAD.WIDE.U32 R16, R71, 0x10, R16 ;  /* 0x0000001047102825 */ /* 0x004fca00078e0010 */
[----:B------:R0:W5:Y:S01]  /*0910*/  @P2 LDG.E.128 R44, desc[UR6][R16.64] ;  /* 0x00000006102c2981 */ /* 0x000162000c1e1d00 */
[----:B---3--:R-:W-:-:S05]  /*0920*/  @P2 IMAD.WIDE.U32 R18, R71, 0x10, R18 ;  /* 0x0000001047122825 */ /* 0x008fca00078e0012 */
[----:B------:R0:W5:Y:S01]  /*0930*/  @P2 LD.E.128 R32, desc[UR6][R18.64] ;  /* 0x0000000612202980 */ /* 0x000162000c101d00 */
[----:B------:R-:W-:Y:S02]  /*0940*/  ISETP.GE.U32.AND P3, PT, R3, 0x300, PT ;  /* 0x000003000300780c */ /* 0x000fe40003f66070 */
[----:B------:R-:W-:-:S11]  /*0950*/  @P2 IADD3 R71, PT, PT, R71, 0x100, RZ ;  /* 0x0000010047472810 */ /* 0x000fd60007ffe0ff */
[----:B0-----:R-:W-:Y:S05]  /*0960*/  @!P3 BRA `(.L_x_3) ;  /* 0x0000000000d4b947 */ /* 0x001fea0003800000 */
[----:B------:R-:W0:Y:S08]  /*0970*/  LDC.64 R24, c[0x0][0x3d0] ;  /* 0x0000f400ff187b82 */ /* 0x000e300000000a00 */
[----:B------:R-:W1:Y:S08]  /*0980*/  LDC.64 R16, c[0x0][0x438] ;  /* 0x00010e00ff107b82 */ /* 0x000e700000000a00 */
[----:B------:R-:W2:Y:S08]  /*0990*/  LDC.64 R20, c[0x0][0x3d8] ;  /* 0x0000f600ff147b82 */ /* 0x000eb00000000a00 */
[----:B------:R-:W3:Y:S01]  /*09a0*/  LDC.64 R12, c[0x0][0x440] ;  /* 0x00011000ff0c7b82 */ /* 0x000ee20000000a00 */
[----:B0-----:R-:W-:-:S06]  /*09b0*/  IMAD.WIDE.U32 R24, R71, 0x10, R24 ;  /* 0x0000001047187825 */ /* 0x001fcc00078e0018 */
[----:B------:R-:W5:Y:S01]  /*09c0*/  LDG.E.128 R24, desc[UR6][R24.64] ;  /* 0x0000000618187981 */ /* 0x000f62000c1e1d00 */
[----:B-1----:R-:W-:-:S06]  /*09d0*/  IMAD.WIDE.U32 R16, R71, 0x10, R16 ;  /* 0x0000001047107825 */ /* 0x002fcc00078e0010 */
[----:B------:R-:W5:Y:S01]  /*09e0*/  LD.E.128 R16, desc[UR6][R16.64] ;  /* 0x0000000610107980 */ /* 0x000f62000c101d00 */
[----:B--2---:R-:W-:-:S06]  /*09f0*/  IMAD.WIDE.U32 R20, R71, 0x10, R20 ;  /* 0x0000001047147825 */ /* 0x004fcc00078e0014 */
[----:B------:R-:W5:Y:S01]  /*0a00*/  LDG.E.128 R20, desc[UR6][R20.64] ;  /* 0x0000000614147981 */ /* 0x000f62000c1e1d00 */
[----:B---3--:R-:W-:-:S06]  /*0a10*/  IMAD.WIDE.U32 R12, R71, 0x10, R12 ;  /* 0x00000010470c7825 */ /* 0x008fcc00078e000c */
[----:B------:R-:W5:Y:S01]  /*0a20*/  LD.E.128 R12, desc[UR6][R12.64] ;  /* 0x000000060c0c7980 */ /* 0x000f62000c101d00 */
[----:B------:R-:W-:Y:S05]  /*0a30*/  BRA `(.L_x_3) ;  /* 0x0000000000a07947 */ /* 0x000fea0003800000 */
.L_x_4:
[C---:B------:R-:W-:Y:S01]  /*0a40*/  ISETP.GE.U32.AND P1, PT, R3.reuse, 0x100, PT ;  /* 0x000001000300780c */ /* 0x040fe20003f26070 */
[----:B------:R-:W0:Y:S01]  /*0a50*/  LDC.64 R4, c[0x0][0x3d0] ;  /* 0x0000f400ff047b82 */ /* 0x000e220000000a00 */
[C---:B------:R-:W-:Y:S02]  /*0a60*/  ISETP.GE.U32.AND P2, PT, R3.reuse, 0x200, PT ;  /* 0x000002000300780c */ /* 0x040fe40003f46070 */
[----:B------:R-:W-:-:S05]  /*0a70*/  ISETP.GE.U32.AND P3, PT, R3, 0x300, PT ;  /* 0x000003000300780c */ /* 0x000fca0003f66070 */
[----:B------:R-:W1:Y:S08]  /*0a80*/  LDC.64 R8, c[0x0][0x3d8] ;  /* 0x0000f600ff087b82 */ /* 0x000e700000000a00 */
[----:B------:R-:W2:Y:S08]  /*0a90*/  @P1 LDC.64 R6, c[0x0][0x438] ;  /* 0x00010e00ff061b82 */ /* 0x000eb00000000a00 */
[----:B------:R-:W3:Y:S01]  /*0aa0*/  LDC.64 R32, c[0x0][0x3d0] ;  /* 0x0000f400ff207b82 */ /* 0x000ee20000000a00 */
[----:B0-----:R-:W-:-:S05]  /*0ab0*/  @P1 IMAD.WIDE.U32 R10, R71, 0x10, R4 ;  /* 0x00000010470a1825 */ /* 0x001fca00078e0004 */
[----:B------:R-:W5:Y:S02]  /*0ac0*/  @P1 LDG.E.128 R104, desc[UR6][R10.64] ;  /* 0x000000060a681981 */ /* 0x000f64000c1e1d00 */
[----:B------:R-:W0:Y:S01]  /*0ad0*/  @P2 LDC.64 R60, c[0x0][0x438] ;  /* 0x00010e00ff3c2b82 */ /* 0x000e220000000a00 */
[----:B-1----:R-:W-:-:S05]  /*0ae0*/  @P1 IMAD.WIDE.U32 R56, R71, 0x10, R8 ;  /* 0x0000001047381825 */ /* 0x002fca00078e0008 */
[----:B------:R-:W5:Y:S02]  /*0af0*/  @P1 LDG.E.128 R52, desc[UR6][R56.64] ;  /* 0x0000000638341981 */ /* 0x000f64000c1e1d00 */
[----:B------:R-:W1:Y:S01]  /*0b00*/  LDC.64 R62, c[0x0][0x3d8] ;  /* 0x0000f600ff3e7b82 */ /* 0x000e620000000a00 */
[C---:B--2---:R-:W-:Y:S01]  /*0b10*/  @P1 IMAD.WIDE.U32 R28, R71.reuse, 0x10, R6 ;  /* 0x00000010471c1825 */ /* 0x044fe200078e0006 */
[----:B------:R-:W-:-:S06]  /*0b20*/  @P1 LOP3.LUT R71, R71, 0x100, RZ, 0xfc, !PT ;  /* 0x0000010047471812 */ /* 0x000fcc00078efcff */
[----:B------:R-:W2:Y:S01]  /*0b30*/  LDC.64 R64, c[0x0][0x3d0] ;  /* 0x0000f400ff407b82 */ /* 0x000ea20000000a00 */
[----:B---3--:R-:W-:-:S07]  /*0b40*/  @P2 IMAD.WIDE.U32 R58, R71, 0x10, R32 ;  /* 0x00000010473a2825 */ /* 0x008fce00078e0020 */
[----:B------:R-:W3:Y:S01]  /*0b50*/  LDC.64 R68, c[0x0][0x3d8] ;  /* 0x0000f600ff447b82 */ /* 0x000ee20000000a00 */
[C---:B0-----:R-:W-:Y:S01]  /*0b60*/  @P2 IMAD.WIDE.U32 R60, R71.reuse, 0x10, R60 ;  /* 0x00000010473c2825 */ /* 0x041fe200078e003c */
[----:B------:R-:W5:Y:S04]  /*0b70*/  @P2 LDG.E.128 R48, desc[UR6][R58.64] ;  /* 0x000000063a302981 */ /* 0x000f68000c1e1d00 */
[----:B------:R-:W5:Y:S02]  /*0b80*/  @P2 LD.E.128 R40, desc[UR6][R60.64] ;  /* 0x000000063c282980 */ /* 0x000f64000c101d00 */
[----:B------:R-:W0:Y:S01]  /*0b90*/  @P3 LDC.64 R66, c[0x0][0x438] ;  /* 0x00010e00ff423b82 */ /* 0x000e220000000a00 */
[----:B-1----:R-:W-:-:S04]  /*0ba0*/  @P2 IMAD.WIDE.U32 R62, R71, 0x10, R62 ;  /* 0x00000010473e2825 */ /* 0x002fc800078e003e */
[----:B------:R-:W-:Y:S01]  /*0bb0*/  HFMA2 R34, -RZ, RZ, 0, 0 ;  /* 0x00000000ff227431 */ /* 0x000fe200000001ff */
[----:B------:R1:W5:Y:S01]  /*0bc0*/  @P1 LD.E.128 R36, desc[UR6][R28.64] ;  /* 0x000000061c241980 */ /* 0x000362000c101d00 */
[----:B------:R-:W-:-:S03]  /*0bd0*/  @P2 VIADD R71, R71, 0x100 ;  /* 0x0000010047472836 */ /* 0x000fc60000000000 */
[----:B------:R4:W5:Y:S01]  /*0be0*/  @P2 LDG.E.128 R44, desc[UR6][R62.64] ;  /* 0x000000063e2c2981 */ /* 0x000962000c1e1d00 */
[----:B--2---:R-:W-:-:S05]  /*0bf0*/  @P3 IMAD.WIDE.U32 R4, R71, 0x10, R64 ;  /* 0x0000001047043825 */ /* 0x004fca00078e0040 */
[----:B------:R4:W5:Y:S01]  /*0c00*/  @P3 LDG.E.128 R24, desc[UR6][R4.64] ;  /* 0x0000000604183981 */ /* 0x000962000c1e1d00 */
[----:B---3--:R-:W-:-:S05]  /*0c10*/  @P3 IMAD.WIDE.U32 R8, R71, 0x10, R68 ;  /* 0x0000001047083825 */ /* 0x008fca00078e0044 */
[----:B------:R4:W5:Y:S01]  /*0c20*/  @P3 LDG.E.128 R20, desc[UR6][R8.64] ;  /* 0x0000000608143981 */ /* 0x000962000c1e1d00 */
[----:B0-----:R-:W-:-:S05]  /*0c30*/  @P3 IMAD.WIDE.U32 R6, R71, 0x10, R66 ;  /* 0x0000001047063825 */ /* 0x001fca00078e0042 */
[----:B------:R4:W5:Y:S01]  /*0c40*/  @P3 LD.E.128 R16, desc[UR6][R6.64] ;  /* 0x0000000606103980 */ /* 0x000962000c101d00 */
[----:B------:R-:W-:Y:S01]  /*0c50*/  CS2R R32, SRZ ;  /* 0x0000000000207805 */ /* 0x000fe2000001ff00 */
[----:B------:R-:W-:Y:S01]  /*0c60*/  IMAD.MOV.U32 R30, RZ, RZ, RZ ;  /* 0x000000ffff1e7224 */ /* 0x000fe200078e00ff */
[----:B-1----:R-:W-:Y:S02]  /*0c70*/  CS2R R28, SRZ ;  /* 0x00000000001c7805 */ /* 0x002fe4000001ff00 */
[----:B------:R-:W-:Y:S02]  /*0c80*/  @P1 MOV R31, RZ ;  /* 0x000000ff001f1202 */ /* 0x000fe40000000f00 */
[----:B------:R-:W-:Y:S02]  /*0c90*/  @P3 CS2R R14, SRZ ;  /* 0x00000000000e3805 */ /* 0x000fe4000001ff00 */
[----:B------:R-:W-:Y:S01]  /*0ca0*/  @P3 CS2R R12, SRZ ;  /* 0x00000000000c3805 */ /* 0x000fe2000001ff00 */
[----:B----4-:R-:W-:-:S07]  /*0cb0*/  @P2 IMAD.MOV.U32 R35, RZ, RZ, RZ ;  /* 0x000000ffff232224 */ /* 0x010fce00078e00ff */
.L_x_3:
[----:B------:R-:W-:Y:S05]  /*0cc0*/  BSYNC.RECONVERGENT B0 ;  /* 0x0000000000007941 */ /* 0x000fea0003800200 */
.L_x_0:
[----:B------:R-:W0:Y:S02]  /*0cd0*/  LDCU UR4, c[0x0][0x384] ;  /* 0x00007080ff0477ac */ /* 0x000e240008000800 */
[----:B0-----:R-:W-:-:S13]  /*0ce0*/  ISETP.GE.AND P2, PT, R2, UR4, PT ;  /* 0x0000000402007c0c */ /* 0x001fda000bf46270 */
[----:B------:R-:W-:Y:S05]  /*0cf0*/  @P2 EXIT ;  /* 0x000000000000294d */ /* 0x000fea0003800000 */
[----:B------:R-:W-:Y:S01]  /*0d00*/  SHF.R.S32.HI R70, RZ, 0x3, R70 ;  /* 0x00000003ff467819 */ /* 0x000fe20000011446 */
[----:B------:R-:W-:Y:S01]  /*0d10*/  UPLOP3.LUT UP1, UPT, UPT, UPT, UPT, 0x40, 0x4 ;  /* 0x000000000004789c */ /* 0x000fe20003f2e870 */
[----:B------:R-:W-:Y:S01]  /*0d20*/  LOP3.LUT R5, R0, 0xe0, RZ, 0xc0, !PT ;  /* 0x000000e000057812 */ /* 0x000fe200078ec0ff */
[----:B------:R-:W0:Y:S01]  /*0d30*/  LDCU UR10, c[0x0][0x388] ;  /* 0x00007100ff0a77ac */ /* 0x000e220008000800 */
[C---:B------:R-:W-:Y:S02]  /*0d40*/  LOP3.LUT R4, R70.reuse, 0xff, RZ, 0xc0, !PT ;  /* 0x000000ff46047812 */ /* 0x040fe400078ec0ff */
[----:B------:R-:W-:Y:S01]  /*0d50*/  LOP3.LUT R68, R70, 0xffffff00, RZ, 0xc0, !PT ;  /* 0xffffff0046447812 */ /* 0x000fe200078ec0ff */
[----:B------:R-:W1:Y:S01]  /*0d60*/  LDCU.U8 UR8, c[0x0][0x410] ;  /* 0x00008200ff0877ac */ /* 0x000e620008000000 */
[----:B------:R-:W-:Y:S02]  /*0d70*/  VIADDMNMX R5, R4, -R5, RZ, !PT ;  /* 0x8000000504057246 */ /* 0x000fe400078001ff */
[----:B------:R-:W-:Y:S01]  /*0d80*/  SHF.L.U32 R6, R0, 0x5, RZ ;  /* 0x0000000500067819 */ /* 0x000fe200000006ff */
[----:B------:R-:W2:Y:S01]  /*0d90*/  LDCU UR9, c[0x0][0x400] ;  /* 0x00008000ff0977ac */ /* 0x000ea20008000800 */
[----:B------:R-:W-:-:S02]  /*0da0*/  VIMNMX R5, PT, PT, R5, 0x20, PT ;  /* 0x0000002005057848 */ /* 0x000fc40003fe0100 */
[----:B------:R-:W-:Y:S01]  /*0db0*/  LOP3.LUT R7, R6, 0x3e0, RZ, 0xc0, !PT ;  /* 0x000003e006077812 */ /* 0x000fe200078ec0ff */
[----:B------:R-:W3:Y:S01]  /*0dc0*/  LDCU.64 UR12, c[0x0][0x398] ;  /* 0x00007300ff0c77ac */ /* 0x000ee20008000a00 */
[----:B-----5:R-:W-:Y:S01]  /*0dd0*/  PRMT R109, R15, 0x7632, R109 ;  /* 0x000076320f6d7816 */ /* 0x020fe2000000006d */
[----:B------:R-:W-:Y:S01]  /*0de0*/  IMAD R5, R5, 0x8, R68 ;  /* 0x0000000805057824 */ /* 0x000fe200078e0244 */
[----:B------:R-:W-:Y:S01]  /*0df0*/  VIADDMNMX R7, R4, -R7, RZ, !PT ;  /* 0x8000000704077246 */ /* 0x000fe200078001ff */
[----:B------:R-:W4:Y:S01]  /*0e00*/  LDCU.64 UR14, c[0x0][0x3a0] ;  /* 0x00007400ff0e77ac */ /* 0x000f220008000a00 */
[----:B------:R-:W-:Y:S02]  /*0e10*/  PRMT R114, R23, 0x7632, R114 ;  /* 0x0000763217727816 */ /* 0x000fe40000000072 */
[----:B------:R-:W-:Y:S02]  /*0e20*/  I2FP.F32.U32 R5, R5 ;  /* 0x0000000500057245 */ /* 0x000fe40000201000 */
[----:B------:R-:W-:-:S02]  /*0e30*/  VIMNMX R7, PT, PT, R7, 0x20, PT ;  /* 0x0000002007077848 */ /* 0x000fc40003fe0100 */
[----:B------:R0:W0:Y:S01]  /*0e40*/  MUFU.RCP R69, R5 ;  /* 0x0000000500457308 */ /* 0x0000220000001000 */
[----:B------:R-:W-:Y:S02]  /*0e50*/  PRMT R115, R19, 0x7632, R115 ;  /* 0x0000763213737816 */ /* 0x000fe40000000073 */
[----:B------:R-:W-:Y:S02]  /*0e60*/  LEA R68, R7, R68, 0x3 ;  /* 0x0000004407447211 */ /* 0x000fe400078e18ff */
[----:B------:R-:W-:Y:S02]  /*0e70*/  PRMT R116, R27, 0x7632, R116 ;  /* 0x000076321b747816 */ /* 0x000fe40000000074 */
[----:B------:R-:W-:Y:S02]  /*0e80*/  PRMT R117, R14, 0x7632, R117 ;  /* 0x000076320e757816 */ /* 0x000fe40000000075 */
[----:B------:R-:W-:Y:S02]  /*0e90*/  PRMT R118, R22, 0x7632, R118 ;  /* 0x0000763216767816 */ /* 0x000fe40000000076 */
[----:B------:R-:W-:-:S02]  /*0ea0*/  PRMT R119, R18, 0x7632, R119 ;  /* 0x0000763212777816 */ /* 0x000fc40000000077 */
[----:B------:R-:W-:Y:S02]  /*0eb0*/  PRMT R120, R26, 0x7632, R120 ;  /* 0x000076321a787816 */ /* 0x000fe40000000078 */
[----:B------:R-:W-:Y:S02]  /*0ec0*/  PRMT R121, R13, 0x7632, R121 ;  /* 0x000076320d797816 */ /* 0x000fe40000000079 */
        /* <DEDUP_REMOVED lines=38> */
[----:B01234-:R-:W-:-:S07]  /*1130*/  PRMT R79, R104, 0x7632, R79 ;  /* 0x00007632684f7816 */ /* 0x01ffce000000004f */
.L_x_33:
[----:B------:R-:W-:Y:S01]  /*1140*/  IMAD R60, R2, UR10, RZ ;  /* 0x0000000a023c7c24 */ /* 0x000fe2000f8e02ff */
[----:B------:R-:W-:Y:S04]  /*1150*/  BSSY.RECONVERGENT B0, `(.L_x_5) ;  /* 0x00000a9000007945 */ /* 0x000fe80003800200 */
[----:B------:R-:W-:-:S04]  /*1160*/  SHF.R.S32.HI R61, RZ, 0x1f, R60 ;  /* 0x0000001fff3d7819 */ /* 0x000fc8000001143c */
[----:B------:R-:W-:-:S04]  /*1170*/  LEA.HI R61, R61, R60, RZ, 0x3 ;  /* 0x0000003c3d3d7211 */ /* 0x000fc800078f18ff */
[----:B------:R-:W-:-:S05]  /*1180*/  LEA.HI.SX32 R80, R61, R0, 0x1d ;  /* 0x000000003d507211 */ /* 0x000fca00078feaff */
[----:B------:R-:W-:Y:S01]  /*1190*/  IMAD.MOV.U32 R0, RZ, RZ, R80 ;  /* 0x000000ffff007224 */ /* 0x000fe200078e0050 */
[----:B------:R-:W-:Y:S06]  /*11a0*/  @!P1 BRA `(.L_x_6) ;  /* 0x00000008008c9947 */ /* 0x000fec0003800000 */
[----:B------:R-:W-:Y:S01]  /*11b0*/  ISETP.NE.U32.AND P1, PT, RZ, UR12, PT ;  /* 0x0000000cff007c0c */ /* 0x000fe2000bf25070 */
[----:B------:R-:W0:Y:S01]  /*11c0*/  LDC.64 R60, c[0x0][0x390] ;  /* 0x0000e400ff3c7b82 */ /* 0x000e220000000a00 */
[----:B------:R-:W-:Y:S02]  /*11d0*/  ISETP.NE.U32.AND P2, PT, RZ, UR14, PT ;  /* 0x0000000eff007c0c */ /* 0x000fe4000bf45070 */
[----:B------:R-:W-:Y:S02]  /*11e0*/  ISETP.NE.AND.EX P1, PT, RZ, UR13, PT, P1 ;  /* 0x0000000dff007c0c */ /* 0x000fe4000bf25310 */
[----:B------:R-:W-:-:S11]  /*11f0*/  ISETP.NE.AND.EX P2, PT, RZ, UR15, PT, P2 ;  /* 0x0000000fff007c0c */ /* 0x000fd6000bf45320 */
[----:B------:R-:W1:Y:S08]  /*1200*/  @P1 LDC.64 R64, c[0x0][0x398] ;  /* 0x0000e600ff401b82 */ /* 0x000e700000000a00 */
[----:B------:R-:W2:Y:S01]  /*1210*/  @P2 LDC.64 R66, c[0x0][0x3a0] ;  /* 0x0000e800ff422b82 */ /* 0x000ea20000000a00 */
[----:B0-----:R-:W-:-:S06]  /*1220*/  IMAD.WIDE.U32 R60, R80, 0x10, R60 ;  /* 0x00000010503c7825 */ /* 0x001fcc00078e003c */
[----:B------:R-:W5:Y:S01]  /*1230*/  LDG.E.128 R60, desc[UR6][R60.64] ;  /* 0x000000063c3c7981 */ /* 0x000f62000c1e1d00 */
[----:B-1----:R-:W-:-:S05]  /*1240*/  @P1 IMAD.WIDE.U32 R64, R80, 0x10, R64 ;  /* 0x0000001050401825 */ /* 0x002fca00078e0040 */
[----:B------:R0:W5:Y:S01]  /*1250*/  @P1 LDG.E.128 R8, desc[UR6][R64.64] ;  /* 0x0000000640081981 */ /* 0x000162000c1e1d00 */
[----:B--2---:R-:W-:-:S05]  /*1260*/  @P2 IMAD.WIDE.U32 R66, R80, 0x10, R66 ;  /* 0x0000001050422825 */ /* 0x004fca00078e0042 */
[----:B------:R0:W5:Y:S01]  /*1270*/  @P2 LDG.E.128 R4, desc[UR6][R66.64] ;  /* 0x0000000642042981 */ /* 0x000162000c1e1d00 */
[----:B------:R-:W-:Y:S05]  /*1280*/  @!P1 BRA `(.L_x_7) ;  /* 0x00000004007c9947 */ /* 0x000fea0003800000 */
[----:B------:R-:W-:Y:S05]  /*1290*/  @!P2 BRA `(.L_x_8) ;  /* 0x0000000000e4a947 */ /* 0x000fea0003800000 */
[----:B-----5:R-:W-:Y:S01]  /*12a0*/  PRMT R0, R60, 0x7632, R0 ;  /* 0x000076323c007816 */ /* 0x020fe20000000000 */
[----:B------:R-:W-:Y:S01]  /*12b0*/  IMAD.U32 R58, R4, 0x10000, RZ ;  /* 0x00010000043a7824 */ /* 0x000fe200078e00ff */
[----:B------:R-:W-:Y:S01]  /*12c0*/  SHF.L.U32 R60, R60, 0x10, RZ ;  /* 0x000000103c3c7819 */ /* 0x000fe200000006ff */
[----:B------:R-:W-:Y:S01]  /*12d0*/  IMAD.U32 R99, R5, 0x10000, RZ ;  /* 0x0001000005637824 */ /* 0x000fe200078e00ff */
[----:B------:R-:W-:Y:S01]  /*12e0*/  SHF.L.U32 R57, R8, 0x10, RZ ;  /* 0x0000001008397819 */ /* 0x000fe200000006ff */
[----:B------:R-:W-:Y:S01]  /*12f0*/  IMAD.U32 R0, R0, 0x10000, RZ ;  /* 0x0001000000007824 */ /* 0x000fe200078e00ff */
[----:B------:R-:W-:Y:S01]  /*1300*/  PRMT R56, R8, 0x7632, R56 ;  /* 0x0000763208387816 */ /* 0x000fe20000000038 */
[----:B------:R-:W-:Y:S01]  /*1310*/  IMAD.U32 R100, R7, 0x10000, RZ ;  /* 0x0001000007647824 */ /* 0x000fe200078e00ff */
[C---:B0-----:R-:W-:Y:S01]  /*1320*/  PRMT R64, R61.reuse, 0x7632, R64 ;  /* 0x000076323d407816 */ /* 0x041fe20000000040 */
[----:B------:R-:W-:Y:S01]  /*1330*/  FADD.FTZ R57, R60, R57 ;  /* 0x000000393c397221 */ /* 0x000fe20000010000 */
[----:B------:R-:W-:Y:S01]  /*1340*/  SHF.L.U32 R59, R56, 0x10, RZ ;  /* 0x00000010383b7819 */ /* 0x000fe200000006ff */
[----:B------:R-:W-:Y:S01]  /*1350*/  IMAD.U32 R61, R61, 0x10000, RZ ;  /* 0x000100003d3d7824 */ /* 0x000fe200078e00ff */
[----:B------:R-:W-:Y:S01]  /*1360*/  PRMT R65, R62, 0x7632, R65 ;  /* 0x000076323e417816 */ /* 0x000fe20000000041 */
[----:B------:R-:W-:Y:S01]  /*1370*/  FADD.FTZ R97, R57, R58 ;  /* 0x0000003a39617221 */ /* 0x000fe20000010000 */
[----:B------:R-:W-:Y:S01]  /*1380*/  SHF.L.U32 R60, R9, 0x10, RZ ;  /* 0x00000010093c7819 */ /* 0x000fe200000006ff */
[----:B------:R-:W-:Y:S01]  /*1390*/  FADD.FTZ R59, R0, R59 ;  /* 0x0000003b003b7221 */ /* 0x000fe20000010000 */
[----:B------:R-:W-:Y:S01]  /*13a0*/  PRMT R56, R10, 0x7632, R56 ;  /* 0x000076320a387816 */ /* 0x000fe20000000038 */
[----:B------:R-:W-:Y:S01]  /*13b0*/  IMAD.U32 R65, R65, 0x10000, RZ ;  /* 0x0001000041417824 */ /* 0x000fe200078e00ff */
[----:B------:R-:W-:Y:S01]  /*13c0*/  PRMT R0, R9, 0x7632, R0 ;  /* 0x0000763209007816 */ /* 0x000fe20000000000 */
[----:B------:R-:W-:Y:S01]  /*13d0*/  FADD.FTZ R60, R61, R60 ;  /* 0x0000003c3d3c7221 */ /* 0x000fe20000010000 */
[----:B------:R-:W-:Y:S01]  /*13e0*/  SHF.L.U32 R56, R56, 0x10, RZ ;  /* 0x0000001038387819 */ /* 0x000fe200000006ff */
[----:B------:R-:W-:Y:S01]  /*13f0*/  IMAD.U32 R62, R62, 0x10000, RZ ;  /* 0x000100003e3e7824 */ /* 0x000fe200078e00ff */
[----:B------:R-:W-:Y:S01]  /*1400*/  PRMT R58, R11, 0x7632, R58 ;  /* 0x000076320b3a7816 */ /* 0x000fe2000000003a */
[----:B------:R-:W-:Y:S01]  /*1410*/  FADD.FTZ R99, R60, R99 ;  /* 0x000000633c637221 */ /* 0x000fe20000010000 */
[----:B------:R-:W-:Y:S01]  /*1420*/  PRMT R66, R63, 0x7632, R66 ;  /* 0x000076323f427816 */ /* 0x000fe20000000042 */
[----:B------:R-:W-:Y:S01]  /*1430*/  FADD.FTZ R65, R65, R56 ;  /* 0x0000003841417221 */ /* 0x000fe20000010000 */
[----:B------:R-:W-:Y:S01]  /*1440*/  SHF.L.U32 R57, R0, 0x10, RZ ;  /* 0x0000001000397819 */ /* 0x000fe200000006ff */
[----:B------:R-:W-:Y:S01]  /*1450*/  IMAD.U32 R64, R64, 0x10000, RZ ;  /* 0x0001000040407824 */ /* 0x000fe200078e00ff */
[----:B------:R-:W-:Y:S01]  /*1460*/  SHF.L.U32 R61, R58, 0x10, RZ ;  /* 0x000000103a3d7819 */ /* 0x000fe200000006ff */
[----:B------:R-:W-:Y:S01]  /*1470*/  IMAD.U32 R66, R66, 0x10000, RZ ;  /* 0x0001000042427824 */ /* 0x000fe200078e00ff */
[----:B------:R-:W-:Y:S01]  /*1480*/  SHF.L.U32 R67, R63, 0x10, RZ ;  /* 0x000000103f437819 */ /* 0x000fe200000006ff */
[----:B------:R-:W-:Y:S01]  /*1490*/  IMAD.U32 R63, R10, 0x10000, RZ ;  /* 0x000100000a3f7824 */ /* 0x000fe200078e00ff */
[----:B------:R-:W-:Y:S01]  /*14a0*/  SHF.L.U32 R98, R11, 0x10, RZ ;  /* 0x000000100b627819 */ /* 0x000fe200000006ff */
[----:B------:R-:W-:Y:S01]  /*14b0*/  FADD.FTZ R57, R64, R57 ;  /* 0x0000003940397221 */ /* 0x000fe20000010000 */
[----:B------:R-:W-:Y:S01]  /*14c0*/  PRMT R0, R4, 0x7632, R0 ;  /* 0x0000763204007816 */ /* 0x000fe20000000000 */
[----:B------:R-:W-:Y:S01]  /*14d0*/  FADD.FTZ R62, R62, R63 ;  /* 0x0000003f3e3e7221 */ /* 0x000fe20000010000 */
[----:B------:R-:W-:Y:S01]  /*14e0*/  PRMT R60, R7, 0x7632, R60 ;  /* 0x00007632073c7816 */ /* 0x000fe2000000003c */
[----:B------:R-:W-:Y:S01]  /*14f0*/  FADD.FTZ R67, R67, R98 ;  /* 0x0000006243437221 */ /* 0x000fe20000010000 */
[----:B------:R-:W-:Y:S01]  /*1500*/  PRMT R58, R6, 0x7632, R58 ;  /* 0x00007632063a7816 */ /* 0x000fe2000000003a */
[----:B------:R-:W-:Y:S01]  /*1510*/  FADD.FTZ R61, R66, R61 ;  /* 0x0000003d423d7221 */ /* 0x000fe20000010000 */
[----:B------:R-:W-:Y:S01]  /*1520*/  PRMT R56, R5, 0x7632, R56 ;  /* 0x0000763205387816 */ /* 0x000fe20000000038 */
[----:B------:R-:W-:Y:S01]  /*1530*/  IMAD.U32 R0, R0, 0x10000, RZ ;  /* 0x0001000000007824 */ /* 0x000fe200078e00ff */
[----:B------:R-:W-:Y:S01]  /*1540*/  SHF.L.U32 R101, R6, 0x10, RZ ;  /* 0x0000001006657819 */ /* 0x000fe200000006ff */
[----:B------:R-:W-:Y:S01]  /*1550*/  IMAD.U32 R58, R58, 0x10000, RZ ;  /* 0x000100003a3a7824 */ /* 0x000fe200078e00ff */
[----:B------:R-:W-:Y:S01]  /*1560*/  SHF.L.U32 R60, R60, 0x10, RZ ;  /* 0x000000103c3c7819 */ /* 0x000fe200000006ff */
[----:B------:R-:W-:Y:S01]  /*1570*/  FADD.FTZ R100, R67, R100 ;  /* 0x0000006443647221 */ /* 0x000fe20000010000 */
[----:B------:R-:W-:Y:S01]  /*1580*/  SHF.L.U32 R56, R56, 0x10, RZ ;  /* 0x0000001038387819 */ /* 0x000fe200000006ff */
[----:B------:R-:W-:Y:S01]  /*1590*/  FADD.FTZ R101, R62, R101 ;  /* 0x000000653e657221 */ /* 0x000fe20000010000 */
[----:B------:R-:W-:Y:S01]  /*15a0*/  FADD.FTZ R98, R65, R58 ;  /* 0x0000003a41627221 */ /* 0x000fe20000010000 */
[----:B------:R-:W-:Y:S01]  /*15b0*/  FADD.FTZ R103, R61, R60 ;  /* 0x0000003c3d677221 */ /* 0x000fe20000010000 */
[----:B------:R-:W-:Y:S01]  /*15c0*/  FADD.FTZ R108, R59, R0 ;  /* 0x000000003b6c7221 */ /* 0x000fe20000010000 */
[----:B------:R-:W-:-:S02]  /*15d0*/  FADD.FTZ R102, R57, R56 ;  /* 0x0000003839667221 */ /* 0x000fc40000010000 */
[----:B------:R-:W-:Y:S02]  /*15e0*/  F2FP.BF16.F32.PACK_AB R58, R98, R101 ;  /* 0x00000065623a723e */ /* 0x000fe400000010ff */
[----:B------:R-:W-:Y:S02]  /*15f0*/  F2FP.BF16.F32.PACK_AB R59, R103, R100 ;  /* 0x00000064673b723e */ /* 0x000fe400000010ff */
[----:B------:R-:W-:Y:S02]  /*1600*/  F2FP.BF16.F32.PACK_AB R57, R102, R99 ;  /* 0x000000636639723e */ /* 0x000fe400000010ff */
[----:B------:R-:W-:Y:S01]  /*1610*/  F2FP.BF16.F32.PACK_AB R56, R108, R97 ;  /* 0x000000616c38723e */ /* 0x000fe200000010ff */
[----:B------:R-:W-:Y:S06]  /*1620*/  BRA `(.L_x_9) ;  /* 0x00000004005c7947 */ /* 0x000fec0003800000 */
.L_x_8:
[C---:B0----5:R-:W-:Y:S01]  /*1630*/  PRMT R64, R61.reuse, 0x7632, R64 ;  /* 0x000076323d407816 */ /* 0x061fe20000000040 */
[----:B------:R-:W-:Y:S01]  /*1640*/  IMAD.U32 R61, R61, 0x10000, RZ ;  /* 0x000100003d3d7824 */ /* 0x000fe200078e00ff */
[----:B------:R-:W-:Y:S01]  /*1650*/  SHF.L.U32 R0, R9, 0x10, RZ ;  /* 0x0000001009007819 */ /* 0x000fe200000006ff */
[----:B------:R-:W-:Y:S01]  /*1660*/  IMAD.U32 R97, R8, 0x10000, RZ ;  /* 0x0001000008617824 */ /* 0x000fe200078e00ff */
[----:B------:R-:W-:Y:S01]  /*1670*/  PRMT R59, R60, 0x7632, R59 ;  /* 0x000076323c3b7816 */ /* 0x000fe2000000003b */
[----:B------:R-:W-:Y:S01]  /*1680*/  IMAD.U32 R101, R10, 0x10000, RZ ;  /* 0x000100000a657824 */ /* 0x000fe200078e00ff */
[----:B------:R-:W-:Y:S01]  /*1690*/  PRMT R65, R62, 0x7632, R65 ;  /* 0x000076323e417816 */ /* 0x000fe20000000041 */
[----:B------:R-:W-:Y:S01]  /*16a0*/  FADD.FTZ R99, R61, R0 ;  /* 0x000000003d637221 */ /* 0x000fe20000010000 */
[----:B------:R-:W-:Y:S01]  /*16b0*/  PRMT R66, R63, 0x7632, R66 ;  /* 0x000076323f427816 */ /* 0x000fe20000000042 */
[----:B------:R-:W-:Y:S01]  /*16c0*/  IMAD.U32 R100, R11, 0x10000, RZ ;  /* 0x000100000b647824 */ /* 0x000fe200078e00ff */
[----:B------:R-:W-:Y:S01]  /*16d0*/  PRMT R0, R8, 0x7632, R0 ;  /* 0x0000763208007816 */ /* 0x000fe20000000000 */
[----:B------:R-:W-:Y:S01]  /*16e0*/  IMAD.U32 R61, R64, 0x10000, RZ ;  /* 0x00010000403d7824 */ /* 0x000fe200078e00ff */
[----:B------:R-:W-:Y:S01]  /*16f0*/  PRMT R56, R9, 0x7632, R56 ;  /* 0x0000763209387816 */ /* 0x000fe20000000038 */
[----:B------:R-:W-:Y:S01]  /*1700*/  IMAD.U32 R103, R66, 0x10000, RZ ;  /* 0x0001000042677824 */ /* 0x000fe200078e00ff */
[----:B------:R-:W-:Y:S01]  /*1710*/  PRMT R57, R10, 0x7632, R57 ;  /* 0x000076320a397816 */ /* 0x000fe20000000039 */
[----:B------:R-:W-:Y:S01]  /*1720*/  IMAD.U32 R0, R0, 0x10000, RZ ;  /* 0x0001000000007824 */ /* 0x000fe200078e00ff */
[----:B------:R-:W-:-:S02]  /*1730*/  PRMT R58, R11, 0x7632, R58 ;  /* 0x000076320b3a7816 */ /* 0x000fc4000000003a */
[----:B------:R-:W-:Y:S01]  /*1740*/  SHF.L.U32 R60, R60, 0x10, RZ ;  /* 0x000000103c3c7819 */ /* 0x000fe200000006ff */
[----:B------:R-:W-:Y:S01]  /*1750*/  IMAD.U32 R57, R57, 0x10000, RZ ;  /* 0x0001000039397824 */ /* 0x000fe200078e00ff */
[----:B------:R-:W-:Y:S02]  /*1760*/  SHF.L.U32 R62, R62, 0x10, RZ ;  /* 0x000000103e3e7819 */ /* 0x000fe400000006ff */
[----:B------:R-:W-:Y:S01]  /*1770*/  SHF.L.U32 R63, R63, 0x10, RZ ;  /* 0x000000103f3f7819 */ /* 0x000fe200000006ff */
[----:B------:R-:W-:Y:S01]  /*1780*/  FADD.FTZ R97, R60, R97 ;  /* 0x000000613c617221 */ /* 0x000fe20000010000 */
[----:B------:R-:W-:Y:S01]  /*1790*/  SHF.L.U32 R59, R59, 0x10, RZ ;  /* 0x000000103b3b7819 */ /* 0x000fe200000006ff */
[----:B------:R-:W-:Y:S01]  /*17a0*/  FADD.FTZ R101, R62, R101 ;  /* 0x000000653e657221 */ /* 0x000fe20000010000 */
[----:B------:R-:W-:Y:S01]  /*17b0*/  SHF.L.U32 R98, R65, 0x10, RZ ;  /* 0x0000001041627819 */ /* 0x000fe200000006ff */
[----:B------:R-:W-:Y:S01]  /*17c0*/  FADD.FTZ R100, R63, R100 ;  /* 0x000000643f647221 */ /* 0x000fe20000010000 */
[----:B------:R-:W-:Y:S01]  /*17d0*/  SHF.L.U32 R58, R58, 0x10, RZ ;  /* 0x000000103a3a7819 */ /* 0x000fe200000006ff */
[----:B------:R-:W-:Y:S01]  /*17e0*/  FADD.FTZ R108, R59, R0 ;  /* 0x000000003b6c7221 */ /* 0x000fe20000010000 */
[----:B------:R-:W-:Y:S01]  /*17f0*/  SHF.L.U32 R56, R56, 0x10, RZ ;  /* 0x0000001038387819 */ /* 0x000fe200000006ff */
[----:B------:R-:W-:-:S02]  /*1800*/  FADD.FTZ R98, R98, R57 ;  /* 0x0000003962627221 */ /* 0x000fc40000010000 */
[----:B------:R-:W-:Y:S02]  /*1810*/  FADD.FTZ R103, R103, R58 ;  /* 0x0000003a67677221 */ /* 0x000fe40000010000 */
[----:B------:R-:W-:Y:S01]  /*1820*/  FADD.FTZ R102, R61, R56 ;  /* 0x000000383d667221 */ /* 0x000fe20000010000 */
[----:B------:R-:W-:Y:S02]  /*1830*/  F2FP.BF16.F32.PACK_AB R58, R98, R101 ;  /* 0x00000065623a723e */ /* 0x000fe400000010ff */
[----:B------:R-:W-:Y:S02]  /*1840*/  F2FP.BF16.F32.PACK_AB R59, R103, R100 ;  /* 0x00000064673b723e */ /* 0x000fe400000010ff */
[----:B------:R-:W-:Y:S02]  /*1850*/  F2FP.BF16.F32.PACK_AB R57, R102, R99 ;  /* 0x000000636639723e */ /* 0x000fe400000010ff */
[----:B------:R-:W-:Y:S01]  /*1860*/  F2FP.BF16.F32.PACK_AB R56, R108, R97 ;  /* 0x000000616c38723e */ /* 0x000fe200000010ff */
[----:B------:R-:W-:Y:S06]  /*1870*/  BRA `(.L_x_9) ;  /* 0x0000000000c87947 */ /* 0x000fec0003800000 */
.L_x_7:
[----:B------:R-:W-:Y:S05]  /*1880*/  @!P2 BRA `(.L_x_10) ;  /* 0x000000000094a947 */ /* 0x000fea0003800000 */
        /* <DEDUP_REMOVED lines=37> */
.L_x_10:
[C---:B-----5:R-:W-:Y:S01]  /*1ae0*/  PRMT R102, R61.reuse, 0x7632, R102 ;  /* 0x000076323d667816 */ /* 0x060fe20000000066 */
[----:B------:R-:W-:Y:S01]  /*1af0*/  IMAD.U32 R99, R61, 0x10000, RZ ;  /* 0x000100003d637824 */ /* 0x000fe200078e00ff */
[C---:B------:R-:W-:Y:S01]  /*1b00*/  PRMT R103, R63.reuse, 0x7632, R103 ;  /* 0x000076323f677816 */ /* 0x040fe20000000067 */
[----:B------:R-:W-:Y:S01]  /*1b10*/  IMAD.U32 R100, R63, 0x10000, RZ ;  /* 0x000100003f647824 */ /* 0x000fe200078e00ff */
[----:B------:R-:W-:Y:S01]  /*1b20*/  PRMT R108, R60, 0x7632, R108 ;  /* 0x000076323c6c7816 */ /* 0x000fe2000000006c */
[----:B------:R-:W-:Y:S01]  /*1b30*/  IMAD.U32 R102, R102, 0x10000, RZ ;  /* 0x0001000066667824 */ /* 0x000fe200078e00ff */
[----:B------:R-:W-:Y:S01]  /*1b40*/  PRMT R98, R62, 0x7632, R98 ;  /* 0x000076323e627816 */ /* 0x000fe20000000062 */
[----:B------:R-:W-:Y:S01]  /*1b50*/  IMAD.U32 R103, R103, 0x10000, RZ ;  /* 0x0001000067677824 */ /* 0x000fe200078e00ff */
[----:B------:R-:W-:Y:S02]  /*1b60*/  SHF.L.U32 R97, R60, 0x10, RZ ;  /* 0x000000103c617819 */ /* 0x000fe400000006ff */
[----:B------:R-:W-:-:S02]  /*1b70*/  SHF.L.U32 R101, R62, 0x10, RZ ;  /* 0x000000103e657819 */ /* 0x000fc400000006ff */
[----:B------:R-:W-:Y:S02]  /*1b80*/  SHF.L.U32 R108, R108, 0x10, RZ ;  /* 0x000000106c6c7819 */ /* 0x000fe400000006ff */
[----:B------:R-:W-:-:S07]  /*1b90*/  SHF.L.U32 R98, R98, 0x10, RZ ;  /* 0x0000001062627819 */ /* 0x000fce00000006ff */
.L_x_9:
[----:B------:R-:W1:Y:S01]  /*1ba0*/  @P0 LDC.64 R60, c[0x0][0x3a8] ;  /* 0x0000ea00ff3c0b82 */ /* 0x000e620000000a00 */
[C---:B------:R-:W-:Y:S01]  /*1bb0*/  IADD3 R0, PT, PT, R80.reuse, 0x100, RZ ;  /* 0x0000010050007810 */ /* 0x040fe20007ffe0ff */
[----:B-1----:R-:W-:-:S05]  /*1bc0*/  @P0 IMAD.WIDE.U32 R60, R80, 0x10, R60 ;  /* 0x00000010503c0825 */ /* 0x002fca00078e003c */
[----:B------:R1:W-:Y:S02]  /*1bd0*/  @P0 STG.E.128 desc[UR6][R60.64], R56 ;  /* 0x000000383c000986 */ /* 0x0003e4000c101d06 */
.L_x_6:
[----:B------:R-:W-:Y:S05]  /*1be0*/  BSYNC.RECONVERGENT B0 ;  /* 0x0000000000007941 */ /* 0x000fea0003800200 */
.L_x_5:
[----:B------:R-:W-:Y:S01]  /*1bf0*/  ISETP.GE.U32.AND P3, PT, R3, 0x200, PT ;  /* 0x000002000300780c */ /* 0x000fe20003f66070 */
[----:B------:R-:W-:-:S12]  /*1c00*/  BSSY.RECONVERGENT B0, `(.L_x_11) ;  /* 0x00000ab000007945 */ /* 0x000fd80003800200 */
[----:B------:R-:W-:Y:S05]  /*1c10*/  @!P3 BRA `(.L_x_12) ;  /* 0x0000000800a4b947 */ /* 0x000fea0003800000 */
[----:B------:R-:W-:Y:S01]  /*1c20*/  ISETP.NE.U32.AND P1, PT, RZ, UR12, PT ;  /* 0x0000000cff007c0c */ /* 0x000fe2000bf25070 */
[----:B-1----:R-:W1:Y:S01]  /*1c30*/  LDC.64 R60, c[0x0][0x390] ;  /* 0x0000e400ff3c7b82 */ /* 0x002e620000000a00 */
[----:B------:R-:W-:Y:S02]  /*1c40*/  ISETP.NE.U32.AND P2, PT, RZ, UR14, PT ;  /* 0x0000000eff007c0c */ /* 0x000fe4000bf45070 */
[----:B------:R-:W-:Y:S02]  /*1c50*/  ISETP.NE.AND.EX P1, PT, RZ, UR13, PT, P1 ;  /* 0x0000000dff007c0c */ /* 0x000fe4000bf25310 */
[----:B------:R-:W-:-:S11]  /*1c60*/  ISETP.NE.AND.EX P2, PT, RZ, UR15, PT, P2 ;  /* 0x0000000fff007c0c */ /* 0x000fd6000bf45320 */
[----:B0-----:R-:W0:Y:S08]  /*1c70*/  @P1 LDC.64 R64, c[0x0][0x398] ;  /* 0x0000e600ff401b82 */ /* 0x001e300000000a00 */
[----:B------:R-:W2:Y:S01]  /*1c80*/  @P2 LDC.64 R66, c[0x0][0x3a0] ;  /* 0x0000e800ff422b82 */ /* 0x000ea20000000a00 */
[----:B-1----:R-:W-:-:S06]  /*1c90*/  IMAD.WIDE.U32 R60, R0, 0x10, R60 ;  /* 0x00000010003c7825 */ /* 0x002fcc00078e003c */
[----:B------:R-:W5:Y:S01]  /*1ca0*/  LDG.E.128 R60, desc[UR6][R60.64] ;  /* 0x000000063c3c7981 */ /* 0x000f62000c1e1d00 */
[----:B0-----:R-:W-:-:S05]  /*1cb0*/  @P1 IMAD.WIDE.U32 R64, R0, 0x10, R64 ;  /* 0x0000001000401825 */ /* 0x001fca00078e0040 */
[----:B------:R0:W5:Y:S01]  /*1cc0*/  @P1 LDG.E.128 R8, desc[UR6][R64.64] ;  /* 0x0000000640081981 */ /* 0x000162000c1e1d00 */
[----:B--2---:R-:W-:-:S05]  /*1cd0*/  @P2 IMAD.WIDE.U32 R66, R0, 0x10, R66 ;  /* 0x0000001000422825 */ /* 0x004fca00078e0042 */
[----:B------:R0:W5:Y:S01]  /*1ce0*/  @P2 LDG.E.128 R4, desc[UR6][R66.64] ;  /* 0x0000000642042981 */ /* 0x000162000c1e1d00 */
[----:B------:R-:W-:-:S04]  /*1cf0*/  UISETP.NE.U32.AND UP0, UPT, UR12, URZ, UPT ;  /* 0x000000ff0c00728c */ /* 0x000fc8000bf05070 */
[----:B------:R-:W-:-:S09]  /*1d00*/  UISETP.NE.AND.EX UP0, UPT, UR13, URZ, UPT, UP0 ;  /* 0x000000ff0d00728c */ /* 0x000fd2000bf05300 */
[----:B0-----:R-:W-:Y:S05]  /*1d10*/  BRA.U UP0, `(.L_x_13) ;  /* 0x0000000100d47547 */ /* 0x001fea000b800000 */
[----:B------:R-:W-:-:S04]  /*1d20*/  UISETP.NE.U32.AND UP0, UPT, UR14, URZ, UPT ;  /* 0x000000ff0e00728c */ /* 0x000fc8000bf05070 */
[----:B------:R-:W-:-:S09]  /*1d30*/  UISETP.NE.AND.EX UP0, UPT, UR15, URZ, UPT, UP0 ;  /* 0x000000ff0f00728c */ /* 0x000fd2000bf05300 */
[----:B------:R-:W-:Y:S05]  /*1d40*/  BRA.U UP0, `(.L_x_14) ;  /* 0x0000000100347547 */ /* 0x000fea000b800000 */
        /* <DEDUP_REMOVED lines=11> */
[----:B------:R-:W-:Y:S01]  /*1e00*/  SHF.L.U32 R96, R96, 0x10, RZ ;  /* 0x0000001060607819 */ /* 0x000fe200000006ff */
[----:B------:R-:W-:Y:S06]  /*1e10*/  BRA `(.L_x_15) ;  /* 0x0000000800147947 */ /* 0x000fec0003800000 */
.L_x_14:
[----:B-----5:R-:W-:Y:S01]  /*1e20*/  PRMT R65, R61, 0x7632, R65 ;  /* 0x000076323d417816 */ /* 0x020fe20000000041 */
[----:B------:R-:W-:Y:S01]  /*1e30*/  IMAD.U32 R56, R5, 0x10000, RZ ;  /* 0x0001000005387824 */ /* 0x000fe200078e00ff */
[----:B------:R-:W-:Y:S01]  /*1e40*/  SHF.L.U32 R61, R61, 0x10, RZ ;  /* 0x000000103d3d7819 */ /* 0x000fe200000006ff */
[C---:B------:R-:W-:Y:S01]  /*1e50*/  IMAD.U32 R95, R63.reuse, 0x10000, RZ ;  /* 0x000100003f5f7824 */ /* 0x040fe200078e00ff */
[C---:B------:R-:W-:Y:S01]  /*1e60*/  PRMT R64, R60.reuse, 0x7632, R64 ;  /* 0x000076323c407816 */ /* 0x040fe20000000040 */
[----:B------:R-:W-:Y:S01]  /*1e70*/  IMAD.U32 R60, R60, 0x10000, RZ ;  /* 0x000100003c3c7824 */ /* 0x000fe200078e00ff */
[----:B------:R-:W-:Y:S01]  /*1e80*/  SHF.L.U32 R83, R4, 0x10, RZ ;  /* 0x0000001004537819 */ /* 0x000fe200000006ff */
[----:B------:R-:W-:Y:S01]  /*1e90*/  FADD.FTZ R87, R56, R61 ;  /* 0x0000003d38577221 */ /* 0x000fe20000010000 */
[C---:B------:R-:W-:Y:S01]  /*1ea0*/  PRMT R66, R62.reuse, 0x7632, R66 ;  /* 0x000076323e427816 */ /* 0x040fe20000000042 */
[----:B------:R-:W-:Y:S01]  /*1eb0*/  IMAD.U32 R62, R62, 0x10000, RZ ;  /* 0x000100003e3e7824 */ /* 0x000fe200078e00ff */
[----:B------:R-:W-:Y:S01]  /*1ec0*/  PRMT R67, R63, 0x7632, R67 ;  /* 0x000076323f437816 */ /* 0x000fe20000000043 */
[----:B------:R-:W-:Y:S01]  /*1ed0*/  FADD.FTZ R83, R83, R60 ;  /* 0x0000003c53537221 */ /* 0x000fe20000010000 */
[----:B------:R-:W-:Y:S01]  /*1ee0*/  PRMT R56, R4, 0x7632, R56 ;  /* 0x0000763204387816 */ /* 0x000fe20000000038 */
[----:B------:R-:W-:Y:S01]  /*1ef0*/  IMAD.U32 R61, R64, 0x10000, RZ ;  /* 0x00010000403d7824 */ /* 0x000fe200078e00ff */
[----:B------:R-:W-:Y:S01]  /*1f00*/  PRMT R57, R5, 0x7632, R57 ;  /* 0x0000763205397816 */ /* 0x000fe20000000039 */
[----:B------:R-:W-:Y:S01]  /*1f10*/  IMAD.U32 R63, R66, 0x10000, RZ ;  /* 0x00010000423f7824 */ /* 0x000fe200078e00ff */
[----:B------:R-:W-:-:S02]  /*1f20*/  PRMT R58, R6, 0x7632, R58 ;  /* 0x00007632063a7816 */ /* 0x000fc4000000003a */
[----:B------:R-:W-:Y:S01]  /*1f30*/  PRMT R59, R7, 0x7632, R59 ;  /* 0x00007632073b7816 */ /* 0x000fe2000000003b */
[----:B------:R-:W-:Y:S01]  /*1f40*/  IMAD.U32 R57, R57, 0x10000, RZ ;  /* 0x0001000039397824 */ /* 0x000fe200078e00ff */
[----:B------:R-:W-:Y:S02]  /*1f50*/  SHF.L.U32 R89, R6, 0x10, RZ ;  /* 0x0000001006597819 */ /* 0x000fe400000006ff */
[----:B------:R-:W-:Y:S01]  /*1f60*/  SHF.L.U32 R60, R7, 0x10, RZ ;  /* 0x00000010073c7819 */ /* 0x000fe200000006ff */
[----:B------:R-:W-:Y:S01]  /*1f70*/  IMAD.U32 R59, R59, 0x10000, RZ ;  /* 0x000100003b3b7824 */ /* 0x000fe200078e00ff */
        /* <DEDUP_REMOVED lines=8> */
[----:B------:R-:W-:Y:S01]  /*2000*/  FADD.FTZ R94, R63, R58 ;  /* 0x0000003a3f5e7221 */ /* 0x000fe20000010000 */
[----:B------:R-:W-:Y:S01]  /*2010*/  F2FP.BF16.F32.PACK_AB R57, R92, R87 ;  /* 0x000000575c39723e */ /* 0x000fe200000010ff */
[----:B------:R-:W-:Y:S01]  /*2020*/  FADD.FTZ R90, R61, R56 ;  /* 0x000000383d5a7221 */ /* 0x000fe20000010000 */
[----:B------:R-:W-:Y:S02]  /*2030*/  F2FP.BF16.F32.PACK_AB R59, R96, R95 ;  /* 0x0000005f603b723e */ /* 0x000fe400000010ff */
[----:B------:R-:W-:Y:S02]  /*2040*/  F2FP.BF16.F32.PACK_AB R58, R94, R89 ;  /* 0x000000595e3a723e */ /* 0x000fe400000010ff */
[----:B------:R-:W-:Y:S01]  /*2050*/  F2FP.BF16.F32.PACK_AB R56, R90, R83 ;  /* 0x000000535a38723e */ /* 0x000fe200000010ff */
[----:B------:R-:W-:Y:S06]  /*2060*/  BRA `(.L_x_15) ;  /* 0x0000000400807947 */ /* 0x000fec0003800000 */
.L_x_13:
[----:B------:R-:W-:-:S04]  /*2070*/  UISETP.NE.U32.AND UP0, UPT, UR14, URZ, UPT ;  /* 0x000000ff0e00728c */ /* 0x000fc8000bf05070 */
[----:B------:R-:W-:-:S09]  /*2080*/  UISETP.NE.AND.EX UP0, UPT, UR15, URZ, UPT, UP0 ;  /* 0x000000ff0f00728c */ /* 0x000fd2000bf05300 */
[----:B------:R-:W-:Y:S05]  /*2090*/  BRA.U UP0, `(.L_x_16) ;  /* 0x0000000100947547 */ /* 0x000fea000b800000 */
        /* <DEDUP_REMOVED lines=37> */
.L_x_16:
[C---:B-----5:R-:W-:Y:S01]  /*22f0*/  PRMT R57, R60.reuse, 0x7632, R57 ;  /* 0x000076323c397816 */ /* 0x060fe20000000039 */
[----:B------:R-:W-:Y:S01]  /*2300*/  IMAD.U32 R60, R60, 0x10000, RZ ;  /* 0x000100003c3c7824 */ /* 0x000fe200078e00ff */
[C---:B------:R-:W-:Y:S01]  /*2310*/  PRMT R56, R8.reuse, 0x7632, R56 ;  /* 0x0000763208387816 */ /* 0x040fe20000000038 */
[----:B------:R-:W-:Y:S01]  /*2320*/  IMAD.U32 R59, R8, 0x10000, RZ ;  /* 0x00010000083b7824 */ /* 0x000fe200078e00ff */
[----:B------:R-:W-:Y:S01]  /*2330*/  SHF.L.U32 R57, R57, 0x10, RZ ;  /* 0x0000001039397819 */ /* 0x000fe200000006ff */
[----:B------:R-:W-:Y:S01]  /*2340*/  IMAD.U32 R67, R63, 0x10000, RZ ;  /* 0x000100003f437824 */ /* 0x000fe200078e00ff */
[----:B------:R-:W-:Y:S01]  /*2350*/  SHF.L.U32 R58, R4, 0x10, RZ ;  /* 0x00000010043a7819 */ /* 0x000fe200000006ff */
[----:B------:R-:W-:Y:S02]  /*2360*/  IMAD.U32 R90, R11, 0x10000, RZ ;  /* 0x000100000b5a7824 */ /* 0x000fe400078e00ff */
[----:B------:R-:W-:Y:S01]  /*2370*/  FADD.FTZ R59, R59, R60 ;  /* 0x0000003c3b3b7221 */ /* 0x000fe20000010000 */
[----:B------:R-:W-:Y:S01]  /*2380*/  IMAD.U32 R56, R56, 0x10000, RZ ;  /* 0x0001000038387824 */ /* 0x000fe200078e00ff */
[C---:B------:R-:W-:Y:S01]  /*2390*/  PRMT R64, R61.reuse, 0x7632, R64 ;  /* 0x000076323d407816 */ /* 0x040fe20000000040 */
[----:B------:R-:W-:Y:S01]  /*23a0*/  FADD.FTZ R67, R90, R67 ;  /* 0x000000435a437221 */ /* 0x000fe20000010000 */
[----:B------:R-:W-:Y:S01]  /*23b0*/  SHF.L.U32 R61, R61, 0x10, RZ ;  /* 0x000000103d3d7819 */ /* 0x000fe200000006ff */
[--C-:B------:R-:W-:Y:S01]  /*23c0*/  FADD.FTZ R90, R57, R56.reuse ;  /* 0x00000038395a7221 */ /* 0x100fe20000010000 */
[C---:B------:R-:W-:Y:S01]  /*23d0*/  PRMT R56, R9.reuse, 0x7632, R56 ;  /* 0x0000763209387816 */ /* 0x040fe20000000038 */
[----:B------:R-:W-:-:S02]  /*23e0*/  IMAD.U32 R60, R9, 0x10000, RZ ;  /* 0x00010000093c7824 */ /* 0x000fc400078e00ff */
[----:B------:R-:W-:Y:S01]  /*23f0*/  FADD.FTZ R83, R58, R59 ;  /* 0x0000003b3a537221 */ /* 0x000fe20000010000 */
[----:B------:R-:W-:Y:S01]  /*2400*/  PRMT R65, R62, 0x7632, R65 ;  /* 0x000076323e417816 */ /* 0x000fe20000000041 */
[----:B------:R-:W-:Y:S01]  /*2410*/  IMAD.U32 R89, R6, 0x10000, RZ ;  /* 0x0001000006597824 */ /* 0x000fe200078e00ff */
[----:B------:R-:W-:Y:S01]  /*2420*/  PRMT R66, R63, 0x7632, R66 ;  /* 0x000076323f427816 */ /* 0x000fe20000000042 */
[----:B------:R-:W-:Y:S01]  /*2430*/  FADD.FTZ R60, R60, R61 ;  /* 0x0000003d3c3c7221 */ /* 0x000fe20000010000 */
[----:B------:R-:W-:Y:S01]  /*2440*/  PRMT R57, R10, 0x7632, R57 ;  /* 0x000076320a397816 */ /* 0x000fe20000000039 */
[----:B------:R-:W-:Y:S01]  /*2450*/  IMAD.U32 R56, R56, 0x10000, RZ ;  /* 0x0001000038387824 */ /* 0x000fe200078e00ff */
[----:B------:R-:W-:Y:S02]  /*2460*/  PRMT R58, R11, 0x7632, R58 ;  /* 0x000076320b3a7816 */ /* 0x000fe4000000003a */
[----:B------:R-:W-:Y:S01]  /*2470*/  SHF.L.U32 R59, R64, 0x10, RZ ;  /* 0x00000010403b7819 */ /* 0x000fe200000006ff */
[----:B------:R-:W-:Y:S01]  /*2480*/  IMAD.U32 R57, R57, 0x10000, RZ ;  /* 0x0001000039397824 */ /* 0x000fe200078e00ff */
        /* <DEDUP_REMOVED lines=8> */
[----:B------:R-:W-:-:S02]  /*2510*/  SHF.L.U32 R87, R5, 0x10, RZ ;  /* 0x0000001005577819 */ /* 0x000fc400000006ff */
[----:B------:R-:W-:Y:S01]  /*2520*/  PRMT R59, R7, 0x7632, R59 ;  /* 0x00007632073b7816 */ /* 0x000fe2000000003b */
[----:B------:R-:W-:Y:S01]  /*2530*/  FADD.FTZ R62, R63, R62 ;  /* 0x0000003e3f3e7221 */ /* 0x000fe20000010000 */
[----:B------:R-:W-:Y:S01]  /*2540*/  PRMT R56, R4, 0x7632, R56 ;  /* 0x0000763204387816 */ /* 0x000fe20000000038 */
[----:B------:R-:W-:Y:S01]  /*2550*/  FADD.FTZ R87, R87, R60 ;  /* 0x0000003c57577221 */ /* 0x000fe20000010000 */
[----:B------:R-:W-:Y:S01]  /*2560*/  PRMT R58, R6, 0x7632, R58 ;  /* 0x00007632063a7816 */ /* 0x000fe2000000003a */
[----:B------:R-:W-:Y:S01]  /*2570*/  IMAD.U32 R63, R59, 0x10000, RZ ;  /* 0x000100003b3f7824 */ /* 0x000fe200078e00ff */
[----:B------:R-:W-:Y:S01]  /*2580*/  PRMT R57, R5, 0x7632, R57 ;  /* 0x0000763205397816 */ /* 0x000fe20000000039 */
[----:B------:R-:W-:Y:S01]  /*2590*/  FADD.FTZ R89, R89, R62 ;  /* 0x0000003e59597221 */ /* 0x000fe20000010000 */
[----:B------:R-:W-:Y:S01]  /*25a0*/  SHF.L.U32 R60, R7, 0x10, RZ ;  /* 0x00000010073c7819 */ /* 0x000fe200000006ff */
[----:B------:R-:W-:Y:S01]  /*25b0*/  FADD.FTZ R96, R96, R63 ;  /* 0x0000003f60607221 */ /* 0x000fe20000010000 */
[----:B------:R-:W-:-:S02]  /*25c0*/  SHF.L.U32 R61, R58, 0x10, RZ ;  /* 0x000000103a3d7819 */ /* 0x000fc400000006ff */
[----:B------:R-:W-:Y:S01]  /*25d0*/  SHF.L.U32 R59, R57, 0x10, RZ ;  /* 0x00000010393b7819 */ /* 0x000fe200000006ff */
[----:B------:R-:W-:Y:S02]  /*25e0*/  IMAD.U32 R57, R56, 0x10000, RZ ;  /* 0x0001000038397824 */ /* 0x000fe400078e00ff */
[----:B------:R-:W-:Y:S01]  /*25f0*/  FADD.FTZ R95, R60, R67 ;  /* 0x000000433c5f7221 */ /* 0x000fe20000010000 */
[----:B------:R-:W-:Y:S01]  /*2600*/  FADD.FTZ R94, R94, R61 ;  /* 0x0000003d5e5e7221 */ /* 0x000fe20000010000 */
[----:B------:R-:W-:Y:S01]  /*2610*/  FADD.FTZ R92, R92, R59 ;  /* 0x0000003b5c5c7221 */ /* 0x000fe20000010000 */
[----:B------:R-:W-:Y:S02]  /*2620*/  FADD.FTZ R90, R90, R57 ;  /* 0x000000395a5a7221 */ /* 0x000fe40000010000 */
[----:B------:R-:W-:Y:S02]  /*2630*/  F2FP.BF16.F32.PACK_AB R59, R96, R95 ;  /* 0x0000005f603b723e */ /* 0x000fe400000010ff */
[----:B------:R-:W-:-:S02]  /*2640*/  F2FP.BF16.F32.PACK_AB R58, R94, R89 ;  /* 0x000000595e3a723e */ /* 0x000fc400000010ff */
[----:B------:R-:W-:Y:S02]  /*2650*/  F2FP.BF16.F32.PACK_AB R57, R92, R87 ;  /* 0x000000575c39723e */ /* 0x000fe400000010ff */
[----:B------:R-:W-:-:S07]  /*2660*/  F2FP.BF16.F32.PACK_AB R56, R90, R83 ;  /* 0x000000535a38723e */ /* 0x000fce00000010ff */
.L_x_15:
[----:B------:R-:W0:Y:S02]  /*2670*/  @P0 LDC.64 R60, c[0x0][0x3a8] ;  /* 0x0000ea00ff3c0b82 */ /* 0x000e240000000a00 */
[C---:B0-----:R-:W-:Y:S01]  /*2680*/  @P0 IMAD.WIDE.U32 R60, R0.reuse, 0x10, R60 ;  /* 0x00000010003c0825 */ /* 0x041fe200078e003c */
[----:B------:R-:W-:-:S04]  /*2690*/  IADD3 R0, PT, PT, R0, 0x100, RZ ;  /* 0x0000010000007810 */ /* 0x000fc80007ffe0ff */
[----:B------:R2:W-:Y:S03]  /*26a0*/  @P0 STG.E.128 desc[UR6][R60.64], R56 ;  /* 0x000000383c000986 */ /* 0x0005e6000c101d06 */
.L_x_12:
[----:B------:R-:W-:Y:S05]  /*26b0*/  BSYNC.RECONVERGENT B0 ;  /* 0x0000000000007941 */ /* 0x000fea0003800200 */
.L_x_11:
[----:B------:R-:W-:Y:S01]  /*26c0*/  ISETP.GE.U32.AND P4, PT, R3, 0x300, PT ;  /* 0x000003000300780c */ /* 0x000fe20003f86070 */
[----:B------:R-:W-:-:S12]  /*26d0*/  BSSY.RECONVERGENT B0, `(.L_x_17) ;  /* 0x00000aa000007945 */ /* 0x000fd80003800200 */
[----:B------:R-:W-:Y:S05]  /*26e0*/  @!P4 BRA `(.L_x_18) ;  /* 0x0000000800a0c947 */ /* 0x000fea0003800000 */
[----:B------:R-:W-:Y:S01]  /*26f0*/  ISETP.NE.U32.AND P1, PT, RZ, UR12, PT ;  /* 0x0000000cff007c0c */ /* 0x000fe2000bf25070 */
[----:B-12---:R-:W1:Y:S01]  /*2700*/  LDC.64 R60, c[0x0][0x390] ;  /* 0x0000e400ff3c7b82 */ /* 0x006e620000000a00 */
        /* <DEDUP_REMOVED lines=17> */
[----:B-----5:R-:W-:Y:S01]  /*2820*/  PRMT R82, R60, 0x7632, R82 ;  /* 0x000076323c527816 */ /* 0x020fe20000000052 */
[----:B------:R-:W-:Y:S01]  /*2830*/  IMAD.U32 R85, R61, 0x10000, RZ ;  /* 0x000100003d557824 */ /* 0x000fe200078e00ff */
[----:B------:R-:W-:Y:S02]  /*2840*/  PRMT R88, R63, 0x7632, R88 ;  /* 0x000076323f587816 */ /* 0x000fe40000000058 */
[----:B------:R-:W-:Y:S01]  /*2850*/  PRMT R84, R61, 0x7632, R84 ;  /* 0x000076323d547816 */ /* 0x000fe20000000054 */
[----:B------:R-:W-:Y:S01]  /*2860*/  IMAD.U32 R82, R82, 0x10000, RZ ;  /* 0x0001000052527824 */ /* 0x000fe200078e00ff */
[----:B------:R-:W-:Y:S01]  /*2870*/  PRMT R86, R62, 0x7632, R86 ;  /* 0x000076323e567816 */ /* 0x000fe20000000056 */
[----:B------:R-:W-:Y:S01]  /*2880*/  IMAD.U32 R88, R88, 0x10000, RZ ;  /* 0x0001000058587824 */ /* 0x000fe200078e00ff */
[----:B------:R-:W-:Y:S02]  /*2890*/  SHF.L.U32 R81, R60, 0x10, RZ ;  /* 0x000000103c517819 */ /* 0x000fe400000006ff */
[----:B------:R-:W-:-:S02]  /*28a0*/  SHF.L.U32 R91, R62, 0x10, RZ ;  /* 0x000000103e5b7819 */ /* 0x000fc400000006ff */
[----:B------:R-:W-:Y:S02]  /*28b0*/  SHF.L.U32 R93, R63, 0x10, RZ ;  /* 0x000000103f5d7819 */ /* 0x000fe400000006ff */
[----:B------:R-:W-:Y:S02]  /*28c0*/  SHF.L.U32 R84, R84, 0x10, RZ ;  /* 0x0000001054547819 */ /* 0x000fe400000006ff */
[----:B------:R-:W-:Y:S01]  /*28d0*/  SHF.L.U32 R86, R86, 0x10, RZ ;  /* 0x0000001056567819 */ /* 0x000fe200000006ff */
[----:B------:R-:W-:Y:S06]  /*28e0*/  BRA `(.L_x_21) ;  /* 0x0000000800147947 */ /* 0x000fec0003800000 */
.L_x_20:
[C---:B-----5:R-:W-:Y:S01]  /*28f0*/  PRMT R65, R61.reuse, 0x7632, R65 ;  /* 0x000076323d417816 */ /* 0x060fe20000000041 */
[----:B------:R-:W-:Y:S01]  /*2900*/  IMAD.U32 R91, R6, 0x10000, RZ ;  /* 0x00010000065b7824 */ /* 0x000fe200078e00ff */
[----:B------:R-:W-:Y:S02]  /*2910*/  SHF.L.U32 R61, R61, 0x10, RZ ;  /* 0x000000103d3d7819 */ /* 0x000fe400000006ff */
[----:B------:R-:W-:Y:S02]  /*2920*/  SHF.L.U32 R56, R5, 0x10, RZ ;  /* 0x0000001005387819 */ /* 0x000fe400000006ff */
[C---:B------:R-:W-:Y:S02]  /*2930*/  PRMT R64, R60.reuse, 0x7632, R64 ;  /* 0x000076323c407816 */ /* 0x040fe40000000040 */
[----:B------:R-:W-:Y:S01]  /*2940*/  SHF.L.U32 R60, R60, 0x10, RZ ;  /* 0x000000103c3c7819 */ /* 0x000fe200000006ff */
[----:B------:R-:W-:Y:S01]  /*2950*/  FADD.FTZ R85, R56, R61 ;  /* 0x0000003d38557221 */ /* 0x000fe20000010000 */
[----:B------:R-:W-:Y:S01]  /*2960*/  SHF.L.U32 R81, R4, 0x10, RZ ;  /* 0x0000001004517819 */ /* 0x000fe200000006ff */
[----:B------:R-:W-:Y:S01]  /*2970*/  IMAD.U32 R61, R64, 0x10000, RZ ;  /* 0x00010000403d7824 */ /* 0x000fe200078e00ff */
[C---:B------:R-:W-:Y:S01]  /*2980*/  PRMT R66, R62.reuse, 0x7632, R66 ;  /* 0x000076323e427816 */ /* 0x040fe20000000042 */
[----:B------:R-:W-:Y:S01]  /*2990*/  IMAD.U32 R62, R62, 0x10000, RZ ;  /* 0x000100003e3e7824 */ /* 0x000fe200078e00ff */
[----:B------:R-:W-:Y:S01]  /*29a0*/  PRMT R67, R63, 0x7632, R67 ;  /* 0x000076323f437816 */ /* 0x000fe20000000043 */
[----:B------:R-:W-:Y:S01]  /*29b0*/  FADD.FTZ R81, R81, R60 ;  /* 0x0000003c51517221 */ /* 0x000fe20000010000 */
[----:B------:R-:W-:Y:S01]  /*29c0*/  PRMT R56, R4, 0x7632, R56 ;  /* 0x0000763204387816 */ /* 0x000fe20000000038 */
[----:B------:R-:W-:Y:S01]  /*29d0*/  FADD.FTZ R91, R91, R62 ;  /* 0x0000003e5b5b7221 */ /* 0x000fe20000010000 */
[----:B------:R-:W-:Y:S01]  /*29e0*/  PRMT R57, R5, 0x7632, R57 ;  /* 0x0000763205397816 */ /* 0x000fe20000000039 */
[----:B------:R-:W-:Y:S01]  /*29f0*/  IMAD.U32 R88, R67, 0x10000, RZ ;  /* 0x0001000043587824 */ /* 0x000fe200078e00ff */
[----:B------:R-:W-:-:S02]  /*2a00*/  PRMT R58, R6, 0x7632, R58 ;  /* 0x00007632063a7816 */ /* 0x000fc4000000003a */
[----:B------:R-:W-:Y:S01]  /*2a10*/  PRMT R59, R7, 0x7632, R59 ;  /* 0x00007632073b7816 */ /* 0x000fe2000000003b */
[----:B------:R-:W-:Y:S01]  /*2a20*/  IMAD.U32 R57, R57, 0x10000, RZ ;  /* 0x0001000039397824 */ /* 0x000fe200078e00ff */
[----:B------:R-:W-:Y:S02]  /*2a30*/  SHF.L.U32 R93, R63, 0x10, RZ ;  /* 0x000000103f5d7819 */ /* 0x000fe400000006ff */
[----:B------:R-:W-:Y:S02]  /*2a40*/  SHF.L.U32 R60, R7, 0x10, RZ ;  /* 0x00000010073c7819 */ /* 0x000fe400000006ff */
[----:B------:R-:W-:Y:S02]  /*2a50*/  SHF.L.U32 R84, R65, 0x10, RZ ;  /* 0x0000001041547819 */ /* 0x000fe400000006ff */
[----:B------:R-:W-:Y:S01]  /*2a60*/  SHF.L.U32 R63, R66, 0x10, RZ ;  /* 0x00000010423f7819 */ /* 0x000fe200000006ff */
[----:B------:R-:W-:Y:S01]  /*2a70*/  FADD.FTZ R93, R60, R93 ;  /* 0x0000005d3c5d7221 */ /* 0x000fe20000010000 */
[----:B------:R-:W-:Y:S01]  /*2a80*/  SHF.L.U32 R59, R59, 0x10, RZ ;  /* 0x000000103b3b7819 */ /* 0x000fe200000006ff */
[----:B------:R-:W-:Y:S01]  /*2a90*/  FADD.FTZ R84, R84, R57 ;  /* 0x0000003954547221 */ /* 0x000fe20000010000 */
[----:B------:R-:W-:-:S02]  /*2aa0*/  SHF.L.U32 R58, R58, 0x10, RZ ;  /* 0x000000103a3a7819 */ /* 0x000fc400000006ff */
[----:B------:R-:W-:Y:S01]  /*2ab0*/  SHF.L.U32 R56, R56, 0x10, RZ ;  /* 0x0000001038387819 */ /* 0x000fe200000006ff */
[----:B------:R-:W-:Y:S01]  /*2ac0*/  FADD.FTZ R88, R88, R59 ;  /* 0x0000003b58587221 */ /* 0x000fe20000010000 */
[----:B------:R-:W-:Y:S01]  /*2ad0*/  F2FP.BF16.F32.PACK_AB R57, R84, R85 ;  /* 0x000000555439723e */ /* 0x000fe200000010ff */
[----:B------:R-:W-:Y:S02]  /*2ae0*/  FADD.FTZ R86, R63, R58 ;  /* 0x0000003a3f567221 */ /* 0x000fe40000010000 */
[----:B------:R-:W-:Y:S01]  /*2af0*/  FADD.FTZ R82, R61, R56 ;  /* 0x000000383d527221 */ /* 0x000fe20000010000 */
[----:B------:R-:W-:Y:S02]  /*2b00*/  F2FP.BF16.F32.PACK_AB R59, R88, R93 ;  /* 0x0000005d583b723e */ /* 0x000fe400000010ff */
[----:B------:R-:W-:Y:S02]  /*2b10*/  F2FP.BF16.F32.PACK_AB R58, R86, R91 ;  /* 0x0000005b563a723e */ /* 0x000fe400000010ff */
[----:B------:R-:W-:Y:S01]  /*2b20*/  F2FP.BF16.F32.PACK_AB R56, R82, R81 ;  /* 0x000000515238723e */ /* 0x000fe200000010ff */
[----:B------:R-:W-:Y:S06]  /*2b30*/  BRA `(.L_x_21) ;  /* 0x0000000400807947 */ /* 0x000fec0003800000 */
.L_x_19:
[----:B------:R-:W-:-:S04]  /*2b40*/  UISETP.NE.U32.AND UP0, UPT, UR14, URZ, UPT ;  /* 0x000000ff0e00728c */ /* 0x000fc8000bf05070 */
[----:B------:R-:W-:-:S09]  /*2b50*/  UISETP.NE.AND.EX UP0, UPT, UR15, URZ, UPT, UP0 ;  /* 0x000000ff0f00728c */ /* 0x000fd2000bf05300 */
[----:B------:R-:W-:Y:S05]  /*2b60*/  BRA.U UP0, `(.L_x_22) ;  /* 0x0000000100947547 */ /* 0x000fea000b800000 */
[C---:B-----5:R-:W-:Y:S01]  /*2b70*/  PRMT R65, R61.reuse, 0x7632, R65 ;  /* 0x000076323d417816 */ /* 0x060fe20000000041 */
[----:B------:R-:W-:Y:S01]  /*2b80*/  IMAD.U32 R61, R61, 0x10000, RZ ;  /* 0x000100003d3d7824 */ /* 0x000fe200078e00ff */
[C---:B------:R-:W-:Y:S01]  /*2b90*/  PRMT R64, R60.reuse, 0x7632, R64 ;  /* 0x000076323c407816 */ /* 0x040fe20000000040 */
[----:B------:R-:W-:Y:S01]  /*2ba0*/  IMAD.U32 R56, R9, 0x10000, RZ ;  /* 0x0001000009387824 */ /* 0x000fe200078e00ff */
[----:B------:R-:W-:Y:S02]  /*2bb0*/  SHF.L.U32 R60, R60, 0x10, RZ ;  /* 0x000000103c3c7819 */ /* 0x000fe400000006ff */
[----:B------:R-:W-:Y:S01]  /*2bc0*/  SHF.L.U32 R81, R8, 0x10, RZ ;  /* 0x0000001008517819 */ /* 0x000fe200000006ff */
[----:B------:R-:W-:Y:S01]  /*2bd0*/  FADD.FTZ R85, R56, R61 ;  /* 0x0000003d38557221 */ /* 0x000fe20000010000 */
[----:B------:R-:W-:Y:S02]  /*2be0*/  PRMT R66, R62, 0x7632, R66 ;  /* 0x000076323e427816 */ /* 0x000fe40000000042 */
[----:B------:R-:W-:Y:S01]  /*2bf0*/  PRMT R67, R63, 0x7632, R67 ;  /* 0x000076323f437816 */ /* 0x000fe20000000043 */
[----:B------:R-:W-:Y:S01]  /*2c00*/  FADD.FTZ R81, R81, R60 ;  /* 0x0000003c51517221 */ /* 0x000fe20000010000 */
[----:B------:R-:W-:Y:S01]  /*2c10*/  PRMT R56, R8, 0x7632, R56 ;  /* 0x0000763208387816 */ /* 0x000fe20000000038 */
[----:B------:R-:W-:Y:S01]  /*2c20*/  IMAD.U32 R60, R11, 0x10000, RZ ;  /* 0x000100000b3c7824 */ /* 0x000fe200078e00ff */
[----:B------:R-:W-:-:S02]  /*2c30*/  PRMT R57, R9, 0x7632, R57 ;  /* 0x0000763209397816 */ /* 0x000fc40000000039 */
[----:B------:R-:W-:Y:S02]  /*2c40*/  PRMT R58, R10, 0x7632, R58 ;  /* 0x000076320a3a7816 */ /* 0x000fe4000000003a */
[----:B------:R-:W-:Y:S02]  /*2c50*/  PRMT R59, R11, 0x7632, R59 ;  /* 0x000076320b3b7816 */ /* 0x000fe4000000003b */
[----:B------:R-:W-:Y:S01]  /*2c60*/  SHF.L.U32 R62, R62, 0x10, RZ ;  /* 0x000000103e3e7819 */ /* 0x000fe200000006ff */
        /* <DEDUP_REMOVED lines=11> */
[----:B------:R-:W-:Y:S02]  /*2d20*/  SHF.L.U32 R57, R57, 0x10, RZ ;  /* 0x0000001039397819 */ /* 0x000fe400000006ff */
[----:B------:R-:W-:Y:S01]  /*2d30*/  SHF.L.U32 R56, R56, 0x10, RZ ;  /* 0x0000001038387819 */ /* 0x000fe200000006ff */
[----:B------:R-:W-:Y:S01]  /*2d40*/  FADD.FTZ R88, R88, R59 ;  /* 0x0000003b58587221 */ /* 0x000fe20000010000 */
[----:B------:R-:W-:Y:S01]  /*2d50*/  F2FP.BF16.F32.PACK_AB R58, R86, R91 ;  /* 0x0000005b563a723e */ /* 0x000fe200000010ff */
[----:B------:R-:W-:Y:S02]  /*2d60*/  FADD.FTZ R84, R84, R57 ;  /* 0x0000003954547221 */ /* 0x000fe40000010000 */
[----:B------:R-:W-:Y:S01]  /*2d70*/  FADD.FTZ R82, R61, R56 ;  /* 0x000000383d527221 */ /* 0x000fe20000010000 */
[----:B------:R-:W-:Y:S02]  /*2d80*/  F2FP.BF16.F32.PACK_AB R59, R88, R93 ;  /* 0x0000005d583b723e */ /* 0x000fe400000010ff */
[----:B------:R-:W-:-:S02]  /*2d90*/  F2FP.BF16.F32.PACK_AB R57, R84, R85 ;  /* 0x000000555439723e */ /* 0x000fc400000010ff */
[----:B------:R-:W-:Y:S01]  /*2da0*/  F2FP.BF16.F32.PACK_AB R56, R82, R81 ;  /* 0x000000515238723e */ /* 0x000fe200000010ff */
[----:B------:R-:W-:Y:S06]  /*2db0*/  BRA `(.L_x_21) ;  /* 0x0000000000e07947 */ /* 0x000fec0003800000 */
.L_x_22:
[C---:B-----5:R-:W-:Y:S01]  /*2dc0*/  PRMT R57, R60.reuse, 0x7632, R57 ;  /* 0x000076323c397816 */ /* 0x060fe20000000039 */
[----:B------:R-:W-:Y:S01]  /*2dd0*/  IMAD.U32 R60, R60, 0x10000, RZ ;  /* 0x000100003c3c7824 */ /* 0x000fe200078e00ff */
[----:B------:R-:W-:Y:S01]  /*2de0*/  PRMT R56, R8, 0x7632, R56 ;  /* 0x0000763208387816 */ /* 0x000fe20000000038 */
[----:B------:R-:W-:Y:S01]  /*2df0*/  IMAD.U32 R91, R6, 0x10000, RZ ;  /* 0x00010000065b7824 */ /* 0x000fe200078e00ff */
[----:B------:R-:W-:Y:S01]  /*2e00*/  SHF.L.U32 R59, R8, 0x10, RZ ;  /* 0x00000010083b7819 */ /* 0x000fe200000006ff */
[----:B------:R-:W-:Y:S01]  /*2e10*/  IMAD.U32 R57, R57, 0x10000, RZ ;  /* 0x0001000039397824 */ /* 0x000fe200078e00ff */
[----:B------:R-:W-:Y:S02]  /*2e20*/  SHF.L.U32 R67, R63, 0x10, RZ ;  /* 0x000000103f437819 */ /* 0x000fe400000006ff */
[----:B------:R-:W-:Y:S01]  /*2e30*/  SHF.L.U32 R82, R11, 0x10, RZ ;  /* 0x000000100b527819 */ /* 0x000fe200000006ff */
[----:B------:R-:W-:Y:S01]  /*2e40*/  FADD.FTZ R59, R59, R60 ;  /* 0x0000003c3b3b7221 */ /* 0x000fe20000010000 */
[----:B------:R-:W-:Y:S01]  /*2e50*/  SHF.L.U32 R56, R56, 0x10, RZ ;  /* 0x0000001038387819 */ /* 0x000fe200000006ff */
[----:B------:R-:W-:Y:S01]  /*2e60*/  IMAD.U32 R60, R9, 0x10000, RZ ;  /* 0x00010000093c7824 */ /* 0x000fe200078e00ff */
[----:B------:R-:W-:Y:S01]  /*2e70*/  SHF.L.U32 R58, R4, 0x10, RZ ;  /* 0x00000010043a7819 */ /* 0x000fe200000006ff */
[----:B------:R-:W-:Y:S01]  /*2e80*/  FADD.FTZ R67, R82, R67 ;  /* 0x0000004352437221 */ /* 0x000fe20000010000 */
[----:B------:R-:W-:Y:S01]  /*2e90*/  PRMT R64, R61, 0x7632, R64 ;  /* 0x000076323d407816 */ /* 0x000fe20000000040 */
[--C-:B------:R-:W-:Y:S01]  /*2ea0*/  FADD.FTZ R82, R57, R56.reuse ;  /* 0x0000003839527221 */ /* 0x100fe20000010000 */
[----:B------:R-:W-:Y:S01]  /*2eb0*/  SHF.L.U32 R61, R61, 0x10, RZ ;  /* 0x000000103d3d7819 */ /* 0x000fe200000006ff */
[----:B------:R-:W-:Y:S01]  /*2ec0*/  FADD.FTZ R81, R58, R59 ;  /* 0x0000003b3a517221 */ /* 0x000fe20000010000 */
[----:B------:R-:W-:-:S02]  /*2ed0*/  PRMT R56, R9, 0x7632, R56 ;  /* 0x0000763209387816 */ /* 0x000fc40000000038 */
[----:B------:R-:W-:Y:S01]  /*2ee0*/  PRMT R65, R62, 0x7632, R65 ;  /* 0x000076323e417816 */ /* 0x000fe20000000041 */
[----:B------:R-:W-:Y:S01]  /*2ef0*/  FADD.FTZ R60, R60, R61 ;  /* 0x0000003d3c3c7221 */ /* 0x000fe20000010000 */
[----:B------:R-:W-:Y:S01]  /*2f00*/  PRMT R57, R10, 0x7632, R57 ;  /* 0x000076320a397816 */ /* 0x000fe20000000039 */
[----:B------:R-:W-:Y:S01]  /*2f10*/  IMAD.U32 R62, R62, 0x10000, RZ ;  /* 0x000100003e3e7824 */ /* 0x000fe200078e00ff */
[----:B------:R-:W-:Y:S01]  /*2f20*/  PRMT R66, R63, 0x7632, R66 ;  /* 0x000076323f427816 */ /* 0x000fe20000000042 */
[----:B------:R-:W-:Y:S01]  /*2f30*/  IMAD.U32 R86, R65, 0x10000, RZ ;  /* 0x0001000041567824 */ /* 0x000fe200078e00ff */
[----:B------:R-:W-:Y:S02]  /*2f40*/  PRMT R58, R11, 0x7632, R58 ;  /* 0x000076320b3a7816 */ /* 0x000fe4000000003a */
[----:B------:R-:W-:Y:S02]  /*2f50*/  SHF.L.U32 R59, R64, 0x10, RZ ;  /* 0x00000010403b7819 */ /* 0x000fe400000006ff */
[----:B------:R-:W-:Y:S01]  /*2f60*/  SHF.L.U32 R56, R56, 0x10, RZ ;  /* 0x0000001038387819 */ /* 0x000fe200000006ff */
[----:B------:R-:W-:Y:S01]  /*2f70*/  IMAD.U32 R58, R58, 0x10000, RZ ;  /* 0x000100003a3a7824 */ /* 0x000fe200078e00ff */
[----:B------:R-:W-:-:S02]  /*2f80*/  SHF.L.U32 R57, R57, 0x10, RZ ;  /* 0x0000001039397819 */ /* 0x000fc400000006ff */
[----:B------:R-:W-:Y:S01]  /*2f90*/  SHF.L.U32 R61, R66, 0x10, RZ ;  /* 0x00000010423d7819 */ /* 0x000fe200000006ff */
[----:B------:R-:W-:Y:S01]  /*2fa0*/  FADD.FTZ R84, R59, R56 ;  /* 0x000000383b547221 */ /* 0x000fe20000010000 */
[----:B------:R-:W-:Y:S01]  /*2fb0*/  SHF.L.U32 R63, R10, 0x10, RZ ;  /* 0x000000100a3f7819 */ /* 0x000fe200000006ff */
[----:B------:R-:W-:Y:S01]  /*2fc0*/  FADD.FTZ R86, R86, R57 ;  /* 0x0000003956567221 */ /* 0x000fe20000010000 */
        /* <DEDUP_REMOVED lines=8> */
[----:B------:R-:W-:-:S02]  /*3050*/  PRMT R58, R6, 0x7632, R58 ;  /* 0x00007632063a7816 */ /* 0x000fc4000000003a */
[----:B------:R-:W-:Y:S02]  /*3060*/  SHF.L.U32 R63, R59, 0x10, RZ ;  /* 0x000000103b3f7819 */ /* 0x000fe400000006ff */
[----:B------:R-:W-:Y:S01]  /*3070*/  SHF.L.U32 R59, R57, 0x10, RZ ;  /* 0x00000010393b7819 */ /* 0x000fe200000006ff */
[----:B------:R-:W-:Y:S01]  /*3080*/  IMAD.U32 R61, R58, 0x10000, RZ ;  /* 0x000100003a3d7824 */ /* 0x000fe200078e00ff */
[----:B------:R-:W-:Y:S01]  /*3090*/  SHF.L.U32 R60, R7, 0x10, RZ ;  /* 0x00000010073c7819 */ /* 0x000fe200000006ff */
[----:B------:R-:W-:Y:S01]  /*30a0*/  FADD.FTZ R88, R88, R63 ;  /* 0x0000003f58587221 */ /* 0x000fe20000010000 */
[----:B------:R-:W-:Y:S01]  /*30b0*/  SHF.L.U32 R57, R56, 0x10, RZ ;  /* 0x0000001038397819 */ /* 0x000fe200000006ff */
[----:B------:R-:W-:Y:S01]  /*30c0*/  FADD.FTZ R86, R86, R61 ;  /* 0x0000003d56567221 */ /* 0x000fe20000010000 */
[----:B------:R-:W-:Y:S01]  /*30d0*/  FADD.FTZ R84, R84, R59 ;  /* 0x0000003b54547221 */ /* 0x000fe20000010000 */
[----:B------:R-:W-:Y:S02]  /*30e0*/  FADD.FTZ R93, R60, R67 ;  /* 0x000000433c5d7221 */ /* 0x000fe40000010000 */
[----:B------:R-:W-:Y:S01]  /*30f0*/  FADD.FTZ R82, R82, R57 ;  /* 0x0000003952527221 */ /* 0x000fe20000010000 */
[----:B------:R-:W-:-:S02]  /*3100*/  F2FP.BF16.F32.PACK_AB R58, R86, R91 ;  /* 0x0000005b563a723e */ /* 0x000fc400000010ff */
[----:B------:R-:W-:Y:S02]  /*3110*/  F2FP.BF16.F32.PACK_AB R59, R88, R93 ;  /* 0x0000005d583b723e */ /* 0x000fe400000010ff */
[----:B------:R-:W-:Y:S02]  /*3120*/  F2FP.BF16.F32.PACK_AB R57, R84, R85 ;  /* 0x000000555439723e */ /* 0x000fe400000010ff */
[----:B------:R-:W-:-:S07]  /*3130*/  F2FP.BF16.F32.PACK_AB R56, R82, R81 ;  /* 0x000000515238723e */ /* 0x000fce00000010ff */
.L_x_21:
[----:B------:R-:W0:Y:S02]  /*3140*/  @P0 LDC.64 R60, c[0x0][0x3a8] ;  /* 0x0000ea00ff3c0b82 */ /* 0x000e240000000a00 */
[----:B0-----:R-:W-:-:S05]  /*3150*/  @P0 IMAD.WIDE.U32 R60, R0, 0x10, R60 ;  /* 0x00000010003c0825 */ /* 0x001fca00078e003c */
[----:B------:R3:W-:Y:S02]  /*3160*/  @P0 STG.E.128 desc[UR6][R60.64], R56 ;  /* 0x000000383c000986 */ /* 0x0007e4000c101d06 */
.L_x_18:
[----:B------:R-:W-:Y:S05]  /*3170*/  BSYNC.RECONVERGENT B0 ;  /* 0x0000000000007941 */ /* 0x000fea0003800200 */
.L_x_17:
[----:B-123--:R-:W-:Y:S01]  /*3180*/  FADD.FTZ R61, RZ, R97 ;  /* 0x00000061ff3d7221 */ /* 0x00efe20000010000 */
[C---:B------:R-:W-:Y:S01]  /*3190*/  ISETP.GE.U32.AND P1, PT, R3.reuse, 0x100, PT ;  /* 0x000001000300780c */ /* 0x040fe20003f26070 */
[----:B------:R-:W-:Y:S01]  /*31a0*/  BSSY.RECONVERGENT B0, `(.L_x_23) ;  /* 0x000006e000007945 */ /* 0x000fe20003800200 */
[C---:B------:R-:W-:Y:S01]  /*31b0*/  ISETP.GT.U32.AND P5, PT, R3.reuse, 0x1ff, PT ;  /* 0x000001ff0300780c */ /* 0x040fe20003fa4070 */
[----:B------:R-:W-:Y:S01]  /*31c0*/  FADD.FTZ R0, R108, R61 ;  /* 0x0000003d6c007221 */ /* 0x000fe20000010000 */
[----:B------:R-:W-:-:S03]  /*31d0*/  ISETP.GT.U32.AND P2, PT, R3, 0x2ff, PT ;  /* 0x000002ff0300780c */ /* 0x000fc60003f44070 */
[----:B------:R-:W-:-:S04]  /*31e0*/  FADD.FTZ R61, R99, R0 ;  /* 0x00000000633d7221 */ /* 0x000fc80000010000 */
[----:B------:R-:W-:-:S04]  /*31f0*/  FADD.FTZ R0, R102, R61 ;  /* 0x0000003d66007221 */ /* 0x000fc80000010000 */
[----:B------:R-:W-:-:S04]  /*3200*/  FADD.FTZ R61, R101, R0 ;  /* 0x00000000653d7221 */ /* 0x000fc80000010000 */
[----:B------:R-:W-:-:S04]  /*3210*/  FADD.FTZ R61, R98, R61 ;  /* 0x0000003d623d7221 */ /* 0x000fc80000010000 */
[----:B------:R-:W-:-:S04]  /*3220*/  FADD.FTZ R0, R100, R61 ;  /* 0x0000003d64007221 */ /* 0x000fc80000010000 */
[----:B------:R-:W-:-:S05]  /*3230*/  FADD.FTZ R0, R103, R0 ;  /* 0x0000000067007221 */ /* 0x000fca0000010000 */
[----:B------:R-:W-:-:S05]  /*3240*/  FSEL R0, R0, RZ, P1 ;  /* 0x000000ff00007208 */ /* 0x000fca0000800000 */
[----:B------:R-:W-:-:S04]  /*3250*/  FADD.FTZ R61, R83, R0 ;  /* 0x00000000533d7221 */ /* 0x000fc80000010000 */
[----:B------:R-:W-:-:S04]  /*3260*/  FADD.FTZ R60, R90, R61 ;  /* 0x0000003d5a3c7221 */ /* 0x000fc80000010000 */
[----:B------:R-:W-:-:S04]  /*3270*/  FADD.FTZ R61, R87, R60 ;  /* 0x0000003c573d7221 */ /* 0x000fc80000010000 */
[----:B------:R-:W-:-:S04]  /*3280*/  FADD.FTZ R60, R92, R61 ;  /* 0x0000003d5c3c7221 */ /* 0x000fc80000010000 */
[----:B------:R-:W-:-:S04]  /*3290*/  FADD.FTZ R61, R89, R60 ;  /* 0x0000003c593d7221 */ /* 0x000fc80000010000 */
[----:B------:R-:W-:-:S04]  /*32a0*/  FADD.FTZ R60, R94, R61 ;  /* 0x0000003d5e3c7221 */ /* 0x000fc80000010000 */
[----:B------:R-:W-:-:S04]  /*32b0*/  FADD.FTZ R61, R95, R60 ;  /* 0x0000003c5f3d7221 */ /* 0x000fc80000010000 */
[----:B------:R-:W-:-:S04]  /*32c0*/  @P5 FADD.FTZ R0, R96, R61 ;  /* 0x0000003d60005221 */ /* 0x000fc80000010000 */
[----:B------:R-:W-:-:S04]  /*32d0*/  FADD.FTZ R61, R81, R0 ;  /* 0x00000000513d7221 */ /* 0x000fc80000010000 */
[----:B------:R-:W-:-:S04]  /*32e0*/  FADD.FTZ R60, R82, R61 ;  /* 0x0000003d523c7221 */ /* 0x000fc80000010000 */
[----:B------:R-:W-:-:S04]  /*32f0*/  FADD.FTZ R61, R85, R60 ;  /* 0x0000003c553d7221 */ /* 0x000fc80000010000 */
[----:B------:R-:W-:-:S04]  /*3300*/  FADD.FTZ R60, R84, R61 ;  /* 0x0000003d543c7221 */ /* 0x000fc80000010000 */
[----:B------:R-:W-:-:S04]  /*3310*/  FADD.FTZ R61, R91, R60 ;  /* 0x0000003c5b3d7221 */ /* 0x000fc80000010000 */
[----:B------:R-:W-:-:S04]  /*3320*/  FADD.FTZ R60, R86, R61 ;  /* 0x0000003d563c7221 */ /* 0x000fc80000010000 */
[----:B------:R-:W-:-:S04]  /*3330*/  FADD.FTZ R61, R93, R60 ;  /* 0x0000003c5d3d7221 */ /* 0x000fc80000010000 */
[----:B------:R-:W-:-:S05]  /*3340*/  @P2 FADD.FTZ R0, R88, R61 ;  /* 0x0000003d58002221 */ /* 0x000fca0000010000 */
[----:B------:R-:W1:Y:S02]  /*3350*/  SHFL.BFLY PT, R61, R0, 0x1, 0x1f ;  /* 0x0c201f00003d7f89 */ /* 0x000e6400000e0000 */
[----:B-1----:R-:W-:-:S05]  /*3360*/  FADD.FTZ R61, R0, R61 ;  /* 0x0000003d003d7221 */ /* 0x002fca0000010000 */
[----:B------:R-:W1:Y:S02]  /*3370*/  SHFL.BFLY PT, R60, R61, 0x2, 0x1f ;  /* 0x0c401f003d3c7f89 */ /* 0x000e6400000e0000 */
[----:B-1----:R-:W-:-:S05]  /*3380*/  FADD.FTZ R62, R61, R60 ;  /* 0x0000003c3d3e7221 */ /* 0x002fca0000010000 */
[----:B------:R-:W1:Y:S02]  /*3390*/  SHFL.BFLY PT, R63, R62, 0x4, 0x1f ;  /* 0x0c801f003e3f7f89 */ /* 0x000e6400000e0000 */
[----:B-1----:R-:W-:-:S05]  /*33a0*/  FADD.FTZ R63, R62, R63 ;  /* 0x0000003f3e3f7221 */ /* 0x002fca0000010000 */
[----:B------:R-:W0:Y:S02]  /*33b0*/  SHFL.BFLY PT, R60, R63, 0x8, 0x1f ;  /* 0x0d001f003f3c7f89 */ /* 0x000e2400000e0000 */
[----:B0-----:R-:W-:-:S05]  /*33c0*/  FADD.FTZ R64, R63, R60 ;  /* 0x0000003c3f407221 */ /* 0x001fca0000010000 */
[----:B------:R-:W0:Y:S02]  /*33d0*/  SHFL.BFLY PT, R65, R64, 0x10, 0x1f ;  /* 0x0e001f0040417f89 */ /* 0x000e2400000e0000 */
[----:B0-----:R-:W-:-:S04]  /*33e0*/  FADD.FTZ R60, R64, R65 ;  /* 0x00000041403c7221 */ /* 0x001fc80000010000 */
[----:B------:R-:W-:-:S04]  /*33f0*/  FMUL.FTZ R60, R69, R60 ;  /* 0x0000003c453c7220 */ /* 0x000fc80000410000 */
[--C-:B------:R-:W-:Y:S01]  /*3400*/  FADD.FTZ R0, R97, -R60.reuse ;  /* 0x8000003c61007221 */ /* 0x100fe20000010000 */
[--C-:B------:R-:W-:Y:S01]  /*3410*/  FADD.FTZ R65, R108, -R60.reuse ;  /* 0x8000003c6c417221 */ /* 0x100fe20000010000 */
[--C-:B------:R-:W-:Y:S01]  /*3420*/  FADD.FTZ R61, R99, -R60.reuse ;  /* 0x8000003c633d7221 */ /* 0x100fe20000010000 */
[--C-:B------:R-:W-:Y:S01]  /*3430*/  FADD.FTZ R63, R98, -R60.reuse ;  /* 0x8000003c623f7221 */ /* 0x100fe20000010000 */
[----:B------:R-:W-:Y:S01]  /*3440*/  FFMA.FTZ R0, R0, R0, RZ ;  /* 0x0000000000007223 */ /* 0x000fe200000100ff */
[----:B------:R-:W-:-:S03]  /*3450*/  FADD.FTZ R62, R81, -R60 ;  /* 0x8000003c513e7221 */ /* 0x000fc60000010000 */
[----:B------:R-:W-:Y:S01]  /*3460*/  FFMA.FTZ R0, R65, R65, R0 ;  /* 0x0000004141007223 */ /* 0x000fe20000010000 */
        /* <DEDUP_REMOVED lines=9> */
[----:B------:R-:W-:-:S04]  /*3500*/  FFMA.FTZ R0, R61, R61, R0 ;  /* 0x0000003d3d007223 */ /* 0x000fc80000010000 */
[----:B------:R-:W-:Y:S01]  /*3510*/  FFMA.FTZ R0, R63, R63, R0 ;  /* 0x0000003f3f007223 */ /* 0x000fe20000010000 */
[----:B------:R-:W-:-:S04]  /*3520*/  FADD.FTZ R63, R90, -R60 ;  /* 0x8000003c5a3f7221 */ /* 0x000fc80000010000 */
[----:B------:R-:W-:Y:S01]  /*3530*/  FSEL R61, R0, RZ, P1 ;  /* 0x000000ff003d7208 */ /* 0x000fe20000800000 */
[----:B------:R-:W-:-:S04]  /*3540*/  FADD.FTZ R0, R83, -R60 ;  /* 0x8000003c53007221 */ /* 0x000fc80000010000 */
[----:B------:R-:W-:-:S04]  /*3550*/  FFMA.FTZ R0, R0, R0, R61 ;  /* 0x0000000000007223 */ /* 0x000fc8000001003d */
        /* <DEDUP_REMOVED lines=12> */
[----:B------:R-:W-:Y:S01]  /*3620*/  @P5 FFMA.FTZ R61, R63, R63, R0 ;  /* 0x0000003f3f3d5223 */ /* 0x000fe20000010000 */
[----:B------:R-:W-:-:S03]  /*3630*/  FADD.FTZ R63, R82, -R60 ;  /* 0x8000003c523f7221 */ /* 0x000fc60000010000 */
        /* <DEDUP_REMOVED lines=12> */
[----:B------:R-:W-:-:S05]  /*3700*/  @P2 FFMA.FTZ R61, R63, R63, R62 ;  /* 0x0000003f3f3d2223 */ /* 0x000fca000001003e */
[----:B------:R-:W0:Y:S02]  /*3710*/  SHFL.BFLY PT, R0, R61, 0x1, 0x1f ;  /* 0x0c201f003d007f89 */ /* 0x000e2400000e0000 */
[----:B0-----:R-:W-:-:S05]  /*3720*/  FADD.FTZ R62, R61, R0 ;  /* 0x000000003d3e7221 */ /* 0x001fca0000010000 */
[----:B------:R-:W0:Y:S02]  /*3730*/  SHFL.BFLY PT, R63, R62, 0x2, 0x1f ;  /* 0x0c401f003e3f7f89 */ /* 0x000e2400000e0000 */
[----:B0-----:R-:W-:-:S05]  /*3740*/  FADD.FTZ R63, R62, R63 ;  /* 0x0000003f3e3f7221 */ /* 0x001fca0000010000 */
[----:B------:R-:W0:Y:S02]  /*3750*/  SHFL.BFLY PT, R0, R63, 0x4, 0x1f ;  /* 0x0c801f003f007f89 */ /* 0x000e2400000e0000 */
[----:B0-----:R-:W-:Y:S02]  /*3760*/  FADD.FTZ R64, R63, R0 ;  /* 0x000000003f407221 */ /* 0x001fe40000010000 */
[----:B------:R-:W0:Y:S03]  /*3770*/  S2R R0, SR_TID.X ;  /* 0x0000000000007919 */ /* 0x000e260000002100 */
[----:B------:R-:W1:Y:S02]  /*3780*/  SHFL.BFLY PT, R65, R64, 0x8, 0x1f ;  /* 0x0d001f0040417f89 */ /* 0x000e6400000e0000 */
[----:B-1----:R-:W-:Y:S01]  /*3790*/  FADD.FTZ R65, R64, R65 ;  /* 0x0000004140417221 */ /* 0x002fe20000010000 */
[----:B0-----:R-:W-:-:S04]  /*37a0*/  LOP3.LUT P2, RZ, R0, 0x1f, RZ, 0xc0, !PT ;  /* 0x0000001f00ff7812 */ /* 0x001fc8000784c0ff */
[----:B------:R-:W0:Y:S01]  /*37b0*/  SHFL.BFLY PT, R66, R65, 0x10, 0x1f ;  /* 0x0e001f0041427f89 */ /* 0x000e2200000e0000 */
[----:B------:R-:W-:-:S04]  /*37c0*/  LOP3.LUT R67, R0, 0x1f, RZ, 0xc0, !PT ;  /* 0x0000001f00437812 */ /* 0x000fc800078ec0ff */
[----:B------:R-:W-:Y:S01]  /*37d0*/  ISETP.GT.U32.AND P5, PT, R67, 0x7, PT ;  /* 0x000000074300780c */ /* 0x000fe20003fa4070 */
[----:B------:R-:W-:Y:S02]  /*37e0*/  IMAD.MOV.U32 R67, RZ, RZ, RZ ;  /* 0x000000ffff437224 */ /* 0x000fe400078e00ff */
[----:B0-----:R-:W-:Y:S01]  /*37f0*/  FADD.FTZ R61, R65, R66 ;  /* 0x00000042413d7221 */ /* 0x001fe20000010000 */
[----:B------:R-:W-:Y:S09]  /*3800*/  @P2 BRA `(.L_x_24) ;  /* 0x00000000001c2947 */ /* 0x000ff20003800000 */
[----:B------:R-:W0:Y:S01]  /*3810*/  S2UR UR5, SR_CgaCtaId ;  /* 0x00000000000579c3 */ /* 0x000e220000008800 */
[----:B------:R-:W-:Y:S01]  /*3820*/  UMOV UR4, 0x400 ;  /* 0x0000040000047882 */ /* 0x000fe20000000000 */
[----:B------:R-:W-:-:S04]  /*3830*/  SHF.R.U32.HI R62, RZ, 0x2, R0 ;  /* 0x00000002ff3e7819 */ /* 0x000fc80000011600 */
[----:B------:R-:W-:Y:S01]  /*3840*/  LOP3.LUT R62, R62, 0x38, RZ, 0xc0, !PT ;  /* 0x000000383e3e7812 */ /* 0x000fe200078ec0ff */
[----:B0-----:R-:W-:-:S04]  /*3850*/  ULEA UR4, UR5, UR4, 0x18 ;  /* 0x0000000405047291 */ /* 0x001fc8000f8ec0ff */
[----:B------:R-:W-:-:S09]  /*3860*/  @UP1 UIADD3 UR4, UPT, UPT, UR4, 0x40, URZ ;  /* 0x0000004004041890 */ /* 0x000fd2000fffe0ff */
[----:B------:R0:W-:Y:S03]  /*3870*/  STS.64 [R62+UR4], R60 ;  /* 0x0000003c3e007988 */ /* 0x0001e60008000a04 */
.L_x_24:
[----:B------:R-:W-:Y:S05]  /*3880*/  BSYNC.RECONVERGENT B0 ;  /* 0x0000000000007941 */ /* 0x000fea0003800200 */
.L_x_23:
[----:B------:R-:W-:Y:S01]  /*3890*/  BAR.SYNC.DEFER_BLOCKING 0x0 ;  /* 0x0000000000007b1d */ /* 0x000fe20000010000 */
[----:B0-----:R-:W-:-:S05]  /*38a0*/  CS2R R60, SRZ ;  /* 0x00000000003c7805 */ /* 0x001fca000001ff00 */
[----:B------:R-:W-:Y:S04]  /*38b0*/  BSSY.RECONVERGENT B0, `(.L_x_25) ;  /* 0x000000a000007945 */ /* 0x000fe80003800200 */
[----:B------:R-:W-:Y:S05]  /*38c0*/  @P5 BRA `(.L_x_26) ;  /* 0x0000000000205947 */ /* 0x000fea0003800000 */
[----:B------:R-:W0:Y:S01]  /*38d0*/  S2UR UR5, SR_CgaCtaId ;  /* 0x00000000000579c3 */ /* 0x000e220000008800 */
[----:B------:R-:W-:Y:S01]  /*38e0*/  UMOV UR4, 0x400 ;  /* 0x0000040000047882 */ /* 0x000fe20000000000 */
[----:B------:R-:W-:Y:S02]  /*38f0*/  SHF.L.U32 R60, R0, 0x3, RZ ;  /* 0x00000003003c7819 */ /* 0x000fe400000006ff */
[----:B------:R-:W-:Y:S02]  /*3900*/  MOV R67, R68 ;  /* 0x0000004400437202 */ /* 0x000fe40000000f00 */
[----:B------:R-:W-:Y:S01]  /*3910*/  LOP3.LUT R60, R60, 0xf8, RZ, 0xc0, !PT ;  /* 0x000000f83c3c7812 */ /* 0x000fe200078ec0ff */
[----:B0-----:R-:W-:-:S04]  /*3920*/  ULEA UR4, UR5, UR4, 0x18 ;  /* 0x0000000405047291 */ /* 0x001fc8000f8ec0ff */
[----:B------:R-:W-:-:S09]  /*3930*/  @UP1 UIADD3 UR4, UPT, UPT, UR4, 0x40, URZ ;  /* 0x0000004004041890 */ /* 0x000fd2000fffe0ff */
[----:B------:R-:W0:Y:S03]  /*3940*/  LDS.64 R60, [R60+UR4] ;  /* 0x000000043c3c7984 */ /* 0x000e260008000a00 */
.L_x_26:
[----:B------:R-:W-:Y:S05]  /*3950*/  BSYNC.RECONVERGENT B0 ;  /* 0x0000000000007941 */ /* 0x000fea0003800200 */
.L_x_25:
[----:B------:R-:W1:Y:S01]  /*3960*/  SHFL.DOWN PT, R62, R67, 0x4, 0x1f ;  /* 0x08801f00433e7f89 */ /* 0x000e6200000e0000 */
[----:B------:R-:W-:Y:S01]  /*3970*/  ISETP.NE.AND P2, PT, R0, RZ, PT ;  /* 0x000000ff0000720c */ /* 0x000fe20003f45270 */
[----:B------:R-:W-:Y:S01]  /*3980*/  BSSY.RECONVERGENT B0, `(.L_x_27) ;  /* 0x0000091000007945 */ /* 0x000fe20003800200 */
[----:B------:R-:W-:Y:S01]  /*3990*/  ISETP.NE.AND P5, PT, RZ, UR8, PT ;  /* 0x00000008ff007c0c */ /* 0x000fe2000bfa5270 */
[----:B0-----:R-:W0:Y:S04]  /*39a0*/  SHFL.DOWN PT, R63, R60, 0x4, 0x1f ;  /* 0x08801f003c3f7f89 */ /* 0x001e2800000e0000 */
[----:B------:R-:W2:Y:S01]  /*39b0*/  SHFL.DOWN PT, R64, R61, 0x4, 0x1f ;  /* 0x08801f003d407f89 */ /* 0x000ea200000e0000 */
[----:B-1----:R-:W-:Y:S01]  /*39c0*/  IMAD.IADD R65, R62, 0x1, R67 ;  /* 0x000000013e417824 */ /* 0x002fe200078e0243 */
[----:B------:R-:W-:-:S02]  /*39d0*/  I2FP.F32.S32 R112, R62 ;  /* 0x0000003e00707245 */ /* 0x000fc40000201400 */
[----:B------:R-:W-:Y:S02]  /*39e0*/  I2FP.F32.S32 R62, R67 ;  /* 0x00000043003e7245 */ /* 0x000fe40000201400 */
[----:B------:R-:W-:Y:S01]  /*39f0*/  I2FP.F32.S32 R66, R65 ;  /* 0x0000004100427245 */ /* 0x000fe20000201400 */
[----:B------:R-:W1:Y:S01]  /*3a00*/  SHFL.DOWN PT, R152, R65, 0x2, 0x1f ;  /* 0x08401f0041987f89 */ /* 0x000e6200000e0000 */
[C---:B0-----:R-:W-:Y:S01]  /*3a10*/  FMUL.FTZ R111, R63.reuse, R112 ;  /* 0x000000703f6f7220 */ /* 0x041fe20000410000 */
[----:B------:R-:W-:Y:S01]  /*3a20*/  FADD.FTZ R63, -R63, R60 ;  /* 0x0000003c3f3f7221 */ /* 0x000fe20000010100 */
[----:B------:R-:W0:Y:S01]  /*3a30*/  MUFU.RCP R110, R66 ;  /* 0x00000042006e7308 */ /* 0x000e220000001000 */
[----:B--2---:R-:W-:Y:S01]  /*3a40*/  FADD.FTZ R61, R64, R61 ;  /* 0x0000003d403d7221 */ /* 0x004fe20000010000 */
[----:B------:R-:W-:Y:S01]  /*3a50*/  FFMA.FTZ R111, R62, R60, R111 ;  /* 0x0000003c3e6f7223 */ /* 0x000fe2000001006f */
[----:B------:R-:W-:-:S04]  /*3a60*/  FMUL.FTZ R63, R63, R63 ;  /* 0x0000003f3f3f7220 */ /* 0x000fc80000410000 */
[----:B------:R-:W-:-:S04]  /*3a70*/  FMUL.FTZ R63, R63, R62 ;  /* 0x0000003e3f3f7220 */ /* 0x000fc80000410000 */
[----:B------:R-:W-:Y:S01]  /*3a80*/  FMUL.FTZ R63, R63, R112 ;  /* 0x000000703f3f7220 */ /* 0x000fe20000410000 */
[----:B0-----:R-:W-:-:S03]  /*3a90*/  FMUL.FTZ R111, R110, R111 ;  /* 0x0000006f6e6f7220 */ /* 0x001fc60000410000 */
[----:B------:R-:W-:Y:S01]  /*3aa0*/  FFMA.FTZ R61, R110, R63, R61 ;  /* 0x0000003f6e3d7223 */ /* 0x000fe2000001003d */
[-C--:B-1----:R-:W-:Y:S01]  /*3ab0*/  IADD3 R65, PT, PT, R65, R152.reuse, RZ ;  /* 0x0000009841417210 */ /* 0x082fe20007ffe0ff */
[----:B------:R-:W0:Y:S01]  /*3ac0*/  SHFL.DOWN PT, R60, R111, 0x2, 0x1f ;  /* 0x08401f006f3c7f89 */ /* 0x000e2200000e0000 */
[----:B------:R-:W-:Y:S02]  /*3ad0*/  I2FP.F32.S32 R152, R152 ;  /* 0x0000009800987245 */ /* 0x000fe40000201400 */
[----:B------:R-:W-:Y:S01]  /*3ae0*/  I2FP.F32.S32 R63, R65 ;  /* 0x00000041003f7245 */ /* 0x000fe20000201400 */
[----:B------:R-:W1:Y:S03]  /*3af0*/  SHFL.DOWN PT, R62, R61, 0x2, 0x1f ;  /* 0x08401f003d3e7f89 */ /* 0x000e6600000e0000 */
[----:B------:R-:W2:Y:S01]  /*3b00*/  MUFU.RCP R64, R63 ;  /* 0x0000003f00407308 */ /* 0x000ea20000001000 */
[----:B------:R-:W3:Y:S01]  /*3b10*/  SHFL.DOWN PT, R110, R65, 0x1, 0x1f ;  /* 0x08201f00416e7f89 */ /* 0x000ee200000e0000 */
[----:B0-----:R-:W-:Y:S01]  /*3b20*/  FMUL.FTZ R67, R60, R152 ;  /* 0x000000983c437220 */ /* 0x001fe20000410000 */
[----:B------:R-:W-:-:S03]  /*3b30*/  FADD.FTZ R60, R111, -R60 ;  /* 0x8000003c6f3c7221 */ /* 0x000fc60000010000 */
[----:B------:R-:W-:Y:S01]  /*3b40*/  FFMA.FTZ R111, R66, R111, R67 ;  /* 0x0000006f426f7223 */ /* 0x000fe20000010043 */
[----:B------:R-:W-:Y:S01]  /*3b50*/  FMUL.FTZ R67, R60, R60 ;  /* 0x0000003c3c437220 */ /* 0x000fe20000410000 */
[----:B-1----:R-:W-:Y:S02]  /*3b60*/  FADD.FTZ R61, R61, R62 ;  /* 0x0000003e3d3d7221 */ /* 0x002fe40000010000 */
[----:B--2---:R-:W-:Y:S01]  /*3b70*/  FMUL.FTZ R60, R64, R111 ;  /* 0x0000006f403c7220 */ /* 0x004fe20000410000 */
[----:B------:R-:W-:Y:S01]  /*3b80*/  FMUL.FTZ R67, R66, R67 ;  /* 0x0000004342437220 */ /* 0x000fe20000410000 */
[-C--:B---3--:R-:W-:Y:S02]  /*3b90*/  IADD3 R65, PT, PT, R65, R110.reuse, RZ ;  /* 0x0000006e41417210 */ /* 0x088fe40007ffe0ff */
[----:B------:R-:W-:Y:S01]  /*3ba0*/  I2FP.F32.S32 R110, R110 ;  /* 0x0000006e006e7245 */ /* 0x000fe20000201400 */
[----:B------:R-:W0:Y:S01]  /*3bb0*/  SHFL.DOWN PT, R111, R60, 0x1, 0x1f ;  /* 0x08201f003c6f7f89 */ /* 0x000e2200000e0000 */
[----:B------:R-:W-:Y:S01]  /*3bc0*/  FMUL.FTZ R67, R67, R152 ;  /* 0x0000009843437220 */ /* 0x000fe20000410000 */
[----:B------:R-:W-:-:S03]  /*3bd0*/  I2FP.F32.S32 R65, R65 ;  /* 0x0000004100417245 */ /* 0x000fc60000201400 */
[----:B------:R-:W-:Y:S02]  /*3be0*/  FFMA.FTZ R61, R64, R67, R61 ;  /* 0x00000043403d7223 */ /* 0x000fe4000001003d */
[----:B------:R-:W1:Y:S01]  /*3bf0*/  LDC R67, c[0x0][0x448] ;  /* 0x00011200ff437b82 */ /* 0x000e620000000800 */
[----:B------:R-:W2:Y:S02]  /*3c00*/  MUFU.RCP R65, R65 ;  /* 0x0000004100417308 */ /* 0x000ea40000001000 */
[----:B------:R-:W3:Y:S01]  /*3c10*/  SHFL.DOWN PT, R62, R61, 0x1, 0x1f ;  /* 0x08201f003d3e7f89 */ /* 0x000ee200000e0000 */
[----:B0-----:R-:W-:Y:S01]  /*3c20*/  FADD.FTZ R64, R60, -R111 ;  /* 0x8000006f3c407221 */ /* 0x001fe20000010000 */
[----:B------:R-:W-:-:S03]  /*3c30*/  FMUL.FTZ R66, R111, R110 ;  /* 0x0000006e6f427220 */ /* 0x000fc60000410000 */
[----:B------:R-:W-:Y:S01]  /*3c40*/  FMUL.FTZ R64, R64, R64 ;  /* 0x0000004040407220 */ /* 0x000fe20000410000 */
[----:B------:R-:W-:-:S03]  /*3c50*/  FFMA.FTZ R66, R63, R60, R66 ;  /* 0x0000003c3f427223 */ /* 0x000fc60000010042 */
[----:B------:R-:W-:Y:S01]  /*3c60*/  FMUL.FTZ R64, R63, R64 ;  /* 0x000000403f407220 */ /* 0x000fe20000410000 */
[----:B--2---:R-:W-:Y:S01]  /*3c70*/  FMUL.FTZ R66, R65, R66 ;  /* 0x0000004241427220 */ /* 0x004fe20000410000 */
[----:B---3--:R-:W-:Y:S02]  /*3c80*/  FADD.FTZ R62, R61, R62 ;  /* 0x0000003e3d3e7221 */ /* 0x008fe40000010000 */
[----:B------:R-:W-:Y:S01]  /*3c90*/  FMUL.FTZ R64, R64, R110 ;  /* 0x0000006e40407220 */ /* 0x000fe20000410000 */
[----:B------:R-:W0:Y:S01]  /*3ca0*/  @!P2 LDC.64 R60, c[0x0][0x3c0] ;  /* 0x0000f000ff3cab82 */ /* 0x000e220000000a00 */
[----:B------:R-:W2:Y:S02]  /*3cb0*/  SHFL.IDX PT, R111, R66, RZ, 0x1f ;  /* 0x00001fff426f7589 */ /* 0x000ea400000e0000 */
[----:B------:R-:W-:-:S05]  /*3cc0*/  FFMA.FTZ R64, R65, R64, R62 ;  /* 0x0000004041407223 */ /* 0x000fca000001003e */
[----:B------:R-:W3:Y:S01]  /*3cd0*/  @!P2 LDC.64 R62, c[0x0][0x3c8] ;  /* 0x0000f200ff3eab82 */ /* 0x000ee20000000a00 */
[----:B------:R-:W1:Y:S01]  /*3ce0*/  SHFL.IDX PT, R64, R64, RZ, 0x1f ;  /* 0x00001fff40407589 */ /* 0x000e6200000e0000 */
[----:B0-----:R-:W-:-:S04]  /*3cf0*/  @!P2 IMAD.WIDE R60, R2, 0x4, R60 ;  /* 0x00000004023ca825 */ /* 0x001fc800078e023c */
[----:B--2---:R-:W-:Y:S01]  /*3d00*/  FMUL.FTZ R65, R111, R111 ;  /* 0x0000006f6f417220 */ /* 0x004fe20000410000 */
[----:B------:R0:W-:Y:S04]  /*3d10*/  @!P2 STG.E desc[UR6][R60.64], R111 ;  /* 0x0000006f3c00a986 */ /* 0x0001e8000c101906 */
[----:B------:R-:W-:Y:S01]  /*3d20*/  FSEL R110, R65, RZ, P5 ;  /* 0x000000ff416e7208 */ /* 0x000fe20002800000 */
[----:B---3--:R-:W-:-:S04]  /*3d30*/  @!P2 IMAD.WIDE R62, R2, 0x4, R62 ;  /* 0x00000004023ea825 */ /* 0x008fc800078e023e */
[----:B-1----:R-:W-:Y:S01]  /*3d40*/  FFMA.FTZ R65, R64, UR9, R67 ;  /* 0x0000000940417c23 */ /* 0x002fe20008010043 */
[----:B------:R-:W-:-:S03]  /*3d50*/  FSEL R67, R111, RZ, !P5 ;  /* 0x000000ff6f437208 */ /* 0x000fc60006800000 */
[----:B------:R-:W-:-:S04]  /*3d60*/  FADD.FTZ R65, R65, R110 ;  /* 0x0000006e41417221 */ /* 0x000fc80000010000 */
[----:B------:R-:W1:Y:S02]  /*3d70*/  MUFU.RSQ R66, R65 ;  /* 0x0000004100427308 */ /* 0x000e640000001400 */
[----:B-1----:R0:W-:Y:S01]  /*3d80*/  @!P2 STG.E desc[UR6][R62.64], R66 ;  /* 0x000000423e00a986 */ /* 0x0021e2000c101906 */
[----:B------:R-:W-:Y:S05]  /*3d90*/  @!P1 BRA `(.L_x_28) ;  /* 0x00000004003c9947 */ /* 0x000fea0003800000 */
[--C-:B0-----:R-:W-:Y:S01]  /*3da0*/  FADD.FTZ R61, R100, -R67.reuse ;  /* 0x80000043643d7221 */ /* 0x101fe20000010000 */
[----:B------:R-:W-:Y:S01]  /*3db0*/  SHF.L.U32 R65, R39, 0x10, RZ ;  /* 0x0000001027417819 */ /* 0x000fe200000006ff */
[----:B------:R-:W-:Y:S02]  /*3dc0*/  IMAD.U32 R63, R107, 0x10000, RZ ;  /* 0x000100006b3f7824 */ /* 0x000fe400078e00ff */
[--C-:B------:R-:W-:Y:S01]  /*3dd0*/  FADD.FTZ R113, R103, -R67.reuse ;  /* 0x8000004367717221 */ /* 0x100fe20000010000 */
[----:B------:R-:W-:Y:S01]  /*3de0*/  FMUL.FTZ R158, R66, R61 ;  /* 0x0000003d429e7220 */ /* 0x000fe20000410000 */
[----:B------:R-:W-:Y:S01]  /*3df0*/  FADD.FTZ R61, R101, -R67 ;  /* 0x80000043653d7221 */ /* 0x000fe20000010000 */
[----:B------:R-:W-:Y:S01]  /*3e00*/  SHF.L.U32 R64, R148, 0x10, RZ ;  /* 0x0000001094407819 */ /* 0x000fe200000006ff */
[----:B------:R-:W-:Y:S02]  /*3e10*/  IMAD.U32 R110, R147, 0x10000, RZ ;  /* 0x00010000936e7824 */ /* 0x000fe400078e00ff */
[----:B------:R-:W-:Y:S01]  /*3e20*/  FFMA.FTZ R160, R158, R63, R65 ;  /* 0x0000003f9ea07223 */ /* 0x000fe20000010041 */
[----:B------:R-:W-:Y:S01]  /*3e30*/  SHF.L.U32 R63, R106, 0x10, RZ ;  /* 0x000000106a3f7819 */ /* 0x000fe200000006ff */
[----:B------:R-:W-:Y:S01]  /*3e40*/  FMUL.FTZ R154, R66, R61 ;  /* 0x0000003d429a7220 */ /* 0x000fe20000410000 */
[----:B------:R-:W-:Y:S01]  /*3e50*/  SHF.L.U32 R65, R38, 0x10, RZ ;  /* 0x0000001026417819 */ /* 0x000fe200000006ff */
[----:B------:R-:W-:Y:S01]  /*3e60*/  FMUL.FTZ R161, R66, R113 ;  /* 0x0000007142a17220 */ /* 0x000fe20000410000 */
[----:B------:R-:W-:Y:S01]  /*3e70*/  FADD.FTZ R111, R98, -R67 ;  /* 0x80000043626f7221 */ /* 0x000fe20000010000 */
[----:B------:R-:W-:Y:S01]  /*3e80*/  SHF.L.U32 R62, R70, 0x10, RZ ;  /* 0x00000010463e7819 */ /* 0x000fe200000006ff */
[----:B------:R-:W-:-:S02]  /*3e90*/  IMAD.U32 R60, R71, 0x10000, RZ ;  /* 0x00010000473c7824 */ /* 0x000fc400078e00ff */
[----:B------:R-:W-:Y:S01]  /*3ea0*/  FFMA.FTZ R156, R154, R63, R65 ;  /* 0x0000003f9a9c7223 */ /* 0x000fe20000010041 */
[--C-:B------:R-:W-:Y:S01]  /*3eb0*/  FADD.FTZ R63, R102, -R67.reuse ;  /* 0x80000043663f7221 */ /* 0x100fe20000010000 */
[----:B------:R-:W-:Y:S01]  /*3ec0*/  FFMA.FTZ R163, R161, R64, R110 ;  /* 0x00000040a1a37223 */ /* 0x000fe2000001006e */
[----:B------:R-:W-:Y:S01]  /*3ed0*/  SHF.L.U32 R64, R75, 0x10, RZ ;  /* 0x000000104b407819 */ /* 0x000fe200000006ff */
[----:B------:R-:W-:Y:S01]  /*3ee0*/  FMUL.FTZ R157, R66, R111 ;  /* 0x0000006f429d7220 */ /* 0x000fe20000410000 */
[----:B------:R-:W-:Y:S01]  /*3ef0*/  SHF.L.U32 R110, R74, 0x10, RZ ;  /* 0x000000104a6e7819 */ /* 0x000fe200000006ff */
[C---:B------:R-:W-:Y:S01]  /*3f00*/  FMUL.FTZ R153, R66.reuse, R63 ;  /* 0x0000003f42997220 */ /* 0x040fe20000410000 */
[----:B------:R-:W-:Y:S01]  /*3f10*/  FADD.FTZ R61, R99, -R67 ;  /* 0x80000043633d7221 */ /* 0x000fe20000010000 */
[----:B------:R-:W-:Y:S01]  /*3f20*/  FFMA.FTZ R159, R157, R60, R62 ;  /* 0x0000003c9d9f7223 */ /* 0x000fe2000001003e */
[----:B------:R-:W-:Y:S01]  /*3f30*/  SHF.L.U32 R60, R105, 0x10, RZ ;  /* 0x00000010693c7819 */ /* 0x000fe200000006ff */
[----:B------:R-:W-:Y:S01]  /*3f40*/  FFMA.FTZ R155, R153, R64, R110 ;  /* 0x00000040999b7223 */ /* 0x000fe2000001006e */
[----:B------:R-:W-:Y:S01]  /*3f50*/  FMUL.FTZ R151, R66, R61 ;  /* 0x0000003d42977220 */ /* 0x000fe20000410000 */
[----:B------:R-:W0:Y:S01]  /*3f60*/  LDC.64 R64, c[0x0][0x428] ;  /* 0x00010a00ff407b82 */ /* 0x000e220000000a00 */
[----:B------:R-:W-:-:S02]  /*3f70*/  IMAD.U32 R62, R37, 0x10000, RZ ;  /* 0x00010000253e7824 */ /* 0x000fc400078e00ff */
[--C-:B------:R-:W-:Y:S01]  /*3f80*/  FADD.FTZ R63, R108, -R67.reuse ;  /* 0x800000436c3f7221 */ /* 0x100fe20000010000 */
[----:B------:R-:W-:Y:S01]  /*3f90*/  FADD.FTZ R61, R97, -R67 ;  /* 0x80000043613d7221 */ /* 0x000fe20000010000 */
[----:B------:R-:W-:Y:S02]  /*3fa0*/  IMAD.U32 R112, R78, 0x10000, RZ ;  /* 0x000100004e707824 */ /* 0x000fe400078e00ff */
[----:B------:R-:W-:Y:S01]  /*3fb0*/  FFMA.FTZ R152, R151, R60, R62 ;  /* 0x0000003c97987223 */ /* 0x000fe2000001003e */
[C---:B------:R-:W-:Y:S01]  /*3fc0*/  FMUL.FTZ R111, R66.reuse, R63 ;  /* 0x0000003f426f7220 */ /* 0x040fe20000410000 */
[----:B------:R-:W-:Y:S01]  /*3fd0*/  FMUL.FTZ R110, R66, R61 ;  /* 0x0000003d426e7220 */ /* 0x000fe20000410000 */
[----:B------:R-:W-:Y:S01]  /*3fe0*/  SHF.L.U32 R63, R36, 0x10, RZ ;  /* 0x00000010243f7819 */ /* 0x000fe200000006ff */
[----:B------:R-:W-:Y:S01]  /*3ff0*/  IMAD.U32 R61, R104, 0x10000, RZ ;  /* 0x00010000683d7824 */ /* 0x000fe200078e00ff */
[----:B------:R-:W-:-:S03]  /*4000*/  SHF.L.U32 R62, R79, 0x10, RZ ;  /* 0x000000104f3e7819 */ /* 0x000fc600000006ff */
[----:B------:R-:W-:Y:S01]  /*4010*/  FFMA.FTZ R60, R110, R61, R63 ;  /* 0x0000003d6e3c7223 */ /* 0x000fe2000001003f */
[----:B------:R-:W-:Y:S01]  /*4020*/  F2FP.BF16.F32.PACK_AB R61, R155, R152 ;  /* 0x000000989b3d723e */ /* 0x000fe200000010ff */
[----:B------:R-:W-:Y:S01]  /*4030*/  FFMA.FTZ R113, R111, R62, R112 ;  /* 0x0000003e6f717223 */ /* 0x000fe20000010070 */
[----:B------:R-:W-:Y:S01]  /*4040*/  F2FP.BF16.F32.PACK_AB R63, R163, R160 ;  /* 0x000000a0a33f723e */ /* 0x000fe200000010ff */
[----:B------:R-:W-:Y:S01]  /*4050*/  IMAD.U32 R112, R146, 0x10000, RZ ;  /* 0x0001000092707824 */ /* 0x000fe200078e00ff */
[----:B------:R-:W-:Y:S02]  /*4060*/  F2FP.BF16.F32.PACK_AB R62, R159, R156 ;  /* 0x0000009c9f3e723e */ /* 0x000fe400000010ff */
[----:B------:R-:W-:Y:S02]  /*4070*/  F2FP.BF16.F32.PACK_AB R60, R113, R60 ;  /* 0x0000003c713c723e */ /* 0x000fe400000010ff */
[----:B------:R-:W-:Y:S01]  /*4080*/  SHF.L.U32 R152, R145, 0x10, RZ ;  /* 0x0000001091987819 */ /* 0x000fe200000006ff */
[----:B0-----:R-:W-:Y:S01]  /*4090*/  IMAD.WIDE.U32 R64, R80, 0x10, R64 ;  /* 0x0000001050407825 */ /* 0x001fe200078e0040 */
[----:B------:R-:W-:-:S03]  /*40a0*/  SHF.L.U32 R113, R55, 0x10, RZ ;  /* 0x0000001037717819 */ /* 0x000fc600000006ff */
[----:B------:R-:W-:Y:S01]  /*40b0*/  FFMA.FTZ R161, R161, R112, R152 ;  /* 0x00000070a1a17223 */ /* 0x000fe20000010098 */
[----:B------:R-:W-:Y:S01]  /*40c0*/  SHF.L.U32 R112, R150, 0x10, RZ ;  /* 0x0000001096707819 */ /* 0x000fe200000006ff */
[----:B------:R0:W-:Y:S01]  /*40d0*/  STG.E.128 desc[UR6][R64.64], R60 ;  /* 0x0000003c40007986 */ /* 0x0001e2000c101d06 */
[----:B------:R-:W-:-:S05]  /*40e0*/  SHF.L.U32 R155, R31, 0x10, RZ ;  /* 0x000000101f9b7819 */ /* 0x000fca00000006ff */
[----:B------:R-:W-:Y:S01]  /*40f0*/  FFMA.FTZ R158, R158, R113, R155 ;  /* 0x000000719e9e7223 */ /* 0x000fe2000001009b */
[----:B------:R-:W-:Y:S01]  /*4100*/  SHF.L.U32 R113, R54, 0x10, RZ ;  /* 0x0000001036717819 */ /* 0x000fe200000006ff */
[----:B------:R-:W-:-:S04]  /*4110*/  IMAD.U32 R155, R30, 0x10000, RZ ;  /* 0x000100001e9b7824 */ /* 0x000fc800078e00ff */
[----:B------:R-:W-:Y:S01]  /*4120*/  FFMA.FTZ R113, R154, R113, R155 ;  /* 0x000000719a717223 */ /* 0x000fe2000001009b */
[----:B0-----:R-:W-:Y:S01]  /*4130*/  SHF.L.U32 R60, R149, 0x10, RZ ;  /* 0x00000010953c7819 */ /* 0x001fe200000006ff */
[----:B------:R-:W0:Y:S01]  /*4140*/  LDC.64 R64, c[0x0][0x430] ;  /* 0x00010c00ff407b82 */ /* 0x000e220000000a00 */
[----:B------:R-:W-:Y:S02]  /*4150*/  SHF.L.U32 R62, R29, 0x10, RZ ;  /* 0x000000101d3e7819 */ /* 0x000fe400000006ff */
[----:B------:R-:W-:Y:S01]  /*4160*/  SHF.L.U32 R61, R52, 0x10, RZ ;  /* 0x00000010343d7819 */ /* 0x000fe200000006ff */
[----:B------:R-:W-:Y:S01]  /*4170*/  FFMA.FTZ R152, R157, R112, R60 ;  /* 0x000000709d987223 */ /* 0x000fe2000001003c */
[----:B------:R-:W-:Y:S01]  /*4180*/  IMAD.U32 R60, R53, 0x10000, RZ ;  /* 0x00010000353c7824 */ /* 0x000fe200078e00ff */
[----:B------:R-:W-:-:S03]  /*4190*/  SHF.L.U32 R63, R28, 0x10, RZ ;  /* 0x000000101c3f7819 */ /* 0x000fc600000006ff */
[----:B------:R-:W-:Y:S01]  /*41a0*/  FFMA.FTZ R151, R151, R60, R62 ;  /* 0x0000003c97977223 */ /* 0x000fe2000001003e */
[----:B------:R-:W-:Y:S01]  /*41b0*/  SHF.L.U32 R60, R73, 0x10, RZ ;  /* 0x00000010493c7819 */ /* 0x000fe200000006ff */
[----:B------:R-:W-:-:S04]  /*41c0*/  IMAD.U32 R62, R72, 0x10000, RZ ;  /* 0x00010000483e7824 */ /* 0x000fc800078e00ff */
[----:B------:R-:W-:Y:S01]  /*41d0*/  FFMA.FTZ R112, R153, R60, R62 ;  /* 0x0000003c99707223 */ /* 0x000fe2000001003e */
[----:B------:R-:W-:Y:S01]  /*41e0*/  FFMA.FTZ R60, R110, R61, R63 ;  /* 0x0000003d6e3c7223 */ /* 0x000fe2000001003f */
[----:B------:R-:W-:Y:S01]  /*41f0*/  SHF.L.U32 R110, R76, 0x10, RZ ;  /* 0x000000104c6e7819 */ /* 0x000fe200000006ff */
[----:B------:R-:W-:Y:S01]  /*4200*/  IMAD.U32 R62, R77, 0x10000, RZ ;  /* 0x000100004d3e7824 */ /* 0x000fe200078e00ff */
[----:B------:R-:W-:Y:S02]  /*4210*/  F2FP.BF16.F32.PACK_AB R63, R161, R158 ;  /* 0x0000009ea13f723e */ /* 0x000fe400000010ff */
[----:B------:R-:W-:Y:S01]  /*4220*/  F2FP.BF16.F32.PACK_AB R61, R112, R151 ;  /* 0x00000097703d723e */ /* 0x000fe200000010ff */
[----:B------:R-:W-:Y:S01]  /*4230*/  FFMA.FTZ R111, R111, R62, R110 ;  /* 0x0000003e6f6f7223 */ /* 0x000fe2000001006e */
[----:B------:R-:W-:Y:S01]  /*4240*/  F2FP.BF16.F32.PACK_AB R62, R152, R113 ;  /* 0x00000071983e723e */ /* 0x000fe200000010ff */
[C---:B0-----:R-:W-:Y:S01]  /*4250*/  IMAD.WIDE.U32 R64, R80.reuse, 0x10, R64 ;  /* 0x0000001050407825 */ /* 0x041fe200078e0040 */
[----:B------:R-:W-:-:S02]  /*4260*/  IADD3 R80, PT, PT, R80, 0x100, RZ ;  /* 0x0000010050507810 */ /* 0x000fc40007ffe0ff */
[----:B------:R-:W-:-:S05]  /*4270*/  F2FP.BF16.F32.PACK_AB R60, R111, R60 ;  /* 0x0000003c6f3c723e */ /* 0x000fca00000010ff */
[----:B------:R1:W-:Y:S02]  /*4280*/  STG.E.128 desc[UR6][R64.64], R60 ;  /* 0x0000003c40007986 */ /* 0x0003e4000c101d06 */
.L_x_28:
[----:B------:R-:W-:Y:S05]  /*4290*/  BSYNC.RECONVERGENT B0 ;  /* 0x0000000000007941 */ /* 0x000fea0003800200 */
.L_x_27:
[----:B------:R-:W-:Y:S04]  /*42a0*/  BSSY.RECONVERGENT B0, `(.L_x_29) ;  /* 0x0000051000007945 */ /* 0x000fe80003800200 */
[----:B------:R-:W-:Y:S05]  /*42b0*/  @!P3 BRA `(.L_x_30) ;  /* 0x00000004003cb947 */ /* 0x000fea0003800000 */
[--C-:B01----:R-:W-:Y:S01]  /*42c0*/  FADD.FTZ R61, R95, -R67.reuse ;  /* 0x800000435f3d7221 */ /* 0x103fe20000010000 */
        /* <DEDUP_REMOVED lines=19> */
[C---:B------:R-:W-:Y:S01]  /*4400*/  FMUL.FTZ R157, R66.reuse, R111 ;  /* 0x0000006f429d7220 */ /* 0x040fe20000410000 */
        /* <DEDUP_REMOVED lines=58> */
.L_x_30:
[----:B------:R-:W-:Y:S05]  /*47b0*/  BSYNC.RECONVERGENT B0 ;  /* 0x0000000000007941 */ /* 0x000fea0003800200 */
.L_x_29:
[----:B------:R-:W-:Y:S04]  /*47c0*/  BSSY.RECONVERGENT B0, `(.L_x_31) ;  /* 0x0000050000007945 */ /* 0x000fe80003800200 */
[----:B------:R-:W-:Y:S05]  /*47d0*/  @!P4 BRA `(.L_x_32) ;  /* 0x000000040038c947 */ /* 0x000fea0003800000 */
[--C-:B012---:R-:W-:Y:S01]  /*47e0*/  FADD.FTZ R61, R81, -R67.reuse ;  /* 0x80000043513d7221 */ /* 0x107fe20000010000 */
[----:B------:R-:W-:Y:S01]  /*47f0*/  SHF.L.U32 R62, R16, 0x10, RZ ;  /* 0x00000010103e7819 */ /* 0x000fe200000006ff */
[----:B------:R-:W-:Y:S01]  /*4800*/  IMAD.U32 R60, R24, 0x10000, RZ ;  /* 0x00010000183c7824 */ /* 0x000fe200078e00ff */
[----:B------:R-:W-:Y:S01]  /*4810*/  SHF.L.U32 R64, R20, 0x10, RZ ;  /* 0x0000001014407819 */ /* 0x000fe200000006ff */
[----:B------:R-:W-:Y:S01]  /*4820*/  FMUL.FTZ R61, R66, R61 ;  /* 0x0000003d423d7220 */ /* 0x000fe20000410000 */
[----:B------:R-:W-:Y:S02]  /*4830*/  IMAD.U32 R63, R12, 0x10000, RZ ;  /* 0x000100000c3f7824 */ /* 0x000fe400078e00ff */
[----:B------:R-:W-:Y:S01]  /*4840*/  FADD.FTZ R65, R82, -R67 ;  /* 0x8000004352417221 */ /* 0x000fe20000010000 */
[----:B------:R-:W-:Y:S01]  /*4850*/  SHF.L.U32 R110, R127, 0x10, RZ ;  /* 0x000000107f6e7819 */ /* 0x000fe200000006ff */
[C---:B------:R-:W-:Y:S01]  /*4860*/  FFMA.FTZ R60, R61.reuse, R60, R62 ;  /* 0x0000003c3d3c7223 */ /* 0x040fe2000001003e */
[----:B------:R-:W-:Y:S01]  /*4870*/  FFMA.FTZ R64, R61, R64, R63 ;  /* 0x000000403d407223 */ /* 0x000fe2000001003f */
[----:B------:R-:W-:Y:S01]  /*4880*/  SHF.L.U32 R62, R128, 0x10, RZ ;  /* 0x00000010803e7819 */ /* 0x000fe200000006ff */
[----:B------:R-:W-:Y:S01]  /*4890*/  FADD.FTZ R63, R85, -R67 ;  /* 0x80000043553f7221 */ /* 0x000fe20000010000 */
[----:B------:R-:W-:Y:S01]  /*48a0*/  SHF.L.U32 R61, R125, 0x10, RZ ;  /* 0x000000107d3d7819 */ /* 0x000fe200000006ff */
[----:B------:R-:W-:-:S02]  /*48b0*/  IMAD.U32 R112, R126, 0x10000, RZ ;  /* 0x000100007e707824 */ /* 0x000fc400078e00ff */
[C---:B------:R-:W-:Y:S01]  /*48c0*/  FMUL.FTZ R65, R66.reuse, R65 ;  /* 0x0000004142417220 */ /* 0x040fe20000410000 */
[----:B------:R-:W-:Y:S01]  /*48d0*/  FMUL.FTZ R111, R66, R63 ;  /* 0x0000003f426f7220 */ /* 0x000fe20000410000 */
[----:B------:R-:W-:Y:S01]  /*48e0*/  SHF.L.U32 R152, R25, 0x10, RZ ;  /* 0x0000001019987819 */ /* 0x000fe200000006ff */
[----:B------:R-:W-:Y:S02]  /*48f0*/  IMAD.U32 R154, R17, 0x10000, RZ ;  /* 0x00010000119a7824 */ /* 0x000fe400078e00ff */
[C---:B------:R-:W-:Y:S01]  /*4900*/  FFMA.FTZ R63, R65.reuse, R62, R110 ;  /* 0x0000003e413f7223 */ /* 0x040fe2000001006e */
[----:B------:R-:W-:Y:S01]  /*4910*/  FFMA.FTZ R151, R65, R112, R61 ;  /* 0x0000007041977223 */ /* 0x000fe2000001003d */
[----:B------:R-:W-:Y:S01]  /*4920*/  FADD.FTZ R65, R84, -R67 ;  /* 0x8000004354417221 */ /* 0x000fe20000010000 */
[----:B------:R-:W-:Y:S01]  /*4930*/  SHF.L.U32 R62, R21, 0x10, RZ ;  /* 0x00000010153e7819 */ /* 0x000fe200000006ff */
[----:B------:R-:W-:Y:S01]  /*4940*/  IMAD.U32 R113, R124, 0x10000, RZ ;  /* 0x000100007c717824 */ /* 0x000fe200078e00ff */
[----:B------:R-:W-:Y:S01]  /*4950*/  SHF.L.U32 R110, R13, 0x10, RZ ;  /* 0x000000100d6e7819 */ /* 0x000fe200000006ff */
[----:B------:R-:W-:Y:S01]  /*4960*/  FMUL.FTZ R112, R66, R65 ;  /* 0x0000004142707220 */ /* 0x000fe20000410000 */
[----:B------:R-:W-:Y:S01]  /*4970*/  SHF.L.U32 R153, R123, 0x10, RZ ;  /* 0x000000107b997819 */ /* 0x000fe200000006ff */
[C---:B------:R-:W-:Y:S01]  /*4980*/  FFMA.FTZ R61, R111.reuse, R152, R154 ;  /* 0x000000986f3d7223 */ /* 0x040fe2000001009a */
[----:B------:R-:W-:Y:S01]  /*4990*/  SHF.L.U32 R156, R118, 0x10, RZ ;  /* 0x00000010769c7819 */ /* 0x000fe200000006ff */
[----:B------:R-:W-:Y:S01]  /*49a0*/  FFMA.FTZ R65, R111, R62, R110 ;  /* 0x0000003e6f417223 */ /* 0x000fe2000001006e */
[----:B------:R-:W-:Y:S01]  /*49b0*/  SHF.L.U32 R111, R122, 0x10, RZ ;  /* 0x000000107a6f7819 */ /* 0x000fe200000006ff */
[----:B------:R-:W-:Y:S01]  /*49c0*/  FFMA.FTZ R152, R112, R113, R153 ;  /* 0x0000007170987223 */ /* 0x000fe20000010099 */
[----:B------:R-:W-:-:S02]  /*49d0*/  IMAD.U32 R113, R121, 0x10000, RZ ;  /* 0x0001000079717824 */ /* 0x000fc400078e00ff */
[----:B------:R-:W-:Y:S01]  /*49e0*/  FADD.FTZ R153, R91, -R67 ;  /* 0x800000435b997221 */ /* 0x000fe20000010000 */
[----:B------:R-:W-:Y:S01]  /*49f0*/  SHF.L.U32 R62, R26, 0x10, RZ ;  /* 0x000000101a3e7819 */ /* 0x000fe200000006ff */
[----:B------:R-:W-:Y:S01]  /*4a00*/  FFMA.FTZ R154, R112, R111, R113 ;  /* 0x0000006f709a7223 */ /* 0x000fe20000010071 */
[----:B------:R-:W-:Y:S01]  /*4a10*/  SHF.L.U32 R110, R18, 0x10, RZ ;  /* 0x00000010126e7819 */ /* 0x000fe200000006ff */
[----:B------:R-:W-:Y:S01]  /*4a20*/  FMUL.FTZ R153, R66, R153 ;  /* 0x0000009942997220 */ /* 0x000fe20000410000 */
[----:B------:R-:W-:Y:S01]  /*4a30*/  SHF.L.U32 R111, R14, 0x10, RZ ;  /* 0x000000100e6f7819 */ /* 0x000fe200000006ff */
[----:B------:R-:W-:Y:S01]  /*4a40*/  IMAD.U32 R112, R22, 0x10000, RZ ;  /* 0x0001000016707824 */ /* 0x000fe200078e00ff */
[----:B------:R-:W-:Y:S01]  /*4a50*/  SHF.L.U32 R113, R117, 0x10, RZ ;  /* 0x0000001075717819 */ /* 0x000fe200000006ff */
[C---:B------:R-:W-:Y:S01]  /*4a60*/  FFMA.FTZ R62, R153.reuse, R62, R110 ;  /* 0x0000003e993e7223 */ /* 0x040fe2000001006e */
[----:B------:R-:W-:Y:S01]  /*4a70*/  SHF.L.U32 R110, R120, 0x10, RZ ;  /* 0x00000010786e7819 */ /* 0x000fe200000006ff */
[----:B------:R-:W-:Y:S01]  /*4a80*/  FFMA.FTZ R153, R153, R112, R111 ;  /* 0x0000007099997223 */ /* 0x000fe2000001006f */
[----:B------:R-:W-:Y:S01]  /*4a90*/  FADD.FTZ R111, R86, -R67 ;  /* 0x80000043566f7221 */ /* 0x000fe20000010000 */
[----:B------:R-:W-:Y:S01]  /*4aa0*/  IMAD.U32 R112, R119, 0x10000, RZ ;  /* 0x0001000077707824 */ /* 0x000fe200078e00ff */
[----:B------:R-:W-:-:S02]  /*4ab0*/  SHF.L.U32 R158, R23, 0x10, RZ ;  /* 0x00000010179e7819 */ /* 0x000fc400000006ff */
[----:B------:R-:W-:Y:S01]  /*4ac0*/  FMUL.FTZ R111, R66, R111 ;  /* 0x0000006f426f7220 */ /* 0x000fe20000410000 */
[----:B------:R-:W-:Y:S02]  /*4ad0*/  SHF.L.U32 R160, R115, 0x10, RZ ;  /* 0x0000001073a07819 */ /* 0x000fe400000006ff */
[----:B------:R-:W-:Y:S01]  /*4ae0*/  SHF.L.U32 R159, R109, 0x10, RZ ;  /* 0x000000106d9f7819 */ /* 0x000fe200000006ff */
[C---:B------:R-:W-:Y:S01]  /*4af0*/  FFMA.FTZ R155, R111.reuse, R110, R112 ;  /* 0x0000006e6f9b7223 */ /* 0x040fe20000010070 */
[----:B------:R-:W-:Y:S01]  /*4b00*/  FFMA.FTZ R156, R111, R156, R113 ;  /* 0x0000009c6f9c7223 */ /* 0x000fe20000010071 */
[--C-:B------:R-:W-:Y:S01]  /*4b10*/  FADD.FTZ R111, R93, -R67.reuse ;  /* 0x800000435d6f7221 */ /* 0x100fe20000010000 */
[----:B------:R-:W-:Y:S01]  /*4b20*/  SHF.L.U32 R112, R19, 0x10, RZ ;  /* 0x0000001013707819 */ /* 0x000fe200000006ff */
[----:B------:R-:W-:Y:S02]  /*4b30*/  IMAD.U32 R113, R15, 0x10000, RZ ;  /* 0x000100000f717824 */ /* 0x000fe400078e00ff */
[----:B------:R-:W-:Y:S01]  /*4b40*/  FADD.FTZ R67, R88, -R67 ;  /* 0x8000004358437221 */ /* 0x000fe20000010000 */
[C---:B------:R-:W-:Y:S01]  /*4b50*/  FMUL.FTZ R111, R66.reuse, R111 ;  /* 0x0000006f426f7220 */ /* 0x040fe20000410000 */
[----:B------:R-:W-:Y:S01]  /*4b60*/  IMAD.U32 R110, R27, 0x10000, RZ ;  /* 0x000100001b6e7824 */ /* 0x000fe200078e00ff */
[----:B------:R-:W-:Y:S01]  /*4b70*/  F2FP.BF16.F32.PACK_AB R60, R63, R60 ;  /* 0x0000003c3f3c723e */ /* 0x000fe200000010ff */
[----:B------:R-:W-:Y:S01]  /*4b80*/  FMUL.FTZ R67, R66, R67 ;  /* 0x0000004342437220 */ /* 0x000fe20000410000 */
[C---:B------:R-:W-:Y:S01]  /*4b90*/  FFMA.FTZ R158, R111.reuse, R158, R113 ;  /* 0x0000009e6f9e7223 */ /* 0x040fe20000010071 */
[----:B------:R-:W-:Y:S01]  /*4ba0*/  FFMA.FTZ R157, R111, R110, R112 ;  /* 0x0000006e6f9d7223 */ /* 0x000fe20000010070 */
[----:B------:R-:W-:Y:S01]  /*4bb0*/  SHF.L.U32 R66, R116, 0x10, RZ ;  /* 0x0000001074427819 */ /* 0x000fe200000006ff */
[----:B------:R-:W0:Y:S01]  /*4bc0*/  LDC.64 R112, c[0x0][0x428] ;  /* 0x00010a00ff707b82 */ /* 0x000e220000000a00 */
[----:B------:R-:W-:-:S02]  /*4bd0*/  F2FP.BF16.F32.PACK_AB R62, R155, R62 ;  /* 0x0000003e9b3e723e */ /* 0x000fc400000010ff */
[----:B------:R-:W-:Y:S01]  /*4be0*/  F2FP.BF16.F32.PACK_AB R61, R152, R61 ;  /* 0x0000003d983d723e */ /* 0x000fe200000010ff */
[C---:B------:R-:W-:Y:S01]  /*4bf0*/  FFMA.FTZ R66, R67.reuse, R66, R160 ;  /* 0x0000004243427223 */ /* 0x040fe200000100a0 */
[----:B------:R-:W-:Y:S01]  /*4c00*/  IMAD.U32 R160, R114, 0x10000, RZ ;  /* 0x0001000072a07824 */ /* 0x000fe200078e00ff */
[----:B------:R-:W-:Y:S02]  /*4c10*/  F2FP.BF16.F32.PACK_AB R65, R154, R65 ;  /* 0x000000419a41723e */ /* 0x000fe400000010ff */
[----:B------:R-:W1:Y:S01]  /*4c20*/  LDC.64 R110, c[0x0][0x430] ;  /* 0x00010c00ff6e7b82 */ /* 0x000e620000000a00 */
[----:B------:R-:W-:Y:S01]  /*4c30*/  FFMA.FTZ R67, R67, R160, R159 ;  /* 0x000000a043437223 */ /* 0x000fe2000001009f */
[----:B------:R-:W-:Y:S02]  /*4c40*/  F2FP.BF16.F32.PACK_AB R63, R66, R157 ;  /* 0x0000009d423f723e */ /* 0x000fe400000010ff */
[----:B------:R-:W-:Y:S02]  /*4c50*/  F2FP.BF16.F32.PACK_AB R66, R156, R153 ;  /* 0x000000999c42723e */ /* 0x000fe400000010ff */
[----:B------:R-:W-:-:S02]  /*4c60*/  F2FP.BF16.F32.PACK_AB R67, R67, R158 ;  /* 0x0000009e4343723e */ /* 0x000fc400000010ff */
[----:B------:R-:W-:Y:S01]  /*4c70*/  F2FP.BF16.F32.PACK_AB R64, R151, R64 ;  /* 0x000000409740723e */ /* 0x000fe200000010ff */
[----:B0-----:R-:W-:-:S05]  /*4c80*/  IMAD.WIDE.U32 R112, R80, 0x10, R112 ;  /* 0x0000001050707825 */ /* 0x001fca00078e0070 */
[----:B------:R3:W-:Y:S01]  /*4c90*/  STG.E.128 desc[UR6][R112.64], R60 ;  /* 0x0000003c70007986 */ /* 0x0007e2000c101d06 */
[----:B-1----:R-:W-:-:S05]  /*4ca0*/  IMAD.WIDE.U32 R110, R80, 0x10, R110 ;  /* 0x00000010506e7825 */ /* 0x002fca00078e006e */
[----:B------:R3:W-:Y:S02]  /*4cb0*/  STG.E.128 desc[UR6][R110.64], R64 ;  /* 0x000000406e007986 */ /* 0x0007e4000c101d06 */
.L_x_32:
[----:B------:R-:W-:Y:S05]  /*4cc0*/  BSYNC.RECONVERGENT B0 ;  /* 0x0000000000007941 */ /* 0x000fea0003800200 */
.L_x_31:
[----:B0123--:R-:W0:Y:S01]  /*4cd0*/  LDC.64 R60, c[0x0][0x380] ;  /* 0x0000e000ff3c7b82 */ /* 0x00fe220000000a00 */
[----:B------:R-:W-:Y:S01]  /*4ce0*/  UPLOP3.LUT UP1, UPT, UPT, UPT, UP1, 0x40, 0x4 ;  /* 0x000000000004789c */ /* 0x000fe20003f2e810 */
[----:B0-----:R-:W-:-:S04]  /*4cf0*/  IADD3 R2, PT, PT, R2, R60, RZ ;  /* 0x0000003c02027210 */ /* 0x001fc80007ffe0ff */
[----:B------:R-:W-:-:S13]  /*4d00*/  ISETP.GE.AND P2, PT, R2, R61, PT ;  /* 0x0000003d0200720c */ /* 0x000fda0003f46270 */
[----:B------:R-:W-:Y:S05]  /*4d10*/  @!P2 BRA `(.L_x_33) ;  /* 0xffffffc40008a947 */ /* 0x000fea000383ffff */
[----:B------:R-:W-:Y:S05]  /*4d20*/  EXIT ;  /* 0x000000000000794d */ /* 0x000fea0003800000 */
.L_x_34:
[----:B------:R-:W-:-:S00]  /*4d30*/  BRA `(.L_x_34) ;  /* 0xfffffffc00fc7947 */ /* 0x000fc0000383ffff */
[----:B------:R-:W-:-:S00]  /*4d40*/  NOP ;  /* 0x0000000000007918 */ /* 0x000fc00000000000 */
        /* <DEDUP_REMOVED lines=11> */
.L_x_13664:


//--------------------- .text._ZN10layer_norm31ln_parallel_residual_fwd_kernelINS_13Kernel_traitsI13__nv_bfloat16S2_S2_S2_fjLj6144ELj1ELj1ELj8ELj16ENS_18Kernel_traits_baseILj6144ES2_S2_S2_S2_fjLj256EEEEELb0ELb0ELb1EEEvNS_9FwdParamsE --------------------------
	.section	.text._ZN10layer_norm31ln_parallel_residual_fwd_kernelINS_13Kernel_traitsI13__nv_bfloat16S2_S2_S2_fjLj6144ELj1ELj1ELj8ELj16ENS_18Kernel_traits_baseILj6144ES2_S2_S2_S2_fjLj256EEEEELb0ELb0ELb1EEEvNS_9FwdParamsE,"ax",@progbits
	.align	128
        .global         _ZN10layer_norm31ln_parallel_residual_fwd_kernelINS_13Kernel_traitsI13__nv_bfloat16S2_S2_S2_fjLj6144ELj1ELj1ELj8ELj16ENS_18Kernel_traits_baseILj6144ES2_S2_S2_S2_fjLj256EEEEELb0ELb0ELb1EEEvNS_9FwdParamsE
        .type           _ZN10layer_norm31ln_parallel_residual_fwd_kernelINS_13Kernel_traitsI13__nv_bfloat16S2_S2_S2_fjLj6144ELj1ELj1ELj8ELj16ENS_18Kernel_traits_baseILj6144ES2_S2_S2_S2_fjLj256EEEEELb0ELb0ELb1EEEvNS_9FwdParamsE,@function
        .size           _ZN10layer_norm31ln_parallel_residual_fwd_kernelINS_13Kernel_traitsI13__nv_bfloat16S2_S2_S2_fjLj6144ELj1ELj1ELj8ELj16ENS_18Kernel_traits_baseILj6144ES2_S2_S2_S2_fjLj256EEEEELb0ELb0ELb1EEEvNS_9FwdParamsE,(.L_x_13665 - _ZN10layer_norm31ln_parallel_residual_fwd_kernelINS_13Kernel_traitsI13__nv_bfloat16S2_S2_S2_fjLj6144ELj1ELj1ELj8ELj16ENS_18Kernel_traits_baseILj6144ES2_S2_S2_S2_fjLj256EEEEELb0ELb0ELb1EEEvNS_9FwdParamsE)
        .other          _ZN10layer_norm31ln_parallel_residual_fwd_kernelINS_13Kernel_traitsI13__nv_bfloat16S2_S2_S2_fjLj6144ELj1ELj1ELj8ELj16ENS_18Kernel_traits_baseILj6144ES2_S2_S2_S2_fjLj256EEEEELb0ELb0ELb1EEEvNS_9FwdParamsE,@"STO_CUDA_ENTRY STV_DEFAULT"
_ZN10layer_norm31ln_parallel_residual_fwd_kernelINS_13Kernel_traitsI13__nv_bfloat16S2_S2_S2_fjLj6144ELj1ELj1ELj8ELj16ENS_18Kernel_traits_baseILj6144ES2_S2_S2_S2_fjLj256EEEEELb0ELb0ELb1EEEvNS_9FwdParamsE:
.text._ZN10layer_norm31ln_parallel_residual_fwd_kernelINS_13Kernel_traitsI13__nv_bfloat16S2_S2_S2_fjLj6144ELj1ELj1ELj8ELj16ENS_18Kernel_traits_baseILj6144ES2_S2_S2_S2_fjLj256EEEEELb0ELb0ELb1EEEvNS_9FwdParamsE:
[----:B------:R-:W-:Y:S01]  /*0000*/  LDC R1, c[0x0][0x37c] ;  /* 0x0000df00ff017b82 */ /* 0x000fe20000000800 */
[----:B------:R-:W0:Y:S07]  /*0010*/  LDCU.64 UR10, c[0x0][0x438] ;  /* 0x00008700ff0a77ac */ /* 0x000e2e0008000a00 */
[----:B------:R-:W1:Y:S01]  /*0020*/  LDC.64 R52, c[0x0][0x398] ;  /* 0x0000e600ff347b82 */ /* 0x000e620000000a00 */
[----:B------:R-:W2:Y:S01]  /*0030*/  S2R R0, SR_TID.X ;  /* 0x0000000000007919 */ /* 0x000ea20000002100 */
[----:B------:R-:W1:Y:S01]  /*0040*/  LDCU.64 UR8, c[0x0][0x3a0] ;  /* 0x00007400ff0877ac */ /* 0x000e620008000a00 */
[----:B------:R-:W3:Y:S05]  /*0050*/  LDCU.64 UR6, c[0x0][0x358] ;  /* 0x00006b00ff0677ac */ /* 0x000eea0008000a00 */
[----:B------:R-:W4:Y:S01]  /*0060*/  S2UR UR4, SR_CTAID.X ;  /* 0x00000000000479c3 */ /* 0x000f220000002500 */
[----:B0-----:R-:W-:-:S04]  /*0070*/  UISETP.NE.U32.AND UP0, UPT, UR10, URZ, UPT ;  /* 0x000000ff0a00728c */ /* 0x001fc8000bf05070 */
[----:B------:R-:W-:Y:S01]  /*0080*/  UISETP.NE.AND.EX UP0, UPT, UR11, URZ, UPT, UP0 ;  /* 0x000000ff0b00728c */ /* 0x000fe2000bf05300 */
[----:B-1----:R-:W-:-:S04]  /*0090*/  LOP3.LUT P0, RZ, R52, UR8, RZ, 0xfc, !PT ;  /* 0x0000000834ff7c12 */ /* 0x002fc8000f80fcff */
[----:B------:R-:W-:Y:S02]  /*00a0*/  LOP3.LUT P0, RZ, R53, UR9, RZ, 0xfc, P0 ;  /* 0x0000000935ff7c12 */ /* 0x000fe4000800fcff */
[----:B----4-:R-:W-:Y:S02]  /*00b0*/  MOV R2, UR4 ;  /* 0x0000000400027c02 */ /* 0x010fe40008000f00 */
[----:B--23--:R-:W-:Y:S09]  /*00c0*/  BRA.U UP0, `(.L_x_35) ;  /* 0x0000000100cc7547 */ /* 0x00cff2000b800000 */
[----:B------:R-:W0:Y:S02]  /*00d0*/  LDCU.64 UR4, c[0x0][0x440] ;  /* 0x00008800ff0477ac */ /* 0x000e240008000a00 */
[----:B0-----:R-:W-:-:S04]  /*00e0*/  UISETP.NE.U32.AND UP0, UPT, UR4, URZ, UPT ;  /* 0x000000ff0400728c */ /* 0x001fc8000bf05070 */
[----:B------:R-:W-:-:S09]  /*00f0*/  UISETP.NE.AND.EX UP0, UPT, UR5, URZ, UPT, UP0 ;  /* 0x000000ff0500728c */ /* 0x000fd2000bf05300 */
[----:B------:R-:W-:Y:S05]  /*0100*/  BRA.U UP0, `(.L_x_36) ;  /* 0x0000000100607547 */ /* 0x000fea000b800000 */
[----:B------:R-:W0:Y:S08]  /*0110*/  LDC.64 R4, c[0x0][0x3d0] ;  /* 0x0000f400ff047b82 */ /* 0x000e300000000a00 */
[----:B------:R-:W1:Y:S01]  /*0120*/  LDC.64 R6, c[0x0][0x3d8] ;  /* 0x0000f600ff067b82 */ /* 0x000e620000000a00 */
[----:B0-----:R-:W-:-:S05]  /*0130*/  IMAD.WIDE.U32 R4, R0, 0x10, R4 ;  /* 0x0000001000047825 */ /* 0x001fca00078e0004 */
[----:B------:R0:W5:Y:S01]  /*0140*/  LDG.E.128 R48, desc[UR6][R4.64] ;  /* 0x0000000604307981 */ /* 0x000162000c1e1d00 */
[----:B-1----:R-:W-:-:S03]  /*0150*/  IMAD.WIDE.U32 R6, R0, 0x10, R6 ;  /* 0x0000001000067825 */ /* 0x002fc600078e0006 */
[----:B------:R0:W5:Y:S04]  /*0160*/  LDG.E.128 R44, desc[UR6][R4.64+0x1000] ;  /* 0x00100006042c7981 */ /* 0x000168000c1e1d00 */
[----:B------:R0:W5:Y:S04]  /*0170*/  LDG.E.128 R40, desc[UR6][R4.64+0x2000] ;  /* 0x0020000604287981 */ /* 0x000168000c1e1d00 */
[----:B------:R0:W5:Y:S04]  /*0180*/  LDG.E.128 R36, desc[UR6][R6.64] ;  /* 0x0000000606247981 */ /* 0x000168000c1e1d00 */
[----:B------:R0:W5:Y:S04]  /*0190*/  LDG.E.128 R32, desc[UR6][R6.64+0x1000] ;  /* 0x0010000606207981 */ /* 0x000168000c1e1d00 */
[----:B------:R0:W5:Y:S01]  /*01a0*/  LDG.E.128 R28, desc[UR6][R6.64+0x2000] ;  /* 0x00200006061c7981 */ /* 0x000162000c1e1d00 */
[----:B------:R-:W-:-:S02]  /*01b0*/  HFMA2 R82, -RZ, RZ, 0, 0 ;  /* 0x00000000ff527431 */ /* 0x000fc400000001ff */
[----:B------:R-:W-:Y:S01]  /*01c0*/  IMAD.MOV.U32 R3, RZ, RZ, RZ ;  /* 0x000000ffff037224 */ /* 0x000fe200078e00ff */
[----:B------:R-:W-:Y:S02]  /*01d0*/  CS2R R72, SRZ ;  /* 0x0000000000487805 */ /* 0x000fe4000001ff00 */
[----:B------:R-:W-:Y:S02]  /*01e0*/  CS2R R74, SRZ ;  /* 0x00000000004a7805 */ /* 0x000fe4000001ff00 */
[----:B------:R-:W-:Y:S02]  /*01f0*/  CS2R R76, SRZ ;  /* 0x00000000004c7805 */ /* 0x000fe4000001ff00 */
[----:B------:R-:W-:Y:S02]  /*0200*/  CS2R R78, SRZ ;  /* 0x00000000004e7805 */ /* 0x000fe4000001ff00 */
[----:B------:R-:W-:Y:S02]  /*0210*/  CS2R R80, SRZ ;  /* 0x0000000000507805 */ /* 0x000fe4000001ff00 */
[----:B------:R-:W-:-:S02]  /*0220*/  CS2R R26, SRZ ;  /* 0x00000000001a7805 */ /* 0x000fc4000001ff00 */
[----:B------:R-:W-:Y:S02]  /*0230*/  CS2R R24, SRZ ;  /* 0x0000000000187805 */ /* 0x000fe4000001ff00 */
[----:B------:R-:W-:Y:S02]  /*0240*/  CS2R R22, SRZ ;  /* 0x0000000000167805 */ /* 0x000fe4000001ff00 */
[----:B------:R-:W-:Y:S02]  /*0250*/  CS2R R20, SRZ ;  /* 0x0000000000147805 */ /* 0x000fe4000001ff00 */
[----:B------:R-:W-:Y:S02]  /*0260*/  CS2R R18, SRZ ;  /* 0x0000000000127805 */ /* 0x000fe4000001ff00 */
[----:B------:R-:W-:Y:S01]  /*0270*/  CS2R R16, SRZ ;  /* 0x0000000000107805 */ /* 0x000fe2000001ff00 */
[----:B0-----:R-:W-:Y:S06]  /*0280*/  BRA `(.L_x_37) ;  /* 0x0000000400207947 */ /* 0x001fec0003800000 */
.L_x_36:
[----:B------:R-:W0:Y:S08]  /*0290*/  LDC.64 R6, c[0x0][0x3d0] ;  /* 0x0000f400ff067b82 */ /* 0x000e300000000a00 */
[----:B------:R-:W1:Y:S08]  /*02a0*/  LDC.64 R8, c[0x0][0x3d8] ;  /* 0x0000f600ff087b82 */ /* 0x000e700000000a00 */
[----:B------:R-:W2:Y:S01]  /*02b0*/  LDC.64 R4, c[0x0][0x440] ;  /* 0x00011000ff047b82 */ /* 0x000ea20000000a00 */
[----:B0-----:R-:W-:-:S05]  /*02c0*/  IMAD.WIDE.U32 R6, R0, 0x10, R6 ;  /* 0x0000001000067825 */ /* 0x001fca00078e0006 */
[----:B------:R0:W5:Y:S01]  /*02d0*/  LDG.E.128 R48, desc[UR6][R6.64] ;  /* 0x0000000606307981 */ /* 0x000162000c1e1d00 */
[----:B-1----:R-:W-:-:S03]  /*02e0*/  IMAD.WIDE.U32 R8, R0, 0x10, R8 ;  /* 0x0000001000087825 */ /* 0x002fc600078e0008 */
[----:B------:R0:W5:Y:S04]  /*02f0*/  LDG.E.128 R44, desc[UR6][R6.64+0x1000] ;  /* 0x00100006062c7981 */ /* 0x000168000c1e1d00 */
[----:B------:R0:W5:Y:S01]  /*0300*/  LDG.E.128 R40, desc[UR6][R6.64+0x2000] ;  /* 0x0020000606287981 */ /* 0x000162000c1e1d00 */
[----:B--2---:R-:W-:-:S03]  /*0310*/  IMAD.WIDE.U32 R4, R0, 0x10, R4 ;  /* 0x0000001000047825 */ /* 0x004fc600078e0004 */
[----:B------:R0:W5:Y:S04]  /*0320*/  LDG.E.128 R36, desc[UR6][R8.64] ;  /* 0x0000000608247981 */ /* 0x000168000c1e1d00 */
[----:B------:R0:W5:Y:S04]  /*0330*/  LDG.E.128 R32, desc[UR6][R8.64+0x1000] ;  /* 0x0010000608207981 */ /* 0x000168000c1e1d00 */
[----:B------:R0:W5:Y:S04]  /*0340*/  LDG.E.128 R28, desc[UR6][R8.64+0x2000] ;  /* 0x00200006081c7981 */ /* 0x000168000c1e1d00 */
[----:B------:R0:W5:Y:S04]  /*0350*/  LDG.E.128 R16, desc[UR6][R4.64] ;  /* 0x0000000604107981 */ /* 0x000168000c1e1d00 */
[----:B------:R0:W5:Y:S04]  /*0360*/  LDG.E.128 R20, desc[UR6][R4.64+0x1000] ;  /* 0x0010000604147981 */ /* 0x000168000c1e1d00 */
[----:B------:R0:W5:Y:S01]  /*0370*/  LDG.E.128 R24, desc[UR6][R4.64+0x2000] ;  /* 0x0020000604187981 */ /* 0x000162000c1e1d00 */
[----:B------:R-:W-:Y:S01]  /*0380*/  IMAD.MOV.U32 R3, RZ, RZ, RZ ;  /* 0x000000ffff037224 */ /* 0x000fe200078e00ff */
[----:B------:R-:W-:-:S02]  /*0390*/  CS2R R72, SRZ ;  /* 0x0000000000487805 */ /* 0x000fc4000001ff00 */
[----:B------:R-:W-:Y:S02]  /*03a0*/  CS2R R74, SRZ ;  /* 0x00000000004a7805 */ /* 0x000fe4000001ff00 */
[----:B------:R-:W-:Y:S02]  /*03b0*/  CS2R R76, SRZ ;  /* 0x00000000004c7805 */ /* 0x000fe4000001ff00 */
[----:B------:R-:W-:Y:S02]  /*03c0*/  CS2R R78, SRZ ;  /* 0x00000000004e7805 */ /* 0x000fe4000001ff00 */
[----:B------:R-:W-:Y:S02]  /*03d0*/  CS2R R80, SRZ ;  /* 0x0000000000507805 */ /* 0x000fe4000001ff00 */
[----:B------:R-:W-:Y:S01]  /*03e0*/  MOV R82, RZ ;  /* 0x000000ff00527202 */ /* 0x000fe20000000f00 */
[----:B0-----:R-:W-:Y:S06]  /*03f0*/  BRA `(.L_x_37) ;  /* 0x0000000000c47947 */ /* 0x001fec0003800000 */
.L_x_35:
[----:B------:R-:W0:Y:S01]  /*0400*/  LDCU.64 UR4, c[0x0][0x440] ;  /* 0x00008800ff0477ac */ /* 0x000e220008000a00 */
[----:B------:R-:W1:Y:S08]  /*0410*/  LDC.64 R4, c[0x0][0x438] ;  /* 0x00010e00ff047b82 */ /* 0x000e700000000a00 */
[----:B------:R-:W2:Y:S08]  /*0420*/  LDC.64 R6, c[0x0][0x3d0] ;  /* 0x0000f400ff067b82 */ /* 0x000eb00000000a00 */
[----:B------:R-:W3:Y:S01]  /*0430*/  LDC.64 R8, c[0x0][0x3d8] ;  /* 0x0000f600ff087b82 */ /* 0x000ee20000000a00 */
[----:B0-----:R-:W-:-:S04]  /*0440*/  ISETP.NE.U32.AND P1, PT, RZ, UR4, PT ;  /* 0x00000004ff007c0c */ /* 0x001fc8000bf25070 */
[----:B------:R-:W-:Y:S01]  /*0450*/  ISETP.NE.AND.EX P1, PT, RZ, UR5, PT, P1 ;  /* 0x00000005ff007c0c */ /* 0x000fe2000bf25310 */
[----:B-1----:R-:W-:-:S05]  /*0460*/  IMAD.WIDE.U32 R4, R0, 0x10, R4 ;  /* 0x0000001000047825 */ /* 0x002fca00078e0004 */
[----:B------:R-:W4:Y:S01]  /*0470*/  LDG.E.128 R76, desc[UR6][R4.64] ;  /* 0x00000006044c7981 */ /* 0x000f22000c1e1d00 */
[----:B--2---:R-:W-:-:S03]  /*0480*/  IMAD.WIDE.U32 R6, R0, 0x10, R6 ;  /* 0x0000001000067825 */ /* 0x004fc600078e0006 */
[----:B------:R-:W2:Y:S03]  /*0490*/  LDG.E.128 R72, desc[UR6][R4.64+0x1000] ;  /* 0x0010000604487981 */ /* 0x000ea6000c1e1d00 */
[----:B------:R-:W0:Y:S01]  /*04a0*/  @P1 LDC.64 R10, c[0x0][0x440] ;  /* 0x00011000ff0a1b82 */ /* 0x000e220000000a00 */
[----:B------:R-:W2:Y:S01]  /*04b0*/  LDG.E.128 R12, desc[UR6][R4.64+0x2000] ;  /* 0x00200006040c7981 */ /* 0x000ea2000c1e1d00 */
[----:B---3--:R-:W-:-:S03]  /*04c0*/  IMAD.WIDE.U32 R8, R0, 0x10, R8 ;  /* 0x0000001000087825 */ /* 0x008fc600078e0008 */
[----:B------:R1:W5:Y:S04]  /*04d0*/  LDG.E.128 R48, desc[UR6][R6.64] ;  /* 0x0000000606307981 */ /* 0x000368000c1e1d00 */
[----:B------:R1:W5:Y:S04]  /*04e0*/  LDG.E.128 R36, desc[UR6][R8.64] ;  /* 0x0000000608247981 */ /* 0x000368000c1e1d00 */
[----:B------:R1:W5:Y:S04]  /*04f0*/  LDG.E.128 R44, desc[UR6][R6.64+0x1000] ;  /* 0x00100006062c7981 */ /* 0x000368000c1e1d00 */
[----:B------:R1:W5:Y:S04]  /*0500*/  LDG.E.128 R32, desc[UR6][R8.64+0x1000] ;  /* 0x0010000608207981 */ /* 0x000368000c1e1d00 */
[----:B------:R1:W5:Y:S01]  /*0510*/  LDG.E.128 R40, desc[UR6][R6.64+0x2000] ;  /* 0x0020000606287981 */ /* 0x000362000c1e1d00 */
[----:B0-----:R-:W-:-:S03]  /*0520*/  @P1 IMAD.WIDE.U32 R10, R0, 0x10, R10 ;  /* 0x00000010000a1825 */ /* 0x001fc600078e000a */
[----:B------:R1:W5:Y:S04]  /*0530*/  LDG.E.128 R28, desc[UR6][R8.64+0x2000] ;  /* 0x00200006081c7981 */ /* 0x000368000c1e1d00 */
[----:B------:R1:W5:Y:S04]  /*0540*/  @P1 LDG.E.128 R16, desc[UR6][R10.64] ;  /* 0x000000060a101981 */ /* 0x000368000c1e1d00 */
[----:B------:R1:W5:Y:S04]  /*0550*/  @P1 LDG.E.128 R20, desc[UR6][R10.64+0x1000] ;  /* 0x001000060a141981 */ /* 0x000368000c1e1d00 */
[----:B------:R1:W5:Y:S01]  /*0560*/  @P1 LDG.E.128 R24, desc[UR6][R10.64+0x2000] ;  /* 0x002000060a181981 */ /* 0x000362000c1e1d00 */
[----:B----4-:R-:W-:Y:S01]  /*0570*/  @P1 IMAD.MOV.U32 R82, RZ, RZ, R76 ;  /* 0x000000ffff521224 */ /* 0x010fe200078e004c */
[----:B------:R-:W-:Y:S01]  /*0580*/  @P1 MOV R81, R77 ;  /* 0x0000004d00511202 */ /* 0x000fe20000000f00 */
[----:B------:R-:W-:Y:S01]  /*0590*/  @P1 IMAD.MOV.U32 R80, RZ, RZ, R78 ;  /* 0x000000ffff501224 */ /* 0x000fe200078e004e */
[----:B------:R-:W-:Y:S01]  /*05a0*/  @!P1 MOV R82, R76 ;  /* 0x0000004c00529202 */ /* 0x000fe20000000f00 */
[----:B------:R-:W-:Y:S01]  /*05b0*/  @!P1 IMAD.MOV.U32 R81, RZ, RZ, R77 ;  /* 0x000000ffff519224 */ /* 0x000fe200078e004d */
[----:B------:R-:W-:Y:S01]  /*05c0*/  @!P1 MOV R80, R78 ;  /* 0x0000004e00509202 */ /* 0x000fe20000000f00 */
[----:B--2---:R-:W-:Y:S01]  /*05d0*/  @P1 IMAD.MOV.U32 R78, RZ, RZ, R72 ;  /* 0x000000ffff4e1224 */ /* 0x004fe200078e0048 */
[----:B------:R-:W-:Y:S01]  /*05e0*/  @P1 MOV R77, R73 ;  /* 0x00000049004d1202 */ /* 0x000fe20000000f00 */
[----:B------:R-:W-:Y:S01]  /*05f0*/  @P1 IMAD.MOV.U32 R76, RZ, RZ, R74 ;  /* 0x000000ffff4c1224 */ /* 0x000fe200078e004a */
[----:B------:R-:W-:Y:S01]  /*0600*/  @!P1 MOV R78, R72 ;  /* 0x00000048004e9202 */ /* 0x000fe20000000f00 */
[----:B------:R-:W-:Y:S01]  /*0610*/  @!P1 IMAD.MOV.U32 R77, RZ, RZ, R73 ;  /* 0x000000ffff4d9224 */ /* 0x000fe200078e0049 */
[----:B------:R-:W-:Y:S01]  /*0620*/  @!P1 MOV R76, R74 ;  /* 0x0000004a004c9202 */ /* 0x000fe20000000f00 */
[----:B------:R-:W-:Y:S01]  /*0630*/  @P1 IMAD.MOV.U32 R74, RZ, RZ, R12 ;  /* 0x000000ffff4a1224 */ /* 0x000fe200078e000c */
[----:B------:R-:W-:Y:S01]  /*0640*/  @P1 MOV R73, R13 ;  /* 0x0000000d00491202 */ /* 0x000fe20000000f00 */
[----:B------:R-:W-:Y:S01]  /*0650*/  @P1 IMAD.MOV.U32 R72, RZ, RZ, R14 ;  /* 0x000000ffff481224 */ /* 0x000fe200078e000e */
[----:B------:R-:W-:Y:S01]  /*0660*/  @P1 MOV R3, R15 ;  /* 0x0000000f00031202 */ /* 0x000fe20000000f00 */
[----:B------:R-:W-:Y:S01]  /*0670*/  @!P1 IMAD.MOV.U32 R74, RZ, RZ, R12 ;  /* 0x000000ffff4a9224 */ /* 0x000fe200078e000c */
[----:B------:R-:W-:Y:S01]  /*0680*/  @!P1 MOV R73, R13 ;  /* 0x0000000d00499202 */ /* 0x000fe20000000f00 */
[----:B------:R-:W-:Y:S01]  /*0690*/  @!P1 IMAD.MOV.U32 R72, RZ, RZ, R14 ;  /* 0x000000ffff489224 */ /* 0x000fe200078e000e */
[----:B------:R-:W-:-:S02]  /*06a0*/  @!P1 MOV R3, R15 ;  /* 0x0000000f00039202 */ /* 0x000fc40000000f00 */
[----:B------:R-:W-:Y:S02]  /*06b0*/  @!P1 CS2R R18, SRZ ;  /* 0x0000000000129805 */ /* 0x000fe4000001ff00 */
[----:B------:R-:W-:Y:S02]  /*06c0*/  @!P1 CS2R R16, SRZ ;  /* 0x0000000000109805 */ /* 0x000fe4000001ff00 */
[----:B------:R-:W-:Y:S02]  /*06d0*/  @!P1 CS2R R22, SRZ ;  /* 0x0000000000169805 */ /* 0x000fe4000001ff00 */
[----:B------:R-:W-:Y:S02]  /*06e0*/  @!P1 CS2R R20, SRZ ;  /* 0x0000000000149805 */ /* 0x000fe4000001ff00 */
[----:B------:R-:W-:Y:S02]  /*06f0*/  @!P1 CS2R R26, SRZ ;  /* 0x00000000001a9805 */ /* 0x000fe4000001ff00 */
[----:B-1----:R-:W-:-:S07]  /*0700*/  @!P1 CS2R R24, SRZ ;  /* 0x0000000000189805 */ /* 0x002fce000001ff00 */
.L_x_37:
[----:B------:R-:W0:Y:S02]  /*0710*/  LDCU UR4, c[0x0][0x384] ;  /* 0x00007080ff0477ac */ /* 0x000e240008000800 */
[----:B0-----:R-:W-:-:S13]  /*0720*/  ISETP.GE.AND P1, PT, R2, UR4, PT ;  /* 0x0000000402007c0c */ /* 0x001fda000bf26270 */
[----:B------:R-:W-:Y:S05]  /*0730*/  @P1 EXIT ;  /* 0x000000000000194d */ /* 0x000fea0003800000 */
[----:B------:R-:W-:Y:S01]  /*0740*/  ISETP.NE.U32.AND P1, PT, R52, RZ, PT ;  /* 0x000000ff3400720c */ /* 0x000fe20003f25070 */
[----:B------:R-:W-:Y:S01]  /*0750*/  UPLOP3.LUT UP1, UPT, UPT, UPT, UPT, 0x40, 0x4 ;  /* 0x000000000004789c */ /* 0x000fe20003f2e870 */
[----:B-----5:R-:W-:Y:S01]  /*0760*/  PRMT R104, R27, 0x7632, R104 ;  /* 0x000076321b687816 */ /* 0x020fe20000000068 */
[----:B------:R-:W0:Y:S01]  /*0770*/  LDCU UR8, c[0x0][0x388] ;  /* 0x00007100ff0877ac */ /* 0x000e220008000800 */
[----:B------:R-:W-:Y:S02]  /*0780*/  ISETP.NE.AND.EX P1, PT, R53, RZ, PT, P1 ;  /* 0x000000ff3500720c */ /* 0x000fe40003f25310 */
[----:B------:R-:W-:Y:S01]  /*0790*/  PRMT R105, R31, 0x7632, R105 ;  /* 0x000076321f697816 */ /* 0x000fe20000000069 */
[----:B------:R-:W1:Y:S01]  /*07a0*/  LDCU.U8 UR9, c[0x0][0x410] ;  /* 0x00008200ff0977ac */ /* 0x000e620008000000 */
[----:B------:R-:W-:Y:S02]  /*07b0*/  PRMT R106, R3, 0x7632, R106 ;  /* 0x00007632036a7816 */ /* 0x000fe4000000006a */
[----:B------:R-:W-:Y:S01]  /*07c0*/  PRMT R107, R43, 0x7632, R107 ;  /* 0x000076322b6b7816 */ /* 0x000fe2000000006b */
[----:B------:R-:W2:Y:S01]  /*07d0*/  LDCU UR10, c[0x0][0x400] ;  /* 0x00008000ff0a77ac */ /* 0x000ea20008000800 */
[----:B------:R-:W-:-:S02]  /*07e0*/  PRMT R108, R26, 0x7632, R108 ;  /* 0x000076321a6c7816 */ /* 0x000fc4000000006c */
[----:B------:R-:W-:Y:S01]  /*07f0*/  PRMT R109, R30, 0x7632, R109 ;  /* 0x000076321e6d7816 */ /* 0x000fe2000000006d */
[----:B------:R-:W3:Y:S01]  /*0800*/  LDCU.64 UR12, c[0x0][0x3a0] ;  /* 0x00007400ff0c77ac */ /* 0x000ee20008000a00 */
        /* <DEDUP_REMOVED lines=41> */
[----:B0123--:R-:W-:-:S07]  /*0aa0*/  PRMT R151, R48, 0x7632, R151 ;  /* 0x0000763230977816 */ /* 0x00ffce0000000097 */
.L_x_54:
[----:B------:R-:W-:Y:S01]  /*0ab0*/  ISETP.NE.U32.AND P2, PT, RZ, UR12, PT ;  /* 0x0000000cff007c0c */ /* 0x000fe2000bf45070 */
[----:B0-----:R-:W0:Y:S01]  /*0ac0*/  LDC.64 R56, c[0x0][0x390] ;  /* 0x0000e400ff387b82 */ /* 0x001e220000000a00 */
[----:B------:R-:W-:Y:S02]  /*0ad0*/  IMAD R52, R2, UR8, RZ ;  /* 0x0000000802347c24 */ /* 0x000fe4000f8e02ff */
[----:B------:R-:W-:-:S03]  /*0ae0*/  ISETP.NE.AND.EX P2, PT, RZ, UR13, PT, P2 ;  /* 0x0000000dff007c0c */ /* 0x000fc6000bf45320 */
[----:B------:R-:W-:Y:S02]  /*0af0*/  SHF.R.S32.HI R53, RZ, 0x1f, R52 ;  /* 0x0000001fff357819 */ /* 0x000fe40000011434 */
[----:B------:R-:W1:Y:S02]  /*0b00*/  @P1 LDC.64 R62, c[0x0][0x398] ;  /* 0x0000e600ff3e1b82 */ /* 0x000e640000000a00 */
[----:B------:R-:W-:-:S04]  /*0b10*/  LEA.HI R53, R53, R52, RZ, 0x3 ;  /* 0x0000003435357211 */ /* 0x000fc800078f18ff */
[----:B------:R-:W-:Y:S02]  /*0b20*/  LEA.HI.SX32 R59, R53, R0, 0x1d ;  /* 0x00000000353b7211 */ /* 0x000fe400078feaff */
[----:B------:R-:W2:Y:S03]  /*0b30*/  @P2 LDC.64 R64, c[0x0][0x3a0] ;  /* 0x0000e800ff402b82 */ /* 0x000ea60000000a00 */
[----:B0-----:R-:W-:-:S05]  /*0b40*/  IMAD.WIDE.U32 R52, R59, 0x10, R56 ;  /* 0x000000103b347825 */ /* 0x001fca00078e0038 */
[----:B------:R-:W0:Y:S01]  /*0b50*/  LDC.64 R60, c[0x0][0x398] ;  /* 0x0000e600ff3c7b82 */ /* 0x000e220000000a00 */
[----:B------:R-:W5:Y:S01]  /*0b60*/  LDG.E.128 R52, desc[UR6][R52.64] ;  /* 0x0000000634347981 */ /* 0x000f62000c1e1d00 */
[----:B-1----:R-:W-:-:S05]  /*0b70*/  @P1 IMAD.WIDE.U32 R62, R59, 0x10, R62 ;  /* 0x000000103b3e1825 */ /* 0x002fca00078e003e */
[----:B------:R1:W5:Y:S01]  /*0b80*/  @P1 LDG.E.128 R12, desc[UR6][R62.64] ;  /* 0x000000063e0c1981 */ /* 0x000362000c1e1d00 */
[----:B--2---:R-:W-:-:S05]  /*0b90*/  @P2 IMAD.WIDE.U32 R64, R59, 0x10, R64 ;  /* 0x000000103b402825 */ /* 0x004fca00078e0040 */
[----:B------:R1:W5:Y:S01]  /*0ba0*/  @P2 LDG.E.128 R8, desc[UR6][R64.64] ;  /* 0x0000000640082981 */ /* 0x000362000c1e1d00 */
[----:B0-----:R-:W-:-:S04]  /*0bb0*/  ISETP.NE.U32.AND P1, PT, R60, RZ, PT ;  /* 0x000000ff3c00720c */ /* 0x001fc80003f25070 */
[----:B------:R-:W-:-:S13]  /*0bc0*/  ISETP.NE.AND.EX P1, PT, R61, RZ, PT, P1 ;  /* 0x000000ff3d00720c */ /* 0x000fda0003f25310 */
[----:B-1----:R-:W-:Y:S05]  /*0bd0*/  @!P1 BRA `(.L_x_38) ;  /* 0x00000004007c9947 */ /* 0x002fea0003800000 */
[----:B------:R-:W-:Y:S05]  /*0be0*/  @!P2 BRA `(.L_x_39) ;  /* 0x0000000000e4a947 */ /* 0x000fea0003800000 */
[C---:B-----5:R-:W-:Y:S01]  /*0bf0*/  PRMT R0, R52.reuse, 0x7632, R0 ;  /* 0x0000763234007816 */ /* 0x060fe20000000000 */
[----:B------:R-:W-:Y:S01]  /*0c00*/  IMAD.U32 R52, R52, 0x10000, RZ ;  /* 0x0001000034347824 */ /* 0x000fe200078e00ff */
[C---:B------:R-:W-:Y:S01]  /*0c10*/  PRMT R4, R12.reuse, 0x7632, R4 ;  /* 0x000076320c047816 */ /* 0x040fe20000000004 */
[----:B------:R-:W-:Y:S01]  /*0c20*/  IMAD.U32 R5, R12, 0x10000, RZ ;  /* 0x000100000c057824 */ /* 0x000fe200078e00ff */
[----:B------:R-:W-:Y:S01]  /*0c30*/  SHF.L.U32 R6, R8, 0x10, RZ ;  /* 0x0000001008067819 */ /* 0x000fe200000006ff */
[----:B------:R-:W-:Y:S01]  /*0c40*/  IMAD.U32 R63, R55, 0x10000, RZ ;  /* 0x00010000373f7824 */ /* 0x000fe200078e00ff */
[----:B------:R-:W-:Y:S01]  /*0c50*/  SHF.L.U32 R0, R0, 0x10, RZ ;  /* 0x0000001000007819 */ /* 0x000fe200000006ff */
[----:B------:R-:W-:Y:S01]  /*0c60*/  IMAD.U32 R66, R15, 0x10000, RZ ;  /* 0x000100000f427824 */ /* 0x000fe200078e00ff */
[C---:B------:R-:W-:Y:S01]  /*0c70*/  PRMT R58, R53.reuse, 0x7632, R58 ;  /* 0x00007632353a7816 */ /* 0x040fe2000000003a */
[----:B------:R-:W-:Y:S01]  /*0c80*/  FADD.FTZ R5, R52, R5 ;  /* 0x0000000534057221 */ /* 0x000fe20000010000 */
[----:B------:R-:W-:Y:S01]  /*0c90*/  IMAD.U32 R7, R4, 0x10000, RZ ;  /* 0x0001000004077824 */ /* 0x000fe200078e00ff */
[----:B------:R-:W-:Y:S01]  /*0ca0*/  SHF.L.U32 R53, R53, 0x10, RZ ;  /* 0x0000001035357819 */ /* 0x000fe200000006ff */
[----:B------:R-:W-:Y:S01]  /*0cb0*/  IMAD.U32 R52, R13, 0x10000, RZ ;  /* 0x000100000d347824 */ /* 0x000fe200078e00ff */
[C---:B------:R-:W-:Y:S01]  /*0cc0*/  PRMT R62, R54.reuse, 0x7632, R62 ;  /* 0x00007632363e7816 */ /* 0x040fe2000000003e */
[----:B------:R-:W-:Y:S01]  /*0cd0*/  FADD.FTZ R66, R63, R66 ;  /* 0x000000423f427221 */ /* 0x000fe20000010000 */
[----:B------:R-:W-:Y:S01]  /*0ce0*/  PRMT R64, R55, 0x7632, R64 ;  /* 0x0000763237407816 */ /* 0x000fe20000000040 */
[----:B------:R-:W-:Y:S01]  /*0cf0*/  FADD.FTZ R63, R5, R6 ;  /* 0x00000006053f7221 */ /* 0x000fe20000010000 */
[----:B------:R-:W-:Y:S01]  /*0d00*/  SHF.L.U32 R54, R54, 0x10, RZ ;  /* 0x0000001036367819 */ /* 0x000fe200000006ff */
[----:B------:R-:W-:Y:S01]  /*0d10*/  FADD.FTZ R7, R0, R7 ;  /* 0x0000000700077221 */ /* 0x000fe20000010000 */
[----:B------:R-:W-:Y:S01]  /*0d20*/  SHF.L.U32 R55, R14, 0x10, RZ ;  /* 0x000000100e377819 */ /* 0x000fe200000006ff */
[----:B------:R-:W-:Y:S01]  /*0d30*/  FADD.FTZ R52, R53, R52 ;  /* 0x0000003435347221 */ /* 0x000fe20000010000 */
[----:B------:R-:W-:Y:S01]  /*0d40*/  SHF.L.U32 R65, R9, 0x10, RZ ;  /* 0x0000001009417819 */ /* 0x000fe200000006ff */
[----:B------:R-:W-:Y:S01]  /*0d50*/  IMAD.U32 R67, R10, 0x10000, RZ ;  /* 0x000100000a437824 */ /* 0x000fe200078e00ff */
        /* <DEDUP_REMOVED lines=20> */
[----:B------:R-:W-:-:S02]  /*0ea0*/  SHF.L.U32 R71, R11, 0x10, RZ ;  /* 0x000000100b477819 */ /* 0x000fc400000006ff */
[----:B------:R-:W-:Y:S01]  /*0eb0*/  SHF.L.U32 R53, R6, 0x10, RZ ;  /* 0x0000001006357819 */ /* 0x000fe200000006ff */
[----:B------:R-:W-:Y:S01]  /*0ec0*/  IMAD.U32 R4, R4, 0x10000, RZ ;  /* 0x0001000004047824 */ /* 0x000fe200078e00ff */
[----:B------:R-:W-:Y:S01]  /*0ed0*/  SHF.L.U32 R0, R0, 0x10, RZ ;  /* 0x0000001000007819 */ /* 0x000fe200000006ff */
[----:B------:R-:W-:Y:S01]  /*0ee0*/  FADD.FTZ R71, R66, R71 ;  /* 0x0000004742477221 */ /* 0x000fe20000010000 */
[----:B------:R-:W-:Y:S01]  /*0ef0*/  FADD.FTZ R58, R55, R52 ;  /* 0x00000034373a7221 */ /* 0x000fe20000010000 */
[----:B------:R-:W-:Y:S01]  /*0f00*/  FADD.FTZ R62, R62, R53 ;  /* 0x000000353e3e7221 */ /* 0x000fe20000010000 */
[----:B------:R-:W-:Y:S01]  /*0f10*/  FADD.FTZ R64, R5, R4 ;  /* 0x0000000405407221 */ /* 0x000fe20000010000 */
[----:B------:R-:W-:Y:S02]  /*0f20*/  FADD.FTZ R66, R7, R0 ;  /* 0x0000000007427221 */ /* 0x000fe40000010000 */
[----:B------:R-:W-:Y:S02]  /*0f30*/  F2FP.BF16.F32.PACK_AB R7, R58, R71 ;  /* 0x000000473a07723e */ /* 0x000fe400000010ff */
[----:B------:R-:W-:-:S02]  /*0f40*/  F2FP.BF16.F32.PACK_AB R6, R62, R67 ;  /* 0x000000433e06723e */ /* 0x000fc400000010ff */
[----:B------:R-:W-:Y:S02]  /*0f50*/  F2FP.BF16.F32.PACK_AB R5, R64, R65 ;  /* 0x000000414005723e */ /* 0x000fe400000010ff */
[----:B------:R-:W-:Y:S01]  /*0f60*/  F2FP.BF16.F32.PACK_AB R4, R66, R63 ;  /* 0x0000003f4204723e */ /* 0x000fe200000010ff */
[----:B------:R-:W-:Y:S06]  /*0f70*/  BRA `(.L_x_40) ;  /* 0x00000004005c7947 */ /* 0x000fec0003800000 */
.L_x_39:
[----:B-----5:R-:W-:Y:S01]  /*0f80*/  PRMT R58, R53, 0x7632, R58 ;  /* 0x00007632353a7816 */ /* 0x020fe2000000003a */
[----:B------:R-:W-:Y:S01]  /*0f90*/  IMAD.U32 R0, R13, 0x10000, RZ ;  /* 0x000100000d007824 */ /* 0x000fe200078e00ff */
[----:B------:R-:W-:Y:S02]  /*0fa0*/  SHF.L.U32 R53, R53, 0x10, RZ ;  /* 0x0000001035357819 */ /* 0x000fe400000006ff */
[C---:B------:R-:W-:Y:S01]  /*0fb0*/  PRMT R7, R52.reuse, 0x7632, R7 ;  /* 0x0000763234077816 */ /* 0x040fe20000000007 */
[----:B------:R-:W-:Y:S01]  /*0fc0*/  IMAD.U32 R52, R52, 0x10000, RZ ;  /* 0x0001000034347824 */ /* 0x000fe200078e00ff */
[----:B------:R-:W-:Y:S01]  /*0fd0*/  SHF.L.U32 R63, R12, 0x10, RZ ;  /* 0x000000100c3f7819 */ /* 0x000fe200000006ff */
[----:B------:R-:W-:Y:S01]  /*0fe0*/  FADD.FTZ R65, R53, R0 ;  /* 0x0000000035417221 */ /* 0x000fe20000010000 */
[C---:B------:R-:W-:Y:S01]  /*0ff0*/  PRMT R62, R54.reuse, 0x7632, R62 ;  /* 0x00007632363e7816 */ /* 0x040fe2000000003e */
[----:B------:R-:W-:Y:S01]  /*1000*/  IMAD.U32 R54, R54, 0x10000, RZ ;  /* 0x0001000036367824 */ /* 0x000fe200078e00ff */
[C---:B------:R-:W-:Y:S01]  /*1010*/  PRMT R64, R55.reuse, 0x7632, R64 ;  /* 0x0000763237407816 */ /* 0x040fe20000000040 */
        /* <DEDUP_REMOVED lines=9> */
[----:B------:R-:W-:-:S02]  /*10b0*/  SHF.L.U32 R67, R14, 0x10, RZ ;  /* 0x000000100e437819 */ /* 0x000fc400000006ff */
        /* <DEDUP_REMOVED lines=9> */
[----:B------:R-:W-:Y:S02]  /*1150*/  FADD.FTZ R58, R69, R6 ;  /* 0x00000006453a7221 */ /* 0x000fe40000010000 */
[----:B------:R-:W-:Y:S01]  /*1160*/  FADD.FTZ R62, R62, R5 ;  /* 0x000000053e3e7221 */ /* 0x000fe20000010000 */
[----:B------:R-:W-:Y:S01]  /*1170*/  F2FP.BF16.F32.PACK_AB R5, R64, R65 ;  /* 0x000000414005723e */ /* 0x000fe200000010ff */
[----:B------:R-:W-:Y:S01]  /*1180*/  FADD.FTZ R66, R7, R0 ;  /* 0x0000000007427221 */ /* 0x000fe20000010000 */
[----:B------:R-:W-:-:S02]  /*1190*/  F2FP.BF16.F32.PACK_AB R7, R58, R71 ;  /* 0x000000473a07723e */ /* 0x000fc400000010ff */
[----:B------:R-:W-:Y:S02]  /*11a0*/  F2FP.BF16.F32.PACK_AB R6, R62, R67 ;  /* 0x000000433e06723e */ /* 0x000fe400000010ff */
[----:B------:R-:W-:Y:S01]  /*11b0*/  F2FP.BF16.F32.PACK_AB R4, R66, R63 ;  /* 0x0000003f4204723e */ /* 0x000fe200000010ff */
[----:B------:R-:W-:Y:S06]  /*11c0*/  BRA `(.L_x_40) ;  /* 0x0000000000c87947 */ /* 0x000fec0003800000 */
.L_x_38:
[----:B------:R-:W-:Y:S05]  /*11d0*/  @!P2 BRA `(.L_x_41) ;  /* 0x000000000094a947 */ /* 0x000fea0003800000 */
        /* <DEDUP_REMOVED lines=37> */
.L_x_41:
        /* <DEDUP_REMOVED lines=12> */
.L_x_40:
[----:B------:R-:W0:Y:S01]  /*14f0*/  @P0 LDC.64 R84, c[0x0][0x3a8] ;  /* 0x0000ea00ff540b82 */ /* 0x000e220000000a00 */
[----:B------:R-:W-:-:S04]  /*1500*/  VIADD R69, R59, 0x100 ;  /* 0x000001003b457836 */ /* 0x000fc80000000000 */
[----:B------:R-:W-:-:S03]  /*1510*/  IMAD.WIDE.U32 R52, R69, 0x10, R56 ;  /* 0x0000001045347825 */ /* 0x000fc600078e0038 */
[----:B------:R-:W1:Y:S08]  /*1520*/  @P1 LDC.64 R86, c[0x0][0x398] ;  /* 0x0000e600ff561b82 */ /* 0x000e700000000a00 */
[----:B------:R-:W2:Y:S01]  /*1530*/  @P2 LDC.64 R88, c[0x0][0x3a0] ;  /* 0x0000e800ff582b82 */ /* 0x000ea20000000a00 */
[----:B0-----:R-:W-:-:S05]  /*1540*/  @P0 IMAD.WIDE.U32 R84, R59, 0x10, R84 ;  /* 0x000000103b540825 */ /* 0x001fca00078e0054 */
[----:B------:R0:W-:Y:S01]  /*1550*/  @P0 STG.E.128 desc[UR6][R84.64], R4 ;  /* 0x0000000454000986 */ /* 0x0001e2000c101d06 */
[----:B-1----:R-:W-:-:S03]  /*1560*/  @P1 IMAD.WIDE.U32 R86, R69, 0x10, R86 ;  /* 0x0000001045561825 */ /* 0x002fc600078e0056 */
[----:B------:R-:W5:Y:S04]  /*1570*/  LDG.E.128 R52, desc[UR6][R52.64] ;  /* 0x0000000634347981 */ /* 0x000f68000c1e1d00 */
[----:B------:R0:W5:Y:S01]  /*1580*/  @P1 LDG.E.128 R12, desc[UR6][R86.64] ;  /* 0x00000006560c1981 */ /* 0x000162000c1e1d00 */
[----:B--2---:R-:W-:-:S05]  /*1590*/  @P2 IMAD.WIDE.U32 R88, R69, 0x10, R88 ;  /* 0x0000001045582825 */ /* 0x004fca00078e0058 */
[----:B------:R0:W5:Y:S01]  /*15a0*/  @P2 LDG.E.128 R8, desc[UR6][R88.64] ;  /* 0x0000000658082981 */ /* 0x000162000c1e1d00 */
[----:B------:R-:W-:-:S04]  /*15b0*/  ISETP.NE.U32.AND P3, PT, R60, RZ, PT ;  /* 0x000000ff3c00720c */ /* 0x000fc80003f65070 */
[----:B------:R-:W-:-:S13]  /*15c0*/  ISETP.NE.AND.EX P3, PT, R61, RZ, PT, P3 ;  /* 0x000000ff3d00720c */ /* 0x000fda0003f65330 */
[----:B0-----:R-:W-:Y:S05]  /*15d0*/  @P3 BRA `(.L_x_42) ;  /* 0x0000000000d43947 */ /* 0x001fea0003800000 */
        /* <DEDUP_REMOVED lines=16> */
.L_x_43:
[C---:B-----5:R-:W-:Y:S01]  /*16e0*/  PRMT R60, R53.reuse, 0x7632, R60 ;  /* 0x00007632353c7816 */ /* 0x060fe2000000003c */
[----:B------:R-:W-:Y:S01]  /*16f0*/  IMAD.U32 R53, R53, 0x10000, RZ ;  /* 0x0001000035357824 */ /* 0x000fe200078e00ff */
[----:B------:R-:W-:Y:S01]  /*1700*/  SHF.L.U32 R0, R9, 0x10, RZ ;  /* 0x0000001009007819 */ /* 0x000fe200000006ff */
[----:B------:R-:W-:Y:S01]  /*1710*/  IMAD.U32 R83, R8, 0x10000, RZ ;  /* 0x0001000008537824 */ /* 0x000fe200078e00ff */
[----:B------:R-:W-:Y:S01]  /*1720*/  PRMT R7, R52, 0x7632, R7 ;  /* 0x0000763234077816 */ /* 0x000fe20000000007 */
[----:B------:R-:W-:Y:S01]  /*1730*/  IMAD.U32 R61, R10, 0x10000, RZ ;  /* 0x000100000a3d7824 */ /* 0x000fe200078e00ff */
[----:B------:R-:W-:Y:S01]  /*1740*/  SHF.L.U32 R52, R52, 0x10, RZ ;  /* 0x0000001034347819 */ /* 0x000fe200000006ff */
[----:B------:R-:W-:Y:S01]  /*1750*/  FADD.FTZ R85, R0, R53 ;  /* 0x0000003500557221 */ /* 0x000fe20000010000 */
[----:B------:R-:W-:Y:S01]  /*1760*/  PRMT R68, R54, 0x7632, R68 ;  /* 0x0000763236447816 */ /* 0x000fe20000000044 */
[----:B------:R-:W-:Y:S01]  /*1770*/  IMAD.U32 R7, R7, 0x10000, RZ ;  /* 0x0001000007077824 */ /* 0x000fe200078e00ff */
[----:B------:R-:W-:Y:S01]  /*1780*/  PRMT R70, R55, 0x7632, R70 ;  /* 0x0000763237467816 */ /* 0x000fe20000000046 */
[----:B------:R-:W-:Y:S01]  /*1790*/  FADD.FTZ R83, R83, R52 ;  /* 0x0000003453537221 */ /* 0x000fe20000010000 */
[----:B------:R-:W-:-:S02]  /*17a0*/  PRMT R0, R8, 0x7632, R0 ;  /* 0x0000763208007816 */ /* 0x000fc40000000000 */
[----:B------:R-:W-:Y:S01]  /*17b0*/  PRMT R4, R9, 0x7632, R4 ;  /* 0x0000763209047816 */ /* 0x000fe20000000004 */
[----:B------:R-:W-:Y:S01]  /*17c0*/  IMAD.U32 R89, R70, 0x10000, RZ ;  /* 0x0001000046597824 */ /* 0x000fe200078e00ff */
[----:B------:R-:W-:Y:S02]  /*17d0*/  PRMT R5, R10, 0x7632, R5 ;  /* 0x000076320a057816 */ /* 0x000fe40000000005 */
[----:B------:R-:W-:Y:S01]  /*17e0*/  PRMT R6, R11, 0x7632, R6 ;  /* 0x000076320b067816 */ /* 0x000fe20000000006 */
[----:B------:R-:W-:Y:S01]  /*17f0*/  IMAD.U32 R4, R4, 0x10000, RZ ;  /* 0x0001000004047824 */ /* 0x000fe200078e00ff */
[----:B------:R-:W-:Y:S02]  /*1800*/  SHF.L.U32 R54, R54, 0x10, RZ ;  /* 0x0000001036367819 */ /* 0x000fe400000006ff */
[----:B------:R-:W-:Y:S02]  /*1810*/  SHF.L.U32 R55, R55, 0x10, RZ ;  /* 0x0000001037377819 */ /* 0x000fe400000006ff */
[----:B------:R-:W-:Y:S01]  /*1820*/  SHF.L.U32 R52, R11, 0x10, RZ ;  /* 0x000000100b347819 */ /* 0x000fe200000006ff */
[----:B------:R-:W-:Y:S01]  /*1830*/  FADD.FTZ R61, R61, R54 ;  /* 0x000000363d3d7221 */ /* 0x000fe20000010000 */
[----:B------:R-:W-:-:S02]  /*1840*/  SHF.L.U32 R53, R60, 0x10, RZ ;  /* 0x000000103c357819 */ /* 0x000fc400000006ff */
[----:B------:R-:W-:Y:S01]  /*1850*/  SHF.L.U32 R68, R68, 0x10, RZ ;  /* 0x0000001044447819 */ /* 0x000fe200000006ff */
[----:B------:R-:W-:Y:S01]  /*1860*/  FADD.FTZ R87, R52, R55 ;  /* 0x0000003734577221 */ /* 0x000fe20000010000 */
[----:B------:R-:W-:Y:S01]  /*1870*/  SHF.L.U32 R6, R6, 0x10, RZ ;  /* 0x0000001006067819 */ /* 0x000fe200000006ff */
[----:B------:R-:W-:Y:S01]  /*1880*/  FADD.FTZ R70, R53, R4 ;  /* 0x0000000435467221 */ /* 0x000fe20000010000 */
[----:B------:R-:W-:Y:S02]  /*1890*/  SHF.L.U32 R5, R5, 0x10, RZ ;  /* 0x0000001005057819 */ /* 0x000fe400000006ff */
        /* <DEDUP_REMOVED lines=9> */
.L_x_42:
        /* <DEDUP_REMOVED lines=15> */
[----:B------:R-:W-:Y:S01]  /*1a20*/  PRMT R4, R13, 0x7632, R4 ;  /* 0x000076320d047816 */ /* 0x000fe20000000004 */
[----:B------:R-:W-:Y:S01]  /*1a30*/  IMAD.U32 R68, R68, 0x10000, RZ ;  /* 0x0001000044447824 */ /* 0x000fe200078e00ff */
[----:B------:R-:W-:-:S02]  /*1a40*/  PRMT R5, R14, 0x7632, R5 ;  /* 0x000076320e057816 */ /* 0x000fc40000000005 */
[----:B------:R-:W-:Y:S02]  /*1a50*/  PRMT R6, R15, 0x7632, R6 ;  /* 0x000076320f067816 */ /* 0x000fe40000000006 */
        /* <DEDUP_REMOVED lines=11> */
[----:B------:R-:W-:Y:S02]  /*1b10*/  SHF.L.U32 R4, R4, 0x10, RZ ;  /* 0x0000001004047819 */ /* 0x000fe400000006ff */
[----:B------:R-:W-:Y:S01]  /*1b20*/  SHF.L.U32 R0, R0, 0x10, RZ ;  /* 0x0000001000007819 */ /* 0x000fe200000006ff */
[----:B------:R-:W-:Y:S01]  /*1b30*/  FADD.FTZ R60, R89, R6 ;  /* 0x00000006593c7221 */ /* 0x000fe20000010000 */
[----:B------:R-:W-:Y:S01]  /*1b40*/  F2FP.BF16.F32.PACK_AB R6, R68, R61 ;  /* 0x0000003d4406723e */ /* 0x000fe200000010ff */
[----:B------:R-:W-:Y:S02]  /*1b50*/  FADD.FTZ R70, R53, R4 ;  /* 0x0000000435467221 */ /* 0x000fe40000010000 */
[----:B------:R-:W-:Y:S01]  /*1b60*/  FADD.FTZ R84, R7, R0 ;  /* 0x0000000007547221 */ /* 0x000fe20000010000 */
[----:B------:R-:W-:-:S02]  /*1b70*/  F2FP.BF16.F32.PACK_AB R7, R60, R87 ;  /* 0x000000573c07723e */ /* 0x000fc400000010ff */
[----:B------:R-:W-:Y:S02]  /*1b80*/  F2FP.BF16.F32.PACK_AB R5, R70, R85 ;  /* 0x000000554605723e */ /* 0x000fe400000010ff */
[----:B------:R-:W-:Y:S01]  /*1b90*/  F2FP.BF16.F32.PACK_AB R4, R84, R83 ;  /* 0x000000535404723e */ /* 0x000fe200000010ff */
[----:B------:R-:W-:Y:S06]  /*1ba0*/  BRA `(.L_x_44) ;  /* 0x0000000000e07947 */ /* 0x000fec0003800000 */
.L_x_45:
[C---:B-----5:R-:W-:Y:S01]  /*1bb0*/  PRMT R4, R52.reuse, 0x7632, R4 ;  /* 0x0000763234047816 */ /* 0x060fe20000000004 */
[----:B------:R-:W-:Y:S01]  /*1bc0*/  IMAD.U32 R52, R52, 0x10000, RZ ;  /* 0x0001000034347824 */ /* 0x000fe200078e00ff */
[C---:B------:R-:W-:Y:S02]  /*1bd0*/  SHF.L.U32 R5, R12.reuse, 0x10, RZ ;  /* 0x000000100c057819 */ /* 0x040fe400000006ff */
[----:B------:R-:W-:Y:S01]  /*1be0*/  PRMT R0, R12, 0x7632, R0 ;  /* 0x000076320c007816 */ /* 0x000fe20000000000 */
[----:B------:R-:W-:Y:S01]  /*1bf0*/  IMAD.U32 R7, R4, 0x10000, RZ ;  /* 0x0001000004077824 */ /* 0x000fe200078e00ff */
[----:B------:R-:W-:Y:S01]  /*1c00*/  SHF.L.U32 R70, R55, 0x10, RZ ;  /* 0x0000001037467819 */ /* 0x000fe200000006ff */
[----:B------:R-:W-:Y:S01]  /*1c10*/  FADD.FTZ R5, R5, R52 ;  /* 0x0000003405057221 */ /* 0x000fe20000010000 */
[----:B------:R-:W-:Y:S01]  /*1c20*/  SHF.L.U32 R83, R15, 0x10, RZ ;  /* 0x000000100f537819 */ /* 0x000fe200000006ff */
[----:B------:R-:W-:Y:S01]  /*1c30*/  IMAD.U32 R52, R13, 0x10000, RZ ;  /* 0x000100000d347824 */ /* 0x000fe200078e00ff */
[----:B------:R-:W-:-:S02]  /*1c40*/  SHF.L.U32 R6, R8, 0x10, RZ ;  /* 0x0000001008067819 */ /* 0x000fc400000006ff */
[----:B------:R-:W-:Y:S01]  /*1c50*/  SHF.L.U32 R0, R0, 0x10, RZ ;  /* 0x0000001000007819 */ /* 0x000fe200000006ff */
[----:B------:R-:W-:Y:S01]  /*1c60*/  FADD.FTZ R87, R83, R70 ;  /* 0x0000004653577221 */ /* 0x000fe20000010000 */
[----:B------:R-:W-:Y:S01]  /*1c70*/  PRMT R60, R53, 0x7632, R60 ;  /* 0x00007632353c7816 */ /* 0x000fe2000000003c */
[--C-:B------:R-:W-:Y:S01]  /*1c80*/  FADD.FTZ R83, R6, R5.reuse ;  /* 0x0000000506537221 */ /* 0x100fe20000010000 */
[----:B------:R-:W-:Y:S01]  /*1c90*/  PRMT R68, R55, 0x7632, R68 ;  /* 0x0000763237447816 */ /* 0x000fe20000000044 */
[--C-:B------:R-:W-:Y:S01]  /*1ca0*/  FADD.FTZ R84, R7, R0.reuse ;  /* 0x0000000007547221 */ /* 0x100fe20000010000 */
[----:B------:R-:W-:Y:S02]  /*1cb0*/  PRMT R5, R15, 0x7632, R5 ;  /* 0x000076320f057816 */ /* 0x000fe40000000005 */
[C---:B------:R-:W-:Y:S01]  /*1cc0*/  PRMT R61, R54.reuse, 0x7632, R61 ;  /* 0x00007632363d7816 */ /* 0x040fe2000000003d */
[----:B------:R-:W-:Y:S01]  /*1cd0*/  IMAD.U32 R54, R54, 0x10000, RZ ;  /* 0x0001000036367824 */ /* 0x000fe200078e00ff */
[----:B------:R-:W-:Y:S01]  /*1ce0*/  SHF.L.U32 R55, R14, 0x10, RZ ;  /* 0x000000100e377819 */ /* 0x000fe200000006ff */
[----:B------:R-:W-:Y:S01]  /*1cf0*/  IMAD.U32 R5, R5, 0x10000, RZ ;  /* 0x0001000005057824 */ /* 0x000fe200078e00ff */
[----:B------:R-:W-:-:S02]  /*1d00*/  PRMT R0, R13, 0x7632, R0 ;  /* 0x000076320d007816 */ /* 0x000fc40000000000 */
[----:B------:R-:W-:Y:S01]  /*1d10*/  PRMT R4, R14, 0x7632, R4 ;  /* 0x000076320e047816 */ /* 0x000fe20000000004 */
[----:B------:R-:W-:Y:S01]  /*1d20*/  FADD.FTZ R54, R55, R54 ;  /* 0x0000003637367221 */ /* 0x000fe20000010000 */
[----:B------:R-:W-:Y:S01]  /*1d30*/  SHF.L.U32 R7, R60, 0x10, RZ ;  /* 0x000000103c077819 */ /* 0x000fe200000006ff */
[----:B------:R-:W-:Y:S01]  /*1d40*/  IMAD.U32 R55, R61, 0x10000, RZ ;  /* 0x000100003d377824 */ /* 0x000fe200078e00ff */
[----:B------:R-:W-:Y:S02]  /*1d50*/  SHF.L.U32 R53, R53, 0x10, RZ ;  /* 0x0000001035357819 */ /* 0x000fe400000006ff */
[----:B------:R-:W-:Y:S02]  /*1d60*/  SHF.L.U32 R60, R68, 0x10, RZ ;  /* 0x00000010443c7819 */ /* 0x000fe400000006ff */
[----:B------:R-:W-:Y:S01]  /*1d70*/  SHF.L.U32 R0, R0, 0x10, RZ ;  /* 0x0000001000007819 */ /* 0x000fe200000006ff */
[----:B------:R-:W-:Y:S01]  /*1d80*/  FADD.FTZ R52, R52, R53 ;  /* 0x0000003534347221 */ /* 0x000fe20000010000 */
[----:B------:R-:W-:Y:S01]  /*1d90*/  SHF.L.U32 R4, R4, 0x10, RZ ;  /* 0x0000001004047819 */ /* 0x000fe200000006ff */
[--C-:B------:R-:W-:Y:S01]  /*1da0*/  FADD.FTZ R60, R60, R5.reuse ;  /* 0x000000053c3c7221 */ /* 0x100fe20000010000 */
[----:B------:R-:W-:Y:S01]  /*1db0*/  SHF.L.U32 R85, R9, 0x10, RZ ;  /* 0x0000001009557819 */ /* 0x000fe200000006ff */
[C---:B------:R-:W-:Y:S01]  /*1dc0*/  IMAD.U32 R53, R10.reuse, 0x10000, RZ ;  /* 0x000100000a357824 */ /* 0x040fe200078e00ff */
[----:B------:R-:W-:Y:S01]  /*1dd0*/  PRMT R5, R10, 0x7632, R5 ;  /* 0x000076320a057816 */ /* 0x000fe20000000005 */
[----:B------:R-:W-:Y:S01]  /*1de0*/  FADD.FTZ R70, R7, R0 ;  /* 0x0000000007467221 */ /* 0x000fe20000010000 */
        /* <DEDUP_REMOVED lines=14> */
[----:B------:R-:W-:Y:S01]  /*1ed0*/  F2FP.BF16.F32.PACK_AB R6, R68, R61 ;  /* 0x0000003d4406723e */ /* 0x000fe200000010ff */
[----:B------:R-:W-:Y:S02]  /*1ee0*/  FADD.FTZ R70, R70, R7 ;  /* 0x0000000746467221 */ /* 0x000fe40000010000 */
[----:B------:R-:W-:Y:S01]  /*1ef0*/  FADD.FTZ R84, R84, R5 ;  /* 0x0000000554547221 */ /* 0x000fe20000010000 */
[----:B------:R-:W-:-:S02]  /*1f00*/  F2FP.BF16.F32.PACK_AB R7, R60, R87 ;  /* 0x000000573c07723e */ /* 0x000fc400000010ff */
[----:B------:R-:W-:Y:S02]  /*1f10*/  F2FP.BF16.F32.PACK_AB R5, R70, R85 ;  /* 0x000000554605723e */ /* 0x000fe400000010ff */
[----:B------:R-:W-:-:S07]  /*1f20*/  F2FP.BF16.F32.PACK_AB R4, R84, R83 ;  /* 0x000000535404723e */ /* 0x000fce00000010ff */
.L_x_44:
        /* <DEDUP_REMOVED lines=12> */
[----:B------:R-:W-:Y:S05]  /*1ff0*/  @P3 BRA `(.L_x_46) ;  /* 0x0000000000cc3947 */ /* 0x000fea0003800000 */
[----:B------:R-:W-:Y:S05]  /*2000*/  BRA.U UP0, `(.L_x_47) ;  /* 0x0000000100347547 */ /* 0x000fea000b800000 */
[----:B0----5:R-:W-:Y:S01]  /*2010*/  PRMT R90, R53, 0x7632, R90 ;  /* 0x00007632355a7816 */ /* 0x021fe2000000005a */
[----:B------:R-:W-:Y:S01]  /*2020*/  IMAD.U32 R95, R54, 0x10000, RZ ;  /* 0x00010000365f7824 */ /* 0x000fe200078e00ff */
[----:B------:R-:W-:Y:S02]  /*2030*/  PRMT R92, R52, 0x7632, R92 ;  /* 0x00007632345c7816 */ /* 0x000fe4000000005c */
[----:B------:R-:W-:Y:S01]  /*2040*/  PRMT R88, R54, 0x7632, R88 ;  /* 0x0000763236587816 */ /* 0x000fe20000000058 */
[----:B------:R-:W-:Y:S01]  /*2050*/  IMAD.U32 R90, R90, 0x10000, RZ ;  /* 0x000100005a5a7824 */ /* 0x000fe200078e00ff */
[----:B------:R-:W-:Y:S02]  /*2060*/  PRMT R86, R55, 0x7632, R86 ;  /* 0x0000763237567816 */ /* 0x000fe40000000056 */
[----:B------:R-:W-:Y:S02]  /*2070*/  SHF.L.U32 R91, R52, 0x10, RZ ;  /* 0x00000010345b7819 */ /* 0x000fe400000006ff */
[----:B------:R-:W-:-:S02]  /*2080*/  SHF.L.U32 R93, R53, 0x10, RZ ;  /* 0x00000010355d7819 */ /* 0x000fc400000006ff */
[----:B------:R-:W-:Y:S02]  /*2090*/  SHF.L.U32 R97, R55, 0x10, RZ ;  /* 0x0000001037617819 */ /* 0x000fe400000006ff */
[----:B------:R-:W-:Y:S02]  /*20a0*/  SHF.L.U32 R92, R92, 0x10, RZ ;  /* 0x000000105c5c7819 */ /* 0x000fe400000006ff */
[----:B------:R-:W-:Y:S02]  /*20b0*/  SHF.L.U32 R88, R88, 0x10, RZ ;  /* 0x0000001058587819 */ /* 0x000fe400000006ff */
[----:B------:R-:W-:Y:S01]  /*20c0*/  SHF.L.U32 R86, R86, 0x10, RZ ;  /* 0x0000001056567819 */ /* 0x000fe200000006ff */
[----:B------:R-:W-:Y:S06]  /*20d0*/  BRA `(.L_x_48) ;  /* 0x00000008000c7947 */ /* 0x000fec0003800000 */
.L_x_47:
[C---:B-----5:R-:W-:Y:S01]  /*20e0*/  PRMT R56, R53.reuse, 0x7632, R56 ;  /* 0x0000763235387816 */ /* 0x060fe20000000038 */
[----:B0-----:R-:W-:Y:S01]  /*20f0*/  IMAD.U32 R91, R8, 0x10000, RZ ;  /* 0x00010000085b7824 */ /* 0x001fe200078e00ff */
[----:B------:R-:W-:Y:S02]  /*2100*/  SHF.L.U32 R53, R53, 0x10, RZ ;  /* 0x0000001035357819 */ /* 0x000fe400000006ff */
[----:B------:R-:W-:Y:S02]  /*2110*/  SHF.L.U32 R0, R9, 0x10, RZ ;  /* 0x0000001009007819 */ /* 0x000fe400000006ff */
        /* <DEDUP_REMOVED lines=12> */
[----:B------:R-:W-:-:S02]  /*21e0*/  PRMT R6, R11, 0x7632, R6 ;  /* 0x000076320b067816 */ /* 0x000fc40000000006 */
[----:B------:R-:W-:Y:S02]  /*21f0*/  SHF.L.U32 R88, R57, 0x10, RZ ;  /* 0x0000001039587819 */ /* 0x000fe400000006ff */
[----:B------:R-:W-:Y:S01]  /*2200*/  SHF.L.U32 R54, R54, 0x10, RZ ;  /* 0x0000001036367819 */ /* 0x000fe200000006ff */
[----:B------:R-:W-:Y:S01]  /*2210*/  IMAD.U32 R6, R6, 0x10000, RZ ;  /* 0x0001000006067824 */ /* 0x000fe200078e00ff */
[----:B------:R-:W-:Y:S02]  /*2220*/  SHF.L.U32 R95, R10, 0x10, RZ ;  /* 0x000000100a5f7819 */ /* 0x000fe400000006ff */
        /* <DEDUP_REMOVED lines=16> */
.L_x_46:
[----:B------:R-:W-:Y:S05]  /*2330*/  BRA.U UP0, `(.L_x_49) ;  /* 0x0000000100947547 */ /* 0x000fea000b800000 */
[C---:B-----5:R-:W-:Y:S01]  /*2340*/  PRMT R56, R53.reuse, 0x7632, R56 ;  /* 0x0000763235387816 */ /* 0x060fe20000000038 */
[----:B0-----:R-:W-:Y:S01]  /*2350*/  IMAD.U32 R95, R14, 0x10000, RZ ;  /* 0x000100000e5f7824 */ /* 0x001fe200078e00ff */
        /* <DEDUP_REMOVED lines=13> */
[----:B------:R-:W-:-:S02]  /*2430*/  PRMT R4, R13, 0x7632, R4 ;  /* 0x000076320d047816 */ /* 0x000fc40000000004 */
[----:B------:R-:W-:Y:S02]  /*2440*/  PRMT R5, R14, 0x7632, R5 ;  /* 0x000076320e057816 */ /* 0x000fe40000000005 */
[----:B------:R-:W-:Y:S01]  /*2450*/  PRMT R6, R15, 0x7632, R6 ;  /* 0x000076320f067816 */ /* 0x000fe20000000006 */
[----:B------:R-:W-:Y:S01]  /*2460*/  IMAD.U32 R4, R4, 0x10000, RZ ;  /* 0x0001000004047824 */ /* 0x000fe200078e00ff */
[----:B------:R-:W-:Y:S02]  /*2470*/  SHF.L.U32 R55, R55, 0x10, RZ ;  /* 0x0000001037377819 */ /* 0x000fe400000006ff */
[----:B------:R-:W-:Y:S02]  /*2480*/  SHF.L.U32 R52, R15, 0x10, RZ ;  /* 0x000000100f347819 */ /* 0x000fe400000006ff */
        /* <DEDUP_REMOVED lines=16> */
.L_x_49:
[C---:B0----5:R-:W-:Y:S01]  /*2590*/  PRMT R4, R52.reuse, 0x7632, R4 ;  /* 0x0000763234047816 */ /* 0x061fe20000000004 */
[----:B------:R-:W-:Y:S01]  /*25a0*/  IMAD.U32 R88, R55, 0x10000, RZ ;  /* 0x0001000037587824 */ /* 0x000fe200078e00ff */
[----:B------:R-:W-:Y:S02]  /*25b0*/  SHF.L.U32 R52, R52, 0x10, RZ ;  /* 0x0000001034347819 */ /* 0x000fe400000006ff */
[C---:B------:R-:W-:Y:S02]  /*25c0*/  SHF.L.U32 R5, R12.reuse, 0x10, RZ ;  /* 0x000000100c057819 */ /* 0x040fe400000006ff */
[----:B------:R-:W-:Y:S02]  /*25d0*/  PRMT R0, R12, 0x7632, R0 ;  /* 0x000076320c007816 */ /* 0x000fe40000000000 */
        /* <DEDUP_REMOVED lines=8> */
[----:B------:R-:W-:Y:S01]  /*2660*/  PRMT R5, R15, 0x7632, R5 ;  /* 0x000076320f057816 */ /* 0x000fe20000000005 */
[----:B------:R-:W-:Y:S01]  /*2670*/  FADD.FTZ R92, R7, R0 ;  /* 0x00000000075c7221 */ /* 0x000fe20000010000 */
[C---:B------:R-:W-:Y:S01]  /*2680*/  PRMT R56, R53.reuse, 0x7632, R56 ;  /* 0x0000763235387816 */ /* 0x040fe20000000038 */
        /* <DEDUP_REMOVED lines=22> */
[C---:B------:R-:W-:Y:S01]  /*27f0*/  PRMT R6, R11.reuse, 0x7632, R6 ;  /* 0x000076320b067816 */ /* 0x040fe20000000006 */
[----:B------:R-:W-:Y:S01]  /*2800*/  IMAD.U32 R52, R11, 0x10000, RZ ;  /* 0x000100000b347824 */ /* 0x000fe200078e00ff */
[----:B------:R-:W-:-:S02]  /*2810*/  PRMT R4, R9, 0x7632, R4 ;  /* 0x0000763209047816 */ /* 0x000fc40000000004 */
[----:B------:R-:W-:Y:S01]  /*2820*/  SHF.L.U32 R53, R5, 0x10, RZ ;  /* 0x0000001005357819 */ /* 0x000fe200000006ff */
[----:B------:R-:W-:Y:S01]  /*2830*/  FADD.FTZ R97, R52, R97 ;  /* 0x0000006134617221 */ /* 0x000fe20000010000 */
        /* <DEDUP_REMOVED lines=13> */
.L_x_48:
[----:B------:R-:W-:Y:S01]  /*2910*/  FADD.FTZ R53, RZ, R63 ;  /* 0x0000003fff357221 */ /* 0x000fe20000010000 */
[----:B------:R-:W-:Y:S03]  /*2920*/  BSSY.RECONVERGENT B0, `(.L_x_50) ;  /* 0x000006a000007945 */ /* 0x000fe60003800200 */
[----:B------:R-:W-:-:S04]  /*2930*/  FADD.FTZ R0, R53, R66 ;  /* 0x0000004235007221 */ /* 0x000fc80000010000 */
        /* <DEDUP_REMOVED lines=21> */
[----:B------:R-:W-:-:S05]  /*2a90*/  FADD.FTZ R53, R53, R86 ;  /* 0x0000005635357221 */ /* 0x000fca0000010000 */
[----:B------:R-:W0:Y:S02]  /*2aa0*/  SHFL.BFLY PT, R0, R53, 0x1, 0x1f ;  /* 0x0c201f0035007f89 */ /* 0x000e2400000e0000 */
[----:B0-----:R-:W-:-:S05]  /*2ab0*/  FADD.FTZ R54, R53, R0 ;  /* 0x0000000035367221 */ /* 0x001fca0000010000 */
[----:B------:R-:W0:Y:S02]  /*2ac0*/  SHFL.BFLY PT, R55, R54, 0x2, 0x1f ;  /* 0x0c401f0036377f89 */ /* 0x000e2400000e0000 */
[----:B0-----:R-:W-:-:S05]  /*2ad0*/  FADD.FTZ R55, R54, R55 ;  /* 0x0000003736377221 */ /* 0x001fca0000010000 */
[----:B------:R-:W0:Y:S02]  /*2ae0*/  SHFL.BFLY PT, R0, R55, 0x4, 0x1f ;  /* 0x0c801f0037007f89 */ /* 0x000e2400000e0000 */
[----:B0-----:R-:W-:-:S05]  /*2af0*/  FADD.FTZ R56, R55, R0 ;  /* 0x0000000037387221 */ /* 0x001fca0000010000 */
[----:B------:R-:W0:Y:S02]  /*2b00*/  SHFL.BFLY PT, R57, R56, 0x8, 0x1f ;  /* 0x0d001f0038397f89 */ /* 0x000e2400000e0000 */
[----:B0-----:R-:W-:-:S05]  /*2b10*/  FADD.FTZ R57, R56, R57 ;  /* 0x0000003938397221 */ /* 0x001fca0000010000 */
[----:B------:R-:W0:Y:S02]  /*2b20*/  SHFL.BFLY PT, R0, R57, 0x10, 0x1f ;  /* 0x0e001f0039007f89 */ /* 0x000e2400000e0000 */
[----:B0-----:R-:W-:-:S04]  /*2b30*/  FADD.FTZ R0, R57, R0 ;  /* 0x0000000039007221 */ /* 0x001fc80000010000 */
[----:B------:R-:W-:-:S04]  /*2b40*/  FMUL.FTZ R52, R0, 0.001302083372138440609 ;  /* 0x3aaaaaab00347820 */ /* 0x000fc80000410000 */
[C---:B------:R-:W-:Y:S01]  /*2b50*/  FADD.FTZ R0, -R52.reuse, R63 ;  /* 0x0000003f34007221 */ /* 0x040fe20000010100 */
[C---:B------:R-:W-:Y:S01]  /*2b60*/  FADD.FTZ R53, -R52.reuse, R66 ;  /* 0x0000004234357221 */ /* 0x040fe20000010100 */
[C---:B------:R-:W-:Y:S01]  /*2b70*/  FADD.FTZ R99, -R52.reuse, R65 ;  /* 0x0000004134637221 */ /* 0x040fe20000010100 */
[----:B------:R-:W-:Y:S01]  /*2b80*/  FADD.FTZ R55, -R52, R67 ;  /* 0x0000004334377221 */ /* 0x000fe20000010100 */
[----:B------:R-:W-:-:S04]  /*2b90*/  FFMA.FTZ R0, R0, R0, RZ ;  /* 0x0000000000007223 */ /* 0x000fc800000100ff */
[----:B------:R-:W-:Y:S01]  /*2ba0*/  FFMA.FTZ R0, R53, R53, R0 ;  /* 0x0000003535007223 */ /* 0x000fe20000010000 */
[----:B------:R-:W-:-:S03]  /*2bb0*/  FADD.FTZ R53, -R52, R64 ;  /* 0x0000004034357221 */ /* 0x000fc60000010100 */
[----:B------:R-:W-:-:S04]  /*2bc0*/  FFMA.FTZ R0, R99, R99, R0 ;  /* 0x0000006363007223 */ /* 0x000fc80000010000 */
[----:B------:R-:W-:Y:S01]  /*2bd0*/  FFMA.FTZ R0, R53, R53, R0 ;  /* 0x0000003535007223 */ /* 0x000fe20000010000 */
[----:B------:R-:W-:-:S03]  /*2be0*/  FADD.FTZ R53, -R52, R62 ;  /* 0x0000003e34357221 */ /* 0x000fc60000010100 */
        /* <DEDUP_REMOVED lines=36> */
[----:B------:R-:W-:-:S04]  /*2e30*/  FFMA.FTZ R0, R55, R55, R0 ;  /* 0x0000003737007223 */ /* 0x000fc80000010000 */
[----:B------:R-:W-:-:S05]  /*2e40*/  FFMA.FTZ R53, R53, R53, R0 ;  /* 0x0000003535357223 */ /* 0x000fca0000010000 */
[----:B------:R-:W0:Y:S02]  /*2e50*/  SHFL.BFLY PT, R0, R53, 0x1, 0x1f ;  /* 0x0c201f0035007f89 */ /* 0x000e2400000e0000 */
[----:B0-----:R-:W-:-:S05]  /*2e60*/  FADD.FTZ R56, R53, R0 ;  /* 0x0000000035387221 */ /* 0x001fca0000010000 */
[----:B------:R-:W0:Y:S02]  /*2e70*/  SHFL.BFLY PT, R55, R56, 0x2, 0x1f ;  /* 0x0c401f0038377f89 */ /* 0x000e2400000e0000 */
[----:B0-----:R-:W-:Y:S02]  /*2e80*/  FADD.FTZ R57, R56, R55 ;  /* 0x0000003738397221 */ /* 0x001fe40000010000 */
[----:B------:R-:W0:Y:S03]  /*2e90*/  @P0 LDC.64 R54, c[0x0][0x3a8] ;  /* 0x0000ea00ff360b82 */ /* 0x000e260000000a00 */
[----:B------:R-:W1:Y:S01]  /*2ea0*/  SHFL.BFLY PT, R0, R57, 0x4, 0x1f ;  /* 0x0c801f0039007f89 */ /* 0x000e6200000e0000 */
[----:B0-----:R-:W-:-:S04]  /*2eb0*/  @P0 IMAD.WIDE.U32 R54, R89, 0x10, R54 ;  /* 0x0000001059360825 */ /* 0x001fc800078e0036 */
[----:B-1----:R-:W-:Y:S02]  /*2ec0*/  FADD.FTZ R94, R57, R0 ;  /* 0x00000000395e7221 */ /* 0x002fe40000010000 */
[----:B------:R-:W0:Y:S03]  /*2ed0*/  S2R R0, SR_TID.X ;  /* 0x0000000000007919 */ /* 0x000e260000002100 */
[----:B------:R-:W1:Y:S04]  /*2ee0*/  SHFL.BFLY PT, R99, R94, 0x8, 0x1f ;  /* 0x0d001f005e637f89 */ /* 0x000e6800000e0000 */
[----:B------:R-:W-:Y:S01]  /*2ef0*/  @P0 STG.E.128 desc[UR6][R54.64], R4 ;  /* 0x0000000436000986 */ /* 0x000fe2000c101d06 */
[----:B-1----:R-:W-:Y:S01]  /*2f00*/  FADD.FTZ R99, R94, R99 ;  /* 0x000000635e637221 */ /* 0x002fe20000010000 */
[----:B0-----:R-:W-:-:S04]  /*2f10*/  LOP3.LUT P2, RZ, R0, 0x1f, RZ, 0xc0, !PT ;  /* 0x0000001f00ff7812 */ /* 0x001fc8000784c0ff */
[----:B------:R-:W0:Y:S02]  /*2f20*/  SHFL.BFLY PT, R96, R99, 0x10, 0x1f ;  /* 0x0e001f0063607f89 */ /* 0x000e2400000e0000 */
[----:B0-----:R-:W-:-:S07]  /*2f30*/  FADD.FTZ R53, R99, R96 ;  /* 0x0000006063357221 */ /* 0x001fce0000010000 */
[----:B------:R-:W-:Y:S05]  /*2f40*/  @P2 BRA `(.L_x_51) ;  /* 0x00000000001c2947 */ /* 0x000fea0003800000 */
[----:B------:R-:W0:Y:S01]  /*2f50*/  S2UR UR5, SR_CgaCtaId ;  /* 0x00000000000579c3 */ /* 0x000e220000008800 */
[----:B------:R-:W-:Y:S01]  /*2f60*/  UMOV UR4, 0x400 ;  /* 0x0000040000047882 */ /* 0x000fe20000000000 */
[----:B------:R-:W-:-:S04]  /*2f70*/  SHF.R.U32.HI R54, RZ, 0x2, R0 ;  /* 0x00000002ff367819 */ /* 0x000fc80000011600 */
[----:B------:R-:W-:Y:S01]  /*2f80*/  LOP3.LUT R54, R54, 0x38, RZ, 0xc0, !PT ;  /* 0x0000003836367812 */ /* 0x000fe200078ec0ff */
[----:B0-----:R-:W-:-:S04]  /*2f90*/  ULEA UR4, UR5, UR4, 0x18 ;  /* 0x0000000405047291 */ /* 0x001fc8000f8ec0ff */
[----:B------:R-:W-:-:S09]  /*2fa0*/  @UP1 UIADD3 UR4, UPT, UPT, UR4, 0x40, URZ ;  /* 0x0000004004041890 */ /* 0x000fd2000fffe0ff */
[----:B------:R0:W-:Y:S03]  /*2fb0*/  STS.64 [R54+UR4], R52 ;  /* 0x0000003436007988 */ /* 0x0001e60008000a04 */
.L_x_51:
[----:B------:R-:W-:Y:S05]  /*2fc0*/  BSYNC.RECONVERGENT B0 ;  /* 0x0000000000007941 */ /* 0x000fea0003800200 */
.L_x_50:
[----:B0-----:R-:W-:Y:S01]  /*2fd0*/  LOP3.LUT R52, R0, 0x1f, RZ, 0xc0, !PT ;  /* 0x0000001f00347812 */ /* 0x001fe200078ec0ff */
[----:B------:R-:W-:Y:S01]  /*2fe0*/  BAR.SYNC.DEFER_BLOCKING 0x0 ;  /* 0x0000000000007b1d */ /* 0x000fe20000010000 */
[----:B------:R-:W-:Y:S02]  /*2ff0*/  HFMA2 R54, -RZ, RZ, 0, 0 ;  /* 0x00000000ff367431 */ /* 0x000fe400000001ff */
[----:B------:R-:W-:Y:S02]  /*3000*/  ISETP.GT.U32.AND P2, PT, R52, 0x7, PT ;  /* 0x000000073400780c */ /* 0x000fe40003f44070 */
[----:B------:R-:W-:Y:S01]  /*3010*/  CS2R R52, SRZ ;  /* 0x0000000000347805 */ /* 0x000fe2000001ff00 */
[----:B------:R-:W-:Y:S10]  /*3020*/  BSSY.RECONVERGENT B0, `(.L_x_52) ;  /* 0x000000a000007945 */ /* 0x000ff40003800200 */
[----:B------:R-:W-:Y:S05]  /*3030*/  @P2 BRA `(.L_x_53) ;  /* 0x0000000000202947 */ /* 0x000fea0003800000 */
[----:B------:R-:W0:Y:S01]  /*3040*/  S2UR UR5, SR_CgaCtaId ;  /* 0x00000000000579c3 */ /* 0x000e220000008800 */
[----:B------:R-:W-:Y:S01]  /*3050*/  UMOV UR4, 0x400 ;  /* 0x0000040000047882 */ /* 0x000fe20000000000 */
[----:B------:R-:W-:Y:S01]  /*3060*/  IMAD.SHL.U32 R52, R0, 0x8, RZ ;  /* 0x0000000800347824 */ /* 0x000fe200078e00ff */
[----:B------:R-:W-:-:S04]  /*3070*/  MOV R54, 0x300 ;  /* 0x0000030000367802 */ /* 0x000fc80000000f00 */
[----:B------:R-:W-:Y:S01]  /*3080*/  LOP3.LUT R52, R52, 0xf8, RZ, 0xc0, !PT ;  /* 0x000000f834347812 */ /* 0x000fe200078ec0ff */
[----:B0-----:R-:W-:-:S04]  /*3090*/  ULEA UR4, UR5, UR4, 0x18 ;  /* 0x0000000405047291 */ /* 0x001fc8000f8ec0ff */
[----:B------:R-:W-:-:S09]  /*30a0*/  @UP1 UIADD3 UR4, UPT, UPT, UR4, 0x40, URZ ;  /* 0x0000004004041890 */ /* 0x000fd2000fffe0ff */
[----:B------:R-:W0:Y:S03]  /*30b0*/  LDS.64 R52, [R52+UR4] ;  /* 0x0000000434347984 */ /* 0x000e260008000a00 */
.L_x_53:
[----:B------:R-:W-:Y:S05]  /*30c0*/  BSYNC.RECONVERGENT B0 ;  /* 0x0000000000007941 */ /* 0x000fea0003800200 */
.L_x_52:
[----:B------:R-:W1:Y:S01]  /*30d0*/  SHFL.DOWN PT, R55, R54, 0x4, 0x1f ;  /* 0x08801f0036377f89 */ /* 0x000e6200000e0000 */
[----:B------:R-:W-:Y:S01]  /*30e0*/  ISETP.NE.AND P3, PT, RZ, UR9, PT ;  /* 0x00000009ff007c0c */ /* 0x000fe2000bf65270 */
[----:B------:R-:W-:Y:S01]  /*30f0*/  IMAD.U32 R155, R37, 0x10000, RZ ;  /* 0x00010000259b7824 */ /* 0x000fe200078e00ff */
[----:B------:R-:W-:Y:S01]  /*3100*/  ISETP.NE.AND P2, PT, R0, RZ, PT ;  /* 0x000000ff0000720c */ /* 0x000fe20003f45270 */
[----:B0-----:R-:W0:Y:S01]  /*3110*/  SHFL.DOWN PT, R57, R52, 0x4, 0x1f ;  /* 0x08801f0034397f89 */ /* 0x001e2200000e0000 */
[----:B------:R-:W-:Y:S01]  /*3120*/  SHF.L.U32 R153, R150, 0x10, RZ ;  /* 0x0000001096997819 */ /* 0x000fe200000006ff */
[----:B------:R-:W-:Y:S01]  /*3130*/  IMAD.U32 R152, R32, 0x10000, RZ ;  /* 0x0001000020987824 */ /* 0x000fe200078e00ff */
[----:B------:R-:W-:Y:S01]  /*3140*/  SHF.L.U32 R159, R33, 0x10, RZ ;  /* 0x00000010219f7819 */ /* 0x000fe200000006ff */
[----:B------:R-:W2:Y:S01]  /*3150*/  SHFL.DOWN PT, R56, R53, 0x4, 0x1f ;  /* 0x08801f0035387f89 */ /* 0x000ea200000e0000 */
[----:B------:R-:W-:Y:S01]  /*3160*/  UPLOP3.LUT UP1, UPT, UPT, UPT, UP1, 0x40, 0x4 ;  /* 0x000000000004789c */ /* 0x000fe20003f2e810 */
[----:B-1----:R-:W-:-:S02]  /*3170*/  IADD3 R94, PT, PT, R55, R54, RZ ;  /* 0x00000036375e7210 */ /* 0x002fc40007ffe0ff */
[----:B------:R-:W-:Y:S02]  /*3180*/  I2FP.F32.S32 R100, R55 ;  /* 0x0000003700647245 */ /* 0x000fe40000201400 */
[----:B------:R-:W-:Y:S01]  /*3190*/  I2FP.F32.S32 R96, R94 ;  /* 0x0000005e00607245 */ /* 0x000fe20000201400 */
[----:B------:R-:W1:Y:S01]  /*31a0*/  SHFL.DOWN PT, R101, R94, 0x2, 0x1f ;  /* 0x08401f005e657f89 */ /* 0x000e6200000e0000 */
[----:B------:R-:W-:Y:S01]  /*31b0*/  I2FP.F32.U32 R55, R54 ;  /* 0x0000003600377245 */ /* 0x000fe20000201000 */
[C---:B0-----:R-:W-:Y:S01]  /*31c0*/  FMUL.FTZ R102, R57.reuse, R100 ;  /* 0x0000006439667220 */ /* 0x041fe20000410000 */
[----:B------:R-:W0:Y:S01]  /*31d0*/  MUFU.RCP R98, R96 ;  /* 0x0000006000627308 */ /* 0x000e220000001000 */
[----:B------:R-:W-:Y:S01]  /*31e0*/  FADD.FTZ R57, -R57, R52 ;  /* 0x0000003439397221 */ /* 0x000fe20000010100 */
[----:B--2---:R-:W-:Y:S01]  /*31f0*/  FADD.FTZ R53, R56, R53 ;  /* 0x0000003538357221 */ /* 0x004fe20000010000 */
[----:B------:R-:W-:Y:S01]  /*3200*/  FFMA.FTZ R99, R55, R52, R102 ;  /* 0x0000003437637223 */ /* 0x000fe20000010066 */
[----:B------:R-:W-:-:S02]  /*3210*/  IMAD.U32 R102, R136, 0x10000, RZ ;  /* 0x0001000088667824 */ /* 0x000fc400078e00ff */
[----:B------:R-:W-:-:S04]  /*3220*/  FMUL.FTZ R57, R57, R57 ;  /* 0x0000003939397220 */ /* 0x000fc80000410000 */
[----:B------:R-:W-:-:S04]  /*3230*/  FMUL.FTZ R57, R57, R55 ;  /* 0x0000003739397220 */ /* 0x000fc80000410000 */
[----:B------:R-:W-:Y:S01]  /*3240*/  FMUL.FTZ R57, R57, R100 ;  /* 0x0000006439397220 */ /* 0x000fe20000410000 */
[----:B0-----:R-:W-:-:S03]  /*3250*/  FMUL.FTZ R99, R98, R99 ;  /* 0x0000006362637220 */ /* 0x001fc60000410000 */
[----:B------:R-:W-:Y:S01]  /*3260*/  FFMA.FTZ R53, R98, R57, R53 ;  /* 0x0000003962357223 */ /* 0x000fe20000010035 */
[----:B-1----:R-:W-:Y:S01]  /*3270*/  IMAD.IADD R94, R94, 0x1, R101 ;  /* 0x000000015e5e7824 */ /* 0x002fe200078e0265 */
[----:B------:R-:W0:Y:S01]  /*3280*/  SHFL.DOWN PT, R52, R99, 0x2, 0x1f ;  /* 0x08401f0063347f89 */ /* 0x000e2200000e0000 */
[----:B------:R-:W-:-:S03]  /*3290*/  I2FP.F32.S32 R101, R101 ;  /* 0x0000006500657245 */ /* 0x000fc60000201400 */
        /* <DEDUP_REMOVED lines=15> */
[----:B------:R-:W-:-:S02]  /*3390*/  I2FP.F32.S32 R94, R94 ;  /* 0x0000005e005e7245 */ /* 0x000fc40000201400 */
[----:B------:R-:W-:Y:S01]  /*33a0*/  SHF.L.U32 R101, R36, 0x10, RZ ;  /* 0x0000001024657819 */ /* 0x000fe200000006ff */
[----:B------:R-:W-:-:S03]  /*33b0*/  FFMA.FTZ R53, R56, R57, R53 ;  /* 0x0000003938357223 */ /* 0x000fc60000010035 */
[----:B------:R-:W1:Y:S02]  /*33c0*/  MUFU.RCP R94, R94 ;  /* 0x0000005e005e7308 */ /* 0x000e640000001000 */
[----:B------:R-:W2:Y:S01]  /*33d0*/  SHFL.DOWN PT, R54, R53, 0x1, 0x1f ;  /* 0x08201f0035367f89 */ /* 0x000ea200000e0000 */
[----:B0-----:R-:W-:Y:S01]  /*33e0*/  FADD.FTZ R56, R52, -R99 ;  /* 0x8000006334387221 */ /* 0x001fe20000010000 */
[----:B------:R-:W-:-:S03]  /*33f0*/  FMUL.FTZ R96, R99, R103 ;  /* 0x0000006763607220 */ /* 0x000fc60000410000 */
[----:B------:R-:W-:Y:S01]  /*3400*/  FMUL.FTZ R56, R56, R56 ;  /* 0x0000003838387220 */ /* 0x000fe20000410000 */
[----:B------:R-:W-:-:S03]  /*3410*/  FFMA.FTZ R57, R55, R52, R96 ;  /* 0x0000003437397223 */ /* 0x000fc60000010060 */
[----:B------:R-:W-:Y:S01]  /*3420*/  FMUL.FTZ R56, R55, R56 ;  /* 0x0000003837387220 */ /* 0x000fe20000410000 */
[----:B-1----:R-:W-:Y:S01]  /*3430*/  FMUL.FTZ R57, R94, R57 ;  /* 0x000000395e397220 */ /* 0x002fe20000410000 */
[----:B--2---:R-:W-:Y:S02]  /*3440*/  FADD.FTZ R55, R53, R54 ;  /* 0x0000003635377221 */ /* 0x004fe40000010000 */
[----:B------:R-:W-:Y:S01]  /*3450*/  FMUL.FTZ R56, R56, R103 ;  /* 0x0000006738387220 */ /* 0x000fe20000410000 */
[----:B------:R-:W0:Y:S01]  /*3460*/  @!P2 LDC.64 R52, c[0x0][0x3c0] ;  /* 0x0000f000ff34ab82 */ /* 0x000e220000000a00 */
[----:B------:R1:W2:Y:S01]  /*3470*/  SHFL.IDX PT, R157, R57, RZ, 0x1f ;  /* 0x00001fff399d7589 */ /* 0x0002a200000e0000 */
[----:B------:R-:W-:Y:S02]  /*3480*/  IMAD.U32 R103, R151, 0x10000, RZ ;  /* 0x0001000097677824 */ /* 0x000fe400078e00ff */
[----:B------:R-:W-:-:S04]  /*3490*/  FFMA.FTZ R55, R94, R56, R55 ;  /* 0x000000385e377223 */ /* 0x000fc80000010037 */
[----:B------:R-:W3:Y:S02]  /*34a0*/  LDC R56, c[0x0][0x448] ;  /* 0x00011200ff387b82 */ /* 0x000ee40000000800 */
[----:B------:R-:W3:Y:S01]  /*34b0*/  SHFL.IDX PT, R55, R55, RZ, 0x1f ;  /* 0x00001fff37377589 */ /* 0x000ee200000e0000 */
[----:B-1----:R-:W-:Y:S01]  /*34c0*/  SHF.L.U32 R57, R48, 0x10, RZ ;  /* 0x0000001030397819 */ /* 0x002fe200000006ff */
[----:B0-----:R-:W-:-:S04]  /*34d0*/  @!P2 IMAD.WIDE R52, R2, 0x4, R52 ;  /* 0x000000040234a825 */ /* 0x001fc800078e0234 */
[C---:B--2---:R-:W-:Y:S01]  /*34e0*/  FMUL.FTZ R54, R157.reuse, R157 ;  /* 0x0000009d9d367220 */ /* 0x044fe20000410000 */
[----:B------:R-:W-:Y:S01]  /*34f0*/  FSEL R94, R157, RZ, !P3 ;  /* 0x000000ff9d5e7208 */ /* 0x000fe20005800000 */
[----:B------:R0:W-:Y:S03]  /*3500*/  @!P2 STG.E desc[UR6][R52.64], R157 ;  /* 0x0000009d3400a986 */ /* 0x0001e6000c101906 */
[----:B------:R-:W-:Y:S01]  /*3510*/  FSEL R99, R54, RZ, P3 ;  /* 0x000000ff36637208 */ /* 0x000fe20001800000 */
[C---:B------:R-:W-:Y:S01]  /*3520*/  FADD.FTZ R66, -R94.reuse, R66 ;  /* 0x000000425e427221 */ /* 0x040fe20000010100 */
[----:B------:R-:W-:Y:S01]  /*3530*/  FADD.FTZ R64, -R94, R64 ;  /* 0x000000405e407221 */ /* 0x000fe20000010100 */
[----:B---3--:R-:W-:Y:S01]  /*3540*/  FFMA.FTZ R54, R55, UR10, R56 ;  /* 0x0000000a37367c23 */ /* 0x008fe20008010038 */
[----:B------:R-:W-:Y:S01]  /*3550*/  SHF.L.U32 R56, R16, 0x10, RZ ;  /* 0x0000001010387819 */ /* 0x000fe200000006ff */
[----:B------:R-:W-:-:S02]  /*3560*/  IMAD.U32 R55, R82, 0x10000, RZ ;  /* 0x0001000052377824 */ /* 0x000fc400078e00ff */
[----:B------:R-:W-:Y:S01]  /*3570*/  FADD.FTZ R62, -R94, R62 ;  /* 0x0000003e5e3e7221 */ /* 0x000fe20000010100 */
[----:B------:R-:W-:Y:S01]  /*3580*/  FADD.FTZ R99, R54, R99 ;  /* 0x0000006336637221 */ /* 0x000fe20000010000 */
[C---:B------:R-:W-:Y:S01]  /*3590*/  FADD.FTZ R54, -R94.reuse, R63 ;  /* 0x0000003f5e367221 */ /* 0x040fe20000010100 */
[C---:B------:R-:W-:Y:S01]  /*35a0*/  FADD.FTZ R58, -R94.reuse, R58 ;  /* 0x0000003a5e3a7221 */ /* 0x040fe20000010100 */
[----:B------:R-:W-:Y:S01]  /*35b0*/  FADD.FTZ R84, -R94, R84 ;  /* 0x000000545e547221 */ /* 0x000fe20000010100 */
[----:B0-----:R-:W-:Y:S01]  /*35c0*/  SHF.L.U32 R53, R147, 0x10, RZ ;  /* 0x0000001093357819 */ /* 0x001fe200000006ff */
[----:B------:R-:W-:Y:S01]  /*35d0*/  IMAD.U32 R157, R146, 0x10000, RZ ;  /* 0x00010000929d7824 */ /* 0x000fe200078e00ff */
[----:B------:R-:W0:Y:S01]  /*35e0*/  MUFU.RSQ R99, R99 ;  /* 0x0000006300637308 */ /* 0x000e220000001400 */
[C---:B------:R-:W-:Y:S01]  /*35f0*/  FADD.FTZ R70, -R94.reuse, R70 ;  /* 0x000000465e467221 */ /* 0x040fe20000010100 */
[C---:B------:R-:W-:Y:S01]  /*3600*/  FADD.FTZ R68, -R94.reuse, R68 ;  /* 0x000000445e447221 */ /* 0x040fe20000010100 */
[C---:B------:R-:W-:Y:S01]  /*3610*/  FADD.FTZ R92, -R94.reuse, R92 ;  /* 0x0000005c5e5c7221 */ /* 0x040fe20000010100 */
[C---:B------:R-:W-:Y:S01]  /*3620*/  FADD.FTZ R90, -R94.reuse, R90 ;  /* 0x0000005a5e5a7221 */ /* 0x040fe20000010100 */
[C---:B------:R-:W-:Y:S01]  /*3630*/  FADD.FTZ R88, -R94.reuse, R88 ;  /* 0x000000585e587221 */ /* 0x040fe20000010100 */
[----:B------:R-:W-:Y:S01]  /*3640*/  FADD.FTZ R86, -R94, R86 ;  /* 0x000000565e567221 */ /* 0x000fe20000010100 */
[C---:B0-----:R-:W-:Y:S01]  /*3650*/  FMUL.FTZ R54, R99.reuse, R54 ;  /* 0x0000003663367220 */ /* 0x041fe20000410000 */
[C---:B------:R-:W-:Y:S01]  /*3660*/  FMUL.FTZ R66, R99.reuse, R66 ;  /* 0x0000004263427220 */ /* 0x040fe20000410000 */
[C---:B------:R-:W-:Y:S01]  /*3670*/  FMUL.FTZ R98, R99.reuse, R64 ;  /* 0x0000004063627220 */ /* 0x040fe20000410000 */
[----:B------:R-:W-:Y:S01]  /*3680*/  FMUL.FTZ R62, R99, R62 ;  /* 0x0000003e633e7220 */ /* 0x000fe20000410000 */
[C---:B------:R-:W-:Y:S01]  /*3690*/  FFMA.FTZ R96, R54.reuse, R57, R55 ;  /* 0x0000003936607223 */ /* 0x040fe20000010037 */
[----:B------:R-:W-:Y:S01]  /*36a0*/  FFMA.FTZ R63, R54, R101, R56 ;  /* 0x00000065363f7223 */ /* 0x000fe20000010038 */
[----:B------:R-:W-:Y:S01]  /*36b0*/  FADD.FTZ R54, -R94, R65 ;  /* 0x000000415e367221 */ /* 0x000fe20000010100 */
[----:B------:R-:W-:Y:S01]  /*36c0*/  FFMA.FTZ R103, R66, R103, R153 ;  /* 0x0000006742677223 */ /* 0x000fe20000010099 */
[----:B------:R-:W-:Y:S01]  /*36d0*/  SHF.L.U32 R101, R49, 0x10, RZ ;  /* 0x0000001031657819 */ /* 0x000fe200000006ff */
[----:B------:R-:W-:Y:S01]  /*36e0*/  IMAD.U32 R57, R148, 0x10000, RZ ;  /* 0x0001000094397824 */ /* 0x000fe200078e00ff */
[----:B------:R-:W-:Y:S01]  /*36f0*/  SHF.L.U32 R153, R81, 0x10, RZ ;  /* 0x0000001051997819 */ /* 0x000fe200000006ff */
[----:B------:R-:W-:Y:S01]  /*3700*/  FMUL.FTZ R54, R99, R54 ;  /* 0x0000003663367220 */ /* 0x000fe20000410000 */
[----:B------:R-:W-:Y:S01]  /*3710*/  SHF.L.U32 R56, R17, 0x10, RZ ;  /* 0x0000001011387819 */ /* 0x000fe200000006ff */
[----:B------:R-:W-:Y:S01]  /*3720*/  FFMA.FTZ R100, R98, R53, R157 ;  /* 0x0000003562647223 */ /* 0x000fe2000001009d */
[----:B------:R-:W-:Y:S01]  /*3730*/  SHF.L.U32 R55, R149, 0x10, RZ ;  /* 0x0000001095377819 */ /* 0x000fe200000006ff */
[----:B------:R-:W-:Y:S01]  /*3740*/  FFMA.FTZ R101, R54, R101, R153 ;  /* 0x0000006536657223 */ /* 0x000fe20000010099 */
[----:B------:R-:W-:Y:S01]  /*3750*/  SHF.L.U32 R153, R80, 0x10, RZ ;  /* 0x0000001050997819 */ /* 0x000fe200000006ff */
        /* <DEDUP_REMOVED lines=8> */
[----:B------:R-:W-:Y:S01]  /*37e0*/  IMAD.U32 R56, R18, 0x10000, RZ ;  /* 0x0001000012387824 */ /* 0x000fe200078e00ff */
[----:B------:R-:W0:Y:S01]  /*37f0*/  @!P2 LDC.64 R52, c[0x0][0x3c8] ;  /* 0x0000f200ff34ab82 */ /* 0x000e220000000a00 */
[----:B------:R-:W-:Y:S01]  /*3800*/  FFMA.FTZ R66, R98, R55, R57 ;  /* 0x0000003762427223 */ /* 0x000fe20000010039 */
[C---:B------:R-:W-:Y:S01]  /*3810*/  FFMA.FTZ R153, R54.reuse, R67, R153 ;  /* 0x0000004336997223 */ /* 0x040fe20000010099 */
[----:B------:R-:W-:Y:S01]  /*3820*/  FFMA.FTZ R67, R54, R155, R56 ;  /* 0x0000009b36437223 */ /* 0x000fe20000010038 */
[----:B------:R-:W-:Y:S01]  /*3830*/  SHF.L.U32 R55, R143, 0x10, RZ ;  /* 0x000000108f377819 */ /* 0x000fe200000006ff */
[----:B------:R-:W-:Y:S01]  /*3840*/  IMAD.U32 R155, R141, 0x10000, RZ ;  /* 0x000100008d9b7824 */ /* 0x000fe200078e00ff */
[----:B------:R-:W-:Y:S01]  /*3850*/  SHF.L.U32 R57, R142, 0x10, RZ ;  /* 0x000000108e397819 */ /* 0x000fe200000006ff */
[C---:B------:R-:W-:Y:S01]  /*3860*/  FMUL.FTZ R58, R99.reuse, R58 ;  /* 0x0000003a633a7220 */ /* 0x040fe20000410000 */
[----:B------:R-:W-:Y:S01]  /*3870*/  SHF.L.U32 R56, R140, 0x10, RZ ;  /* 0x000000108c387819 */ /* 0x000fe200000006ff */
[----:B------:R-:W-:Y:S01]  /*3880*/  FMUL.FTZ R84, R99, R84 ;  /* 0x0000005463547220 */ /* 0x000fe20000410000 */
[----:B------:R-:W-:Y:S01]  /*3890*/  SHF.L.U32 R98, R19, 0x10, RZ ;  /* 0x0000001013627819 */ /* 0x000fe200000006ff */
[C---:B------:R-:W-:Y:S01]  /*38a0*/  FFMA.FTZ R54, R62.reuse, R55, R57 ;  /* 0x000000373e367223 */ /* 0x040fe20000010039 */
[----:B------:R-:W-:Y:S01]  /*38b0*/  SHF.L.U32 R55, R51, 0x10, RZ ;  /* 0x0000001033377819 */ /* 0x000fe200000006ff */
[----:B------:R-:W-:Y:S01]  /*38c0*/  FFMA.FTZ R62, R62, R155, R56 ;  /* 0x0000009b3e3e7223 */ /* 0x000fe20000010038 */
[----:B------:R-:W-:Y:S01]  /*38d0*/  FADD.FTZ R56, -R94, R71 ;  /* 0x000000475e387221 */ /* 0x000fe20000010100 */
[----:B------:R-:W-:Y:S01]  /*38e0*/  IMAD.U32 R57, R79, 0x10000, RZ ;  /* 0x000100004f397824 */ /* 0x000fe200078e00ff */
[----:B------:R-:W-:Y:S01]  /*38f0*/  SHF.L.U32 R71, R39, 0x10, RZ ;  /* 0x0000001027477819 */ /* 0x000fe200000006ff */
[----:B------:R-:W-:-:S02]  /*3900*/  IMAD.U32 R155, R139, 0x10000, RZ ;  /* 0x000100008b9b7824 */ /* 0x000fc400078e00ff */
[C---:B------:R-:W-:Y:S01]  /*3910*/  FMUL.FTZ R56, R99.reuse, R56 ;  /* 0x0000003863387220 */ /* 0x040fe20000410000 */
[----:B------:R-:W-:Y:S01]  /*3920*/  SHF.L.U32 R157, R138, 0x10, RZ ;  /* 0x000000108a9d7819 */ /* 0x000fe200000006ff */
[----:B------:R-:W-:Y:S01]  /*3930*/  FMUL.FTZ R70, R99, R70 ;  /* 0x0000004663467220 */ /* 0x000fe20000410000 */
[----:B------:R-:W-:Y:S01]  /*3940*/  F2FP.BF16.F32.PACK_AB R54, R54, R153 ;  /* 0x000000993636723e */ /* 0x000fe200000010ff */
[C---:B------:R-:W-:Y:S01]  /*3950*/  FFMA.FTZ R55, R56.reuse, R55, R57 ;  /* 0x0000003738377223 */ /* 0x040fe20000010039 */
[----:B------:R-:W-:Y:S01]  /*3960*/  FFMA.FTZ R71, R56, R71, R98 ;  /* 0x0000004738477223 */ /* 0x000fe20000010062 */
[----:B0-----:R-:W-:Y:S01]  /*3970*/  @!P2 IMAD.WIDE R52, R2, 0x4, R52 ;  /* 0x000000040234a825 */ /* 0x001fe200078e0234 */
[----:B------:R-:W0:Y:S03]  /*3980*/  LDC.64 R56, c[0x0][0x428] ;  /* 0x00010a00ff387b82 */ /* 0x000e260000000a00 */
[----:B------:R-:W-:Y:S01]  /*3990*/  FFMA.FTZ R98, R58, R155, R157 ;  /* 0x0000009b3a627223 */ /* 0x000fe2000001009d */
[----:B------:R-:W-:Y:S01]  /*39a0*/  SHF.L.U32 R155, R137, 0x10, RZ ;  /* 0x00000010899b7819 */ /* 0x000fe200000006ff */
[----:B------:R-:W-:Y:S01]  /*39b0*/  IMAD.U32 R157, R45, 0x10000, RZ ;  /* 0x000100002d9d7824 */ /* 0x000fe200078e00ff */
[----:B------:R1:W-:Y:S01]  /*39c0*/  @!P2 STG.E desc[UR6][R52.64], R99 ;  /* 0x000000633400a986 */ /* 0x0003e2000c101906 */
[----:B------:R-:W-:Y:S01]  /*39d0*/  IMAD.U32 R153, R134, 0x10000, RZ ;  /* 0x0001000086997824 */ /* 0x000fe200078e00ff */
[----:B------:R-:W-:Y:S01]  /*39e0*/  F2FP.BF16.F32.PACK_AB R55, R98, R55 ;  /* 0x000000376237723e */ /* 0x000fe200000010ff */
[----:B------:R-:W-:Y:S01]  /*39f0*/  FFMA.FTZ R58, R58, R155, R102 ;  /* 0x0000009b3a3a7223 */ /* 0x000fe20000010066 */
[----:B------:R-:W-:Y:S01]  /*3a00*/  SHF.L.U32 R98, R44, 0x10, RZ ;  /* 0x000000102c627819 */ /* 0x000fe200000006ff */
[C---:B------:R-:W-:Y:S01]  /*3a10*/  FMUL.FTZ R92, R99.reuse, R92 ;  /* 0x0000005c635c7220 */ /* 0x040fe20000410000 */
[----:B------:R-:W-:Y:S01]  /*3a20*/  SHF.L.U32 R102, R78, 0x10, RZ ;  /* 0x000000104e667819 */ /* 0x000fe200000006ff */
[----:B------:R-:W-:Y:S01]  /*3a30*/  FMUL.FTZ R90, R99, R90 ;  /* 0x0000005a635a7220 */ /* 0x000fe20000410000 */
[----:B------:R-:W-:Y:S01]  /*3a40*/  SHF.L.U32 R155, R133, 0x10, RZ ;  /* 0x00000010859b7819 */ /* 0x000fe200000006ff */
[C---:B------:R-:W-:Y:S01]  /*3a50*/  FMUL.FTZ R88, R99.reuse, R88 ;  /* 0x0000005863587220 */ /* 0x040fe20000410000 */
[----:B------:R-:W-:Y:S01]  /*3a60*/  FMUL.FTZ R86, R99, R86 ;  /* 0x0000005663567220 */ /* 0x000fe20000410000 */
[----:B-1----:R-:W-:Y:S01]  /*3a70*/  F2FP.BF16.F32.PACK_AB R52, R103, R96 ;  /* 0x000000606734723e */ /* 0x002fe200000010ff */
[----:B------:R-:W-:Y:S01]  /*3a80*/  FADD.FTZ R96, -R94, R83 ;  /* 0x000000535e607221 */ /* 0x000fe20000010100 */
[----:B------:R-:W-:-:S02]  /*3a90*/  F2FP.BF16.F32.PACK_AB R53, R100, R101 ;  /* 0x000000656435723e */ /* 0x000fc400000010ff */
[----:B------:R-:W-:Y:S01]  /*3aa0*/  SHF.L.U32 R103, R20, 0x10, RZ ;  /* 0x0000001014677819 */ /* 0x000fe200000006ff */
[----:B------:R-:W-:Y:S01]  /*3ab0*/  FMUL.FTZ R83, R99, R96 ;  /* 0x0000006063537220 */ /* 0x000fe20000410000 */
[----:B0-----:R-:W-:-:S04]  /*3ac0*/  IMAD.WIDE.U32 R100, R59, 0x10, R56 ;  /* 0x000000103b647825 */ /* 0x001fc800078e0038 */
[C---:B------:R-:W-:Y:S01]  /*3ad0*/  FFMA.FTZ R96, R83.reuse, R98, R102 ;  /* 0x0000006253607223 */ /* 0x040fe20000010066 */
[----:B------:R-:W-:Y:S01]  /*3ae0*/  FADD.FTZ R102, -R94, R85 ;  /* 0x000000555e667221 */ /* 0x000fe20000010100 */
[----:B------:R-:W-:Y:S01]  /*3af0*/  FFMA.FTZ R83, R83, R152, R103 ;  /* 0x0000009853537223 */ /* 0x000fe20000010067 */
[----:B------:R-:W-:Y:S01]  /*3b00*/  SHF.L.U32 R85, R77, 0x10, RZ ;  /* 0x000000104d557819 */ /* 0x000fe200000006ff */
[----:B------:R0:W-:Y:S01]  /*3b10*/  STG.E.128 desc[UR6][R100.64], R52 ;  /* 0x0000003464007986 */ /* 0x0001e2000c101d06 */
[----:B------:R-:W-:Y:S02]  /*3b20*/  SHF.L.U32 R103, R135, 0x10, RZ ;  /* 0x0000001087677819 */ /* 0x000fe400000006ff */
[----:B------:R-:W-:-:S05]  /*3b30*/  SHF.L.U32 R98, R132, 0x10, RZ ;  /* 0x0000001084627819 */ /* 0x000fca00000006ff */
[C---:B------:R-:W-:Y:S01]  /*3b40*/  FFMA.FTZ R98, R84.reuse, R155, R98 ;  /* 0x0000009b54627223 */ /* 0x040fe20000010062 */
[----:B0-----:R-:W-:Y:S01]  /*3b50*/  FMUL.FTZ R100, R99, R102 ;  /* 0x0000006663647220 */ /* 0x001fe20000410000 */
[----:B------:R-:W-:Y:S02]  /*3b60*/  IMAD.U32 R52, R21, 0x10000, RZ ;  /* 0x0001000015347824 */ /* 0x000fe400078e00ff */
[----:B------:R-:W-:Y:S01]  /*3b70*/  FFMA.FTZ R101, R84, R103, R153 ;  /* 0x0000006754657223 */ /* 0x000fe20000010099 */
[----:B------:R-:W-:Y:S01]  /*3b80*/  SHF.L.U32 R103, R131, 0x10, RZ ;  /* 0x0000001083677819 */ /* 0x000fe200000006ff */
[C---:B------:R-:W-:Y:S01]  /*3b90*/  FFMA.FTZ R102, R100.reuse, R157, R85 ;  /* 0x0000009d64667223 */ /* 0x040fe20000010055 */
[----:B------:R-:W-:Y:S01]  /*3ba0*/  FFMA.FTZ R100, R100, R159, R52 ;  /* 0x0000009f64647223 */ /* 0x000fe20000010034 */
[----:B------:R-:W-:Y:S01]  /*3bb0*/  SHF.L.U32 R53, R130, 0x10, RZ ;  /* 0x0000001082357819 */ /* 0x000fe200000006ff */
[----:B------:R-:W-:Y:S01]  /*3bc0*/  IMAD.U32 R55, R129, 0x10000, RZ ;  /* 0x0001000081377824 */ /* 0x000fe200078e00ff */
[----:B------:R-:W-:Y:S01]  /*3bd0*/  SHF.L.U32 R52, R128, 0x10, RZ ;  /* 0x0000001080347819 */ /* 0x000fe200000006ff */
[----:B------:R-:W-:Y:S01]  /*3be0*/  FADD.FTZ R54, -R94, R61 ;  /* 0x0000003d5e367221 */ /* 0x000fe20000010100 */
[----:B------:R-:W-:Y:S01]  /*3bf0*/  SHF.L.U32 R85, R46, 0x10, RZ ;  /* 0x000000102e557819 */ /* 0x000fe200000006ff */
[----:B------:R-:W-:Y:S01]  /*3c00*/  FFMA.FTZ R103, R70, R103, R53 ;  /* 0x0000006746677223 */ /* 0x000fe20000010035 */
[----:B------:R-:W-:Y:S01]  /*3c10*/  SHF.L.U32 R53, R34, 0x10, RZ ;  /* 0x0000001022357819 */ /* 0x000fe200000006ff */
[----:B------:R-:W-:Y:S01]  /*3c20*/  FFMA.FTZ R61, R70, R55, R52 ;  /* 0x00000037463d7223 */ /* 0x000fe20000010034 */
[----:B------:R-:W-:Y:S01]  /*3c30*/  SHF.L.U32 R55, R22, 0x10, RZ ;  /* 0x0000001016377819 */ /* 0x000fe200000006ff */
[----:B------:R-:W-:-:S02]  /*3c40*/  IMAD.U32 R153, R76, 0x10000, RZ ;  /* 0x000100004c997824 */ /* 0x000fc400078e00ff */
[C---:B------:R-:W-:Y:S01]  /*3c50*/  FMUL.FTZ R54, R99.reuse, R54 ;  /* 0x0000003663367220 */ /* 0x040fe20000410000 */
[----:B------:R-:W-:Y:S01]  /*3c60*/  FMUL.FTZ R52, R99, R68 ;  /* 0x0000004463347220 */ /* 0x000fe20000410000 */
[----:B------:R-:W-:Y:S01]  /*3c70*/  FADD.FTZ R84, -R94, R91 ;  /* 0x0000005b5e547221 */ /* 0x000fe20000010100 */
[----:B------:R-:W-:Y:S01]  /*3c80*/  F2FP.BF16.F32.PACK_AB R61, R61, R100 ;  /* 0x000000643d3d723e */ /* 0x000fe200000010ff */
[C---:B------:R-:W-:Y:S01]  /*3c90*/  FFMA.FTZ R70, R54.reuse, R85, R153 ;  /* 0x0000005536467223 */ /* 0x040fe20000010099 */
[----:B------:R-:W-:Y:S01]  /*3ca0*/  FFMA.FTZ R68, R54, R53, R55 ;  /* 0x0000003536447223 */ /* 0x000fe20000010037 */
[----:B------:R-:W-:Y:S01]  /*3cb0*/  SHF.L.U32 R153, R126, 0x10, RZ ;  /* 0x000000107e997819 */ /* 0x000fe200000006ff */
[----:B------:R-:W-:Y:S01]  /*3cc0*/  IMAD.U32 R85, R127, 0x10000, RZ ;  /* 0x000100007f557824 */ /* 0x000fe200078e00ff */
[----:B------:R-:W-:Y:S01]  /*3cd0*/  SHF.L.U32 R53, R125, 0x10, RZ ;  /* 0x000000107d357819 */ /* 0x000fe200000006ff */
[----:B------:R-:W-:Y:S02]  /*3ce0*/  IMAD.U32 R55, R124, 0x10000, RZ ;  /* 0x000100007c377824 */ /* 0x000fe400078e00ff */
[----:B------:R-:W-:Y:S01]  /*3cf0*/  FADD.FTZ R54, -R94, R87 ;  /* 0x000000575e367221 */ /* 0x000fe20000010100 */
[C---:B------:R-:W-:Y:S01]  /*3d00*/  FFMA.FTZ R153, R52.reuse, R85, R153 ;  /* 0x0000005534997223 */ /* 0x040fe20000010099 */
[----:B------:R-:W-:Y:S01]  /*3d10*/  SHF.L.U32 R85, R47, 0x10, RZ ;  /* 0x000000102f557819 */ /* 0x000fe200000006ff */
[----:B------:R-:W-:Y:S01]  /*3d20*/  FFMA.FTZ R155, R52, R53, R55 ;  /* 0x00000035349b7223 */ /* 0x000fe20000010037 */
[----:B------:R-:W-:Y:S01]  /*3d30*/  SHF.L.U32 R87, R75, 0x10, RZ ;  /* 0x000000104b577819 */ /* 0x000fe200000006ff */
[----:B------:R-:W-:Y:S01]  /*3d40*/  FMUL.FTZ R54, R99, R54 ;  /* 0x0000003663367220 */ /* 0x000fe20000410000 */
[----:B------:R-:W-:Y:S01]  /*3d50*/  SHF.L.U32 R55, R23, 0x10, RZ ;  /* 0x0000001017377819 */ /* 0x000fe200000006ff */
[----:B------:R-:W-:-:S02]  /*3d60*/  IMAD.U32 R53, R35, 0x10000, RZ ;  /* 0x0001000023357824 */ /* 0x000fc400078e00ff */
[----:B------:R-:W-:Y:S01]  /*3d70*/  FADD.FTZ R52, -R94, R60 ;  /* 0x0000003c5e347221 */ /* 0x000fe20000010100 */
[C---:B------:R-:W-:Y:S01]  /*3d80*/  FFMA.FTZ R152, R54.reuse, R85, R87 ;  /* 0x0000005536987223 */ /* 0x040fe20000010057 */
[----:B------:R-:W-:Y:S01]  /*3d90*/  SHF.L.U32 R85, R121, 0x10, RZ ;  /* 0x0000001079557819 */ /* 0x000fe200000006ff */
[----:B------:R-:W-:Y:S01]  /*3da0*/  FFMA.FTZ R60, R54, R53, R55 ;  /* 0x00000035363c7223 */ /* 0x000fe20000010037 */
[----:B------:R-:W-:Y:S01]  /*3db0*/  SHF.L.U32 R54, R120, 0x10, RZ ;  /* 0x0000001078367819 */ /* 0x000fe200000006ff */
[----:B------:R-:W-:Y:S01]  /*3dc0*/  FMUL.FTZ R52, R99, R52 ;  /* 0x0000003463347220 */ /* 0x000fe20000410000 */
[----:B------:R-:W-:Y:S01]  /*3dd0*/  SHF.L.U32 R53, R123, 0x10, RZ ;  /* 0x000000107b357819 */ /* 0x000fe200000006ff */
[----:B------:R-:W-:Y:S02]  /*3de0*/  IMAD.U32 R55, R122, 0x10000, RZ ;  /* 0x000100007a377824 */ /* 0x000fe400078e00ff */
[----:B------:R-:W-:Y:S01]  /*3df0*/  FMUL.FTZ R84, R99, R84 ;  /* 0x0000005463547220 */ /* 0x000fe20000410000 */
[----:B------:R-:W-:Y:S01]  /*3e00*/  FFMA.FTZ R159, R52, R85, R54 ;  /* 0x00000055349f7223 */ /* 0x000fe20000010036 */
[----:B------:R-:W-:Y:S01]  /*3e10*/  SHF.L.U32 R85, R28, 0x10, RZ ;  /* 0x000000101c557819 */ /* 0x000fe200000006ff */
[----:B------:R-:W-:Y:S01]  /*3e20*/  FFMA.FTZ R157, R52, R53, R55 ;  /* 0x00000035349d7223 */ /* 0x000fe20000010037 */
[----:B------:R-:W-:Y:S01]  /*3e30*/  IMAD.U32 R52, R24, 0x10000, RZ ;  /* 0x0001000018347824 */ /* 0x000fe200078e00ff */
[----:B------:R-:W-:Y:S01]  /*3e40*/  SHF.L.U32 R55, R74, 0x10, RZ ;  /* 0x000000104a377819 */ /* 0x000fe200000006ff */
[----:B------:R-:W-:Y:S01]  /*3e50*/  IMAD.U32 R53, R40, 0x10000, RZ ;  /* 0x0001000028357824 */ /* 0x000fe200078e00ff */
[----:B------:R-:W-:Y:S01]  /*3e60*/  SHF.L.U32 R54, R25, 0x10, RZ ;  /* 0x0000001019367819 */ /* 0x000fe200000006ff */
[----:B------:R-:W-:Y:S01]  /*3e70*/  FFMA.FTZ R156, R84, R85, R52 ;  /* 0x00000055549c7223 */ /* 0x000fe20000010034 */
[----:B------:R-:W-:Y:S01]  /*3e80*/  SHF.L.U32 R52, R116, 0x10, RZ ;  /* 0x0000001074347819 */ /* 0x000fe200000006ff */
[----:B------:R-:W-:-:S02]  /*3e90*/  IMAD.U32 R85, R117, 0x10000, RZ ;  /* 0x0001000075557824 */ /* 0x000fc400078e00ff */
[----:B------:R-:W-:Y:S01]  /*3ea0*/  FFMA.FTZ R154, R84, R53, R55 ;  /* 0x00000035549a7223 */ /* 0x000fe20000010037 */
[----:B------:R-:W-:Y:S01]  /*3eb0*/  SHF.L.U32 R53, R119, 0x10, RZ ;  /* 0x0000001077357819 */ /* 0x000fe200000006ff */
[----:B------:R-:W-:Y:S01]  /*3ec0*/  IMAD.U32 R84, R27, 0x10000, RZ ;  /* 0x000100001b547824 */ /* 0x000fe200078e00ff */
[----:B------:R-:W-:Y:S01]  /*3ed0*/  SHF.L.U32 R55, R118, 0x10, RZ ;  /* 0x0000001076377819 */ /* 0x000fe200000006ff */
[----:B------:R-:W-:Y:S01]  /*3ee0*/  FFMA.FTZ R163, R92, R85, R52 ;  /* 0x000000555ca37223 */ /* 0x000fe20000010034 */
[----:B------:R-:W-:Y:S01]  /*3ef0*/  FADD.FTZ R52, -R94, R93 ;  /* 0x0000005d5e347221 */ /* 0x000fe20000010100 */
[----:B------:R-:W-:Y:S02]  /*3f00*/  SHF.L.U32 R85, R29, 0x10, RZ ;  /* 0x000000101d557819 */ /* 0x000fe400000006ff */
[----:B------:R-:W-:Y:S01]  /*3f10*/  FFMA.FTZ R161, R92, R53, R55 ;  /* 0x000000355ca17223 */ /* 0x000fe20000010037 */
[----:B------:R-:W-:Y:S01]  /*3f20*/  FMUL.FTZ R52, R99, R52 ;  /* 0x0000003463347220 */ /* 0x000fe20000410000 */
[----:B------:R-:W-:Y:S01]  /*3f30*/  SHF.L.U32 R53, R41, 0x10, RZ ;  /* 0x0000001029357819 */ /* 0x000fe200000006ff */
[----:B------:R-:W-:Y:S01]  /*3f40*/  IMAD.U32 R55, R73, 0x10000, RZ ;  /* 0x0001000049377824 */ /* 0x000fe200078e00ff */
[----:B------:R-:W-:Y:S01]  /*3f50*/  SHF.L.U32 R87, R31, 0x10, RZ ;  /* 0x000000101f577819 */ /* 0x000fe200000006ff */
[C---:B------:R-:W-:Y:S01]  /*3f60*/  FFMA.FTZ R160, R52.reuse, R85, R54 ;  /* 0x0000005534a07223 */ /* 0x040fe20000010036 */
[----:B------:R-:W-:Y:S01]  /*3f70*/  SHF.L.U32 R85, R113, 0x10, RZ ;  /* 0x0000001071557819 */ /* 0x000fe200000006ff */
[----:B------:R-:W-:Y:S01]  /*3f80*/  FFMA.FTZ R158, R52, R53, R55 ;  /* 0x00000035349e7223 */ /* 0x000fe20000010037 */
[----:B------:R-:W-:Y:S01]  /*3f90*/  IMAD.U32 R52, R112, 0x10000, RZ ;  /* 0x0001000070347824 */ /* 0x000fe200078e00ff */
[----:B------:R-:W-:Y:S01]  /*3fa0*/  SHF.L.U32 R55, R114, 0x10, RZ ;  /* 0x0000001072377819 */ /* 0x000fe200000006ff */
[----:B------:R-:W-:Y:S01]  /*3fb0*/  IMAD.U32 R53, R115, 0x10000, RZ ;  /* 0x0001000073357824 */ /* 0x000fe200078e00ff */
[----:B------:R-:W-:Y:S01]  /*3fc0*/  SHF.L.U32 R54, R26, 0x10, RZ ;  /* 0x000000101a367819 */ /* 0x000fe200000006ff */
[----:B------:R-:W-:Y:S01]  /*3fd0*/  FFMA.FTZ R167, R90, R85, R52 ;  /* 0x000000555aa77223 */ /* 0x000fe20000010034 */
[----:B------:R-:W-:Y:S01]  /*3fe0*/  FADD.FTZ R52, -R94, R95 ;  /* 0x0000005f5e347221 */ /* 0x000fe20000010100 */
[----:B------:R-:W-:Y:S01]  /*3ff0*/  FFMA.FTZ R165, R90, R53, R55 ;  /* 0x000000355aa57223 */ /* 0x000fe20000010037 */
[----:B------:R-:W-:Y:S01]  /*4000*/  SHF.L.U32 R53, R42, 0x10, RZ ;  /* 0x000000102a357819 */ /* 0x000fe200000006ff */
[----:B------:R-:W-:Y:S01]  /*4010*/  IMAD.U32 R85, R30, 0x10000, RZ ;  /* 0x000100001e557824 */ /* 0x000fe200078e00ff */
[----:B------:R-:W-:Y:S01]  /*4020*/  SHF.L.U32 R55, R72, 0x10, RZ ;  /* 0x0000001048377819 */ /* 0x000fe200000006ff */
[----:B------:R-:W-:-:S04]  /*4030*/  FMUL.FTZ R52, R99, R52 ;  /* 0x0000003463347220 */ /* 0x000fc80000410000 */
[C---:B------:R-:W-:Y:S01]  /*4040*/  FFMA.FTZ R95, R52.reuse, R53, R55 ;  /* 0x00000035345f7223 */ /* 0x040fe20000010037 */
[----:B------:R-:W-:Y:S01]  /*4050*/  FFMA.FTZ R162, R52, R85, R54 ;  /* 0x0000005534a27223 */ /* 0x000fe20000010036 */
[----:B------:R-:W-:Y:S01]  /*4060*/  SHF.L.U32 R85, R109, 0x10, RZ ;  /* 0x000000106d557819 */ /* 0x000fe200000006ff */
[----:B------:R-:W-:Y:S01]  /*4070*/  IMAD.U32 R55, R110, 0x10000, RZ ;  /* 0x000100006e377824 */ /* 0x000fe200078e00ff */
[----:B------:R-:W-:Y:S02]  /*4080*/  SHF.L.U32 R52, R108, 0x10, RZ ;  /* 0x000000106c347819 */ /* 0x000fe400000006ff */
[----:B------:R-:W-:-:S03]  /*4090*/  SHF.L.U32 R53, R111, 0x10, RZ ;  /* 0x000000106f357819 */ /* 0x000fc600000006ff */
[----:B------:R-:W-:Y:S01]  /*40a0*/  FFMA.FTZ R169, R88, R85, R52 ;  /* 0x0000005558a97223 */ /* 0x000fe20000010034 */
[----:B------:R-:W-:Y:S01]  /*40b0*/  FADD.FTZ R52, -R94, R97 ;  /* 0x000000615e347221 */ /* 0x000fe20000010100 */
[----:B------:R-:W-:Y:S01]  /*40c0*/  FFMA.FTZ R164, R88, R53, R55 ;  /* 0x0000003558a47223 */ /* 0x000fe20000010037 */
[----:B------:R-:W-:Y:S01]  /*40d0*/  SHF.L.U32 R85, R3, 0x10, RZ ;  /* 0x0000001003557819 */ /* 0x000fe200000006ff */
[----:B------:R-:W-:Y:S02]  /*40e0*/  IMAD.U32 R55, R43, 0x10000, RZ ;  /* 0x000100002b377824 */ /* 0x000fe400078e00ff */
[----:B------:R-:W-:Y:S02]  /*40f0*/  FMUL.FTZ R54, R99, R52 ;  /* 0x0000003463367220 */ /* 0x000fe40000410000 */
[----:B------:R-:W0:Y:S02]  /*4100*/  LDC.64 R52, c[0x0][0x430] ;  /* 0x00010c00ff347b82 */ /* 0x000e240000000a00 */
[C---:B------:R-:W-:Y:S01]  /*4110*/  FFMA.FTZ R94, R54.reuse, R55, R85 ;  /* 0x00000037365e7223 */ /* 0x040fe20000010055 */
[----:B------:R-:W-:Y:S01]  /*4120*/  FFMA.FTZ R97, R54, R87, R84 ;  /* 0x0000005736617223 */ /* 0x000fe20000010054 */
[----:B------:R-:W-:Y:S01]  /*4130*/  SHF.L.U32 R55, R107, 0x10, RZ ;  /* 0x000000106b377819 */ /* 0x000fe200000006ff */
[----:B------:R-:W-:Y:S01]  /*4140*/  IMAD.U32 R87, R105, 0x10000, RZ ;  /* 0x0001000069577824 */ /* 0x000fe200078e00ff */
[----:B------:R-:W-:-:S02]  /*4150*/  SHF.L.U32 R85, R106, 0x10, RZ ;  /* 0x000000106a557819 */ /* 0x000fc400000006ff */
[----:B------:R-:W-:-:S03]  /*4160*/  SHF.L.U32 R54, R104, 0x10, RZ ;  /* 0x0000001068367819 */ /* 0x000fc600000006ff */
[----:B------:R-:W-:Y:S01]  /*4170*/  FFMA.FTZ R99, R86, R55, R85 ;  /* 0x0000003756637223 */ /* 0x000fe20000010055 */
[----:B------:R-:W-:-:S04]  /*4180*/  IMAD.WIDE.U32 R84, R69, 0x10, R56 ;  /* 0x0000001045547825 */ /* 0x000fc800078e0038 */
[----:B------:R-:W-:Y:S01]  /*4190*/  FFMA.FTZ R166, R86, R87, R54 ;  /* 0x0000005756a67223 */ /* 0x000fe20000010036 */
[----:B------:R-:W-:Y:S01]  /*41a0*/  F2FP.BF16.F32.PACK_AB R55, R58, R71 ;  /* 0x000000473a37723e */ /* 0x000fe200000010ff */
[----:B------:R-:W-:Y:S01]  /*41b0*/  IMAD.WIDE.U32 R86, R89, 0x10, R56 ;  /* 0x0000001059567825 */ /* 0x000fe200078e0038 */
[----:B------:R-:W-:Y:S02]  /*41c0*/  F2FP.BF16.F32.PACK_AB R56, R101, R96 ;  /* 0x000000606538723e */ /* 0x000fe400000010ff */
[----:B------:R-:W1:Y:S01]  /*41d0*/  LDC.64 R100, c[0x0][0x380] ;  /* 0x0000e000ff647b82 */ /* 0x000e620000000a00 */
[----:B------:R-:W-:Y:S02]  /*41e0*/  F2FP.BF16.F32.PACK_AB R54, R62, R67 ;  /* 0x000000433e36723e */ /* 0x000fe400000010ff */
[----:B------:R-:W-:Y:S01]  /*41f0*/  F2FP.BF16.F32.PACK_AB R58, R153, R70 ;  /* 0x00000046993a723e */ /* 0x000fe200000010ff */
[----:B0-----:R-:W-:Y:S01]  /*4200*/  IMAD.WIDE.U32 R90, R59, 0x10, R52 ;  /* 0x000000103b5a7825 */ /* 0x001fe200078e0034 */
[----:B------:R-:W-:-:S02]  /*4210*/  F2FP.BF16.F32.PACK_AB R59, R157, R152 ;  /* 0x000000989d3b723e */ /* 0x000fc400000010ff */
[----:B------:R-:W-:Y:S01]  /*4220*/  F2FP.BF16.F32.PACK_AB R57, R103, R102 ;  /* 0x000000666739723e */ /* 0x000fe200000010ff */
[--C-:B------:R-:W-:Y:S01]  /*4230*/  IMAD.WIDE.U32 R92, R69, 0x10, R52.reuse ;  /* 0x00000010455c7825 */ /* 0x100fe200078e0034 */
[----:B------:R-:W-:Y:S02]  /*4240*/  F2FP.BF16.F32.PACK_AB R62, R155, R68 ;  /* 0x000000449b3e723e */ /* 0x000fe400000010ff */
[----:B------:R-:W-:Y:S01]  /*4250*/  F2FP.BF16.F32.PACK_AB R67, R99, R94 ;  /* 0x0000005e6343723e */ /* 0x000fe200000010ff */
[----:B------:R-:W-:Y:S01]  /*4260*/  IMAD.WIDE.U32 R88, R89, 0x10, R52 ;  /* 0x0000001059587825 */ /* 0x000fe200078e0034 */
[----:B------:R-:W-:Y:S02]  /*4270*/  F2FP.BF16.F32.PACK_AB R53, R66, R65 ;  /* 0x000000414235723e */ /* 0x000fe400000010ff */
[----:B------:R-:W-:Y:S02]  /*4280*/  F2FP.BF16.F32.PACK_AB R52, R64, R63 ;  /* 0x0000003f4034723e */ /* 0x000fe400000010ff */
[----:B------:R-:W-:-:S02]  /*4290*/  F2FP.BF16.F32.PACK_AB R63, R159, R60 ;  /* 0x0000003c9f3f723e */ /* 0x000fc400000010ff */
[----:B------:R-:W-:Y:S01]  /*42a0*/  F2FP.BF16.F32.PACK_AB R60, R98, R83 ;  /* 0x00000053623c723e */ /* 0x000fe200000010ff */
[----:B------:R0:W-:Y:S01]  /*42b0*/  STG.E.128 desc[UR6][R90.64], R52 ;  /* 0x000000345a007986 */ /* 0x0001e2000c101d06 */
[----:B------:R-:W-:Y:S02]  /*42c0*/  F2FP.BF16.F32.PACK_AB R66, R164, R95 ;  /* 0x0000005fa442723e */ /* 0x000fe400000010ff */
[----:B------:R-:W-:Y:S01]  /*42d0*/  F2FP.BF16.F32.PACK_AB R65, R165, R158 ;  /* 0x0000009ea541723e */ /* 0x000fe200000010ff */
[----:B------:R0:W-:Y:S01]  /*42e0*/  STG.E.128 desc[UR6][R84.64], R56 ;  /* 0x0000003854007986 */ /* 0x0001e2000c101d06 */
[----:B------:R-:W-:Y:S02]  /*42f0*/  F2FP.BF16.F32.PACK_AB R64, R161, R154 ;  /* 0x0000009aa140723e */ /* 0x000fe400000010ff */
[----:B------:R-:W-:Y:S01]  /*4300*/  F2FP.BF16.F32.PACK_AB R71, R166, R97 ;  /* 0x00000061a647723e */ /* 0x000fe200000010ff */
[----:B------:R0:W-:Y:S01]  /*4310*/  STG.E.128 desc[UR6][R92.64], R60 ;  /* 0x0000003c5c007986 */ /* 0x0001e2000c101d06 */
[----:B------:R-:W-:-:S02]  /*4320*/  F2FP.BF16.F32.PACK_AB R70, R169, R162 ;  /* 0x000000a2a946723e */ /* 0x000fc400000010ff */
[----:B------:R-:W-:Y:S01]  /*4330*/  F2FP.BF16.F32.PACK_AB R69, R167, R160 ;  /* 0x000000a0a745723e */ /* 0x000fe200000010ff */
[----:B------:R0:W-:Y:S01]  /*4340*/  STG.E.128 desc[UR6][R86.64], R64 ;  /* 0x0000004056007986 */ /* 0x0001e2000c101d06 */
[----:B------:R-:W-:Y:S02]  /*4350*/  F2FP.BF16.F32.PACK_AB R68, R163, R156 ;  /* 0x0000009ca344723e */ /* 0x000fe400000010ff */
[----:B-1----:R-:W-:-:S03]  /*4360*/  IADD3 R2, PT, PT, R2, R100, RZ ;  /* 0x0000006402027210 */ /* 0x002fc60007ffe0ff */
[----:B------:R0:W-:Y:S01]  /*4370*/  STG.E.128 desc[UR6][R88.64], R68 ;  /* 0x0000004458007986 */ /* 0x0001e2000c101d06 */
[----:B------:R-:W-:-:S13]  /*4380*/  ISETP.GE.AND P2, PT, R2, R101, PT ;  /* 0x000000650200720c */ /* 0x000fda0003f46270 */
[----:B------:R-:W-:Y:S05]  /*4390*/  @!P2 BRA `(.L_x_54) ;  /* 0xffffffc400c4a947 */ /* 0x000fea000383ffff */
[----:B------:R-:W-:Y:S05]  /*43a0*/  EXIT ;  /* 0x000000000000794d */ /* 0x000fea0003800000 */
.L_x_55:
        /* <DEDUP_REMOVED lines=13> */
.L_x_13665:


//--------------------- .text._ZN10layer_norm31ln_parallel_residual_fwd_kernelINS_13Kernel_traitsI13__nv_bfloat16S2_S2_S2_fjLj6144ELj1ELj1ELj8ELj16ENS_18Kernel_traits_baseILj6144ES2_S2_S2_S2_fjLj256EEEEELb0ELb1ELb0EEEvNS_9FwdParamsE --------------------------
	.section	.text._ZN10layer_norm31ln_parallel_residual_fwd_kernelINS_13Kernel_traitsI13__nv_bfloat16S2_S2_S2_fjLj6144ELj1ELj1ELj8ELj16ENS_18Kernel_traits_baseILj6144ES2_S2_S2_S2_fjLj256EEEEELb0ELb1ELb0EEEvNS_9FwdParamsE,"ax",@progbits
	.align	128
        .global         _ZN10layer_norm31ln_parallel_residual_fwd_kernelINS_13Kernel_traitsI13__nv_bfloat16S2_S2_S2_fjLj6144ELj1ELj1ELj8ELj16ENS_18Kernel_traits_baseILj6144ES2_S2_S2_S2_fjLj256EEEEELb0ELb1ELb0EEEvNS_9FwdParamsE
        .type           _ZN10layer_norm31ln_parallel_residual_fwd_kernelINS_13Kernel_traitsI13__nv_bfloat16S2_S2_S2_fjLj6144ELj1ELj1ELj8ELj16ENS_18Kernel_traits_baseILj6144ES2_S2_S2_S2_fjLj256EEEEELb0ELb1ELb0EEEvNS_9FwdParamsE,@function
        .size           _ZN10layer_norm31ln_parallel_residual_fwd_kernelINS_13Kernel_traitsI13__nv_bfloat16S2_S2_S2_fjLj6144ELj1ELj1ELj8ELj16ENS_18Kernel_traits_baseILj6144ES2_S2_S2_S2_fjLj256EEEEELb0ELb1ELb0EEEvNS_9FwdParamsE,(.L_x_13666 - _ZN10layer_norm31ln_parallel_residual_fwd_kernelINS_13Kernel_traitsI13__nv_bfloat16S2_S2_S2_fjLj6144ELj1ELj1ELj8ELj16ENS_18Kernel_traits_baseILj6144ES2_S2_S2_S2_fjLj256EEEEELb0ELb1ELb0EEEvNS_9FwdParamsE)
        .other          _ZN10layer_norm31ln_parallel_residual_fwd_kernelINS_13Kernel_traitsI13__nv_bfloat16S2_S2_S2_fjLj6144ELj1ELj1ELj8ELj16ENS_18Kernel_traits_baseILj6144ES2_S2_S2_S2_fjLj256EEEEELb0ELb1ELb0EEEvNS_9FwdParamsE,@"STO_CUDA_ENTRY STV_DEFAULT"
_ZN10layer_norm31ln_parallel_residual_fwd_kernelINS_13Kernel_traitsI13__nv_bfloat16S2_S2_S2_fjLj6144ELj1ELj1ELj8ELj16ENS_18Kernel_traits_baseILj6144ES2_S2_S2_S2_fjLj256EEEEELb0ELb1ELb0EEEvNS_9FwdParamsE:
.text._ZN10layer_norm31ln_parallel_residual_fwd_kernelINS_13Kernel_traitsI13__nv_bfloat16S2_S2_S2_fjLj6144ELj1ELj1ELj8ELj16ENS_18Kernel_traits_baseILj6144ES2_S2_S2_S2_fjLj256EEEEELb0ELb1ELb0EEEvNS_9FwdParamsE:
[----:B------:R-:W-:Y:S01]  /*0000*/  LDC R1, c[0x0][0x37c] ;  /* 0x0000df00ff017b82 */ /* 0x000fe20000000800 */
[----:B------:R-:W0:Y:S01]  /*0010*/  S2R R71, SR_TID.X ;  /* 0x0000000000477919 */ /* 0x000e220000002100 */
[----:B------:R-:W1:Y:S06]  /*0020*/  LDCU.64 UR10, c[0x0][0x438] ;  /* 0x00008700ff0a77ac */ /* 0x000e6c0008000a00 */
[----:B------:R-:W2:Y:S01]  /*0030*/  LDC R3, c[0x0][0x388] ;  /* 0x0000e200ff037b82 */ /* 0x000ea20000000800 */
[----:B------:R-:W-:Y:S01]  /*0040*/  BSSY.RECONVERGENT B0, `(.L_x_56) ;  /* 0x0000043000007945 */ /* 0x000fe20003800200 */
[----:B------:R-:W3:Y:S01]  /*0050*/  LDCU.64 UR8, c[0x0][0x3a0] ;  /* 0x00007400ff0877ac */ /* 0x000ee20008000a00 */
[----:B------:R-:W4:Y:S05]  /*0060*/  LDCU.64 UR6, c[0x0][0x358] ;  /* 0x00006b00ff0677ac */ /* 0x000f2a0008000a00 */
[----:B------:R-:W3:Y:S08]  /*0070*/  LDC.64 R4, c[0x0][0x398] ;  /* 0x0000e600ff047b82 */ /* 0x000ef00000000a00 */
[----:B------:R-:W5:Y:S01]  /*0080*/  S2UR UR4, SR_CTAID.X ;  /* 0x00000000000479c3 */ /* 0x000f620000002500 */
[----:B-1----:R-:W-:-:S04]  /*0090*/  UISETP.NE.U32.AND UP0, UPT, UR10, URZ, UPT ;  /* 0x000000ff0a00728c */ /* 0x002fc8000bf05070 */
[----:B------:R-:W-:Y:S01]  /*00a0*/  UISETP.NE.AND.EX UP0, UPT, UR11, URZ, UPT, UP0 ;  /* 0x000000ff0b00728c */ /* 0x000fe2000bf05300 */
[----:B--2---:R-:W-:-:S04]  /*00b0*/  SHF.R.S32.HI R2, RZ, 0x1f, R3 ;  /* 0x0000001fff027819 */ /* 0x004fc80000011403 */
[----:B------:R-:W-:Y:S02]  /*00c0*/  LEA.HI R10, R2, R3, RZ, 0x3 ;  /* 0x00000003020a7211 */ /* 0x000fe400078f18ff */
[----:B0-----:R-:W-:Y:S02]  /*00d0*/  LOP3.LUT R0, R71, 0xe0, RZ, 0xc0, !PT ;  /* 0x000000e047007812 */ /* 0x001fe400078ec0ff */
[----:B---3--:R-:W-:Y:S02]  /*00e0*/  LOP3.LUT P0, RZ, R4, UR8, RZ, 0xfc, !PT ;  /* 0x0000000804ff7c12 */ /* 0x008fe4000f80fcff */
[----:B------:R-:W-:Y:S02]  /*00f0*/  LOP3.LUT R70, R0, 0x1f, R71, 0xf8, !PT ;  /* 0x0000001f00467812 */ /* 0x000fe400078ef847 */
[----:B------:R-:W-:Y:S02]  /*0100*/  LOP3.LUT P0, RZ, R5, UR9, RZ, 0xfc, P0 ;  /* 0x0000000905ff7c12 */ /* 0x000fe4000800fcff */
[----:B------:R-:W-:-:S02]  /*0110*/  LOP3.LUT R67, R70, 0xff, RZ, 0x3c, !PT ;  /* 0x000000ff46437812 */ /* 0x000fc400078e3cff */
[----:B------:R-:W-:Y:S02]  /*0120*/  LOP3.LUT R69, R71, 0x1f, RZ, 0xc0, !PT ;  /* 0x0000001f47457812 */ /* 0x000fe400078ec0ff */
[----:B-----5:R-:W-:Y:S02]  /*0130*/  MOV R68, UR4 ;  /* 0x0000000400447c02 */ /* 0x020fe40008000f00 */
[----:B------:R-:W-:Y:S01]  /*0140*/  LEA.HI.SX32 R67, R10, R67, 0x1d ;  /* 0x000000430a437211 */ /* 0x000fe200078feaff */
[----:B----4-:R-:W-:Y:S06]  /*0150*/  BRA.U !UP0, `(.L_x_57) ;  /* 0x0000000108687547 */ /* 0x010fec000b800000 */
[C---:B------:R-:W-:Y:S01]  /*0160*/  ISETP.GE.U32.AND P1, PT, R67.reuse, 0x100, PT ;  /* 0x000001004300780c */ /* 0x040fe20003f26070 */
[----:B------:R-:W-:Y:S01]  /*0170*/  IMAD.MOV.U32 R11, RZ, RZ, R70 ;  /* 0x000000ffff0b7224 */ /* 0x000fe200078e0046 */
[----:B------:R-:W-:-:S11]  /*0180*/  ISETP.GE.U32.AND P2, PT, R67, 0x200, PT ;  /* 0x000002004300780c */ /* 0x000fd60003f46070 */
[----:B------:R-:W0:Y:S01]  /*0190*/  @P1 LDC.64 R2, c[0x0][0x3d0] ;  /* 0x0000f400ff021b82 */ /* 0x000e220000000a00 */
[----:B------:R-:W-:-:S07]  /*01a0*/  @P1 LOP3.LUT R11, R70, 0x100, RZ, 0xfc, !PT ;  /* 0x00000100460b1812 */ /* 0x000fce00078efcff */
[----:B------:R-:W1:Y:S08]  /*01b0*/  @P1 LDC.64 R4, c[0x0][0x438] ;  /* 0x00010e00ff041b82 */ /* 0x000e700000000a00 */
[----:B------:R-:W2:Y:S08]  /*01c0*/  @P2 LDC.64 R6, c[0x0][0x3d0] ;  /* 0x0000f400ff062b82 */ /* 0x000eb00000000a00 */
[----:B------:R-:W3:Y:S01]  /*01d0*/  @P2 LDC.64 R8, c[0x0][0x438] ;  /* 0x00010e00ff082b82 */ /* 0x000ee20000000a00 */
[----:B0-----:R-:W-:-:S05]  /*01e0*/  @P1 IMAD.WIDE.U32 R2, R70, 0x10, R2 ;  /* 0x0000001046021825 */ /* 0x001fca00078e0002 */
        /* <DEDUP_REMOVED lines=11> */
[----:B------:R-:W1:Y:S01]  /*02a0*/  LDC.64 R36, c[0x0][0x438] ;  /* 0x00010e00ff247b82 */ /* 0x000e620000000a00 */
[----:B0-----:R-:W-:-:S06]  /*02b0*/  IMAD.WIDE.U32 R40, R11, 0x10, R40 ;  /* 0x000000100b287825 */ /* 0x001fcc00078e0028 */
[----:B------:R-:W5:Y:S01]  /*02c0*/  LDG.E.128 R40, desc[UR6][R40.64] ;  /* 0x0000000628287981 */ /* 0x000f62000c1e1d00 */
[----:B-1----:R-:W-:-:S06]  /*02d0*/  IMAD.WIDE.U32 R36, R11, 0x10, R36 ;  /* 0x000000100b247825 */ /* 0x002fcc00078e0024 */
[----:B------:R-:W5:Y:S01]  /*02e0*/  LD.E.128 R36, desc[UR6][R36.64] ;  /* 0x0000000624247980 */ /* 0x000f62000c101d00 */
[----:B------:R-:W-:Y:S05]  /*02f0*/  BRA `(.L_x_58) ;  /* 0x00000000005c7947 */ /* 0x000fea0003800000 */
.L_x_57:
[C---:B------:R-:W-:Y:S01]  /*0300*/  ISETP.GE.U32.AND P2, PT, R67.reuse, 0x200, PT ;  /* 0x000002004300780c */ /* 0x040fe20003f46070 */
[----:B------:R-:W-:Y:S01]  /*0310*/  IMAD.MOV.U32 R11, RZ, RZ, R70 ;  /* 0x000000ffff0b7224 */ /* 0x000fe200078e0046 */
[C---:B------:R-:W-:Y:S02]  /*0320*/  ISETP.GE.U32.AND P1, PT, R67.reuse, 0x100, PT ;  /* 0x000001004300780c */ /* 0x040fe40003f26070 */
[----:B------:R-:W-:-:S09]  /*0330*/  ISETP.GE.U32.AND P3, PT, R67, 0x300, PT ;  /* 0x000003004300780c */ /* 0x000fd20003f66070 */
[----:B------:R-:W0:Y:S02]  /*0340*/  @P2 LDC.64 R2, c[0x0][0x3d0] ;  /* 0x0000f400ff022b82 */ /* 0x000e240000000a00 */
[----:B------:R-:W-:-:S06]  /*0350*/  @P1 LOP3.LUT R11, R70, 0x100, RZ, 0xfc, !PT ;  /* 0x00000100460b1812 */ /* 0x000fcc00078efcff */
[----:B------:R-:W1:Y:S08]  /*0360*/  @P1 LDC.64 R4, c[0x0][0x3d0] ;  /* 0x0000f400ff041b82 */ /* 0x000e700000000a00 */
[----:B------:R-:W2:Y:S01]  /*0370*/  @P3 LDC.64 R8, c[0x0][0x3d0] ;  /* 0x0000f400ff083b82 */ /* 0x000ea20000000a00 */
[C---:B0-----:R-:W-:Y:S01]  /*0380*/  @P2 IMAD.WIDE.U32 R2, R11.reuse, 0x10, R2 ;  /* 0x000000100b022825 */ /* 0x041fe200078e0002 */
[----:B------:R-:W-:-:S04]  /*0390*/  @P2 IADD3 R11, PT, PT, R11, 0x100, RZ ;  /* 0x000001000b0b2810 */ /* 0x000fc80007ffe0ff */
[----:B------:R0:W5:Y:S01]  /*03a0*/  @P2 LDG.E.128 R48, desc[UR6][R2.64] ;  /* 0x0000000602302981 */ /* 0x000162000c1e1d00 */
[----:B-1----:R-:W-:-:S05]  /*03b0*/  @P1 IMAD.WIDE.U32 R6, R70, 0x10, R4 ;  /* 0x0000001046061825 */ /* 0x002fca00078e0004 */
[----:B------:R0:W5:Y:S01]  /*03c0*/  @P1 LDG.E.128 R56, desc[UR6][R6.64] ;  /* 0x0000000606381981 */ /* 0x000162000c1e1d00 */
[----:B--2---:R-:W-:-:S05]  /*03d0*/  @P3 IMAD.WIDE.U32 R4, R11, 0x10, R8 ;  /* 0x000000100b043825 */ /* 0x004fca00078e0008 */
[----:B------:R0:W5:Y:S01]  /*03e0*/  @P3 LDG.E.128 R40, desc[UR6][R4.64] ;  /* 0x0000000604283981 */ /* 0x000162000c1e1d00 */
[----:B------:R-:W-:Y:S02]  /*03f0*/  HFMA2 R54, -RZ, RZ, 0, 0 ;  /* 0x00000000ff367431 */ /* 0x000fe400000001ff */
[----:B------:R-:W-:Y:S01]  /*0400*/  IMAD.MOV.U32 R46, RZ, RZ, RZ ;  /* 0x000000ffff2e7224 */ /* 0x000fe200078e00ff */
[----:B------:R-:W-:Y:S02]  /*0410*/  CS2R R44, SRZ ;  /* 0x00000000002c7805 */ /* 0x000fe4000001ff00 */
[----:B------:R-:W-:Y:S01]  /*0420*/  CS2R R52, SRZ ;  /* 0x0000000000347805 */ /* 0x000fe2000001ff00 */
[----:B------:R-:W-:Y:S01]  /*0430*/  @P1 IMAD.MOV.U32 R55, RZ, RZ, RZ ;  /* 0x000000ffff371224 */ /* 0x000fe200078e00ff */
[----:B------:R-:W-:Y:S02]  /*0440*/  @P3 CS2R R38, SRZ ;  /* 0x0000000000263805 */ /* 0x000fe4000001ff00 */
[----:B------:R-:W-:-:S02]  /*0450*/  @P3 CS2R R36, SRZ ;  /* 0x0000000000243805 */ /* 0x000fc4000001ff00 */
[----:B0-----:R-:W-:-:S07]  /*0460*/  @P2 MOV R47, RZ ;  /* 0x000000ff002f2202 */ /* 0x001fce0000000f00 */
.L_x_58:
[----:B------:R-:W-:Y:S05]  /*0470*/  BSYNC.RECONVERGENT B0 ;  /* 0x0000000000007941 */ /* 0x000fea0003800200 */
.L_x_56:
[----:B------:R-:W0:Y:S02]  /*0480*/  LDCU UR4, c[0x0][0x384] ;  /* 0x00007080ff0477ac */ /* 0x000e240008000800 */
[----:B0-----:R-:W-:-:S13]  /*0490*/  ISETP.GE.AND P2, PT, R68, UR4, PT ;  /* 0x0000000444007c0c */ /* 0x001fda000bf46270 */
[----:B------:R-:W-:Y:S05]  /*04a0*/  @P2 EXIT ;  /* 0x000000000000294d */ /* 0x000fea0003800000 */
[----:B------:R-:W-:Y:S01]  /*04b0*/  SHF.R.S32.HI R10, RZ, 0x3, R10 ;  /* 0x00000003ff0a7819 */ /* 0x000fe2000001140a */
[----:B------:R-:W0:Y:S01]  /*04c0*/  LDCU.U8 UR4, c[0x0][0x410] ;  /* 0x00008200ff0477ac */ /* 0x000e220008000000 */
[----:B-----5:R-:W-:Y:S02]  /*04d0*/  PRMT R65, R39, 0x7632, R65 ;  /* 0x0000763227417816 */ /* 0x020fe40000000041 */
[C---:B------:R-:W-:Y:S01]  /*04e0*/  LOP3.LUT R2, R10.reuse, 0xff, RZ, 0xc0, !PT ;  /* 0x000000ff0a027812 */ /* 0x040fe200078ec0ff */
[----:B------:R-:W-:Y:S01]  /*04f0*/  UPLOP3.LUT UP1, UPT, UPT, UPT, UPT, 0x40, 0x4 ;  /* 0x000000000004789c */ /* 0x000fe20003f2e870 */
[----:B------:R-:W-:Y:S01]  /*0500*/  LOP3.LUT R10, R10, 0xffffff00, RZ, 0xc0, !PT ;  /* 0xffffff000a0a7812 */ /* 0x000fe200078ec0ff */
[----:B------:R-:W1:Y:S01]  /*0510*/  LDCU UR9, c[0x0][0x388] ;  /* 0x00007100ff0977ac */ /* 0x000e620008000800 */
[----:B------:R-:W-:Y:S01]  /*0520*/  VIADDMNMX R0, R2, -R0, RZ, !PT ;  /* 0x8000000002007246 */ /* 0x000fe200078001ff */
[----:B------:R-:W-:Y:S01]  /*0530*/  IMAD R3, R69, -0x20, R2 ;  /* 0xffffffe045037824 */ /* 0x000fe200078e0202 */
[----:B------:R-:W-:Y:S01]  /*0540*/  PRMT R64, R43, 0x7632, R64 ;  /* 0x000076322b407816 */ /* 0x000fe20000000040 */
[----:B------:R-:W2:Y:S01]  /*0550*/  LDCU UR8, c[0x0][0x400] ;  /* 0x00008000ff0877ac */ /* 0x000ea20008000800 */
[----:B------:R-:W-:-:S02]  /*0560*/  PRMT R23, R38, 0x7632, R23 ;  /* 0x0000763226177816 */ /* 0x000fc40000000017 */
[----:B------:R-:W-:Y:S01]  /*0570*/  VIMNMX R2, PT, PT, RZ, R3, !PT ;  /* 0x00000003ff027248 */ /* 0x000fe20007fe0100 */
[----:B------:R-:W3:Y:S01]  /*0580*/  LDCU.64 UR10, c[0x0][0x398] ;  /* 0x00007300ff0a77ac */ /* 0x000ee20008000a00 */
[----:B------:R-:W-:Y:S02]  /*0590*/  VIMNMX R3, PT, PT, R0, 0x20, PT ;  /* 0x0000002000037848 */ /* 0x000fe40003fe0100 */
[----:B------:R-:W-:Y:S01]  /*05a0*/  VIMNMX R5, PT, PT, R2, 0x20, PT ;  /* 0x0000002002057848 */ /* 0x000fe20003fe0100 */
[----:B------:R-:W4:Y:S01]  /*05b0*/  LDCU.64 UR12, c[0x0][0x3a0] ;  /* 0x00007400ff0c77ac */ /* 0x000f220008000a00 */
[----:B------:R-:W-:Y:S01]  /*05c0*/  PRMT R22, R42, 0x7632, R22 ;  /* 0x000076322a167816 */ /* 0x000fe20000000016 */
[----:B------:R-:W-:Y:S01]  /*05d0*/  IMAD R3, R3, 0x8, R10 ;  /* 0x0000000803037824 */ /* 0x000fe200078e020a */
[----:B------:R-:W-:Y:S02]  /*05e0*/  LEA R66, R5, R10, 0x3 ;  /* 0x0000000a05427211 */ /* 0x000fe400078e18ff */
[----:B------:R-:W-:-:S02]  /*05f0*/  PRMT R21, R37, 0x7632, R21 ;  /* 0x0000763225157816 */ /* 0x000fc40000000015 */
[----:B------:R-:W-:Y:S02]  /*0600*/  I2FP.F32.U32 R10, R3 ;  /* 0x00000003000a7245 */ /* 0x000fe40000201000 */
[----:B------:R-:W-:Y:S02]  /*0610*/  PRMT R20, R41, 0x7632, R20 ;  /* 0x0000763229147816 */ /* 0x000fe40000000014 */
[----:B------:R-:W-:Y:S02]  /*0620*/  PRMT R19, R36, 0x7632, R19 ;  /* 0x0000763224137816 */ /* 0x000fe40000000013 */
[----:B------:R-:W0:Y:S01]  /*0630*/  MUFU.RCP R10, R10 ;  /* 0x0000000a000a7308 */ /* 0x000e220000001000 */
        /* <DEDUP_REMOVED lines=11> */
[----:B0-----:R-:W-:Y:S02]  /*06f0*/  ISETP.NE.AND P3, PT, RZ, UR4, PT ;  /* 0x00000004ff007c0c */ /* 0x001fe4000bf65270 */
[----:B------:R-:W-:Y:S02]  /*0700*/  PRMT R6, R54, 0x7632, R6 ;  /* 0x0000763236067816 */ /* 0x000fe40000000006 */
[----:B------:R-:W-:Y:S02]  /*0710*/  PRMT R5, R58, 0x7632, R5 ;  /* 0x000076323a057816 */ /* 0x000fe40000000005 */
[----:B------:R-:W-:-:S02]  /*0720*/  PRMT R4, R53, 0x7632, R4 ;  /* 0x0000763235047816 */ /* 0x000fc40000000004 */
[----:B------:R-:W-:Y:S02]  /*0730*/  PRMT R3, R57, 0x7632, R3 ;  /* 0x0000763239037816 */ /* 0x000fe40000000003 */
[----:B------:R-:W-:Y:S02]  /*0740*/  PRMT R2, R52, 0x7632, R2 ;  /* 0x0000763234027816 */ /* 0x000fe40000000002 */
[----:B-1234-:R-:W-:-:S07]  /*0750*/  PRMT R0, R56, 0x7632, R0 ;  /* 0x0000763238007816 */ /* 0x01efce0000000000 */
.L_x_83:
        /* <DEDUP_REMOVED lines=14> */
[----:B-1----:R-:W-:-:S04]  /*0840*/  @P2 IMAD.WIDE.U32 R92, R99, 0x10, R60 ;  /* 0x00000010635c2825 */ /* 0x002fc800078e003c */
[C---:B0-----:R-:W-:Y:S01]  /*0850*/  IMAD.WIDE.U32 R60, R99.reuse, 0x10, R76 ;  /* 0x00000010633c7825 */ /* 0x041fe200078e004c */
[----:B------:R-:W3:Y:S03]  /*0860*/  @P2 LDG.E.128 R32, desc[UR6][R92.64] ;  /* 0x000000065c202981 */ /* 0x000ee6000c1e1d00 */
[----:B--2---:R-:W-:Y:S02]  /*0870*/  @P1 IMAD.WIDE.U32 R76, R99, 0x10, R62 ;  /* 0x00000010634c1825 */ /* 0x004fe400078e003e */
[----:B------:R-:W5:Y:S04]  /*0880*/  LDG.E.128 R60, desc[UR6][R60.64] ;  /* 0x000000063c3c7981 */ /* 0x000f68000c1e1d00 */
[----:B------:R0:W5:Y:S01]  /*0890*/  @P1 LDG.E.128 R28, desc[UR6][R76.64] ;  /* 0x000000064c1c1981 */ /* 0x000162000c1e1d00 */
[----:B---3--:R-:W-:-:S02]  /*08a0*/  PRMT R78, R35, 0x7632, R78 ;  /* 0x00007632234e7816 */ /* 0x008fc4000000004e */
[----:B------:R-:W-:Y:S02]  /*08b0*/  PRMT R74, R33, 0x7632, R74 ;  /* 0x00007632214a7816 */ /* 0x000fe4000000004a */
[----:B------:R-:W-:Y:S02]  /*08c0*/  PRMT R72, R32, 0x7632, R72 ;  /* 0x0000763220487816 */ /* 0x000fe40000000048 */
[----:B------:R-:W-:Y:S01]  /*08d0*/  PRMT R91, R34, 0x7632, R91 ;  /* 0x00007632225b7816 */ /* 0x000fe2000000005b */
[----:B0-----:R-:W-:Y:S06]  /*08e0*/  @!P1 BRA `(.L_x_61) ;  /* 0x0000000400709947 */ /* 0x001fec0003800000 */
[----:B------:R-:W-:Y:S05]  /*08f0*/  @!P2 BRA `(.L_x_62) ;  /* 0x0000000000d8a947 */ /* 0x000fea0003800000 */
[C---:B-----5:R-:W-:Y:S01]  /*0900*/  PRMT R24, R60.reuse, 0x7632, R24 ;  /* 0x000076323c187816 */ /* 0x060fe20000000018 */
[----:B------:R-:W-:Y:S01]  /*0910*/  IMAD.U32 R76, R29, 0x10000, RZ ;  /* 0x000100001d4c7824 */ /* 0x000fe200078e00ff */
[----:B------:R-:W-:Y:S01]  /*0920*/  SHF.L.U32 R60, R60, 0x10, RZ ;  /* 0x000000103c3c7819 */ /* 0x000fe200000006ff */
[----:B------:R-:W-:Y:S01]  /*0930*/  IMAD.U32 R92, R31, 0x10000, RZ ;  /* 0x000100001f5c7824 */ /* 0x000fe200078e00ff */
[----:B------:R-:W-:Y:S01]  /*0940*/  SHF.L.U32 R25, R28, 0x10, RZ ;  /* 0x000000101c197819 */ /* 0x000fe200000006ff */
[----:B------:R-:W-:Y:S01]  /*0950*/  IMAD.U32 R91, R35, 0x10000, RZ ;  /* 0x00010000235b7824 */ /* 0x000fe200078e00ff */
[C---:B------:R-:W-:Y:S01]  /*0960*/  PRMT R26, R61.reuse, 0x7632, R26 ;  /* 0x000076323d1a7816 */ /* 0x040fe2000000001a */
[----:B------:R-:W-:Y:S01]  /*0970*/  IMAD.U32 R61, R61, 0x10000, RZ ;  /* 0x000100003d3d7824 */ /* 0x000fe200078e00ff */
[----:B------:R-:W-:Y:S01]  /*0980*/  PRMT R83, R63, 0x7632, R83 ;  /* 0x000076323f537816 */ /* 0x000fe20000000053 */
[--C-:B------:R-:W-:Y:S01]  /*0990*/  FADD.FTZ R60, R60, R25.reuse ;  /* 0x000000193c3c7221 */ /* 0x100fe20000010000 */
[----:B------:R-:W-:Y:S01]  /*09a0*/  PRMT R25, R28, 0x7632, R25 ;  /* 0x000076321c197816 */ /* 0x000fe20000000019 */
[----:B------:R-:W-:Y:S01]  /*09b0*/  FADD.FTZ R61, R61, R76 ;  /* 0x0000004c3d3d7221 */ /* 0x000fe20000010000 */
[----:B------:R-:W-:-:S02]  /*09c0*/  PRMT R27, R29, 0x7632, R27 ;  /* 0x000076321d1b7816 */ /* 0x000fc4000000001b */
        /* <DEDUP_REMOVED lines=18> */
[----:B------:R-:W-:Y:S01]  /*0af0*/  PRMT R25, R34, 0x7632, R25 ;  /* 0x0000763222197816 */ /* 0x000fe20000000019 */
[----:B------:R-:W-:Y:S01]  /*0b00*/  FADD.FTZ R83, R61, R26 ;  /* 0x0000001a3d537221 */ /* 0x000fe20000010000 */
[----:B------:R-:W-:Y:S01]  /*0b10*/  FADD.FTZ R62, R62, R77 ;  /* 0x0000004d3e3e7221 */ /* 0x000fe20000010000 */
[----:B------:R-:W-:Y:S01]  /*0b20*/  FADD.FTZ R92, R89, R92 ;  /* 0x0000005c595c7221 */ /* 0x000fe20000010000 */
        /* <DEDUP_REMOVED lines=10> */
[----:B------:R-:W-:Y:S01]  /*0bd0*/  FADD.FTZ R77, R60, R77 ;  /* 0x0000004d3c4d7221 */ /* 0x000fe20000010000 */
[----:B------:R-:W-:Y:S01]  /*0be0*/  FADD.FTZ R89, R62, R89 ;  /* 0x000000593e597221 */ /* 0x000fe20000010000 */
[----:B------:R-:W-:Y:S01]  /*0bf0*/  FADD.FTZ R76, R27, R76 ;  /* 0x0000004c1b4c7221 */ /* 0x000fe20000010000 */
[----:B------:R-:W-:Y:S01]  /*0c00*/  FADD.FTZ R78, R24, R25 ;  /* 0x00000019184e7221 */ /* 0x000fe20000010000 */
[----:B------:R-:W-:-:S02]  /*0c10*/  F2FP.BF16.F32.PACK_AB R27, R72, R91 ;  /* 0x0000005b481b723e */ /* 0x000fc400000010ff */
[----:B------:R-:W-:Y:S02]  /*0c20*/  F2FP.BF16.F32.PACK_AB R26, R74, R89 ;  /* 0x000000594a1a723e */ /* 0x000fe400000010ff */
[----:B------:R-:W-:Y:S02]  /*0c30*/  F2FP.BF16.F32.PACK_AB R25, R76, R83 ;  /* 0x000000534c19723e */ /* 0x000fe400000010ff */
[----:B------:R-:W-:Y:S01]  /*0c40*/  F2FP.BF16.F32.PACK_AB R24, R78, R77 ;  /* 0x0000004d4e18723e */ /* 0x000fe200000010ff */
[----:B------:R-:W-:Y:S06]  /*0c50*/  BRA `(.L_x_63) ;  /* 0x00000004004c7947 */ /* 0x000fec0003800000 */
.L_x_62:
[C---:B-----5:R-:W-:Y:S01]  /*0c60*/  PRMT R74, R61.reuse, 0x7632, R74 ;  /* 0x000076323d4a7816 */ /* 0x060fe2000000004a */
[----:B------:R-:W-:Y:S01]  /*0c70*/  IMAD.U32 R61, R61, 0x10000, RZ ;  /* 0x000100003d3d7824 */ /* 0x000fe200078e00ff */
[----:B------:R-:W-:Y:S01]  /*0c80*/  PRMT R72, R60, 0x7632, R72 ;  /* 0x000076323c487816 */ /* 0x000fe20000000048 */
[----:B------:R-:W-:Y:S01]  /*0c90*/  IMAD.U32 R24, R29, 0x10000, RZ ;  /* 0x000100001d187824 */ /* 0x000fe200078e00ff */
[----:B------:R-:W-:Y:S01]  /*0ca0*/  PRMT R78, R62, 0x7632, R78 ;  /* 0x000076323e4e7816 */ /* 0x000fe2000000004e */
[----:B------:R-:W-:Y:S01]  /*0cb0*/  IMAD.U32 R93, R31, 0x10000, RZ ;  /* 0x000100001f5d7824 */ /* 0x000fe200078e00ff */
[----:B------:R-:W-:Y:S01]  /*0cc0*/  PRMT R91, R63, 0x7632, R91 ;  /* 0x000076323f5b7816 */ /* 0x000fe2000000005b */
[--C-:B------:R-:W-:Y:S01]  /*0cd0*/  FADD.FTZ R83, R61, R24.reuse ;  /* 0x000000183d537221 */ /* 0x100fe20000010000 */
[----:B------:R-:W-:Y:S02]  /*0ce0*/  PRMT R24, R28, 0x7632, R24 ;  /* 0x000076321c187816 */ /* 0x000fe40000000018 */
[----:B------:R-:W-:-:S02]  /*0cf0*/  PRMT R25, R29, 0x7632, R25 ;  /* 0x000076321d197816 */ /* 0x000fc40000000019 */
[----:B------:R-:W-:Y:S02]  /*0d00*/  PRMT R26, R30, 0x7632, R26 ;  /* 0x000076321e1a7816 */ /* 0x000fe4000000001a */
[----:B------:R-:W-:Y:S02]  /*0d10*/  PRMT R27, R31, 0x7632, R27 ;  /* 0x000076321f1b7816 */ /* 0x000fe4000000001b */
[----:B------:R-:W-:Y:S01]  /*0d20*/  SHF.L.U32 R61, R72, 0x10, RZ ;  /* 0x00000010483d7819 */ /* 0x000fe200000006ff */
[----:B------:R-:W-:Y:S01]  /*0d30*/  IMAD.U32 R26, R26, 0x10000, RZ ;  /* 0x000100001a1a7824 */ /* 0x000fe200078e00ff */
[----:B------:R-:W-:Y:S02]  /*0d40*/  SHF.L.U32 R60, R60, 0x10, RZ ;  /* 0x000000103c3c7819 */ /* 0x000fe400000006ff */
[----:B------:R-:W-:Y:S02]  /*0d50*/  SHF.L.U32 R62, R62, 0x10, RZ ;  /* 0x000000103e3e7819 */ /* 0x000fe400000006ff */
[----:B------:R-:W-:-:S02]  /*0d60*/  SHF.L.U32 R77, R28, 0x10, RZ ;  /* 0x000000101c4d7819 */ /* 0x000fc400000006ff */
        /* <DEDUP_REMOVED lines=20> */
.L_x_61:
[----:B------:R-:W-:Y:S05]  /*0eb0*/  @!P2 BRA `(.L_x_64) ;  /* 0x000000000084a947 */ /* 0x000fea0003800000 */
[C---:B-----5:R-:W-:Y:S01]  /*0ec0*/  PRMT R26, R61.reuse, 0x7632, R26 ;  /* 0x000076323d1a7816 */ /* 0x060fe2000000001a */
[----:B------:R-:W-:Y:S01]  /*0ed0*/  IMAD.U32 R77, R32, 0x10000, RZ ;  /* 0x00010000204d7824 */ /* 0x000fe200078e00ff */
[C---:B------:R-:W-:Y:S02]  /*0ee0*/  PRMT R76, R62.reuse, 0x7632, R76 ;  /* 0x000076323e4c7816 */ /* 0x040fe4000000004c */
[----:B------:R-:W-:Y:S02]  /*0ef0*/  SHF.L.U32 R89, R62, 0x10, RZ ;  /* 0x000000103e597819 */ /* 0x000fe400000006ff */
[C---:B------:R-:W-:Y:S01]  /*0f00*/  PRMT R24, R60.reuse, 0x7632, R24 ;  /* 0x000076323c187816 */ /* 0x040fe20000000018 */
[----:B------:R-:W-:Y:S01]  /*0f10*/  IMAD.U32 R60, R60, 0x10000, RZ ;  /* 0x000100003c3c7824 */ /* 0x000fe200078e00ff */
[----:B------:R-:W-:Y:S02]  /*0f20*/  SHF.L.U32 R61, R61, 0x10, RZ ;  /* 0x000000103d3d7819 */ /* 0x000fe400000006ff */
[----:B------:R-:W-:Y:S01]  /*0f30*/  SHF.L.U32 R62, R33, 0x10, RZ ;  /* 0x00000010213e7819 */ /* 0x000fe200000006ff */
[----:B------:R-:W-:Y:S01]  /*0f40*/  FADD.FTZ R77, R60, R77 ;  /* 0x0000004d3c4d7221 */ /* 0x000fe20000010000 */
[C---:B------:R-:W-:Y:S01]  /*0f50*/  PRMT R93, R63.reuse, 0x7632, R93 ;  /* 0x000076323f5d7816 */ /* 0x040fe2000000005d */
[----:B------:R-:W-:Y:S01]  /*0f60*/  IMAD.U32 R63, R63, 0x10000, RZ ;  /* 0x000100003f3f7824 */ /* 0x000fe200078e00ff */
[----:B------:R-:W-:Y:S01]  /*0f70*/  SHF.L.U32 R25, R72, 0x10, RZ ;  /* 0x0000001048197819 */ /* 0x000fe200000006ff */
        /* <DEDUP_REMOVED lines=14> */
[----:B------:R-:W-:-:S02]  /*1060*/  FADD.FTZ R74, R61, R74 ;  /* 0x0000004a3d4a7221 */ /* 0x000fc40000010000 */
[----:B------:R-:W-:Y:S01]  /*1070*/  FADD.FTZ R76, R26, R27 ;  /* 0x0000001b1a4c7221 */ /* 0x000fe20000010000 */
[----:B------:R-:W-:Y:S02]  /*1080*/  F2FP.BF16.F32.PACK_AB R27, R72, R91 ;  /* 0x0000005b481b723e */ /* 0x000fe400000010ff */
[----:B------:R-:W-:Y:S02]  /*1090*/  F2FP.BF16.F32.PACK_AB R26, R74, R89 ;  /* 0x000000594a1a723e */ /* 0x000fe400000010ff */
[----:B------:R-:W-:Y:S02]  /*10a0*/  F2FP.BF16.F32.PACK_AB R25, R76, R83 ;  /* 0x000000534c19723e */ /* 0x000fe400000010ff */
[----:B------:R-:W-:Y:S01]  /*10b0*/  F2FP.BF16.F32.PACK_AB R24, R78, R77 ;  /* 0x0000004d4e18723e */ /* 0x000fe200000010ff */
[----:B------:R-:W-:Y:S06]  /*10c0*/  BRA `(.L_x_63) ;  /* 0x0000000000307947 */ /* 0x000fec0003800000 */
.L_x_64:
[----:B-----5:R-:W-:Y:S01]  /*10d0*/  PRMT R76, R61, 0x7632, R76 ;  /* 0x000076323d4c7816 */ /* 0x020fe2000000004c */
        /* <DEDUP_REMOVED lines=10> */
[----:B------:R-:W-:-:S07]  /*1180*/  SHF.L.U32 R72, R72, 0x10, RZ ;  /* 0x0000001048487819 */ /* 0x000fce00000006ff */
.L_x_63:
[----:B------:R-:W0:Y:S01]  /*1190*/  @P0 LDC.64 R60, c[0x0][0x3a8] ;  /* 0x0000ea00ff3c0b82 */ /* 0x000e220000000a00 */
[C---:B------:R-:W-:Y:S02]  /*11a0*/  VIADD R101, R99.reuse, 0x100 ;  /* 0x0000010063657836 */ /* 0x040fe40000000000 */
[----:B0-----:R-:W-:-:S05]  /*11b0*/  @P0 IMAD.WIDE.U32 R60, R99, 0x10, R60 ;  /* 0x00000010633c0825 */ /* 0x001fca00078e003c */
[----:B------:R0:W-:Y:S02]  /*11c0*/  @P0 STG.E.128 desc[UR6][R60.64], R24 ;  /* 0x000000183c000986 */ /* 0x0001e4000c101d06 */
.L_x_60:
[----:B------:R-:W-:Y:S05]  /*11d0*/  BSYNC.RECONVERGENT B0 ;  /* 0x0000000000007941 */ /* 0x000fea0003800200 */
.L_x_59:
[----:B------:R-:W-:Y:S01]  /*11e0*/  ISETP.GE.U32.AND P4, PT, R67, 0x200, PT ;  /* 0x000002004300780c */ /* 0x000fe20003f86070 */
[----:B------:R-:W-:-:S12]  /*11f0*/  BSSY.RECONVERGENT B0, `(.L_x_65) ;  /* 0x00000a8000007945 */ /* 0x000fd80003800200 */
[----:B------:R-:W-:Y:S05]  /*1200*/  @!P4 BRA `(.L_x_66) ;  /* 0x000000080098c947 */ /* 0x000fea0003800000 */
[----:B------:R-:W-:Y:S01]  /*1210*/  ISETP.NE.U32.AND P1, PT, RZ, UR12, PT ;  /* 0x0000000cff007c0c */ /* 0x000fe2000bf25070 */
[----:B------:R-:W1:Y:S03]  /*1220*/  LDC.64 R80, c[0x0][0x390] ;  /* 0x0000e400ff507b82 */ /* 0x000e660000000a00 */
[----:B------:R-:W-:Y:S02]  /*1230*/  ISETP.NE.AND.EX P2, PT, RZ, UR13, PT, P1 ;  /* 0x0000000dff007c0c */ /* 0x000fe4000bf45310 */
[----:B------:R-:W-:-:S04]  /*1240*/  ISETP.NE.U32.AND P1, PT, RZ, UR10, PT ;  /* 0x0000000aff007c0c */ /* 0x000fc8000bf25070 */
[----:B------:R-:W-:-:S07]  /*1250*/  ISETP.NE.AND.EX P1, PT, RZ, UR11, PT, P1 ;  /* 0x0000000bff007c0c */ /* 0x000fce000bf25310 */
[----:B0-----:R-:W0:Y:S08]  /*1260*/  @P2 LDC.64 R60, c[0x0][0x3a0] ;  /* 0x0000e800ff3c2b82 */ /* 0x001e300000000a00 */
[----:B------:R-:W2:Y:S01]  /*1270*/  @P1 LDC.64 R62, c[0x0][0x398] ;  /* 0x0000e600ff3e1b82 */ /* 0x000ea20000000a00 */
[----:B0-----:R-:W-:-:S04]  /*1280*/  @P2 IMAD.WIDE.U32 R86, R101, 0x10, R60 ;  /* 0x0000001065562825 */ /* 0x001fc800078e003c */
[C---:B-1----:R-:W-:Y:S01]  /*1290*/  IMAD.WIDE.U32 R60, R101.reuse, 0x10, R80 ;  /* 0x00000010653c7825 */ /* 0x042fe200078e0050 */
[----:B------:R-:W3:Y:S03]  /*12a0*/  @P2 LDG.E.128 R32, desc[UR6][R86.64] ;  /* 0x0000000656202981 */ /* 0x000ee6000c1e1d00 */
[----:B--2---:R-:W-:Y:S02]  /*12b0*/  @P1 IMAD.WIDE.U32 R80, R101, 0x10, R62 ;  /* 0x0000001065501825 */ /* 0x004fe400078e003e */
[----:B------:R-:W5:Y:S04]  /*12c0*/  LDG.E.128 R60, desc[UR6][R60.64] ;  /* 0x000000063c3c7981 */ /* 0x000f68000c1e1d00 */
[----:B------:R0:W5:Y:S01]  /*12d0*/  @P1 LDG.E.128 R28, desc[UR6][R80.64] ;  /* 0x00000006501c1981 */ /* 0x000162000c1e1d00 */
[----:B------:R-:W-:-:S04]  /*12e0*/  UISETP.NE.U32.AND UP0, UPT, UR10, URZ, UPT ;  /* 0x000000ff0a00728c */ /* 0x000fc8000bf05070 */
[----:B------:R-:W-:Y:S01]  /*12f0*/  UISETP.NE.AND.EX UP0, UPT, UR11, URZ, UPT, UP0 ;  /* 0x000000ff0b00728c */ /* 0x000fe2000bf05300 */
[----:B---3--:R-:W-:Y:S02]  /*1300*/  PRMT R82, R34, 0x7632, R82 ;  /* 0x0000763222527816 */ /* 0x008fe40000000052 */
[----:B------:R-:W-:Y:S02]  /*1310*/  PRMT R84, R33, 0x7632, R84 ;  /* 0x0000763221547816 */ /* 0x000fe40000000054 */
[----:B------:R-:W-:-:S04]  /*1320*/  PRMT R92, R32, 0x7632, R92 ;  /* 0x00007632205c7816 */ /* 0x000fc8000000005c */
[----:B0-----:R-:W-:Y:S05]  /*1330*/  BRA.U UP0, `(.L_x_67) ;  /* 0x0000000100c87547 */ /* 0x001fea000b800000 */
[----:B------:R-:W-:Y:S01]  /*1340*/  UISETP.NE.U32.AND UP0, UPT, UR12, URZ, UPT ;  /* 0x000000ff0c00728c */ /* 0x000fe2000bf05070 */
[----:B------:R-:W-:-:S03]  /*1350*/  PRMT R80, R35, 0x7632, R80 ;  /* 0x0000763223507816 */ /* 0x000fc60000000050 */
[----:B------:R-:W-:-:S09]  /*1360*/  UISETP.NE.AND.EX UP0, UPT, UR13, URZ, UPT, UP0 ;  /* 0x000000ff0d00728c */ /* 0x000fd2000bf05300 */
[----:B------:R-:W-:Y:S05]  /*1370*/  BRA.U UP0, `(.L_x_68) ;  /* 0x0000000100347547 */ /* 0x000fea000b800000 */
        /* <DEDUP_REMOVED lines=13> */
.L_x_68:
[C---:B-----5:R-:W-:Y:S01]  /*1450*/  PRMT R26, R61.reuse, 0x7632, R26 ;  /* 0x000076323d1a7816 */ /* 0x060fe2000000001a */
[----:B------:R-:W-:Y:S01]  /*1460*/  IMAD.U32 R75, R32, 0x10000, RZ ;  /* 0x00010000204b7824 */ /* 0x000fe200078e00ff */
[----:B------:R-:W-:Y:S01]  /*1470*/  SHF.L.U32 R61, R61, 0x10, RZ ;  /* 0x000000103d3d7819 */ /* 0x000fe200000006ff */
[----:B------:R-:W-:Y:S01]  /*1480*/  IMAD.U32 R82, R82, 0x10000, RZ ;  /* 0x0001000052527824 */ /* 0x000fe200078e00ff */
[----:B------:R-:W-:Y:S02]  /*1490*/  SHF.L.U32 R24, R33, 0x10, RZ ;  /* 0x0000001021187819 */ /* 0x000fe400000006ff */
[C---:B------:R-:W-:Y:S01]  /*14a0*/  PRMT R25, R60.reuse, 0x7632, R25 ;  /* 0x000076323c197816 */ /* 0x040fe20000000019 */
        /* <DEDUP_REMOVED lines=13> */
[----:B------:R-:W-:-:S02]  /*1580*/  SHF.L.U32 R92, R92, 0x10, RZ ;  /* 0x000000105c5c7819 */ /* 0x000fc400000006ff */
        /* <DEDUP_REMOVED lines=13> */
.L_x_67:
[----:B------:R-:W-:-:S04]  /*1660*/  UISETP.NE.U32.AND UP0, UPT, UR12, URZ, UPT ;  /* 0x000000ff0c00728c */ /* 0x000fc8000bf05070 */
[----:B------:R-:W-:-:S09]  /*1670*/  UISETP.NE.AND.EX UP0, UPT, UR13, URZ, UPT, UP0 ;  /* 0x000000ff0d00728c */ /* 0x000fd2000bf05300 */
[----:B------:R-:W-:Y:S05]  /*1680*/  BRA.U UP0, `(.L_x_70) ;  /* 0x0000000100947547 */ /* 0x000fea000b800000 */
        /* <DEDUP_REMOVED lines=37> */
.L_x_70:
        /* <DEDUP_REMOVED lines=8> */
[C---:B------:R-:W-:Y:S02]  /*1960*/  SHF.L.U32 R25, R28.reuse, 0x10, RZ ;  /* 0x000000101c197819 */ /* 0x040fe400000006ff */
[----:B------:R-:W-:-:S02]  /*1970*/  PRMT R24, R28, 0x7632, R24 ;  /* 0x000076321c187816 */ /* 0x000fc40000000018 */
[----:B------:R-:W-:Y:S01]  /*1980*/  SHF.L.U32 R27, R27, 0x10, RZ ;  /* 0x000000101b1b7819 */ /* 0x000fe200000006ff */
[----:B------:R-:W-:Y:S01]  /*1990*/  FADD.FTZ R75, R25, R60 ;  /* 0x0000003c194b7221 */ /* 0x000fe20000010000 */
[----:B------:R-:W-:Y:S02]  /*19a0*/  PRMT R25, R29, 0x7632, R25 ;  /* 0x000076321d197816 */ /* 0x000fe40000000019 */
[----:B------:R-:W-:Y:S02]  /*19b0*/  SHF.L.U32 R24, R24, 0x10, RZ ;  /* 0x0000001018187819 */ /* 0x000fe400000006ff */
[C---:B------:R-:W-:Y:S02]  /*19c0*/  PRMT R87, R63.reuse, 0x7632, R87 ;  /* 0x000076323f577816 */ /* 0x040fe40000000057 */
[----:B------:R-:W-:Y:S01]  /*19d0*/  SHF.L.U32 R86, R63, 0x10, RZ ;  /* 0x000000103f567819 */ /* 0x000fe200000006ff */
[----:B------:R-:W-:Y:S01]  /*19e0*/  FADD.FTZ R24, R27, R24 ;  /* 0x000000181b187221 */ /* 0x000fe20000010000 */
[----:B------:R-:W-:-:S02]  /*19f0*/  SHF.L.U32 R25, R25, 0x10, RZ ;  /* 0x0000001019197819 */ /* 0x000fc400000006ff */
[C---:B------:R-:W-:Y:S01]  /*1a00*/  PRMT R81, R62.reuse, 0x7632, R81 ;  /* 0x000076323e517816 */ /* 0x040fe20000000051 */
[----:B------:R-:W-:Y:S01]  /*1a10*/  IMAD.U32 R62, R62, 0x10000, RZ ;  /* 0x000100003e3e7824 */ /* 0x000fe200078e00ff */
[----:B------:R-:W-:Y:S01]  /*1a20*/  PRMT R26, R30, 0x7632, R26 ;  /* 0x000076321e1a7816 */ /* 0x000fe2000000001a */
[----:B------:R-:W-:Y:S01]  /*1a30*/  FADD.FTZ R25, R80, R25 ;  /* 0x0000001950197221 */ /* 0x000fe20000010000 */
[----:B------:R-:W-:Y:S01]  /*1a40*/  SHF.L.U32 R63, R30, 0x10, RZ ;  /* 0x000000101e3f7819 */ /* 0x000fe200000006ff */
[----:B------:R-:W-:Y:S01]  /*1a50*/  FADD.FTZ R93, R93, R86 ;  /* 0x000000565d5d7221 */ /* 0x000fe20000010000 */
[----:B------:R-:W-:Y:S01]  /*1a60*/  PRMT R27, R31, 0x7632, R27 ;  /* 0x000076321f1b7816 */ /* 0x000fe2000000001b */
[----:B------:R-:W-:Y:S01]  /*1a70*/  IMAD.U32 R26, R26, 0x10000, RZ ;  /* 0x000100001a1a7824 */ /* 0x000fe200078e00ff */
        /* <DEDUP_REMOVED lines=12> */
[----:B------:R-:W-:Y:S01]  /*1b40*/  SHF.L.U32 R63, R82, 0x10, RZ ;  /* 0x00000010523f7819 */ /* 0x000fe200000006ff */
[----:B------:R-:W-:Y:S01]  /*1b50*/  FADD.FTZ R60, R95, R60 ;  /* 0x0000003c5f3c7221 */ /* 0x000fe20000010000 */
[----:B------:R-:W-:Y:S01]  /*1b60*/  SHF.L.U32 R27, R27, 0x10, RZ ;  /* 0x000000101b1b7819 */ /* 0x000fe200000006ff */
[----:B------:R-:W-:Y:S01]  /*1b70*/  IMAD.U32 R62, R35, 0x10000, RZ ;  /* 0x00010000233e7824 */ /* 0x000fe200078e00ff */
[----:B------:R-:W-:Y:S01]  /*1b80*/  SHF.L.U32 R61, R92, 0x10, RZ ;  /* 0x000000105c3d7819 */ /* 0x000fe200000006ff */
[----:B------:R-:W-:-:S02]  /*1b90*/  IMAD.U32 R82, R84, 0x10000, RZ ;  /* 0x0001000054527824 */ /* 0x000fc400078e00ff */
[----:B------:R-:W-:Y:S01]  /*1ba0*/  FADD.FTZ R84, R63, R26 ;  /* 0x0000001a3f547221 */ /* 0x000fe20000010000 */
[----:B------:R-:W-:Y:S01]  /*1bb0*/  FADD.FTZ R95, R62, R93 ;  /* 0x0000005d3e5f7221 */ /* 0x000fe20000010000 */
[----:B------:R-:W-:Y:S01]  /*1bc0*/  FADD.FTZ R86, R60, R27 ;  /* 0x0000001b3c567221 */ /* 0x000fe20000010000 */
[----:B------:R-:W-:Y:S01]  /*1bd0*/  FADD.FTZ R82, R82, R25 ;  /* 0x0000001952527221 */ /* 0x000fe20000010000 */
[----:B------:R-:W-:Y:S01]  /*1be0*/  FADD.FTZ R80, R61, R24 ;  /* 0x000000183d507221 */ /* 0x000fe20000010000 */
[----:B------:R-:W-:Y:S02]  /*1bf0*/  F2FP.BF16.F32.PACK_AB R26, R84, R87 ;  /* 0x00000057541a723e */ /* 0x000fe400000010ff */
[----:B------:R-:W-:Y:S02]  /*1c00*/  F2FP.BF16.F32.PACK_AB R27, R86, R95 ;  /* 0x0000005f561b723e */ /* 0x000fe400000010ff */
[----:B------:R-:W-:Y:S02]  /*1c10*/  F2FP.BF16.F32.PACK_AB R25, R82, R81 ;  /* 0x000000515219723e */ /* 0x000fe400000010ff */
[----:B------:R-:W-:-:S07]  /*1c20*/  F2FP.BF16.F32.PACK_AB R24, R80, R75 ;  /* 0x0000004b5018723e */ /* 0x000fce00000010ff */
.L_x_69:
[----:B------:R-:W0:Y:S02]  /*1c30*/  @P0 LDC.64 R60, c[0x0][0x3a8] ;  /* 0x0000ea00ff3c0b82 */ /* 0x000e240000000a00 */
[C---:B0-----:R-:W-:Y:S01]  /*1c40*/  @P0 IMAD.WIDE.U32 R60, R101.reuse, 0x10, R60 ;  /* 0x00000010653c0825 */ /* 0x041fe200078e003c */
[----:B------:R-:W-:-:S04]  /*1c50*/  IADD3 R101, PT, PT, R101, 0x100, RZ ;  /* 0x0000010065657810 */ /* 0x000fc80007ffe0ff */
[----:B------:R1:W-:Y:S03]  /*1c60*/  @P0 STG.E.128 desc[UR6][R60.64], R24 ;  /* 0x000000183c000986 */ /* 0x0003e6000c101d06 */
.L_x_66:
[----:B------:R-:W-:Y:S05]  /*1c70*/  BSYNC.RECONVERGENT B0 ;  /* 0x0000000000007941 */ /* 0x000fea0003800200 */
.L_x_65:
[----:B------:R-:W-:Y:S01]  /*1c80*/  ISETP.GE.U32.AND P2, PT, R67, 0x300, PT ;  /* 0x000003004300780c */ /* 0x000fe20003f46070 */
[----:B------:R-:W-:-:S12]  /*1c90*/  BSSY.RECONVERGENT B0, `(.L_x_71) ;  /* 0x00000a9000007945 */ /* 0x000fd80003800200 */
[----:B------:R-:W-:Y:S05]  /*1ca0*/  @!P2 BRA `(.L_x_72) ;  /* 0x00000008009ca947 */ /* 0x000fea0003800000 */
[----:B------:R-:W-:Y:S01]  /*1cb0*/  ISETP.NE.U32.AND P1, PT, RZ, UR12, PT ;  /* 0x0000000cff007c0c */ /* 0x000fe2000bf25070 */
[----:B------:R-:W2:Y:S03]  /*1cc0*/  LDC.64 R92, c[0x0][0x390] ;  /* 0x0000e400ff5c7b82 */ /* 0x000ea60000000a00 */
[----:B------:R-:W-:Y:S02]  /*1cd0*/  ISETP.NE.AND.EX P5, PT, RZ, UR13, PT, P1 ;  /* 0x0000000dff007c0c */ /* 0x000fe4000bfa5310 */
[----:B------:R-:W-:-:S04]  /*1ce0*/  ISETP.NE.U32.AND P1, PT, RZ, UR10, PT ;  /* 0x0000000aff007c0c */ /* 0x000fc8000bf25070 */
[----:B------:R-:W-:-:S07]  /*1cf0*/  ISETP.NE.AND.EX P1, PT, RZ, UR11, PT, P1 ;  /* 0x0000000bff007c0c */ /* 0x000fce000bf25310 */
[----:B01----:R-:W0:Y:S08]  /*1d00*/  @P5 LDC.64 R60, c[0x0][0x3a0] ;  /* 0x0000e800ff3c5b82 */ /* 0x003e300000000a00 */
[----:B------:R-:W1:Y:S01]  /*1d10*/  @P1 LDC.64 R62, c[0x0][0x398] ;  /* 0x0000e600ff3e1b82 */ /* 0x000e620000000a00 */
[----:B0-----:R-:W-:-:S04]  /*1d20*/  @P5 IMAD.WIDE.U32 R96, R101, 0x10, R60 ;  /* 0x0000001065605825 */ /* 0x001fc800078e003c */
[C---:B--2---:R-:W-:Y:S01]  /*1d30*/  IMAD.WIDE.U32 R60, R101.reuse, 0x10, R92 ;  /* 0x00000010653c7825 */ /* 0x044fe200078e005c */
[----:B------:R-:W2:Y:S03]  /*1d40*/  @P5 LDG.E.128 R32, desc[UR6][R96.64] ;  /* 0x0000000660205981 */ /* 0x000ea6000c1e1d00 */
[----:B-1----:R-:W-:Y:S02]  /*1d50*/  @P1 IMAD.WIDE.U32 R92, R101, 0x10, R62 ;  /* 0x00000010655c1825 */ /* 0x002fe400078e003e */
[----:B------:R-:W5:Y:S04]  /*1d60*/  LDG.E.128 R60, desc[UR6][R60.64] ;  /* 0x000000063c3c7981 */ /* 0x000f68000c1e1d00 */
[----:B------:R0:W5:Y:S01]  /*1d70*/  @P1 LDG.E.128 R28, desc[UR6][R92.64] ;  /* 0x000000065c1c1981 */ /* 0x000162000c1e1d00 */
[----:B------:R-:W-:-:S04]  /*1d80*/  UISETP.NE.U32.AND UP0, UPT, UR10, URZ, UPT ;  /* 0x000000ff0a00728c */ /* 0x000fc8000bf05070 */
[----:B------:R-:W-:Y:S01]  /*1d90*/  UISETP.NE.AND.EX UP0, UPT, UR11, URZ, UPT, UP0 ;  /* 0x000000ff0b00728c */ /* 0x000fe2000bf05300 */
[----:B--2---:R-:W-:-:S08]  /*1da0*/  PRMT R88, R32, 0x7632, R88 ;  /* 0x0000763220587816 */ /* 0x004fd00000000058 */
[----:B0-----:R-:W-:Y:S05]  /*1db0*/  BRA.U UP0, `(.L_x_73) ;  /* 0x0000000100d07547 */ /* 0x001fea000b800000 */
[----:B------:R-:W-:Y:S01]  /*1dc0*/  UISETP.NE.U32.AND UP0, UPT, UR12, URZ, UPT ;  /* 0x000000ff0c00728c */ /* 0x000fe2000bf05070 */
[----:B------:R-:W-:Y:S02]  /*1dd0*/  PRMT R90, R35, 0x7632, R90 ;  /* 0x00007632235a7816 */ /* 0x000fe4000000005a */
[----:B------:R-:W-:Y:S01]  /*1de0*/  PRMT R92, R33, 0x7632, R92 ;  /* 0x00007632215c7816 */ /* 0x000fe2000000005c */
[----:B------:R-:W-:Y:S01]  /*1df0*/  UISETP.NE.AND.EX UP0, UPT, UR13, URZ, UPT, UP0 ;  /* 0x000000ff0d00728c */ /* 0x000fe2000bf05300 */
[----:B------:R-:W-:-:S08]  /*1e00*/  PRMT R93, R34, 0x7632, R93 ;  /* 0x00007632225d7816 */ /* 0x000fd0000000005d */
[----:B------:R-:W-:Y:S05]  /*1e10*/  BRA.U UP0, `(.L_x_74) ;  /* 0x0000000100347547 */ /* 0x000fea000b800000 */
[----:B-----5:R-:W-:Y:S01]  /*1e20*/  PRMT R94, R62, 0x7632, R94 ;  /* 0x000076323e5e7816 */ /* 0x020fe2000000005e */
[C---:B------:R-:W-:Y:S01]  /*1e30*/  IMAD.U32 R73, R60.reuse, 0x10000, RZ ;  /* 0x000100003c497824 */ /* 0x040fe200078e00ff */
[----:B------:R-:W-:Y:S01]  /*1e40*/  PRMT R88, R60, 0x7632, R88 ;  /* 0x000076323c587816 */ /* 0x000fe20000000058 */
[----:B------:R-:W-:Y:S01]  /*1e50*/  IMAD.U32 R97, R63, 0x10000, RZ ;  /* 0x000100003f617824 */ /* 0x000fe200078e00ff */
[----:B------:R-:W-:Y:S01]  /*1e60*/  PRMT R90, R61, 0x7632, R90 ;  /* 0x000076323d5a7816 */ /* 0x000fe2000000005a */
[----:B------:R-:W-:Y:S01]  /*1e70*/  IMAD.U32 R94, R94, 0x10000, RZ ;  /* 0x000100005e5e7824 */ /* 0x000fe200078e00ff */
[----:B------:R-:W-:Y:S02]  /*1e80*/  PRMT R96, R63, 0x7632, R96 ;  /* 0x000076323f607816 */ /* 0x000fe40000000060 */
[----:B------:R-:W-:Y:S02]  /*1e90*/  SHF.L.U32 R79, R61, 0x10, RZ ;  /* 0x000000103d4f7819 */ /* 0x000fe400000006ff */
[----:B------:R-:W-:-:S02]  /*1ea0*/  SHF.L.U32 R85, R62, 0x10, RZ ;  /* 0x000000103e557819 */ /* 0x000fc400000006ff */
[----:B------:R-:W-:Y:S02]  /*1eb0*/  SHF.L.U32 R88, R88, 0x10, RZ ;  /* 0x0000001058587819 */ /* 0x000fe400000006ff */
[----:B------:R-:W-:Y:S02]  /*1ec0*/  SHF.L.U32 R90, R90, 0x10, RZ ;  /* 0x000000105a5a7819 */ /* 0x000fe400000006ff */
[----:B------:R-:W-:Y:S01]  /*1ed0*/  SHF.L.U32 R96, R96, 0x10, RZ ;  /* 0x0000001060607819 */ /* 0x000fe200000006ff */
[----:B------:R-:W-:Y:S06]  /*1ee0*/  BRA `(.L_x_75) ;  /* 0x0000000800007947 */ /* 0x000fec0003800000 */
.L_x_74:
[C---:B-----5:R-:W-:Y:S01]  /*1ef0*/  PRMT R25, R61.reuse, 0x7632, R25 ;  /* 0x000076323d197816 */ /* 0x060fe20000000019 */
[----:B------:R-:W-:Y:S01]  /*1f00*/  IMAD.U32 R61, R61, 0x10000, RZ ;  /* 0x000100003d3d7824 */ /* 0x000fe200078e00ff */
[----:B------:R-:W-:Y:S01]  /*1f10*/  PRMT R27, R62, 0x7632, R27 ;  /* 0x000076323e1b7816 */ /* 0x000fe2000000001b */
[----:B------:R-:W-:Y:S01]  /*1f20*/  IMAD.U32 R26, R33, 0x10000, RZ ;  /* 0x00010000211a7824 */ /* 0x000fe200078e00ff */
[----:B------:R-:W-:Y:S01]  /*1f30*/  PRMT R94, R63, 0x7632, R94 ;  /* 0x000076323f5e7816 */ /* 0x000fe2000000005e */
[----:B------:R-:W-:Y:S01]  /*1f40*/  IMAD.U32 R90, R90, 0x10000, RZ ;  /* 0x000100005a5a7824 */ /* 0x000fe200078e00ff */
[----:B------:R-:W-:Y:S01]  /*1f50*/  PRMT R24, R60, 0x7632, R24 ;  /* 0x000076323c187816 */ /* 0x000fe20000000018 */
[----:B------:R-:W-:Y:S01]  /*1f60*/  FADD.FTZ R79, R26, R61 ;  /* 0x0000003d1a4f7221 */ /* 0x000fe20000010000 */
[----:B------:R-:W-:Y:S01]  /*1f70*/  SHF.L.U32 R61, R94, 0x10, RZ ;  /* 0x000000105e3d7819 */ /* 0x000fe200000006ff */
[----:B------:R-:W-:Y:S01]  /*1f80*/  IMAD.U32 R94, R27, 0x10000, RZ ;  /* 0x000100001b5e7824 */ /* 0x000fe200078e00ff */
[----:B------:R-:W-:Y:S01]  /*1f90*/  SHF.L.U32 R27, R25, 0x10, RZ ;  /* 0x00000010191b7819 */ /* 0x000fe200000006ff */
[----:B------:R-:W-:Y:S01]  /*1fa0*/  IMAD.U32 R88, R88, 0x10000, RZ ;  /* 0x0001000058587824 */ /* 0x000fe200078e00ff */
[----:B------:R-:W-:Y:S01]  /*1fb0*/  SHF.L.U32 R60, R60, 0x10, RZ ;  /* 0x000000103c3c7819 */ /* 0x000fe200000006ff */
[----:B------:R-:W-:Y:S01]  /*1fc0*/  FADD.FTZ R96, R61, R90 ;  /* 0x0000005a3d607221 */ /* 0x000fe20000010000 */
[----:B------:R-:W-:-:S02]  /*1fd0*/  SHF.L.U32 R62, R62, 0x10, RZ ;  /* 0x000000103e3e7819 */ /* 0x000fc400000006ff */
[----:B------:R-:W-:Y:S02]  /*1fe0*/  SHF.L.U32 R73, R32, 0x10, RZ ;  /* 0x0000001020497819 */ /* 0x000fe400000006ff */
[----:B------:R-:W-:Y:S02]  /*1ff0*/  SHF.L.U32 R85, R34, 0x10, RZ ;  /* 0x0000001022557819 */ /* 0x000fe400000006ff */
[----:B------:R-:W-:Y:S01]  /*2000*/  SHF.L.U32 R63, R63, 0x10, RZ ;  /* 0x000000103f3f7819 */ /* 0x000fe200000006ff */
[----:B------:R-:W-:Y:S01]  /*2010*/  FADD.FTZ R73, R73, R60 ;  /* 0x0000003c49497221 */ /* 0x000fe20000010000 */
[----:B------:R-:W-:Y:S01]  /*2020*/  SHF.L.U32 R92, R92, 0x10, RZ ;  /* 0x000000105c5c7819 */ /* 0x000fe200000006ff */
[----:B------:R-:W-:Y:S01]  /*2030*/  FADD.FTZ R85, R85, R62 ;  /* 0x0000003e55557221 */ /* 0x000fe20000010000 */
[----:B------:R-:W-:Y:S02]  /*2040*/  SHF.L.U32 R93, R93, 0x10, RZ ;  /* 0x000000105d5d7819 */ /* 0x000fe400000006ff */
        /* <DEDUP_REMOVED lines=11> */
.L_x_73:
[----:B------:R-:W-:-:S04]  /*2100*/  UISETP.NE.U32.AND UP0, UPT, UR12, URZ, UPT ;  /* 0x000000ff0c00728c */ /* 0x000fc8000bf05070 */
[----:B------:R-:W-:-:S09]  /*2110*/  UISETP.NE.AND.EX UP0, UPT, UR13, URZ, UPT, UP0 ;  /* 0x000000ff0d00728c */ /* 0x000fd2000bf05300 */
[----:B------:R-:W-:Y:S05]  /*2120*/  BRA.U UP0, `(.L_x_76) ;  /* 0x0000000100947547 */ /* 0x000fea000b800000 */
        /* <DEDUP_REMOVED lines=27> */
[----:B------:R-:W-:Y:S02]  /*22e0*/  SHF.L.U32 R26, R26, 0x10, RZ ;  /* 0x000000101a1a7819 */ /* 0x000fe400000006ff */
[----:B------:R-:W-:Y:S01]  /*22f0*/  SHF.L.U32 R25, R25, 0x10, RZ ;  /* 0x0000001019197819 */ /* 0x000fe200000006ff */
[----:B------:R-:W-:Y:S01]  /*2300*/  FADD.FTZ R96, R96, R27 ;  /* 0x0000001b60607221 */ /* 0x000fe20000010000 */
[----:B------:R-:W-:Y:S01]  /*2310*/  F2FP.BF16.F32.PACK_AB R24, R88, R73 ;  /* 0x000000495818723e */ /* 0x000fe200000010ff */
[----:B------:R-:W-:-:S02]  /*2320*/  FADD.FTZ R94, R63, R26 ;  /* 0x0000001a3f5e7221 */ /* 0x000fc40000010000 */
[----:B------:R-:W-:Y:S01]  /*2330*/  FADD.FTZ R90, R90, R25 ;  /* 0x000000195a5a7221 */ /* 0x000fe20000010000 */
[----:B------:R-:W-:Y:S02]  /*2340*/  F2FP.BF16.F32.PACK_AB R27, R96, R97 ;  /* 0x00000061601b723e */ /* 0x000fe400000010ff */
[----:B------:R-:W-:Y:S02]  /*2350*/  F2FP.BF16.F32.PACK_AB R26, R94, R85 ;  /* 0x000000555e1a723e */ /* 0x000fe400000010ff */
[----:B------:R-:W-:Y:S01]  /*2360*/  F2FP.BF16.F32.PACK_AB R25, R90, R79 ;  /* 0x0000004f5a19723e */ /* 0x000fe200000010ff */
[----:B------:R-:W-:Y:S06]  /*2370*/  BRA `(.L_x_75) ;  /* 0x0000000000dc7947 */ /* 0x000fec0003800000 */
.L_x_76:
[----:B-----5:R-:W-:Y:S01]  /*2380*/  PRMT R25, R60, 0x7632, R25 ;  /* 0x000076323c197816 */ /* 0x020fe20000000019 */
[----:B------:R-:W-:Y:S01]  /*2390*/  IMAD.U32 R27, R28, 0x10000, RZ ;  /* 0x000100001c1b7824 */ /* 0x000fe200078e00ff */
[----:B------:R-:W-:Y:S02]  /*23a0*/  SHF.L.U32 R60, R60, 0x10, RZ ;  /* 0x000000103c3c7819 */ /* 0x000fe400000006ff */
[----:B------:R-:W-:Y:S01]  /*23b0*/  SHF.L.U32 R73, R63, 0x10, RZ ;  /* 0x000000103f497819 */ /* 0x000fe200000006ff */
[----:B------:R-:W-:Y:S01]  /*23c0*/  IMAD.U32 R25, R25, 0x10000, RZ ;  /* 0x0001000019197824 */ /* 0x000fe200078e00ff */
[----:B------:R-:W-:Y:S01]  /*23d0*/  SHF.L.U32 R90, R31, 0x10, RZ ;  /* 0x000000101f5a7819 */ /* 0x000fe200000006ff */
[----:B------:R-:W-:Y:S01]  /*23e0*/  FADD.FTZ R27, R27, R60 ;  /* 0x0000003c1b1b7221 */ /* 0x000fe20000010000 */
[----:B------:R-:W-:Y:S01]  /*23f0*/  PRMT R24, R28, 0x7632, R24 ;  /* 0x000076321c187816 */ /* 0x000fe20000000018 */
[----:B------:R-:W-:Y:S01]  /*2400*/  IMAD.U32 R60, R29, 0x10000, RZ ;  /* 0x000100001d3c7824 */ /* 0x000fe200078e00ff */
[----:B------:R-:W-:Y:S01]  /*2410*/  SHF.L.U32 R26, R32, 0x10, RZ ;  /* 0x00000010201a7819 */ /* 0x000fe200000006ff */
[----:B------:R-:W-:Y:S01]  /*2420*/  FADD.FTZ R97, R90, R73 ;  /* 0x000000495a617221 */ /* 0x000fe20000010000 */
[----:B------:R-:W-:-:S02]  /*2430*/  PRMT R79, R61, 0x7632, R79 ;  /* 0x000076323d4f7816 */ /* 0x000fc4000000004f */
[----:B------:R-:W-:Y:S01]  /*2440*/  SHF.L.U32 R24, R24, 0x10, RZ ;  /* 0x0000001018187819 */ /* 0x000fe200000006ff */
[----:B------:R-:W-:Y:S01]  /*2450*/  FADD.FTZ R73, R26, R27 ;  /* 0x0000001b1a497221 */ /* 0x000fe20000010000 */
[----:B------:R-:W-:Y:S02]  /*2460*/  SHF.L.U32 R61, R61, 0x10, RZ ;  /* 0x000000103d3d7819 */ /* 0x000fe400000006ff */
        /* <DEDUP_REMOVED lines=8> */
[----:B------:R-:W-:-:S02]  /*24f0*/  SHF.L.U32 R62, R62, 0x10, RZ ;  /* 0x000000103e3e7819 */ /* 0x000fc400000006ff */
[----:B------:R-:W-:Y:S02]  /*2500*/  SHF.L.U32 R63, R30, 0x10, RZ ;  /* 0x000000101e3f7819 */ /* 0x000fe400000006ff */
[----:B------:R-:W-:Y:S02]  /*2510*/  PRMT R25, R29, 0x7632, R25 ;  /* 0x000076321d197816 */ /* 0x000fe40000000019 */
[----:B------:R-:W-:Y:S01]  /*2520*/  SHF.L.U32 R93, R85, 0x10, RZ ;  /* 0x00000010555d7819 */ /* 0x000fe200000006ff */
[----:B------:R-:W-:Y:S01]  /*2530*/  FADD.FTZ R63, R63, R62 ;  /* 0x0000003e3f3f7221 */ /* 0x000fe20000010000 */
[----:B------:R-:W-:Y:S01]  /*2540*/  SHF.L.U32 R26, R26, 0x10, RZ ;  /* 0x000000101a1a7819 */ /* 0x000fe200000006ff */
[----:B------:R-:W-:Y:S01]  /*2550*/  IMAD.U32 R25, R25, 0x10000, RZ ;  /* 0x0001000019197824 */ /* 0x000fe200078e00ff */
[----:B------:R-:W-:Y:S02]  /*2560*/  SHF.L.U32 R27, R27, 0x10, RZ ;  /* 0x000000101b1b7819 */ /* 0x000fe400000006ff */
[----:B------:R-:W-:Y:S01]  /*2570*/  SHF.L.U32 R62, R79, 0x10, RZ ;  /* 0x000000104f3e7819 */ /* 0x000fe200000006ff */
[----:B------:R-:W-:Y:S01]  /*2580*/  FADD.FTZ R79, R61, R60 ;  /* 0x0000003c3d4f7221 */ /* 0x000fe20000010000 */
[----:B------:R-:W-:Y:S01]  /*2590*/  SHF.L.U32 R90, R34, 0x10, RZ ;  /* 0x00000010225a7819 */ /* 0x000fe200000006ff */
        /* <DEDUP_REMOVED lines=20> */
[----:B------:R-:W-:-:S07]  /*26e0*/  F2FP.BF16.F32.PACK_AB R24, R88, R73 ;  /* 0x000000495818723e */ /* 0x000fce00000010ff */
.L_x_75:
[----:B------:R-:W0:Y:S02]  /*26f0*/  @P0 LDC.64 R60, c[0x0][0x3a8] ;  /* 0x0000ea00ff3c0b82 */ /* 0x000e240000000a00 */
[----:B0-----:R-:W-:-:S05]  /*2700*/  @P0 IMAD.WIDE.U32 R60, R101, 0x10, R60 ;  /* 0x00000010653c0825 */ /* 0x001fca00078e003c */
[----:B------:R2:W-:Y:S02]  /*2710*/  @P0 STG.E.128 desc[UR6][R60.64], R24 ;  /* 0x000000183c000986 */ /* 0x0005e4000c101d06 */
.L_x_72:
[----:B------:R-:W-:Y:S05]  /*2720*/  BSYNC.RECONVERGENT B0 ;  /* 0x0000000000007941 */ /* 0x000fea0003800200 */
.L_x_71:
[----:B012---:R-:W-:Y:S01]  /*2730*/  FADD.FTZ R61, RZ, R77 ;  /* 0x0000004dff3d7221 */ /* 0x007fe20000010000 */
[C---:B------:R-:W-:Y:S01]  /*2740*/  ISETP.GE.U32.AND P1, PT, R67.reuse, 0x100, PT ;  /* 0x000001004300780c */ /* 0x040fe20003f26070 */
[----:B------:R-:W0:Y:S01]  /*2750*/  S2UR UR5, SR_CgaCtaId ;  /* 0x00000000000579c3 */ /* 0x000e220000008800 */
[C---:B------:R-:W-:Y:S01]  /*2760*/  ISETP.GT.U32.AND P6, PT, R67.reuse, 0x1ff, PT ;  /* 0x000001ff4300780c */ /* 0x040fe20003fc4070 */
[----:B------:R-:W-:Y:S01]  /*2770*/  FADD.FTZ R60, R78, R61 ;  /* 0x0000003d4e3c7221 */ /* 0x000fe20000010000 */
[----:B------:R-:W-:Y:S01]  /*2780*/  ISETP.GT.U32.AND P5, PT, R67, 0x2ff, PT ;  /* 0x000002ff4300780c */ /* 0x000fe20003fa4070 */
[----:B------:R-:W-:Y:S01]  /*2790*/  UMOV UR4, 0x400 ;  /* 0x0000040000047882 */ /* 0x000fe20000000000 */
[----:B------:R-:W-:Y:S01]  /*27a0*/  BSSY.RECONVERGENT B0, `(.L_x_77) ;  /* 0x00000dd000007945 */ /* 0x000fe20003800200 */
[----:B------:R-:W-:-:S04]  /*27b0*/  FADD.FTZ R61, R83, R60 ;  /* 0x0000003c533d7221 */ /* 0x000fc80000010000 */
[----:B------:R-:W-:-:S04]  /*27c0*/  FADD.FTZ R60, R76, R61 ;  /* 0x0000003d4c3c7221 */ /* 0x000fc80000010000 */
[----:B------:R-:W-:-:S04]  /*27d0*/  FADD.FTZ R61, R89, R60 ;  /* 0x0000003c593d7221 */ /* 0x000fc80000010000 */
[----:B------:R-:W-:-:S04]  /*27e0*/  FADD.FTZ R60, R74, R61 ;  /* 0x0000003d4a3c7221 */ /* 0x000fc80000010000 */
[----:B------:R-:W-:Y:S01]  /*27f0*/  FADD.FTZ R61, R91, R60 ;  /* 0x0000003c5b3d7221 */ /* 0x000fe20000010000 */
[----:B0-----:R-:W-:-:S03]  /*2800*/  ULEA UR4, UR5, UR4, 0x18 ;  /* 0x0000000405047291 */ /* 0x001fc6000f8ec0ff */
[----:B------:R-:W-:Y:S01]  /*2810*/  FADD.FTZ R61, R72, R61 ;  /* 0x0000003d483d7221 */ /* 0x000fe20000010000 */
[----:B------:R-:W-:-:S04]  /*2820*/  @UP1 UIADD3 UR4, UPT, UPT, UR4, 0x40, URZ ;  /* 0x0000004004041890 */ /* 0x000fc8000fffe0ff */
        /* <DEDUP_REMOVED lines=33> */
[--C-:B------:R-:W-:Y:S01]  /*2a40*/  FADD.FTZ R63, R80, -R60.reuse ;  /* 0x8000003c503f7221 */ /* 0x100fe20000010000 */
[--C-:B------:R-:W-:Y:S02]  /*2a50*/  FADD.FTZ R93, R81, -R60.reuse ;  /* 0x8000003c515d7221 */ /* 0x100fe40000010000 */
[----:B------:R-:W-:Y:S01]  /*2a60*/  FFMA.FTZ R61, R62, R62, R61 ;  /* 0x0000003e3e3d7223 */ /* 0x000fe2000001003d */
        /* <DEDUP_REMOVED lines=11> */
[----:B------:R-:W-:-:S04]  /*2b20*/  FADD.FTZ R62, R75, -R60 ;  /* 0x8000003c4b3e7221 */ /* 0x000fc80000010000 */
[----:B------:R-:W-:-:S05]  /*2b30*/  FSEL R61, R61, RZ, P1 ;  /* 0x000000ff3d3d7208 */ /* 0x000fca0000800000 */
        /* <DEDUP_REMOVED lines=14> */
[----:B------:R-:W-:Y:S01]  /*2c20*/  FADD.FTZ R63, R88, -R60 ;  /* 0x8000003c583f7221 */ /* 0x000fe20000010000 */
[----:B------:R-:W-:Y:S02]  /*2c30*/  ISETP.GT.U32.AND P6, PT, R69, 0x7, PT ;  /* 0x000000074500780c */ /* 0x000fe40003fc4070 */
        /* <DEDUP_REMOVED lines=12> */
[----:B------:R-:W-:Y:S01]  /*2d00*/  @P5 FFMA.FTZ R61, R63, R63, R92 ;  /* 0x0000003f3f3d5223 */ /* 0x000fe2000001005c */
[----:B------:R-:W-:-:S04]  /*2d10*/  ISETP.NE.AND P5, PT, R69, RZ, PT ;  /* 0x000000ff4500720c */ /* 0x000fc80003fa5270 */
[----:B------:R-:W0:Y:S02]  /*2d20*/  SHFL.BFLY PT, R62, R61, 0x1, 0x1f ;  /* 0x0c201f003d3e7f89 */ /* 0x000e2400000e0000 */
[----:B0-----:R-:W-:-:S05]  /*2d30*/  FADD.FTZ R62, R61, R62 ;  /* 0x0000003e3d3e7221 */ /* 0x001fca0000010000 */
[----:B------:R-:W0:Y:S02]  /*2d40*/  SHFL.BFLY PT, R63, R62, 0x2, 0x1f ;  /* 0x0c401f003e3f7f89 */ /* 0x000e2400000e0000 */
[----:B0-----:R-:W-:Y:S01]  /*2d50*/  FADD.FTZ R63, R62, R63 ;  /* 0x0000003f3e3f7221 */ /* 0x001fe20000010000 */
[----:B------:R-:W-:-:S04]  /*2d60*/  @!P5 SHF.R.U32.HI R62, RZ, 0x2, R71 ;  /* 0x00000002ff3ed819 */ /* 0x000fc80000011647 */
[----:B------:R-:W0:Y:S02]  /*2d70*/  SHFL.BFLY PT, R92, R63, 0x4, 0x1f ;  /* 0x0c801f003f5c7f89 */ /* 0x000e2400000e0000 */
[----:B0-----:R-:W-:-:S05]  /*2d80*/  FADD.FTZ R92, R63, R92 ;  /* 0x0000005c3f5c7221 */ /* 0x001fca0000010000 */
[----:B------:R-:W0:Y:S02]  /*2d90*/  SHFL.BFLY PT, R93, R92, 0x8, 0x1f ;  /* 0x0d001f005c5d7f89 */ /* 0x000e2400000e0000 */
[----:B0-----:R-:W-:Y:S01]  /*2da0*/  FADD.FTZ R93, R92, R93 ;  /* 0x0000005d5c5d7221 */ /* 0x001fe20000010000 */
[----:B------:R-:W-:Y:S02]  /*2db0*/  @!P5 LOP3.LUT R92, R62, 0x38, RZ, 0xc0, !PT ;  /* 0x000000383e5cd812 */ /* 0x000fe400078ec0ff */
[----:B------:R-:W-:Y:S02]  /*2dc0*/  CS2R R62, SRZ ;  /* 0x00000000003e7805 */ /* 0x000fe4000001ff00 */
[----:B------:R-:W0:Y:S02]  /*2dd0*/  SHFL.BFLY PT, R98, R93, 0x10, 0x1f ;  /* 0x0e001f005d627f89 */ /* 0x000e2400000e0000 */
[----:B0-----:R-:W-:Y:S01]  /*2de0*/  FADD.FTZ R61, R93, R98 ;  /* 0x000000625d3d7221 */ /* 0x001fe20000010000 */
[----:B------:R-:W-:Y:S01]  /*2df0*/  @!P6 LEA R98, R69, UR4, 0x3 ;  /* 0x000000044562ec11 */ /* 0x000fe2000f8e18ff */
[----:B------:R-:W-:-:S03]  /*2e00*/  HFMA2 R93, -RZ, RZ, 0, 0 ;  /* 0x00000000ff5d7431 */ /* 0x000fc600000001ff */
[----:B------:R0:W-:Y:S01]  /*2e10*/  @!P5 STS.64 [R92+UR4], R60 ;  /* 0x0000003c5c00d988 */ /* 0x0001e20008000a04 */
[----:B------:R-:W-:Y:S01]  /*2e20*/  BAR.SYNC.DEFER_BLOCKING 0x0 ;  /* 0x0000000000007b1d */ /* 0x000fe20000010000 */
[----:B------:R-:W-:Y:S02]  /*2e30*/  @!P6 MOV R93, R66 ;  /* 0x00000042005de202 */ /* 0x000fe40000000f00 */
[----:B------:R-:W-:-:S03]  /*2e40*/  ISETP.NE.AND P5, PT, R71, RZ, PT ;  /* 0x000000ff4700720c */ /* 0x000fc60003fa5270 */
[----:B------:R-:W1:Y:S01]  /*2e50*/  SHFL.DOWN PT, R100, R93, 0x4, 0x1f ;  /* 0x08801f005d647f89 */ /* 0x000e6200000e0000 */
[----:B0-----:R-:W-:-:S03]  /*2e60*/  I2FP.F32.S32 R60, R93 ;  /* 0x0000005d003c7245 */ /* 0x001fc60000201400 */
[----:B------:R-:W-:Y:S01]  /*2e70*/  @!P6 LDS.64 R62, [R98] ;  /* 0x00000000623ee984 */ /* 0x000fe20000000a00 */
[----:B-1----:R-:W-:Y:S01]  /*2e80*/  IMAD.IADD R103, R100, 0x1, R93 ;  /* 0x0000000164677824 */ /* 0x002fe200078e025d */
[----:B------:R-:W-:-:S04]  /*2e90*/  I2FP.F32.S32 R100, R100 ;  /* 0x0000006400647245 */ /* 0x000fc80000201400 */
[----:B------:R-:W-:Y:S01]  /*2ea0*/  I2FP.F32.S32 R104, R103 ;  /* 0x0000006700687245 */ /* 0x000fe20000201400 */
[----:B------:R-:W0:Y:S03]  /*2eb0*/  SHFL.DOWN PT, R106, R103, 0x2, 0x1f ;  /* 0x08401f00676a7f89 */ /* 0x000e2600000e0000 */
[----:B------:R-:W1:Y:S01]  /*2ec0*/  MUFU.RCP R105, R104 ;  /* 0x0000006800697308 */ /* 0x000e620000001000 */
[-C--:B0-----:R-:W-:Y:S01]  /*2ed0*/  IADD3 R103, PT, PT, R103, R106.reuse, RZ ;  /* 0x0000006a67677210 */ /* 0x081fe20007ffe0ff */
[----:B------:R-:W0:Y:S01]  /*2ee0*/  SHFL.DOWN PT, R101, R62, 0x4, 0x1f ;  /* 0x08801f003e657f89 */ /* 0x000e2200000e0000 */
[----:B------:R-:W-:-:S03]  /*2ef0*/  I2FP.F32.S32 R106, R106 ;  /* 0x0000006a006a7245 */ /* 0x000fc60000201400 */
[----:B------:R-:W2:Y:S04]  /*2f00*/  SHFL.DOWN PT, R102, R63, 0x4, 0x1f ;  /* 0x08801f003f667f89 */ /* 0x000ea800000e0000 */
[----:B------:R-:W3:Y:S01]  /*2f10*/  SHFL.DOWN PT, R98, R103, 0x1, 0x1f ;  /* 0x08201f0067627f89 */ /* 0x000ee200000e0000 */
[C---:B0-----:R-:W-:Y:S01]  /*2f20*/  FMUL.FTZ R61, R101.reuse, R100 ;  /* 0x00000064653d7220 */ /* 0x041fe20000410000 */
[----:B------:R-:W-:-:S03]  /*2f30*/  FADD.FTZ R101, -R101, R62 ;  /* 0x0000003e65657221 */ /* 0x000fc60000010100 */
[----:B------:R-:W-:Y:S01]  /*2f40*/  FFMA.FTZ R92, R60, R62, R61 ;  /* 0x0000003e3c5c7223 */ /* 0x000fe2000001003d */
[----:B------:R-:W-:Y:S01]  /*2f50*/  FMUL.FTZ R101, R101, R101 ;  /* 0x0000006565657220 */ /* 0x000fe20000410000 */
[----:B--2---:R-:W-:Y:S01]  /*2f60*/  FADD.FTZ R102, R102, R63 ;  /* 0x0000003f66667221 */ /* 0x004fe20000010000 */
[----:B------:R-:W-:Y:S01]  /*2f70*/  I2FP.F32.S32 R63, R103 ;  /* 0x00000067003f7245 */ /* 0x000fe20000201400 */
[----:B-1----:R-:W-:Y:S01]  /*2f80*/  FMUL.FTZ R61, R105, R92 ;  /* 0x0000005c693d7220 */ /* 0x002fe20000410000 */
[----:B------:R-:W-:Y:S01]  /*2f90*/  FMUL.FTZ R101, R101, R60 ;  /* 0x0000003c65657220 */ /* 0x000fe20000410000 */
[-C--:B---3--:R-:W-:Y:S01]  /*2fa0*/  IADD3 R103, PT, PT, R103, R98.reuse, RZ ;  /* 0x0000006267677210 */ /* 0x088fe20007ffe0ff */
[----:B------:R-:W0:Y:S01]  /*2fb0*/  MUFU.RCP R92, R63 ;  /* 0x0000003f005c7308 */ /* 0x000e220000001000 */
[----:B------:R-:W-:Y:S01]  /*2fc0*/  I2FP.F32.S32 R98, R98 ;  /* 0x0000006200627245 */ /* 0x000fe20000201400 */
[----:B------:R-:W1:Y:S01]  /*2fd0*/  SHFL.DOWN PT, R62, R61, 0x2, 0x1f ;  /* 0x08401f003d3e7f89 */ /* 0x000e6200000e0000 */
[----:B------:R-:W-:Y:S01]  /*2fe0*/  FMUL.FTZ R101, R101, R100 ;  /* 0x0000006465657220 */ /* 0x000fe20000410000 */
[----:B------:R-:W-:-:S03]  /*2ff0*/  I2FP.F32.S32 R103, R103 ;  /* 0x0000006700677245 */ /* 0x000fc60000201400 */
[----:B------:R-:W-:-:S03]  /*3000*/  FFMA.FTZ R101, R105, R101, R102 ;  /* 0x0000006569657223 */ /* 0x000fc60000010066 */
[----:B------:R-:W2:Y:S02]  /*3010*/  MUFU.RCP R103, R103 ;  /* 0x0000006700677308 */ /* 0x000ea40000001000 */
[----:B------:R-:W3:Y:S01]  /*3020*/  SHFL.DOWN PT, R60, R101, 0x2, 0x1f ;  /* 0x08401f00653c7f89 */ /* 0x000ee200000e0000 */
[----:B-1----:R-:W-:Y:S01]  /*3030*/  FMUL.FTZ R93, R62, R106 ;  /* 0x0000006a3e5d7220 */ /* 0x002fe20000410000 */
[----:B------:R-:W-:-:S03]  /*3040*/  FADD.FTZ R62, R61, -R62 ;  /* 0x8000003e3d3e7221 */ /* 0x000fc60000010000 */
[----:B------:R-:W-:Y:S01]  /*3050*/  FFMA.FTZ R93, R104, R61, R93 ;  /* 0x0000003d685d7223 */ /* 0x000fe2000001005d */
[----:B------:R-:W-:-:S03]  /*3060*/  FMUL.FTZ R61, R62, R62 ;  /* 0x0000003e3e3d7220 */ /* 0x000fc60000410000 */
[----:B0-----:R-:W-:Y:S01]  /*3070*/  FMUL.FTZ R62, R92, R93 ;  /* 0x0000005d5c3e7220 */ /* 0x001fe20000410000 */
[----:B------:R-:W-:Y:S01]  /*3080*/  FMUL.FTZ R61, R104, R61 ;  /* 0x0000003d683d7220 */ /* 0x000fe20000410000 */
[----:B---3--:R-:W-:-:S03]  /*3090*/  FADD.FTZ R101, R101, R60 ;  /* 0x0000003c65657221 */ /* 0x008fc60000010000 */
[----:B------:R-:W0:Y:S01]  /*30a0*/  SHFL.DOWN PT, R93, R62, 0x1, 0x1f ;  /* 0x08201f003e5d7f89 */ /* 0x000e2200000e0000 */
[----:B------:R-:W-:-:S04]  /*30b0*/  FMUL.FTZ R61, R61, R106 ;  /* 0x0000006a3d3d7220 */ /* 0x000fc80000410000 */
[----:B------:R-:W-:Y:S02]  /*30c0*/  FFMA.FTZ R61, R92, R61, R101 ;  /* 0x0000003d5c3d7223 */ /* 0x000fe40000010065 */
[----:B------:R-:W1:Y:S03]  /*30d0*/  LDC R101, c[0x0][0x448] ;  /* 0x00011200ff657b82 */ /* 0x000e660000000800 */
[----:B------:R-:W3:Y:S01]  /*30e0*/  SHFL.DOWN PT, R60, R61, 0x1, 0x1f ;  /* 0x08201f003d3c7f89 */ /* 0x000ee200000e0000 */
[----:B0-----:R-:W-:Y:S01]  /*30f0*/  FADD.FTZ R92, R62, -R93 ;  /* 0x8000005d3e5c7221 */ /* 0x001fe20000010000 */
[----:B------:R-:W-:-:S03]  /*3100*/  FMUL.FTZ R100, R93, R98 ;  /* 0x000000625d647220 */ /* 0x000fc60000410000 */
[----:B------:R-:W-:Y:S01]  /*3110*/  FMUL.FTZ R92, R92, R92 ;  /* 0x0000005c5c5c7220 */ /* 0x000fe20000410000 */
[----:B------:R-:W-:-:S03]  /*3120*/  FFMA.FTZ R100, R63, R62, R100 ;  /* 0x0000003e3f647223 */ /* 0x000fc60000010064 */
[----:B------:R-:W-:Y:S01]  /*3130*/  FMUL.FTZ R92, R63, R92 ;  /* 0x0000005c3f5c7220 */ /* 0x000fe20000410000 */
[----:B--2---:R-:W-:Y:S01]  /*3140*/  FMUL.FTZ R100, R103, R100 ;  /* 0x0000006467647220 */ /* 0x004fe20000410000 */
[----:B---3--:R-:W-:Y:S01]  /*3150*/  FADD.FTZ R60, R61, R60 ;  /* 0x0000003c3d3c7221 */ /* 0x008fe20000010000 */
[----:B------:R-:W0:Y:S01]  /*3160*/  @!P5 LDC.64 R62, c[0x0][0x3c0] ;  /* 0x0000f000ff3edb82 */ /* 0x000e220000000a00 */
[----:B------:R-:W-:Y:S02]  /*3170*/  FMUL.FTZ R92, R92, R98 ;  /* 0x000000625c5c7220 */ /* 0x000fe40000410000 */
[----:B------:R-:W2:Y:S02]  /*3180*/  SHFL.IDX PT, R105, R100, RZ, 0x1f ;  /* 0x00001fff64697589 */ /* 0x000ea400000e0000 */
[----:B------:R-:W-:-:S03]  /*3190*/  FFMA.FTZ R92, R103, R92, R60 ;  /* 0x0000005c675c7223 */ /* 0x000fc6000001003c */
[----:B------:R-:W3:Y:S03]  /*31a0*/  @!P5 LDC.64 R60, c[0x0][0x3c8] ;  /* 0x0000f200ff3cdb82 */ /* 0x000ee60000000a00 */
[----:B------:R-:W1:Y:S01]  /*31b0*/  SHFL.IDX PT, R92, R92, RZ, 0x1f ;  /* 0x00001fff5c5c7589 */ /* 0x000e6200000e0000 */
[----:B0-----:R-:W-:-:S04]  /*31c0*/  @!P5 IMAD.WIDE R62, R68, 0x4, R62 ;  /* 0x00000004443ed825 */ /* 0x001fc800078e023e */
[----:B--2---:R-:W-:Y:S01]  /*31d0*/  FMUL.FTZ R93, R105, R105 ;  /* 0x00000069695d7220 */ /* 0x004fe20000410000 */
[----:B------:R0:W-:Y:S04]  /*31e0*/  @!P5 STG.E desc[UR6][R62.64], R105 ;  /* 0x000000693e00d986 */ /* 0x0001e8000c101906 */
[----:B------:R-:W-:Y:S01]  /*31f0*/  FSEL R98, R93, RZ, P3 ;  /* 0x000000ff5d627208 */ /* 0x000fe20001800000 */
[----:B---3--:R-:W-:-:S04]  /*3200*/  @!P5 IMAD.WIDE R60, R68, 0x4, R60 ;  /* 0x00000004443cd825 */ /* 0x008fc800078e023c */
[----:B-1----:R-:W-:-:S04]  /*3210*/  FFMA.FTZ R93, R92, UR8, R101 ;  /* 0x000000085c5d7c23 */ /* 0x002fc80008010065 */
[----:B------:R-:W-:Y:S01]  /*3220*/  FADD.FTZ R93, R93, R98 ;  /* 0x000000625d5d7221 */ /* 0x000fe20000010000 */
[----:B------:R-:W-:-:S03]  /*3230*/  FSEL R98, R105, RZ, !P3 ;  /* 0x000000ff69627208 */ /* 0x000fc60005800000 */
[----:B------:R-:W1:Y:S02]  /*3240*/  MUFU.RSQ R101, R93 ;  /* 0x0000005d00657308 */ /* 0x000e640000001400 */
[----:B-1----:R0:W-:Y:S01]  /*3250*/  @!P5 STG.E desc[UR6][R60.64], R101 ;  /* 0x000000653c00d986 */ /* 0x0021e2000c101906 */
[----:B------:R-:W-:Y:S05]  /*3260*/  @!P1 BRA `(.L_x_78) ;  /* 0x0000000000c09947 */ /* 0x000fea0003800000 */
[--C-:B0-----:R-:W-:Y:S01]  /*3270*/  FADD.FTZ R60, R77, -R98.reuse ;  /* 0x800000624d3c7221 */ /* 0x101fe20000010000 */
[--C-:B------:R-:W-:Y:S01]  /*3280*/  FADD.FTZ R92, R89, -R98.reuse ;  /* 0x80000062595c7221 */ /* 0x100fe20000010000 */
[----:B------:R-:W-:Y:S01]  /*3290*/  FADD.FTZ R62, R83, -R98 ;  /* 0x80000062533e7221 */ /* 0x000fe20000010000 */
[----:B------:R-:W-:Y:S01]  /*32a0*/  SHF.L.U32 R63, R52, 0x10, RZ ;  /* 0x00000010343f7819 */ /* 0x000fe200000006ff */
[----:B------:R-:W-:Y:S01]  /*32b0*/  IMAD.U32 R61, R56, 0x10000, RZ ;  /* 0x00010000383d7824 */ /* 0x000fe200078e00ff */
[----:B------:R-:W-:Y:S01]  /*32c0*/  SHF.L.U32 R93, R57, 0x10, RZ ;  /* 0x00000010395d7819 */ /* 0x000fe200000006ff */
[C---:B------:R-:W-:Y:S01]  /*32d0*/  FMUL.FTZ R60, R101.reuse, R60 ;  /* 0x0000003c653c7220 */ /* 0x040fe20000410000 */
[----:B------:R-:W-:Y:S01]  /*32e0*/  SHF.L.U32 R105, R58, 0x10, RZ ;  /* 0x000000103a697819 */ /* 0x000fe200000006ff */
[----:B------:R-:W-:Y:S01]  /*32f0*/  FMUL.FTZ R92, R101, R92 ;  /* 0x0000005c655c7220 */ /* 0x000fe20000410000 */
[----:B------:R-:W-:Y:S01]  /*3300*/  SHF.L.U32 R107, R54, 0x10, RZ ;  /* 0x00000010366b7819 */ /* 0x000fe200000006ff */
[----:B------:R-:W-:-:S02]  /*3310*/  IMAD.U32 R103, R53, 0x10000, RZ ;  /* 0x0001000035677824 */ /* 0x000fc400078e00ff */
[----:B------:R-:W-:Y:S01]  /*3320*/  FMUL.FTZ R62, R101, R62 ;  /* 0x0000003e653e7220 */ /* 0x000fe20000410000 */
[----:B------:R-:W-:Y:S01]  /*3330*/  FFMA.FTZ R60, R60, R61, R63 ;  /* 0x0000003d3c3c7223 */ /* 0x000fe2000001003f */
[--C-:B------:R-:W-:Y:S01]  /*3340*/  FADD.FTZ R100, R91, -R98.reuse ;  /* 0x800000625b647221 */ /* 0x100fe20000010000 */
[----:B------:R-:W-:Y:S01]  /*3350*/  FFMA.FTZ R102, R92, R105, R107 ;  /* 0x000000695c667223 */ /* 0x000fe2000001006b */
[----:B------:R-:W-:Y:S01]  /*3360*/  FFMA.FTZ R61, R62, R93, R103 ;  /* 0x0000005d3e3d7223 */ /* 0x000fe20000010067 */
[----:B------:R-:W-:Y:S01]  /*3370*/  SHF.L.U32 R111, R55, 0x10, RZ ;  /* 0x00000010376f7819 */ /* 0x000fe200000006ff */
[----:B------:R-:W0:Y:S01]  /*3380*/  LDC.64 R92, c[0x0][0x428] ;  /* 0x00010a00ff5c7b82 */ /* 0x000e220000000a00 */
[----:B------:R-:W-:Y:S02]  /*3390*/  IMAD.U32 R109, R59, 0x10000, RZ ;  /* 0x000100003b6d7824 */ /* 0x000fe400078e00ff */
[----:B------:R-:W-:Y:S01]  /*33a0*/  FMUL.FTZ R100, R101, R100 ;  /* 0x0000006465647220 */ /* 0x000fe20000410000 */
[--C-:B------:R-:W-:Y:S01]  /*33b0*/  FADD.FTZ R62, R78, -R98.reuse ;  /* 0x800000624e3e7221 */ /* 0x100fe20000010000 */
[--C-:B------:R-:W-:Y:S01]  /*33c0*/  FADD.FTZ R104, R74, -R98.reuse ;  /* 0x800000624a687221 */ /* 0x100fe20000010000 */
[--C-:B------:R-:W-:Y:S01]  /*33d0*/  FADD.FTZ R108, R72, -R98.reuse ;  /* 0x80000062486c7221 */ /* 0x100fe20000010000 */
[----:B------:R-:W-:Y:S01]  /*33e0*/  FFMA.FTZ R106, R100, R109, R111 ;  /* 0x0000006d646a7223 */ /* 0x000fe2000001006f */
[----:B------:R-:W-:Y:S01]  /*33f0*/  FADD.FTZ R100, R76, -R98 ;  /* 0x800000624c647221 */ /* 0x000fe20000010000 */
[----:B------:R-:W-:Y:S01]  /*3400*/  SHF.L.U32 R63, R0, 0x10, RZ ;  /* 0x00000010003f7819 */ /* 0x000fe200000006ff */
[----:B------:R-:W-:Y:S01]  /*3410*/  IMAD.U32 R103, R2, 0x10000, RZ ;  /* 0x0001000002677824 */ /* 0x000fe200078e00ff */
[----:B------:R-:W-:Y:S01]  /*3420*/  SHF.L.U32 R105, R3, 0x10, RZ ;  /* 0x0000001003697819 */ /* 0x000fe200000006ff */
[----:B------:R-:W-:Y:S01]  /*3430*/  IMAD.U32 R109, R5, 0x10000, RZ ;  /* 0x00010000056d7824 */ /* 0x000fe200078e00ff */
[----:B------:R-:W-:Y:S01]  /*3440*/  SHF.L.U32 R107, R4, 0x10, RZ ;  /* 0x00000010046b7819 */ /* 0x000fe200000006ff */
[----:B------:R-:W-:Y:S01]  /*3450*/  IMAD.U32 R115, R8, 0x10000, RZ ;  /* 0x0001000008737824 */ /* 0x000fe200078e00ff */
[----:B------:R-:W-:Y:S01]  /*3460*/  SHF.L.U32 R111, R6, 0x10, RZ ;  /* 0x00000010066f7819 */ /* 0x000fe200000006ff */
[----:B------:R-:W-:Y:S01]  /*3470*/  FMUL.FTZ R108, R101, R108 ;  /* 0x0000006c656c7220 */ /* 0x000fe20000410000 */
[----:B------:R-:W-:Y:S01]  /*3480*/  SHF.L.U32 R113, R7, 0x10, RZ ;  /* 0x0000001007717819 */ /* 0x000fe200000006ff */
[C---:B------:R-:W-:Y:S01]  /*3490*/  FMUL.FTZ R104, R101.reuse, R104 ;  /* 0x0000006865687220 */ /* 0x040fe20000410000 */
[C---:B------:R-:W-:Y:S01]  /*34a0*/  FMUL.FTZ R100, R101.reuse, R100 ;  /* 0x0000006465647220 */ /* 0x040fe20000410000 */
[----:B------:R-:W-:-:S02]  /*34b0*/  FMUL.FTZ R62, R101, R62 ;  /* 0x0000003e653e7220 */ /* 0x000fc40000410000 */
[----:B------:R-:W-:Y:S01]  /*34c0*/  FFMA.FTZ R113, R108, R113, R115 ;  /* 0x000000716c717223 */ /* 0x000fe20000010073 */
[----:B------:R-:W-:Y:S01]  /*34d0*/  FFMA.FTZ R109, R104, R109, R111 ;  /* 0x0000006d686d7223 */ /* 0x000fe2000001006f */
[----:B------:R-:W-:Y:S01]  /*34e0*/  FFMA.FTZ R100, R100, R105, R107 ;  /* 0x0000006964647223 */ /* 0x000fe2000001006b */
[----:B------:R-:W-:Y:S01]  /*34f0*/  FFMA.FTZ R103, R62, R63, R103 ;  /* 0x0000003f3e677223 */ /* 0x000fe20000010067 */
[----:B0-----:R-:W-:Y:S01]  /*3500*/  IMAD.WIDE.U32 R92, R99, 0x10, R92 ;  /* 0x00000010635c7825 */ /* 0x001fe200078e005c */
[----:B------:R-:W-:Y:S02]  /*3510*/  F2FP.BF16.F32.PACK_AB R63, R113, R106 ;  /* 0x0000006a713f723e */ /* 0x000fe400000010ff */
[----:B------:R-:W-:Y:S02]  /*3520*/  F2FP.BF16.F32.PACK_AB R62, R109, R102 ;  /* 0x000000666d3e723e */ /* 0x000fe400000010ff */
[----:B------:R-:W-:Y:S02]  /*3530*/  F2FP.BF16.F32.PACK_AB R61, R100, R61 ;  /* 0x0000003d643d723e */ /* 0x000fe400000010ff */
[----:B------:R-:W-:-:S02]  /*3540*/  F2FP.BF16.F32.PACK_AB R60, R103, R60 ;  /* 0x0000003c673c723e */ /* 0x000fc400000010ff */
[----:B------:R-:W-:-:S03]  /*3550*/  IADD3 R99, PT, PT, R99, 0x100, RZ ;  /* 0x0000010063637810 */ /* 0x000fc60007ffe0ff */
[----:B------:R1:W-:Y:S04]  /*3560*/  STG.E.128 desc[UR6][R92.64], R60 ;  /* 0x0000003c5c007986 */ /* 0x0003e8000c101d06 */
.L_x_78:
[----:B------:R-:W-:Y:S05]  /*3570*/  BSYNC.RECONVERGENT B0 ;  /* 0x0000000000007941 */ /* 0x000fea0003800200 */
.L_x_77:
[----:B------:R-:W-:Y:S04]  /*3580*/  BSSY.RECONVERGENT B0, `(.L_x_79) ;  /* 0x0000032000007945 */ /* 0x000fe80003800200 */
[----:B------:R-:W-:Y:S05]  /*3590*/  @!P4 BRA `(.L_x_80) ;  /* 0x0000000000c0c947 */ /* 0x000fea0003800000 */
[--C-:B01----:R-:W-:Y:S01]  /*35a0*/  FADD.FTZ R60, R75, -R98.reuse ;  /* 0x800000624b3c7221 */ /* 0x103fe20000010000 */
[--C-:B------:R-:W-:Y:S01]  /*35b0*/  FADD.FTZ R92, R87, -R98.reuse ;  /* 0x80000062575c7221 */ /* 0x100fe20000010000 */
[----:B------:R-:W-:Y:S01]  /*35c0*/  FADD.FTZ R62, R81, -R98 ;  /* 0x80000062513e7221 */ /* 0x000fe20000010000 */
[----:B------:R-:W-:Y:S01]  /*35d0*/  SHF.L.U32 R61, R48, 0x10, RZ ;  /* 0x00000010303d7819 */ /* 0x000fe200000006ff */
[----:B------:R-:W-:Y:S01]  /*35e0*/  IMAD.U32 R63, R44, 0x10000, RZ ;  /* 0x000100002c3f7824 */ /* 0x000fe200078e00ff */
[----:B------:R-:W-:Y:S01]  /*35f0*/  SHF.L.U32 R93, R49, 0x10, RZ ;  /* 0x00000010315d7819 */ /* 0x000fe200000006ff */
[----:B------:R-:W-:Y:S01]  /*3600*/  FMUL.FTZ R60, R101, R60 ;  /* 0x0000003c653c7220 */ /* 0x000fe20000410000 */
        /* <DEDUP_REMOVED lines=23> */
[C---:B------:R-:W-:Y:S01]  /*3780*/  FMUL.FTZ R108, R101.reuse, R108 ;  /* 0x0000006c656c7220 */ /* 0x040fe20000410000 */
[----:B------:R-:W-:Y:S01]  /*3790*/  SHF.L.U32 R109, R14, 0x10, RZ ;  /* 0x000000100e6d7819 */ /* 0x000fe200000006ff */
[C---:B------:R-:W-:Y:S01]  /*37a0*/  FMUL.FTZ R104, R101.reuse, R104 ;  /* 0x0000006865687220 */ /* 0x040fe20000410000 */
[----:B------:R-:W-:Y:S01]  /*37b0*/  SHF.L.U32 R113, R16, 0x10, RZ ;  /* 0x0000001010717819 */ /* 0x000fe200000006ff */
[----:B------:R-:W-:Y:S01]  /*37c0*/  FMUL.FTZ R100, R101, R100 ;  /* 0x0000006465647220 */ /* 0x000fe20000410000 */
[----:B------:R-:W-:Y:S01]  /*37d0*/  SHF.L.U32 R115, R17, 0x10, RZ ;  /* 0x0000001011737819 */ /* 0x000fe200000006ff */
[----:B------:R-:W-:Y:S01]  /*37e0*/  FMUL.FTZ R62, R101, R62 ;  /* 0x0000003e653e7220 */ /* 0x000fe20000410000 */
[----:B------:R-:W-:Y:S01]  /*37f0*/  FFMA.FTZ R109, R104, R109, R111 ;  /* 0x0000006d686d7223 */ /* 0x000fe2000001006f */
[----:B------:R-:W-:-:S02]  /*3800*/  FFMA.FTZ R100, R100, R105, R107 ;  /* 0x0000006964647223 */ /* 0x000fc4000001006b */
[----:B------:R-:W-:Y:S01]  /*3810*/  FFMA.FTZ R113, R108, R113, R115 ;  /* 0x000000716c717223 */ /* 0x000fe20000010073 */
[----:B------:R-:W-:Y:S01]  /*3820*/  FFMA.FTZ R103, R62, R63, R103 ;  /* 0x0000003f3e677223 */ /* 0x000fe20000010067 */
[----:B------:R-:W-:Y:S01]  /*3830*/  F2FP.BF16.F32.PACK_AB R62, R109, R102 ;  /* 0x000000666d3e723e */ /* 0x000fe200000010ff */
[----:B0-----:R-:W-:Y:S01]  /*3840*/  IMAD.WIDE.U32 R92, R99, 0x10, R92 ;  /* 0x00000010635c7825 */ /* 0x001fe200078e005c */
[----:B------:R-:W-:Y:S02]  /*3850*/  F2FP.BF16.F32.PACK_AB R61, R100, R61 ;  /* 0x0000003d643d723e */ /* 0x000fe400000010ff */
[----:B------:R-:W-:Y:S01]  /*3860*/  F2FP.BF16.F32.PACK_AB R63, R113, R106 ;  /* 0x0000006a713f723e */ /* 0x000fe200000010ff */
[----:B------:R-:W-:Y:S01]  /*3870*/  VIADD R99, R99, 0x100 ;  /* 0x0000010063637836 */ /* 0x000fe20000000000 */
[----:B------:R-:W-:-:S05]  /*3880*/  F2FP.BF16.F32.PACK_AB R60, R103, R60 ;  /* 0x0000003c673c723e */ /* 0x000fca00000010ff */
[----:B------:R2:W-:Y:S02]  /*3890*/  STG.E.128 desc[UR6][R92.64], R60 ;  /* 0x0000003c5c007986 */ /* 0x0005e4000c101d06 */
.L_x_80:
[----:B------:R-:W-:Y:S05]  /*38a0*/  BSYNC.RECONVERGENT B0 ;  /* 0x0000000000007941 */ /* 0x000fea0003800200 */
.L_x_79:
[----:B------:R-:W-:Y:S04]  /*38b0*/  BSSY.RECONVERGENT B0, `(.L_x_81) ;  /* 0x0000031000007945 */ /* 0x000fe80003800200 */
[----:B------:R-:W-:Y:S05]  /*38c0*/  @!P2 BRA `(.L_x_82) ;  /* 0x0000000000bca947 */ /* 0x000fea0003800000 */
[----:B-12---:R-:W1:Y:S01]  /*38d0*/  LDC.64 R92, c[0x0][0x428] ;  /* 0x00010a00ff5c7b82 */ /* 0x006e620000000a00 */
[--C-:B0-----:R-:W-:Y:S01]  /*38e0*/  FADD.FTZ R60, R73, -R98.reuse ;  /* 0x80000062493c7221 */ /* 0x101fe20000010000 */
[--C-:B------:R-:W-:Y:S01]  /*38f0*/  FADD.FTZ R100, R79, -R98.reuse ;  /* 0x800000624f647221 */ /* 0x100fe20000010000 */
[--C-:B------:R-:W-:Y:S01]  /*3900*/  FADD.FTZ R104, R85, -R98.reuse ;  /* 0x8000006255687221 */ /* 0x100fe20000010000 */
[--C-:B------:R-:W-:Y:S01]  /*3910*/  FADD.FTZ R62, R88, -R98.reuse ;  /* 0x80000062583e7221 */ /* 0x100fe20000010000 */
[--C-:B------:R-:W-:Y:S01]  /*3920*/  FADD.FTZ R102, R90, -R98.reuse ;  /* 0x800000625a667221 */ /* 0x100fe20000010000 */
[--C-:B------:R-:W-:Y:S01]  /*3930*/  FADD.FTZ R106, R94, -R98.reuse ;  /* 0x800000625e6a7221 */ /* 0x100fe20000010000 */
[--C-:B------:R-:W-:Y:S01]  /*3940*/  FADD.FTZ R108, R97, -R98.reuse ;  /* 0x80000062616c7221 */ /* 0x100fe20000010000 */
        /* <DEDUP_REMOVED lines=9> */
[C---:B------:R-:W-:Y:S01]  /*39e0*/  FMUL.FTZ R104, R101.reuse, R104 ;  /* 0x0000006865687220 */ /* 0x040fe20000410000 */
[C---:B------:R-:W-:Y:S01]  /*39f0*/  FMUL.FTZ R60, R101.reuse, R62 ;  /* 0x0000003e653c7220 */ /* 0x040fe20000410000 */
[C---:B------:R-:W-:Y:S01]  /*3a00*/  FMUL.FTZ R61, R101.reuse, R102 ;  /* 0x00000066653d7220 */ /* 0x040fe20000410000 */
[C---:B------:R-:W-:Y:S01]  /*3a10*/  FMUL.FTZ R62, R101.reuse, R106 ;  /* 0x0000006a653e7220 */ /* 0x040fe20000410000 */
[C---:B------:R-:W-:Y:S01]  /*3a20*/  FMUL.FTZ R108, R101.reuse, R108 ;  /* 0x0000006c656c7220 */ /* 0x040fe20000410000 */
[----:B------:R-:W-:Y:S01]  /*3a30*/  FMUL.FTZ R110, R101, R110 ;  /* 0x0000006e656e7220 */ /* 0x000fe20000410000 */
[----:B------:R-:W-:Y:S01]  /*3a40*/  FFMA.FTZ R98, R98, R63, R103 ;  /* 0x0000003f62627223 */ /* 0x000fe20000010067 */
[----:B------:R-:W-:Y:S01]  /*3a50*/  FFMA.FTZ R100, R100, R105, R107 ;  /* 0x0000006964647223 */ /* 0x000fe2000001006b */
[----:B------:R-:W-:Y:S01]  /*3a60*/  FFMA.FTZ R109, R104, R109, R111 ;  /* 0x0000006d686d7223 */ /* 0x000fe2000001006f */
[----:B------:R-:W-:Y:S01]  /*3a70*/  SHF.L.U32 R63, R18, 0x10, RZ ;  /* 0x00000010123f7819 */ /* 0x000fe200000006ff */
[----:B------:R-:W-:Y:S01]  /*3a80*/  IMAD.U32 R103, R22, 0x10000, RZ ;  /* 0x0001000016677824 */ /* 0x000fe200078e00ff */
[----:B------:R-:W-:Y:S01]  /*3a90*/  SHF.L.U32 R102, R20, 0x10, RZ ;  /* 0x0000001014667819 */ /* 0x000fe200000006ff */
[----:B------:R-:W-:Y:S01]  /*3aa0*/  IMAD.U32 R113, R64, 0x10000, RZ ;  /* 0x0001000040717824 */ /* 0x000fe200078e00ff */
[----:B------:R-:W-:Y:S01]  /*3ab0*/  SHF.L.U32 R107, R43, 0x10, RZ ;  /* 0x000000102b6b7819 */ /* 0x000fe200000006ff */
[----:B------:R-:W-:Y:S01]  /*3ac0*/  IMAD.U32 R104, R21, 0x10000, RZ ;  /* 0x0001000015687824 */ /* 0x000fe200078e00ff */
[----:B------:R-:W-:Y:S01]  /*3ad0*/  SHF.L.U32 R111, R39, 0x10, RZ ;  /* 0x00000010276f7819 */ /* 0x000fe200000006ff */
[----:B-1----:R-:W-:Y:S01]  /*3ae0*/  IMAD.WIDE.U32 R92, R99, 0x10, R92 ;  /* 0x00000010635c7825 */ /* 0x002fe200078e005c */
[----:B------:R-:W-:-:S03]  /*3af0*/  SHF.L.U32 R115, R65, 0x10, RZ ;  /* 0x0000001041737819 */ /* 0x000fc600000006ff */
[----:B------:R-:W-:Y:S01]  /*3b00*/  FFMA.FTZ R61, R61, R102, R104 ;  /* 0x000000663d3d7223 */ /* 0x000fe20000010068 */
[----:B------:R-:W-:Y:S01]  /*3b10*/  SHF.L.U32 R105, R23, 0x10, RZ ;  /* 0x0000001017697819 */ /* 0x000fe200000006ff */
[----:B------:R-:W-:Y:S01]  /*3b20*/  FFMA.FTZ R107, R108, R107, R111 ;  /* 0x0000006b6c6b7223 */ /* 0x000fe2000001006f */
[----:B------:R-:W-:Y:S01]  /*3b30*/  SHF.L.U32 R101, R19, 0x10, RZ ;  /* 0x0000001013657819 */ /* 0x000fe200000006ff */
[----:B------:R-:W-:Y:S01]  /*3b40*/  FFMA.FTZ R110, R110, R113, R115 ;  /* 0x000000716e6e7223 */ /* 0x000fe20000010073 */
[----:B------:R-:W-:Y:S01]  /*3b50*/  F2FP.BF16.F32.PACK_AB R61, R61, R100 ;  /* 0x000000643d3d723e */ /* 0x000fe200000010ff */
[----:B------:R-:W-:Y:S02]  /*3b60*/  FFMA.FTZ R62, R62, R103, R105 ;  /* 0x000000673e3e7223 */ /* 0x000fe40000010069 */
[----:B------:R-:W-:Y:S01]  /*3b70*/  FFMA.FTZ R101, R60, R63, R101 ;  /* 0x0000003f3c657223 */ /* 0x000fe20000010065 */
[----:B------:R-:W-:Y:S02]  /*3b80*/  F2FP.BF16.F32.PACK_AB R63, R110, R107 ;  /* 0x0000006b6e3f723e */ /* 0x000fe400000010ff */
[----:B------:R-:W-:-:S02]  /*3b90*/  F2FP.BF16.F32.PACK_AB R62, R62, R109 ;  /* 0x0000006d3e3e723e */ /* 0x000fc400000010ff */
[----:B------:R-:W-:-:S05]  /*3ba0*/  F2FP.BF16.F32.PACK_AB R60, R101, R98 ;  /* 0x00000062653c723e */ /* 0x000fca00000010ff */
[----:B------:R3:W-:Y:S02]  /*3bb0*/  STG.E.128 desc[UR6][R92.64], R60 ;  /* 0x0000003c5c007986 */ /* 0x0007e4000c101d06 */
.L_x_82:
[----:B------:R-:W-:Y:S05]  /*3bc0*/  BSYNC.RECONVERGENT B0 ;  /* 0x0000000000007941 */ /* 0x000fea0003800200 */
.L_x_81:
[----:B0123--:R-:W0:Y:S01]  /*3bd0*/  LDC.64 R60, c[0x0][0x380] ;  /* 0x0000e000ff3c7b82 */ /* 0x00fe220000000a00 */
[----:B------:R-:W-:Y:S01]  /*3be0*/  UPLOP3.LUT UP1, UPT, UPT, UPT, UP1, 0x40, 0x4 ;  /* 0x000000000004789c */ /* 0x000fe20003f2e810 */
[----:B0-----:R-:W-:-:S04]  /*3bf0*/  IADD3 R68, PT, PT, R68, R60, RZ ;  /* 0x0000003c44447210 */ /* 0x001fc80007ffe0ff */
[----:B------:R-:W-:-:S13]  /*3c00*/  ISETP.GE.AND P2, PT, R68, R61, PT ;  /* 0x0000003d4400720c */ /* 0x000fda0003f46270 */
[----:B------:R-:W-:Y:S05]  /*3c10*/  @!P2 BRA `(.L_x_83) ;  /* 0xffffffc800d0a947 */ /* 0x000fea000383ffff */
[----:B------:R-:W-:Y:S05]  /*3c20*/  EXIT ;  /* 0x000000000000794d */ /* 0x000fea0003800000 */
.L_x_84:
        /* <DEDUP_REMOVED lines=13> */
.L_x_13666:


//--------------------- .text._ZN10layer_norm31ln_parallel_residual_fwd_kernelINS_13Kernel_traitsI13__nv_bfloat16S2_S2_S2_fjLj6144ELj1ELj1ELj8ELj16ENS_18Kernel_traits_baseILj6144ES2_S2_S2_S2_fjLj256EEEEELb0ELb1ELb1EEEvNS_9FwdParamsE --------------------------
	.section	.text._ZN10layer_norm31ln_parallel_residual_fwd_kernelINS_13Kernel_traitsI13__nv_bfloat16S2_S2_S2_fjLj6144ELj1ELj1ELj8ELj16ENS_18Kernel_traits_baseILj6144ES2_S2_S2_S2_fjLj256EEEEELb0ELb1ELb1EEEvNS_9FwdParamsE,"ax",@progbits
	.align	128
        .global         _ZN10layer_norm31ln_parallel_residual_fwd_kernelINS_13Kernel_traitsI13__nv_bfloat16S2_S2_S2_fjLj6144ELj1ELj1ELj8ELj16ENS_18Kernel_traits_baseILj6144ES2_S2_S2_S2_fjLj256EEEEELb0ELb1ELb1EEEvNS_9FwdParamsE
        .type           _ZN10layer_norm31ln_parallel_residual_fwd_kernelINS_13Kernel_traitsI13__nv_bfloat16S2_S2_S2_fjLj6144ELj1ELj1ELj8ELj16ENS_18Kernel_traits_baseILj6144ES2_S2_S2_S2_fjLj256EEEEELb0ELb1ELb1EEEvNS_9FwdParamsE,@function
        .size           _ZN10layer_norm31ln_parallel_residual_fwd_kernelINS_13Kernel_traitsI13__nv_bfloat16S2_S2_S2_fjLj6144ELj1ELj1ELj8ELj16ENS_18Kernel_traits_baseILj6144ES2_S2_S2_S2_fjLj256EEEEELb0ELb1ELb1EEEvNS_9FwdParamsE,(.L_x_13667 - _ZN10layer_norm31ln_parallel_residual_fwd_kernelINS_13Kernel_traitsI13__nv_bfloat16S2_S2_S2_fjLj6144ELj1ELj1ELj8ELj16ENS_18Kernel_traits_baseILj6144ES2_S2_S2_S2_fjLj256EEEEELb0ELb1ELb1EEEvNS_9FwdParamsE)
        .other          _ZN10layer_norm31ln_parallel_residual_fwd_kernelINS_13Kernel_traitsI13__nv_bfloat16S2_S2_S2_fjLj6144ELj1ELj1ELj8ELj16ENS_18Kernel_traits_baseILj6144ES2_S2_S2_S2_fjLj256EEEEELb0ELb1ELb1EEEvNS_9FwdParamsE,@"STO_CUDA_ENTRY STV_DEFAULT"
_ZN10layer_norm31ln_parallel_residual_fwd_kernelINS_13Kernel_traitsI13__nv_bfloat16S2_S2_S2_fjLj6144ELj1ELj1ELj8ELj16ENS_18Kernel_traits_baseILj6144ES2_S2_S2_S2_fjLj256EEEEELb0ELb1ELb1EEEvNS_9FwdParamsE:
.text._ZN10layer_norm31ln_parallel_residual_fwd_kernelINS_13Kernel_traitsI13__nv_bfloat16S2_S2_S2_fjLj6144ELj1ELj1ELj8ELj16ENS_18Kernel_traits_baseILj6144ES2_S2_S2_S2_fjLj256EEEEELb0ELb1ELb1EEEvNS_9FwdParamsE:
[----:B------:R-:W-:Y:S01]  /*0000*/  LDC R1, c[0x0][0x37c] ;  /* 0x0000df00ff017b82 */ /* 0x000fe20000000800 */
[----:B------:R-:W0:Y:S07]  /*0010*/  S2R R38, SR_TID.X ;  /* 0x0000000000267919 */ /* 0x000e2e0000002100 */
[----:B------:R-:W0:Y:S01]  /*0020*/  LDC.64 R2, c[0x0][0x3d0] ;  /* 0x0000f400ff027b82 */ /* 0x000e220000000a00 */
[----:B------:R-:W1:Y:S01]  /*0030*/  LDCU.64 UR6, c[0x0][0x358] ;  /* 0x00006b00ff0677ac */ /* 0x000e620008000a00 */
[----:B------:R-:W2:Y:S06]  /*0040*/  LDCU.64 UR4, c[0x0][0x438] ;  /* 0x00008700ff0477ac */ /* 0x000eac0008000a00 */
[----:B------:R-:W3:Y:S01]  /*0050*/  LDC.64 R14, c[0x0][0x398] ;  /* 0x0000e600ff0e7b82 */ /* 0x000ee20000000a00 */
[----:B------:R-:W3:Y:S01]  /*0060*/  LDCU.64 UR8, c[0x0][0x3a0] ;  /* 0x00007400ff0877ac */ /* 0x000ee20008000a00 */
[----:B--2---:R-:W-:Y:S01]  /*0070*/  ISETP.NE.U32.AND P2, PT, RZ, UR4, PT ;  /* 0x00000004ff007c0c */ /* 0x004fe2000bf45070 */
[----:B0-----:R-:W-:-:S03]  /*0080*/  IMAD.WIDE.U32 R2, R38, 0x10, R2 ;  /* 0x0000001026027825 */ /* 0x001fc600078e0002 */
[----:B------:R-:W-:Y:S02]  /*0090*/  ISETP.NE.AND.EX P2, PT, RZ, UR5, PT, P2 ;  /* 0x00000005ff007c0c */ /* 0x000fe4000bf45320 */
[----:B------:R-:W0:Y:S01]  /*00a0*/  S2UR UR4, SR_CTAID.X ;  /* 0x00000000000479c3 */ /* 0x000e220000002500 */
[----:B------:R-:W2:Y:S01]  /*00b0*/  LDCU UR5, c[0x0][0x384] ;  /* 0x00007080ff0577ac */ /* 0x000ea20008000800 */
[----:B-1----:R-:W4:Y:S04]  /*00c0*/  LDG.E.128 R20, desc[UR6][R2.64] ;  /* 0x0000000602147981 */ /* 0x002f28000c1e1d00 */
[----:B------:R-:W4:Y:S04]  /*00d0*/  LDG.E.128 R24, desc[UR6][R2.64+0x1000] ;  /* 0x0010000602187981 */ /* 0x000f28000c1e1d00 */
[----:B------:R-:W4:Y:S01]  /*00e0*/  LDG.E.128 R28, desc[UR6][R2.64+0x2000] ;  /* 0x00200006021c7981 */ /* 0x000f22000c1e1d00 */
[----:B------:R-:W1:Y:S01]  /*00f0*/  @P2 LDC.64 R12, c[0x0][0x438] ;  /* 0x00010e00ff0c2b82 */ /* 0x000e620000000a00 */
[----:B0-----:R-:W-:-:S04]  /*0100*/  MOV R39, UR4 ;  /* 0x0000000400277c02 */ /* 0x001fc80008000f00 */
[----:B--2---:R-:W-:Y:S02]  /*0110*/  ISETP.GE.AND P1, PT, R39, UR5, PT ;  /* 0x0000000527007c0c */ /* 0x004fe4000bf26270 */
[----:B---3--:R-:W-:Y:S01]  /*0120*/  LOP3.LUT P0, RZ, R14, UR8, RZ, 0xfc, !PT ;  /* 0x000000080eff7c12 */ /* 0x008fe2000f80fcff */
[----:B-1----:R-:W-:-:S05]  /*0130*/  @P2 IMAD.WIDE.U32 R12, R38, 0x10, R12 ;  /* 0x00000010260c2825 */ /* 0x002fca00078e000c */
[----:B------:R0:W5:Y:S04]  /*0140*/  @P2 LDG.E.128 R16, desc[UR6][R12.64+0x1000] ;  /* 0x001000060c102981 */ /* 0x000168000c1e1d00 */
[----:B------:R0:W5:Y:S04]  /*0150*/  @P2 LDG.E.128 R8, desc[UR6][R12.64+0x2000] ;  /* 0x002000060c082981 */ /* 0x000168000c1e1d00 */
[----:B------:R0:W5:Y:S01]  /*0160*/  @P2 LDG.E.128 R4, desc[UR6][R12.64] ;  /* 0x000000060c042981 */ /* 0x000162000c1e1d00 */
[----:B----4-:R-:W-:Y:S01]  /*0170*/  @P2 MOV R54, R20 ;  /* 0x0000001400362202 */ /* 0x010fe20000000f00 */
[--C-:B------:R-:W-:Y:S01]  /*0180*/  @P2 IMAD.MOV.U32 R52, RZ, RZ, R22.reuse ;  /* 0x000000ffff342224 */ /* 0x100fe200078e0016 */
[----:B------:R-:W-:Y:S01]  /*0190*/  @P2 MOV R55, R21 ;  /* 0x0000001500372202 */ /* 0x000fe20000000f00 */
[----:B------:R-:W-:Y:S01]  /*01a0*/  @!P2 IMAD.MOV.U32 R52, RZ, RZ, R22 ;  /* 0x000000ffff34a224 */ /* 0x000fe200078e0016 */
[----:B------:R-:W-:Y:S01]  /*01b0*/  @P2 MOV R53, R23 ;  /* 0x0000001700352202 */ /* 0x000fe20000000f00 */
[----:B------:R-:W-:Y:S01]  /*01c0*/  @P2 IMAD.MOV.U32 R59, RZ, RZ, R25 ;  /* 0x000000ffff3b2224 */ /* 0x000fe200078e0019 */
[----:B------:R-:W-:Y:S01]  /*01d0*/  @P2 MOV R58, R24 ;  /* 0x00000018003a2202 */ /* 0x000fe20000000f00 */
[----:B------:R-:W-:Y:S01]  /*01e0*/  @P2 IMAD.MOV.U32 R57, RZ, RZ, R27 ;  /* 0x000000ffff392224 */ /* 0x000fe200078e001b */
[----:B------:R-:W-:Y:S01]  /*01f0*/  @P2 MOV R56, R26 ;  /* 0x0000001a00382202 */ /* 0x000fe20000000f00 */
[----:B------:R-:W-:Y:S01]  /*0200*/  @!P2 IMAD.MOV.U32 R58, RZ, RZ, R24 ;  /* 0x000000ffff3aa224 */ /* 0x000fe200078e0018 */
[----:B------:R-:W-:Y:S01]  /*0210*/  @P2 MOV R62, R28 ;  /* 0x0000001c003e2202 */ /* 0x000fe20000000f00 */
[----:B------:R-:W-:Y:S01]  /*0220*/  @!P2 IMAD.MOV.U32 R56, RZ, RZ, R26 ;  /* 0x000000ffff38a224 */ /* 0x000fe200078e001a */
[----:B------:R-:W-:Y:S01]  /*0230*/  @P2 MOV R63, R29 ;  /* 0x0000001d003f2202 */ /* 0x000fe20000000f00 */
[----:B------:R-:W-:Y:S01]  /*0240*/  @!P2 IMAD.MOV.U32 R63, RZ, RZ, R29 ;  /* 0x000000ffff3fa224 */ /* 0x000fe200078e001d */
[----:B------:R-:W-:-:S02]  /*0250*/  @!P2 MOV R54, R20 ;  /* 0x000000140036a202 */ /* 0x000fc40000000f00 */
[----:B------:R-:W-:Y:S02]  /*0260*/  @!P2 MOV R55, R21 ;  /* 0x000000150037a202 */ /* 0x000fe40000000f00 */
[----:B------:R-:W-:Y:S02]  /*0270*/  @!P2 MOV R53, R23 ;  /* 0x000000170035a202 */ /* 0x000fe40000000f00 */
[----:B------:R-:W-:Y:S02]  /*0280*/  @!P2 MOV R59, R25 ;  /* 0x00000019003ba202 */ /* 0x000fe40000000f00 */
[----:B------:R-:W-:Y:S02]  /*0290*/  @!P2 MOV R57, R27 ;  /* 0x0000001b0039a202 */ /* 0x000fe40000000f00 */
[----:B------:R-:W-:Y:S02]  /*02a0*/  @!P2 MOV R62, R28 ;  /* 0x0000001c003ea202 */ /* 0x000fe40000000f00 */
[----:B------:R-:W-:-:S02]  /*02b0*/  @P2 MOV R60, R30 ;  /* 0x0000001e003c2202 */ /* 0x000fc40000000f00 */
[----:B------:R-:W-:Y:S01]  /*02c0*/  @P2 MOV R61, R31 ;  /* 0x0000001f003d2202 */ /* 0x000fe20000000f00 */
[----:B0-----:R-:W-:Y:S06]  /*02d0*/  @P1 EXIT ;  /* 0x000000000000194d */ /* 0x001fec0003800000 */
[----:B------:R-:W0:Y:S01]  /*02e0*/  LDCU.U8 UR4, c[0x0][0x410] ;  /* 0x00008200ff0477ac */ /* 0x000e220008000000 */
[----:B-----5:R-:W-:Y:S02]  /*02f0*/  @!P2 CS2R R18, SRZ ;  /* 0x000000000012a805 */ /* 0x020fe4000001ff00 */
[----:B------:R-:W-:Y:S02]  /*0300*/  @!P2 CS2R R16, SRZ ;  /* 0x000000000010a805 */ /* 0x000fe4000001ff00 */
[----:B------:R-:W-:Y:S02]  /*0310*/  @!P2 CS2R R8, SRZ ;  /* 0x000000000008a805 */ /* 0x000fe4000001ff00 */
[----:B------:R-:W-:Y:S02]  /*0320*/  @!P2 CS2R R6, SRZ ;  /* 0x000000000006a805 */ /* 0x000fe4000001ff00 */
[----:B------:R-:W-:Y:S02]  /*0330*/  @!P2 CS2R R10, SRZ ;  /* 0x00000000000aa805 */ /* 0x000fe4000001ff00 */
[----:B------:R-:W-:Y:S01]  /*0340*/  @!P2 CS2R R4, SRZ ;  /* 0x000000000004a805 */ /* 0x000fe2000001ff00 */
[----:B------:R-:W-:Y:S01]  /*0350*/  @!P2 IMAD.MOV.U32 R60, RZ, RZ, R30 ;  /* 0x000000ffff3ca224 */ /* 0x000fe200078e001e */
[----:B------:R-:W-:Y:S01]  /*0360*/  @!P2 MOV R61, R31 ;  /* 0x0000001f003da202 */ /* 0x000fe20000000f00 */
[----:B------:R-:W-:Y:S01]  /*0370*/  IMAD.U32 R41, R18, 0x10000, RZ ;  /* 0x0001000012297824 */ /* 0x000fe200078e00ff */
        /* <DEDUP_REMOVED lines=8> */
[C---:B------:R-:W-:Y:S01]  /*0400*/  PRMT R65, R52.reuse, 0x7632, R65 ;  /* 0x0000763234417816 */ /* 0x040fe20000000041 */
[----:B------:R-:W-:Y:S01]  /*0410*/  IMAD.U32 R52, R52, 0x10000, RZ ;  /* 0x0001000034347824 */ /* 0x000fe200078e00ff */
[C---:B------:R-:W-:Y:S01]  /*0420*/  PRMT R68, R57.reuse, 0x7632, R68 ;  /* 0x0000763239447816 */ /* 0x040fe20000000044 */
[----:B------:R-:W-:Y:S01]  /*0430*/  IMAD.U32 R57, R57, 0x10000, RZ ;  /* 0x0001000039397824 */ /* 0x000fe200078e00ff */
[C---:B------:R-:W-:Y:S01]  /*0440*/  PRMT R71, R58.reuse, 0x7632, R71 ;  /* 0x000076323a477816 */ /* 0x040fe20000000047 */
[----:B------:R-:W-:Y:S01]  /*0450*/  IMAD.U32 R58, R58, 0x10000, RZ ;  /* 0x000100003a3a7824 */ /* 0x000fe200078e00ff */
[C---:B------:R-:W-:Y:S01]  /*0460*/  PRMT R74, R63.reuse, 0x7632, R74 ;  /* 0x000076323f4a7816 */ /* 0x040fe2000000004a */
[----:B------:R-:W-:Y:S01]  /*0470*/  IMAD.U32 R63, R63, 0x10000, RZ ;  /* 0x000100003f3f7824 */ /* 0x000fe200078e00ff */
[----:B------:R-:W-:Y:S01]  /*0480*/  ISETP.NE.U32.AND P1, PT, R14, RZ, PT ;  /* 0x000000ff0e00720c */ /* 0x000fe20003f25070 */
        /* <DEDUP_REMOVED lines=14> */
[----:B------:R-:W-:Y:S01]  /*0570*/  UPLOP3.LUT UP2, UPT, UPT, UPT, UPT, 0x40, 0x4 ;  /* 0x000000000004789c */ /* 0x000fe20003f4e870 */
[----:B------:R-:W-:Y:S01]  /*0580*/  PRMT R78, R4, 0x7632, R78 ;  /* 0x00007632044e7816 */ /* 0x000fe2000000004e */
[----:B------:R-:W1:Y:S01]  /*0590*/  LDCU UR8, c[0x0][0x388] ;  /* 0x00007100ff0877ac */ /* 0x000e620008000800 */
[----:B------:R-:W-:-:S02]  /*05a0*/  PRMT R64, R53, 0x7632, R64 ;  /* 0x0000763235407816 */ /* 0x000fc40000000040 */
[----:B------:R-:W-:Y:S01]  /*05b0*/  PRMT R66, R55, 0x7632, R66 ;  /* 0x0000763237427816 */ /* 0x000fe20000000042 */
[----:B------:R-:W2:Y:S01]  /*05c0*/  LDCU.64 UR10, c[0x0][0x3a0] ;  /* 0x00007400ff0a77ac */ /* 0x000ea20008000a00 */
[----:B------:R-:W-:Y:S02]  /*05d0*/  PRMT R67, R54, 0x7632, R67 ;  /* 0x0000763236437816 */ /* 0x000fe40000000043 */
[----:B------:R-:W-:Y:S01]  /*05e0*/  PRMT R69, R56, 0x7632, R69 ;  /* 0x0000763238457816 */ /* 0x000fe20000000045 */
[----:B------:R-:W3:Y:S01]  /*05f0*/  LDCU.64 UR12, c[0x0][0x398] ;  /* 0x00007300ff0c77ac */ /* 0x000ee20008000a00 */
[----:B------:R-:W-:Y:S02]  /*0600*/  PRMT R70, R59, 0x7632, R70 ;  /* 0x000076323b467816 */ /* 0x000fe40000000046 */
[----:B------:R-:W-:Y:S02]  /*0610*/  PRMT R72, R61, 0x7632, R72 ;  /* 0x000076323d487816 */ /* 0x000fe40000000048 */
[----:B------:R-:W-:-:S02]  /*0620*/  PRMT R73, R60, 0x7632, R73 ;  /* 0x000076323c497816 */ /* 0x000fc40000000049 */
[----:B------:R-:W-:Y:S02]  /*0630*/  PRMT R75, R62, 0x7632, R75 ;  /* 0x000076323e4b7816 */ /* 0x000fe4000000004b */
[----:B------:R-:W-:Y:S02]  /*0640*/  ISETP.NE.AND.EX P1, PT, R15, RZ, PT, P1 ;  /* 0x000000ff0f00720c */ /* 0x000fe40003f25310 */
[----:B------:R-:W-:Y:S02]  /*0650*/  SHF.L.U32 R40, R19, 0x10, RZ ;  /* 0x0000001013287819 */ /* 0x000fe400000006ff */
[----:B------:R-:W-:Y:S02]  /*0660*/  SHF.L.U32 R42, R17, 0x10, RZ ;  /* 0x00000010112a7819 */ /* 0x000fe400000006ff */
[----:B------:R-:W-:Y:S02]  /*0670*/  SHF.L.U32 R43, R16, 0x10, RZ ;  /* 0x00000010102b7819 */ /* 0x000fe400000006ff */
[----:B------:R-:W-:-:S02]  /*0680*/  SHF.L.U32 R45, R10, 0x10, RZ ;  /* 0x000000100a2d7819 */ /* 0x000fc400000006ff */
[----:B------:R-:W-:Y:S02]  /*0690*/  SHF.L.U32 R46, R9, 0x10, RZ ;  /* 0x00000010092e7819 */ /* 0x000fe400000006ff */
[----:B------:R-:W-:Y:S02]  /*06a0*/  SHF.L.U32 R48, R7, 0x10, RZ ;  /* 0x0000001007307819 */ /* 0x000fe400000006ff */
[----:B------:R-:W-:Y:S02]  /*06b0*/  SHF.L.U32 R49, R6, 0x10, RZ ;  /* 0x0000001006317819 */ /* 0x000fe400000006ff */
[----:B------:R-:W-:Y:S02]  /*06c0*/  SHF.L.U32 R51, R4, 0x10, RZ ;  /* 0x0000001004337819 */ /* 0x000fe400000006ff */
[----:B------:R-:W-:Y:S02]  /*06d0*/  LOP3.LUT R88, R38, 0x1f, RZ, 0xc0, !PT ;  /* 0x0000001f26587812 */ /* 0x000fe400078ec0ff */
[----:B------:R-:W-:-:S02]  /*06e0*/  SHF.R.U32.HI R89, RZ, 0x5, R38 ;  /* 0x00000005ff597819 */ /* 0x000fc40000011626 */
[----:B------:R-:W-:Y:S02]  /*06f0*/  SHF.L.U32 R53, R53, 0x10, RZ ;  /* 0x0000001035357819 */ /* 0x000fe400000006ff */
[----:B------:R-:W-:Y:S02]  /*0700*/  SHF.L.U32 R55, R55, 0x10, RZ ;  /* 0x0000001037377819 */ /* 0x000fe400000006ff */
[----:B------:R-:W-:Y:S02]  /*0710*/  SHF.L.U32 R54, R54, 0x10, RZ ;  /* 0x0000001036367819 */ /* 0x000fe400000006ff */
[----:B------:R-:W-:Y:S02]  /*0720*/  SHF.L.U32 R56, R56, 0x10, RZ ;  /* 0x0000001038387819 */ /* 0x000fe400000006ff */
[----:B------:R-:W-:Y:S02]  /*0730*/  SHF.L.U32 R59, R59, 0x10, RZ ;  /* 0x000000103b3b7819 */ /* 0x000fe400000006ff */
[----:B------:R-:W-:-:S02]  /*0740*/  SHF.L.U32 R61, R61, 0x10, RZ ;  /* 0x000000103d3d7819 */ /* 0x000fc400000006ff */
[----:B------:R-:W-:Y:S02]  /*0750*/  SHF.L.U32 R60, R60, 0x10, RZ ;  /* 0x000000103c3c7819 */ /* 0x000fe400000006ff */
[----:B------:R-:W-:Y:S02]  /*0760*/  SHF.L.U32 R62, R62, 0x10, RZ ;  /* 0x000000103e3e7819 */ /* 0x000fe400000006ff */
[----:B0-----:R-:W-:Y:S02]  /*0770*/  ISETP.NE.AND P3, PT, RZ, UR4, PT ;  /* 0x00000004ff007c0c */ /* 0x001fe4000bf65270 */
[----:B------:R-:W-:Y:S02]  /*0780*/  SHF.L.U32 R64, R64, 0x10, RZ ;  /* 0x0000001040407819 */ /* 0x000fe400000006ff */
[----:B------:R-:W-:Y:S02]  /*0790*/  SHF.L.U32 R66, R66, 0x10, RZ ;  /* 0x0000001042427819 */ /* 0x000fe400000006ff */
[----:B------:R-:W-:-:S02]  /*07a0*/  SHF.L.U32 R67, R67, 0x10, RZ ;  /* 0x0000001043437819 */ /* 0x000fc400000006ff */
        /* <DEDUP_REMOVED lines=13> */
[----:B------:R-:W-:Y:S01]  /*0880*/  LOP3.LUT P0, RZ, R15, UR9, RZ, 0xfc, P0 ;  /* 0x000000090fff7c12 */ /* 0x000fe2000800fcff */
[----:B-123--:R-:W0:-:S12]  /*0890*/  LDCU UR9, c[0x0][0x400] ;  /* 0x00008000ff0977ac */ /* 0x00ee180008000800 */
.L_x_97:
[----:B------:R-:W-:Y:S01]  /*08a0*/  ISETP.NE.U32.AND P2, PT, RZ, UR10, PT ;  /* 0x0000000aff007c0c */ /* 0x000fe2000bf45070 */
[----:B------:R-:W-:Y:S01]  /*08b0*/  IMAD R0, R39, UR8, RZ ;  /* 0x0000000827007c24 */ /* 0x000fe2000f8e02ff */
[----:B---3--:R-:W1:Y:S02]  /*08c0*/  @P1 LDC.64 R16, c[0x0][0x398] ;  /* 0x0000e600ff101b82 */ /* 0x008e640000000a00 */
[----:B------:R-:W-:Y:S02]  /*08d0*/  ISETP.NE.AND.EX P2, PT, RZ, UR11, PT, P2 ;  /* 0x0000000bff007c0c */ /* 0x000fe4000bf45320 */
[----:B------:R-:W-:-:S04]  /*08e0*/  SHF.R.S32.HI R21, RZ, 0x1f, R0 ;  /* 0x0000001fff157819 */ /* 0x000fc80000011400 */
[----:B------:R-:W-:Y:S01]  /*08f0*/  LEA.HI R21, R21, R0, RZ, 0x3 ;  /* 0x0000000015157211 */ /* 0x000fe200078f18ff */
[----:B------:R-:W2:Y:S03]  /*0900*/  LDC.64 R2, c[0x0][0x390] ;  /* 0x0000e400ff027b82 */ /* 0x000ea60000000a00 */
[----:B------:R-:W-:-:S05]  /*0910*/  LEA.HI.SX32 R27, R21, R38, 0x1d ;  /* 0x00000026151b7211 */ /* 0x000fca00078feaff */
[----:B------:R-:W3:Y:S02]  /*0920*/  @P2 LDC.64 R18, c[0x0][0x3a0] ;  /* 0x0000e800ff122b82 */ /* 0x000ee40000000a00 */
[----:B---3--:R-:W-:-:S05]  /*0930*/  @P2 IMAD.WIDE.U32 R28, R27, 0x10, R18 ;  /* 0x000000101b1c2825 */ /* 0x008fca00078e0012 */
[----:B------:R-:W3:Y:S01]  /*0940*/  @P2 LDG.E.128 R4, desc[UR6][R28.64] ;  /* 0x000000061c042981 */ /* 0x000ee2000c1e1d00 */
[----:B-1----:R-:W-:-:S04]  /*0950*/  @P1 IMAD.WIDE.U32 R24, R27, 0x10, R16 ;  /* 0x000000101b181825 */ /* 0x002fc800078e0010 */
[----:B--2---:R-:W-:Y:S01]  /*0960*/  IMAD.WIDE.U32 R16, R27, 0x10, R2 ;  /* 0x000000101b107825 */ /* 0x004fe200078e0002 */
[----:B------:R1:W5:Y:S05]  /*0970*/  @P1 LDG.E.128 R8, desc[UR6][R24.64] ;  /* 0x0000000618081981 */ /* 0x00036a000c1e1d00 */
[----:B------:R-:W5:Y:S01]  /*0980*/  LDG.E.128 R16, desc[UR6][R16.64] ;  /* 0x0000000610107981 */ /* 0x000f62000c1e1d00 */
[----:B---3--:R-:W-:Y:S02]  /*0990*/  PRMT R22, R7, 0x7632, R22 ;  /* 0x0000763207167816 */ /* 0x008fe40000000016 */
[----:B------:R-:W-:Y:S02]  /*09a0*/  PRMT R20, R6, 0x7632, R20 ;  /* 0x0000763206147816 */ /* 0x000fe40000000014 */
[----:B------:R-:W-:-:S02]  /*09b0*/  PRMT R21, R5, 0x7632, R21 ;  /* 0x0000763205157816 */ /* 0x000fc40000000015 */
[----:B------:R-:W-:Y:S01]  /*09c0*/  PRMT R0, R4, 0x7632, R0 ;  /* 0x0000763204007816 */ /* 0x000fe20000000000 */
[----:B-1----:R-:W-:Y:S06]  /*09d0*/  @!P1 BRA `(.L_x_85) ;  /* 0x00000004005c9947 */ /* 0x002fec0003800000 */
[----:B-----5:R-:W-:Y:S02]  /*09e0*/  PRMT R12, R11, 0x7632, R12 ;  /* 0x000076320b0c7816 */ /* 0x020fe4000000000c */
[----:B------:R-:W-:Y:S02]  /*09f0*/  PRMT R13, R10, 0x7632, R13 ;  /* 0x000076320a0d7816 */ /* 0x000fe4000000000d */
[----:B------:R-:W-:Y:S02]  /*0a00*/  PRMT R14, R9, 0x7632, R14 ;  /* 0x00007632090e7816 */ /* 0x000fe4000000000e */
[----:B------:R-:W-:Y:S01]  /*0a10*/  PRMT R15, R8, 0x7632, R15 ;  /* 0x00007632080f7816 */ /* 0x000fe2000000000f */
[----:B------:R-:W-:Y:S06]  /*0a20*/  @!P2 BRA `(.L_x_86) ;  /* 0x0000000000c4a947 */ /* 0x000fec0003800000 */
[C---:B------:R-:W-:Y:S01]  /*0a30*/  PRMT R23, R16.reuse, 0x7632, R23 ;  /* 0x0000763210177816 */ /* 0x040fe20000000017 */
[C---:B------:R-:W-:Y:S01]  /*0a40*/  IMAD.U32 R25, R17.reuse, 0x10000, RZ ;  /* 0x0001000011197824 */ /* 0x040fe200078e00ff */
[----:B------:R-:W-:Y:S01]  /*0a50*/  PRMT R24, R17, 0x7632, R24 ;  /* 0x0000763211187816 */ /* 0x000fe20000000018 */
[----:B------:R-:W-:Y:S01]  /*0a60*/  IMAD.U32 R34, R7, 0x10000, RZ ;  /* 0x0001000007227824 */ /* 0x000fe200078e00ff */
[----:B------:R-:W-:Y:S01]  /*0a70*/  SHF.L.U32 R16, R16, 0x10, RZ ;  /* 0x0000001010107819 */ /* 0x000fe200000006ff */
[----:B------:R-:W-:Y:S01]  /*0a80*/  IMAD.U32 R23, R23, 0x10000, RZ ;  /* 0x0001000017177824 */ /* 0x000fe200078e00ff */
[----:B------:R-:W-:Y:S02]  /*0a90*/  SHF.L.U32 R17, R8, 0x10, RZ ;  /* 0x0000001008117819 */ /* 0x000fe400000006ff */
[C---:B------:R-:W-:Y:S02]  /*0aa0*/  PRMT R26, R18.reuse, 0x7632, R26 ;  /* 0x00007632121a7816 */ /* 0x040fe4000000001a */
[----:B------:R-:W-:Y:S01]  /*0ab0*/  SHF.L.U32 R28, R18, 0x10, RZ ;  /* 0x00000010121c7819 */ /* 0x000fe200000006ff */
[----:B------:R-:W-:Y:S01]  /*0ac0*/  FADD.FTZ R16, R16, R17 ;  /* 0x0000001110107221 */ /* 0x000fe20000010000 */
[----:B------:R-:W-:-:S02]  /*0ad0*/  SHF.L.U32 R18, R15, 0x10, RZ ;  /* 0x000000100f127819 */ /* 0x000fc400000006ff */
        /* <DEDUP_REMOVED lines=38> */
.L_x_86:
[C---:B------:R-:W-:Y:S01]  /*0d40*/  PRMT R20, R17.reuse, 0x7632, R20 ;  /* 0x0000763211147816 */ /* 0x040fe20000000014 */
[----:B------:R-:W-:Y:S01]  /*0d50*/  IMAD.U32 R17, R17, 0x10000, RZ ;  /* 0x0001000011117824 */ /* 0x000fe200078e00ff */
[C---:B------:R-:W-:Y:S01]  /*0d60*/  PRMT R21, R18.reuse, 0x7632, R21 ;  /* 0x0000763212157816 */ /* 0x040fe20000000015 */
[----:B------:R-:W-:Y:S01]  /*0d70*/  IMAD.U32 R15, R15, 0x10000, RZ ;  /* 0x000100000f0f7824 */ /* 0x000fe200078e00ff */
[----:B------:R-:W-:Y:S01]  /*0d80*/  SHF.L.U32 R37, R18, 0x10, RZ ;  /* 0x0000001012257819 */ /* 0x000fe200000006ff */
[----:B------:R-:W-:Y:S01]  /*0d90*/  IMAD.U32 R18, R9, 0x10000, RZ ;  /* 0x0001000009127824 */ /* 0x000fe200078e00ff */
[----:B------:R-:W-:Y:S01]  /*0da0*/  PRMT R0, R16, 0x7632, R0 ;  /* 0x0000763210007816 */ /* 0x000fe20000000000 */
[----:B------:R-:W-:Y:S01]  /*0db0*/  IMAD.U32 R12, R12, 0x10000, RZ ;  /* 0x000100000c0c7824 */ /* 0x000fe200078e00ff */
[----:B------:R-:W-:Y:S01]  /*0dc0*/  PRMT R23, R19, 0x7632, R23 ;  /* 0x0000763213177816 */ /* 0x000fe20000000017 */
[----:B------:R-:W-:Y:S01]  /*0dd0*/  FADD.FTZ R35, R17, R18 ;  /* 0x0000001211237221 */ /* 0x000fe20000010000 */
[----:B------:R-:W-:Y:S01]  /*0de0*/  SHF.L.U32 R16, R16, 0x10, RZ ;  /* 0x0000001010107819 */ /* 0x000fe200000006ff */
[----:B------:R-:W-:Y:S01]  /*0df0*/  IMAD.U32 R21, R21, 0x10000, RZ ;  /* 0x0001000015157824 */ /* 0x000fe200078e00ff */
[----:B------:R-:W-:-:S02]  /*0e00*/  SHF.L.U32 R29, R8, 0x10, RZ ;  /* 0x00000010081d7819 */ /* 0x000fc400000006ff */
[----:B------:R-:W-:Y:S02]  /*0e10*/  SHF.L.U32 R22, R10, 0x10, RZ ;  /* 0x000000100a167819 */ /* 0x000fe400000006ff */
[----:B------:R-:W-:Y:S01]  /*0e20*/  SHF.L.U32 R19, R19, 0x10, RZ ;  /* 0x0000001013137819 */ /* 0x000fe200000006ff */
[----:B------:R-:W-:Y:S01]  /*0e30*/  FADD.FTZ R29, R16, R29 ;  /* 0x0000001d101d7221 */ /* 0x000fe20000010000 */
[----:B------:R-:W-:Y:S01]  /*0e40*/  SHF.L.U32 R17, R14, 0x10, RZ ;  /* 0x000000100e117819 */ /* 0x000fe200000006ff */
[----:B------:R-:W-:Y:S01]  /*0e50*/  FADD.FTZ R37, R37, R22 ;  /* 0x0000001625257221 */ /* 0x000fe20000010000 */
        /* <DEDUP_REMOVED lines=15> */
.L_x_85:
[----:B------:R-:W-:Y:S05]  /*0f50*/  @!P2 BRA `(.L_x_88) ;  /* 0x000000000084a947 */ /* 0x000fea0003800000 */
[C---:B-----5:R-:W-:Y:S01]  /*0f60*/  PRMT R12, R16.reuse, 0x7632, R12 ;  /* 0x00007632100c7816 */ /* 0x060fe2000000000c */
[----:B------:R-:W-:Y:S01]  /*0f70*/  IMAD.U32 R16, R16, 0x10000, RZ ;  /* 0x0001000010107824 */ /* 0x000fe200078e00ff */
[----:B------:R-:W-:Y:S01]  /*0f80*/  PRMT R14, R17, 0x7632, R14 ;  /* 0x00007632110e7816 */ /* 0x000fe2000000000e */
[----:B------:R-:W-:Y:S01]  /*0f90*/  IMAD.U32 R29, R4, 0x10000, RZ ;  /* 0x00010000041d7824 */ /* 0x000fe200078e00ff */
[----:B------:R-:W-:Y:S01]  /*0fa0*/  PRMT R15, R18, 0x7632, R15 ;  /* 0x00007632120f7816 */ /* 0x000fe2000000000f */
[----:B------:R-:W-:Y:S01]  /*0fb0*/  IMAD.U32 R20, R20, 0x10000, RZ ;  /* 0x0001000014147824 */ /* 0x000fe200078e00ff */
[C---:B------:R-:W-:Y:S01]  /*0fc0*/  PRMT R23, R19.reuse, 0x7632, R23 ;  /* 0x0000763213177816 */ /* 0x040fe20000000017 */
        /* <DEDUP_REMOVED lines=26> */
.L_x_88:
        /* <DEDUP_REMOVED lines=12> */
.L_x_87:
[----:B------:R-:W1:Y:S01]  /*1230*/  @P0 LDC.64 R20, c[0x0][0x3a8] ;  /* 0x0000ea00ff140b82 */ /* 0x000e620000000a00 */
[----:B------:R-:W-:-:S07]  /*1240*/  VIADD R33, R27, 0x100 ;  /* 0x000001001b217836 */ /* 0x000fce0000000000 */
[----:B------:R-:W2:Y:S08]  /*1250*/  @P1 LDC.64 R18, c[0x0][0x398] ;  /* 0x0000e600ff121b82 */ /* 0x000eb00000000a00 */
[----:B------:R-:W3:Y:S01]  /*1260*/  @P2 LDC.64 R16, c[0x0][0x3a0] ;  /* 0x0000e800ff102b82 */ /* 0x000ee20000000a00 */
[----:B-1----:R-:W-:-:S05]  /*1270*/  @P0 IMAD.WIDE.U32 R20, R27, 0x10, R20 ;  /* 0x000000101b140825 */ /* 0x002fca00078e0014 */
[----:B------:R1:W-:Y:S01]  /*1280*/  @P0 STG.E.128 desc[UR6][R20.64], R12 ;  /* 0x0000000c14000986 */ /* 0x0003e2000c101d06 */
[----:B--2---:R-:W-:-:S05]  /*1290*/  @P1 IMAD.WIDE.U32 R22, R33, 0x10, R18 ;  /* 0x0000001021161825 */ /* 0x004fca00078e0012 */
[----:B------:R-:W2:Y:S01]  /*12a0*/  @P1 LDG.E.128 R8, desc[UR6][R22.64] ;  /* 0x0000000616081981 */ /* 0x000ea2000c1e1d00 */
[----:B---3--:R-:W-:-:S04]  /*12b0*/  @P2 IMAD.WIDE.U32 R24, R33, 0x10, R16 ;  /* 0x0000001021182825 */ /* 0x008fc800078e0010 */
[----:B------:R-:W-:Y:S01]  /*12c0*/  IMAD.WIDE.U32 R16, R33, 0x10, R2 ;  /* 0x0000001021107825 */ /* 0x000fe200078e0002 */
[----:B------:R-:W3:Y:S05]  /*12d0*/  @P2 LDG.E.128 R4, desc[UR6][R24.64] ;  /* 0x0000000618042981 */ /* 0x000eea000c1e1d00 */
[----:B------:R-:W5:Y:S01]  /*12e0*/  LDG.E.128 R16, desc[UR6][R16.64] ;  /* 0x0000000610107981 */ /* 0x000f62000c1e1d00 */
[----:B------:R-:W-:-:S04]  /*12f0*/  UISETP.NE.U32.AND UP0, UPT, UR12, URZ, UPT ;  /* 0x000000ff0c00728c */ /* 0x000fc8000bf05070 */
[----:B------:R-:W-:Y:S01]  /*1300*/  UISETP.NE.AND.EX UP0, UPT, UR13, URZ, UPT, UP0 ;  /* 0x000000ff0d00728c */ /* 0x000fe2000bf05300 */
[----:B--2---:R-:W-:Y:S02]  /*1310*/  PRMT R30, R8, 0x7632, R30 ;  /* 0x00007632081e7816 */ /* 0x004fe4000000001e */
[----:B------:R-:W-:Y:S02]  /*1320*/  PRMT R31, R11, 0x7632, R31 ;  /* 0x000076320b1f7816 */ /* 0x000fe4000000001f */
[----:B------:R-:W-:Y:S02]  /*1330*/  PRMT R36, R10, 0x7632, R36 ;  /* 0x000076320a247816 */ /* 0x000fe40000000024 */
[----:B------:R-:W-:Y:S02]  /*1340*/  PRMT R90, R9, 0x7632, R90 ;  /* 0x00007632095a7816 */ /* 0x000fe4000000005a */
[----:B---3--:R-:W-:Y:S02]  /*1350*/  PRMT R0, R7, 0x7632, R0 ;  /* 0x0000763207007816 */ /* 0x008fe40000000000 */
[----:B-1----:R-:W-:-:S02]  /*1360*/  PRMT R20, R6, 0x7632, R20 ;  /* 0x0000763206147816 */ /* 0x002fc40000000014 */
[----:B------:R-:W-:Y:S02]  /*1370*/  PRMT R21, R5, 0x7632, R21 ;  /* 0x0000763205157816 */ /* 0x000fe40000000015 */
[----:B------:R-:W-:Y:S01]  /*1380*/  PRMT R22, R4, 0x7632, R22 ;  /* 0x0000763204167816 */ /* 0x000fe20000000016 */
[----:B------:R-:W-:Y:S06]  /*1390*/  BRA.U UP0, `(.L_x_89) ;  /* 0x0000000100c47547 */ /* 0x000fec000b800000 */
        /* <DEDUP_REMOVED lines=16> */
.L_x_90:
        /* <DEDUP_REMOVED lines=23> */
[----:B------:R-:W-:-:S02]  /*1610*/  IMAD.U32 R13, R12, 0x10000, RZ ;  /* 0x000100000c0d7824 */ /* 0x000fc400078e00ff */
[----:B------:R-:W-:Y:S01]  /*1620*/  FADD.FTZ R92, R92, R19 ;  /* 0x000000135c5c7221 */ /* 0x000fe20000010000 */
[----:B------:R-:W-:Y:S01]  /*1630*/  FADD.FTZ R36, R15, R20 ;  /* 0x000000140f247221 */ /* 0x000fe20000010000 */
[----:B------:R-:W-:Y:S01]  /*1640*/  FADD.FTZ R90, R90, R21 ;  /* 0x000000155a5a7221 */ /* 0x000fe20000010000 */
[----:B------:R-:W-:Y:S02]  /*1650*/  FADD.FTZ R94, R13, R22 ;  /* 0x000000160d5e7221 */ /* 0x000fe40000010000 */
[----:B------:R-:W-:Y:S02]  /*1660*/  F2FP.BF16.F32.PACK_AB R15, R101, R92 ;  /* 0x0000005c650f723e */ /* 0x000fe400000010ff */
[----:B------:R-:W-:Y:S02]  /*1670*/  F2FP.BF16.F32.PACK_AB R14, R36, R97 ;  /* 0x00000061240e723e */ /* 0x000fe400000010ff */
[----:B------:R-:W-:Y:S02]  /*1680*/  F2FP.BF16.F32.PACK_AB R13, R90, R99 ;  /* 0x000000635a0d723e */ /* 0x000fe400000010ff */
[----:B------:R-:W-:Y:S01]  /*1690*/  F2FP.BF16.F32.PACK_AB R12, R94, R95 ;  /* 0x0000005f5e0c723e */ /* 0x000fe200000010ff */
[----:B------:R-:W-:Y:S06]  /*16a0*/  BRA `(.L_x_91) ;  /* 0x00000004005c7947 */ /* 0x000fec0003800000 */
.L_x_89:
        /* <DEDUP_REMOVED lines=9> */
[----:B------:R-:W-:Y:S02]  /*1740*/  PRMT R15, R19, 0x7632, R15 ;  /* 0x00007632130f7816 */ /* 0x000fe4000000000f */
[----:B------:R-:W-:Y:S01]  /*1750*/  PRMT R0, R16, 0x7632, R0 ;  /* 0x0000763210007816 */ /* 0x000fe20000000000 */
[----:B------:R-:W-:Y:S01]  /*1760*/  FADD.FTZ R99, R14, R17 ;  /* 0x000000110e637221 */ /* 0x000fe20000010000 */
[----:B------:R-:W-:-:S02]  /*1770*/  PRMT R13, R18, 0x7632, R13 ;  /* 0x00007632120d7816 */ /* 0x000fc4000000000d */
[----:B------:R-:W-:Y:S02]  /*1780*/  SHF.L.U32 R14, R15, 0x10, RZ ;  /* 0x000000100f0e7819 */ /* 0x000fe400000006ff */
[----:B------:R-:W-:Y:S02]  /*1790*/  SHF.L.U32 R16, R16, 0x10, RZ ;  /* 0x0000001010107819 */ /* 0x000fe400000006ff */
[----:B------:R-:W-:Y:S02]  /*17a0*/  SHF.L.U32 R18, R18, 0x10, RZ ;  /* 0x0000001012127819 */ /* 0x000fe400000006ff */
[----:B------:R-:W-:Y:S01]  /*17b0*/  SHF.L.U32 R97, R10, 0x10, RZ ;  /* 0x000000100a617819 */ /* 0x000fe200000006ff */
[----:B------:R-:W-:Y:S01]  /*17c0*/  FADD.FTZ R95, R95, R16 ;  /* 0x000000105f5f7221 */ /* 0x000fe20000010000 */
[----:B------:R-:W-:Y:S02]  /*17d0*/  SHF.L.U32 R19, R19, 0x10, RZ ;  /* 0x0000001013137819 */ /* 0x000fe400000006ff */
[----:B------:R-:W-:Y:S01]  /*17e0*/  SHF.L.U32 R90, R90, 0x10, RZ ;  /* 0x000000105a5a7819 */ /* 0x000fe200000006ff */
[----:B------:R-:W-:Y:S01]  /*17f0*/  FADD.FTZ R97, R97, R18 ;  /* 0x0000001261617221 */ /* 0x000fe20000010000 */
[----:B------:R-:W-:Y:S01]  /*1800*/  SHF.L.U32 R36, R36, 0x10, RZ ;  /* 0x0000001024247819 */ /* 0x000fe200000006ff */
[----:B------:R-:W-:Y:S01]  /*1810*/  FADD.FTZ R92, R92, R19 ;  /* 0x000000135c5c7221 */ /* 0x000fe20000010000 */
[----:B------:R-:W-:-:S02]  /*1820*/  SHF.L.U32 R31, R31, 0x10, RZ ;  /* 0x000000101f1f7819 */ /* 0x000fc400000006ff */
[----:B------:R-:W-:Y:S01]  /*1830*/  SHF.L.U32 R17, R13, 0x10, RZ ;  /* 0x000000100d117819 */ /* 0x000fe200000006ff */
[----:B------:R-:W-:Y:S01]  /*1840*/  IMAD.U32 R13, R0, 0x10000, RZ ;  /* 0x00010000000d7824 */ /* 0x000fe200078e00ff */
[----:B------:R-:W-:Y:S01]  /*1850*/  SHF.L.U32 R15, R12, 0x10, RZ ;  /* 0x000000100c0f7819 */ /* 0x000fe200000006ff */
[----:B------:R-:W-:Y:S02]  /*1860*/  FADD.FTZ R101, R14, R31 ;  /* 0x0000001f0e657221 */ /* 0x000fe40000010000 */
[----:B------:R-:W-:Y:S01]  /*1870*/  FADD.FTZ R36, R17, R36 ;  /* 0x0000002411247221 */ /* 0x000fe20000010000 */
[----:B------:R-:W-:Y:S01]  /*1880*/  FADD.FTZ R94, R13, R30 ;  /* 0x0000001e0d5e7221 */ /* 0x000fe20000010000 */
[----:B------:R-:W-:Y:S01]  /*1890*/  FADD.FTZ R90, R15, R90 ;  /* 0x0000005a0f5a7221 */ /* 0x000fe20000010000 */
[----:B------:R-:W-:Y:S02]  /*18a0*/  F2FP.BF16.F32.PACK_AB R15, R101, R92 ;  /* 0x0000005c650f723e */ /* 0x000fe400000010ff */
[----:B------:R-:W-:-:S02]  /*18b0*/  F2FP.BF16.F32.PACK_AB R14, R36, R97 ;  /* 0x00000061240e723e */ /* 0x000fc400000010ff */
[----:B------:R-:W-:Y:S02]  /*18c0*/  F2FP.BF16.F32.PACK_AB R13, R90, R99 ;  /* 0x000000635a0d723e */ /* 0x000fe400000010ff */
[----:B------:R-:W-:Y:S01]  /*18d0*/  F2FP.BF16.F32.PACK_AB R12, R94, R95 ;  /* 0x0000005f5e0c723e */ /* 0x000fe200000010ff */
[----:B------:R-:W-:Y:S06]  /*18e0*/  BRA `(.L_x_91) ;  /* 0x0000000000cc7947 */ /* 0x000fec0003800000 */
.L_x_92:
[----:B-----5:R-:W-:Y:S01]  /*18f0*/  PRMT R14, R17, 0x7632, R14 ;  /* 0x00007632110e7816 */ /* 0x020fe2000000000e */
[----:B------:R-:W-:Y:S01]  /*1900*/  IMAD.U32 R12, R9, 0x10000, RZ ;  /* 0x00010000090c7824 */ /* 0x000fe200078e00ff */
[----:B------:R-:W-:Y:S01]  /*1910*/  SHF.L.U32 R17, R17, 0x10, RZ ;  /* 0x0000001011117819 */ /* 0x000fe200000006ff */
[----:B------:R-:W-:Y:S01]  /*1920*/  IMAD.U32 R25, R10, 0x10000, RZ ;  /* 0x000100000a197824 */ /* 0x000fe200078e00ff */
[C---:B------:R-:W-:Y:S01]  /*1930*/  PRMT R13, R16.reuse, 0x7632, R13 ;  /* 0x00007632100d7816 */ /* 0x040fe2000000000d */
[----:B------:R-:W-:Y:S01]  /*1940*/  IMAD.U32 R92, R7, 0x10000, RZ ;  /* 0x00010000075c7824 */ /* 0x000fe200078e00ff */
[----:B------:R-:W-:Y:S01]  /*1950*/  SHF.L.U32 R16, R16, 0x10, RZ ;  /* 0x0000001010107819 */ /* 0x000fe200000006ff */
[----:B------:R-:W-:Y:S01]  /*1960*/  FADD.FTZ R17, R12, R17 ;  /* 0x000000110c117221 */ /* 0x000fe20000010000 */
[----:B------:R-:W-:Y:S02]  /*1970*/  SHF.L.U32 R15, R8, 0x10, RZ ;  /* 0x00000010080f7819 */ /* 0x000fe400000006ff */
[----:B------:R-:W-:-:S02]  /*1980*/  SHF.L.U32 R30, R30, 0x10, RZ ;  /* 0x000000101e1e7819 */ /* 0x000fc400000006ff */
[----:B------:R-:W-:Y:S01]  /*1990*/  PRMT R12, R9, 0x7632, R12 ;  /* 0x00007632090c7816 */ /* 0x000fe2000000000c */
[----:B------:R-:W-:Y:S01]  /*19a0*/  FADD.FTZ R15, R15, R16 ;  /* 0x000000100f0f7221 */ /* 0x000fe20000010000 */
[----:B------:R-:W-:Y:S02]  /*19b0*/  SHF.L.U32 R13, R13, 0x10, RZ ;  /* 0x000000100d0d7819 */ /* 0x000fe400000006ff */
        /* <DEDUP_REMOVED lines=8> */
[----:B------:R-:W-:Y:S01]  /*1a40*/  PRMT R13, R10, 0x7632, R13 ;  /* 0x000076320a0d7816 */ /* 0x000fe2000000000d */
[----:B------:R-:W-:Y:S01]  /*1a50*/  FADD.FTZ R12, R19, R12 ;  /* 0x0000000c130c7221 */ /* 0x000fe20000010000 */
[----:B------:R-:W-:Y:S01]  /*1a60*/  PRMT R14, R11, 0x7632, R14 ;  /* 0x000076320b0e7816 */ /* 0x000fe2000000000e */
[----:B------:R-:W-:Y:S01]  /*1a70*/  FADD.FTZ R92, R92, R31 ;  /* 0x0000001f5c5c7221 */ /* 0x000fe20000010000 */
        /* <DEDUP_REMOVED lines=26> */
.L_x_91:
[----:B------:R-:W1:Y:S01]  /*1c20*/  @P0 LDC.64 R20, c[0x0][0x3a8] ;  /* 0x0000ea00ff140b82 */ /* 0x000e620000000a00 */
[----:B------:R-:W-:-:S07]  /*1c30*/  IADD3 R93, PT, PT, R27, 0x200, RZ ;  /* 0x000002001b5d7810 */ /* 0x000fce0007ffe0ff */
[----:B------:R-:W2:Y:S08]  /*1c40*/  @P2 LDC.64 R16, c[0x0][0x3a0] ;  /* 0x0000e800ff102b82 */ /* 0x000eb00000000a00 */
[----:B------:R-:W3:Y:S01]  /*1c50*/  @P1 LDC.64 R18, c[0x0][0x398] ;  /* 0x0000e600ff121b82 */ /* 0x000ee20000000a00 */
[----:B-1----:R-:W-:-:S05]  /*1c60*/  @P0 IMAD.WIDE.U32 R20, R33, 0x10, R20 ;  /* 0x0000001021140825 */ /* 0x002fca00078e0014 */
[----:B------:R1:W-:Y:S01]  /*1c70*/  @P0 STG.E.128 desc[UR6][R20.64], R12 ;  /* 0x0000000c14000986 */ /* 0x0003e2000c101d06 */
[----:B--2---:R-:W-:-:S04]  /*1c80*/  @P2 IMAD.WIDE.U32 R22, R93, 0x10, R16 ;  /* 0x000000105d162825 */ /* 0x004fc800078e0010 */
[C---:B------:R-:W-:Y:S01]  /*1c90*/  IMAD.WIDE.U32 R16, R93.reuse, 0x10, R2 ;  /* 0x000000105d107825 */ /* 0x040fe200078e0002 */
[----:B------:R-:W2:Y:S03]  /*1ca0*/  @P2 LDG.E.128 R4, desc[UR6][R22.64] ;  /* 0x0000000616042981 */ /* 0x000ea6000c1e1d00 */
[----:B---3--:R-:W-:Y:S02]  /*1cb0*/  @P1 IMAD.WIDE.U32 R24, R93, 0x10, R18 ;  /* 0x000000105d181825 */ /* 0x008fe400078e0012 */
[----:B------:R-:W5:Y:S04]  /*1cc0*/  LDG.E.128 R16, desc[UR6][R16.64] ;  /* 0x0000000610107981 */ /* 0x000f68000c1e1d00 */
[----:B------:R1:W5:Y:S01]  /*1cd0*/  @P1 LDG.E.128 R8, desc[UR6][R24.64] ;  /* 0x0000000618081981 */ /* 0x000362000c1e1d00 */
[----:B--2---:R-:W-:-:S02]  /*1ce0*/  PRMT R0, R5, 0x7632, R0 ;  /* 0x0000763205007816 */ /* 0x004fc40000000000 */
[----:B------:R-:W-:Y:S01]  /*1cf0*/  PRMT R2, R4, 0x7632, R2 ;  /* 0x0000763204027816 */ /* 0x000fe20000000002 */
[----:B-1----:R-:W-:Y:S06]  /*1d00*/  BRA.U UP0, `(.L_x_93) ;  /* 0x0000000100c47547 */ /* 0x002fec000b800000 */
[----:B------:R-:W-:Y:S02]  /*1d10*/  PRMT R3, R7, 0x7632, R3 ;  /* 0x0000763207037816 */ /* 0x000fe40000000003 */
[----:B------:R-:W-:Y:S01]  /*1d20*/  PRMT R20, R6, 0x7632, R20 ;  /* 0x0000763206147816 */ /* 0x000fe20000000014 */
[----:B------:R-:W-:Y:S06]  /*1d30*/  BRA.U UP1, `(.L_x_94) ;  /* 0x0000000101347547 */ /* 0x000fec000b800000 */
[C---:B-----5:R-:W-:Y:S01]  /*1d40*/  PRMT R22, R18.reuse, 0x7632, R22 ;  /* 0x0000763212167816 */ /* 0x060fe20000000016 */
        /* <DEDUP_REMOVED lines=12> */
.L_x_94:
[----:B-----5:R-:W-:Y:S01]  /*1e10*/  PRMT R13, R17, 0x7632, R13 ;  /* 0x00007632110d7816 */ /* 0x020fe2000000000d */
[----:B------:R-:W-:Y:S01]  /*1e20*/  IMAD.U32 R3, R3, 0x10000, RZ ;  /* 0x0001000003037824 */ /* 0x000fe200078e00ff */
[----:B------:R-:W-:Y:S02]  /*1e30*/  SHF.L.U32 R17, R17, 0x10, RZ ;  /* 0x0000001011117819 */ /* 0x000fe400000006ff */
[----:B------:R-:W-:Y:S02]  /*1e40*/  SHF.L.U32 R14, R5, 0x10, RZ ;  /* 0x00000010050e7819 */ /* 0x000fe400000006ff */
[C---:B------:R-:W-:Y:S01]  /*1e50*/  PRMT R15, R18.reuse, 0x7632, R15 ;  /* 0x00007632120f7816 */ /* 0x040fe2000000000f */
[----:B------:R-:W-:Y:S01]  /*1e60*/  IMAD.U32 R18, R18, 0x10000, RZ ;  /* 0x0001000012127824 */ /* 0x000fe200078e00ff */
[C---:B------:R-:W-:Y:S01]  /*1e70*/  PRMT R24, R19.reuse, 0x7632, R24 ;  /* 0x0000763213187816 */ /* 0x040fe20000000018 */
[----:B------:R-:W-:Y:S01]  /*1e80*/  FADD.FTZ R23, R14, R17 ;  /* 0x000000110e177221 */ /* 0x000fe20000010000 */
[----:B------:R-:W-:Y:S01]  /*1e90*/  PRMT R12, R16, 0x7632, R12 ;  /* 0x00007632100c7816 */ /* 0x000fe2000000000c */
[----:B------:R-:W-:Y:S01]  /*1ea0*/  IMAD.U32 R19, R19, 0x10000, RZ ;  /* 0x0001000013137824 */ /* 0x000fe200078e00ff */
[----:B------:R-:W-:Y:S01]  /*1eb0*/  SHF.L.U32 R17, R15, 0x10, RZ ;  /* 0x000000100f117819 */ /* 0x000fe200000006ff */
[----:B------:R-:W-:Y:S01]  /*1ec0*/  IMAD.U32 R15, R13, 0x10000, RZ ;  /* 0x000100000d0f7824 */ /* 0x000fe200078e00ff */
[----:B------:R-:W-:-:S02]  /*1ed0*/  SHF.L.U32 R24, R24, 0x10, RZ ;  /* 0x0000001018187819 */ /* 0x000fc400000006ff */
[----:B------:R-:W-:Y:S02]  /*1ee0*/  SHF.L.U32 R16, R16, 0x10, RZ ;  /* 0x0000001010107819 */ /* 0x000fe400000006ff */
        /* <DEDUP_REMOVED lines=19> */
.L_x_93:
[----:B------:R-:W-:Y:S05]  /*2020*/  BRA.U UP1, `(.L_x_96) ;  /* 0x0000000101947547 */ /* 0x000fea000b800000 */
[C---:B-----5:R-:W-:Y:S02]  /*2030*/  PRMT R14, R17.reuse, 0x7632, R14 ;  /* 0x00007632110e7816 */ /* 0x060fe4000000000e */
[----:B------:R-:W-:Y:S02]  /*2040*/  SHF.L.U32 R17, R17, 0x10, RZ ;  /* 0x0000001011117819 */ /* 0x000fe400000006ff */
        /* <DEDUP_REMOVED lines=13> */
[----:B------:R-:W-:Y:S02]  /*2120*/  PRMT R3, R10, 0x7632, R3 ;  /* 0x000076320a037816 */ /* 0x000fe40000000003 */
[----:B------:R-:W-:Y:S01]  /*2130*/  PRMT R12, R11, 0x7632, R12 ;  /* 0x000076320b0c7816 */ /* 0x000fe2000000000c */
        /* <DEDUP_REMOVED lines=10> */
[----:B------:R-:W-:-:S02]  /*21e0*/  SHF.L.U32 R3, R3, 0x10, RZ ;  /* 0x0000001003037819 */ /* 0x000fc400000006ff */
[----:B------:R-:W-:Y:S01]  /*21f0*/  SHF.L.U32 R0, R0, 0x10, RZ ;  /* 0x0000001000007819 */ /* 0x000fe200000006ff */
[----:B------:R-:W-:Y:S02]  /*2200*/  FADD.FTZ R20, R17, R12 ;  /* 0x0000000c11147221 */ /* 0x000fe40000010000 */
[----:B------:R-:W-:Y:S02]  /*2210*/  FADD.FTZ R22, R22, R3 ;  /* 0x0000000316167221 */ /* 0x000fe40000010000 */
[----:B------:R-:W-:Y:S01]  /*2220*/  FADD.FTZ R96, R13, R0 ;  /* 0x000000000d607221 */ /* 0x000fe20000010000 */
[----:B------:R-:W-:Y:S02]  /*2230*/  F2FP.BF16.F32.PACK_AB R15, R20, R105 ;  /* 0x00000069140f723e */ /* 0x000fe400000010ff */
[----:B------:R-:W-:Y:S02]  /*2240*/  F2FP.BF16.F32.PACK_AB R14, R22, R21 ;  /* 0x00000015160e723e */ /* 0x000fe400000010ff */
[----:B------:R-:W-:-:S02]  /*2250*/  F2FP.BF16.F32.PACK_AB R13, R24, R23 ;  /* 0x00000017180d723e */ /* 0x000fc400000010ff */
[----:B------:R-:W-:Y:S01]  /*2260*/  F2FP.BF16.F32.PACK_AB R12, R96, R25 ;  /* 0x00000019600c723e */ /* 0x000fe200000010ff */
[----:B------:R-:W-:Y:S06]  /*2270*/  BRA `(.L_x_95) ;  /* 0x0000000000d87947 */ /* 0x000fec0003800000 */
.L_x_96:
[----:B-----5:R-:W-:Y:S01]  /*2280*/  PRMT R13, R16, 0x7632, R13 ;  /* 0x00007632100d7816 */ /* 0x020fe2000000000d */
[----:B------:R-:W-:Y:S01]  /*2290*/  IMAD.U32 R3, R8, 0x10000, RZ ;  /* 0x0001000008037824 */ /* 0x000fe200078e00ff */
[----:B------:R-:W-:Y:S02]  /*22a0*/  SHF.L.U32 R16, R16, 0x10, RZ ;  /* 0x0000001010107819 */ /* 0x000fe400000006ff */
[C---:B------:R-:W-:Y:S02]  /*22b0*/  PRMT R15, R17.reuse, 0x7632, R15 ;  /* 0x00007632110f7816 */ /* 0x040fe4000000000f */
[----:B------:R-:W-:Y:S01]  /*22c0*/  SHF.L.U32 R17, R17, 0x10, RZ ;  /* 0x0000001011117819 */ /* 0x000fe200000006ff */
[----:B------:R-:W-:Y:S01]  /*22d0*/  FADD.FTZ R16, R3, R16 ;  /* 0x0000001003107221 */ /* 0x000fe20000010000 */
[----:B------:R-:W-:Y:S01]  /*22e0*/  SHF.L.U32 R12, R9, 0x10, RZ ;  /* 0x00000010090c7819 */ /* 0x000fe200000006ff */
[----:B------:R-:W-:Y:S01]  /*22f0*/  IMAD.U32 R15, R15, 0x10000, RZ ;  /* 0x000100000f0f7824 */ /* 0x000fe200078e00ff */
[----:B------:R-:W-:-:S02]  /*2300*/  PRMT R3, R8, 0x7632, R3 ;  /* 0x0000763208037816 */ /* 0x000fc40000000003 */
[----:B------:R-:W-:Y:S01]  /*2310*/  SHF.L.U32 R14, R13, 0x10, RZ ;  /* 0x000000100d0e7819 */ /* 0x000fe200000006ff */
[----:B------:R-:W-:Y:S01]  /*2320*/  FADD.FTZ R17, R12, R17 ;  /* 0x000000110c117221 */ /* 0x000fe20000010000 */
[----:B------:R-:W-:Y:S02]  /*2330*/  SHF.L.U32 R3, R3, 0x10, RZ ;  /* 0x0000001003037819 */ /* 0x000fe400000006ff */
[----:B------:R-:W-:Y:S02]  /*2340*/  SHF.L.U32 R25, R4, 0x10, RZ ;  /* 0x0000001004197819 */ /* 0x000fe400000006ff */
[----:B------:R-:W-:Y:S01]  /*2350*/  PRMT R12, R9, 0x7632, R12 ;  /* 0x00007632090c7816 */ /* 0x000fe2000000000c */
[----:B------:R-:W-:Y:S01]  /*2360*/  FADD.FTZ R3, R14, R3 ;  /* 0x000000030e037221 */ /* 0x000fe20000010000 */
[----:B------:R-:W-:Y:S01]  /*2370*/  PRMT R14, R11, 0x7632, R14 ;  /* 0x000076320b0e7816 */ /* 0x000fe2000000000e */
[----:B------:R-:W-:Y:S01]  /*2380*/  FADD.FTZ R25, R25, R16 ;  /* 0x0000001019197221 */ /* 0x000fe20000010000 */
[----:B------:R-:W-:-:S02]  /*2390*/  SHF.L.U32 R12, R12, 0x10, RZ ;  /* 0x000000100c0c7819 */ /* 0x000fc400000006ff */
[----:B------:R-:W-:Y:S02]  /*23a0*/  SHF.L.U32 R16, R5, 0x10, RZ ;  /* 0x0000001005107819 */ /* 0x000fe400000006ff */
[----:B------:R-:W-:Y:S01]  /*23b0*/  PRMT R20, R18, 0x7632, R20 ;  /* 0x0000763212147816 */ /* 0x000fe20000000014 */
[----:B------:R-:W-:Y:S01]  /*23c0*/  FADD.FTZ R12, R15, R12 ;  /* 0x0000000c0f0c7221 */ /* 0x000fe20000010000 */
[C---:B------:R-:W-:Y:S01]  /*23d0*/  PRMT R22, R19.reuse, 0x7632, R22 ;  /* 0x0000763213167816 */ /* 0x040fe20000000016 */
[----:B------:R-:W-:Y:S01]  /*23e0*/  FADD.FTZ R23, R16, R17 ;  /* 0x0000001110177221 */ /* 0x000fe20000010000 */
[----:B------:R-:W-:Y:S01]  /*23f0*/  PRMT R13, R10, 0x7632, R13 ;  /* 0x000076320a0d7816 */ /* 0x000fe2000000000d */
[----:B------:R-:W-:Y:S01]  /*2400*/  IMAD.U32 R15, R14, 0x10000, RZ ;  /* 0x000100000e0f7824 */ /* 0x000fe200078e00ff */
[----:B------:R-:W-:Y:S01]  /*2410*/  SHF.L.U32 R21, R19, 0x10, RZ ;  /* 0x0000001013157819 */ /* 0x000fe200000006ff */
[----:B------:R-:W-:Y:S01]  /*2420*/  IMAD.U32 R19, R10, 0x10000, RZ ;  /* 0x000100000a137824 */ /* 0x000fe200078e00ff */
        /* <DEDUP_REMOVED lines=15> */
[----:B------:R-:W-:-:S02]  /*2520*/  SHF.L.U32 R16, R16, 0x10, RZ ;  /* 0x0000001010107819 */ /* 0x000fc400000006ff */
[----:B------:R-:W-:Y:S01]  /*2530*/  SHF.L.U32 R14, R14, 0x10, RZ ;  /* 0x000000100e0e7819 */ /* 0x000fe200000006ff */
[----:B------:R-:W-:Y:S01]  /*2540*/  FADD.FTZ R105, R105, R24 ;  /* 0x0000001869697221 */ /* 0x000fe20000010000 */
[----:B------:R-:W-:Y:S01]  /*2550*/  SHF.L.U32 R2, R2, 0x10, RZ ;  /* 0x0000001002027819 */ /* 0x000fe200000006ff */
[----:B------:R-:W-:Y:S01]  /*2560*/  FADD.FTZ R20, R15, R16 ;  /* 0x000000100f147221 */ /* 0x000fe20000010000 */
[----:B------:R-:W-:Y:S01]  /*2570*/  FADD.FTZ R24, R17, R12 ;  /* 0x0000000c11187221 */ /* 0x000fe20000010000 */
[----:B------:R-:W-:Y:S02]  /*2580*/  FADD.FTZ R22, R13, R14 ;  /* 0x0000000e0d167221 */ /* 0x000fe40000010000 */
[----:B------:R-:W-:Y:S01]  /*2590*/  FADD.FTZ R96, R2, R3 ;  /* 0x0000000302607221 */ /* 0x000fe20000010000 */
[----:B------:R-:W-:Y:S02]  /*25a0*/  F2FP.BF16.F32.PACK_AB R15, R20, R105 ;  /* 0x00000069140f723e */ /* 0x000fe400000010ff */
[----:B------:R-:W-:-:S02]  /*25b0*/  F2FP.BF16.F32.PACK_AB R14, R22, R21 ;  /* 0x00000015160e723e */ /* 0x000fc400000010ff */
[----:B------:R-:W-:Y:S02]  /*25c0*/  F2FP.BF16.F32.PACK_AB R13, R24, R23 ;  /* 0x00000017180d723e */ /* 0x000fe400000010ff */
[----:B------:R-:W-:-:S07]  /*25d0*/  F2FP.BF16.F32.PACK_AB R12, R96, R25 ;  /* 0x00000019600c723e */ /* 0x000fce00000010ff */
.L_x_95:
[----:B------:R-:W-:Y:S01]  /*25e0*/  FADD.FTZ R3, RZ, R29 ;  /* 0x0000001dff037221 */ /* 0x000fe20000010000 */
[----:B------:R-:W1:Y:S01]  /*25f0*/  S2UR UR5, SR_CgaCtaId ;  /* 0x00000000000579c3 */ /* 0x000e620000008800 */
[C---:B------:R-:W-:Y:S01]  /*2600*/  ISETP.NE.AND P2, PT, R88.reuse, RZ, PT ;  /* 0x000000ff5800720c */ /* 0x040fe20003f45270 */
[----:B------:R-:W-:Y:S01]  /*2610*/  UMOV UR4, 0x400 ;  /* 0x0000040000047882 */ /* 0x000fe20000000000 */
[----:B------:R-:W-:Y:S01]  /*2620*/  FADD.FTZ R0, R3, R26 ;  /* 0x0000001a03007221 */ /* 0x000fe20000010000 */
[----:B------:R-:W-:-:S03]  /*2630*/  ISETP.GT.U32.AND P4, PT, R88, 0x7, PT ;  /* 0x000000075800780c */ /* 0x000fc60003f84070 */
[----:B------:R-:W-:-:S04]  /*2640*/  FADD.FTZ R3, R0, R35 ;  /* 0x0000002300037221 */ /* 0x000fc80000010000 */
[----:B------:R-:W-:-:S04]  /*2650*/  FADD.FTZ R0, R3, R28 ;  /* 0x0000001c03007221 */ /* 0x000fc80000010000 */
[----:B------:R-:W-:-:S04]  /*2660*/  FADD.FTZ R3, R0, R37 ;  /* 0x0000002500037221 */ /* 0x000fc80000010000 */
[----:B------:R-:W-:-:S04]  /*2670*/  FADD.FTZ R3, R3, R32 ;  /* 0x0000002003037221 */ /* 0x000fc80000010000 */
[----:B------:R-:W-:Y:S01]  /*2680*/  FADD.FTZ R0, R3, R34 ;  /* 0x0000002203007221 */ /* 0x000fe20000010000 */
[----:B-1----:R-:W-:-:S03]  /*2690*/  ULEA UR4, UR5, UR4, 0x18 ;  /* 0x0000000405047291 */ /* 0x002fc6000f8ec0ff */
[----:B------:R-:W-:Y:S01]  /*26a0*/  FADD.FTZ R0, R0, R91 ;  /* 0x0000005b00007221 */ /* 0x000fe20000010000 */
[----:B------:R-:W-:Y:S02]  /*26b0*/  @UP2 UIADD3 UR4, UPT, UPT, UR4, 0x40, URZ ;  /* 0x0000004004042890 */ /* 0x000fe4000fffe0ff */
[----:B------:R-:W-:Y:S01]  /*26c0*/  UPLOP3.LUT UP2, UPT, UPT, UPT, UP2, 0x40, 0x4 ;  /* 0x000000000004789c */ /* 0x000fe20003f4e820 */
        /* <DEDUP_REMOVED lines=16> */
[----:B------:R-:W1:Y:S02]  /*27d0*/  SHFL.BFLY PT, R0, R3, 0x1, 0x1f ;  /* 0x0c201f0003007f89 */ /* 0x000e6400000e0000 */
[----:B-1----:R-:W-:-:S05]  /*27e0*/  FADD.FTZ R16, R3, R0 ;  /* 0x0000000003107221 */ /* 0x002fca0000010000 */
[----:B------:R-:W1:Y:S02]  /*27f0*/  SHFL.BFLY PT, R17, R16, 0x2, 0x1f ;  /* 0x0c401f0010117f89 */ /* 0x000e6400000e0000 */
[----:B-1----:R-:W-:-:S05]  /*2800*/  FADD.FTZ R17, R16, R17 ;  /* 0x0000001110117221 */ /* 0x002fca0000010000 */
[----:B------:R-:W1:Y:S02]  /*2810*/  SHFL.BFLY PT, R0, R17, 0x4, 0x1f ;  /* 0x0c801f0011007f89 */ /* 0x000e6400000e0000 */
[----:B-1----:R-:W-:-:S05]  /*2820*/  FADD.FTZ R18, R17, R0 ;  /* 0x0000000011127221 */ /* 0x002fca0000010000 */
[----:B------:R-:W1:Y:S02]  /*2830*/  SHFL.BFLY PT, R19, R18, 0x8, 0x1f ;  /* 0x0d001f0012137f89 */ /* 0x000e6400000e0000 */
[----:B-1----:R-:W-:-:S05]  /*2840*/  FADD.FTZ R19, R18, R19 ;  /* 0x0000001312137221 */ /* 0x002fca0000010000 */
[----:B------:R-:W1:Y:S02]  /*2850*/  SHFL.BFLY PT, R0, R19, 0x10, 0x1f ;  /* 0x0e001f0013007f89 */ /* 0x000e6400000e0000 */
[----:B-1----:R-:W-:-:S04]  /*2860*/  FADD.FTZ R0, R19, R0 ;  /* 0x0000000013007221 */ /* 0x002fc80000010000 */
        /* <DEDUP_REMOVED lines=49> */
[----:B------:R-:W1:Y:S02]  /*2b80*/  SHFL.BFLY PT, R3, R0, 0x1, 0x1f ;  /* 0x0c201f0000037f89 */ /* 0x000e6400000e0000 */
[----:B-1----:R-:W-:Y:S01]  /*2b90*/  FADD.FTZ R3, R0, R3 ;  /* 0x0000000300037221 */ /* 0x002fe20000010000 */
[----:B------:R-:W-:-:S04]  /*2ba0*/  @!P2 LEA R0, R89, UR4, 0x3 ;  /* 0x000000045900ac11 */ /* 0x000fc8000f8e18ff */
[----:B------:R-:W1:Y:S02]  /*2bb0*/  SHFL.BFLY PT, R16, R3, 0x2, 0x1f ;  /* 0x0c401f0003107f89 */ /* 0x000e6400000e0000 */
[----:B-1----:R-:W-:-:S05]  /*2bc0*/  FADD.FTZ R16, R3, R16 ;  /* 0x0000001003107221 */ /* 0x002fca0000010000 */
[----:B------:R-:W1:Y:S02]  /*2bd0*/  SHFL.BFLY PT, R17, R16, 0x4, 0x1f ;  /* 0x0c801f0010117f89 */ /* 0x000e6400000e0000 */
[----:B-1----:R-:W-:-:S05]  /*2be0*/  FADD.FTZ R17, R16, R17 ;  /* 0x0000001110117221 */ /* 0x002fca0000010000 */
[----:B------:R-:W1:Y:S02]  /*2bf0*/  SHFL.BFLY PT, R18, R17, 0x8, 0x1f ;  /* 0x0d001f0011127f89 */ /* 0x000e6400000e0000 */
[----:B-1----:R-:W-:Y:S01]  /*2c00*/  FADD.FTZ R30, R17, R18 ;  /* 0x00000012111e7221 */ /* 0x002fe20000010000 */
[----:B------:R-:W-:Y:S01]  /*2c10*/  CS2R R16, SRZ ;  /* 0x0000000000107805 */ /* 0x000fe2000001ff00 */
[----:B------:R-:W1:Y:S03]  /*2c20*/  @P0 LDC.64 R18, c[0x0][0x3a8] ;  /* 0x0000ea00ff120b82 */ /* 0x000e660000000a00 */
[----:B------:R-:W2:Y:S01]  /*2c30*/  SHFL.BFLY PT, R31, R30, 0x10, 0x1f ;  /* 0x0e001f001e1f7f89 */ /* 0x000ea200000e0000 */
[----:B-1----:R-:W-:-:S04]  /*2c40*/  @P0 IMAD.WIDE.U32 R18, R93, 0x10, R18 ;  /* 0x000000105d120825 */ /* 0x002fc800078e0012 */
[----:B--2---:R-:W-:Y:S01]  /*2c50*/  FADD.FTZ R3, R30, R31 ;  /* 0x0000001f1e037221 */ /* 0x004fe20000010000 */
[----:B------:R-:W-:Y:S01]  /*2c60*/  @!P4 LEA R31, R88, UR4, 0x3 ;  /* 0x00000004581fcc11 */ /* 0x000fe2000f8e18ff */
[----:B------:R-:W-:Y:S01]  /*2c70*/  @P0 STG.E.128 desc[UR6][R18.64], R12 ;  /* 0x0000000c12000986 */ /* 0x000fe2000c101d06 */
[----:B------:R-:W-:-:S03]  /*2c80*/  HFMA2 R30, -RZ, RZ, 0, 0 ;  /* 0x00000000ff1e7431 */ /* 0x000fc600000001ff */
[----:B------:R1:W-:Y:S01]  /*2c90*/  @!P2 STS.64 [R0], R2 ;  /* 0x000000020000a388 */ /* 0x0003e20000000a00 */
[----:B------:R-:W-:Y:S01]  /*2ca0*/  BAR.SYNC.DEFER_BLOCKING 0x0 ;  /* 0x0000000000007b1d */ /* 0x000fe20000010000 */
[----:B------:R-:W-:Y:S02]  /*2cb0*/  @!P4 MOV R30, 0x300 ;  /* 0x00000300001ec802 */ /* 0x000fe40000000f00 */
[----:B------:R-:W-:-:S03]  /*2cc0*/  ISETP.NE.AND P2, PT, R38, RZ, PT ;  /* 0x000000ff2600720c */ /* 0x000fc60003f45270 */
[----:B------:R-:W2:Y:S01]  /*2cd0*/  SHFL.DOWN PT, R103, R30, 0x4, 0x1f ;  /* 0x08801f001e677f89 */ /* 0x000ea200000e0000 */
[----:B-1----:R-:W-:-:S03]  /*2ce0*/  I2FP.F32.U32 R2, R30 ;  /* 0x0000001e00027245 */ /* 0x002fc60000201000 */
[----:B------:R-:W-:Y:S01]  /*2cf0*/  @!P4 LDS.64 R16, [R31] ;  /* 0x000000001f10c984 */ /* 0x000fe20000000a00 */
[----:B--2---:R-:W-:Y:S01]  /*2d00*/  IMAD.IADD R98, R103, 0x1, R30 ;  /* 0x0000000167627824 */ /* 0x004fe200078e021e */
[----:B------:R-:W-:-:S04]  /*2d10*/  I2FP.F32.S32 R18, R103 ;  /* 0x0000006700127245 */ /* 0x000fc80000201400 */
[----:B------:R-:W-:Y:S01]  /*2d20*/  I2FP.F32.S32 R100, R98 ;  /* 0x0000006200647245 */ /* 0x000fe20000201400 */
[----:B------:R-:W1:Y:S03]  /*2d30*/  SHFL.DOWN PT, R19, R98, 0x2, 0x1f ;  /* 0x08401f0062137f89 */ /* 0x000e6600000e0000 */
[----:B------:R-:W2:Y:S01]  /*2d40*/  MUFU.RCP R102, R100 ;  /* 0x0000006400667308 */ /* 0x000ea20000001000 */
[-C--:B-1----:R-:W-:Y:S01]  /*2d50*/  IADD3 R98, PT, PT, R98, R19.reuse, RZ ;  /* 0x0000001362627210 */ /* 0x082fe20007ffe0ff */
[----:B------:R-:W1:Y:S01]  /*2d60*/  SHFL.DOWN PT, R107, R16, 0x4, 0x1f ;  /* 0x08801f00106b7f89 */ /* 0x000e6200000e0000 */
[----:B------:R-:W-:-:S03]  /*2d70*/  I2FP.F32.S32 R19, R19 ;  /* 0x0000001300137245 */ /* 0x000fc60000201400 */
[----:B------:R-:W3:Y:S04]  /*2d80*/  SHFL.DOWN PT, R0, R17, 0x4, 0x1f ;  /* 0x08801f0011007f89 */ /* 0x000ee800000e0000 */
[----:B------:R-:W4:Y:S01]  /*2d90*/  SHFL.DOWN PT, R103, R98, 0x1, 0x1f ;  /* 0x08201f0062677f89 */ /* 0x000f2200000e0000 */
[C---:B-1----:R-:W-:Y:S01]  /*2da0*/  FMUL.FTZ R3, R107.reuse, R18 ;  /* 0x000000126b037220 */ /* 0x042fe20000410000 */
[----:B------:R-:W-:-:S03]  /*2db0*/  FADD.FTZ R107, -R107, R16 ;  /* 0x000000106b6b7221 */ /* 0x000fc60000010100 */
[----:B------:R-:W-:Y:S01]  /*2dc0*/  FFMA.FTZ R3, R2, R16, R3 ;  /* 0x0000001002037223 */ /* 0x000fe20000010003 */
[----:B------:R-:W-:Y:S01]  /*2dd0*/  FMUL.FTZ R107, R107, R107 ;  /* 0x0000006b6b6b7220 */ /* 0x000fe20000410000 */
[----:B---3--:R-:W-:Y:S02]  /*2de0*/  FADD.FTZ R17, R0, R17 ;  /* 0x0000001100117221 */ /* 0x008fe40000010000 */
[----:B--2---:R-:W-:Y:S01]  /*2df0*/  FMUL.FTZ R3, R102, R3 ;  /* 0x0000000366037220 */ /* 0x004fe20000410000 */
[----:B------:R-:W-:Y:S01]  /*2e00*/  FMUL.FTZ R107, R107, R2 ;  /* 0x000000026b6b7220 */ /* 0x000fe20000410000 */
[----:B------:R-:W-:Y:S02]  /*2e10*/  I2FP.F32.S32 R2, R98 ;  /* 0x0000006200027245 */ /* 0x000fe40000201400 */
[-C--:B----4-:R-:W-:Y:S01]  /*2e20*/  IADD3 R98, PT, PT, R98, R103.reuse, RZ ;  /* 0x0000006762627210 */ /* 0x090fe20007ffe0ff */
[----:B------:R-:W1:Y:S01]  /*2e30*/  SHFL.DOWN PT, R16, R3, 0x2, 0x1f ;  /* 0x08401f0003107f89 */ /* 0x000e6200000e0000 */
[----:B------:R-:W-:Y:S01]  /*2e40*/  FMUL.FTZ R107, R107, R18 ;  /* 0x000000126b6b7220 */ /* 0x000fe20000410000 */
[----:B------:R-:W-:Y:S01]  /*2e50*/  I2FP.F32.S32 R103, R103 ;  /* 0x0000006700677245 */ /* 0x000fe20000201400 */
[----:B------:R-:W2:Y:S01]  /*2e60*/  MUFU.RCP R18, R2 ;  /* 0x0000000200127308 */ /* 0x000ea20000001000 */
[----:B------:R-:W-:Y:S01]  /*2e70*/  I2FP.F32.S32 R98, R98 ;  /* 0x0000006200627245 */ /* 0x000fe20000201400 */
[----:B------:R-:W-:-:S05]  /*2e80*/  FFMA.FTZ R17, R102, R107, R17 ;  /* 0x0000006b66117223 */ /* 0x000fca0000010011 */
[----:B------:R-:W3:Y:S01]  /*2e90*/  SHFL.DOWN PT, R0, R17, 0x2, 0x1f ;  /* 0x08401f0011007f89 */ /* 0x000ee200000e0000 */
[----:B------:R-:W4:Y:S01]  /*2ea0*/  MUFU.RCP R98, R98 ;  /* 0x0000006200627308 */ /* 0x000f220000001000 */
[----:B-1----:R-:W-:Y:S01]  /*2eb0*/  FMUL.FTZ R31, R16, R19 ;  /* 0x00000013101f7220 */ /* 0x002fe20000410000 */
[----:B------:R-:W-:-:S03]  /*2ec0*/  FADD.FTZ R16, R3, -R16 ;  /* 0x8000001003107221 */ /* 0x000fc60000010000 */
[----:B------:R-:W-:Y:S01]  /*2ed0*/  FFMA.FTZ R31, R100, R3, R31 ;  /* 0x00000003641f7223 */ /* 0x000fe2000001001f */
[----:B------:R-:W-:-:S03]  /*2ee0*/  FMUL.FTZ R3, R16, R16 ;  /* 0x0000001010037220 */ /* 0x000fc60000410000 */
[----:B--2---:R-:W-:Y:S01]  /*2ef0*/  FMUL.FTZ R31, R18, R31 ;  /* 0x0000001f121f7220 */ /* 0x004fe20000410000 */
[----:B------:R-:W-:Y:S01]  /*2f00*/  FMUL.FTZ R3, R100, R3 ;  /* 0x0000000364037220 */ /* 0x000fe20000410000 */
[----:B---3--:R-:W-:-:S03]  /*2f10*/  FADD.FTZ R17, R17, R0 ;  /* 0x0000000011117221 */ /* 0x008fc60000010000 */
[----:B------:R-:W1:Y:S01]  /*2f20*/  SHFL.DOWN PT, R16, R31, 0x1, 0x1f ;  /* 0x08201f001f107f89 */ /* 0x000e6200000e0000 */
[----:B------:R-:W-:-:S04]  /*2f30*/  FMUL.FTZ R3, R3, R19 ;  /* 0x0000001303037220 */ /* 0x000fc80000410000 */
[----:B------:R-:W-:-:S05]  /*2f40*/  FFMA.FTZ R3, R18, R3, R17 ;  /* 0x0000000312037223 */ /* 0x000fca0000010011 */
[----:B------:R-:W2:Y:S01]  /*2f50*/  SHFL.DOWN PT, R0, R3, 0x1, 0x1f ;  /* 0x08201f0003007f89 */ /* 0x000ea200000e0000 */
[----:B-1----:R-:W-:Y:S01]  /*2f60*/  FADD.FTZ R17, R31, -R16 ;  /* 0x800000101f117221 */ /* 0x002fe20000010000 */
[----:B------:R-:W-:Y:S02]  /*2f70*/  FMUL.FTZ R19, R16, R103 ;  /* 0x0000006710137220 */ /* 0x000fe40000410000 */
[----:B------:R-:W0:Y:S01]  /*2f80*/  LDC R16, c[0x0][0x448] ;  /* 0x00011200ff107b82 */ /* 0x000e220000000800 */
[----:B------:R-:W-:Y:S01]  /*2f90*/  FMUL.FTZ R17, R17, R17 ;  /* 0x0000001111117220 */ /* 0x000fe20000410000 */
[----:B------:R-:W-:-:S03]  /*2fa0*/  FFMA.FTZ R19, R2, R31, R19 ;  /* 0x0000001f02137223 */ /* 0x000fc60000010013 */
[----:B------:R-:W-:Y:S01]  /*2fb0*/  FMUL.FTZ R2, R2, R17 ;  /* 0x0000001102027220 */ /* 0x000fe20000410000 */
[----:B----4-:R-:W-:Y:S01]  /*2fc0*/  FMUL.FTZ R19, R98, R19 ;  /* 0x0000001362137220 */ /* 0x010fe20000410000 */
[----:B--2---:R-:W-:Y:S02]  /*2fd0*/  FADD.FTZ R17, R3, R0 ;  /* 0x0000000003117221 */ /* 0x004fe40000010000 */
[----:B------:R-:W-:Y:S02]  /*2fe0*/  FMUL.FTZ R2, R2, R103 ;  /* 0x0000006702027220 */ /* 0x000fe40000410000 */
[----:B------:R-:W1:Y:S02]  /*2ff0*/  SHFL.IDX PT, R103, R19, RZ, 0x1f ;  /* 0x00001fff13677589 */ /* 0x000e6400000e0000 */
[----:B------:R-:W-:-:S05]  /*3000*/  FFMA.FTZ R2, R98, R2, R17 ;  /* 0x0000000262027223 */ /* 0x000fca0000010011 */
[----:B------:R-:W0:Y:S01]  /*3010*/  SHFL.IDX PT, R31, R2, RZ, 0x1f ;  /* 0x00001fff021f7589 */ /* 0x000e2200000e0000 */
[C---:B-1----:R-:W-:Y:S01]  /*3020*/  FMUL.FTZ R0, R103.reuse, R103 ;  /* 0x0000006767007220 */ /* 0x042fe20000410000 */
[----:B------:R-:W-:-:S04]  /*3030*/  FSEL R17, R103, RZ, !P3 ;  /* 0x000000ff67117208 */ /* 0x000fc80005800000 */
[----:B------:R-:W-:Y:S01]  /*3040*/  FSEL R3, R0, RZ, P3 ;  /* 0x000000ff00037208 */ /* 0x000fe20001800000 */
[----:B------:R-:W-:Y:S01]  /*3050*/  FADD.FTZ R118, -R17, R91 ;  /* 0x0000005b11767221 */ /* 0x000fe20000010100 */
[----:B0-----:R-:W-:Y:S01]  /*3060*/  FFMA.FTZ R0, R31, UR9, R16 ;  /* 0x000000091f007c23 */ /* 0x001fe20008010010 */
[C---:B------:R-:W-:Y:S01]  /*3070*/  FADD.FTZ R110, -R17.reuse, R35 ;  /* 0x00000023116e7221 */ /* 0x040fe20000010100 */
[----:B------:R-:W0:Y:S01]  /*3080*/  LDC.64 R30, c[0x0][0x428] ;  /* 0x00010a00ff1e7b82 */ /* 0x000e220000000a00 */
[C---:B------:R-:W-:Y:S01]  /*3090*/  FADD.FTZ R34, -R17.reuse, R34 ;  /* 0x0000002211227221 */ /* 0x040fe20000010100 */
[----:B------:R-:W-:Y:S01]  /*30a0*/  FADD.FTZ R3, R0, R3 ;  /* 0x0000000300037221 */ /* 0x000fe20000010000 */
[C---:B------:R-:W-:Y:S01]  /*30b0*/  FADD.FTZ R116, -R17.reuse, R32 ;  /* 0x0000002011747221 */ /* 0x040fe20000010100 */
[C---:B------:R-:W-:Y:S01]  /*30c0*/  FADD.FTZ R16, -R17.reuse, R29 ;  /* 0x0000001d11107221 */ /* 0x040fe20000010100 */
[C---:B------:R-:W-:Y:S01]  /*30d0*/  FADD.FTZ R18, -R17.reuse, R26 ;  /* 0x0000001a11127221 */ /* 0x040fe20000010100 */
[----:B------:R-:W1:Y:S01]  /*30e0*/  MUFU.RSQ R91, R3 ;  /* 0x00000003005b7308 */ /* 0x000e620000001400 */
[C---:B------:R-:W-:Y:S01]  /*30f0*/  FADD.FTZ R102, -R17.reuse, R36 ;  /* 0x0000002411667221 */ /* 0x040fe20000010100 */
        /* <DEDUP_REMOVED lines=14> */
[----:B------:R-:W-:Y:S01]  /*31e0*/  FADD.FTZ R92, -R17, R24 ;  /* 0x00000018115c7221 */ /* 0x000fe20000010100 */
[C---:B-1----:R-:W-:Y:S01]  /*31f0*/  FMUL.FTZ R19, R91.reuse, R110 ;  /* 0x0000006e5b137220 */ /* 0x042fe20000410000 */
[----:B------:R-:W-:Y:S01]  /*3200*/  FMUL.FTZ R25, R91, R34 ;  /* 0x000000225b197220 */ /* 0x000fe20000410000 */
[C---:B------:R-:W-:Y:S01]  /*3210*/  FADD.FTZ R22, -R17.reuse, R105 ;  /* 0x0000006911167221 */ /* 0x040fe20000010100 */
[----:B------:R-:W-:Y:S01]  /*3220*/  FADD.FTZ R20, -R17, R20 ;  /* 0x0000001411147221 */ /* 0x000fe20000010100 */
[C---:B------:R-:W-:Y:S01]  /*3230*/  FMUL.FTZ R21, R91.reuse, R116 ;  /* 0x000000745b157220 */ /* 0x040fe20000410000 */
[C---:B------:R-:W-:Y:S01]  /*3240*/  FMUL.FTZ R16, R91.reuse, R16 ;  /* 0x000000105b107220 */ /* 0x040fe20000410000 */
[C---:B------:R-:W-:Y:S01]  /*3250*/  FMUL.FTZ R17, R91.reuse, R18 ;  /* 0x000000125b117220 */ /* 0x040fe20000410000 */
[----:B------:R-:W-:Y:S01]  /*3260*/  FMUL.FTZ R112, R91, R112 ;  /* 0x000000705b707220 */ /* 0x000fe20000410000 */
[----:B------:R-:W-:Y:S01]  /*3270*/  FFMA.FTZ R23, R19, R55, R50 ;  /* 0x0000003713177223 */ /* 0x000fe20000010032 */
[----:B------:R-:W-:Y:S01]  /*3280*/  FFMA.FTZ R19, R25, R53, R48 ;  /* 0x0000003519137223 */ /* 0x000fe20000010030 */
[----:B------:R-:W-:Y:S01]  /*3290*/  FFMA.FTZ R25, R21, R65, R76 ;  /* 0x0000004115197223 */ /* 0x000fe2000001004c */
[----:B------:R-:W-:Y:S01]  /*32a0*/  FFMA.FTZ R16, R16, R54, R51 ;  /* 0x0000003610107223 */ /* 0x000fe20000010033 */
[----:B------:R-:W-:Y:S01]  /*32b0*/  FFMA.FTZ R21, R17, R67, R78 ;  /* 0x0000004311157223 */ /* 0x000fe2000001004e */
[----:B------:R-:W-:Y:S01]  /*32c0*/  FFMA.FTZ R112, R112, R66, R79 ;  /* 0x0000004270707223 */ /* 0x000fe2000001004f */
[----:B------:R-:W-:Y:S01]  /*32d0*/  FMUL.FTZ R114, R91, R114 ;  /* 0x000000725b727220 */ /* 0x000fe20000410000 */
[----:B0-----:R-:W-:-:S04]  /*32e0*/  IMAD.WIDE.U32 R28, R33, 0x10, R30 ;  /* 0x00000010211c7825 */ /* 0x001fc800078e001e */
[----:B------:R-:W-:Y:S01]  /*32f0*/  FMUL.FTZ R32, R91, R32 ;  /* 0x000000205b207220 */ /* 0x000fe20000410000 */
[----:B------:R-:W-:Y:S01]  /*3300*/  F2FP.BF16.F32.PACK_AB R16, R21, R16 ;  /* 0x000000101510723e */ /* 0x000fe200000010ff */
[C---:B------:R-:W-:Y:S01]  /*3310*/  FMUL.FTZ R21, R91.reuse, R94 ;  /* 0x0000005e5b157220 */ /* 0x040fe20000410000 */
[----:B------:R-:W-:Y:S01]  /*3320*/  F2FP.BF16.F32.PACK_AB R17, R112, R23 ;  /* 0x000000177011723e */ /* 0x000fe200000010ff */
[C---:B------:R-:W-:Y:S01]  /*3330*/  FMUL.FTZ R23, R91.reuse, R26 ;  /* 0x0000001a5b177220 */ /* 0x040fe20000410000 */
[C---:B------:R-:W-:Y:S01]  /*3340*/  FMUL.FTZ R98, R91.reuse, R98 ;  /* 0x000000625b627220 */ /* 0x040fe20000410000 */
[----:B------:R-:W-:Y:S01]  /*3350*/  FMUL.FTZ R33, R91, R102 ;  /* 0x000000665b217220 */ /* 0x000fe20000410000 */
[----:B------:R-:W-:-:S04]  /*3360*/  IMAD.WIDE.U32 R2, R27, 0x10, R30 ;  /* 0x000000101b027825 */ /* 0x000fc800078e001e */
[----:B------:R-:W-:Y:S01]  /*3370*/  FFMA.FTZ R18, R114, R52, R49 ;  /* 0x0000003472127223 */ /* 0x000fe20000010031 */
[----:B------:R-:W-:Y:S01]  /*3380*/  FFMA.FTZ R27, R21, R71, R82 ;  /* 0x00000047151b7223 */ /* 0x000fe20000010052 */
[----:B------:R-:W-:Y:S01]  /*3390*/  FFMA.FTZ R21, R23, R59, R42 ;  /* 0x0000003b17157223 */ /* 0x000fe2000001002a */
[----:B------:R-:W-:-:S04]  /*33a0*/  IMAD.WIDE.U32 R30, R93, 0x10, R30 ;  /* 0x000000105d1e7825 */ /* 0x000fc800078e001e */
[----:B------:R-:W-:Y:S01]  /*33b0*/  FMUL.FTZ R93, R91, R22 ;  /* 0x000000165b5d7220 */ /* 0x000fe20000410000 */
[----:B------:R-:W-:Y:S01]  /*33c0*/  FFMA.FTZ R22, R98, R56, R41 ;  /* 0x0000003862167223 */ /* 0x000fe20000010029 */
[----:B------:R-:W-:Y:S01]  /*33d0*/  FFMA.FTZ R33, R33, R69, R80 ;  /* 0x0000004521217223 */ /* 0x000fe20000010050 */
[----:B------:R-:W-:Y:S01]  /*33e0*/  FFMA.FTZ R32, R32, R70, R83 ;  /* 0x0000004620207223 */ /* 0x000fe20000010053 */
[----:B------:R-:W-:Y:S01]  /*33f0*/  F2FP.BF16.F32.PACK_AB R18, R25, R18 ;  /* 0x000000121912723e */ /* 0x000fe200000010ff */
[----:B------:R-:W0:Y:S01]  /*3400*/  @!P2 LDC.64 R34, c[0x0][0x3c0] ;  /* 0x0000f000ff22ab82 */ /* 0x000e220000000a00 */
[----:B------:R-:W-:Y:S01]  /*3410*/  FMUL.FTZ R0, R91, R0 ;  /* 0x000000005b007220 */ /* 0x000fe20000410000 */
[----:B------:R-:W-:Y:S01]  /*3420*/  F2FP.BF16.F32.PACK_AB R22, R33, R22 ;  /* 0x000000162116723e */ /* 0x000fe200000010ff */
[----:B------:R-:W-:Y:S01]  /*3430*/  FMUL.FTZ R20, R91, R20 ;  /* 0x000000145b147220 */ /* 0x000fe20000410000 */
[----:B------:R-:W-:Y:S01]  /*3440*/  F2FP.BF16.F32.PACK_AB R21, R32, R21 ;  /* 0x000000152015723e */ /* 0x000fe200000010ff */
[----:B------:R-:W-:Y:S01]  /*3450*/  FFMA.FTZ R0, R0, R58, R43 ;  /* 0x0000003a00007223 */ /* 0x000fe2000001002b */
[----:B------:R-:W-:Y:S01]  /*3460*/  FFMA.FTZ R93, R93, R61, R44 ;  /* 0x0000003d5d5d7223 */ /* 0x000fe2000001002c */
[----:B------:R-:W-:Y:S01]  /*3470*/  FFMA.FTZ R26, R20, R72, R85 ;  /* 0x00000048141a7223 */ /* 0x000fe20000010055 */
[----:B------:R-:W1:Y:S01]  /*3480*/  @!P2 LDC.64 R24, c[0x0][0x3c8] ;  /* 0x0000f200ff18ab82 */ /* 0x000e620000000a00 */
[----:B------:R-:W-:Y:S01]  /*3490*/  FMUL.FTZ R37, R91, R106 ;  /* 0x0000006a5b257220 */ /* 0x000fe20000410000 */
[----:B------:R-:W-:Y:S01]  /*34a0*/  F2FP.BF16.F32.PACK_AB R20, R27, R0 ;  /* 0x000000001b14723e */ /* 0x000fe200000010ff */
[----:B------:R-:W-:Y:S01]  /*34b0*/  FMUL.FTZ R36, R91, R36 ;  /* 0x000000245b247220 */ /* 0x000fe20000410000 */
[----:B------:R-:W-:Y:S01]  /*34c0*/  F2FP.BF16.F32.PACK_AB R27, R26, R93 ;  /* 0x0000005d1a1b723e */ /* 0x000fe200000010ff */
[----:B------:R-:W-:Y:S01]  /*34d0*/  FFMA.FTZ R23, R37, R57, R40 ;  /* 0x0000003925177223 */ /* 0x000fe20000010028 */
[C---:B------:R-:W-:Y:S01]  /*34e0*/  FMUL.FTZ R93, R91.reuse, R90 ;  /* 0x0000005a5b5d7220 */ /* 0x040fe20000410000 */
[----:B------:R-:W-:Y:S01]  /*34f0*/  FMUL.FTZ R37, R91, R96 ;  /* 0x000000605b257220 */ /* 0x000fe20000410000 */
[----:B------:R-:W2:Y:S01]  /*3500*/  LDC.64 R32, c[0x0][0x380] ;  /* 0x0000e000ff207b82 */ /* 0x000ea20000000a00 */
[----:B------:R-:W-:Y:S01]  /*3510*/  FFMA.FTZ R0, R36, R62, R47 ;  /* 0x0000003e24007223 */ /* 0x000fe2000001002f */
[----:B------:R-:W-:Y:S01]  /*3520*/  FFMA.FTZ R90, R93, R63, R46 ;  /* 0x0000003f5d5a7223 */ /* 0x000fe2000001002e */
[----:B------:R-:W-:Y:S01]  /*3530*/  FFMA.FTZ R93, R37, R75, R86 ;  /* 0x0000004b255d7223 */ /* 0x000fe20000010056 */
[C---:B------:R-:W-:Y:S01]  /*3540*/  FMUL.FTZ R118, R91.reuse, R118 ;  /* 0x000000765b767220 */ /* 0x040fe20000410000 */
[C---:B------:R-:W-:Y:S01]  /*3550*/  FMUL.FTZ R108, R91.reuse, R108 ;  /* 0x0000006c5b6c7220 */ /* 0x040fe20000410000 */
[C---:B------:R-:W-:Y:S01]  /*3560*/  FMUL.FTZ R95, R91.reuse, R104 ;  /* 0x000000685b5f7220 */ /* 0x040fe20000410000 */
[----:B------:R-:W-:Y:S01]  /*3570*/  FMUL.FTZ R92, R91, R92 ;  /* 0x0000005c5b5c7220 */ /* 0x000fe20000410000 */
[----:B0-----:R-:W-:-:S04]  /*3580*/  @!P2 IMAD.WIDE R34, R39, 0x4, R34 ;  /* 0x000000042722a825 */ /* 0x001fc800078e0222 */
[----:B------:R-:W-:Y:S01]  /*3590*/  FMUL.FTZ R100, R91, R100 ;  /* 0x000000645b647220 */ /* 0x000fe20000410000 */
[----:B------:R-:W-:Y:S01]  /*35a0*/  FFMA.FTZ R118, R118, R64, R77 ;  /* 0x0000004076767223 */ /* 0x000fe2000001004d */
[----:B------:R-:W-:Y:S01]  /*35b0*/  FFMA.FTZ R108, R108, R68, R81 ;  /* 0x000000446c6c7223 */ /* 0x000fe20000010051 */
[----:B------:R-:W-:Y:S01]  /*35c0*/  FFMA.FTZ R97, R95, R73, R84 ;  /* 0x000000495f617223 */ /* 0x000fe20000010054 */
[----:B------:R3:W-:Y:S01]  /*35d0*/  @!P2 STG.E desc[UR6][R34.64], R103 ;  /* 0x000000672200a986 */ /* 0x0007e2000c101906 */
[----:B------:R-:W-:Y:S01]  /*35e0*/  FFMA.FTZ R26, R100, R60, R45 ;  /* 0x0000003c641a7223 */ /* 0x000fe2000001002d */
[----:B------:R-:W-:Y:S01]  /*35f0*/  FFMA.FTZ R95, R92, R74, R87 ;  /* 0x0000004a5c5f7223 */ /* 0x000fe20000010057 */
[----:B-1----:R-:W-:Y:S01]  /*3600*/  @!P2 IMAD.WIDE R36, R39, 0x4, R24 ;  /* 0x000000042724a825 */ /* 0x002fe200078e0218 */
[----:B------:R-:W-:Y:S02]  /*3610*/  F2FP.BF16.F32.PACK_AB R19, R118, R19 ;  /* 0x000000137613723e */ /* 0x000fe400000010ff */
[----:B------:R-:W-:-:S02]  /*3620*/  F2FP.BF16.F32.PACK_AB R23, R108, R23 ;  /* 0x000000176c17723e */ /* 0x000fc400000010ff */
[----:B------:R3:W-:Y:S01]  /*3630*/  @!P2 STG.E desc[UR6][R36.64], R91 ;  /* 0x0000005b2400a986 */ /* 0x0007e2000c101906 */
[----:B------:R-:W-:Y:S02]  /*3640*/  F2FP.BF16.F32.PACK_AB R26, R97, R26 ;  /* 0x0000001a611a723e */ /* 0x000fe400000010ff */
[----:B--2---:R-:W-:Y:S01]  /*3650*/  IADD3 R39, PT, PT, R39, R32, RZ ;  /* 0x0000002027277210 */ /* 0x004fe20007ffe0ff */
[----:B------:R3:W-:Y:S01]  /*3660*/  STG.E.128 desc[UR6][R2.64], R16 ;  /* 0x0000001002007986 */ /* 0x0007e2000c101d06 */
[----:B------:R-:W-:Y:S02]  /*3670*/  F2FP.BF16.F32.PACK_AB R25, R95, R90 ;  /* 0x0000005a5f19723e */ /* 0x000fe400000010ff */
[----:B------:R-:W-:Y:S01]  /*3680*/  ISETP.GE.AND P2, PT, R39, R33, PT ;  /* 0x000000212700720c */ /* 0x000fe20003f46270 */
[----:B------:R3:W-:Y:S01]  /*3690*/  STG.E.128 desc[UR6][R28.64], R20 ;  /* 0x000000141c007986 */ /* 0x0007e2000c101d06 */
[----:B------:R-:W-:-:S05]  /*36a0*/  F2FP.BF16.F32.PACK_AB R24, R93, R0 ;  /* 0x000000005d18723e */ /* 0x000fca00000010ff */
[----:B------:R3:W-:Y:S06]  /*36b0*/  STG.E.128 desc[UR6][R30.64], R24 ;  /* 0x000000181e007986 */ /* 0x0007ec000c101d06 */
[----:B------:R-:W-:Y:S05]  /*36c0*/  @!P2 BRA `(.L_x_97) ;  /* 0xffffffd00074a947 */ /* 0x000fea000383ffff */
[----:B------:R-:W-:Y:S05]  /*36d0*/  EXIT ;  /* 0x000000000000794d */ /* 0x000fea0003800000 */
.L_x_98:
        /* <DEDUP_REMOVED lines=10> */
.L_x_13667:


//--------------------- .text._ZN10layer_norm31ln_parallel_residual_fwd_kernelINS_13Kernel_traitsI13__nv_bfloat16S2_S2_S2_fjLj6144ELj1ELj1ELj8ELj16ENS_18Kernel_traits_baseILj6144ES2_S2_S2_S2_fjLj256EEEEELb1ELb0ELb0EEEvNS_9FwdParamsE --------------------------
	.section	.text._ZN10layer_norm31ln_parallel_residual_fwd_kernelINS_13Kernel_traitsI13__nv_bfloat16S2_S2_S2_fjLj6144ELj1ELj1ELj8ELj16ENS_18Kernel_traits_baseILj6144ES2_S2_S2_S2_fjLj256EEEEELb1ELb0ELb0EEEvNS_9FwdParamsE,"ax",@progbits
	.align	128
        .global         _ZN10layer_norm31ln_parallel_residual_fwd_kernelINS_13Kernel_traitsI13__nv_bfloat16S2_S2_S2_fjLj6144ELj1ELj1ELj8ELj16ENS_18Kernel_traits_baseILj6144ES2_S2_S2_S2_fjLj256EEEEELb1ELb0ELb0EEEvNS_9FwdParamsE
        .type           _ZN10layer_norm31ln_parallel_residual_fwd_kernelINS_13Kernel_traitsI13__nv_bfloat16S2_S2_S2_fjLj6144ELj1ELj1ELj8ELj16ENS_18Kernel_traits_baseILj6144ES2_S2_S2_S2_fjLj256EEEEELb1ELb0ELb0EEEvNS_9FwdParamsE,@function
        .size           _ZN10layer_norm31ln_parallel_residual_fwd_kernelINS_13Kernel_traitsI13__nv_bfloat16S2_S2_S2_fjLj6144ELj1ELj1ELj8ELj16ENS_18Kernel_traits_baseILj6144ES2_S2_S2_S2_fjLj256EEEEELb1ELb0ELb0EEEvNS_9FwdParamsE,(.L_x_13668 - _ZN10layer_norm31ln_parallel_residual_fwd_kernelINS_13Kernel_traitsI13__nv_bfloat16S2_S2_S2_fjLj6144ELj1ELj1ELj8ELj16ENS_18Kernel_traits_baseILj6144ES2_S2_S2_S2_fjLj256EEEEELb1ELb0ELb0EEEvNS_9FwdParamsE)
        .other          _ZN10layer_norm31ln_parallel_residual_fwd_kernelINS_13Kernel_traitsI13__nv_bfloat16S2_S2_S2_fjLj6144ELj1ELj1ELj8ELj16ENS_18Kernel_traits_baseILj6144ES2_S2_S2_S2_fjLj256EEEEELb1ELb0ELb0EEEvNS_9FwdParamsE,@"STO_CUDA_ENTRY STV_DEFAULT"
_ZN10layer_norm31ln_parallel_residual_fwd_kernelINS_13Kernel_traitsI13__nv_bfloat16S2_S2_S2_fjLj6144ELj1ELj1ELj8ELj16ENS_18Kernel_traits_baseILj6144ES2_S2_S2_S2_fjLj256EEEEELb1ELb0ELb0EEEvNS_9FwdParamsE:
.text._ZN10layer_norm31ln_parallel_residual_fwd_kernelINS_13Kernel_traitsI13__nv_bfloat16S2_S2_S2_fjLj6144ELj1ELj1ELj8ELj16ENS_18Kernel_traits_baseILj6144ES2_S2_S2_S2_fjLj256EEEEELb1ELb0ELb0EEEvNS_9FwdParamsE:
[----:B------:R-:W-:Y:S01]  /*0000*/  LDC R1, c[0x0][0x37c] ;  /* 0x0000df00ff017b82 */ /* 0x000fe20000000800 */
[----:B------:R-:W0:Y:S07]  /*0010*/  LDCU.U8 UR4, c[0x0][0x464] ;  /* 0x00008c80ff0477ac */ /* 0x000e2e0008000000 */
[----:B------:R-:W1:Y:S01]  /*0020*/  LDC R150, c[0x0][0x458] ;  /* 0x00011600ff967b82 */ /* 0x000e620000000800 */
[----:B------:R-:W2:Y:S07]  /*0030*/  LDCU.64 UR6, c[0x0][0x358] ;  /* 0x00006b00ff0677ac */ /* 0x000eae0008000a00 */
[----:B------:R-:W3:Y:S01]  /*0040*/  LDC R151, c[0x0][0x45c] ;  /* 0x00011700ff977b82 */ /* 0x000ee20000000800 */
[----:B------:R-:W4:Y:S07]  /*0050*/  S2R R134, SR_TID.X ;  /* 0x0000000000867919 */ /* 0x000f2e0000002100 */
[----:B------:R-:W4:Y:S01]  /*0060*/  LDC R0, c[0x0][0x388] ;  /* 0x0000e200ff007b82 */ /* 0x000f220000000800 */
[----:B0-----:R-:W-:Y:S01]  /*0070*/  ISETP.NE.AND P0, PT, RZ, UR4, PT ;  /* 0x00000004ff007c0c */ /* 0x001fe2000bf05270 */
[----:B------:R-:W0:-:S12]  /*0080*/  LDCU.64 UR4, c[0x0][0x450] ;  /* 0x00008a00ff0477ac */ /* 0x000e180008000a00 */
[----:B-1----:R-:W-:Y:S01]  /*0090*/  @P0 IMAD.MOV.U32 R2, RZ, RZ, R150 ;  /* 0x000000ffff020224 */ /* 0x002fe200078e0096 */
[----:B------:R-:W1:Y:S01]  /*00a0*/  @P0 LDC R9, c[0x0][0x460] ;  /* 0x00011800ff090b82 */ /* 0x000e620000000800 */
[----:B---3--:R-:W-:-:S06]  /*00b0*/  @P0 IMAD.MOV.U32 R3, RZ, RZ, R151 ;  /* 0x000000ffff030224 */ /* 0x008fcc00078e0097 */
[----:B--2---:R-:W1:Y:S01]  /*00c0*/  @P0 LDG.E.64 R2, desc[UR6][R2.64] ;  /* 0x0000000602020981 */ /* 0x004e62000c1e1b00 */
[----:B0-----:R-:W-:Y:S01]  /*00d0*/  MOV R142, UR4 ;  /* 0x00000004008e7c02 */ /* 0x001fe20008000f00 */
[----:B------:R-:W-:Y:S01]  /*00e0*/  IMAD.U32 R143, RZ, RZ, UR5 ;  /* 0x00000005ff8f7e24 */ /* 0x000fe2000f8e00ff */
[----:B------:R-:W0:Y:S05]  /*00f0*/  LDCU.64 UR4, c[0x0][0x438] ;  /* 0x00008700ff0477ac */ /* 0x000e2a0008000a00 */
[----:B------:R-:W5:Y:S01]  /*0100*/  @P0 LDG.E.64 R142, desc[UR6][R142.64] ;  /* 0x000000068e8e0981 */ /* 0x000f62000c1e1b00 */
[----:B----4-:R-:W-:Y:S01]  /*0110*/  SHF.R.S32.HI R7, RZ, 0x1f, R0 ;  /* 0x0000001fff077819 */ /* 0x010fe20000011400 */
[----:B------:R-:W-:Y:S01]  /*0120*/  IMAD.MOV.U32 R5, RZ, RZ, R134 ;  /* 0x000000ffff057224 */ /* 0x000fe200078e0086 */
[----:B------:R-:W-:Y:S02]  /*0130*/  BSSY.RECONVERGENT B0, `(.L_x_99) ;  /* 0x00000cb000007945 */ /* 0x000fe40003800200 */
[----:B------:R-:W-:-:S02]  /*0140*/  LEA.HI R7, R7, R0, RZ, 0x3 ;  /* 0x0000000007077211 */ /* 0x000fc400078f18ff */
[----:B------:R-:W-:-:S04]  /*0150*/  LOP3.LUT R0, R5, 0xff, RZ, 0x3c, !PT ;  /* 0x000000ff05007812 */ /* 0x000fc800078e3cff */
[----:B------:R-:W-:Y:S01]  /*0160*/  LEA.HI.SX32 R0, R7, R0, 0x1d ;  /* 0x0000000007007211 */ /* 0x000fe200078feaff */
[----:B0-----:R-:W-:-:S04]  /*0170*/  UISETP.NE.U32.AND UP0, UPT, UR4, URZ, UPT ;  /* 0x000000ff0400728c */ /* 0x001fc8000bf05070 */
[----:B------:R-:W-:Y:S01]  /*0180*/  UISETP.NE.AND.EX UP0, UPT, UR5, URZ, UPT, UP0 ;  /* 0x000000ff0500728c */ /* 0x000fe2000bf05300 */
[----:B-1----:R-:W-:-:S04]  /*0190*/  @P0 IADD3 R150, P1, PT, R2, R9, RZ ;  /* 0x0000000902960210 */ /* 0x002fc80007f3e0ff */
[----:B------:R-:W-:-:S04]  /*01a0*/  @P0 IADD3.X R151, PT, PT, RZ, R3, RZ, P1, !PT ;  /* 0x00000003ff970210 */ /* 0x000fc80000ffe4ff */
[--C-:B------:R-:W-:Y:S02]  /*01b0*/  SHF.R.U64 R2, R150, 0x2, R151.reuse ;  /* 0x0000000296027819 */ /* 0x100fe40000001297 */
[----:B------:R-:W-:Y:S01]  /*01c0*/  SHF.R.U32.HI R3, RZ, 0x2, R151 ;  /* 0x00000002ff037819 */ /* 0x000fe20000011697 */
[----:B------:R-:W-:Y:S06]  /*01d0*/  BRA.U UP0, `(.L_x_100) ;  /* 0x0000000500947547 */ /* 0x000fec000b800000 */
[----:B------:R-:W0:Y:S02]  /*01e0*/  LDCU.64 UR4, c[0x0][0x440] ;  /* 0x00008800ff0477ac */ /* 0x000e240008000a00 */
[----:B0-----:R-:W-:-:S04]  /*01f0*/  UISETP.NE.U32.AND UP0, UPT, UR4, URZ, UPT ;  /* 0x000000ff0400728c */ /* 0x001fc8000bf05070 */
[----:B------:R-:W-:-:S09]  /*0200*/  UISETP.NE.AND.EX UP0, UPT, UR5, URZ, UPT, UP0 ;  /* 0x000000ff0500728c */ /* 0x000fd2000bf05300 */
[----:B------:R-:W-:Y:S05]  /*0210*/  BRA.U UP0, `(.L_x_101) ;  /* 0x0000000100c47547 */ /* 0x000fea000b800000 */
[----:B------:R-:W0:Y:S01]  /*0220*/  LDC.64 R8, c[0x0][0x3d0] ;  /* 0x0000f400ff087b82 */ /* 0x000e220000000a00 */
[C---:B------:R-:W-:Y:S02]  /*0230*/  ISETP.GE.U32.AND P2, PT, R0.reuse, 0x100, PT ;  /* 0x000001000000780c */ /* 0x040fe40003f46070 */
[----:B------:R-:W-:Y:S02]  /*0240*/  ISETP.GE.U32.AND P0, PT, R0, 0x200, PT ;  /* 0x000002000000780c */ /* 0x000fe40003f06070 */
[----:B------:R-:W-:-:S03]  /*0250*/  LOP3.LUT R4, R4, 0xffffff7f, RZ, 0xc0, !PT ;  /* 0xffffff7f04047812 */ /* 0x000fc600078ec0ff */
[----:B------:R-:W1:Y:S08]  /*0260*/  LDC.64 R10, c[0x0][0x3d8] ;  /* 0x0000f600ff0a7b82 */ /* 0x000e700000000a00 */
[----:B------:R-:W2:Y:S08]  /*0270*/  LDC.64 R12, c[0x0][0x3d0] ;  /* 0x0000f400ff0c7b82 */ /* 0x000eb00000000a00 */
[----:B------:R-:W3:Y:S01]  /*0280*/  LDC.64 R14, c[0x0][0x3d8] ;  /* 0x0000f600ff0e7b82 */ /* 0x000ee20000000a00 */
[----:B0-----:R-:W-:Y:S01]  /*0290*/  @P2 IMAD.WIDE.U32 R8, R5, 0x10, R8 ;  /* 0x0000001005082825 */ /* 0x001fe200078e0008 */
[----:B------:R-:W-:-:S02]  /*02a0*/  ISETP.GE.U32.AND P1, PT, R0, 0x300, PT ;  /* 0x000003000000780c */ /* 0x000fc40003f26070 */
[----:B------:R-:W-:Y:S02]  /*02b0*/  CS2R R64, SRZ ;  /* 0x0000000000407805 */ /* 0x000fe4000001ff00 */
[----:B------:R-:W-:Y:S01]  /*02c0*/  @P2 LOP3.LUT R4, R4, 0x80, RZ, 0xfc, !PT ;  /* 0x0000008004042812 */ /* 0x000fe200078efcff */
        /* <DEDUP_REMOVED lines=8> */
[----:B------:R-:W-:Y:S01]  /*0350*/  IMAD.MOV.U32 R66, RZ, RZ, RZ ;  /* 0x000000ffff427224 */ /* 0x000fe200078e00ff */
[----:B------:R-:W-:Y:S01]  /*0360*/  CS2R R68, SRZ ;  /* 0x0000000000447805 */ /* 0x000fe2000001ff00 */
[----:B------:R-:W-:Y:S01]  /*0370*/  IMAD.MOV.U32 R70, RZ, RZ, RZ ;  /* 0x000000ffff467224 */ /* 0x000fe200078e00ff */
[----:B------:R-:W-:Y:S02]  /*0380*/  CS2R R74, SRZ ;  /* 0x00000000004a7805 */ /* 0x000fe4000001ff00 */
[----:B------:R-:W-:Y:S02]  /*0390*/  CS2R R72, SRZ ;  /* 0x0000000000487805 */ /* 0x000fe4000001ff00 */
[----:B------:R-:W-:Y:S02]  /*03a0*/  CS2R R78, SRZ ;  /* 0x00000000004e7805 */ /* 0x000fe4000001ff00 */
[----:B------:R-:W-:-:S02]  /*03b0*/  CS2R R76, SRZ ;  /* 0x00000000004c7805 */ /* 0x000fc4000001ff00 */
[----:B------:R-:W-:Y:S01]  /*03c0*/  @P2 MOV R71, RZ ;  /* 0x000000ff00472202 */ /* 0x000fe20000000f00 */
[----:B------:R-:W-:Y:S02]  /*03d0*/  @P0 IMAD.MOV.U32 R67, RZ, RZ, RZ ;  /* 0x000000ffff430224 */ /* 0x000fe400078e00ff */
[----:B------:R-:W-:Y:S01]  /*03e0*/  @P0 VIADD R5, R5, 0x100 ;  /* 0x0000010005050836 */ /* 0x000fe20000000000 */
[----:B0-----:R-:W-:Y:S06]  /*03f0*/  @!P1 BRA `(.L_x_102) ;  /* 0x0000000800789947 */ /* 0x001fec0003800000 */
[----:B------:R-:W0:Y:S08]  /*0400*/  LDC.64 R80, c[0x0][0x3d0] ;  /* 0x0000f400ff507b82 */ /* 0x000e300000000a00 */
[----:B------:R-:W1:Y:S01]  /*0410*/  LDC.64 R84, c[0x0][0x3d8] ;  /* 0x0000f600ff547b82 */ /* 0x000e620000000a00 */
[----:B0-----:R-:W-:-:S06]  /*0420*/  IMAD.WIDE.U32 R80, R5, 0x10, R80 ;  /* 0x0000001005507825 */ /* 0x001fcc00078e0050 */
[----:B------:R-:W5:Y:S01]  /*0430*/  LDG.E.128 R80, desc[UR6][R80.64] ;  /* 0x0000000650507981 */ /* 0x000f62000c1e1d00 */
[----:B-1----:R-:W-:-:S06]  /*0440*/  IMAD.WIDE.U32 R84, R5, 0x10, R84 ;  /* 0x0000001005547825 */ /* 0x002fcc00078e0054 */
[----:B------:R-:W5:Y:S01]  /*0450*/  LDG.E.128 R84, desc[UR6][R84.64] ;  /* 0x0000000654547981 */ /* 0x000f62000c1e1d00 */
[----:B------:R-:W-:Y:S01]  /*0460*/  HFMA2 R66, -RZ, RZ, 0, 0 ;  /* 0x00000000ff427431 */ /* 0x000fe200000001ff */
[----:B------:R-:W-:Y:S02]  /*0470*/  CS2R R90, SRZ ;  /* 0x00000000005a7805 */ /* 0x000fe4000001ff00 */
[----:B------:R-:W-:Y:S02]  /*0480*/  CS2R R88, SRZ ;  /* 0x0000000000587805 */ /* 0x000fe4000001ff00 */
[----:B------:R-:W-:Y:S01]  /*0490*/  CS2R R64, SRZ ;  /* 0x0000000000407805 */ /* 0x000fe2000001ff00 */
[----:B------:R-:W-:Y:S01]  /*04a0*/  IMAD.MOV.U32 R70, RZ, RZ, RZ ;  /* 0x000000ffff467224 */ /* 0x000fe200078e00ff */
        /* <DEDUP_REMOVED lines=8> */
.L_x_101:
[C---:B------:R-:W-:Y:S01]  /*0530*/  ISETP.GE.U32.AND P2, PT, R0.reuse, 0x100, PT ;  /* 0x000001000000780c */ /* 0x040fe20003f46070 */
[----:B------:R-:W0:Y:S01]  /*0540*/  LDC.64 R10, c[0x0][0x3d0] ;  /* 0x0000f400ff0a7b82 */ /* 0x000e220000000a00 */
[----:B------:R-:W-:Y:S02]  /*0550*/  ISETP.GE.U32.AND P0, PT, R0, 0x200, PT ;  /* 0x000002000000780c */ /* 0x000fe40003f06070 */
[----:B------:R-:W-:-:S05]  /*0560*/  LOP3.LUT R4, R4, 0xffffff7f, RZ, 0xc0, !PT ;  /* 0xffffff7f04047812 */ /* 0x000fca00078ec0ff */
        /* <DEDUP_REMOVED lines=8> */
[----:B------:R-:W4:Y:S01]  /*05f0*/  @P2 LDC.64 R8, c[0x0][0x440] ;  /* 0x00011000ff082b82 */ /* 0x000f220000000a00 */
[----:B-1----:R-:W-:-:S05]  /*0600*/  @P2 IMAD.WIDE.U32 R12, R5, 0x10, R12 ;  /* 0x00000010050c2825 */ /* 0x002fca00078e000c */
[----:B------:R0:W5:Y:S02]  /*0610*/  @P2 LDG.E.128 R52, desc[UR6][R12.64] ;  /* 0x000000060c342981 */ /* 0x000164000c1e1d00 */
[----:B------:R-:W1:Y:S01]  /*0620*/  @P0 LDC.64 R18, c[0x0][0x440] ;  /* 0x00011000ff120b82 */ /* 0x000e620000000a00 */
[C---:B----4-:R-:W-:Y:S01]  /*0630*/  @P2 IMAD.WIDE.U32 R8, R5.reuse, 0x10, R8 ;  /* 0x0000001005082825 */ /* 0x050fe200078e0008 */
[----:B------:R-:W-:-:S04]  /*0640*/  @P2 LOP3.LUT R5, R5, 0x100, RZ, 0xfc, !PT ;  /* 0x0000010005052812 */ /* 0x000fc800078efcff */
[----:B------:R0:W5:Y:S01]  /*0650*/  @P2 LD.E.128 R76, desc[UR6][R8.64] ;  /* 0x00000006084c2980 */ /* 0x000162000c101d00 */
[----:B--2---:R-:W-:-:S04]  /*0660*/  @P0 IMAD.WIDE.U32 R14, R5, 0x10, R14 ;  /* 0x00000010050e0825 */ /* 0x004fc800078e000e */
[C---:B---3--:R-:W-:Y:S01]  /*0670*/  @P0 IMAD.WIDE.U32 R16, R5.reuse, 0x10, R16 ;  /* 0x0000001005100825 */ /* 0x048fe200078e0010 */
[----:B------:R0:W5:Y:S03]  /*0680*/  @P0 LDG.E.128 R56, desc[UR6][R14.64] ;  /* 0x000000060e380981 */ /* 0x000166000c1e1d00 */
[----:B-1----:R-:W-:Y:S01]  /*0690*/  @P0 IMAD.WIDE.U32 R18, R5, 0x10, R18 ;  /* 0x0000001005120825 */ /* 0x002fe200078e0012 */
[----:B------:R0:W5:Y:S04]  /*06a0*/  @P0 LDG.E.128 R60, desc[UR6][R16.64] ;  /* 0x00000006103c0981 */ /* 0x000168000c1e1d00 */
[----:B------:R0:W5:Y:S01]  /*06b0*/  @P0 LD.E.128 R72, desc[UR6][R18.64] ;  /* 0x0000000612480980 */ /* 0x000162000c101d00 */
[----:B------:R-:W-:Y:S01]  /*06c0*/  IMAD.MOV.U32 R66, RZ, RZ, RZ ;  /* 0x000000ffff427224 */ /* 0x000fe200078e00ff */
[----:B------:R-:W-:-:S02]  /*06d0*/  MOV R70, RZ ;  /* 0x000000ff00467202 */ /* 0x000fc40000000f00 */
[----:B------:R-:W-:Y:S01]  /*06e0*/  CS2R R68, SRZ ;  /* 0x0000000000447805 */ /* 0x000fe2000001ff00 */
[----:B------:R-:W-:Y:S01]  /*06f0*/  @P2 IMAD.MOV.U32 R71, RZ, RZ, RZ ;  /* 0x000000ffff472224 */ /* 0x000fe200078e00ff */
[----:B------:R-:W-:Y:S01]  /*0700*/  @P0 IADD3 R5, PT, PT, R5, 0x100, RZ ;  /* 0x0000010005050810 */ /* 0x000fe20007ffe0ff */
[----:B------:R-:W-:Y:S01]  /*0710*/  @P0 IMAD.MOV.U32 R67, RZ, RZ, RZ ;  /* 0x000000ffff430224 */ /* 0x000fe200078e00ff */
[----:B------:R-:W-:Y:S06]  /*0720*/  @!P1 BRA `(.L_x_102) ;  /* 0x0000000400ac9947 */ /* 0x000fec0003800000 */
[----:B------:R-:W1:Y:S08]  /*0730*/  LDC.64 R80, c[0x0][0x3d0] ;  /* 0x0000f400ff507b82 */ /* 0x000e700000000a00 */
[----:B------:R-:W2:Y:S08]  /*0740*/  LDC.64 R84, c[0x0][0x3d8] ;  /* 0x0000f600ff547b82 */ /* 0x000eb00000000a00 */
[----:B------:R-:W3:Y:S01]  /*0750*/  LDC.64 R92, c[0x0][0x440] ;  /* 0x00011000ff5c7b82 */ /* 0x000ee20000000a00 */
[----:B-1----:R-:W-:-:S06]  /*0760*/  IMAD.WIDE.U32 R80, R5, 0x10, R80 ;  /* 0x0000001005507825 */ /* 0x002fcc00078e0050 */
[----:B------:R-:W5:Y:S01]  /*0770*/  LDG.E.128 R80, desc[UR6][R80.64] ;  /* 0x0000000650507981 */ /* 0x000f62000c1e1d00 */
[----:B--2---:R-:W-:-:S06]  /*0780*/  IMAD.WIDE.U32 R84, R5, 0x10, R84 ;  /* 0x0000001005547825 */ /* 0x004fcc00078e0054 */
[----:B------:R-:W5:Y:S01]  /*0790*/  LDG.E.128 R84, desc[UR6][R84.64] ;  /* 0x0000000654547981 */ /* 0x000f62000c1e1d00 */
[----:B---3--:R-:W-:-:S06]  /*07a0*/  IMAD.WIDE.U32 R92, R5, 0x10, R92 ;  /* 0x00000010055c7825 */ /* 0x008fcc00078e005c */
[----:B------:R-:W5:Y:S01]  /*07b0*/  LD.E.128 R92, desc[UR6][R92.64] ;  /* 0x000000065c5c7980 */ /* 0x000f62000c101d00 */
[----:B------:R-:W-:Y:S02]  /*07c0*/  CS2R R90, SRZ ;  /* 0x00000000005a7805 */ /* 0x000fe4000001ff00 */
[----:B------:R-:W-:Y:S01]  /*07d0*/  CS2R R88, SRZ ;  /* 0x0000000000587805 */ /* 0x000fe2000001ff00 */
[----:B------:R-:W-:Y:S01]  /*07e0*/  IMAD.MOV.U32 R66, RZ, RZ, RZ ;  /* 0x000000ffff427224 */ /* 0x000fe200078e00ff */
[----:B------:R-:W-:Y:S01]  /*07f0*/  CS2R R64, SRZ ;  /* 0x0000000000407805 */ /* 0x000fe2000001ff00 */
[----:B------:R-:W-:Y:S01]  /*0800*/  IMAD.MOV.U32 R70, RZ, RZ, RZ ;  /* 0x000000ffff467224 */ /* 0x000fe200078e00ff */
[----:B------:R-:W-:Y:S01]  /*0810*/  CS2R R68, SRZ ;  /* 0x0000000000447805 */ /* 0x000fe2000001ff00 */
[----:B------:R-:W-:Y:S06]  /*0820*/  BRA `(.L_x_102) ;  /* 0x00000004006c7947 */ /* 0x000fec0003800000 */
.L_x_100:
[----:B------:R-:W0:Y:S02]  /*0830*/  LDCU.64 UR4, c[0x0][0x440] ;  /* 0x00008800ff0477ac */ /* 0x000e240008000a00 */
[----:B0-----:R-:W-:-:S04]  /*0840*/  UISETP.NE.U32.AND UP0, UPT, UR4, URZ, UPT ;  /* 0x000000ff0400728c */ /* 0x001fc8000bf05070 */
[----:B------:R-:W-:-:S09]  /*0850*/  UISETP.NE.AND.EX UP0, UPT, UR5, URZ, UPT, UP0 ;  /* 0x000000ff0500728c */ /* 0x000fd2000bf05300 */
[----:B------:R-:W-:Y:S05]  /*0860*/  BRA.U !UP0, `(.L_x_103) ;  /* 0x0000000108b47547 */ /* 0x000fea000b800000 */
[C---:B------:R-:W-:Y:S01]  /*0870*/  ISETP.GE.U32.AND P1, PT, R0.reuse, 0x100, PT ;  /* 0x000001000000780c */ /* 0x040fe20003f26070 */
[----:B------:R-:W0:Y:S01]  /*0880*/  LDC.64 R10, c[0x0][0x3d0] ;  /* 0x0000f400ff0a7b82 */ /* 0x000e220000000a00 */
[----:B------:R-:W-:Y:S02]  /*0890*/  ISETP.GE.U32.AND P0, PT, R0, 0x200, PT ;  /* 0x000002000000780c */ /* 0x000fe40003f06070 */
[----:B------:R-:W-:-:S05]  /*08a0*/  LOP3.LUT R4, R4, 0xffffff7f, RZ, 0xc0, !PT ;  /* 0xffffff7f04047812 */ /* 0x000fca00078ec0ff */
[----:B------:R-:W1:Y:S04]  /*08b0*/  LDC.64 R12, c[0x0][0x3d8] ;  /* 0x0000f600ff0c7b82 */ /* 0x000e680000000a00 */
[----:B------:R-:W-:-:S04]  /*08c0*/  @P1 LOP3.LUT R4, R4, 0x80, RZ, 0xfc, !PT ;  /* 0x0000008004041812 */ /* 0x000fc800078efcff */
[----:B------:R-:W2:Y:S08]  /*08d0*/  @P1 LDC.64 R8, c[0x0][0x438] ;  /* 0x00010e00ff081b82 */ /* 0x000eb00000000a00 */
[----:B------:R-:W3:Y:S01]  /*08e0*/  @P1 LDC.64 R14, c[0x0][0x440] ;  /* 0x00011000ff0e1b82 */ /* 0x000ee20000000a00 */
[----:B0-----:R-:W-:-:S05]  /*08f0*/  @P1 IMAD.WIDE.U32 R10, R5, 0x10, R10 ;  /* 0x00000010050a1825 */ /* 0x001fca00078e000a */
[----:B------:R4:W5:Y:S02]  /*0900*/  @P1 LDG.E.128 R48, desc[UR6][R10.64] ;  /* 0x000000060a301981 */ /* 0x000964000c1e1d00 */
[----:B------:R-:W0:Y:S01]  /*0910*/  LDC.64 R16, c[0x0][0x3d0] ;  /* 0x0000f400ff107b82 */ /* 0x000e220000000a00 */
        /* <DEDUP_REMOVED lines=20> */
[----:B----4-:R-:W-:Y:S05]  /*0a60*/  @!P1 BRA `(.L_x_102) ;  /* 0x0000000000dc9947 */ /* 0x010fea0003800000 */
        /* <DEDUP_REMOVED lines=13> */
.L_x_103:
[C---:B------:R-:W-:Y:S01]  /*0b40*/  ISETP.GE.U32.AND P2, PT, R0.reuse, 0x100, PT ;  /* 0x000001000000780c */ /* 0x040fe20003f46070 */
[----:B------:R-:W0:Y:S01]  /*0b50*/  LDC.64 R8, c[0x0][0x3d0] ;  /* 0x0000f400ff087b82 */ /* 0x000e220000000a00 */
[C---:B------:R-:W-:Y:S02]  /*0b60*/  ISETP.GE.U32.AND P0, PT, R0.reuse, 0x200, PT ;  /* 0x000002000000780c */ /* 0x040fe40003f06070 */
[----:B------:R-:W-:Y:S02]  /*0b70*/  ISETP.GE.U32.AND P1, PT, R0, 0x300, PT ;  /* 0x000003000000780c */ /* 0x000fe40003f26070 */
[----:B------:R-:W-:-:S03]  /*0b80*/  LOP3.LUT R4, R4, 0xffffff7f, RZ, 0xc0, !PT ;  /* 0xffffff7f04047812 */ /* 0x000fc600078ec0ff */
[----:B------:R-:W1:Y:S08]  /*0b90*/  LDC.64 R12, c[0x0][0x3d8] ;  /* 0x0000f600ff0c7b82 */ /* 0x000e700000000a00 */
[----:B------:R-:W2:Y:S08]  /*0ba0*/  LDC.64 R20, c[0x0][0x3d0] ;  /* 0x0000f400ff147b82 */ /* 0x000eb00000000a00 */
[----:B------:R-:W3:Y:S01]  /*0bb0*/  LDC.64 R24, c[0x0][0x3d8] ;  /* 0x0000f600ff187b82 */ /* 0x000ee20000000a00 */
[----:B0-----:R-:W-:-:S07]  /*0bc0*/  @P2 IMAD.WIDE.U32 R14, R5, 0x10, R8 ;  /* 0x00000010050e2825 */ /* 0x001fce00078e0008 */
[----:B------:R-:W0:Y:S01]  /*0bd0*/  LDC.64 R26, c[0x0][0x3d0] ;  /* 0x0000f400ff1a7b82 */ /* 0x000e220000000a00 */
[----:B-1----:R-:W-:Y:S01]  /*0be0*/  @P2 IMAD.WIDE.U32 R18, R5, 0x10, R12 ;  /* 0x0000001005122825 */ /* 0x002fe200078e000c */
[----:B------:R1:W5:Y:S06]  /*0bf0*/  @P2 LDG.E.128 R48, desc[UR6][R14.64] ;  /* 0x000000060e302981 */ /* 0x00036c000c1e1d00 */
[----:B------:R-:W4:Y:S01]  /*0c00*/  LDC.64 R30, c[0x0][0x3d8] ;  /* 0x0000f600ff1e7b82 */ /* 0x000f220000000a00 */
[----:B------:R1:W5:Y:S01]  /*0c10*/  @P2 LDG.E.128 R52, desc[UR6][R18.64] ;  /* 0x0000000612342981 */ /* 0x000362000c1e1d00 */
[----:B------:R-:W-:Y:S01]  /*0c20*/  HFMA2 R78, -RZ, RZ, 0, 0 ;  /* 0x00000000ff4e7431 */ /* 0x000fe200000001ff */
[----:B------:R-:W-:-:S05]  /*0c30*/  @P2 LOP3.LUT R4, R4, 0x80, RZ, 0xfc, !PT ;  /* 0x0000008004042812 */ /* 0x000fca00078efcff */
[----:B------:R-:W2:Y:S08]  /*0c40*/  @P2 LDC.64 R10, c[0x0][0x438] ;  /* 0x00010e00ff0a2b82 */ /* 0x000eb00000000a00 */
[----:B------:R-:W3:Y:S08]  /*0c50*/  @P0 LDC.64 R22, c[0x0][0x438] ;  /* 0x00010e00ff160b82 */ /* 0x000ef00000000a00 */
[----:B------:R-:W1:Y:S01]  /*0c60*/  @P1 LDC.64 R28, c[0x0][0x438] ;  /* 0x00010e00ff1c1b82 */ /* 0x000e620000000a00 */
[C---:B--2---:R-:W-:Y:S01]  /*0c70*/  @P2 IMAD.WIDE.U32 R16, R5.reuse, 0x10, R10 ;  /* 0x0000001005102825 */ /* 0x044fe200078e000a */
[----:B------:R-:W-:-:S04]  /*0c80*/  @P2 LOP3.LUT R5, R5, 0x100, RZ, 0xfc, !PT ;  /* 0x0000010005052812 */ /* 0x000fc800078efcff */
[----:B------:R2:W5:Y:S01]  /*0c90*/  @P2 LD.E.128 R68, desc[UR6][R16.64] ;  /* 0x0000000610442980 */ /* 0x000562000c101d00 */
[----:B------:R-:W-:-:S04]  /*0ca0*/  @P0 IMAD.WIDE.U32 R20, R5, 0x10, R20 ;  /* 0x0000001005140825 */ /* 0x000fc800078e0014 */
[C---:B---3--:R-:W-:Y:S01]  /*0cb0*/  @P0 IMAD.WIDE.U32 R22, R5.reuse, 0x10, R22 ;  /* 0x0000001005160825 */ /* 0x048fe200078e0016 */
[----:B------:R2:W5:Y:S03]  /*0cc0*/  @P0 LDG.E.128 R56, desc[UR6][R20.64] ;  /* 0x0000000614380981 */ /* 0x000566000c1e1d00 */
[C---:B------:R-:W-:Y:S01]  /*0cd0*/  @P0 IMAD.WIDE.U32 R24, R5.reuse, 0x10, R24 ;  /* 0x0000001005180825 */ /* 0x040fe200078e0018 */
[----:B------:R2:W5:Y:S03]  /*0ce0*/  @P0 LD.E.128 R64, desc[UR6][R22.64] ;  /* 0x0000000616400980 */ /* 0x000566000c101d00 */
[----:B------:R-:W-:Y:S01]  /*0cf0*/  @P0 VIADD R5, R5, 0x100 ;  /* 0x0000010005050836 */ /* 0x000fe20000000000 */
[----:B------:R2:W5:Y:S03]  /*0d00*/  @P0 LDG.E.128 R60, desc[UR6][R24.64] ;  /* 0x00000006183c0981 */ /* 0x000566000c1e1d00 */
[----:B0-----:R-:W-:-:S04]  /*0d10*/  @P1 IMAD.WIDE.U32 R8, R5, 0x10, R26 ;  /* 0x0000001005081825 */ /* 0x001fc800078e001a */
[C---:B-1----:R-:W-:Y:S01]  /*0d20*/  @P1 IMAD.WIDE.U32 R10, R5.reuse, 0x10, R28 ;  /* 0x00000010050a1825 */ /* 0x042fe200078e001c */
[----:B------:R2:W5:Y:S03]  /*0d30*/  @P1 LDG.E.128 R80, desc[UR6][R8.64] ;  /* 0x0000000608501981 */ /* 0x000566000c1e1d00 */
[----:B----4-:R-:W-:Y:S01]  /*0d40*/  @P1 IMAD.WIDE.U32 R12, R5, 0x10, R30 ;  /* 0x00000010050c1825 */ /* 0x010fe200078e001e */
[----:B------:R2:W5:Y:S04]  /*0d50*/  @P1 LD.E.128 R88, desc[UR6][R10.64] ;  /* 0x000000060a581980 */ /* 0x000568000c101d00 */
[----:B------:R2:W5:Y:S01]  /*0d60*/  @P1 LDG.E.128 R84, desc[UR6][R12.64] ;  /* 0x000000060c541981 */ /* 0x000562000c1e1d00 */
[----:B------:R-:W-:Y:S01]  /*0d70*/  IMAD.MOV.U32 R74, RZ, RZ, RZ ;  /* 0x000000ffff4a7224 */ /* 0x000fe200078e00ff */
[----:B------:R-:W-:-:S02]  /*0d80*/  CS2R R72, SRZ ;  /* 0x0000000000487805 */ /* 0x000fc4000001ff00 */
[----:B------:R-:W-:Y:S01]  /*0d90*/  CS2R R76, SRZ ;  /* 0x00000000004c7805 */ /* 0x000fe2000001ff00 */
[----:B------:R-:W-:Y:S01]  /*0da0*/  @P2 IMAD.MOV.U32 R79, RZ, RZ, RZ ;  /* 0x000000ffff4f2224 */ /* 0x000fe200078e00ff */
[----:B------:R-:W-:Y:S02]  /*0db0*/  @P1 CS2R R94, SRZ ;  /* 0x00000000005e1805 */ /* 0x000fe4000001ff00 */
[----:B------:R-:W-:Y:S01]  /*0dc0*/  @P1 CS2R R92, SRZ ;  /* 0x00000000005c1805 */ /* 0x000fe2000001ff00 */
[----:B------:R-:W-:-:S07]  /*0dd0*/  @P0 IMAD.MOV.U32 R75, RZ, RZ, RZ ;  /* 0x000000ffff4b0224 */ /* 0x000fce00078e00ff */
.L_x_102:
[----:B------:R-:W-:Y:S05]  /*0de0*/  BSYNC.RECONVERGENT B0 ;  /* 0x0000000000007941 */ /* 0x000fea0003800200 */
.L_x_99:
[----:B------:R-:W1:Y:S08]  /*0df0*/  S2UR UR4, SR_CTAID.X ;  /* 0x00000000000479c3 */ /* 0x000e700000002500 */
[----:B------:R-:W1:Y:S02]  /*0e00*/  LDC R5, c[0x0][0x384] ;  /* 0x0000e100ff057b82 */ /* 0x000e640000000800 */
[----:B-1----:R-:W-:-:S13]  /*0e10*/  ISETP.LE.AND P0, PT, R5, UR4, PT ;  /* 0x0000000405007c0c */ /* 0x002fda000bf03270 */
[----:B------:R-:W-:Y:S05]  /*0e20*/  @P0 EXIT ;  /* 0x000000000000094d */ /* 0x000fea0003800000 */
[----:B------:R-:W1:Y:S01]  /*0e30*/  LDCU UR5, c[0x0][0x360] ;  /* 0x00006c00ff0577ac */ /* 0x000e620008000800 */
[----:B------:R-:W-:Y:S01]  /*0e40*/  MOV R5, UR4 ;  /* 0x0000000400057c02 */ /* 0x000fe20008000f00 */
[----:B0-2---:R-:W-:Y:S01]  /*0e50*/  IMAD.HI.U32 R9, R2, -0x2daee0ad, RZ ;  /* 0xd2511f5302097827 */ /* 0x005fe200078e00ff */
[----:B------:R-:W-:Y:S01]  /*0e60*/  SHF.R.S32.HI R16, RZ, 0x3, R7 ;  /* 0x00000003ff107819 */ /* 0x000fe20000011407 */
[----:B------:R-:W-:Y:S01]  /*0e70*/  UPLOP3.LUT UP1, UPT, UPT, UPT, UPT, 0x40, 0x4 ;  /* 0x000000000004789c */ /* 0x000fe20003f2e870 */
[----:B------:R-:W-:Y:S01]  /*0e80*/  SHF.L.U32 R7, R134, 0x5, RZ ;  /* 0x0000000586077819 */ /* 0x000fe200000006ff */
[----:B------:R-:W-:Y:S01]  /*0e90*/  IMAD R14, R2, -0x2daee0ad, RZ ;  /* 0xd2511f53020e7824 */ /* 0x000fe200078e02ff */
[----:B-----5:R-:W-:Y:S01]  /*0ea0*/  LOP3.LUT R9, R9, R143, RZ, 0x3c, !PT ;  /* 0x0000008f09097212 */ /* 0x020fe200078e3cff */
[----:B------:R-:W-:Y:S01]  /*0eb0*/  VIADD R15, R143, 0xbb67ae85 ;  /* 0xbb67ae858f0f7836 */ /* 0x000fe20000000000 */
[----:B------:R-:W-:Y:S01]  /*0ec0*/  LOP3.LUT R18, R134, 0xe0, RZ, 0xc0, !PT ;  /* 0x000000e086127812 */ /* 0x000fe200078ec0ff */
[----:B------:R-:W-:Y:S01]  /*0ed0*/  VIADD R12, R142, 0x9e3779b9 ;  /* 0x9e3779b98e0c7836 */ /* 0x000fe20000000000 */
[----:B------:R-:W-:Y:S01]  /*0ee0*/  LOP3.LUT R20, R7, 0x3e0, RZ, 0xc0, !PT ;  /* 0x000003e007147812 */ /* 0x000fe200078ec0ff */
[----:B------:R-:W-:Y:S01]  /*0ef0*/  IMAD.HI.U32 R10, R9, -0x326172a9, RZ ;  /* 0xcd9e8d57090a7827 */ /* 0x000fe200078e00ff */
[----:B------:R-:W-:Y:S01]  /*0f00*/  LOP3.LUT R150, R150, 0x3, RZ, 0xc0, !PT ;  /* 0x0000000396967812 */ /* 0x000fe200078ec0ff */
[----:B------:R-:W0:Y:S01]  /*0f10*/  LDCU UR14, c[0x0][0x388] ;  /* 0x00007100ff0e77ac */ /* 0x000e220008000800 */
[----:B------:R-:W-:Y:S01]  /*0f20*/  PRMT R17, R85, 0x7632, R17 ;  /* 0x0000763255117816 */ /* 0x000fe20000000011 */
[----:B------:R-:W-:Y:S01]  /*0f30*/  IMAD R9, R9, -0x326172a9, RZ ;  /* 0xcd9e8d5709097824 */ /* 0x000fe200078e02ff */
[----:B------:R-:W-:Y:S01]  /*0f40*/  PRMT R19, R81, 0x7632, R19 ;  /* 0x0000763251137816 */ /* 0x000fe20000000013 */
[----:B-1----:R-:W-:Y:S01]  /*0f50*/  IMAD R6, R5, UR5, R134 ;  /* 0x0000000505067c24 */ /* 0x002fe2000f8e0286 */
[----:B------:R-:W-:Y:S01]  /*0f60*/  PRMT R21, R84, 0x7632, R21 ;  /* 0x0000763254157816 */ /* 0x000fe20000000015 */
[----:B------:R-:W-:Y:S01]  /*0f70*/  IMAD.MOV.U32 R121, RZ, RZ, RZ ;  /* 0x000000ffff797224 */ /* 0x000fe200078e00ff */
[----:B------:R-:W-:Y:S01]  /*0f80*/  PRMT R22, R88, 0x7632, R22 ;  /* 0x0000763258167816 */ /* 0x000fe20000000016 */
[----:B------:R-:W-:Y:S01]  /*0f90*/  IMAD.HI.U32 R8, R6, -0x326172a9, RZ ;  /* 0xcd9e8d5706087827 */ /* 0x000fe200078e00ff */
[----:B------:R-:W-:Y:S01]  /*0fa0*/  PRMT R23, R80, 0x7632, R23 ;  /* 0x0000763250177816 */ /* 0x000fe20000000017 */
[----:B------:R-:W1:Y:S01]  /*0fb0*/  LDCU.U8 UR12, c[0x0][0x410] ;  /* 0x00008200ff0c77ac */ /* 0x000e620008000000 */
[----:B------:R-:W-:Y:S01]  /*0fc0*/  PRMT R24, R75, 0x7632, R24 ;  /* 0x000076324b187816 */ /* 0x000fe20000000018 */
[----:B------:R-:W-:Y:S01]  /*0fd0*/  IMAD R11, R6, -0x326172a9, RZ ;  /* 0xcd9e8d57060b7824 */ /* 0x000fe200078e02ff */
[----:B------:R-:W-:Y:S01]  /*0fe0*/  LOP3.LUT R8, R3, R8, R142, 0x96, !PT ;  /* 0x0000000803087212 */ /* 0x000fe200078e968e */
[----:B------:R-:W2:Y:S01]  /*0ff0*/  LDCU UR13, c[0x0][0x400] ;  /* 0x00008000ff0d77ac */ /* 0x000ea20008000800 */
[----:B------:R-:W-:-:S02]  /*1000*/  PRMT R25, R63, 0x7632, R25 ;  /* 0x000076323f197816 */ /* 0x000fc40000000019 */
[----:B------:R-:W-:Y:S01]  /*1010*/  LOP3.LUT R10, R12, R11, R10, 0x96, !PT ;  /* 0x0000000b0c0a7212 */ /* 0x000fe200078e960a */
[----:B------:R-:W-:Y:S01]  /*1020*/  IMAD.HI.U32 R13, R8, -0x2daee0ad, RZ ;  /* 0xd2511f53080d7827 */ /* 0x000fe200078e00ff */
[----:B------:R-:W-:Y:S01]  /*1030*/  PRMT R26, R67, 0x7632, R26 ;  /* 0x00007632431a7816 */ /* 0x000fe2000000001a */
[----:B------:R-:W3:Y:S01]  /*1040*/  LDCU.64 UR8, c[0x0][0x398] ;  /* 0x00007300ff0877ac */ /* 0x000ee20008000a00 */
[----:B------:R-:W-:Y:S01]  /*1050*/  PRMT R27, R59, 0x7632, R27 ;  /* 0x000076323b1b7816 */ /* 0x000fe2000000001b */
[----:B------:R-:W-:Y:S01]  /*1060*/  VIADD R11, R142, 0x3c6ef372 ;  /* 0x3c6ef3728e0b7836 */ /* 0x000fe20000000000 */
[----:B------:R-:W-:Y:S01]  /*1070*/  LOP3.LUT R13, R15, R14, R13, 0x96, !PT ;  /* 0x0000000e0f0d7212 */ /* 0x000fe200078e960d */
[----:B------:R-:W-:Y:S01]  /*1080*/  IMAD R15, R8, -0x2daee0ad, RZ ;  /* 0xd2511f53080f7824 */ /* 0x000fe200078e02ff */
[----:B------:R-:W-:Y:S01]  /*1090*/  IADD3 R14, PT, PT, R143, 0x76cf5d0a, RZ ;  /* 0x76cf5d0a8f0e7810 */ /* 0x000fe20007ffe0ff */
[----:B------:R-:W-:Y:S01]  /*10a0*/  IMAD.HI.U32 R12, R10, -0x2daee0ad, RZ ;  /* 0xd2511f530a0c7827 */ /* 0x000fe200078e00ff */
[----:B------:R-:W-:Y:S01]  /*10b0*/  PRMT R28, R74, 0x7632, R28 ;  /* 0x000076324a1c7816 */ /* 0x000fe2000000001c */
[----:B------:R-:W4:Y:S01]  /*10c0*/  LDCU.64 UR10, c[0x0][0x3a0] ;  /* 0x00007400ff0a77ac */ /* 0x000f220008000a00 */
[----:B------:R-:W-:Y:S01]  /*10d0*/  PRMT R29, R62, 0x7632, R29 ;  /* 0x000076323e1d7816 */ /* 0x000fe2000000001d */
[----:B------:R-:W-:Y:S01]  /*10e0*/  IMAD.HI.U32 R8, R13, -0x326172a9, RZ ;  /* 0xcd9e8d570d087827 */ /* 0x000fe200078e00ff */
[----:B------:R-:W-:-:S02]  /*10f0*/  LOP3.LUT R12, R14, R15, R12, 0x96, !PT ;  /* 0x0000000f0e0c7212 */ /* 0x000fc400078e960c */
[----:B------:R-:W-:Y:S01]  /*1100*/  IADD3 R15, PT, PT, R143, 0x32370b8f, RZ ;  /* 0x32370b8f8f0f7810 */ /* 0x000fe20007ffe0ff */
[----:B------:R-:W-:Y:S01]  /*1110*/  IMAD R14, R13, -0x326172a9, RZ ;  /* 0xcd9e8d570d0e7824 */ /* 0x000fe200078e02ff */
[----:B------:R-:W-:Y:S01]  /*1120*/  LOP3.LUT R8, R11, R9, R8, 0x96, !PT ;  /* 0x000000090b087212 */ /* 0x000fe200078e9608 */
[----:B------:R-:W-:Y:S01]  /*1130*/  IMAD R13, R10, -0x2daee0ad, RZ ;  /* 0xd2511f530a0d7824 */ /* 0x000fe200078e02ff */
[----:B------:R-:W-:Y:S01]  /*1140*/  PRMT R30, R66, 0x7632, R30 ;  /* 0x00007632421e7816 */ /* 0x000fe2000000001e */
[----:B------:R-:W-:Y:S01]  /*1150*/  VIADD R11, R142, 0xdaa66d2b ;  /* 0xdaa66d2b8e0b7836 */ /* 0x000fe20000000000 */
[----:B------:R-:W-:Y:S01]  /*1160*/  PRMT R31, R58, 0x7632, R31 ;  /* 0x000076323a1f7816 */ /* 0x000fe2000000001f */
[----:B------:R-:W-:Y:S01]  /*1170*/  IMAD.HI.U32 R10, R8, -0x2daee0ad, RZ ;  /* 0xd2511f53080a7827 */ /* 0x000fe200078e00ff */
[----:B------:R-:W-:Y:S02]  /*1180*/  PRMT R32, R73, 0x7632, R32 ;  /* 0x0000763249207816 */ /* 0x000fe40000000020 */
[----:B------:R-:W-:Y:S01]  /*1190*/  PRMT R33, R61, 0x7632, R33 ;  /* 0x000076323d217816 */ /* 0x000fe20000000021 */
[----:B------:R-:W-:Y:S01]  /*11a0*/  IMAD.HI.U32 R9, R12, -0x326172a9, RZ ;  /* 0xcd9e8d570c097827 */ /* 0x000fe200078e00ff */
[----:B------:R-:W-:-:S02]  /*11b0*/  LOP3.LUT R10, R15, R13, R10, 0x96, !PT ;  /* 0x0000000d0f0a7212 */ /* 0x000fc400078e960a */
[----:B------:R-:W-:Y:S01]  /*11c0*/  PRMT R34, R65, 0x7632, R34 ;  /* 0x0000763241227816 */ /* 0x000fe20000000022 */
[----:B------:R-:W-:Y:S01]  /*11d0*/  VIADD R15, R143, 0xed9eba14 ;  /* 0xed9eba148f0f7836 */ /* 0x000fe20000000000 */
[----:B------:R-:W-:Y:S01]  /*11e0*/  LOP3.LUT R9, R11, R14, R9, 0x96, !PT ;  /* 0x0000000e0b097212 */ /* 0x000fe200078e9609 */
[----:B------:R-:W-:Y:S01]  /*11f0*/  IMAD R14, R8, -0x2daee0ad, RZ ;  /* 0xd2511f53080e7824 */ /* 0x000fe200078e02ff */
[----:B------:R-:W-:Y:S01]  /*1200*/  PRMT R35, R57, 0x7632, R35 ;  /* 0x0000763239237816 */ /* 0x000fe20000000023 */
[----:B------:R-:W-:Y:S01]  /*1210*/  IMAD R11, R12, -0x326172a9, RZ ;  /* 0xcd9e8d570c0b7824 */ /* 0x000fe200078e02ff */
[----:B------:R-:W-:Y:S01]  /*1220*/  PRMT R36, R72, 0x7632, R36 ;  /* 0x0000763248247816 */ /* 0x000fe20000000024 */
[----:B------:R-:W-:Y:S01]  /*1230*/  IMAD.HI.U32 R8, R10, -0x326172a9, RZ ;  /* 0xcd9e8d570a087827 */ /* 0x000fe200078e00ff */
[----:B------:R-:W-:Y:S02]  /*1240*/  PRMT R37, R60, 0x7632, R37 ;  /* 0x000076323c257816 */ /* 0x000fe40000000025 */
[----:B------:R-:W-:Y:S01]  /*1250*/  PRMT R38, R64, 0x7632, R38 ;  /* 0x0000763240267816 */ /* 0x000fe20000000026 */
[----:B------:R-:W-:Y:S01]  /*1260*/  VIADD R12, R142, 0x78dde6e4 ;  /* 0x78dde6e48e0c7836 */ /* 0x000fe20000000000 */
[----:B------:R-:W-:Y:S01]  /*1270*/  PRMT R39, R56, 0x7632, R39 ;  /* 0x0000763238277816 */ /* 0x000fe20000000027 */
[----:B------:R-:W-:Y:S01]  /*1280*/  IMAD.HI.U32 R13, R9, -0x2daee0ad, RZ ;  /* 0xd2511f53090d7827 */ /* 0x000fe200078e00ff */
[----:B------:R-:W-:-:S02]  /*1290*/  PRMT R40, R79, 0x7632, R40 ;  /* 0x000076324f287816 */ /* 0x000fc40000000028 */
[----:B------:R-:W-:Y:S01]  /*12a0*/  LOP3.LUT R8, R12, R11, R8, 0x96, !PT ;  /* 0x0000000b0c087212 */ /* 0x000fe200078e9608 */
[----:B------:R-:W-:Y:S01]  /*12b0*/  IMAD R11, R10, -0x326172a9, RZ ;  /* 0xcd9e8d570a0b7824 */ /* 0x000fe200078e02ff */
[----:B------:R-:W-:Y:S01]  /*12c0*/  LOP3.LUT R13, R15, R14, R13, 0x96, !PT ;  /* 0x0000000e0f0d7212 */ /* 0x000fe200078e960d */
[----:B------:R-:W-:Y:S01]  /*12d0*/  IMAD R14, R9, -0x2daee0ad, RZ ;  /* 0xd2511f53090e7824 */ /* 0x000fe200078e02ff */
[----:B------:R-:W-:Y:S01]  /*12e0*/  IADD3 R12, PT, PT, R142, 0x1715609d, RZ ;  /* 0x1715609d8e0c7810 */ /* 0x000fe20007ffe0ff */
        /* <DEDUP_REMOVED lines=11> */
[----:B------:R-:W-:Y:S01]  /*13a0*/  IADD3 R11, PT, PT, R142, -0x4ab325aa, RZ ;  /* 0xb54cda568e0b7810 */ /* 0x000fe20007ffe0ff */
[----:B------:R-:W-:Y:S01]  /*13b0*/  IMAD.HI.U32 R8, R9, -0x326172a9, RZ ;  /* 0xcd9e8d5709087827 */ /* 0x000fe200078e00ff */
[----:B------:R-:W-:Y:S02]  /*13c0*/  PRMT R45, R54, 0x7632, R45 ;  /* 0x00007632362d7816 */ /* 0x000fe4000000002d */
[----:B------:R-:W-:Y:S01]  /*13d0*/  PRMT R46, R70, 0x7632, R46 ;  /* 0x00007632462e7816 */ /* 0x000fe2000000002e */
[----:B------:R-:W-:Y:S01]  /*13e0*/  VIADD R14, R143, 0x646e171e ;  /* 0x646e171e8f0e7836 */ /* 0x000fe20000000000 */
[----:B------:R-:W-:Y:S01]  /*13f0*/  LOP3.LUT R8, R11, R13, R8, 0x96, !PT ;  /* 0x0000000d0b087212 */ /* 0x000fe200078e9608 */
[----:B------:R-:W-:Y:S01]  /*1400*/  IMAD.HI.U32 R12, R10, -0x2daee0ad, RZ ;  /* 0xd2511f530a0c7827 */ /* 0x000fe200078e00ff */
[----:B------:R-:W-:-:S02]  /*1410*/  PRMT R112, R77, 0x7632, R112 ;  /* 0x000076324d707816 */ /* 0x000fc40000000070 */
[----:B------:R-:W-:Y:S01]  /*1420*/  PRMT R114, R53, 0x7632, R114 ;  /* 0x0000763235727816 */ /* 0x000fe20000000072 */
[----:B------:R-:W-:Y:S01]  /*1430*/  IMAD R13, R10, -0x2daee0ad, RZ ;  /* 0xd2511f530a0d7824 */ /* 0x000fe200078e02ff */
[----:B------:R-:W-:Y:S01]  /*1440*/  LOP3.LUT R12, R14, R15, R12, 0x96, !PT ;  /* 0x0000000f0e0c7212 */ /* 0x000fe200078e960c */
[----:B------:R-:W-:Y:S01]  /*1450*/  IMAD.HI.U32 R10, R8, -0x2daee0ad, RZ ;  /* 0xd2511f53080a7827 */ /* 0x000fe200078e00ff */
[----:B------:R-:W-:Y:S02]  /*1460*/  PRMT R115, R69, 0x7632, R115 ;  /* 0x0000763245737816 */ /* 0x000fe40000000073 */
[----:B------:R-:W-:Y:S01]  /*1470*/  PRMT R116, R49, 0x7632, R116 ;  /* 0x0000763231747816 */ /* 0x000fe20000000074 */
[----:B------:R-:W-:Y:S01]  /*1480*/  VIADD R15, R143, 0x1fd5c5a3 ;  /* 0x1fd5c5a38f0f7836 */ /* 0x000fe20000000000 */
[----:B------:R-:W-:Y:S01]  /*1490*/  PRMT R117, R76, 0x7632, R117 ;  /* 0x000076324c757816 */ /* 0x000fe20000000075 */
[----:B------:R-:W-:Y:S01]  /*14a0*/  IMAD R14, R9, -0x326172a9, RZ ;  /* 0xcd9e8d57090e7824 */ /* 0x000fe200078e02ff */
[----:B------:R-:W-:Y:S01]  /*14b0*/  PRMT R118, R52, 0x7632, R118 ;  /* 0x0000763234767816 */ /* 0x000fe20000000076 */
[----:B------:R-:W-:Y:S01]  /*14c0*/  VIADD R11, R142, 0x5384540f ;  /* 0x5384540f8e0b7836 */ /* 0x000fe20000000000 */
[----:B------:R-:W-:Y:S01]  /*14d0*/  LOP3.LUT R10, R15, R13, R10, 0x96, !PT ;  /* 0x0000000d0f0a7212 */ /* 0x000fe200078e960a */
[----:B------:R-:W-:Y:S01]  /*14e0*/  IMAD.HI.U32 R9, R12, -0x326172a9, RZ ;  /* 0xcd9e8d570c097827 */ /* 0x000fe200078e00ff */
[----:B------:R-:W-:-:S02]  /*14f0*/  LOP3.LUT R15, R16, 0xff, RZ, 0xc0, !PT ;  /* 0x000000ff100f7812 */ /* 0x000fc400078ec0ff */
[----:B------:R-:W-:Y:S01]  /*1500*/  PRMT R119, R68, 0x7632, R119 ;  /* 0x0000763244777816 */ /* 0x000fe20000000077 */
[----:B------:R-:W-:Y:S01]  /*1510*/  IMAD R12, R12, -0x326172a9, RZ ;  /* 0xcd9e8d570c0c7824 */ /* 0x000fe200078e02ff */
[----:B------:R-:W-:Y:S01]  /*1520*/  LOP3.LUT R9, R11, R14, R9, 0x96, !PT ;  /* 0x0000000e0b097212 */ /* 0x000fe200078e9609 */
[----:B------:R-:W-:Y:S01]  /*1530*/  IMAD R14, R8, -0x2daee0ad, RZ ;  /* 0xd2511f53080e7824 */ /* 0x000fe200078e02ff */
[C---:B------:R-:W-:Y:S01]  /*1540*/  VIADDMNMX R18, R15.reuse, -R18, RZ, !PT ;  /* 0x800000120f127246 */ /* 0x040fe200078001ff */
[----:B------:R-:W-:Y:S01]  /*1550*/  IMAD.HI.U32 R7, R10, -0x326172a9, RZ ;  /* 0xcd9e8d570a077827 */ /* 0x000fe200078e00ff */
[----:B------:R-:W-:Y:S02]  /*1560*/  VIADDMNMX R20, R15, -R20, RZ, !PT ;  /* 0x800000140f147246 */ /* 0x000fe400078001ff */
[----:B------:R-:W-:Y:S01]  /*1570*/  VIMNMX R18, PT, PT, R18, 0x20, PT ;  /* 0x0000002012127848 */ /* 0x000fe20003fe0100 */
[----:B------:R-:W-:Y:S01]  /*1580*/  VIADD R8, R142, 0xf1bbcdc8 ;  /* 0xf1bbcdc88e087836 */ /* 0x000fe20000000000 */
[----:B------:R-:W-:Y:S01]  /*1590*/  VIMNMX R20, PT, PT, R20, 0x20, PT ;  /* 0x0000002014147848 */ /* 0x000fe20003fe0100 */
[----:B------:R-:W-:Y:S01]  /*15a0*/  VIADD R13, R143, 0xdb3d7428 ;  /* 0xdb3d74288f0d7836 */ /* 0x000fe20000000000 */
[----:B------:R-:W-:Y:S01]  /*15b0*/  PRMT R15, R82, 0x7632, R15 ;  /* 0x00007632520f7816 */ /* 0x000fe2000000000f */
[----:B------:R-:W-:Y:S01]  /*15c0*/  IMAD.HI.U32 R11, R9, -0x2daee0ad, RZ ;  /* 0xd2511f53090b7827 */ /* 0x000fe200078e00ff */
[----:B------:R-:W-:-:S02]  /*15d0*/  LOP3.LUT R136, R8, R12, R7, 0x96, !PT ;  /* 0x0000000c08887212 */ /* 0x000fc400078e9607 */
[----:B------:R-:W-:Y:S01]  /*15e0*/  LOP3.LUT R7, R16, 0xffffff00, RZ, 0xc0, !PT ;  /* 0xffffff0010077812 */ /* 0x000fe200078ec0ff */
[----:B------:R-:W-:Y:S01]  /*15f0*/  IMAD R9, R9, -0x2daee0ad, RZ ;  /* 0xd2511f5309097824 */ /* 0x000fe200078e02ff */
[----:B------:R-:W-:Y:S01]  /*1600*/  LOP3.LUT R148, R13, R14, R11, 0x96, !PT ;  /* 0x0000000e0d947212 */ /* 0x000fe200078e960b */
[----:B------:R-:W-:Y:S01]  /*1610*/  VIADD R11, R142, 0x8ff34781 ;  /* 0x8ff347818e0b7836 */ /* 0x000fe20000000000 */
[----:B------:R-:W-:Y:S01]  /*1620*/  IADD3 R8, PT, PT, R143, -0x695add53, RZ ;  /* 0x96a522ad8f087810 */ /* 0x000fe20007ffe0ff */
[----:B------:R-:W-:Y:S01]  /*1630*/  IMAD R47, R18, 0x8, R7 ;  /* 0x00000008122f7824 */ /* 0x000fe200078e0207 */
[----:B------:R-:W-:Y:S01]  /*1640*/  LEA R7, R20, R7, 0x3 ;  /* 0x0000000714077211 */ /* 0x000fe200078e18ff */
[----:B------:R-:W-:Y:S01]  /*1650*/  IMAD R10, R10, -0x326172a9, RZ ;  /* 0xcd9e8d570a0a7824 */ /* 0x000fe200078e02ff */
[----:B------:R-:W-:Y:S01]  /*1660*/  PRMT R12, R94, 0x7632, R12 ;  /* 0x000076325e0c7816 */ /* 0x000fe2000000000c */
[----:B------:R-:W-:Y:S01]  /*1670*/  IMAD.HI.U32 R175, R148, -0x326172a9, RZ ;  /* 0xcd9e8d5794af7827 */ /* 0x000fe200078e00ff */
[----:B------:R-:W-:-:S02]  /*1680*/  I2FP.F32.U32 R113, R47 ;  /* 0x0000002f00717245 */ /* 0x000fc40000201000 */
[----:B------:R-:W-:Y:S01]  /*1690*/  PRMT R13, R86, 0x7632, R13 ;  /* 0x00007632560d7816 */ /* 0x000fe2000000000d */
[----:B------:R-:W-:Y:S01]  /*16a0*/  IMAD.HI.U32 R174, R136, -0x2daee0ad, RZ ;  /* 0xd2511f5388ae7827 */ /* 0x000fe200078e00ff */
[----:B------:R-:W-:Y:S02]  /*16b0*/  LOP3.LUT R175, R11, R10, R175, 0x96, !PT ;  /* 0x0000000a0baf7212 */ /* 0x000fe400078e96af */
[----:B------:R-:W0:Y:S01]  /*16c0*/  MUFU.RCP R113, R113 ;  /* 0x0000007100717308 */ /* 0x000e220000001000 */
[----:B------:R-:W-:Y:S01]  /*16d0*/  PRMT R10, R91, 0x7632, R10 ;  /* 0x000076325b0a7816 */ /* 0x000fe2000000000a */
[----:B------:R-:W-:Y:S01]  /*16e0*/  IMAD R148, R148, -0x326172a9, RZ ;  /* 0xcd9e8d5794947824 */ /* 0x000fe200078e02ff */
[----:B------:R-:W-:Y:S01]  /*16f0*/  LOP3.LUT R174, R8, R9, R174, 0x96, !PT ;  /* 0x0000000908ae7212 */ /* 0x000fe200078e96ae */
[----:B------:R-:W-:Y:S01]  /*1700*/  IMAD R136, R136, -0x2daee0ad, RZ ;  /* 0xd2511f5388887824 */ /* 0x000fe200078e02ff */
        /* <DEDUP_REMOVED lines=8> */
[----:B01234-:R-:W-:-:S07]  /*1790*/  PRMT R120, R48, 0x7632, R120 ;  /* 0x0000763230787816 */ /* 0x01ffce0000000078 */
.L_x_488:
[----:B------:R-:W-:Y:S01]  /*17a0*/  IMAD R104, R5, UR14, RZ ;  /* 0x0000000e05687c24 */ /* 0x000fe2000f8e02ff */
[----:B------:R-:W-:Y:S01]  /*17b0*/  LOP3.LUT P0, RZ, R4, 0x80, RZ, 0xc0, !PT ;  /* 0x0000008004ff7812 */ /* 0x000fe2000780c0ff */
[----:B------:R-:W-:Y:S03]  /*17c0*/  BSSY.RECONVERGENT B0, `(.L_x_104) ;  /* 0x00009b2000007945 */ /* 0x000fe60003800200 */
        /* <DEDUP_REMOVED lines=18> */
[----:B------:R-:W-:-:S04]  /*18f0*/  UISETP.NE.U32.AND UP0, UPT, UR8, URZ, UPT ;  /* 0x000000ff0800728c */ /* 0x000fc8000bf05070 */
[----:B------:R-:W-:-:S09]  /*1900*/  UISETP.NE.AND.EX UP0, UPT, UR9, URZ, UPT, UP0 ;  /* 0x000000ff0900728c */ /* 0x000fd2000bf05300 */
[----:B0-----:R-:W-:Y:S05]  /*1910*/  BRA.U UP0, `(.L_x_106) ;  /* 0x0000003100bc7547 */ /* 0x001fea000b800000 */
[----:B------:R-:W-:Y:S01]  /*1920*/  ISETP.NE.AND P2, PT, R150, 0x1, PT ;  /* 0x000000019600780c */ /* 0x000fe20003f45270 */
[----:B------:R-:W-:Y:S01]  /*1930*/  BSSY.RECONVERGENT B1, `(.L_x_107) ;  /* 0x0000058000017945 */ /* 0x000fe20003800200 */
[----:B------:R-:W-:Y:S02]  /*1940*/  HFMA2 R134, -RZ, RZ, 0, 1.1920928955078125e-07 ;  /* 0x00000002ff867431 */ /* 0x000fe400000001ff */
[----:B------:R-:W-:Y:S02]  /*1950*/  IMAD.MOV.U32 R109, RZ, RZ, R148 ;  /* 0x000000ffff6d7224 */ /* 0x000fe400078e0094 */
[----:B------:R-:W-:-:S07]  /*1960*/  IMAD.MOV.U32 R108, RZ, RZ, R136 ;  /* 0x000000ffff6c7224 */ /* 0x000fce00078e0088 */
[----:B------:R-:W-:Y:S05]  /*1970*/  @!P2 BRA `(.L_x_108) ;  /* 0x00000004004ca947 */ /* 0x000fea0003800000 */
[----:B------:R-:W-:-:S13]  /*1980*/  ISETP.NE.AND P2, PT, R150, 0x3, PT ;  /* 0x000000039600780c */ /* 0x000fda0003f45270 */
[----:B------:R-:W-:Y:S05]  /*1990*/  @!P2 BRA `(.L_x_109) ;  /* 0x000000000020a947 */ /* 0x000fea0003800000 */
[----:B------:R-:W-:-:S13]  /*19a0*/  ISETP.NE.AND P2, PT, R150, 0x2, PT ;  /* 0x000000029600780c */ /* 0x000fda0003f45270 */
[----:B------:R-:W-:Y:S01]  /*19b0*/  @!P2 MOV R134, 0x3 ;  /* 0x000000030086a802 */ /* 0x000fe20000000f00 */
[----:B------:R-:W-:Y:S01]  /*19c0*/  @!P2 IMAD.MOV.U32 R108, RZ, RZ, R136 ;  /* 0x000000ffff6ca224 */ /* 0x000fe200078e0088 */
[----:B------:R-:W-:Y:S01]  /*19d0*/  @P2 IADD3 R134, PT, PT, R150, 0x1, RZ ;  /* 0x0000000196862810 */ /* 0x000fe20007ffe0ff */
[----:B------:R-:W-:Y:S02]  /*19e0*/  @!P2 IMAD.MOV.U32 R109, RZ, RZ, R174 ;  /* 0x000000ffff6da224 */ /* 0x000fe400078e00ae */
[----:B------:R-:W-:Y:S02]  /*19f0*/  @P2 IMAD.MOV.U32 R108, RZ, RZ, R136 ;  /* 0x000000ffff6c2224 */ /* 0x000fe400078e0088 */
[----:B------:R-:W-:Y:S01]  /*1a00*/  @P2 IMAD.MOV.U32 R109, RZ, RZ, R175 ;  /* 0x000000ffff6d2224 */ /* 0x000fe200078e00af */
[----:B------:R-:W-:Y:S06]  /*1a10*/  BRA `(.L_x_108) ;  /* 0x0000000400247947 */ /* 0x000fec0003800000 */
.L_x_109:
[----:B------:R-:W-:Y:S01]  /*1a20*/  IADD3 R2, PT, PT, R2, 0x1, RZ ;  /* 0x0000000102027810 */ /* 0x000fe20007ffe0ff */
[----:B------:R-:W-:Y:S03]  /*1a30*/  BSSY.RECONVERGENT B2, `(.L_x_110) ;  /* 0x000000c000027945 */ /* 0x000fe60003800200 */
[C---:B------:R-:W-:Y:S01]  /*1a40*/  ISETP.NE.AND P2, PT, R2.reuse, RZ, PT ;  /* 0x000000ff0200720c */ /* 0x040fe20003f45270 */
[----:B------:R-:W-:-:S12]  /*1a50*/  IMAD.WIDE.U32 R110, R2, -0x2daee0ad, RZ ;  /* 0xd2511f53026e7825 */ /* 0x000fd800078e00ff */
[----:B------:R-:W-:Y:S05]  /*1a60*/  @P2 BRA `(.L_x_111) ;  /* 0x0000000000202947 */ /* 0x000fea0003800000 */
[----:B------:R-:W-:-:S05]  /*1a70*/  VIADD R3, R3, 0x1 ;  /* 0x0000000103037836 */ /* 0x000fca0000000000 */
[----:B------:R-:W-:-:S13]  /*1a80*/  ISETP.NE.AND P2, PT, R3, RZ, PT ;  /* 0x000000ff0300720c */ /* 0x000fda0003f45270 */
[----:B------:R-:W-:Y:S01]  /*1a90*/  @!P2 VIADD R6, R6, 0x1 ;  /* 0x000000010606a836 */ /* 0x000fe20000000000 */
[----:B------:R-:W-:Y:S01]  /*1aa0*/  @!P2 IADD3 R108, PT, PT, R121, 0x1, RZ ;  /* 0x00000001796ca810 */ /* 0x000fe20007ffe0ff */
[----:B------:R-:W-:-:S03]  /*1ab0*/  @!P2 IMAD.MOV.U32 R3, RZ, RZ, RZ ;  /* 0x000000ffff03a224 */ /* 0x000fc600078e00ff */
[----:B------:R-:W-:-:S13]  /*1ac0*/  ISETP.NE.AND P3, PT, R6, RZ, !P2 ;  /* 0x000000ff0600720c */ /* 0x000fda0005765270 */
[----:B------:R-:W-:-:S05]  /*1ad0*/  @P3 IMAD.MOV R108, RZ, RZ, R121 ;  /* 0x000000ffff6c3224 */ /* 0x000fca00078e0279 */
[----:B------:R-:W-:-:S07]  /*1ae0*/  @!P2 MOV R121, R108 ;  /* 0x0000006c0079a202 */ /* 0x000fce0000000f00 */
.L_x_111:
[----:B------:R-:W-:Y:S05]  /*1af0*/  BSYNC.RECONVERGENT B2 ;  /* 0x0000000000027941 */ /* 0x000fea0003800200 */
.L_x_110:
[----:B------:R-:W-:Y:S01]  /*1b00*/  IMAD.WIDE.U32 R148, R6, -0x326172a9, RZ ;  /* 0xcd9e8d5706947825 */ /* 0x000fe200078e00ff */
[----:B------:R-:W-:-:S03]  /*1b10*/  LOP3.LUT R108, R121, R111, R143, 0x96, !PT ;  /* 0x0000006f796c7212 */ /* 0x000fc600078e968f */
[----:B------:R-:W-:Y:S01]  /*1b20*/  VIADD R111, R142, 0x9e3779b9 ;  /* 0x9e3779b98e6f7836 */ /* 0x000fe20000000000 */
[----:B------:R-:W-:Y:S01]  /*1b30*/  LOP3.LUT R134, R3, R149, R142, 0x96, !PT ;  /* 0x0000009503867212 */ /* 0x000fe200078e968e */
[----:B------:R-:W-:-:S04]  /*1b40*/  IMAD.WIDE.U32 R108, R108, -0x326172a9, RZ ;  /* 0xcd9e8d576c6c7825 */ /* 0x000fc800078e00ff */
[----:B------:R-:W-:Y:S01]  /*1b50*/  IMAD.WIDE.U32 R134, R134, -0x2daee0ad, RZ ;  /* 0xd2511f5386867825 */ /* 0x000fe200078e00ff */
[----:B------:R-:W-:Y:S02]  /*1b60*/  LOP3.LUT R111, R111, R148, R109, 0x96, !PT ;  /* 0x000000946f6f7212 */ /* 0x000fe400078e966d */
[C---:B------:R-:W-:Y:S01]  /*1b70*/  IADD3 R109, PT, PT, R143.reuse, 0x76cf5d0a, RZ ;  /* 0x76cf5d0a8f6d7810 */ /* 0x040fe20007ffe0ff */
[----:B------:R-:W-:-:S05]  /*1b80*/  VIADD R123, R143, 0xbb67ae85 ;  /* 0xbb67ae858f7b7836 */ /* 0x000fca0000000000 */
[----:B------:R-:W-:Y:S01]  /*1b90*/  LOP3.LUT R148, R123, R110, R135, 0x96, !PT ;  /* 0x0000006e7b947212 */ /* 0x000fe200078e9687 */
[----:B------:R-:W-:-:S04]  /*1ba0*/  IMAD.WIDE.U32 R110, R111, -0x2daee0ad, RZ ;  /* 0xd2511f536f6e7825 */ /* 0x000fc800078e00ff */
[----:B------:R-:W-:Y:S01]  /*1bb0*/  IMAD.WIDE.U32 R148, R148, -0x326172a9, RZ ;  /* 0xcd9e8d5794947825 */ /* 0x000fe200078e00ff */
[----:B------:R-:W-:-:S03]  /*1bc0*/  LOP3.LUT R109, R109, R134, R111, 0x96, !PT ;  /* 0x000000866d6d7212 */ /* 0x000fc600078e966f */
[C---:B------:R-:W-:Y:S02]  /*1bd0*/  VIADD R123, R142.reuse, 0x3c6ef372 ;  /* 0x3c6ef3728e7b7836 */ /* 0x040fe40000000000 */
[----:B------:R-:W-:-:S03]  /*1be0*/  VIADD R111, R142, 0xdaa66d2b ;  /* 0xdaa66d2b8e6f7836 */ /* 0x000fc60000000000 */
[----:B------:R-:W-:Y:S01]  /*1bf0*/  LOP3.LUT R134, R123, R108, R149, 0x96, !PT ;  /* 0x0000006c7b867212 */ /* 0x000fe200078e9695 */
[----:B------:R-:W-:Y:S01]  /*1c00*/  IMAD.WIDE.U32 R108, R109, -0x326172a9, RZ ;  /* 0xcd9e8d576d6c7825 */ /* 0x000fe200078e00ff */
[----:B------:R-:W-:-:S03]  /*1c10*/  IADD3 R123, PT, PT, R143, 0x32370b8f, RZ ;  /* 0x32370b8f8f7b7810 */ /* 0x000fc60007ffe0ff */
        /* <DEDUP_REMOVED lines=17> */
[----:B------:R-:W-:-:S03]  /*1d30*/  IADD3 R123, PT, PT, R142, -0x4ab325aa, RZ ;  /* 0xb54cda568e7b7810 */ /* 0x000fc60007ffe0ff */
[----:B------:R-:W-:Y:S01]  /*1d40*/  IMAD.WIDE.U32 R148, R148, -0x326172a9, RZ ;  /* 0xcd9e8d5794947825 */ /* 0x000fe200078e00ff */
[----:B------:R-:W-:-:S03]  /*1d50*/  LOP3.LUT R109, R109, R134, R111, 0x96, !PT ;  /* 0x000000866d6d7212 */ /* 0x000fc600078e966f */
[----:B------:R-:W-:Y:S01]  /*1d60*/  VIADD R111, R142, 0x5384540f ;  /* 0x5384540f8e6f7836 */ /* 0x000fe20000000000 */
[----:B------:R-:W-:Y:S01]  /*1d70*/  LOP3.LUT R134, R123, R108, R149, 0x96, !PT ;  /* 0x0000006c7b867212 */ /* 0x000fe200078e9695 */
[----:B------:R-:W-:Y:S02]  /*1d80*/  VIADD R123, R143, 0x1fd5c5a3 ;  /* 0x1fd5c5a38f7b7836 */ /* 0x000fe40000000000 */
[----:B------:R-:W-:-:S04]  /*1d90*/  IMAD.WIDE.U32 R108, R109, -0x326172a9, RZ ;  /* 0xcd9e8d576d6c7825 */ /* 0x000fc800078e00ff */
[----:B------:R-:W-:Y:S01]  /*1da0*/  IMAD.WIDE.U32 R134, R134, -0x2daee0ad, RZ ;  /* 0xd2511f5386867825 */ /* 0x000fe200078e00ff */
[----:B------:R-:W-:-:S03]  /*1db0*/  LOP3.LUT R174, R111, R148, R109, 0x96, !PT ;  /* 0x000000946fae7212 */ /* 0x000fc600078e966d */
[----:B------:R-:W-:Y:S01]  /*1dc0*/  VIADD R109, R142, 0xf1bbcdc8 ;  /* 0xf1bbcdc88e6d7836 */ /* 0x000fe20000000000 */
[----:B------:R-:W-:Y:S01]  /*1dd0*/  LOP3.LUT R110, R123, R110, R135, 0x96, !PT ;  /* 0x0000006e7b6e7212 */ /* 0x000fe200078e9687 */
[----:B------:R-:W-:Y:S01]  /*1de0*/  IMAD.WIDE.U32 R174, R174, -0x2daee0ad, RZ ;  /* 0xd2511f53aeae7825 */ /* 0x000fe200078e00ff */
[----:B------:R-:W-:-:S03]  /*1df0*/  IADD3 R123, PT, PT, R143, -0x24c28bd8, RZ ;  /* 0xdb3d74288f7b7810 */ /* 0x000fc60007ffe0ff */
        /* <DEDUP_REMOVED lines=8> */
[----:B------:R-:W-:Y:S01]  /*1e80*/  IMAD.MOV.U32 R134, RZ, RZ, RZ ;  /* 0x000000ffff867224 */ /* 0x000fe200078e00ff */
[----:B------:R-:W-:Y:S01]  /*1e90*/  LOP3.LUT R174, R111, R174, R109, 0x96, !PT ;  /* 0x000000ae6fae7212 */ /* 0x000fe200078e966d */
[----:B------:R-:W-:-:S07]  /*1ea0*/  IMAD.MOV.U32 R109, RZ, RZ, R136 ;  /* 0x000000ffff6d7224 */ /* 0x000fce00078e0088 */
.L_x_108:
[----:B------:R-:W-:Y:S05]  /*1eb0*/  BSYNC.RECONVERGENT B1 ;  /* 0x0000000000017941 */ /* 0x000fea0003800200 */
.L_x_107:
[----:B------:R-:W0:Y:S01]  /*1ec0*/  LDC R136, c[0x0][0x408] ;  /* 0x00010200ff887b82 */ /* 0x000e220000000800 */
[----:B------:R-:W-:Y:S01]  /*1ed0*/  HFMA2 R140, -RZ, RZ, 0.1171875, 0 ;  /* 0x2f800000ff8c7431 */ /* 0x000fe200000001ff */
[----:B------:R-:W-:Y:S01]  /*1ee0*/  I2FP.F32.U32 R109, R109 ;  /* 0x0000006d006d7245 */ /* 0x000fe20000201000 */
[----:B-----5:R-:W-:Y:S01]  /*1ef0*/  IMAD.U32 R111, R104, 0x10000, RZ ;  /* 0x00010000686f7824 */ /* 0x020fe200078e00ff */
[----:B------:R-:W-:Y:S01]  /*1f00*/  ISETP.NE.AND P3, PT, R134, 0x1, PT ;  /* 0x000000018600780c */ /* 0x000fe20003f65270 */
[----:B------:R-:W-:Y:S01]  /*1f10*/  @P1 IMAD.U32 R110, R100, 0x10000, RZ ;  /* 0x00010000646e1824 */ /* 0x000fe200078e00ff */
[----:B------:R-:W-:Y:S01]  /*1f20*/  LOP3.LUT R4, R4, 0xffffffef, RZ, 0xc0, !PT ;  /* 0xffffffef04047812 */ /* 0x000fe200078ec0ff */
[----:B------:R-:W-:Y:S01]  /*1f30*/  BSSY.RECONVERGENT B1, `(.L_x_112) ;  /* 0x0000061000017945 */ /* 0x000fe20003800200 */
[----:B------:R-:W1:Y:S01]  /*1f40*/  LDC R138, c[0x0][0x404] ;  /* 0x00010100ff8a7b82 */ /* 0x000e620000000800 */
[----:B------:R-:W-:Y:S01]  /*1f50*/  PRMT R104, R104, 0x7632, R104 ;  /* 0x0000763268687816 */ /* 0x000fe20000000068 */
[----:B------:R-:W-:Y:S01]  /*1f60*/  FFMA.FTZ R109, R109, R140, 1.1641532182693481445e-10 ;  /* 0x2f0000006d6d7423 */ /* 0x000fe2000001008c */
[----:B0-----:R-:W-:-:S04]  /*1f70*/  FMUL.FTZ R111, R111, R136 ;  /* 0x000000886f6f7220 */ /* 0x001fc80000410000 */
[----:B-1----:R-:W-:-:S04]  /*1f80*/  FSETP.GTU.FTZ.AND P2, PT, R109, R138, PT ;  /* 0x0000008a6d00720b */ /* 0x002fc80003f5c000 */
[----:B------:R-:W-:Y:S01]  /*1f90*/  FSEL R123, R111, RZ, !P2 ;  /* 0x000000ff6f7b7208 */ /* 0x000fe20005000000 */
[----:B------:R-:W-:Y:S01]  /*1fa0*/  IMAD.MOV.U32 R111, RZ, RZ, R148 ;  /* 0x000000ffff6f7224 */ /* 0x000fe200078e0094 */
[----:B------:R-:W-:-:S03]  /*1fb0*/  PLOP3.LUT P2, PT, P2, PT, PT, 0x8, 0x80 ;  /* 0x000000000080781c */ /* 0x000fc6000174e170 */
[----:B------:R-:W-:Y:S01]  /*1fc0*/  @P1 FADD.FTZ R123, R110, R123 ;  /* 0x0000007b6e7b1221 */ /* 0x000fe20000010000 */
[----:B------:R-:W-:-:S04]  /*1fd0*/  HFMA2 R110, -RZ, RZ, 0, 1.1920928955078125e-07 ;  /* 0x00000002ff6e7431 */ /* 0x000fc800000001ff */
[----:B------:R-:W-:-:S05]  /*1fe0*/  F2FP.BF16.F32.PACK_AB R109, RZ, R123 ;  /* 0x0000007bff6d723e */ /* 0x000fca00000010ff */
[----:B------:R-:W-:Y:S01]  /*1ff0*/  @P2 LOP3.LUT R4, R4, 0x10, RZ, 0xfc, !PT ;  /* 0x0000001004042812 */ /* 0x000fe200078efcff */
[----:B------:R-:W-:Y:S06]  /*2000*/  @!P3 BRA `(.L_x_113) ;  /* 0x00000004004cb947 */ /* 0x000fec0003800000 */
[----:B------:R-:W-:-:S13]  /*2010*/  ISETP.NE.AND P2, PT, R134, 0x3, PT ;  /* 0x000000038600780c */ /* 0x000fda0003f45270 */
[----:B------:R-:W-:Y:S05]  /*2020*/  @!P2 BRA `(.L_x_114) ;  /* 0x000000000018a947 */ /* 0x000fea0003800000 */
[----:B------:R-:W-:-:S13]  /*2030*/  ISETP.NE.AND P2, PT, R134, 0x2, PT ;  /* 0x000000028600780c */ /* 0x000fda0003f45270 */
[----:B------:R-:W-:Y:S01]  /*2040*/  @!P2 IMAD.MOV.U32 R110, RZ, RZ, 0x3 ;  /* 0x00000003ff6ea424 */ /* 0x000fe200078e00ff */
[----:B------:R-:W-:Y:S01]  /*2050*/  @!P2 MOV R111, R174 ;  /* 0x000000ae006fa202 */ /* 0x000fe20000000f00 */
[----:B------:R-:W-:Y:S02]  /*2060*/  @P2 VIADD R110, R134, 0x1 ;  /* 0x00000001866e2836 */ /* 0x000fe40000000000 */
[----:B------:R-:W-:Y:S01]  /*2070*/  @P2 IMAD.MOV.U32 R111, RZ, RZ, R175 ;  /* 0x000000ffff6f2224 */ /* 0x000fe200078e00af */
[----:B------:R-:W-:Y:S06]  /*2080*/  BRA `(.L_x_113) ;  /* 0x00000004002c7947 */ /* 0x000fec0003800000 */
.L_x_114:
        /* <DEDUP_REMOVED lines=13> */
.L_x_116:
[----:B------:R-:W-:Y:S05]  /*2160*/  BSYNC.RECONVERGENT B2 ;  /* 0x0000000000027941 */ /* 0x000fea0003800200 */
.L_x_115:
[----:B------:R-:W-:Y:S01]  /*2170*/  IMAD.WIDE.U32 R150, R6, -0x326172a9, RZ ;  /* 0xcd9e8d5706967825 */ /* 0x000fe200078e00ff */
[----:B------:R-:W-:-:S03]  /*2180*/  LOP3.LUT R110, R121, R149, R143, 0x96, !PT ;  /* 0x00000095796e7212 */ /* 0x000fc600078e968f */
[----:B------:R-:W-:Y:S01]  /*2190*/  VIADD R137, R142, 0x9e3779b9 ;  /* 0x9e3779b98e897836 */ /* 0x000fe20000000000 */
[----:B------:R-:W-:Y:S01]  /*21a0*/  LOP3.LUT R134, R3, R151, R142, 0x96, !PT ;  /* 0x0000009703867212 */ /* 0x000fe200078e968e */
[----:B------:R-:W-:-:S04]  /*21b0*/  IMAD.WIDE.U32 R110, R110, -0x326172a9, RZ ;  /* 0xcd9e8d576e6e7825 */ /* 0x000fc800078e00ff */
[----:B------:R-:W-:Y:S01]  /*21c0*/  IMAD.WIDE.U32 R134, R134, -0x2daee0ad, RZ ;  /* 0xd2511f5386867825 */ /* 0x000fe200078e00ff */
[----:B------:R-:W-:-:S03]  /*21d0*/  LOP3.LUT R137, R137, R150, R111, 0x96, !PT ;  /* 0x0000009689897212 */ /* 0x000fc600078e966f */
[----:B------:R-:W-:Y:S02]  /*21e0*/  VIADD R149, R143, 0xbb67ae85 ;  /* 0xbb67ae858f957836 */ /* 0x000fe40000000000 */
[----:B------:R-:W-:-:S03]  /*21f0*/  VIADD R111, R142, 0x3c6ef372 ;  /* 0x3c6ef3728e6f7836 */ /* 0x000fc60000000000 */
[----:B------:R-:W-:Y:S01]  /*2200*/  LOP3.LUT R150, R149, R148, R135, 0x96, !PT ;  /* 0x0000009495967212 */ /* 0x000fe200078e9687 */
[----:B------:R-:W-:Y:S01]  /*2210*/  IMAD.WIDE.U32 R148, R137, -0x2daee0ad, RZ ;  /* 0xd2511f5389947825 */ /* 0x000fe200078e00ff */
[----:B------:R-:W-:-:S03]  /*2220*/  IADD3 R135, PT, PT, R143, 0x76cf5d0a, RZ ;  /* 0x76cf5d0a8f877810 */ /* 0x000fc60007ffe0ff */
[----:B------:R-:W-:Y:S01]  /*2230*/  IMAD.WIDE.U32 R150, R150, -0x326172a9, RZ ;  /* 0xcd9e8d5796967825 */ /* 0x000fe200078e00ff */
[----:B------:R-:W-:Y:S02]  /*2240*/  LOP3.LUT R135, R135, R134, R149, 0x96, !PT ;  /* 0x0000008687877212 */ /* 0x000fe400078e9695 */
[----:B------:R-:W-:Y:S01]  /*2250*/  IADD3 R149, PT, PT, R143, 0x32370b8f, RZ ;  /* 0x32370b8f8f957810 */ /* 0x000fe20007ffe0ff */
[----:B------:R-:W-:Y:S01]  /*2260*/  VIADD R137, R142, 0xdaa66d2b ;  /* 0xdaa66d2b8e897836 */ /* 0x000fe20000000000 */
[----:B------:R-:W-:Y:S01]  /*2270*/  LOP3.LUT R134, R111, R110, R151, 0x96, !PT ;  /* 0x0000006e6f867212 */ /* 0x000fe200078e9697 */
[----:B------:R-:W-:-:S04]  /*2280*/  IMAD.WIDE.U32 R110, R135, -0x326172a9, RZ ;  /* 0xcd9e8d57876e7825 */ /* 0x000fc800078e00ff */
[----:B------:R-:W-:Y:S01]  /*2290*/  IMAD.WIDE.U32 R134, R134, -0x2daee0ad, RZ ;  /* 0xd2511f5386867825 */ /* 0x000fe200078e00ff */
[----:B------:R-:W-:-:S03]  /*22a0*/  LOP3.LUT R137, R137, R150, R111, 0x96, !PT ;  /* 0x0000009689897212 */ /* 0x000fc600078e966f */
[C---:B------:R-:W-:Y:S01]  /*22b0*/  VIADD R111, R142.reuse, 0x78dde6e4 ;  /* 0x78dde6e48e6f7836 */ /* 0x040fe20000000000 */
[----:B------:R-:W-:Y:S01]  /*22c0*/  LOP3.LUT R150, R149, R148, R135, 0x96, !PT ;  /* 0x0000009495967212 */ /* 0x000fe200078e9687 */
[----:B------:R-:W-:Y:S01]  /*22d0*/  IMAD.WIDE.U32 R148, R137, -0x2daee0ad, RZ ;  /* 0xd2511f5389947825 */ /* 0x000fe200078e00ff */
[----:B------:R-:W-:-:S03]  /*22e0*/  IADD3 R137, PT, PT, R142, 0x1715609d, RZ ;  /* 0x1715609d8e897810 */ /* 0x000fc60007ffe0ff */
[----:B------:R-:W-:Y:S02]  /*22f0*/  VIADD R135, R143, 0xed9eba14 ;  /* 0xed9eba148f877836 */ /* 0x000fe40000000000 */
[----:B------:R-:W-:-:S03]  /*2300*/  IMAD.WIDE.U32 R150, R150, -0x326172a9, RZ ;  /* 0xcd9e8d5796967825 */ /* 0x000fc600078e00ff */
[----:B------:R-:W-:Y:S01]  /*2310*/  LOP3.LUT R135, R135, R134, R149, 0x96, !PT ;  /* 0x0000008687877212 */ /* 0x000fe200078e9695 */
[----:B------:R-:W-:Y:S01]  /*2320*/  VIADD R149, R143, 0xa9066899 ;  /* 0xa90668998f957836 */ /* 0x000fe20000000000 */
[----:B------:R-:W-:-:S03]  /*2330*/  LOP3.LUT R134, R111, R110, R151, 0x96, !PT ;  /* 0x0000006e6f867212 */ /* 0x000fc600078e9697 */
[----:B------:R-:W-:-:S04]  /*2340*/  IMAD.WIDE.U32 R110, R135, -0x326172a9, RZ ;  /* 0xcd9e8d57876e7825 */ /* 0x000fc800078e00ff */
[----:B------:R-:W-:Y:S01]  /*2350*/  IMAD.WIDE.U32 R134, R134, -0x2daee0ad, RZ ;  /* 0xd2511f5386867825 */ /* 0x000fe200078e00ff */
[----:B------:R-:W-:Y:S02]  /*2360*/  LOP3.LUT R137, R137, R150, R111, 0x96, !PT ;  /* 0x0000009689897212 */ /* 0x000fe400078e966f */
[----:B------:R-:W-:Y:S02]  /*2370*/  IADD3 R111, PT, PT, R142, -0x4ab325aa, RZ ;  /* 0xb54cda568e6f7810 */ /* 0x000fe40007ffe0ff */
[----:B------:R-:W-:Y:S01]  /*2380*/  LOP3.LUT R150, R149, R148, R135, 0x96, !PT ;  /* 0x0000009495967212 */ /* 0x000fe200078e9687 */
[----:B------:R-:W-:-:S04]  /*2390*/  IMAD.WIDE.U32 R148, R137, -0x2daee0ad, RZ ;  /* 0xd2511f5389947825 */ /* 0x000fc800078e00ff */
[----:B------:R-:W-:Y:S02]  /*23a0*/  VIADD R135, R143, 0x646e171e ;  /* 0x646e171e8f877836 */ /* 0x000fe40000000000 */
[----:B------:R-:W-:-:S03]  /*23b0*/  IMAD.WIDE.U32 R150, R150, -0x326172a9, RZ ;  /* 0xcd9e8d5796967825 */ /* 0x000fc600078e00ff */
[----:B------:R-:W-:Y:S01]  /*23c0*/  LOP3.LUT R135, R135, R134, R149, 0x96, !PT ;  /* 0x0000008687877212 */ /* 0x000fe200078e9695 */
        /* <DEDUP_REMOVED lines=9> */
[C---:B------:R-:W-:Y:S02]  /*2460*/  IADD3 R135, PT, PT, R143.reuse, -0x24c28bd8, RZ ;  /* 0xdb3d74288f877810 */ /* 0x040fe40007ffe0ff */
[----:B------:R-:W-:Y:S01]  /*2470*/  IADD3 R137, PT, PT, R143, -0x695add53, RZ ;  /* 0x96a522ad8f897810 */ /* 0x000fe20007ffe0ff */
[----:B------:R-:W-:Y:S01]  /*2480*/  IMAD.WIDE.U32 R148, R149, -0x326172a9, RZ ;  /* 0xcd9e8d5795947825 */ /* 0x000fe200078e00ff */
[----:B------:R-:W-:-:S03]  /*2490*/  LOP3.LUT R135, R135, R134, R175, 0x96, !PT ;  /* 0x0000008687877212 */ /* 0x000fc600078e96af */
[----:B------:R-:W-:Y:S01]  /*24a0*/  VIADD R175, R142, 0x8ff34781 ;  /* 0x8ff347818eaf7836 */ /* 0x000fe20000000000 */
[----:B------:R-:W-:Y:S01]  /*24b0*/  LOP3.LUT R111, R111, R110, R149, 0x96, !PT ;  /* 0x0000006e6f6f7212 */ /* 0x000fe200078e9695 */
[----:B------:R-:W-:-:S04]  /*24c0*/  IMAD.WIDE.U32 R134, R135, -0x326172a9, RZ ;  /* 0xcd9e8d5787867825 */ /* 0x000fc800078e00ff */
[----:B------:R-:W-:Y:S01]  /*24d0*/  IMAD.WIDE.U32 R110, R111, -0x2daee0ad, RZ ;  /* 0xd2511f536f6e7825 */ /* 0x000fe200078e00ff */
[----:B------:R-:W-:-:S03]  /*24e0*/  LOP3.LUT R175, R175, R148, R135, 0x96, !PT ;  /* 0x00000094afaf7212 */ /* 0x000fc600078e9687 */
[----:B------:R-:W-:Y:S01]  /*24f0*/  IMAD.MOV.U32 R148, RZ, RZ, R134 ;  /* 0x000000ffff947224 */ /* 0x000fe200078e0086 */
[----:B------:R-:W-:Y:S01]  /*2500*/  LOP3.LUT R174, R137, R174, R111, 0x96, !PT ;  /* 0x000000ae89ae7212 */ /* 0x000fe200078e966f */
[----:B------:R-:W-:Y:S01]  /*2510*/  IMAD.MOV.U32 R111, RZ, RZ, R108 ;  /* 0x000000ffff6f7224 */ /* 0x000fe200078e006c */
[----:B------:R-:W-:Y:S01]  /*2520*/  MOV R108, R110 ;  /* 0x0000006e006c7202 */ /* 0x000fe20000000f00 */
[----:B------:R-:W-:-:S07]  /*2530*/  IMAD.MOV.U32 R110, RZ, RZ, RZ ;  /* 0x000000ffff6e7224 */ /* 0x000fce00078e00ff */
.L_x_113:
[----:B------:R-:W-:Y:S05]  /*2540*/  BSYNC.RECONVERGENT B1 ;  /* 0x0000000000017941 */ /* 0x000fea0003800200 */
.L_x_112:
[----:B------:R-:W-:Y:S01]  /*2550*/  I2FP.F32.U32 R111, R111 ;  /* 0x0000006f006f7245 */ /* 0x000fe20000201000 */
[----:B------:R-:W-:Y:S01]  /*2560*/  IMAD.U32 R135, R104, 0x10000, RZ ;  /* 0x0001000068877824 */ /* 0x000fe200078e00ff */
[----:B------:R-:W-:Y:S01]  /*2570*/  ISETP.NE.AND P3, PT, R110, 0x1, PT ;  /* 0x000000016e00780c */ /* 0x000fe20003f65270 */
[----:B------:R-:W-:Y:S01]  /*2580*/  BSSY.RECONVERGENT B1, `(.L_x_117) ;  /* 0x0000061000017945 */ /* 0x000fe20003800200 */
[----:B------:R-:W-:Y:S01]  /*2590*/  @P1 PRMT R104, R100, 0x7632, R104 ;  /* 0x0000763264681816 */ /* 0x000fe20000000068 */
[----:B------:R-:W-:Y:S01]  /*25a0*/  FFMA.FTZ R111, R111, R140, 1.1641532182693481445e-10 ;  /* 0x2f0000006f6f7423 */ /* 0x000fe2000001008c */
[----:B------:R-:W-:Y:S01]  /*25b0*/  FMUL.FTZ R135, R135, R136 ;  /* 0x0000008887877220 */ /* 0x000fe20000410000 */
[----:B------:R-:W-:Y:S01]  /*25c0*/  LOP3.LUT R4, R4, 0xfffffff7, RZ, 0xc0, !PT ;  /* 0xfffffff704047812 */ /* 0x000fe200078ec0ff */
[----:B------:R-:W-:Y:S01]  /*25d0*/  IMAD.MOV.U32 R144, RZ, RZ, 0x2 ;  /* 0x00000002ff907424 */ /* 0x000fe200078e00ff */
[----:B------:R-:W-:Y:S02]  /*25e0*/  @P1 SHF.L.U32 R104, R104, 0x10, RZ ;  /* 0x0000001068681819 */ /* 0x000fe400000006ff */
[----:B------:R-:W-:Y:S01]  /*25f0*/  FSETP.GTU.FTZ.AND P2, PT, R111, R138, PT ;  /* 0x0000008a6f00720b */ /* 0x000fe20003f5c000 */
[----:B------:R-:W-:-:S03]  /*2600*/  IMAD.MOV.U32 R111, RZ, RZ, R148 ;  /* 0x000000ffff6f7224 */ /* 0x000fc600078e0094 */
[----:B------:R-:W-:Y:S02]  /*2610*/  FSEL R135, R135, RZ, !P2 ;  /* 0x000000ff87877208 */ /* 0x000fe40005000000 */
[----:B------:R-:W-:-:S03]  /*2620*/  PLOP3.LUT P2, PT, P2, PT, PT, 0x8, 0x80 ;  /* 0x000000000080781c */ /* 0x000fc6000174e170 */
[----:B------:R-:W-:-:S05]  /*2630*/  @P1 FADD.FTZ R135, R104, R135 ;  /* 0x0000008768871221 */ /* 0x000fca0000010000 */
[----:B------:R-:W-:-:S05]  /*2640*/  F2FP.BF16.F32.PACK_AB R104, RZ, R135 ;  /* 0x00000087ff68723e */ /* 0x000fca00000010ff */
[----:B------:R-:W-:Y:S01]  /*2650*/  @P2 LOP3.LUT R4, R4, 0x8, RZ, 0xfc, !PT ;  /* 0x0000000804042812 */ /* 0x000fe200078efcff */
[----:B------:R-:W-:Y:S06]  /*2660*/  @!P3 BRA `(.L_x_118) ;  /* 0x000000040048b947 */ /* 0x000fec0003800000 */
[----:B------:R-:W-:-:S13]  /*2670*/  ISETP.NE.AND P2, PT, R110, 0x3, PT ;  /* 0x000000036e00780c */ /* 0x000fda0003f45270 */
[----:B------:R-:W-:Y:S05]  /*2680*/  @!P2 BRA `(.L_x_119) ;  /* 0x000000000018a947 */ /* 0x000fea0003800000 */
[----:B------:R-:W-:-:S13]  /*2690*/  ISETP.NE.AND P2, PT, R110, 0x2, PT ;  /* 0x000000026e00780c */ /* 0x000fda0003f45270 */
[----:B------:R-:W-:Y:S01]  /*26a0*/  @!P2 MOV R144, 0x3 ;  /* 0x000000030090a802 */ /* 0x000fe20000000f00 */
[----:B------:R-:W-:Y:S01]  /*26b0*/  @!P2 IMAD.MOV.U32 R111, RZ, RZ, R174 ;  /* 0x000000ffff6fa224 */ /* 0x000fe200078e00ae */
[----:B------:R-:W-:Y:S01]  /*26c0*/  @P2 MOV R111, R175 ;  /* 0x000000af006f2202 */ /* 0x000fe20000000f00 */
[----:B------:R-:W-:Y:S01]  /*26d0*/  @P2 VIADD R144, R110, 0x1 ;  /* 0x000000016e902836 */ /* 0x000fe20000000000 */
[----:B------:R-:W-:Y:S06]  /*26e0*/  BRA `(.L_x_118) ;  /* 0x0000000400287947 */ /* 0x000fec0003800000 */
.L_x_119:
[----:B------:R-:W-:Y:S01]  /*26f0*/  VIADD R2, R2, 0x1 ;  /* 0x0000000102027836 */ /* 0x000fe20000000000 */
[----:B------:R-:W-:Y:S03]  /*2700*/  BSSY.RECONVERGENT B2, `(.L_x_120) ;  /* 0x000000c000027945 */ /* 0x000fe60003800200 */
[C---:B------:R-:W-:Y:S01]  /*2710*/  IMAD.WIDE.U32 R150, R2.reuse, -0x2daee0ad, RZ ;  /* 0xd2511f5302967825 */ /* 0x040fe200078e00ff */
[----:B------:R-:W-:-:S13]  /*2720*/  ISETP.NE.AND P2, PT, R2, RZ, PT ;  /* 0x000000ff0200720c */ /* 0x000fda0003f45270 */
[----:B------:R-:W-:Y:S05]  /*2730*/  @P2 BRA `(.L_x_121) ;  /* 0x0000000000202947 */ /* 0x000fea0003800000 */
[----:B------:R-:W-:-:S05]  /*2740*/  VIADD R3, R3, 0x1 ;  /* 0x0000000103037836 */ /* 0x000fca0000000000 */
[----:B------:R-:W-:-:S13]  /*2750*/  ISETP.NE.AND P2, PT, R3, RZ, PT ;  /* 0x000000ff0300720c */ /* 0x000fda0003f45270 */
[----:B------:R-:W-:Y:S01]  /*2760*/  @!P2 IADD3 R6, PT, PT, R6, 0x1, RZ ;  /* 0x000000010606a810 */ /* 0x000fe20007ffe0ff */
[----:B------:R-:W-:Y:S01]  /*2770*/  @!P2 VIADD R110, R121, 0x1 ;  /* 0x00000001796ea836 */ /* 0x000fe20000000000 */
[----:B------:R-:W-:Y:S02]  /*2780*/  @!P2 MOV R3, RZ ;  /* 0x000000ff0003a202 */ /* 0x000fe40000000f00 */
[----:B------:R-:W-:-:S13]  /*2790*/  ISETP.NE.AND P3, PT, R6, RZ, !P2 ;  /* 0x000000ff0600720c */ /* 0x000fda0005765270 */
[----:B------:R-:W-:-:S04]  /*27a0*/  @P3 IMAD.MOV R110, RZ, RZ, R121 ;  /* 0x000000ffff6e3224 */ /* 0x000fc800078e0279 */
[----:B------:R-:W-:-:S07]  /*27b0*/  @!P2 IMAD.MOV.U32 R121, RZ, RZ, R110 ;  /* 0x000000ffff79a224 */ /* 0x000fce00078e006e */
.L_x_121:
[----:B------:R-:W-:Y:S05]  /*27c0*/  BSYNC.RECONVERGENT B2 ;  /* 0x0000000000027941 */ /* 0x000fea0003800200 */
.L_x_120:
[----:B------:R-:W-:Y:S01]  /*27d0*/  IMAD.WIDE.U32 R160, R6, -0x326172a9, RZ ;  /* 0xcd9e8d5706a07825 */ /* 0x000fe200078e00ff */
[----:B------:R-:W-:Y:S02]  /*27e0*/  LOP3.LUT R110, R121, R151, R143, 0x96, !PT ;  /* 0x00000097796e7212 */ /* 0x000fe400078e968f */
[----:B------:R-:W-:Y:S01]  /*27f0*/  IADD3 R151, PT, PT, R143, -0x4498517b, RZ ;  /* 0xbb67ae858f977810 */ /* 0x000fe20007ffe0ff */
[----:B------:R-:W-:Y:S01]  /*2800*/  VIADD R137, R142, 0x9e3779b9 ;  /* 0x9e3779b98e897836 */ /* 0x000fe20000000000 */
[----:B------:R-:W-:Y:S01]  /*2810*/  LOP3.LUT R148, R3, R161, R142, 0x96, !PT ;  /* 0x000000a103947212 */ /* 0x000fe200078e968e */
[----:B------:R-:W-:-:S04]  /*2820*/  IMAD.WIDE.U32 R110, R110, -0x326172a9, RZ ;  /* 0xcd9e8d576e6e7825 */ /* 0x000fc800078e00ff */
[----:B------:R-:W-:Y:S01]  /*2830*/  IMAD.WIDE.U32 R148, R148, -0x2daee0ad, RZ ;  /* 0xd2511f5394947825 */ /* 0x000fe200078e00ff */
[----:B------:R-:W-:-:S03]  /*2840*/  LOP3.LUT R137, R137, R160, R111, 0x96, !PT ;  /* 0x000000a089897212 */ /* 0x000fc600078e966f */
[----:B------:R-:W-:Y:S01]  /*2850*/  VIADD R111, R142, 0x3c6ef372 ;  /* 0x3c6ef3728e6f7836 */ /* 0x000fe20000000000 */
[----:B------:R-:W-:Y:S01]  /*2860*/  LOP3.LUT R160, R151, R150, R149, 0x96, !PT ;  /* 0x0000009697a07212 */ /* 0x000fe200078e9695 */
[----:B------:R-:W-:-:S04]  /*2870*/  IMAD.WIDE.U32 R150, R137, -0x2daee0ad, RZ ;  /* 0xd2511f5389967825 */ /* 0x000fc800078e00ff */
[----:B------:R-:W-:Y:S02]  /*2880*/  VIADD R137, R143, 0x76cf5d0a ;  /* 0x76cf5d0a8f897836 */ /* 0x000fe40000000000 */
[----:B------:R-:W-:-:S03]  /*2890*/  IMAD.WIDE.U32 R160, R160, -0x326172a9, RZ ;  /* 0xcd9e8d57a0a07825 */ /* 0x000fc600078e00ff */
[----:B------:R-:W-:Y:S01]  /*28a0*/  LOP3.LUT R137, R137, R148, R151, 0x96, !PT ;  /* 0x0000009489897212 */ /* 0x000fe200078e9697 */
[----:B------:R-:W-:Y:S01]  /*28b0*/  VIADD R151, R143, 0x32370b8f ;  /* 0x32370b8f8f977836 */ /* 0x000fe20000000000 */
[----:B------:R-:W-:Y:S01]  /*28c0*/  LOP3.LUT R148, R111, R110, R161, 0x96, !PT ;  /* 0x0000006e6f947212 */ /* 0x000fe200078e96a1 */
[----:B------:R-:W-:Y:S02]  /*28d0*/  IMAD.MOV.U32 R144, RZ, RZ, RZ ;  /* 0x000000ffff907224 */ /* 0x000fe400078e00ff */
[----:B------:R-:W-:Y:S01]  /*28e0*/  IMAD.WIDE.U32 R110, R137, -0x326172a9, RZ ;  /* 0xcd9e8d57896e7825 */ /* 0x000fe200078e00ff */
[----:B------:R-:W-:-:S03]  /*28f0*/  IADD3 R137, PT, PT, R142, -0x255992d5, RZ ;  /* 0xdaa66d2b8e897810 */ /* 0x000fc60007ffe0ff */
[----:B------:R-:W-:Y:S01]  /*2900*/  IMAD.WIDE.U32 R148, R148, -0x2daee0ad, RZ ;  /* 0xd2511f5394947825 */ /* 0x000fe200078e00ff */
[----:B------:R-:W-:Y:S02]  /*2910*/  LOP3.LUT R137, R137, R160, R111, 0x96, !PT ;  /* 0x000000a089897212 */ /* 0x000fe400078e966f */
[----:B------:R-:W-:Y:S02]  /*2920*/  IADD3 R111, PT, PT, R142, 0x78dde6e4, RZ ;  /* 0x78dde6e48e6f7810 */ /* 0x000fe40007ffe0ff */
[----:B------:R-:W-:Y:S01]  /*2930*/  LOP3.LUT R160, R151, R150, R149, 0x96, !PT ;  /* 0x0000009697a07212 */ /* 0x000fe200078e9695 */
[----:B------:R-:W-:-:S04]  /*2940*/  IMAD.WIDE.U32 R150, R137, -0x2daee0ad, RZ ;  /* 0xd2511f5389967825 */ /* 0x000fc800078e00ff */
[----:B------:R-:W-:Y:S02]  /*2950*/  VIADD R137, R143, 0xed9eba14 ;  /* 0xed9eba148f897836 */ /* 0x000fe40000000000 */
[----:B------:R-:W-:-:S03]  /*2960*/  IMAD.WIDE.U32 R160, R160, -0x326172a9, RZ ;  /* 0xcd9e8d57a0a07825 */ /* 0x000fc600078e00ff */
[----:B------:R-:W-:Y:S01]  /*2970*/  LOP3.LUT R137, R137, R148, R151, 0x96, !PT ;  /* 0x0000009489897212 */ /* 0x000fe200078e9697 */
[----:B------:R-:W-:Y:S01]  /*2980*/  VIADD R151, R143, 0xa9066899 ;  /* 0xa90668998f977836 */ /* 0x000fe20000000000 */
[----:B------:R-:W-:-:S03]  /*2990*/  LOP3.LUT R148, R111, R110, R161, 0x96, !PT ;  /* 0x0000006e6f947212 */ /* 0x000fc600078e96a1 */
[----:B------:R-:W-:-:S04]  /*29a0*/  IMAD.WIDE.U32 R110, R137, -0x326172a9, RZ ;  /* 0xcd9e8d57896e7825 */ /* 0x000fc800078e00ff */
[----:B------:R-:W-:Y:S02]  /*29b0*/  VIADD R137, R142, 0x1715609d ;  /* 0x1715609d8e897836 */ /* 0x000fe40000000000 */
[----:B------:R-:W-:-:S03]  /*29c0*/  IMAD.WIDE.U32 R148, R148, -0x2daee0ad, RZ ;  /* 0xd2511f5394947825 */ /* 0x000fc600078e00ff */
[----:B------:R-:W-:Y:S01]  /*29d0*/  LOP3.LUT R137, R137, R160, R111, 0x96, !PT ;  /* 0x000000a089897212 */ /* 0x000fe200078e966f */
[----:B------:R-:W-:Y:S01]  /*29e0*/  VIADD R111, R142, 0xb54cda56 ;  /* 0xb54cda568e6f7836 */ /* 0x000fe20000000000 */
[----:B------:R-:W-:-:S03]  /*29f0*/  LOP3.LUT R160, R151, R150, R149, 0x96, !PT ;  /* 0x0000009697a07212 */ /* 0x000fc600078e9695 */
[----:B------:R-:W-:Y:S01]  /*2a00*/  IMAD.WIDE.U32 R150, R137, -0x2daee0ad, RZ ;  /* 0xd2511f5389967825 */ /* 0x000fe200078e00ff */
[----:B------:R-:W-:-:S03]  /*2a10*/  IADD3 R137, PT, PT, R143, 0x646e171e, RZ ;  /* 0x646e171e8f897810 */ /* 0x000fc60007ffe0ff */
[----:B------:R-:W-:Y:S01]  /*2a20*/  IMAD.WIDE.U32 R160, R160, -0x326172a9, RZ ;  /* 0xcd9e8d57a0a07825 */ /* 0x000fe200078e00ff */
[----:B------:R-:W-:Y:S02]  /*2a30*/  LOP3.LUT R137, R137, R148, R151, 0x96, !PT ;  /* 0x0000009489897212 */ /* 0x000fe400078e9697 */
[----:B------:R-:W-:Y:S02]  /*2a40*/  IADD3 R151, PT, PT, R143, 0x1fd5c5a3, RZ ;  /* 0x1fd5c5a38f977810 */ /* 0x000fe40007ffe0ff */
[----:B------:R-:W-:Y:S01]  /*2a50*/  LOP3.LUT R148, R111, R110, R161, 0x96, !PT ;  /* 0x0000006e6f947212 */ /* 0x000fe200078e96a1 */
[----:B------:R-:W-:-:S04]  /*2a60*/  IMAD.WIDE.U32 R110, R137, -0x326172a9, RZ ;  /* 0xcd9e8d57896e7825 */ /* 0x000fc800078e00ff */
[----:B------:R-:W-:-:S04]  /*2a70*/  IMAD.WIDE.U32 R148, R148, -0x2daee0ad, RZ ;  /* 0xd2511f5394947825 */ /* 0x000fc800078e00ff */
[----:B------:R-:W-:Y:S01]  /*2a80*/  VIADD R137, R142, 0x5384540f ;  /* 0x5384540f8e897836 */ /* 0x000fe20000000000 */
[----:B------:R-:W-:-:S04]  /*2a90*/  LOP3.LUT R151, R151, R150, R149, 0x96, !PT ;  /* 0x0000009697977212 */ /* 0x000fc800078e9695 */
[----:B------:R-:W-:Y:S01]  /*2aa0*/  LOP3.LUT R137, R137, R160, R111, 0x96, !PT ;  /* 0x000000a089897212 */ /* 0x000fe200078e966f */
[----:B------:R-:W-:-:S04]  /*2ab0*/  IMAD.WIDE.U32 R150, R151, -0x326172a9, RZ ;  /* 0xcd9e8d5797967825 */ /* 0x000fc800078e00ff */
[----:B------:R-:W-:Y:S02]  /*2ac0*/  VIADD R111, R142, 0xf1bbcdc8 ;  /* 0xf1bbcdc88e6f7836 */ /* 0x000fe40000000000 */
[----:B------:R-:W-:-:S03]  /*2ad0*/  IMAD.WIDE.U32 R174, R137, -0x2daee0ad, RZ ;  /* 0xd2511f5389ae7825 */ /* 0x000fc600078e00ff */
[----:B------:R-:W-:Y:S01]  /*2ae0*/  LOP3.LUT R111, R111, R110, R151, 0x96, !PT ;  /* 0x0000006e6f6f7212 */ /* 0x000fe200078e9697 */
[----:B------:R-:W-:-:S04]  /*2af0*/  VIADD R137, R143, 0xdb3d7428 ;  /* 0xdb3d74288f897836 */ /* 0x000fc80000000000 */
[----:B------:R-:W-:Y:S01]  /*2b00*/  IMAD.WIDE.U32 R110, R111, -0x2daee0ad, RZ ;  /* 0xd2511f536f6e7825 */ /* 0x000fe200078e00ff */
[----:B------:R-:W-:Y:S02]  /*2b10*/  LOP3.LUT R148, R137, R148, R175, 0x96, !PT ;  /* 0x0000009489947212 */ /* 0x000fe400078e96af */
[----:B------:R-:W-:Y:S01]  /*2b20*/  IADD3 R175, PT, PT, R142, -0x700cb87f, RZ ;  /* 0x8ff347818eaf7810 */ /* 0x000fe20007ffe0ff */
[----:B------:R-:W-:Y:S02]  /*2b30*/  VIADD R137, R143, 0x96a522ad ;  /* 0x96a522ad8f897836 */ /* 0x000fe40000000000 */
[----:B------:R-:W-:-:S03]  /*2b40*/  IMAD.WIDE.U32 R148, R148, -0x326172a9, RZ ;  /* 0xcd9e8d5794947825 */ /* 0x000fc600078e00ff */
[----:B------:R-:W-:Y:S01]  /*2b50*/  LOP3.LUT R174, R137, R174, R111, 0x96, !PT ;  /* 0x000000ae89ae7212 */ /* 0x000fe200078e966f */
[----:B------:R-:W-:Y:S01]  /*2b60*/  IMAD.MOV.U32 R111, RZ, RZ, R108 ;  /* 0x000000ffff6f7224 */ /* 0x000fe200078e006c */
[----:B------:R-:W-:Y:S02]  /*2b70*/  LOP3.LUT R175, R175, R150, R149, 0x96, !PT ;  /* 0x00000096afaf7212 */ /* 0x000fe400078e9695 */
[----:B------:R-:W-:-:S07]  /*2b80*/  MOV R108, R110 ;  /* 0x0000006e006c7202 */ /* 0x000fce0000000f00 */
.L_x_118:
[----:B------:R-:W-:Y:S05]  /*2b90*/  BSYNC.RECONVERGENT B1 ;  /* 0x0000000000017941 */ /* 0x000fea0003800200 */
.L_x_117:
[----:B------:R-:W-:Y:S01]  /*2ba0*/  I2FP.F32.U32 R111, R111 ;  /* 0x0000006f006f7245 */ /* 0x000fe20000201000 */
[----:B------:R-:W-:Y:S01]  /*2bb0*/  IMAD.U32 R137, R105, 0x10000, RZ ;  /* 0x0001000069897824 */ /* 0x000fe200078e00ff */
[----:B------:R-:W-:Y:S01]  /*2bc0*/  ISETP.NE.AND P2, PT, R144, 0x1, PT ;  /* 0x000000019000780c */ /* 0x000fe20003f45270 */
[----:B------:R-:W-:Y:S01]  /*2bd0*/  BSSY.RECONVERGENT B1, `(.L_x_122) ;  /* 0x0000061000017945 */ /* 0x000fe20003800200 */
[----:B------:R-:W-:Y:S01]  /*2be0*/  @P1 SHF.L.U32 R110, R101, 0x10, RZ ;  /* 0x00000010656e1819 */ /* 0x000fe200000006ff */
[----:B------:R-:W-:Y:S01]  /*2bf0*/  FFMA.FTZ R111, R111, R140, 1.1641532182693481445e-10 ;  /* 0x2f0000006f6f7423 */ /* 0x000fe2000001008c */
[----:B------:R-:W-:Y:S01]  /*2c00*/  FMUL.FTZ R137, R137, R136 ;  /* 0x0000008889897220 */ /* 0x000fe20000410000 */
[----:B------:R-:W-:Y:S01]  /*2c10*/  LOP3.LUT R4, R4, 0xfffffffb, RZ, 0xc0, !PT ;  /* 0xfffffffb04047812 */ /* 0x000fe200078ec0ff */
[----:B------:R-:W-:Y:S01]  /*2c20*/  IMAD.MOV.U32 R146, RZ, RZ, 0x2 ;  /* 0x00000002ff927424 */ /* 0x000fe200078e00ff */
[----:B------:R-:W-:Y:S02]  /*2c30*/  PRMT R105, R105, 0x7632, R105 ;  /* 0x0000763269697816 */ /* 0x000fe40000000069 */
        /* <DEDUP_REMOVED lines=16> */
.L_x_124:
        /* <DEDUP_REMOVED lines=8> */
[----:B------:R-:W-:Y:S02]  /*2dc0*/  @!P2 VIADD R110, R121, 0x1 ;  /* 0x00000001796ea836 */ /* 0x000fe40000000000 */
[----:B------:R-:W-:Y:S01]  /*2dd0*/  @!P2 IMAD.MOV.U32 R3, RZ, RZ, RZ ;  /* 0x000000ffff03a224 */ /* 0x000fe200078e00ff */
[----:B------:R-:W-:-:S13]  /*2de0*/  ISETP.NE.AND P3, PT, R6, RZ, !P2 ;  /* 0x000000ff0600720c */ /* 0x000fda0005765270 */
[----:B------:R-:W-:-:S05]  /*2df0*/  @P3 IMAD.MOV R110, RZ, RZ, R121 ;  /* 0x000000ffff6e3224 */ /* 0x000fca00078e0279 */
[----:B------:R-:W-:-:S07]  /*2e00*/  @!P2 MOV R121, R110 ;  /* 0x0000006e0079a202 */ /* 0x000fce0000000f00 */
.L_x_126:
[----:B------:R-:W-:Y:S05]  /*2e10*/  BSYNC.RECONVERGENT B2 ;  /* 0x0000000000027941 */ /* 0x000fea0003800200 */
.L_x_125:
[----:B------:R-:W-:Y:S01]  /*2e20*/  IMAD.WIDE.U32 R150, R6, -0x326172a9, RZ ;  /* 0xcd9e8d5706967825 */ /* 0x000fe200078e00ff */
[----:B------:R-:W-:Y:S02]  /*2e30*/  LOP3.LUT R110, R121, R161, R143, 0x96, !PT ;  /* 0x000000a1796e7212 */ /* 0x000fe400078e968f */
[----:B------:R-:W-:Y:S01]  /*2e40*/  IADD3 R161, PT, PT, R143, -0x4498517b, RZ ;  /* 0xbb67ae858fa17810 */ /* 0x000fe20007ffe0ff */
[----:B------:R-:W-:Y:S01]  /*2e50*/  IMAD.MOV.U32 R146, RZ, RZ, RZ ;  /* 0x000000ffff927224 */ /* 0x000fe200078e00ff */
        /* <DEDUP_REMOVED lines=32> */
[----:B------:R-:W-:-:S03]  /*3060*/  IADD3 R149, PT, PT, R143, 0x646e171e, RZ ;  /* 0x646e171e8f957810 */ /* 0x000fc60007ffe0ff */
        /* <DEDUP_REMOVED lines=13> */
[----:B------:R-:W-:Y:S02]  /*3140*/  LOP3.LUT R149, R149, R148, R175, 0x96, !PT ;  /* 0x0000009495957212 */ /* 0x000fe400078e96af */
[----:B------:R-:W-:Y:S02]  /*3150*/  IADD3 R175, PT, PT, R142, -0x700cb87f, RZ ;  /* 0x8ff347818eaf7810 */ /* 0x000fe40007ffe0ff */
[----:B------:R-:W-:Y:S01]  /*3160*/  LOP3.LUT R111, R111, R110, R151, 0x96, !PT ;  /* 0x0000006e6f6f7212 */ /* 0x000fe200078e9697 */
[----:B------:R-:W-:Y:S02]  /*3170*/  VIADD R151, R143, 0x96a522ad ;  /* 0x96a522ad8f977836 */ /* 0x000fe40000000000 */
[----:B------:R-:W-:-:S04]  /*3180*/  IMAD.WIDE.U32 R148, R149, -0x326172a9, RZ ;  /* 0xcd9e8d5795947825 */ /* 0x000fc800078e00ff */
[----:B------:R-:W-:Y:S01]  /*3190*/  IMAD.WIDE.U32 R110, R111, -0x2daee0ad, RZ ;  /* 0xd2511f536f6e7825 */ /* 0x000fe200078e00ff */
[----:B------:R-:W-:-:S04]  /*31a0*/  LOP3.LUT R175, R175, R150, R149, 0x96, !PT ;  /* 0x00000096afaf7212 */ /* 0x000fc800078e9695 */
[----:B------:R-:W-:Y:S01]  /*31b0*/  LOP3.LUT R174, R151, R174, R111, 0x96, !PT ;  /* 0x000000ae97ae7212 */ /* 0x000fe200078e966f */
[----:B------:R-:W-:Y:S01]  /*31c0*/  IMAD.MOV.U32 R111, RZ, RZ, R108 ;  /* 0x000000ffff6f7224 */ /* 0x000fe200078e006c */
[----:B------:R-:W-:-:S07]  /*31d0*/  MOV R108, R110 ;  /* 0x0000006e006c7202 */ /* 0x000fce0000000f00 */
.L_x_123:
[----:B------:R-:W-:Y:S05]  /*31e0*/  BSYNC.RECONVERGENT B1 ;  /* 0x0000000000017941 */ /* 0x000fea0003800200 */
.L_x_122:
[----:B------:R-:W-:Y:S01]  /*31f0*/  I2FP.F32.U32 R111, R111 ;  /* 0x0000006f006f7245 */ /* 0x000fe20000201000 */
[----:B------:R-:W-:Y:S01]  /*3200*/  IMAD.U32 R105, R105, 0x10000, RZ ;  /* 0x0001000069697824 */ /* 0x000fe200078e00ff */
[----:B------:R-:W-:Y:S01]  /*3210*/  @P1 PRMT R110, R101, 0x7632, R110 ;  /* 0x00007632656e1816 */ /* 0x000fe2000000006e */
[----:B------:R-:W-:Y:S01]  /*3220*/  BSSY.RECONVERGENT B1, `(.L_x_127) ;  /* 0x0000062000017945 */ /* 0x000fe20003800200 */
[----:B------:R-:W-:Y:S01]  /*3230*/  LOP3.LUT R4, R4, 0xfffffffd, RZ, 0xc0, !PT ;  /* 0xfffffffd04047812 */ /* 0x000fe200078ec0ff */
[----:B------:R-:W-:Y:S01]  /*3240*/  FFMA.FTZ R111, R111, R140, 1.1641532182693481445e-10 ;  /* 0x2f0000006f6f7423 */ /* 0x000fe2000001008c */
[----:B------:R-:W-:Y:S01]  /*3250*/  FMUL.FTZ R105, R105, R136 ;  /* 0x0000008869697220 */ /* 0x000fe20000410000 */
[----:B------:R-:W-:Y:S01]  /*3260*/  @P1 SHF.L.U32 R110, R110, 0x10, RZ ;  /* 0x000000106e6e1819 */ /* 0x000fe200000006ff */
[----:B------:R-:W-:Y:S02]  /*3270*/  IMAD.MOV.U32 R150, RZ, RZ, 0x2 ;  /* 0x00000002ff967424 */ /* 0x000fe400078e00ff */
[----:B------:R-:W-:Y:S01]  /*3280*/  FSETP.GTU.FTZ.AND P2, PT, R111, R138, PT ;  /* 0x0000008a6f00720b */ /* 0x000fe20003f5c000 */
[----:B------:R-:W-:-:S03]  /*3290*/  IMAD.MOV.U32 R111, RZ, RZ, R148 ;  /* 0x000000ffff6f7224 */ /* 0x000fc600078e0094 */
[----:B------:R-:W-:Y:S02]  /*32a0*/  FSEL R149, R105, RZ, !P2 ;  /* 0x000000ff69957208 */ /* 0x000fe40005000000 */
[----:B------:R-:W-:Y:S02]  /*32b0*/  PLOP3.LUT P3, PT, P2, PT, PT, 0x8, 0x80 ;  /* 0x000000000080781c */ /* 0x000fe4000176e170 */
[----:B------:R-:W-:Y:S01]  /*32c0*/  ISETP.NE.AND P2, PT, R146, 0x1, PT ;  /* 0x000000019200780c */ /* 0x000fe20003f45270 */
[----:B------:R-:W-:-:S05]  /*32d0*/  @P1 FADD.FTZ R149, R110, R149 ;  /* 0x000000956e951221 */ /* 0x000fca0000010000 */
[----:B------:R-:W-:-:S05]  /*32e0*/  F2FP.BF16.F32.PACK_AB R105, RZ, R149 ;  /* 0x00000095ff69723e */ /* 0x000fca00000010ff */
[----:B------:R-:W-:Y:S02]  /*32f0*/  @P3 LOP3.LUT R4, R4, 0x2, RZ, 0xfc, !PT ;  /* 0x0000000204043812 */ /* 0x000fe400078efcff */
[----:B------:R-:W-:Y:S05]  /*3300*/  @!P2 BRA `(.L_x_128) ;  /* 0x00000004004ca947 */ /* 0x000fea0003800000 */
        /* <DEDUP_REMOVED lines=8> */
.L_x_129:
        /* <DEDUP_REMOVED lines=13> */
.L_x_131:
[----:B------:R-:W-:Y:S05]  /*3460*/  BSYNC.RECONVERGENT B2 ;  /* 0x0000000000027941 */ /* 0x000fea0003800200 */
.L_x_130:
        /* <DEDUP_REMOVED lines=55> */
[----:B------:R-:W-:-:S03]  /*37e0*/  LOP3.LUT R175, R175, R160, R151, 0x96, !PT ;  /* 0x000000a0afaf7212 */ /* 0x000fc600078e9697 */
[----:B------:R-:W-:Y:S01]  /*37f0*/  IMAD.MOV.U32 R148, RZ, RZ, R150 ;  /* 0x000000ffff947224 */ /* 0x000fe200078e0096 */
[----:B------:R-:W-:Y:S01]  /*3800*/  LOP3.LUT R174, R161, R174, R111, 0x96, !PT ;  /* 0x000000aea1ae7212 */ /* 0x000fe200078e966f */
[----:B------:R-:W-:Y:S01]  /*3810*/  IMAD.MOV.U32 R150, RZ, RZ, RZ ;  /* 0x000000ffff967224 */ /* 0x000fe200078e00ff */
[----:B------:R-:W-:Y:S01]  /*3820*/  MOV R111, R108 ;  /* 0x0000006c006f7202 */ /* 0x000fe20000000f00 */
[----:B------:R-:W-:-:S07]  /*3830*/  IMAD.MOV.U32 R108, RZ, RZ, R110 ;  /* 0x000000ffff6c7224 */ /* 0x000fce00078e006e */
.L_x_128:
[----:B------:R-:W-:Y:S05]  /*3840*/  BSYNC.RECONVERGENT B1 ;  /* 0x0000000000017941 */ /* 0x000fea0003800200 */
.L_x_127:
[----:B------:R-:W-:Y:S01]  /*3850*/  I2FP.F32.U32 R111, R111 ;  /* 0x0000006f006f7245 */ /* 0x000fe20000201000 */
[----:B------:R-:W-:Y:S01]  /*3860*/  @P1 IMAD.U32 R110, R102, 0x10000, RZ ;  /* 0x00010000666e1824 */ /* 0x000fe200078e00ff */
[----:B------:R-:W-:Y:S01]  /*3870*/  SHF.L.U32 R151, R106, 0x10, RZ ;  /* 0x000000106a977819 */ /* 0x000fe200000006ff */
[----:B------:R-:W-:Y:S01]  /*3880*/  BSSY.RECONVERGENT B1, `(.L_x_132) ;  /* 0x0000060000017945 */ /* 0x000fe20003800200 */
[----:B------:R-:W-:Y:S01]  /*3890*/  ISETP.NE.AND P3, PT, R150, 0x1, PT ;  /* 0x000000019600780c */ /* 0x000fe20003f65270 */
[----:B------:R-:W-:Y:S01]  /*38a0*/  FFMA.FTZ R111, R111, R140, 1.1641532182693481445e-10 ;  /* 0x2f0000006f6f7423 */ /* 0x000fe2000001008c */
[----:B------:R-:W-:Y:S01]  /*38b0*/  PRMT R106, R106, 0x7632, R106 ;  /* 0x000076326a6a7816 */ /* 0x000fe2000000006a */
[----:B------:R-:W-:-:S03]  /*38c0*/  FMUL.FTZ R151, R151, R136 ;  /* 0x0000008897977220 */ /* 0x000fc60000410000 */
[----:B------:R-:W-:Y:S02]  /*38d0*/  FSETP.GTU.FTZ.AND P2, PT, R111, R138, PT ;  /* 0x0000008a6f00720b */ /* 0x000fe40003f5c000 */
[----:B------:R-:W-:Y:S02]  /*38e0*/  MOV R111, R148 ;  /* 0x00000094006f7202 */ /* 0x000fe40000000f00 */
[----:B------:R-:W-:Y:S02]  /*38f0*/  FSEL R151, R151, RZ, !P2 ;  /* 0x000000ff97977208 */ /* 0x000fe40005000000 */
[----:B------:R-:W-:-:S03]  /*3900*/  PLOP3.LUT P2, PT, P2, PT, PT, 0x8, 0x80 ;  /* 0x000000000080781c */ /* 0x000fc6000174e170 */
[----:B------:R-:W-:Y:S01]  /*3910*/  @P1 FADD.FTZ R151, R110, R151 ;  /* 0x000000976e971221 */ /* 0x000fe20000010000 */
[----:B------:R-:W-:-:S04]  /*3920*/  IMAD.MOV.U32 R110, RZ, RZ, 0x2 ;  /* 0x00000002ff6e7424 */ /* 0x000fc800078e00ff */
[----:B------:R-:W-:Y:S01]  /*3930*/  F2FP.BF16.F32.PACK_AB R144, RZ, R151 ;  /* 0x00000097ff90723e */ /* 0x000fe200000010ff */
[----:B------:R-:W-:Y:S06]  /*3940*/  @!P3 BRA `(.L_x_133) ;  /* 0x00000004004cb947 */ /* 0x000fec0003800000 */
[----:B------:R-:W-:-:S13]  /*3950*/  ISETP.NE.AND P3, PT, R150, 0x3, PT ;  /* 0x000000039600780c */ /* 0x000fda0003f65270 */
[----:B------:R-:W-:Y:S05]  /*3960*/  @!P3 BRA `(.L_x_134) ;  /* 0x000000000018b947 */ /* 0x000fea0003800000 */
[----:B------:R-:W-:-:S13]  /*3970*/  ISETP.NE.AND P3, PT, R150, 0x2, PT ;  /* 0x000000029600780c */ /* 0x000fda0003f65270 */
[----:B------:R-:W-:Y:S01]  /*3980*/  @!P3 IMAD.MOV.U32 R110, RZ, RZ, 0x3 ;  /* 0x00000003ff6eb424 */ /* 0x000fe200078e00ff */
[----:B------:R-:W-:Y:S01]  /*3990*/  @P3 IADD3 R110, PT, PT, R150, 0x1, RZ ;  /* 0x00000001966e3810 */ /* 0x000fe20007ffe0ff */
[----:B------:R-:W-:Y:S02]  /*39a0*/  @!P3 IMAD.MOV.U32 R111, RZ, RZ, R174 ;  /* 0x000000ffff6fb224 */ /* 0x000fe400078e00ae */
[----:B------:R-:W-:Y:S01]  /*39b0*/  @P3 IMAD.MOV.U32 R111, RZ, RZ, R175 ;  /* 0x000000ffff6f3224 */ /* 0x000fe200078e00af */
[----:B------:R-:W-:Y:S06]  /*39c0*/  BRA `(.L_x_133) ;  /* 0x00000004002c7947 */ /* 0x000fec0003800000 */
.L_x_134:
[----:B------:R-:W-:Y:S01]  /*39d0*/  VIADD R2, R2, 0x1 ;  /* 0x0000000102027836 */ /* 0x000fe20000000000 */
[----:B------:R-:W-:Y:S03]  /*39e0*/  BSSY.RECONVERGENT B2, `(.L_x_135) ;  /* 0x000000c000027945 */ /* 0x000fe60003800200 */
[C---:B------:R-:W-:Y:S01]  /*39f0*/  IMAD.WIDE.U32 R170, R2.reuse, -0x2daee0ad, RZ ;  /* 0xd2511f5302aa7825 */ /* 0x040fe200078e00ff */
[----:B------:R-:W-:-:S13]  /*3a00*/  ISETP.NE.AND P3, PT, R2, RZ, PT ;  /* 0x000000ff0200720c */ /* 0x000fda0003f65270 */
[----:B------:R-:W-:Y:S05]  /*3a10*/  @P3 BRA `(.L_x_136) ;  /* 0x0000000000203947 */ /* 0x000fea0003800000 */
[----:B------:R-:W-:-:S04]  /*3a20*/  IADD3 R3, PT, PT, R3, 0x1, RZ ;  /* 0x0000000103037810 */ /* 0x000fc80007ffe0ff */
[----:B------:R-:W-:-:S13]  /*3a30*/  ISETP.NE.AND P3, PT, R3, RZ, PT ;  /* 0x000000ff0300720c */ /* 0x000fda0003f65270 */
[----:B------:R-:W-:Y:S02]  /*3a40*/  @!P3 VIADD R6, R6, 0x1 ;  /* 0x000000010606b836 */ /* 0x000fe40000000000 */
[----:B------:R-:W-:Y:S02]  /*3a50*/  @!P3 VIADD R110, R121, 0x1 ;  /* 0x00000001796eb836 */ /* 0x000fe40000000000 */
[----:B------:R-:W-:Y:S01]  /*3a60*/  @!P3 IMAD.MOV.U32 R3, RZ, RZ, RZ ;  /* 0x000000ffff03b224 */ /* 0x000fe200078e00ff */
[----:B------:R-:W-:-:S13]  /*3a70*/  ISETP.NE.AND P4, PT, R6, RZ, !P3 ;  /* 0x000000ff0600720c */ /* 0x000fda0005f85270 */
[----:B------:R-:W-:-:S05]  /*3a80*/  @P4 IADD3 R110, PT, PT, R121, RZ, RZ ;  /* 0x000000ff796e4210 */ /* 0x000fca0007ffe0ff */
[----:B------:R-:W-:-:S07]  /*3a90*/  @!P3 IMAD.MOV.U32 R121, RZ, RZ, R110 ;  /* 0x000000ffff79b224 */ /* 0x000fce00078e006e */
.L_x_136:
[----:B------:R-:W-:Y:S05]  /*3aa0*/  BSYNC.RECONVERGENT B2 ;  /* 0x0000000000027941 */ /* 0x000fea0003800200 */
.L_x_135:
        /* <DEDUP_REMOVED lines=44> */
[----:B------:R-:W-:Y:S02]  /*3d70*/  IADD3 R111, PT, PT, R142, -0xe443238, RZ ;  /* 0xf1bbcdc88e6f7810 */ /* 0x000fe40007ffe0ff */
[----:B------:R-:W-:Y:S01]  /*3d80*/  LOP3.LUT R171, R171, R170, R161, 0x96, !PT ;  /* 0x000000aaabab7212 */ /* 0x000fe200078e96a1 */
[----:B------:R-:W-:-:S04]  /*3d90*/  IMAD.WIDE.U32 R174, R163, -0x2daee0ad, RZ ;  /* 0xd2511f53a3ae7825 */ /* 0x000fc800078e00ff */
[----:B------:R-:W-:-:S04]  /*3da0*/  IMAD.WIDE.U32 R162, R171, -0x326172a9, RZ ;  /* 0xcd9e8d57aba27825 */ /* 0x000fc800078e00ff */
[----:B------:R-:W-:Y:S01]  /*3db0*/  VIADD R161, R143, 0xdb3d7428 ;  /* 0xdb3d74288fa17836 */ /* 0x000fe20000000000 */
[----:B------:R-:W-:Y:S01]  /*3dc0*/  LOP3.LUT R111, R111, R110, R163, 0x96, !PT ;  /* 0x0000006e6f6f7212 */ /* 0x000fe200078e96a3 */
[----:B------:R-:W-:-:S03]  /*3dd0*/  VIADD R163, R143, 0x96a522ad ;  /* 0x96a522ad8fa37836 */ /* 0x000fc60000000000 */
[----:B------:R-:W-:Y:S01]  /*3de0*/  LOP3.LUT R161, R161, R160, R175, 0x96, !PT ;  /* 0x000000a0a1a17212 */ /* 0x000fe200078e96af */
[----:B------:R-:W-:-:S04]  /*3df0*/  IMAD.WIDE.U32 R110, R111, -0x2daee0ad, RZ ;  /* 0xd2511f536f6e7825 */ /* 0x000fc800078e00ff */
[----:B------:R-:W-:Y:S01]  /*3e00*/  IMAD.WIDE.U32 R160, R161, -0x326172a9, RZ ;  /* 0xcd9e8d57a1a07825 */ /* 0x000fe200078e00ff */
[----:B------:R-:W-:-:S03]  /*3e10*/  LOP3.LUT R174, R163, R174, R111, 0x96, !PT ;  /* 0x000000aea3ae7212 */ /* 0x000fc600078e966f */
[----:B------:R-:W-:Y:S01]  /*3e20*/  VIADD R175, R142, 0x8ff34781 ;  /* 0x8ff347818eaf7836 */ /* 0x000fe20000000000 */
[----:B------:R-:W-:Y:S01]  /*3e30*/  MOV R148, R160 ;  /* 0x000000a000947202 */ /* 0x000fe20000000f00 */
[----:B------:R-:W-:Y:S02]  /*3e40*/  IMAD.MOV.U32 R111, RZ, RZ, R108 ;  /* 0x000000ffff6f7224 */ /* 0x000fe400078e006c */
[----:B------:R-:W-:Y:S02]  /*3e50*/  IMAD.MOV.U32 R108, RZ, RZ, R110 ;  /* 0x000000ffff6c7224 */ /* 0x000fe400078e006e */
[----:B------:R-:W-:Y:S01]  /*3e60*/  HFMA2 R110, -RZ, RZ, 0, 0 ;  /* 0x00000000ff6e7431 */ /* 0x000fe200000001ff */
[----:B------:R-:W-:-:S07]  /*3e70*/  LOP3.LUT R175, R175, R162, R161, 0x96, !PT ;  /* 0x000000a2afaf7212 */ /* 0x000fce00078e96a1 */
.L_x_133:
[----:B------:R-:W-:Y:S05]  /*3e80*/  BSYNC.RECONVERGENT B1 ;  /* 0x0000000000017941 */ /* 0x000fea0003800200 */
.L_x_132:
[----:B------:R-:W-:Y:S01]  /*3e90*/  I2FP.F32.U32 R111, R111 ;  /* 0x0000006f006f7245 */ /* 0x000fe20000201000 */
[----:B------:R-:W-:Y:S01]  /*3ea0*/  IMAD.U32 R161, R106, 0x10000, RZ ;  /* 0x000100006aa17824 */ /* 0x000fe200078e00ff */
[----:B------:R-:W-:Y:S01]  /*3eb0*/  ISETP.NE.AND P4, PT, R110, 0x1, PT ;  /* 0x000000016e00780c */ /* 0x000fe20003f85270 */
[----:B------:R-:W-:Y:S01]  /*3ec0*/  BSSY.RECONVERGENT B1, `(.L_x_137) ;  /* 0x0000060000017945 */ /* 0x000fe20003800200 */
[----:B------:R-:W-:Y:S01]  /*3ed0*/  @P1 PRMT R106, R102, 0x7632, R106 ;  /* 0x00007632666a1816 */ /* 0x000fe2000000006a */
[----:B------:R-:W-:Y:S01]  /*3ee0*/  FFMA.FTZ R111, R111, R140, 1.1641532182693481445e-10 ;  /* 0x2f0000006f6f7423 */ /* 0x000fe2000001008c */
[----:B------:R-:W-:Y:S01]  /*3ef0*/  FMUL.FTZ R161, R161, R136 ;  /* 0x00000088a1a17220 */ /* 0x000fe20000410000 */
[----:B------:R-:W-:Y:S02]  /*3f00*/  MOV R156, 0x2 ;  /* 0x00000002009c7802 */ /* 0x000fe40000000f00 */
[----:B------:R-:W-:Y:S01]  /*3f10*/  @P1 IMAD.U32 R106, R106, 0x10000, RZ ;  /* 0x000100006a6a1824 */ /* 0x000fe200078e00ff */
[----:B------:R-:W-:-:S04]  /*3f20*/  FSETP.GTU.FTZ.AND P3, PT, R111, R138, PT ;  /* 0x0000008a6f00720b */ /* 0x000fc80003f7c000 */
[----:B------:R-:W-:Y:S02]  /*3f30*/  FSEL R161, R161, RZ, !P3 ;  /* 0x000000ffa1a17208 */ /* 0x000fe40005800000 */
[----:B------:R-:W-:-:S03]  /*3f40*/  PLOP3.LUT P3, PT, P3, PT, PT, 0x8, 0x80 ;  /* 0x000000000080781c */ /* 0x000fc60001f6e170 */
[----:B------:R-:W-:Y:S01]  /*3f50*/  @P1 FADD.FTZ R161, R106, R161 ;  /* 0x000000a16aa11221 */ /* 0x000fe20000010000 */
[----:B------:R-:W-:-:S04]  /*3f60*/  IMAD.MOV.U32 R106, RZ, RZ, R148 ;  /* 0x000000ffff6a7224 */ /* 0x000fc800078e0094 */
[----:B------:R-:W-:Y:S01]  /*3f70*/  F2FP.BF16.F32.PACK_AB R146, RZ, R161 ;  /* 0x000000a1ff92723e */ /* 0x000fe200000010ff */
        /* <DEDUP_REMOVED lines=9> */
.L_x_139:
        /* <DEDUP_REMOVED lines=13> */
.L_x_141:
[----:B------:R-:W-:Y:S05]  /*40e0*/  BSYNC.RECONVERGENT B2 ;  /* 0x0000000000027941 */ /* 0x000fea0003800200 */
.L_x_140:
        /* <DEDUP_REMOVED lines=8> */
[----:B------:R-:W-:Y:S02]  /*4170*/  VIADD R111, R142, 0x3c6ef372 ;  /* 0x3c6ef3728e6f7836 */ /* 0x000fe40000000000 */
[----:B------:R-:W-:Y:S01]  /*4180*/  IMAD.MOV.U32 R106, RZ, RZ, R108 ;  /* 0x000000ffff6a7224 */ /* 0x000fe200078e006c */
[----:B------:R-:W-:Y:S01]  /*4190*/  LOP3.LUT R175, R175, R170, R163, 0x96, !PT ;  /* 0x000000aaafaf7212 */ /* 0x000fe200078e96a3 */
[----:B------:R-:W-:Y:S01]  /*41a0*/  IMAD.WIDE.U32 R170, R171, -0x2daee0ad, RZ ;  /* 0xd2511f53abaa7825 */ /* 0x000fe200078e00ff */
[----:B------:R-:W-:-:S03]  /*41b0*/  IADD3 R163, PT, PT, R143, 0x76cf5d0a, RZ ;  /* 0x76cf5d0a8fa37810 */ /* 0x000fc60007ffe0ff */
[----:B------:R-:W-:Y:S01]  /*41c0*/  IMAD.WIDE.U32 R174, R175, -0x326172a9, RZ ;  /* 0xcd9e8d57afae7825 */ /* 0x000fe200078e00ff */
[----:B------:R-:W-:-:S03]  /*41d0*/  LOP3.LUT R163, R163, R162, R171, 0x96, !PT ;  /* 0x000000a2a3a37212 */ /* 0x000fc600078e96ab */
[----:B------:R-:W-:Y:S01]  /*41e0*/  VIADD R171, R142, 0xdaa66d2b ;  /* 0xdaa66d2b8eab7836 */ /* 0x000fe20000000000 */
        /* <DEDUP_REMOVED lines=11> */
[----:B------:R-:W-:Y:S01]  /*42a0*/  IMAD.MOV.U32 R156, RZ, RZ, RZ ;  /* 0x000000ffff9c7224 */ /* 0x000fe200078e00ff */
[----:B------:R-:W-:Y:S01]  /*42b0*/  LOP3.LUT R162, R111, R110, R175, 0x96, !PT ;  /* 0x0000006e6fa27212 */ /* 0x000fe200078e96af */
[----:B------:R-:W-:Y:S01]  /*42c0*/  VIADD R175, R143, 0xa9066899 ;  /* 0xa90668998faf7836 */ /* 0x000fe20000000000 */
[----:B------:R-:W-:Y:S01]  /*42d0*/  IADD3 R171, PT, PT, R142, 0x1715609d, RZ ;  /* 0x1715609d8eab7810 */ /* 0x000fe20007ffe0ff */
        /* <DEDUP_REMOVED lines=27> */
[----:B------:R-:W-:Y:S01]  /*4490*/  IMAD.MOV.U32 R148, RZ, RZ, R162 ;  /* 0x000000ffff947224 */ /* 0x000fe200078e00a2 */
[----:B------:R-:W-:Y:S02]  /*44a0*/  LOP3.LUT R174, R171, R174, R111, 0x96, !PT ;  /* 0x000000aeabae7212 */ /* 0x000fe400078e966f */
[----:B------:R-:W-:-:S07]  /*44b0*/  MOV R108, R110 ;  /* 0x0000006e006c7202 */ /* 0x000fce0000000f00 */
.L_x_138:
[----:B------:R-:W-:Y:S05]  /*44c0*/  BSYNC.RECONVERGENT B1 ;  /* 0x0000000000017941 */ /* 0x000fea0003800200 */
.L_x_137:
[----:B------:R-:W-:Y:S01]  /*44d0*/  I2FP.F32.U32 R111, R106 ;  /* 0x0000006a006f7245 */ /* 0x000fe20000201000 */
[----:B------:R-:W-:Y:S01]  /*44e0*/  IMAD.U32 R163, R107, 0x10000, RZ ;  /* 0x000100006ba37824 */ /* 0x000fe200078e00ff */
[----:B------:R-:W-:Y:S01]  /*44f0*/  ISETP.NE.AND P5, PT, R156, 0x1, PT ;  /* 0x000000019c00780c */ /* 0x000fe20003fa5270 */
[----:B------:R-:W-:Y:S01]  /*4500*/  BSSY.RECONVERGENT B1, `(.L_x_142) ;  /* 0x0000060000017945 */ /* 0x000fe20003800200 */
[----:B------:R-:W-:Y:S01]  /*4510*/  @P1 SHF.L.U32 R106, R103, 0x10, RZ ;  /* 0x00000010676a1819 */ /* 0x000fe200000006ff */
[----:B------:R-:W-:Y:S01]  /*4520*/  FFMA.FTZ R111, R111, R140, 1.1641532182693481445e-10 ;  /* 0x2f0000006f6f7423 */ /* 0x000fe2000001008c */
[----:B------:R-:W-:Y:S01]  /*4530*/  FMUL.FTZ R163, R163, R136 ;  /* 0x00000088a3a37220 */ /* 0x000fe20000410000 */
[----:B------:R-:W-:Y:S01]  /*4540*/  PRMT R154, R107, 0x7632, R154 ;  /* 0x000076326b9a7816 */ /* 0x000fe2000000009a */
[----:B------:R-:W-:Y:S02]  /*4550*/  IMAD.MOV.U32 R150, RZ, RZ, 0x2 ;  /* 0x00000002ff967424 */ /* 0x000fe400078e00ff */
[----:B------:R-:W-:Y:S01]  /*4560*/  FSETP.GTU.FTZ.AND P4, PT, R111, R138, PT ;  /* 0x0000008a6f00720b */ /* 0x000fe20003f9c000 */
[----:B------:R-:W-:-:S03]  /*4570*/  IMAD.MOV.U32 R107, RZ, RZ, R148 ;  /* 0x000000ffff6b7224 */ /* 0x000fc600078e0094 */
[----:B------:R-:W-:Y:S02]  /*4580*/  FSEL R163, R163, RZ, !P4 ;  /* 0x000000ffa3a37208 */ /* 0x000fe40006000000 */
[----:B------:R-:W-:-:S03]  /*4590*/  PLOP3.LUT P4, PT, P4, PT, PT, 0x8, 0x80 ;  /* 0x000000000080781c */ /* 0x000fc6000278e170 */
[----:B------:R-:W-:-:S05]  /*45a0*/  @P1 FADD.FTZ R163, R106, R163 ;  /* 0x000000a36aa31221 */ /* 0x000fca0000010000 */
[----:B------:R-:W-:Y:S01]  /*45b0*/  F2FP.BF16.F32.PACK_AB R152, RZ, R163 ;  /* 0x000000a3ff98723e */ /* 0x000fe200000010ff */
        /* <DEDUP_REMOVED lines=9> */
.L_x_144:
        /* <DEDUP_REMOVED lines=13> */
.L_x_146:
[----:B------:R-:W-:Y:S05]  /*4720*/  BSYNC.RECONVERGENT B2 ;  /* 0x0000000000027941 */ /* 0x000fea0003800200 */
.L_x_145:
        /* <DEDUP_REMOVED lines=17> */
[----:B------:R-:W-:Y:S01]  /*4840*/  IADD3 R171, PT, PT, R142, -0x255992d5, RZ ;  /* 0xdaa66d2b8eab7810 */ /* 0x000fe20007ffe0ff */
[----:B------:R-:W-:-:S04]  /*4850*/  IMAD.WIDE.U32 R106, R111, -0x326172a9, RZ ;  /* 0xcd9e8d576f6a7825 */ /* 0x000fc800078e00ff */
        /* <DEDUP_REMOVED lines=29> */
[----:B------:R-:W-:-:S04]  /*4a30*/  IMAD.WIDE.U32 R170, R170, -0x326172a9, RZ ;  /* 0xcd9e8d57aaaa7825 */ /* 0x000fc800078e00ff */
[----:B------:R-:W-:Y:S01]  /*4a40*/  VIADD R111, R143, 0xdb3d7428 ;  /* 0xdb3d74288f6f7836 */ /* 0x000fe20000000000 */
[----:B------:R-:W-:Y:S01]  /*4a50*/  LOP3.LUT R107, R107, R106, R171, 0x96, !PT ;  /* 0x0000006a6b6b7212 */ /* 0x000fe200078e96ab */
[----:B------:R-:W-:-:S03]  /*4a60*/  VIADD R171, R143, 0x96a522ad ;  /* 0x96a522ad8fab7836 */ /* 0x000fc60000000000 */
[----:B------:R-:W-:Y:S01]  /*4a70*/  LOP3.LUT R111, R111, R110, R175, 0x96, !PT ;  /* 0x0000006e6f6f7212 */ /* 0x000fe200078e96af */
[----:B------:R-:W-:Y:S01]  /*4a80*/  IMAD.WIDE.U32 R106, R107, -0x2daee0ad, RZ ;  /* 0xd2511f536b6a7825 */ /* 0x000fe200078e00ff */
[----:B------:R-:W-:-:S03]  /*4a90*/  IADD3 R175, PT, PT, R142, -0x700cb87f, RZ ;  /* 0x8ff347818eaf7810 */ /* 0x000fc60007ffe0ff */
[----:B------:R-:W-:Y:S01]  /*4aa0*/  IMAD.WIDE.U32 R110, R111, -0x326172a9, RZ ;  /* 0xcd9e8d576f6e7825 */ /* 0x000fe200078e00ff */
[----:B------:R-:W-:Y:S02]  /*4ab0*/  LOP3.LUT R174, R171, R174, R107, 0x96, !PT ;  /* 0x000000aeabae7212 */ /* 0x000fe400078e966b */
[----:B------:R-:W-:Y:S01]  /*4ac0*/  MOV R107, R108 ;  /* 0x0000006c006b7202 */ /* 0x000fe20000000f00 */
[----:B------:R-:W-:Y:S01]  /*4ad0*/  IMAD.MOV.U32 R148, RZ, RZ, R110 ;  /* 0x000000ffff947224 */ /* 0x000fe200078e006e */
[----:B------:R-:W-:Y:S01]  /*4ae0*/  LOP3.LUT R175, R175, R170, R111, 0x96, !PT ;  /* 0x000000aaafaf7212 */ /* 0x000fe200078e966f */
[----:B------:R-:W-:-:S07]  /*4af0*/  IMAD.MOV.U32 R108, RZ, RZ, R106 ;  /* 0x000000ffff6c7224 */ /* 0x000fce00078e006a */
.L_x_143:
[----:B------:R-:W-:Y:S05]  /*4b00*/  BSYNC.RECONVERGENT B1 ;  /* 0x0000000000017941 */ /* 0x000fea0003800200 */
.L_x_142:
[----:B------:R-:W-:Y:S02]  /*4b10*/  I2FP.F32.U32 R107, R107 ;  /* 0x0000006b006b7245 */ /* 0x000fe40000201000 */
[----:B------:R-:W-:Y:S02]  /*4b20*/  SHF.L.U32 R111, R154, 0x10, RZ ;  /* 0x000000109a6f7819 */ /* 0x000fe400000006ff */
[----:B------:R-:W-:Y:S01]  /*4b30*/  @P1 PRMT R106, R103, 0x7632, R106 ;  /* 0x00007632676a1816 */ /* 0x000fe2000000006a */
[----:B------:R-:W-:Y:S01]  /*4b40*/  FFMA.FTZ R107, R107, R140, 1.1641532182693481445e-10 ;  /* 0x2f0000006b6b7423 */ /* 0x000fe2000001008c */
[----:B------:R-:W-:Y:S01]  /*4b50*/  PRMT R105, R134, 0x5410, R105 ;  /* 0x0000541086697816 */ /* 0x000fe20000000069 */
[----:B------:R-:W-:Y:S01]  /*4b60*/  FMUL.FTZ R111, R111, R136 ;  /* 0x000000886f6f7220 */ /* 0x000fe20000410000 */
[----:B------:R-:W-:Y:S01]  /*4b70*/  PRMT R104, R109, 0x5410, R104 ;  /* 0x000054106d687816 */ /* 0x000fe20000000068 */
[----:B------:R-:W-:Y:S01]  /*4b80*/  @P1 IMAD.U32 R106, R106, 0x10000, RZ ;  /* 0x000100006a6a1824 */ /* 0x000fe200078e00ff */
[----:B------:R-:W-:-:S04]  /*4b90*/  FSETP.GTU.FTZ.AND P5, PT, R107, R138, PT ;  /* 0x0000008a6b00720b */ /* 0x000fc80003fbc000 */
[----:B------:R-:W-:Y:S02]  /*4ba0*/  FSEL R171, R111, RZ, !P5 ;  /* 0x000000ff6fab7208 */ /* 0x000fe40006800000 */
[----:B------:R-:W-:-:S03]  /*4bb0*/  PLOP3.LUT P5, PT, P5, PT, PT, 0x8, 0x80 ;  /* 0x000000000080781c */ /* 0x000fc60002fae170 */
[----:B------:R-:W-:Y:S01]  /*4bc0*/  @P1 FADD.FTZ R171, R106, R171 ;  /* 0x000000ab6aab1221 */ /* 0x000fe20000010000 */
[----:B------:R-:W-:-:S04]  /*4bd0*/  PRMT R106, R144, 0x5410, R146 ;  /* 0x00005410906a7816 */ /* 0x000fc80000000092 */
[----:B------:R-:W-:-:S04]  /*4be0*/  F2FP.BF16.F32.PACK_AB R107, RZ, R171 ;  /* 0x000000abff6b723e */ /* 0x000fc800000010ff */
[----:B------:R-:W-:Y:S01]  /*4bf0*/  PRMT R107, R152, 0x5410, R107 ;  /* 0x00005410986b7816 */ /* 0x000fe2000000006b */
[----:B------:R-:W-:Y:S06]  /*4c00*/  BRA `(.L_x_147) ;  /* 0x0000006400007947 */ /* 0x000fec0003800000 */
.L_x_106:
[----:B------:R-:W-:Y:S01]  /*4c10*/  ISETP.NE.AND P2, PT, R150, 0x1, PT ;  /* 0x000000019600780c */ /* 0x000fe20003f45270 */
[----:B------:R-:W-:Y:S01]  /*4c20*/  BSSY.RECONVERGENT B1, `(.L_x_148) ;  /* 0x0000059000017945 */ /* 0x000fe20003800200 */
[----:B------:R-:W-:Y:S01]  /*4c30*/  IMAD.MOV.U32 R110, RZ, RZ, 0x2 ;  /* 0x00000002ff6e7424 */ /* 0x000fe200078e00ff */
[----:B------:R-:W-:Y:S01]  /*4c40*/  MOV R109, R148 ;  /* 0x00000094006d7202 */ /* 0x000fe20000000f00 */
[----:B------:R-:W-:-:S09]  /*4c50*/  IMAD.MOV.U32 R108, RZ, RZ, R136 ;  /* 0x000000ffff6c7224 */ /* 0x000fd200078e0088 */
[----:B------:R-:W-:Y:S05]  /*4c60*/  @!P2 BRA `(.L_x_149) ;  /* 0x000000040050a947 */ /* 0x000fea0003800000 */
[----:B------:R-:W-:-:S13]  /*4c70*/  ISETP.NE.AND P2, PT, R150, 0x3, PT ;  /* 0x000000039600780c */ /* 0x000fda0003f45270 */
[----:B------:R-:W-:Y:S05]  /*4c80*/  @!P2 BRA `(.L_x_150) ;  /* 0x000000000020a947 */ /* 0x000fea0003800000 */
[----:B------:R-:W-:-:S13]  /*4c90*/  ISETP.NE.AND P2, PT, R150, 0x2, PT ;  /* 0x000000029600780c */ /* 0x000fda0003f45270 */
[----:B------:R-:W-:Y:S01]  /*4ca0*/  @!P2 IMAD.MOV.U32 R110, RZ, RZ, 0x3 ;  /* 0x00000003ff6ea424 */ /* 0x000fe200078e00ff */
[-C--:B------:R-:W-:Y:S01]  /*4cb0*/  @!P2 MOV R108, R136.reuse ;  /* 0x00000088006ca202 */ /* 0x080fe20000000f00 */
[----:B------:R-:W-:Y:S01]  /*4cc0*/  @!P2 IMAD.MOV.U32 R109, RZ, RZ, R174 ;  /* 0x000000ffff6da224 */ /* 0x000fe200078e00ae */
[----:B------:R-:W-:Y:S01]  /*4cd0*/  @P2 MOV R108, R136 ;  /* 0x00000088006c2202 */ /* 0x000fe20000000f00 */
[----:B------:R-:W-:Y:S02]  /*4ce0*/  @P2 VIADD R110, R150, 0x1 ;  /* 0x00000001966e2836 */ /* 0x000fe40000000000 */
[----:B------:R-:W-:Y:S01]  /*4cf0*/  @P2 IMAD.MOV.U32 R109, RZ, RZ, R175 ;  /* 0x000000ffff6d2224 */ /* 0x000fe200078e00af */
[----:B------:R-:W-:Y:S06]  /*4d00*/  BRA `(.L_x_149) ;  /* 0x0000000400287947 */ /* 0x000fec0003800000 */
.L_x_150:
        /* <DEDUP_REMOVED lines=13> */
.L_x_152:
[----:B------:R-:W-:Y:S05]  /*4de0*/  BSYNC.RECONVERGENT B2 ;  /* 0x0000000000027941 */ /* 0x000fea0003800200 */
.L_x_151:
[----:B------:R-:W-:Y:S01]  /*4df0*/  IMAD.WIDE.U32 R110, R6, -0x326172a9, RZ ;  /* 0xcd9e8d57066e7825 */ /* 0x000fe200078e00ff */
[----:B------:R-:W-:Y:S02]  /*4e00*/  LOP3.LUT R124, R121, R109, R143, 0x96, !PT ;  /* 0x0000006d797c7212 */ /* 0x000fe400078e968f */
[----:B------:R-:W-:Y:S02]  /*4e10*/  IADD3 R109, PT, PT, R142, -0x61c88647, RZ ;  /* 0x9e3779b98e6d7810 */ /* 0x000fe40007ffe0ff */
        /* <DEDUP_REMOVED lines=16> */
[C---:B------:R-:W-:Y:S01]  /*4f20*/  IADD3 R125, PT, PT, R143.reuse, -0x126145ec, RZ ;  /* 0xed9eba148f7d7810 */ /* 0x040fe20007ffe0ff */
        /* <DEDUP_REMOVED lines=23> */
[----:B------:R-:W-:Y:S02]  /*50a0*/  VIADD R111, R143, 0x1fd5c5a3 ;  /* 0x1fd5c5a38f6f7836 */ /* 0x000fe40000000000 */
[----:B------:R-:W-:-:S03]  /*50b0*/  IMAD.WIDE.U32 R174, R109, -0x2daee0ad, RZ ;  /* 0xd2511f536dae7825 */ /* 0x000fc600078e00ff */
[----:B------:R-:W-:Y:S01]  /*50c0*/  LOP3.LUT R108, R111, R108, R123, 0x96, !PT ;  /* 0x0000006c6f6c7212 */ /* 0x000fe200078e967b */
[----:B------:R-:W-:Y:S01]  /*50d0*/  VIADD R123, R143, 0xdb3d7428 ;  /* 0xdb3d74288f7b7836 */ /* 0x000fe20000000000 */
[----:B------:R-:W-:-:S03]  /*50e0*/  IADD3 R111, PT, PT, R142, -0xe443238, RZ ;  /* 0xf1bbcdc88e6f7810 */ /* 0x000fc60007ffe0ff */
[----:B------:R-:W-:Y:S01]  /*50f0*/  IMAD.WIDE.U32 R108, R108, -0x326172a9, RZ ;  /* 0xcd9e8d576c6c7825 */ /* 0x000fe200078e00ff */
[----:B------:R-:W-:-:S03]  /*5100*/  LOP3.LUT R123, R123, R122, R175, 0x96, !PT ;  /* 0x0000007a7b7b7212 */ /* 0x000fc600078e96af */
[----:B------:R-:W-:Y:S01]  /*5110*/  VIADD R175, R142, 0x8ff34781 ;  /* 0x8ff347818eaf7836 */ /* 0x000fe20000000000 */
[----:B------:R-:W-:Y:S01]  /*5120*/  LOP3.LUT R111, R111, R124, R109, 0x96, !PT ;  /* 0x0000007c6f6f7212 */ /* 0x000fe200078e966d */
[----:B------:R-:W-:-:S04]  /*5130*/  IMAD.WIDE.U32 R148, R123, -0x326172a9, RZ ;  /* 0xcd9e8d577b947825 */ /* 0x000fc800078e00ff */
[----:B------:R-:W-:Y:S01]  /*5140*/  IMAD.WIDE.U32 R110, R111, -0x2daee0ad, RZ ;  /* 0xd2511f536f6e7825 */ /* 0x000fe200078e00ff */
[----:B------:R-:W-:-:S03]  /*5150*/  LOP3.LUT R175, R175, R108, R149, 0x96, !PT ;  /* 0x0000006cafaf7212 */ /* 0x000fc600078e9695 */
[----:B------:R-:W-:Y:S01]  /*5160*/  VIADD R109, R143, 0x96a522ad ;  /* 0x96a522ad8f6d7836 */ /* 0x000fe20000000000 */
[----:B------:R-:W-:Y:S01]  /*5170*/  MOV R108, R110 ;  /* 0x0000006e006c7202 */ /* 0x000fe20000000f00 */
[----:B------:R-:W-:-:S03]  /*5180*/  IMAD.MOV.U32 R110, RZ, RZ, RZ ;  /* 0x000000ffff6e7224 */ /* 0x000fc600078e00ff */
[----:B------:R-:W-:Y:S01]  /*5190*/  LOP3.LUT R174, R109, R174, R111, 0x96, !PT ;  /* 0x000000ae6dae7212 */ /* 0x000fe200078e966f */
[----:B------:R-:W-:-:S07]  /*51a0*/  IMAD.MOV.U32 R109, RZ, RZ, R136 ;  /* 0x000000ffff6d7224 */ /* 0x000fce00078e0088 */
.L_x_149:
[----:B------:R-:W-:Y:S05]  /*51b0*/  BSYNC.RECONVERGENT B1 ;  /* 0x0000000000017941 */ /* 0x000fea0003800200 */
.L_x_148:
[----:B------:R-:W0:Y:S01]  /*51c0*/  LDC R130, c[0x0][0x404] ;  /* 0x00010100ff827b82 */ /* 0x000e220000000800 */
[----:B------:R-:W-:Y:S01]  /*51d0*/  HFMA2 R138, -RZ, RZ, 0.1171875, 0 ;  /* 0x2f800000ff8a7431 */ /* 0x000fe200000001ff */
[----:B------:R-:W-:Y:S01]  /*51e0*/  I2FP.F32.U32 R109, R109 ;  /* 0x0000006d006d7245 */ /* 0x000fe20000201000 */
[----:B-----5:R-:W-:Y:S01]  /*51f0*/  IMAD.U32 R111, R104, 0x10000, RZ ;  /* 0x00010000686f7824 */ /* 0x020fe200078e00ff */
[----:B------:R-:W-:Y:S01]  /*5200*/  ISETP.NE.AND P3, PT, R110, 0x1, PT ;  /* 0x000000016e00780c */ /* 0x000fe20003f65270 */
[----:B------:R-:W-:Y:S01]  /*5210*/  BSSY.RECONVERGENT B1, `(.L_x_153) ;  /* 0x000005f000017945 */ /* 0x000fe20003800200 */
[----:B------:R-:W-:Y:S01]  /*5220*/  LOP3.LUT R4, R4, 0xffffffef, RZ, 0xc0, !PT ;  /* 0xffffffef04047812 */ /* 0x000fe200078ec0ff */
[----:B------:R-:W-:Y:S01]  /*5230*/  IMAD.MOV.U32 R124, RZ, RZ, 0x2 ;  /* 0x00000002ff7c7424 */ /* 0x000fe200078e00ff */
[----:B------:R-:W1:Y:S01]  /*5240*/  LDC R136, c[0x0][0x408] ;  /* 0x00010200ff887b82 */ /* 0x000e620000000800 */
[----:B------:R-:W-:-:S05]  /*5250*/  FFMA.FTZ R109, R109, R138, 1.1641532182693481445e-10 ;  /* 0x2f0000006d6d7423 */ /* 0x000fca000001008a */
[----:B0-----:R-:W-:Y:S02]  /*5260*/  FSETP.GTU.FTZ.AND P2, PT, R109, R130, PT ;  /* 0x000000826d00720b */ /* 0x001fe40003f5c000 */
[----:B------:R-:W-:Y:S02]  /*5270*/  PRMT R109, R104, 0x7632, R109 ;  /* 0x00007632686d7816 */ /* 0x000fe4000000006d */
[----:B------:R-:W-:Y:S02]  /*5280*/  PLOP3.LUT P4, PT, P2, PT, PT, 0x8, 0x80 ;  /* 0x000000000080781c */ /* 0x000fe4000178e170 */
[----:B------:R-:W-:Y:S01]  /*5290*/  MOV R104, R148 ;  /* 0x0000009400687202 */ /* 0x000fe20000000f00 */
[----:B-1----:R-:W-:-:S05]  /*52a0*/  FMUL.FTZ R111, R111, R136 ;  /* 0x000000886f6f7220 */ /* 0x002fca0000410000 */
[----:B------:R-:W-:-:S05]  /*52b0*/  FSEL R128, R111, RZ, !P2 ;  /* 0x000000ff6f807208 */ /* 0x000fca0005000000 */
[----:B------:R-:W-:Y:S01]  /*52c0*/  @P4 LOP3.LUT R4, R4, 0x10, RZ, 0xfc, !PT ;  /* 0x0000001004044812 */ /* 0x000fe200078efcff */
        /* <DEDUP_REMOVED lines=9> */
.L_x_155:
        /* <DEDUP_REMOVED lines=13> */
.L_x_157:
[----:B------:R-:W-:Y:S05]  /*5430*/  BSYNC.RECONVERGENT B2 ;  /* 0x0000000000027941 */ /* 0x000fea0003800200 */
.L_x_156:
[----:B------:R-:W-:Y:S01]  /*5440*/  IMAD.WIDE.U32 R122, R6, -0x326172a9, RZ ;  /* 0xcd9e8d57067a7825 */ /* 0x000fe200078e00ff */
[----:B------:R-:W-:Y:S02]  /*5450*/  LOP3.LUT R126, R121, R111, R143, 0x96, !PT ;  /* 0x0000006f797e7212 */ /* 0x000fe400078e968f */
[----:B------:R-:W-:Y:S02]  /*5460*/  IADD3 R111, PT, PT, R142, -0x61c88647, RZ ;  /* 0x9e3779b98e6f7810 */ /* 0x000fe40007ffe0ff */
[----:B------:R-:W-:Y:S01]  /*5470*/  LOP3.LUT R124, R3, R123, R142, 0x96, !PT ;  /* 0x0000007b037c7212 */ /* 0x000fe200078e968e */
[----:B------:R-:W-:Y:S01]  /*5480*/  IMAD.WIDE.U32 R126, R126, -0x326172a9, RZ ;  /* 0xcd9e8d577e7e7825 */ /* 0x000fe200078e00ff */
[----:B------:R-:W-:-:S03]  /*5490*/  MOV R104, R108 ;  /* 0x0000006c00687202 */ /* 0x000fc60000000f00 */
        /* <DEDUP_REMOVED lines=51> */
[----:B------:R-:W-:Y:S02]  /*57d0*/  IMAD.MOV.U32 R108, RZ, RZ, R122 ;  /* 0x000000ffff6c7224 */ /* 0x000fe400078e007a */
[----:B------:R-:W-:Y:S01]  /*57e0*/  IMAD.MOV.U32 R124, RZ, RZ, RZ ;  /* 0x000000ffff7c7224 */ /* 0x000fe200078e00ff */
[----:B------:R-:W-:-:S07]  /*57f0*/  LOP3.LUT R174, R111, R174, R123, 0x96, !PT ;  /* 0x000000ae6fae7212 */ /* 0x000fce00078e967b */
.L_x_154:
[----:B------:R-:W-:Y:S05]  /*5800*/  BSYNC.RECONVERGENT B1 ;  /* 0x0000000000017941 */ /* 0x000fea0003800200 */
.L_x_153:
[----:B------:R-:W-:Y:S01]  /*5810*/  I2FP.F32.U32 R111, R104 ;  /* 0x00000068006f7245 */ /* 0x000fe20000201000 */
[----:B------:R-:W-:Y:S01]  /*5820*/  BSSY.RECONVERGENT B1, `(.L_x_158) ;  /* 0x0000062000017945 */ /* 0x000fe20003800200 */
[----:B------:R-:W-:Y:S01]  /*5830*/  SHF.L.U32 R123, R96, 0x10, RZ ;  /* 0x00000010607b7819 */ /* 0x000fe200000006ff */
[----:B------:R-:W-:Y:S01]  /*5840*/  HFMA2 R110, -RZ, RZ, 0, 1.1920928955078125e-07 ;  /* 0x00000002ff6e7431 */ /* 0x000fe200000001ff */
[----:B------:R-:W-:Y:S01]  /*5850*/  ISETP.NE.AND P3, PT, R124, 0x1, PT ;  /* 0x000000017c00780c */ /* 0x000fe20003f65270 */
[----:B------:R-:W-:Y:S02]  /*5860*/  FFMA.FTZ R111, R111, R138, 1.1641532182693481445e-10 ;  /* 0x2f0000006f6f7423 */ /* 0x000fe4000001008a */
[----:B------:R-:W-:-:S03]  /*5870*/  FMUL.FTZ R123, R123, R136 ;  /* 0x000000887b7b7220 */ /* 0x000fc60000410000 */
[----:B------:R-:W-:Y:S01]  /*5880*/  FSETP.GTU.FTZ.AND P2, PT, R111, R130, PT ;  /* 0x000000826f00720b */ /* 0x000fe20003f5c000 */
[----:B------:R-:W-:-:S03]  /*5890*/  @P1 IMAD.U32 R111, R100, 0x10000, RZ ;  /* 0x00010000646f1824 */ /* 0x000fc600078e00ff */
[----:B------:R-:W-:Y:S02]  /*58a0*/  FSEL R123, R123, RZ, !P2 ;  /* 0x000000ff7b7b7208 */ /* 0x000fe40005000000 */
[----:B------:R-:W-:-:S03]  /*58b0*/  SEL R122, RZ, 0x1, P2 ;  /* 0x00000001ff7a7807 */ /* 0x000fc60001000000 */
[----:B------:R-:W-:-:S04]  /*58c0*/  FADD.FTZ R104, R128, R123 ;  /* 0x0000007b80687221 */ /* 0x000fc80000010000 */
[--C-:B------:R-:W-:Y:S01]  /*58d0*/  @P1 FADD.FTZ R123, R111, R104.reuse ;  /* 0x000000686f7b1221 */ /* 0x100fe20000010000 */
[----:B------:R-:W-:Y:S02]  /*58e0*/  @!P1 IMAD.MOV.U32 R123, RZ, RZ, R104 ;  /* 0x000000ffff7b9224 */ /* 0x000fe400078e0068 */
[----:B------:R-:W-:-:S03]  /*58f0*/  IMAD.MOV.U32 R111, RZ, RZ, R148 ;  /* 0x000000ffff6f7224 */ /* 0x000fc600078e0094 */
        /* <DEDUP_REMOVED lines=10> */
.L_x_160:
        /* <DEDUP_REMOVED lines=13> */
.L_x_162:
[----:B------:R-:W-:Y:S05]  /*5a70*/  BSYNC.RECONVERGENT B2 ;  /* 0x0000000000027941 */ /* 0x000fea0003800200 */
.L_x_161:
        /* <DEDUP_REMOVED lines=25> */
[----:B------:R-:W-:Y:S02]  /*5c10*/  LOP3.LUT R129, R129, R128, R125, 0x96, !PT ;  /* 0x0000008081817212 */ /* 0x000fe400078e967d */
        /* <DEDUP_REMOVED lines=29> */
[----:B------:R-:W-:-:S04]  /*5df0*/  LOP3.LUT R175, R175, R124, R149, 0x96, !PT ;  /* 0x0000007cafaf7212 */ /* 0x000fc800078e9695 */
[----:B------:R-:W-:Y:S01]  /*5e00*/  LOP3.LUT R174, R125, R174, R111, 0x96, !PT ;  /* 0x000000ae7dae7212 */ /* 0x000fe200078e966f */
[----:B------:R-:W-:Y:S02]  /*5e10*/  IMAD.MOV.U32 R111, RZ, RZ, R108 ;  /* 0x000000ffff6f7224 */ /* 0x000fe400078e006c */
[----:B------:R-:W-:Y:S02]  /*5e20*/  IMAD.MOV.U32 R108, RZ, RZ, R110 ;  /* 0x000000ffff6c7224 */ /* 0x000fe400078e006e */
[----:B------:R-:W-:-:S07]  /*5e30*/  HFMA2 R110, -RZ, RZ, 0, 0 ;  /* 0x00000000ff6e7431 */ /* 0x000fce00000001ff */
.L_x_159:
[----:B------:R-:W-:Y:S05]  /*5e40*/  BSYNC.RECONVERGENT B1 ;  /* 0x0000000000017941 */ /* 0x000fea0003800200 */
.L_x_158:
[----:B------:R-:W-:Y:S01]  /*5e50*/  I2FP.F32.U32 R111, R111 ;  /* 0x0000006f006f7245 */ /* 0x000fe20000201000 */
[----:B------:R-:W-:Y:S01]  /*5e60*/  IMAD.U32 R109, R109, 0x10000, RZ ;  /* 0x000100006d6d7824 */ /* 0x000fe200078e00ff */
[----:B------:R-:W-:Y:S01]  /*5e70*/  ISETP.NE.AND P3, PT, R110, 0x1, PT ;  /* 0x000000016e00780c */ /* 0x000fe20003f65270 */
[----:B------:R-:W-:Y:S01]  /*5e80*/  BSSY.RECONVERGENT B1, `(.L_x_163) ;  /* 0x000005d000017945 */ /* 0x000fe20003800200 */
[----:B------:R-:W-:Y:S01]  /*5e90*/  LOP3.LUT R4, R4, 0xfffffff7, RZ, 0xc0, !PT ;  /* 0xfffffff704047812 */ /* 0x000fe200078ec0ff */
[----:B------:R-:W-:Y:S01]  /*5ea0*/  FFMA.FTZ R111, R111, R138, 1.1641532182693481445e-10 ;  /* 0x2f0000006f6f7423 */ /* 0x000fe2000001008a */
[----:B------:R-:W-:Y:S01]  /*5eb0*/  FMUL.FTZ R109, R109, R136 ;  /* 0x000000886d6d7220 */ /* 0x000fe20000410000 */
[----:B------:R-:W-:-:S03]  /*5ec0*/  IMAD.MOV.U32 R125, RZ, RZ, 0x2 ;  /* 0x00000002ff7d7424 */ /* 0x000fc600078e00ff */
[----:B------:R-:W-:Y:S02]  /*5ed0*/  FSETP.GTU.FTZ.AND P2, PT, R111, R130, PT ;  /* 0x000000826f00720b */ /* 0x000fe40003f5c000 */
[----:B------:R-:W-:Y:S02]  /*5ee0*/  MOV R111, R148 ;  /* 0x00000094006f7202 */ /* 0x000fe40000000f00 */
[----:B------:R-:W-:Y:S02]  /*5ef0*/  PLOP3.LUT P4, PT, P2, PT, PT, 0x8, 0x80 ;  /* 0x000000000080781c */ /* 0x000fe4000178e170 */
[----:B------:R-:W-:-:S11]  /*5f00*/  FSEL R134, R109, RZ, !P2 ;  /* 0x000000ff6d867208 */ /* 0x000fd60005000000 */
        /* <DEDUP_REMOVED lines=10> */
.L_x_165:
        /* <DEDUP_REMOVED lines=13> */
.L_x_167:
[----:B------:R-:W-:Y:S05]  /*6080*/  BSYNC.RECONVERGENT B2 ;  /* 0x0000000000027941 */ /* 0x000fea0003800200 */
.L_x_166:
        /* <DEDUP_REMOVED lines=28> */
[----:B------:R-:W-:-:S04]  /*6250*/  IMAD.WIDE.U32 R110, R111, -0x326172a9, RZ ;  /* 0xcd9e8d576f6e7825 */ /* 0x000fc800078e00ff */
[----:B------:R-:W-:Y:S01]  /*6260*/  IMAD.WIDE.U32 R128, R109, -0x2daee0ad, RZ ;  /* 0xd2511f536d807825 */ /* 0x000fe200078e00ff */
[----:B------:R-:W-:Y:S02]  /*6270*/  IADD3 R109, PT, PT, R143, -0x56f99767, RZ ;  /* 0xa90668998f6d7810 */ /* 0x000fe40007ffe0ff */
[----:B------:R-:W-:Y:S01]  /*6280*/  LOP3.LUT R125, R125, R126, R111, 0x96, !PT ;  /* 0x0000007e7d7d7212 */ /* 0x000fe200078e966f */
[----:B------:R-:W-:Y:S01]  /*6290*/  VIADD R111, R143, 0x646e171e ;  /* 0x646e171e8f6f7836 */ /* 0x000fe20000000000 */
[----:B------:R-:W-:-:S03]  /*62a0*/  LOP3.LUT R109, R109, R124, R129, 0x96, !PT ;  /* 0x0000007c6d6d7212 */ /* 0x000fc600078e9681 */
        /* <DEDUP_REMOVED lines=22> */
[----:B------:R-:W-:-:S03]  /*6410*/  IMAD.MOV.U32 R125, RZ, RZ, RZ ;  /* 0x000000ffff7d7224 */ /* 0x000fc600078e00ff */
[----:B------:R-:W-:Y:S02]  /*6420*/  LOP3.LUT R174, R109, R174, R111, 0x96, !PT ;  /* 0x000000ae6dae7212 */ /* 0x000fe400078e966f */
[----:B------:R-:W-:Y:S01]  /*6430*/  MOV R111, R108 ;  /* 0x0000006c006f7202 */ /* 0x000fe20000000f00 */
[----:B------:R-:W-:-:S07]  /*6440*/  IMAD.MOV.U32 R108, RZ, RZ, R110 ;  /* 0x000000ffff6c7224 */ /* 0x000fce00078e006e */
.L_x_164:
[----:B------:R-:W-:Y:S05]  /*6450*/  BSYNC.RECONVERGENT B1 ;  /* 0x0000000000017941 */ /* 0x000fea0003800200 */
.L_x_163:
[----:B------:R-:W-:Y:S01]  /*6460*/  I2FP.F32.U32 R109, R111 ;  /* 0x0000006f006d7245 */ /* 0x000fe20000201000 */
[----:B------:R-:W-:Y:S01]  /*6470*/  BSSY.RECONVERGENT B1, `(.L_x_168) ;  /* 0x0000064000017945 */ /* 0x000fe20003800200 */
[----:B------:R-:W-:Y:S02]  /*6480*/  PRMT R110, R96, 0x7632, R110 ;  /* 0x00007632606e7816 */ /* 0x000fe4000000006e */
[----:B------:R-:W-:Y:S01]  /*6490*/  ISETP.NE.AND P3, PT, R125, 0x1, PT ;  /* 0x000000017d00780c */ /* 0x000fe20003f65270 */
[----:B------:R-:W-:Y:S01]  /*64a0*/  FFMA.FTZ R109, R109, R138, 1.1641532182693481445e-10 ;  /* 0x2f0000006d6d7423 */ /* 0x000fe2000001008a */
[----:B------:R-:W-:-:S04]  /*64b0*/  SHF.L.U32 R111, R110, 0x10, RZ ;  /* 0x000000106e6f7819 */ /* 0x000fc800000006ff */
[----:B------:R-:W-:Y:S01]  /*64c0*/  FSETP.GTU.FTZ.AND P2, PT, R109, R130, PT ;  /* 0x000000826d00720b */ /* 0x000fe20003f5c000 */
[----:B------:R-:W-:Y:S01]  /*64d0*/  FMUL.FTZ R111, R111, R136 ;  /* 0x000000886f6f7220 */ /* 0x000fe20000410000 */
[----:B------:R-:W-:Y:S02]  /*64e0*/  @P1 PRMT R109, R100, 0x7632, R109 ;  /* 0x00007632646d1816 */ /* 0x000fe4000000006d */
[----:B------:R-:W-:Y:S02]  /*64f0*/  SEL R124, RZ, 0x1, P2 ;  /* 0x00000001ff7c7807 */ /* 0x000fe40001000000 */
[----:B------:R-:W-:Y:S01]  /*6500*/  FSEL R111, R111, RZ, !P2 ;  /* 0x000000ff6f6f7208 */ /* 0x000fe20005000000 */
[----:B------:R-:W-:-:S04]  /*6510*/  @P1 IMAD.U32 R110, R109, 0x10000, RZ ;  /* 0x000100006d6e1824 */ /* 0x000fc800078e00ff */
[----:B------:R-:W-:Y:S01]  /*6520*/  FADD.FTZ R109, R134, R111 ;  /* 0x0000006f866d7221 */ /* 0x000fe20000010000 */
[----:B------:R-:W-:-:S03]  /*6530*/  IMAD.MOV.U32 R111, RZ, RZ, R148 ;  /* 0x000000ffff6f7224 */ /* 0x000fc600078e0094 */
[----:B------:R-:W-:Y:S01]  /*6540*/  @P1 FADD.FTZ R135, R109, R110 ;  /* 0x0000006e6d871221 */ /* 0x000fe20000010000 */
[----:B------:R-:W-:Y:S02]  /*6550*/  @!P1 IMAD.MOV.U32 R135, RZ, RZ, R109 ;  /* 0x000000ffff879224 */ /* 0x000fe400078e006d */
[----:B------:R-:W-:-:S03]  /*6560*/  HFMA2 R110, -RZ, RZ, 0, 1.1920928955078125e-07 ;  /* 0x00000002ff6e7431 */ /* 0x000fc600000001ff */
        /* <DEDUP_REMOVED lines=10> */
.L_x_170:
        /* <DEDUP_REMOVED lines=13> */
.L_x_172:
[----:B------:R-:W-:Y:S05]  /*66e0*/  BSYNC.RECONVERGENT B2 ;  /* 0x0000000000027941 */ /* 0x000fea0003800200 */
.L_x_171:
        /* <DEDUP_REMOVED lines=60> */
.L_x_169:
[----:B------:R-:W-:Y:S05]  /*6ab0*/  BSYNC.RECONVERGENT B1 ;  /* 0x0000000000017941 */ /* 0x000fea0003800200 */
.L_x_168:
[----:B------:R-:W-:Y:S01]  /*6ac0*/  I2FP.F32.U32 R111, R111 ;  /* 0x0000006f006f7245 */ /* 0x000fe20000201000 */
[----:B------:R-:W-:Y:S01]  /*6ad0*/  IMAD.U32 R125, R105, 0x10000, RZ ;  /* 0x00010000697d7824 */ /* 0x000fe200078e00ff */
[----:B------:R-:W-:Y:S01]  /*6ae0*/  ISETP.NE.AND P2, PT, R110, 0x1, PT ;  /* 0x000000016e00780c */ /* 0x000fe20003f45270 */
[----:B------:R-:W-:Y:S01]  /*6af0*/  BSSY.RECONVERGENT B1, `(.L_x_173) ;  /* 0x000005e000017945 */ /* 0x000fe20003800200 */
[----:B------:R-:W-:Y:S01]  /*6b00*/  LOP3.LUT R4, R4, 0xfffffffb, RZ, 0xc0, !PT ;  /* 0xfffffffb04047812 */ /* 0x000fe200078ec0ff */
[----:B------:R-:W-:Y:S01]  /*6b10*/  FFMA.FTZ R111, R111, R138, 1.1641532182693481445e-10 ;  /* 0x2f0000006f6f7423 */ /* 0x000fe2000001008a */
[----:B------:R-:W-:Y:S01]  /*6b20*/  FMUL.FTZ R125, R125, R136 ;  /* 0x000000887d7d7220 */ /* 0x000fe20000410000 */
[----:B------:R-:W-:Y:S01]  /*6b30*/  PRMT R105, R105, 0x7632, R105 ;  /* 0x0000763269697816 */ /* 0x000fe20000000069 */
[----:B------:R-:W-:Y:S02]  /*6b40*/  IMAD.MOV.U32 R126, RZ, RZ, 0x2 ;  /* 0x00000002ff7e7424 */ /* 0x000fe400078e00ff */
[----:B------:R-:W-:-:S02]  /*6b50*/  FSETP.GTU.FTZ.AND P3, PT, R111, R130, PT ;  /* 0x000000826f00720b */ /* 0x000fc40003f7c000 */
[----:B------:R-:W-:Y:S02]  /*6b60*/  MOV R111, R148 ;  /* 0x00000094006f7202 */ /* 0x000fe40000000f00 */
[----:B------:R-:W-:Y:S02]  /*6b70*/  FSEL R134, R125, RZ, !P3 ;  /* 0x000000ff7d867208 */ /* 0x000fe40005800000 */
[----:B------:R-:W-:-:S13]  /*6b80*/  PLOP3.LUT P3, PT, P3, PT, PT, 0x8, 0x80 ;  /* 0x000000000080781c */ /* 0x000fda0001f6e170 */
        /* <DEDUP_REMOVED lines=10> */
.L_x_175:
        /* <DEDUP_REMOVED lines=13> */
.L_x_177:
[----:B------:R-:W-:Y:S05]  /*6d00*/  BSYNC.RECONVERGENT B2 ;  /* 0x0000000000027941 */ /* 0x000fea0003800200 */
.L_x_176:
[----:B------:R-:W-:Y:S01]  /*6d10*/  IMAD.WIDE.U32 R148, R6, -0x326172a9, RZ ;  /* 0xcd9e8d5706947825 */ /* 0x000fe200078e00ff */
[----:B------:R-:W-:Y:S02]  /*6d20*/  LOP3.LUT R110, R121, R129, R143, 0x96, !PT ;  /* 0x00000081796e7212 */ /* 0x000fe400078e968f */
[----:B------:R-:W-:Y:S01]  /*6d30*/  IADD3 R125, PT, PT, R142, -0x61c88647, RZ ;  /* 0x9e3779b98e7d7810 */ /* 0x000fe20007ffe0ff */
[----:B------:R-:W-:Y:S01]  /*6d40*/  VIADD R129, R143, 0xbb67ae85 ;  /* 0xbb67ae858f817836 */ /* 0x000fe20000000000 */
[----:B------:R-:W-:Y:S01]  /*6d50*/  LOP3.LUT R126, R3, R149, R142, 0x96, !PT ;  /* 0x00000095037e7212 */ /* 0x000fe200078e968e */
        /* <DEDUP_REMOVED lines=48> */
[----:B------:R-:W-:-:S04]  /*7060*/  IMAD.WIDE.U32 R148, R125, -0x326172a9, RZ ;  /* 0xcd9e8d577d947825 */ /* 0x000fc800078e00ff */
[----:B------:R-:W-:Y:S01]  /*7070*/  IMAD.WIDE.U32 R110, R111, -0x2daee0ad, RZ ;  /* 0xd2511f536f6e7825 */ /* 0x000fe200078e00ff */
[----:B------:R-:W-:-:S03]  /*7080*/  LOP3.LUT R175, R175, R128, R149, 0x96, !PT ;  /* 0x00000080afaf7212 */ /* 0x000fc600078e9695 */
[----:B------:R-:W-:-:S05]  /*7090*/  VIADD R125, R143, 0x96a522ad ;  /* 0x96a522ad8f7d7836 */ /* 0x000fca0000000000 */
[----:B------:R-:W-:Y:S02]  /*70a0*/  LOP3.LUT R174, R125, R174, R111, 0x96, !PT ;  /* 0x000000ae7dae7212 */ /* 0x000fe400078e966f */
[----:B------:R-:W-:Y:S01]  /*70b0*/  MOV R111, R108 ;  /* 0x0000006c006f7202 */ /* 0x000fe20000000f00 */
[----:B------:R-:W-:-:S07]  /*70c0*/  IMAD.MOV.U32 R108, RZ, RZ, R110 ;  /* 0x000000ffff6c7224 */ /* 0x000fce00078e006e */
.L_x_174:
[----:B------:R-:W-:Y:S05]  /*70d0*/  BSYNC.RECONVERGENT B1 ;  /* 0x0000000000017941 */ /* 0x000fea0003800200 */
.L_x_173:
[----:B------:R-:W-:Y:S01]  /*70e0*/  I2FP.F32.U32 R111, R111 ;  /* 0x0000006f006f7245 */ /* 0x000fe20000201000 */
[----:B------:R-:W-:Y:S01]  /*70f0*/  @P1 IMAD.U32 R137, R101, 0x10000, RZ ;  /* 0x0001000065891824 */ /* 0x000fe200078e00ff */
[----:B------:R-:W-:Y:S01]  /*7100*/  SHF.L.U32 R125, R97, 0x10, RZ ;  /* 0x00000010617d7819 */ /* 0x000fe200000006ff */
[----:B------:R-:W-:Y:S02]  /*7110*/  BSSY.RECONVERGENT B1, `(.L_x_178) ;  /* 0x0000060000017945 */ /* 0x000fe40003800200 */
[----:B------:R-:W-:Y:S02]  /*7120*/  FFMA.FTZ R111, R111, R138, 1.1641532182693481445e-10 ;  /* 0x2f0000006f6f7423 */ /* 0x000fe4000001008a */
[----:B------:R-:W-:-:S03]  /*7130*/  FMUL.FTZ R125, R125, R136 ;  /* 0x000000887d7d7220 */ /* 0x000fc60000410000 */
[----:B------:R-:W-:Y:S01]  /*7140*/  FSETP.GTU.FTZ.AND P2, PT, R111, R130, PT ;  /* 0x000000826f00720b */ /* 0x000fe20003f5c000 */
[----:B------:R-:W-:-:S03]  /*7150*/  IMAD.MOV.U32 R111, RZ, RZ, R148 ;  /* 0x000000ffff6f7224 */ /* 0x000fc600078e0094 */
[----:B------:R-:W-:-:S05]  /*7160*/  FSEL R125, R125, RZ, !P2 ;  /* 0x000000ff7d7d7208 */ /* 0x000fca0005000000 */
[----:B------:R-:W-:Y:S01]  /*7170*/  FADD.FTZ R110, R134, R125 ;  /* 0x0000007d866e7221 */ /* 0x000fe20000010000 */
[----:B------:R-:W-:Y:S02]  /*7180*/  SEL R125, RZ, 0x1, P2 ;  /* 0x00000001ff7d7807 */ /* 0x000fe40001000000 */
[----:B------:R-:W-:Y:S01]  /*7190*/  ISETP.NE.AND P2, PT, R126, 0x1, PT ;  /* 0x000000017e00780c */ /* 0x000fe20003f45270 */
[--C-:B------:R-:W-:Y:S01]  /*71a0*/  @P1 FADD.FTZ R137, R137, R110.reuse ;  /* 0x0000006e89891221 */ /* 0x100fe20000010000 */
[----:B------:R-:W-:Y:S02]  /*71b0*/  @!P1 IMAD.MOV.U32 R137, RZ, RZ, R110 ;  /* 0x000000ffff899224 */ /* 0x000fe400078e006e */
[----:B------:R-:W-:-:S03]  /*71c0*/  HFMA2 R110, -RZ, RZ, 0, 1.1920928955078125e-07 ;  /* 0x00000002ff6e7431 */ /* 0x000fc600000001ff */
[----:B------:R-:W-:-:S06]  /*71d0*/  F2FP.BF16.F32.PACK_AB R134, RZ, R137 ;  /* 0x00000089ff86723e */ /* 0x000fcc00000010ff */
[----:B------:R-:W-:Y:S05]  /*71e0*/  @!P2 BRA `(.L_x_179) ;  /* 0x000000040048a947 */ /* 0x000fea0003800000 */
        /* <DEDUP_REMOVED lines=8> */
.L_x_180:
        /* <DEDUP_REMOVED lines=8> */
[----:B------:R-:W-:Y:S02]  /*72f0*/  @!P2 IADD3 R110, PT, PT, R121, 0x1, RZ ;  /* 0x00000001796ea810 */ /* 0x000fe40007ffe0ff */
[----:B------:R-:W-:Y:S02]  /*7300*/  @!P2 MOV R3, RZ ;  /* 0x000000ff0003a202 */ /* 0x000fe40000000f00 */
[----:B------:R-:W-:-:S13]  /*7310*/  ISETP.NE.AND P3, PT, R6, RZ, !P2 ;  /* 0x000000ff0600720c */ /* 0x000fda0005765270 */
[----:B------:R-:W-:-:S04]  /*7320*/  @P3 IMAD.MOV R110, RZ, RZ, R121 ;  /* 0x000000ffff6e3224 */ /* 0x000fc800078e0279 */
[----:B------:R-:W-:-:S07]  /*7330*/  @!P2 IMAD.MOV.U32 R121, RZ, RZ, R110 ;  /* 0x000000ffff79a224 */ /* 0x000fce00078e006e */
.L_x_182:
[----:B------:R-:W-:Y:S05]  /*7340*/  BSYNC.RECONVERGENT B2 ;  /* 0x0000000000027941 */ /* 0x000fea0003800200 */
.L_x_181:
        /* <DEDUP_REMOVED lines=60> */
.L_x_179:
[----:B------:R-:W-:Y:S05]  /*7710*/  BSYNC.RECONVERGENT B1 ;  /* 0x0000000000017941 */ /* 0x000fea0003800200 */
.L_x_178:
[----:B------:R-:W-:Y:S01]  /*7720*/  I2FP.F32.U32 R111, R111 ;  /* 0x0000006f006f7245 */ /* 0x000fe20000201000 */
[----:B------:R-:W-:Y:S01]  /*7730*/  IMAD.U32 R105, R105, 0x10000, RZ ;  /* 0x0001000069697824 */ /* 0x000fe200078e00ff */
[----:B------:R-:W-:Y:S01]  /*7740*/  LOP3.LUT R4, R4, 0xfffffffd, RZ, 0xc0, !PT ;  /* 0xfffffffd04047812 */ /* 0x000fe200078ec0ff */
[----:B------:R-:W-:Y:S01]  /*7750*/  BSSY.RECONVERGENT B1, `(.L_x_183) ;  /* 0x000005d000017945 */ /* 0x000fe20003800200 */
[----:B------:R-:W-:Y:S02]  /*7760*/  IMAD.MOV.U32 R127, RZ, RZ, 0x2 ;  /* 0x00000002ff7f7424 */ /* 0x000fe400078e00ff */
[----:B------:R-:W-:Y:S01]  /*7770*/  FFMA.FTZ R111, R111, R138, 1.1641532182693481445e-10 ;  /* 0x2f0000006f6f7423 */ /* 0x000fe2000001008a */
[----:B------:R-:W-:-:S04]  /*7780*/  FMUL.FTZ R105, R105, R136 ;  /* 0x0000008869697220 */ /* 0x000fc80000410000 */
[----:B------:R-:W-:Y:S02]  /*7790*/  FSETP.GTU.FTZ.AND P2, PT, R111, R130, PT ;  /* 0x000000826f00720b */ /* 0x000fe40003f5c000 */
[----:B------:R-:W-:Y:S02]  /*77a0*/  MOV R111, R148 ;  /* 0x00000094006f7202 */ /* 0x000fe40000000f00 */
[----:B------:R-:W-:Y:S02]  /*77b0*/  FSEL R140, R105, RZ, !P2 ;  /* 0x000000ff698c7208 */ /* 0x000fe40005000000 */
[----:B------:R-:W-:Y:S02]  /*77c0*/  PLOP3.LUT P3, PT, P2, PT, PT, 0x8, 0x80 ;  /* 0x000000000080781c */ /* 0x000fe4000176e170 */
[----:B------:R-:W-:-:S11]  /*77d0*/  ISETP.NE.AND P2, PT, R110, 0x1, PT ;  /* 0x000000016e00780c */ /* 0x000fd60003f45270 */
[----:B------:R-:W-:Y:S02]  /*77e0*/  @P3 LOP3.LUT R4, R4, 0x2, RZ, 0xfc, !PT ;  /* 0x0000000204043812 */ /* 0x000fe400078efcff */
[----:B------:R-:W-:Y:S05]  /*77f0*/  @!P2 BRA `(.L_x_184) ;  /* 0x000000040048a947 */ /* 0x000fea0003800000 */
        /* <DEDUP_REMOVED lines=8> */
.L_x_185:
        /* <DEDUP_REMOVED lines=13> */
.L_x_187:
[----:B------:R-:W-:Y:S05]  /*7950*/  BSYNC.RECONVERGENT B2 ;  /* 0x0000000000027941 */ /* 0x000fea0003800200 */
.L_x_186:
        /* <DEDUP_REMOVED lines=47> */
[----:B------:R-:W-:Y:S01]  /*7c50*/  IADD3 R105, PT, PT, R142, -0xe443238, RZ ;  /* 0xf1bbcdc88e697810 */ /* 0x000fe20007ffe0ff */
[----:B------:R-:W-:Y:S02]  /*7c60*/  IMAD.MOV.U32 R127, RZ, RZ, RZ ;  /* 0x000000ffff7f7224 */ /* 0x000fe400078e00ff */
[----:B------:R-:W-:Y:S01]  /*7c70*/  IMAD.WIDE.U32 R128, R128, -0x326172a9, RZ ;  /* 0xcd9e8d5780807825 */ /* 0x000fe200078e00ff */
[----:B------:R-:W-:-:S03]  /*7c80*/  LOP3.LUT R111, R111, R126, R175, 0x96, !PT ;  /* 0x0000007e6f6f7212 */ /* 0x000fc600078e96af */
[----:B------:R-:W-:Y:S01]  /*7c90*/  VIADD R175, R142, 0x8ff34781 ;  /* 0x8ff347818eaf7836 */ /* 0x000fe20000000000 */
[----:B------:R-:W-:Y:S01]  /*7ca0*/  LOP3.LUT R110, R105, R110, R129, 0x96, !PT ;  /* 0x0000006e696e7212 */ /* 0x000fe200078e9681 */
[----:B------:R-:W-:-:S04]  /*7cb0*/  IMAD.WIDE.U32 R148, R111, -0x326172a9, RZ ;  /* 0xcd9e8d576f947825 */ /* 0x000fc800078e00ff */
[----:B------:R-:W-:Y:S01]  /*7cc0*/  IMAD.WIDE.U32 R110, R110, -0x2daee0ad, RZ ;  /* 0xd2511f536e6e7825 */ /* 0x000fe200078e00ff */
[----:B------:R-:W-:-:S03]  /*7cd0*/  LOP3.LUT R175, R175, R128, R149, 0x96, !PT ;  /* 0x00000080afaf7212 */ /* 0x000fc600078e9695 */
[----:B------:R-:W-:-:S05]  /*7ce0*/  VIADD R105, R143, 0x96a522ad ;  /* 0x96a522ad8f697836 */ /* 0x000fca0000000000 */
[----:B------:R-:W-:Y:S02]  /*7cf0*/  LOP3.LUT R174, R105, R174, R111, 0x96, !PT ;  /* 0x000000ae69ae7212 */ /* 0x000fe400078e966f */
[----:B------:R-:W-:Y:S01]  /*7d00*/  MOV R111, R108 ;  /* 0x0000006c006f7202 */ /* 0x000fe20000000f00 */
[----:B------:R-:W-:-:S07]  /*7d10*/  IMAD.MOV.U32 R108, RZ, RZ, R110 ;  /* 0x000000ffff6c7224 */ /* 0x000fce00078e006e */
.L_x_184:
[----:B------:R-:W-:Y:S05]  /*7d20*/  BSYNC.RECONVERGENT B1 ;  /* 0x0000000000017941 */ /* 0x000fea0003800200 */
.L_x_183:
[----:B------:R-:W-:Y:S01]  /*7d30*/  I2FP.F32.U32 R105, R111 ;  /* 0x0000006f00697245 */ /* 0x000fe20000201000 */
[----:B------:R-:W-:Y:S01]  /*7d40*/  BSSY.RECONVERGENT B1, `(.L_x_188) ;  /* 0x0000065000017945 */ /* 0x000fe20003800200 */
[----:B------:R-:W-:-:S03]  /*7d50*/  PRMT R110, R97, 0x7632, R110 ;  /* 0x00007632616e7816 */ /* 0x000fc6000000006e */
[----:B------:R-:W-:Y:S01]  /*7d60*/  FFMA.FTZ R105, R105, R138, 1.1641532182693481445e-10 ;  /* 0x2f00000069697423 */ /* 0x000fe2000001008a */
[----:B------:R-:W-:-:S04]  /*7d70*/  SHF.L.U32 R111, R110, 0x10, RZ ;  /* 0x000000106e6f7819 */ /* 0x000fc800000006ff */
[----:B------:R-:W-:Y:S01]  /*7d80*/  FSETP.GTU.FTZ.AND P2, PT, R105, R130, PT ;  /* 0x000000826900720b */ /* 0x000fe20003f5c000 */
[----:B------:R-:W-:Y:S01]  /*7d90*/  FMUL.FTZ R111, R111, R136 ;  /* 0x000000886f6f7220 */ /* 0x000fe20000410000 */
[----:B------:R-:W-:Y:S02]  /*7da0*/  @P1 PRMT R105, R101, 0x7632, R105 ;  /* 0x0000763265691816 */ /* 0x000fe40000000069 */
[----:B------:R-:W-:Y:S02]  /*7db0*/  SEL R126, RZ, 0x1, P2 ;  /* 0x00000001ff7e7807 */ /* 0x000fe40001000000 */
[----:B------:R-:W-:Y:S01]  /*7dc0*/  FSEL R111, R111, RZ, !P2 ;  /* 0x000000ff6f6f7208 */ /* 0x000fe20005000000 */
[----:B------:R-:W-:Y:S01]  /*7dd0*/  @P1 IMAD.U32 R110, R105, 0x10000, RZ ;  /* 0x00010000696e1824 */ /* 0x000fe200078e00ff */
[----:B------:R-:W-:-:S03]  /*7de0*/  ISETP.NE.AND P2, PT, R127, 0x1, PT ;  /* 0x000000017f00780c */ /* 0x000fc60003f45270 */
        /* <DEDUP_REMOVED lines=15> */
.L_x_190:
        /* <DEDUP_REMOVED lines=13> */
.L_x_192:
[----:B------:R-:W-:Y:S05]  /*7fb0*/  BSYNC.RECONVERGENT B2 ;  /* 0x0000000000027941 */ /* 0x000fea0003800200 */
.L_x_191:
[----:B------:R-:W-:Y:S01]  /*7fc0*/  IMAD.WIDE.U32 R128, R6, -0x326172a9, RZ ;  /* 0xcd9e8d5706807825 */ /* 0x000fe200078e00ff */
[----:B------:R-:W-:-:S03]  /*7fd0*/  LOP3.LUT R150, R121, R111, R143, 0x96, !PT ;  /* 0x0000006f79967212 */ /* 0x000fc600078e968f */
[----:B------:R-:W-:Y:S01]  /*7fe0*/  VIADD R127, R143, 0xbb67ae85 ;  /* 0xbb67ae858f7f7836 */ /* 0x000fe20000000000 */
[----:B------:R-:W-:Y:S01]  /*7ff0*/  LOP3.LUT R160, R3, R129, R142, 0x96, !PT ;  /* 0x0000008103a07212 */ /* 0x000fe200078e968e */
[----:B------:R-:W-:-:S04]  /*8000*/  IMAD.WIDE.U32 R150, R150, -0x326172a9, RZ ;  /* 0xcd9e8d5796967825 */ /* 0x000fc800078e00ff */
[----:B------:R-:W-:-:S04]  /*8010*/  IMAD.WIDE.U32 R160, R160, -0x2daee0ad, RZ ;  /* 0xd2511f53a0a07825 */ /* 0x000fc800078e00ff */
[----:B------:R-:W-:Y:S01]  /*8020*/  VIADD R111, R142, 0x9e3779b9 ;  /* 0x9e3779b98e6f7836 */ /* 0x000fe20000000000 */
[----:B------:R-:W-:-:S04]  /*8030*/  LOP3.LUT R127, R127, R110, R161, 0x96, !PT ;  /* 0x0000006e7f7f7212 */ /* 0x000fc800078e96a1 */
[----:B------:R-:W-:Y:S01]  /*8040*/  LOP3.LUT R111, R111, R128, R151, 0x96, !PT ;  /* 0x000000806f6f7212 */ /* 0x000fe200078e9697 */
[----:B------:R-:W-:Y:S01]  /*8050*/  IMAD.WIDE.U32 R128, R127, -0x326172a9, RZ ;  /* 0xcd9e8d577f807825 */ /* 0x000fe200078e00ff */
[----:B------:R-:W-:-:S03]  /*8060*/  IADD3 R151, PT, PT, R143, 0x76cf5d0a, RZ ;  /* 0x76cf5d0a8f977810 */ /* 0x000fc60007ffe0ff */
[----:B------:R-:W-:Y:S02]  /*8070*/  VIADD R127, R142, 0x3c6ef372 ;  /* 0x3c6ef3728e7f7836 */ /* 0x000fe40000000000 */
[----:B------:R-:W-:-:S03]  /*8080*/  IMAD.WIDE.U32 R110, R111, -0x2daee0ad, RZ ;  /* 0xd2511f536f6e7825 */ /* 0x000fc600078e00ff */
[----:B------:R-:W-:Y:S02]  /*8090*/  LOP3.LUT R127, R127, R150, R129, 0x96, !PT ;  /* 0x000000967f7f7212 */ /* 0x000fe400078e9681 */
[----:B------:R-:W-:Y:S01]  /*80a0*/  LOP3.LUT R151, R151, R160, R111, 0x96, !PT ;  /* 0x000000a097977212 */ /* 0x000fe200078e966f */
[----:B------:R-:W-:Y:S02]  /*80b0*/  VIADD R111, R142, 0xdaa66d2b ;  /* 0xdaa66d2b8e6f7836 */ /* 0x000fe40000000000 */
[----:B------:R-:W-:Y:S01]  /*80c0*/  IMAD.WIDE.U32 R160, R127, -0x2daee0ad, RZ ;  /* 0xd2511f537fa07825 */ /* 0x000fe200078e00ff */
[----:B------:R-:W-:-:S03]  /*80d0*/  IADD3 R127, PT, PT, R143, 0x32370b8f, RZ ;  /* 0x32370b8f8f7f7810 */ /* 0x000fc60007ffe0ff */
[----:B------:R-:W-:Y:S01]  /*80e0*/  IMAD.WIDE.U32 R150, R151, -0x326172a9, RZ ;  /* 0xcd9e8d5797967825 */ /* 0x000fe200078e00ff */
[----:B------:R-:W-:-:S04]  /*80f0*/  LOP3.LUT R127, R127, R110, R161, 0x96, !PT ;  /* 0x0000006e7f7f7212 */ /* 0x000fc800078e96a1 */
[----:B------:R-:W-:Y:S01]  /*8100*/  LOP3.LUT R111, R111, R128, R151, 0x96, !PT ;  /* 0x000000806f6f7212 */ /* 0x000fe200078e9697 */
[----:B------:R-:W-:-:S04]  /*8110*/  IMAD.WIDE.U32 R128, R127, -0x326172a9, RZ ;  /* 0xcd9e8d577f807825 */ /* 0x000fc800078e00ff */
[----:B------:R-:W-:Y:S02]  /*8120*/  VIADD R127, R142, 0x78dde6e4 ;  /* 0x78dde6e48e7f7836 */ /* 0x000fe40000000000 */
[----:B------:R-:W-:-:S03]  /*8130*/  IMAD.WIDE.U32 R110, R111, -0x2daee0ad, RZ ;  /* 0xd2511f536f6e7825 */ /* 0x000fc600078e00ff */
[----:B------:R-:W-:Y:S01]  /*8140*/  LOP3.LUT R127, R127, R150, R129, 0x96, !PT ;  /* 0x000000967f7f7212 */ /* 0x000fe200078e9681 */
[----:B------:R-:W-:-:S05]  /*8150*/  VIADD R151, R143, 0xed9eba14 ;  /* 0xed9eba148f977836 */ /* 0x000fca0000000000 */
[----:B------:R-:W-:Y:S01]  /*8160*/  LOP3.LUT R151, R151, R160, R111, 0x96, !PT ;  /* 0x000000a097977212 */ /* 0x000fe200078e966f */
[----:B------:R-:W-:Y:S01]  /*8170*/  IMAD.WIDE.U32 R160, R127, -0x2daee0ad, RZ ;  /* 0xd2511f537fa07825 */ /* 0x000fe200078e00ff */
[----:B------:R-:W-:-:S03]  /*8180*/  IADD3 R111, PT, PT, R142, 0x1715609d, RZ ;  /* 0x1715609d8e6f7810 */ /* 0x000fc60007ffe0ff */
[----:B------:R-:W-:-:S04]  /*8190*/  IMAD.WIDE.U32 R150, R151, -0x326172a9, RZ ;  /* 0xcd9e8d5797967825 */ /* 0x000fc800078e00ff */
[----:B------:R-:W-:Y:S01]  /*81a0*/  VIADD R127, R143, 0xa9066899 ;  /* 0xa90668998f7f7836 */ /* 0x000fe20000000000 */
[----:B------:R-:W-:Y:S01]  /*81b0*/  LOP3.LUT R111, R111, R128, R151, 0x96, !PT ;  /* 0x000000806f6f7212 */ /* 0x000fe200078e9697 */
[----:B------:R-:W-:-:S03]  /*81c0*/  VIADD R151, R143, 0x646e171e ;  /* 0x646e171e8f977836 */ /* 0x000fc60000000000 */
[----:B------:R-:W-:Y:S01]  /*81d0*/  LOP3.LUT R127, R127, R110, R161, 0x96, !PT ;  /* 0x0000006e7f7f7212 */ /* 0x000fe200078e96a1 */
[----:B------:R-:W-:-:S04]  /*81e0*/  IMAD.WIDE.U32 R110, R111, -0x2daee0ad, RZ ;  /* 0xd2511f536f6e7825 */ /* 0x000fc800078e00ff */
[----:B------:R-:W-:Y:S01]  /*81f0*/  IMAD.WIDE.U32 R128, R127, -0x326172a9, RZ ;  /* 0xcd9e8d577f807825 */ /* 0x000fe200078e00ff */
[C---:B------:R-:W-:Y:S02]  /*8200*/  IADD3 R127, PT, PT, R142.reuse, -0x4ab325aa, RZ ;  /* 0xb54cda568e7f7810 */ /* 0x040fe40007ffe0ff */
[----:B------:R-:W-:Y:S01]  /*8210*/  LOP3.LUT R151, R151, R160, R111, 0x96, !PT ;  /* 0x000000a097977212 */ /* 0x000fe200078e966f */
[----:B------:R-:W-:Y:S01]  /*8220*/  VIADD R111, R142, 0x5384540f ;  /* 0x5384540f8e6f7836 */ /* 0x000fe20000000000 */
[----:B------:R-:W-:-:S03]  /*8230*/  LOP3.LUT R127, R127, R150, R129, 0x96, !PT ;  /* 0x000000967f7f7212 */ /* 0x000fc600078e9681 */
[----:B------:R-:W-:-:S04]  /*8240*/  IMAD.WIDE.U32 R150, R151, -0x326172a9, RZ ;  /* 0xcd9e8d5797967825 */ /* 0x000fc800078e00ff */
[----:B------:R-:W-:Y:S01]  /*8250*/  IMAD.WIDE.U32 R160, R127, -0x2daee0ad, RZ ;  /* 0xd2511f537fa07825 */ /* 0x000fe200078e00ff */
[----:B------:R-:W-:Y:S02]  /*8260*/  LOP3.LUT R111, R111, R128, R151, 0x96, !PT ;  /* 0x000000806f6f7212 */ /* 0x000fe400078e9697 */
[C---:B------:R-:W-:Y:S01]  /*8270*/  IADD3 R151, PT, PT, R143.reuse, -0x24c28bd8, RZ ;  /* 0xdb3d74288f977810 */ /* 0x040fe20007ffe0ff */
[----:B------:R-:W-:Y:S02]  /*8280*/  VIADD R127, R143, 0x1fd5c5a3 ;  /* 0x1fd5c5a38f7f7836 */ /* 0x000fe40000000000 */
[----:B------:R-:W-:-:S03]  /*8290*/  IMAD.WIDE.U32 R174, R111, -0x2daee0ad, RZ ;  /* 0xd2511f536fae7825 */ /* 0x000fc600078e00ff */
[----:B------:R-:W-:Y:S01]  /*82a0*/  LOP3.LUT R127, R127, R110, R161, 0x96, !PT ;  /* 0x0000006e7f7f7212 */ /* 0x000fe200078e96a1 */
[C---:B------:R-:W-:Y:S01]  /*82b0*/  VIADD R111, R142.reuse, 0xf1bbcdc8 ;  /* 0xf1bbcdc88e6f7836 */ /* 0x040fe20000000000 */
[----:B------:R-:W-:Y:S01]  /*82c0*/  LOP3.LUT R151, R151, R160, R175, 0x96, !PT ;  /* 0x000000a097977212 */ /* 0x000fe200078e96af */
[----:B------:R-:W-:Y:S02]  /*82d0*/  VIADD R175, R142, 0x8ff34781 ;  /* 0x8ff347818eaf7836 */ /* 0x000fe40000000000 */
[----:B------:R-:W-:Y:S01]  /*82e0*/  IMAD.WIDE.U32 R128, R127, -0x326172a9, RZ ;  /* 0xcd9e8d577f807825 */ /* 0x000fe200078e00ff */
[----:B------:R-:W-:-:S04]  /*82f0*/  IADD3 R127, PT, PT, R143, -0x695add53, RZ ;  /* 0x96a522ad8f7f7810 */ /* 0x000fc80007ffe0ff */
        /* <DEDUP_REMOVED lines=9> */
.L_x_189:
[----:B------:R-:W-:Y:S05]  /*8390*/  BSYNC.RECONVERGENT B1 ;  /* 0x0000000000017941 */ /* 0x000fea0003800200 */
.L_x_188:
[----:B------:R-:W-:Y:S01]  /*83a0*/  I2FP.F32.U32 R111, R111 ;  /* 0x0000006f006f7245 */ /* 0x000fe20000201000 */
[----:B------:R-:W-:Y:S01]  /*83b0*/  IMAD.U32 R129, R106, 0x10000, RZ ;  /* 0x000100006a817824 */ /* 0x000fe200078e00ff */
[----:B------:R-:W-:Y:S01]  /*83c0*/  ISETP.NE.AND P3, PT, R110, 0x1, PT ;  /* 0x000000016e00780c */ /* 0x000fe20003f65270 */
[----:B------:R-:W-:Y:S01]  /*83d0*/  BSSY.RECONVERGENT B1, `(.L_x_193) ;  /* 0x000005d000017945 */ /* 0x000fe20003800200 */
[----:B------:R-:W-:Y:S02]  /*83e0*/  HFMA2 R128, -RZ, RZ, 0, 1.1920928955078125e-07 ;  /* 0x00000002ff807431 */ /* 0x000fe400000001ff */
[----:B------:R-:W-:Y:S01]  /*83f0*/  FFMA.FTZ R111, R111, R138, 1.1641532182693481445e-10 ;  /* 0x2f0000006f6f7423 */ /* 0x000fe2000001008a */
[----:B------:R-:W-:Y:S01]  /*8400*/  FMUL.FTZ R129, R129, R136 ;  /* 0x0000008881817220 */ /* 0x000fe20000410000 */
[----:B------:R-:W-:Y:S01]  /*8410*/  PRMT R106, R106, 0x7632, R106 ;  /* 0x000076326a6a7816 */ /* 0x000fe2000000006a */
[----:B------:R-:W-:Y:S02]  /*8420*/  IMAD.MOV.U32 R127, RZ, RZ, R148 ;  /* 0x000000ffff7f7224 */ /* 0x000fe400078e0094 */
[----:B------:R-:W-:-:S04]  /*8430*/  FSETP.GTU.FTZ.AND P2, PT, R111, R130, PT ;  /* 0x000000826f00720b */ /* 0x000fc80003f5c000 */
[----:B------:R-:W-:Y:S02]  /*8440*/  FSEL R140, R129, RZ, !P2 ;  /* 0x000000ff818c7208 */ /* 0x000fe40005000000 */
[----:B------:R-:W-:Y:S01]  /*8450*/  PLOP3.LUT P2, PT, P2, PT, PT, 0x8, 0x80 ;  /* 0x000000000080781c */ /* 0x000fe2000174e170 */
[----:B------:R-:W-:-:S12]  /*8460*/  @!P3 BRA `(.L_x_194) ;  /* 0x00000004004cb947 */ /* 0x000fd80003800000 */
        /* <DEDUP_REMOVED lines=8> */
.L_x_195:
        /* <DEDUP_REMOVED lines=13> */
.L_x_197:
[----:B------:R-:W-:Y:S05]  /*85c0*/  BSYNC.RECONVERGENT B2 ;  /* 0x0000000000027941 */ /* 0x000fea0003800200 */
.L_x_196:
        /* <DEDUP_REMOVED lines=41> */
[----:B------:R-:W-:-:S04]  /*8860*/  IMAD.WIDE.U32 R128, R128, -0x2daee0ad, RZ ;  /* 0xd2511f5380807825 */ /* 0x000fc800078e00ff */
[----:B------:R-:W-:Y:S01]  /*8870*/  VIADD R127, R142, 0x5384540f ;  /* 0x5384540f8e7f7836 */ /* 0x000fe20000000000 */
[----:B------:R-:W-:-:S04]  /*8880*/  LOP3.LUT R151, R151, R150, R129, 0x96, !PT ;  /* 0x0000009697977212 */ /* 0x000fc800078e9681 */
[----:B------:R-:W-:Y:S01]  /*8890*/  LOP3.LUT R127, R127, R160, R111, 0x96, !PT ;  /* 0x000000a07f7f7212 */ /* 0x000fe200078e966f */
[----:B------:R-:W-:-:S04]  /*88a0*/  IMAD.WIDE.U32 R150, R151, -0x326172a9, RZ ;  /* 0xcd9e8d5797967825 */ /* 0x000fc800078e00ff */
[C---:B------:R-:W-:Y:S02]  /*88b0*/  VIADD R111, R142.reuse, 0xf1bbcdc8 ;  /* 0xf1bbcdc88e6f7836 */ /* 0x040fe40000000000 */
[----:B------:R-:W-:Y:S01]  /*88c0*/  IMAD.WIDE.U32 R174, R127, -0x2daee0ad, RZ ;  /* 0xd2511f537fae7825 */ /* 0x000fe200078e00ff */
[----:B------:R-:W-:Y:S02]  /*88d0*/  IADD3 R127, PT, PT, R143, -0x24c28bd8, RZ ;  /* 0xdb3d74288f7f7810 */ /* 0x000fe40007ffe0ff */
[----:B------:R-:W-:Y:S02]  /*88e0*/  LOP3.LUT R111, R111, R110, R151, 0x96, !PT ;  /* 0x0000006e6f6f7212 */ /* 0x000fe400078e9697 */
[----:B------:R-:W-:Y:S01]  /*88f0*/  LOP3.LUT R128, R127, R128, R175, 0x96, !PT ;  /* 0x000000807f807212 */ /* 0x000fe200078e96af */
[----:B------:R-:W-:Y:S01]  /*8900*/  VIADD R175, R142, 0x8ff34781 ;  /* 0x8ff347818eaf7836 */ /* 0x000fe20000000000 */
[----:B------:R-:W-:Y:S01]  /*8910*/  IADD3 R127, PT, PT, R143, -0x695add53, RZ ;  /* 0x96a522ad8f7f7810 */ /* 0x000fe20007ffe0ff */
        /* <DEDUP_REMOVED lines=8> */
.L_x_194:
[----:B------:R-:W-:Y:S05]  /*89a0*/  BSYNC.RECONVERGENT B1 ;  /* 0x0000000000017941 */ /* 0x000fea0003800200 */
.L_x_193:
[----:B------:R-:W-:Y:S01]  /*89b0*/  I2FP.F32.U32 R111, R127 ;  /* 0x0000007f006f7245 */ /* 0x000fe20000201000 */
[----:B------:R-:W-:Y:S01]  /*89c0*/  IMAD.U32 R127, R98, 0x10000, RZ ;  /* 0x00010000627f7824 */ /* 0x000fe200078e00ff */
[----:B------:R-:W-:Y:S01]  /*89d0*/  @P1 SHF.L.U32 R151, R102, 0x10, RZ ;  /* 0x0000001066971819 */ /* 0x000fe200000006ff */
[----:B------:R-:W-:Y:S02]  /*89e0*/  BSSY.RECONVERGENT B1, `(.L_x_198) ;  /* 0x0000061000017945 */ /* 0x000fe40003800200 */
[----:B------:R-:W-:Y:S01]  /*89f0*/  FFMA.FTZ R111, R111, R138, 1.1641532182693481445e-10 ;  /* 0x2f0000006f6f7423 */ /* 0x000fe2000001008a */
[----:B------:R-:W-:-:S04]  /*8a00*/  FMUL.FTZ R127, R127, R136 ;  /* 0x000000887f7f7220 */ /* 0x000fc80000410000 */
[----:B------:R-:W-:-:S04]  /*8a10*/  FSETP.GTU.FTZ.AND P3, PT, R111, R130, PT ;  /* 0x000000826f00720b */ /* 0x000fc80003f7c000 */
[----:B------:R-:W-:Y:S02]  /*8a20*/  FSEL R111, R127, RZ, !P3 ;  /* 0x000000ff7f6f7208 */ /* 0x000fe40005800000 */
[----:B------:R-:W-:Y:S02]  /*8a30*/  SEL R127, RZ, 0x1, P3 ;  /* 0x00000001ff7f7807 */ /* 0x000fe40001800000 */
[----:B------:R-:W-:Y:S01]  /*8a40*/  ISETP.NE.AND P3, PT, R128, 0x1, PT ;  /* 0x000000018000780c */ /* 0x000fe20003f65270 */
[----:B------:R-:W-:Y:S01]  /*8a50*/  FADD.FTZ R110, R140, R111 ;  /* 0x0000006f8c6e7221 */ /* 0x000fe20000010000 */
[----:B------:R-:W-:-:S03]  /*8a60*/  MOV R111, R148 ;  /* 0x00000094006f7202 */ /* 0x000fc60000000f00 */
[--C-:B------:R-:W-:Y:S01]  /*8a70*/  @P1 FADD.FTZ R151, R151, R110.reuse ;  /* 0x0000006e97971221 */ /* 0x100fe20000010000 */
[----:B------:R-:W-:Y:S02]  /*8a80*/  @!P1 IMAD.MOV.U32 R151, RZ, RZ, R110 ;  /* 0x000000ffff979224 */ /* 0x000fe400078e006e */
[----:B------:R-:W-:-:S03]  /*8a90*/  IMAD.MOV.U32 R110, RZ, RZ, 0x2 ;  /* 0x00000002ff6e7424 */ /* 0x000fc600078e00ff */
[----:B------:R-:W-:Y:S02]  /*8aa0*/  F2FP.BF16.F32.PACK_AB R140, RZ, R151 ;  /* 0x00000097ff8c723e */ /* 0x000fe400000010ff */
        /* <DEDUP_REMOVED lines=9> */
.L_x_200:
        /* <DEDUP_REMOVED lines=13> */
.L_x_202:
[----:B------:R-:W-:Y:S05]  /*8c10*/  BSYNC.RECONVERGENT B2 ;  /* 0x0000000000027941 */ /* 0x000fea0003800200 */
.L_x_201:
        /* <DEDUP_REMOVED lines=61> */
.L_x_199:
[----:B------:R-:W-:Y:S05]  /*8ff0*/  BSYNC.RECONVERGENT B1 ;  /* 0x0000000000017941 */ /* 0x000fea0003800200 */
.L_x_198:
[----:B------:R-:W-:Y:S01]  /*9000*/  I2FP.F32.U32 R111, R111 ;  /* 0x0000006f006f7245 */ /* 0x000fe20000201000 */
[----:B------:R-:W-:Y:S01]  /*9010*/  IMAD.U32 R129, R106, 0x10000, RZ ;  /* 0x000100006a817824 */ /* 0x000fe200078e00ff */
[----:B------:R-:W-:Y:S01]  /*9020*/  ISETP.NE.AND P4, PT, R110, 0x1, PT ;  /* 0x000000016e00780c */ /* 0x000fe20003f85270 */
[----:B------:R-:W-:Y:S01]  /*9030*/  BSSY.RECONVERGENT B1, `(.L_x_203) ;  /* 0x000005c000017945 */ /* 0x000fe20003800200 */
[----:B------:R-:W-:Y:S02]  /*9040*/  IMAD.MOV.U32 R146, RZ, RZ, 0x2 ;  /* 0x00000002ff927424 */ /* 0x000fe400078e00ff */
[----:B------:R-:W-:Y:S01]  /*9050*/  FFMA.FTZ R111, R111, R138, 1.1641532182693481445e-10 ;  /* 0x2f0000006f6f7423 */ /* 0x000fe2000001008a */
[----:B------:R-:W-:Y:S01]  /*9060*/  FMUL.FTZ R129, R129, R136 ;  /* 0x0000008881817220 */ /* 0x000fe20000410000 */
[----:B------:R-:W-:-:S03]  /*9070*/  MOV R106, R148 ;  /* 0x00000094006a7202 */ /* 0x000fc60000000f00 */
        /* <DEDUP_REMOVED lines=12> */
.L_x_205:
        /* <DEDUP_REMOVED lines=13> */
.L_x_207:
[----:B------:R-:W-:Y:S05]  /*9210*/  BSYNC.RECONVERGENT B2 ;  /* 0x0000000000027941 */ /* 0x000fea0003800200 */
.L_x_206:
[----:B------:R-:W-:Y:S01]  /*9220*/  IMAD.WIDE.U32 R160, R6, -0x326172a9, RZ ;  /* 0xcd9e8d5706a07825 */ /* 0x000fe200078e00ff */
[----:B------:R-:W-:-:S03]  /*9230*/  LOP3.LUT R110, R121, R163, R143, 0x96, !PT ;  /* 0x000000a3796e7212 */ /* 0x000fc600078e968f */
[----:B------:R-:W-:Y:S02]  /*9240*/  HFMA2 R146, -RZ, RZ, 0, 0 ;  /* 0x00000000ff927431 */ /* 0x000fe400000001ff */
[----:B------:R-:W-:Y:S01]  /*9250*/  VIADD R163, R143, 0xbb67ae85 ;  /* 0xbb67ae858fa37836 */ /* 0x000fe20000000000 */
[----:B------:R-:W-:Y:S01]  /*9260*/  LOP3.LUT R128, R3, R161, R142, 0x96, !PT ;  /* 0x000000a103807212 */ /* 0x000fe200078e968e */
[----:B------:R-:W-:Y:S01]  /*9270*/  IMAD.WIDE.U32 R110, R110, -0x326172a9, RZ ;  /* 0xcd9e8d576e6e7825 */ /* 0x000fe200078e00ff */
[----:B------:R-:W-:-:S03]  /*9280*/  IADD3 R161, PT, PT, R142, -0x61c88647, RZ ;  /* 0x9e3779b98ea17810 */ /* 0x000fc60007ffe0ff */
[----:B------:R-:W-:Y:S01]  /*9290*/  IMAD.WIDE.U32 R128, R128, -0x2daee0ad, RZ ;  /* 0xd2511f5380807825 */ /* 0x000fe200078e00ff */
[----:B------:R-:W-:Y:S02]  /*92a0*/  LOP3.LUT R161, R161, R160, R111, 0x96, !PT ;  /* 0x000000a0a1a17212 */ /* 0x000fe400078e966f */
[----:B------:R-:W-:Y:S01]  /*92b0*/  IADD3 R111, PT, PT, R142, 0x3c6ef372, RZ ;  /* 0x3c6ef3728e6f7810 */ /* 0x000fe20007ffe0ff */
[----:B------:R-:W-:Y:S01]  /*92c0*/  IMAD.MOV.U32 R106, RZ, RZ, R108 ;  /* 0x000000ffff6a7224 */ /* 0x000fe200078e006c */
        /* <DEDUP_REMOVED lines=47> */
[----:B------:R-:W-:Y:S01]  /*95c0*/  MOV R148, R128 ;  /* 0x0000008000947202 */ /* 0x000fe20000000f00 */
[----:B------:R-:W-:Y:S01]  /*95d0*/  IMAD.MOV.U32 R108, RZ, RZ, R110 ;  /* 0x000000ffff6c7224 */ /* 0x000fe200078e006e */
[----:B------:R-:W-:-:S07]  /*95e0*/  LOP3.LUT R174, R161, R174, R111, 0x96, !PT ;  /* 0x000000aea1ae7212 */ /* 0x000fce00078e966f */
.L_x_204:
[----:B------:R-:W-:Y:S05]  /*95f0*/  BSYNC.RECONVERGENT B1 ;  /* 0x0000000000017941 */ /* 0x000fea0003800200 */
.L_x_203:
[----:B------:R-:W-:Y:S01]  /*9600*/  I2FP.F32.U32 R111, R106 ;  /* 0x0000006a006f7245 */ /* 0x000fe20000201000 */
[----:B------:R-:W-:Y:S01]  /*9610*/  BSSY.RECONVERGENT B1, `(.L_x_208) ;  /* 0x0000065000017945 */ /* 0x000fe20003800200 */
[----:B------:R-:W-:Y:S01]  /*9620*/  PRMT R106, R98, 0x7632, R106 ;  /* 0x00007632626a7816 */ /* 0x000fe2000000006a */
[----:B------:R-:W-:Y:S02]  /*9630*/  IMAD.MOV.U32 R110, RZ, RZ, 0x2 ;  /* 0x00000002ff6e7424 */ /* 0x000fe400078e00ff */
[----:B------:R-:W-:Y:S02]  /*9640*/  FFMA.FTZ R111, R111, R138, 1.1641532182693481445e-10 ;  /* 0x2f0000006f6f7423 */ /* 0x000fe4000001008a */
[----:B------:R-:W-:Y:S01]  /*9650*/  IMAD.U32 R129, R106, 0x10000, RZ ;  /* 0x000100006a817824 */ /* 0x000fe200078e00ff */
[----:B------:R-:W-:Y:S02]  /*9660*/  @P1 PRMT R106, R102, 0x7632, R106 ;  /* 0x00007632666a1816 */ /* 0x000fe4000000006a */
[----:B------:R-:W-:Y:S01]  /*9670*/  FSETP.GTU.FTZ.AND P4, PT, R111, R130, PT ;  /* 0x000000826f00720b */ /* 0x000fe20003f9c000 */
[----:B------:R-:W-:-:S02]  /*9680*/  FMUL.FTZ R129, R129, R136 ;  /* 0x0000008881817220 */ /* 0x000fc40000410000 */
[----:B------:R-:W-:Y:S01]  /*9690*/  @P1 IMAD.U32 R161, R106, 0x10000, RZ ;  /* 0x000100006aa11824 */ /* 0x000fe200078e00ff */
[----:B------:R-:W-:Y:S02]  /*96a0*/  SEL R128, RZ, 0x1, P4 ;  /* 0x00000001ff807807 */ /* 0x000fe40002000000 */
[----:B------:R-:W-:Y:S02]  /*96b0*/  FSEL R129, R129, RZ, !P4 ;  /* 0x000000ff81817208 */ /* 0x000fe40006000000 */
[----:B------:R-:W-:-:S03]  /*96c0*/  ISETP.NE.AND P4, PT, R146, 0x1, PT ;  /* 0x000000019200780c */ /* 0x000fc60003f85270 */
[----:B------:R-:W-:-:S04]  /*96d0*/  FADD.FTZ R106, R144, R129 ;  /* 0x00000081906a7221 */ /* 0x000fc80000010000 */
[----:B------:R-:W-:Y:S01]  /*96e0*/  @P1 FADD.FTZ R161, R106, R161 ;  /* 0x000000a16aa11221 */ /* 0x000fe20000010000 */
[----:B------:R-:W-:Y:S01]  /*96f0*/  @!P1 MOV R161, R106 ;  /* 0x0000006a00a19202 */ /* 0x000fe20000000f00 */
[----:B------:R-:W-:-:S03]  /*9700*/  IMAD.MOV.U32 R106, RZ, RZ, R148 ;  /* 0x000000ffff6a7224 */ /* 0x000fc600078e0094 */
        /* <DEDUP_REMOVED lines=10> */
.L_x_210:
        /* <DEDUP_REMOVED lines=13> */
.L_x_212:
[----:B------:R-:W-:Y:S05]  /*9880*/  BSYNC.RECONVERGENT B2 ;  /* 0x0000000000027941 */ /* 0x000fea0003800200 */
.L_x_211:
[----:B------:R-:W-:Y:S01]  /*9890*/  IMAD.WIDE.U32 R170, R6, -0x326172a9, RZ ;  /* 0xcd9e8d5706aa7825 */ /* 0x000fe200078e00ff */
[----:B------:R-:W-:Y:S02]  /*98a0*/  LOP3.LUT R110, R121, R175, R143, 0x96, !PT ;  /* 0x000000af796e7212 */ /* 0x000fe400078e968f */
[----:B------:R-:W-:Y:S01]  /*98b0*/  MOV R106, R108 ;  /* 0x0000006c006a7202 */ /* 0x000fe20000000f00 */
        /* <DEDUP_REMOVED lines=13> */
[----:B------:R-:W-:Y:S02]  /*9990*/  VIADD R171, R143, 0x32370b8f ;  /* 0x32370b8f8fab7836 */ /* 0x000fe40000000000 */
        /* <DEDUP_REMOVED lines=9> */
[----:B------:R-:W-:Y:S02]  /*9a30*/  LOP3.LUT R129, R129, R162, R175, 0x96, !PT ;  /* 0x000000a281817212 */ /* 0x000fe400078e96af */
[----:B------:R-:W-:Y:S01]  /*9a40*/  LOP3.LUT R162, R111, R110, R171, 0x96, !PT ;  /* 0x0000006e6fa27212 */ /* 0x000fe200078e96ab */
[----:B------:R-:W-:Y:S02]  /*9a50*/  VIADD R171, R143, 0xa9066899 ;  /* 0xa90668998fab7836 */ /* 0x000fe40000000000 */
        /* <DEDUP_REMOVED lines=9> */
[----:B------:R-:W-:-:S04]  /*9af0*/  LOP3.LUT R129, R129, R162, R175, 0x96, !PT ;  /* 0x000000a281817212 */ /* 0x000fc800078e96af */
        /* <DEDUP_REMOVED lines=13> */
[----:B------:R-:W-:Y:S02]  /*9bd0*/  LOP3.LUT R111, R111, R110, R171, 0x96, !PT ;  /* 0x0000006e6f6f7212 */ /* 0x000fe400078e96ab */
[----:B------:R-:W-:Y:S01]  /*9be0*/  IADD3 R175, PT, PT, R142, -0x700cb87f, RZ ;  /* 0x8ff347818eaf7810 */ /* 0x000fe20007ffe0ff */
[----:B------:R-:W-:-:S04]  /*9bf0*/  IMAD.WIDE.U32 R162, R162, -0x326172a9, RZ ;  /* 0xcd9e8d57a2a27825 */ /* 0x000fc800078e00ff */
[----:B------:R-:W-:Y:S01]  /*9c00*/  IMAD.WIDE.U32 R110, R111, -0x2daee0ad, RZ ;  /* 0xd2511f536f6e7825 */ /* 0x000fe200078e00ff */
[----:B------:R-:W-:-:S03]  /*9c10*/  LOP3.LUT R175, R175, R170, R163, 0x96, !PT ;  /* 0x000000aaafaf7212 */ /* 0x000fc600078e96a3 */
[----:B------:R-:W-:Y:S01]  /*9c20*/  IMAD.MOV.U32 R108, RZ, RZ, R110 ;  /* 0x000000ffff6c7224 */ /* 0x000fe200078e006e */
[----:B------:R-:W-:Y:S01]  /*9c30*/  LOP3.LUT R174, R129, R174, R111, 0x96, !PT ;  /* 0x000000ae81ae7212 */ /* 0x000fe200078e966f */
[----:B------:R-:W-:Y:S02]  /*9c40*/  IMAD.MOV.U32 R148, RZ, RZ, R162 ;  /* 0x000000ffff947224 */ /* 0x000fe400078e00a2 */
[----:B------:R-:W-:-:S07]  /*9c50*/  IMAD.MOV.U32 R110, RZ, RZ, RZ ;  /* 0x000000ffff6e7224 */ /* 0x000fce00078e00ff */
.L_x_209:
[----:B------:R-:W-:Y:S05]  /*9c60*/  BSYNC.RECONVERGENT B1 ;  /* 0x0000000000017941 */ /* 0x000fea0003800200 */
.L_x_208:
[----:B------:R-:W-:Y:S01]  /*9c70*/  I2FP.F32.U32 R111, R106 ;  /* 0x0000006a006f7245 */ /* 0x000fe20000201000 */
[----:B------:R-:W-:Y:S01]  /*9c80*/  BSSY.RECONVERGENT B1, `(.L_x_213) ;  /* 0x000005f000017945 */ /* 0x000fe20003800200 */
[----:B------:R-:W-:Y:S01]  /*9c90*/  ISETP.NE.AND P5, PT, R110, 0x1, PT ;  /* 0x000000016e00780c */ /* 0x000fe20003fa5270 */
[----:B------:R-:W-:Y:S01]  /*9ca0*/  IMAD.MOV.U32 R152, RZ, RZ, 0x2 ;  /* 0x00000002ff987424 */ /* 0x000fe200078e00ff */
[----:B------:R-:W-:Y:S01]  /*9cb0*/  SHF.L.U32 R129, R107, 0x10, RZ ;  /* 0x000000106b817819 */ /* 0x000fe200000006ff */
[----:B------:R-:W-:Y:S01]  /*9cc0*/  FFMA.FTZ R111, R111, R138, 1.1641532182693481445e-10 ;  /* 0x2f0000006f6f7423 */ /* 0x000fe2000001008a */
[----:B------:R-:W-:Y:S01]  /*9cd0*/  PRMT R150, R107, 0x7632, R150 ;  /* 0x000076326b967816 */ /* 0x000fe20000000096 */
[----:B------:R-:W-:Y:S02]  /*9ce0*/  IMAD.MOV.U32 R107, RZ, RZ, R148 ;  /* 0x000000ffff6b7224 */ /* 0x000fe400078e0094 */
[----:B------:R-:W-:Y:S01]  /*9cf0*/  FMUL.FTZ R129, R129, R136 ;  /* 0x0000008881817220 */ /* 0x000fe20000410000 */
[----:B------:R-:W-:-:S04]  /*9d00*/  FSETP.GTU.FTZ.AND P4, PT, R111, R130, PT ;  /* 0x000000826f00720b */ /* 0x000fc80003f9c000 */
[----:B------:R-:W-:Y:S02]  /*9d10*/  FSEL R146, R129, RZ, !P4 ;  /* 0x000000ff81927208 */ /* 0x000fe40006000000 */
[----:B------:R-:W-:Y:S01]  /*9d20*/  PLOP3.LUT P4, PT, P4, PT, PT, 0x8, 0x80 ;  /* 0x000000000080781c */ /* 0x000fe2000278e170 */
[----:B------:R-:W-:-:S12]  /*9d30*/  @!P5 BRA `(.L_x_214) ;  /* 0x00000004004cd947 */ /* 0x000fd80003800000 */
        /* <DEDUP_REMOVED lines=8> */
.L_x_215:
        /* <DEDUP_REMOVED lines=13> */
.L_x_217:
[----:B------:R-:W-:Y:S05]  /*9e90*/  BSYNC.RECONVERGENT B2 ;  /* 0x0000000000027941 */ /* 0x000fea0003800200 */
.L_x_216:
        /* <DEDUP_REMOVED lines=8> */
[C---:B------:R-:W-:Y:S01]  /*9f20*/  VIADD R107, R142.reuse, 0x3c6ef372 ;  /* 0x3c6ef3728e6b7836 */ /* 0x040fe20000000000 */
[----:B------:R-:W-:Y:S01]  /*9f30*/  LOP3.LUT R163, R163, R170, R111, 0x96, !PT ;  /* 0x000000aaa3a37212 */ /* 0x000fe200078e966f */
[----:B------:R-:W-:Y:S01]  /*9f40*/  IMAD.WIDE.U32 R170, R129, -0x2daee0ad, RZ ;  /* 0xd2511f5381aa7825 */ /* 0x000fe200078e00ff */
[----:B------:R-:W-:-:S03]  /*9f50*/  IADD3 R129, PT, PT, R142, -0x255992d5, RZ ;  /* 0xdaa66d2b8e817810 */ /* 0x000fc60007ffe0ff */
[----:B------:R-:W-:Y:S02]  /*9f60*/  VIADD R111, R143, 0x76cf5d0a ;  /* 0x76cf5d0a8f6f7836 */ /* 0x000fe40000000000 */
[----:B------:R-:W-:-:S03]  /*9f70*/  IMAD.WIDE.U32 R162, R163, -0x326172a9, RZ ;  /* 0xcd9e8d57a3a27825 */ /* 0x000fc600078e00ff */
[----:B------:R-:W-:Y:S01]  /*9f80*/  LOP3.LUT R111, R111, R110, R171, 0x96, !PT ;  /* 0x0000006e6f6f7212 */ /* 0x000fe200078e96ab */
[----:B------:R-:W-:Y:S01]  /*9f90*/  IMAD.MOV.U32 R152, RZ, RZ, RZ ;  /* 0x000000ffff987224 */ /* 0x000fe200078e00ff */
[----:B------:R-:W-:Y:S01]  /*9fa0*/  LOP3.LUT R110, R107, R106, R163, 0x96, !PT ;  /* 0x0000006a6b6e7212 */ /* 0x000fe200078e96a3 */
[----:B------:R-:W-:Y:S02]  /*9fb0*/  VIADD R163, R143, 0x32370b8f ;  /* 0x32370b8f8fa37836 */ /* 0x000fe40000000000 */
        /* <DEDUP_REMOVED lines=43> */
.L_x_214:
[----:B------:R-:W-:Y:S05]  /*a270*/  BSYNC.RECONVERGENT B1 ;  /* 0x0000000000017941 */ /* 0x000fea0003800200 */
.L_x_213:
        /* <DEDUP_REMOVED lines=8> */
[----:B------:R-:W-:Y:S02]  /*a300*/  FSEL R111, R111, RZ, !P5 ;  /* 0x000000ff6f6f7208 */ /* 0x000fe40006800000 */
[----:B------:R-:W-:Y:S02]  /*a310*/  SEL R129, RZ, 0x1, P5 ;  /* 0x00000001ff817807 */ /* 0x000fe40002800000 */
[----:B------:R-:W-:Y:S01]  /*a320*/  ISETP.NE.AND P5, PT, R152, 0x1, PT ;  /* 0x000000019800780c */ /* 0x000fe20003fa5270 */
[----:B------:R-:W-:-:S04]  /*a330*/  FADD.FTZ R106, R146, R111 ;  /* 0x0000006f926a7221 */ /* 0x000fc80000010000 */
[--C-:B------:R-:W-:Y:S01]  /*a340*/  @P1 FADD.FTZ R163, R163, R106.reuse ;  /* 0x0000006aa3a31221 */ /* 0x100fe20000010000 */
[----:B------:R-:W-:Y:S02]  /*a350*/  @!P1 IMAD.MOV.U32 R163, RZ, RZ, R106 ;  /* 0x000000ffffa39224 */ /* 0x000fe400078e006a */
[----:B------:R-:W-:-:S03]  /*a360*/  HFMA2 R106, -RZ, RZ, 0, 1.1920928955078125e-07 ;  /* 0x00000002ff6a7431 */ /* 0x000fc600000001ff */
[----:B------:R-:W-:Y:S02]  /*a370*/  F2FP.BF16.F32.PACK_AB R146, RZ, R163 ;  /* 0x000000a3ff92723e */ /* 0x000fe400000010ff */
        /* <DEDUP_REMOVED lines=9> */
.L_x_220:
        /* <DEDUP_REMOVED lines=13> */
.L_x_222:
[----:B------:R-:W-:Y:S05]  /*a4e0*/  BSYNC.RECONVERGENT B2 ;  /* 0x0000000000027941 */ /* 0x000fea0003800200 */
.L_x_221:
        /* <DEDUP_REMOVED lines=57> */
[----:B------:R-:W-:Y:S01]  /*a880*/  LOP3.LUT R174, R171, R174, R107, 0x96, !PT ;  /* 0x000000aeabae7212 */ /* 0x000fe200078e966b */
[----:B------:R-:W-:Y:S01]  /*a890*/  IMAD.MOV.U32 R107, RZ, RZ, R108 ;  /* 0x000000ffff6b7224 */ /* 0x000fe200078e006c */
[----:B------:R-:W-:Y:S01]  /*a8a0*/  MOV R108, R106 ;  /* 0x0000006a006c7202 */ /* 0x000fe20000000f00 */
[----:B------:R-:W-:-:S07]  /*a8b0*/  IMAD.MOV.U32 R106, RZ, RZ, RZ ;  /* 0x000000ffff6a7224 */ /* 0x000fce00078e00ff */
.L_x_219:
[----:B------:R-:W-:Y:S05]  /*a8c0*/  BSYNC.RECONVERGENT B1 ;  /* 0x0000000000017941 */ /* 0x000fea0003800200 */
.L_x_218:
[----:B------:R-:W-:Y:S01]  /*a8d0*/  I2FP.F32.U32 R107, R107 ;  /* 0x0000006b006b7245 */ /* 0x000fe20000201000 */
[----:B------:R-:W-:Y:S01]  /*a8e0*/  IMAD.U32 R111, R150, 0x10000, RZ ;  /* 0x00010000966f7824 */ /* 0x000fe200078e00ff */
[----:B------:R-:W-:Y:S01]  /*a8f0*/  ISETP.NE.AND P6, PT, R106, 0x1, PT ;  /* 0x000000016a00780c */ /* 0x000fe20003fc5270 */
[----:B------:R-:W-:Y:S01]  /*a900*/  BSSY.RECONVERGENT B1, `(.L_x_223) ;  /* 0x000005e000017945 */ /* 0x000fe20003800200 */
[----:B------:R-:W-:Y:S02]  /*a910*/  HFMA2 R150, -RZ, RZ, 0, 1.1920928955078125e-07 ;  /* 0x00000002ff967431 */ /* 0x000fe400000001ff */
[----:B------:R-:W-:Y:S01]  /*a920*/  FFMA.FTZ R107, R107, R138, 1.1641532182693481445e-10 ;  /* 0x2f0000006b6b7423 */ /* 0x000fe2000001008a */
[----:B------:R-:W-:Y:S01]  /*a930*/  FMUL.FTZ R111, R111, R136 ;  /* 0x000000886f6f7220 */ /* 0x000fe20000410000 */
[----:B------:R-:W-:-:S03]  /*a940*/  IMAD.MOV.U32 R110, RZ, RZ, R148 ;  /* 0x000000ffff6e7224 */ /* 0x000fc600078e0094 */
        /* <DEDUP_REMOVED lines=12> */
.L_x_225:
[----:B------:R-:W-:Y:S01]  /*aa10*/  IADD3 R2, PT, PT, R2, 0x1, RZ ;  /* 0x0000000102027810 */ /* 0x000fe20007ffe0ff */
[----:B------:R-:W-:Y:S03]  /*aa20*/  BSSY.RECONVERGENT B2, `(.L_x_226) ;  /* 0x000000e000027945 */ /* 0x000fe60003800200 */
[C---:B------:R-:W-:Y:S01]  /*aa30*/  ISETP.NE.AND P6, PT, R2.reuse, RZ, PT ;  /* 0x000000ff0200720c */ /* 0x040fe20003fc5270 */
[----:B------:R-:W-:-:S12]  /*aa40*/  IMAD.WIDE.U32 R170, R2, -0x2daee0ad, RZ ;  /* 0xd2511f5302aa7825 */ /* 0x000fd800078e00ff */
[----:B------:R-:W-:Y:S05]  /*aa50*/  @P6 BRA `(.L_x_227) ;  /* 0x0000000000286947 */ /* 0x000fea0003800000 */
[----:B------:R-:W-:Y:S01]  /*aa60*/  VIADD R3, R3, 0x1 ;  /* 0x0000000103037836 */ /* 0x000fe20000000000 */
[----:B------:R-:W-:-:S04]  /*aa70*/  P2R R106, PR, RZ, 0x1 ;  /* 0x00000001ff6a7803 */ /* 0x000fc80000000000 */
[----:B------:R-:W-:-:S13]  /*aa80*/  ISETP.NE.AND P6, PT, R3, RZ, PT ;  /* 0x000000ff0300720c */ /* 0x000fda0003fc5270 */
[----:B------:R-:W-:Y:S01]  /*aa90*/  @!P6 VIADD R6, R6, 0x1 ;  /* 0x000000010606e836 */ /* 0x000fe20000000000 */
[----:B------:R-:W-:Y:S01]  /*aaa0*/  @!P6 IADD3 R107, PT, PT, R121, 0x1, RZ ;  /* 0x00000001796be810 */ /* 0x000fe20007ffe0ff */
[----:B------:R-:W-:-:S03]  /*aab0*/  @!P6 IMAD.MOV.U32 R3, RZ, RZ, RZ ;  /* 0x000000ffff03e224 */ /* 0x000fc600078e00ff */
[----:B------:R-:W-:-:S13]  /*aac0*/  ISETP.NE.AND P0, PT, R6, RZ, !P6 ;  /* 0x000000ff0600720c */ /* 0x000fda0007705270 */
[----:B------:R-:W-:Y:S01]  /*aad0*/  @P0 IMAD.MOV R107, RZ, RZ, R121 ;  /* 0x000000ffff6b0224 */ /* 0x000fe200078e0279 */
[----:B------:R-:W-:-:S04]  /*aae0*/  ISETP.NE.AND P0, PT, R106, RZ, PT ;  /* 0x000000ff6a00720c */ /* 0x000fc80003f05270 */
[----:B------:R-:W-:-:S09]  /*aaf0*/  @!P6 MOV R121, R107 ;  /* 0x0000006b0079e202 */ /* 0x000fd20000000f00 */
.L_x_227:
[----:B------:R-:W-:Y:S05]  /*ab00*/  BSYNC.RECONVERGENT B2 ;  /* 0x0000000000027941 */ /* 0x000fea0003800200 */
.L_x_226:
        /* <DEDUP_REMOVED lines=9> */
[----:B------:R-:W-:Y:S01]  /*aba0*/  IMAD.MOV.U32 R150, RZ, RZ, RZ ;  /* 0x000000ffff967224 */ /* 0x000fe200078e00ff */
        /* <DEDUP_REMOVED lines=50> */
[----:B------:R-:W-:-:S07]  /*aed0*/  MOV R108, R106 ;  /* 0x0000006a006c7202 */ /* 0x000fce0000000f00 */
.L_x_224:
[----:B------:R-:W-:Y:S05]  /*aee0*/  BSYNC.RECONVERGENT B1 ;  /* 0x0000000000017941 */ /* 0x000fea0003800200 */
.L_x_223:
[----:B------:R-:W-:Y:S02]  /*aef0*/  I2FP.F32.U32 R107, R110 ;  /* 0x0000006e006b7245 */ /* 0x000fe40000201000 */
[----:B------:R-:W-:Y:S02]  /*af00*/  PRMT R106, R99, 0x7632, R106 ;  /* 0x00007632636a7816 */ /* 0x000fe4000000006a */
[----:B------:R-:W-:Y:S01]  /*af10*/  PRMT R105, R134, 0x5410, R105 ;  /* 0x0000541086697816 */ /* 0x000fe20000000069 */
[----:B------:R-:W-:Y:S01]  /*af20*/  FFMA.FTZ R107, R107, R138, 1.1641532182693481445e-10 ;  /* 0x2f0000006b6b7423 */ /* 0x000fe2000001008a */
[----:B------:R-:W-:Y:S01]  /*af30*/  PRMT R104, R104, 0x5410, R109 ;  /* 0x0000541068687816 */ /* 0x000fe2000000006d */
[----:B------:R-:W-:Y:S01]  /*af40*/  IMAD.U32 R111, R106, 0x10000, RZ ;  /* 0x000100006a6f7824 */ /* 0x000fe200078e00ff */
[----:B------:R-:W-:Y:S02]  /*af50*/  @P1 PRMT R106, R103, 0x7632, R106 ;  /* 0x00007632676a1816 */ /* 0x000fe4000000006a */
[----:B------:R-:W-:Y:S01]  /*af60*/  FSETP.GTU.FTZ.AND P6, PT, R107, R130, PT ;  /* 0x000000826b00720b */ /* 0x000fe20003fdc000 */
[----:B------:R-:W-:Y:S01]  /*af70*/  FMUL.FTZ R111, R111, R136 ;  /* 0x000000886f6f7220 */ /* 0x000fe20000410000 */
[----:B------:R-:W-:-:S02]  /*af80*/  @P1 SHF.L.U32 R171, R106, 0x10, RZ ;  /* 0x000000106aab1819 */ /* 0x000fc400000006ff */
[----:B------:R-:W-:Y:S02]  /*af90*/  SEL R130, RZ, 0x1, P6 ;  /* 0x00000001ff827807 */ /* 0x000fe40003000000 */
[----:B------:R-:W-:-:S05]  /*afa0*/  FSEL R111, R111, RZ, !P6 ;  /* 0x000000ff6f6f7208 */ /* 0x000fca0007000000 */
[----:B------:R-:W-:-:S04]  /*afb0*/  FADD.FTZ R106, R152, R111 ;  /* 0x0000006f986a7221 */ /* 0x000fc80000010000 */
[----:B------:R-:W-:Y:S01]  /*afc0*/  @P1 FADD.FTZ R171, R106, R171 ;  /* 0x000000ab6aab1221 */ /* 0x000fe20000010000 */
[----:B------:R-:W-:Y:S01]  /*afd0*/  @!P1 IMAD.MOV.U32 R171, RZ, RZ, R106 ;  /* 0x000000ffffab9224 */ /* 0x000fe200078e006a */
[----:B------:R-:W-:-:S04]  /*afe0*/  PRMT R106, R140, 0x5410, R144 ;  /* 0x000054108c6a7816 */ /* 0x000fc80000000090 */
[----:B------:R-:W-:-:S04]  /*aff0*/  F2FP.BF16.F32.PACK_AB R107, RZ, R171 ;  /* 0x000000abff6b723e */ /* 0x000fc800000010ff */
[----:B------:R-:W-:-:S07]  /*b000*/  PRMT R107, R146, 0x5410, R107 ;  /* 0x00005410926b7816 */ /* 0x000fce000000006b */
.L_x_147:
[----:B------:R-:W0:Y:S01]  /*b010*/  LDC.64 R180, c[0x0][0x3a8] ;  /* 0x0000ea00ffb47b82 */ /* 0x000e220000000a00 */
[----:B------:R-:W-:Y:S02]  /*b020*/  SEL R140, RZ, 0x1000000, !P5 ;  /* 0x01000000ff8c7807 */ /* 0x000fe40006800000 */
[----:B------:R-:W-:Y:S02]  /*b030*/  SEL R138, RZ, 0x10000, !P4 ;  /* 0x00010000ff8a7807 */ /* 0x000fe40006000000 */
[C---:B------:R-:W-:Y:S02]  /*b040*/  LOP3.LUT P6, RZ, R4.reuse, 0x8, RZ, 0xc0, !PT ;  /* 0x0000000804ff7812 */ /* 0x040fe400078cc0ff */
[C---:B------:R-:W-:Y:S01]  /*b050*/  LOP3.LUT P5, RZ, R4.reuse, 0x4, RZ, 0xc0, !PT ;  /* 0x0000000404ff7812 */ /* 0x040fe200078ac0ff */
[----:B------:R-:W1:Y:S01]  /*b060*/  LDC.64 R110, c[0x0][0x3b0] ;  /* 0x0000ec00ff6e7b82 */ /* 0x000e620000000a00 */
[----:B------:R-:W-:Y:S02]  /*b070*/  LOP3.LUT P4, RZ, R4, 0x2, RZ, 0xc0, !PT ;  /* 0x0000000204ff7812 */ /* 0x000fe4000788c0ff */
[----:B------:R-:W-:-:S02]  /*b080*/  SEL R183, RZ, 0x100, !P3 ;  /* 0x00000100ffb77807 */ /* 0x000fc40005800000 */
[----:B------:R-:W-:Y:S02]  /*b090*/  SEL R136, RZ, 0x1000000, !P4 ;  /* 0x01000000ff887807 */ /* 0x000fe40006000000 */
[----:B------:R-:W-:Y:S02]  /*b0a0*/  SEL R134, RZ, 0x10000, !P5 ;  /* 0x00010000ff867807 */ /* 0x000fe40006800000 */
[----:B------:R-:W-:Y:S02]  /*b0b0*/  SEL R109, RZ, 0x100, !P6 ;  /* 0x00000100ff6d7807 */ /* 0x000fe40007000000 */
[----:B------:R-:W-:Y:S02]  /*b0c0*/  LOP3.LUT P1, RZ, R4, 0x10, RZ, 0xc0, !PT ;  /* 0x0000001004ff7812 */ /* 0x000fe4000782c0ff */
[----:B------:R-:W-:Y:S02]  /*b0d0*/  LOP3.LUT R183, R183, R140, R138, 0xfe, !PT ;  /* 0x0000008cb7b77212 */ /* 0x000fe400078efe8a */
[----:B------:R-:W-:Y:S01]  /*b0e0*/  SEL R182, RZ, 0x1, !P2 ;  /* 0x00000001ffb67807 */ /* 0x000fe20005000000 */
[----:B0-----:R-:W-:Y:S01]  /*b0f0*/  IMAD.WIDE.U32 R180, R132, 0x10, R180 ;  /* 0x0000001084b47825 */ /* 0x001fe200078e00b4 */
[----:B------:R-:W-:-:S02]  /*b100*/  LOP3.LUT R109, R109, R136, R134, 0xfe, !PT ;  /* 0x000000886d6d7212 */ /* 0x000fc400078efe86 */
[----:B------:R-:W-:Y:S02]  /*b110*/  SEL R134, RZ, 0x1, !P1 ;  /* 0x00000001ff867807 */ /* 0x000fe40004800000 */
[----:B------:R-:W-:Y:S01]  /*b120*/  LOP3.LUT R183, R183, R182, RZ, 0xfc, !PT ;  /* 0x000000b6b7b77212 */ /* 0x000fe200078efcff */
[----:B------:R0:W-:Y:S01]  /*b130*/  STG.E.128 desc[UR6][R180.64], R104 ;  /* 0x00000068b4007986 */ /* 0x0001e2000c101d06 */
[----:B------:R-:W-:Y:S01]  /*b140*/  LOP3.LUT R182, R109, R134, RZ, 0xfc, !PT ;  /* 0x000000866db67212 */ /* 0x000fe200078efcff */
[----:B-1----:R-:W-:-:S05]  /*b150*/  IMAD.WIDE.U32 R110, R132, 0x8, R110 ;  /* 0x00000008846e7825 */ /* 0x002fca00078e006e */
[----:B------:R0:W-:Y:S01]  /*b160*/  STG.E.64 desc[UR6][R110.64], R182 ;  /* 0x000000b66e007986 */ /* 0x0001e2000c101b06 */
[----:B------:R-:W-:Y:S05]  /*b170*/  @!P0 BRA `(.L_x_228) ;  /* 0x0000000000508947 */ /* 0x000fea0003800000 */
[----:B0-----:R-:W-:Y:S01]  /*b180*/  IMAD.U32 R107, R129, 0x10000, RZ ;  /* 0x00010000816b7824 */ /* 0x001fe200078e00ff */
[----:B------:R-:W0:Y:S01]  /*b190*/  LDC.64 R104, c[0x0][0x3b8] ;  /* 0x0000ee00ff687b82 */ /* 0x000e220000000a00 */
[----:B------:R-:W-:Y:S02]  /*b1a0*/  LOP3.LUT R106, R130, 0xffff, RZ, 0xc0, !PT ;  /* 0x0000ffff826a7812 */ /* 0x000fe400078ec0ff */
[----:B------:R-:W-:Y:S02]  /*b1b0*/  LOP3.LUT R180, R126, 0xff, RZ, 0xc0, !PT ;  /* 0x000000ff7eb47812 */ /* 0x000fe400078ec0ff */
[----:B------:R-:W-:Y:S02]  /*b1c0*/  LOP3.LUT R109, R107, 0xff0000, RZ, 0xc0, !PT ;  /* 0x00ff00006b6d7812 */ /* 0x000fe400078ec0ff */
[----:B------:R-:W-:Y:S01]  /*b1d0*/  PRMT R107, R128, 0x7104, RZ ;  /* 0x00007104806b7816 */ /* 0x000fe200000000ff */
[----:B------:R-:W-:Y:S01]  /*b1e0*/  IMAD.WIDE.U32 R180, R180, 0x1000000, RZ ;  /* 0x01000000b4b47825 */ /* 0x000fe200078e00ff */
[----:B------:R-:W-:-:S02]  /*b1f0*/  PRMT R134, R109, 0x4210, R106 ;  /* 0x000042106d867816 */ /* 0x000fc4000000006a */
[----:B------:R-:W-:Y:S02]  /*b200*/  LOP3.LUT R110, R125, 0xff, RZ, 0xc0, !PT ;  /* 0x000000ff7d6e7812 */ /* 0x000fe400078ec0ff */
[----:B------:R-:W-:Y:S02]  /*b210*/  LOP3.LUT R106, R124, 0xff, RZ, 0xc0, !PT ;  /* 0x000000ff7c6a7812 */ /* 0x000fe400078ec0ff */
[----:B------:R-:W-:Y:S01]  /*b220*/  LOP3.LUT R134, R134, 0xff00, R107, 0xf8, !PT ;  /* 0x0000ff0086867812 */ /* 0x000fe200078ef86b */
[----:B------:R-:W-:-:S03]  /*b230*/  IMAD.WIDE.U32 R110, R110, 0x10000, RZ ;  /* 0x000100006e6e7825 */ /* 0x000fc600078e00ff */
[----:B------:R-:W-:Y:S01]  /*b240*/  LOP3.LUT R183, R134, 0xff, R127, 0xf8, !PT ;  /* 0x000000ff86b77812 */ /* 0x000fe200078ef87f */
[----:B------:R-:W-:-:S03]  /*b250*/  IMAD.WIDE.U32 R106, R106, 0x100, RZ ;  /* 0x000001006a6a7825 */ /* 0x000fc600078e00ff */
[----:B------:R-:W-:Y:S01]  /*b260*/  LOP3.LUT R111, R111, R183, R181, 0xfe, !PT ;  /* 0x000000b76f6f7212 */ /* 0x000fe200078efeb5 */
[----:B0-----:R-:W-:Y:S01]  /*b270*/  IMAD.WIDE.U32 R104, R132, 0x8, R104 ;  /* 0x0000000884687825 */ /* 0x001fe200078e0068 */
[----:B------:R-:W-:Y:S02]  /*b280*/  LOP3.LUT R109, R106, R180, R110, 0xfe, !PT ;  /* 0x000000b46a6d7212 */ /* 0x000fe400078efe6e */
[----:B------:R-:W-:Y:S02]  /*b290*/  LOP3.LUT R107, R111, R107, RZ, 0xfc, !PT ;  /* 0x0000006b6f6b7212 */ /* 0x000fe400078efcff */
[----:B------:R-:W-:-:S05]  /*b2a0*/  LOP3.LUT R106, R109, 0xff, R122, 0xf8, !PT ;  /* 0x000000ff6d6a7812 */ /* 0x000fca00078ef87a */
[----:B------:R1:W-:Y:S02]  /*b2b0*/  STG.E.64 desc[UR6][R104.64], R106 ;  /* 0x0000006a68007986 */ /* 0x0003e4000c101b06 */
.L_x_228:
[----:B------:R-:W-:Y:S01]  /*b2c0*/  MOV R136, R108 ;  /* 0x0000006c00887202 */ /* 0x000fe20000000f00 */
[----:B------:R-:W-:-:S07]  /*b2d0*/  VIADD R108, R132, 0x100 ;  /* 0x00000100846c7836 */ /* 0x000fce0000000000 */
.L_x_105:
[----:B------:R-:W-:Y:S05]  /*b2e0*/  BSYNC.RECONVERGENT B0 ;  /* 0x0000000000007941 */ /* 0x000fea0003800200 */
.L_x_104:
[----:B------:R-:W-:Y:S01]  /*b2f0*/  ISETP.GE.U32.AND P0, PT, R0, 0x200, PT ;  /* 0x000002000000780c */ /* 0x000fe20003f06070 */
[----:B------:R-:W-:Y:S01]  /*b300*/  BSSY.RECONVERGENT B0, `(.L_x_229) ;  /* 0x00009b9000007945 */ /* 0x000fe20003800200 */
[----:B------:R-:W-:-:S11]  /*b310*/  LOP3.LUT R4, R4, 0xffffffbf, RZ, 0xc0, !PT ;  /* 0xffffffbf04047812 */ /* 0x000fd600078ec0ff */
[----:B------:R-:W-:Y:S01]  /*b320*/  @P0 LOP3.LUT R4, R4, 0x40, RZ, 0xfc, !PT ;  /* 0x0000004004040812 */ /* 0x000fe200078efcff */
[----:B------:R-:W-:Y:S06]  /*b330*/  @!P0 BRA `(.L_x_230) ;  /* 0x0000009800d48947 */ /* 0x000fec0003800000 */
[----:B------:R-:W-:Y:S01]  /*b340*/  ISETP.NE.U32.AND P0, PT, RZ, UR8, PT ;  /* 0x00000008ff007c0c */ /* 0x000fe2000bf05070 */
[----:B01----:R-:W0:Y:S01]  /*b350*/  LDC.64 R104, c[0x0][0x390] ;  /* 0x0000e400ff687b82 */ /* 0x003e220000000a00 */
        /* <DEDUP_REMOVED lines=12> */
[----:B------:R-:W-:Y:S01]  /*b420*/  ISETP.NE.AND P2, PT, R150, 0x1, PT ;  /* 0x000000019600780c */ /* 0x000fe20003f45270 */
[----:B------:R-:W-:Y:S01]  /*b430*/  BSSY.RECONVERGENT B1, `(.L_x_232) ;  /* 0x000005a000017945 */ /* 0x000fe20003800200 */
[----:B------:R-:W-:Y:S01]  /*b440*/  IMAD.MOV.U32 R124, RZ, RZ, 0x2 ;  /* 0x00000002ff7c7424 */ /* 0x000fe200078e00ff */
[----:B------:R-:W-:Y:S01]  /*b450*/  MOV R109, R148 ;  /* 0x00000094006d7202 */ /* 0x000fe20000000f00 */
[----:B0-----:R-:W-:-:S09]  /*b460*/  IMAD.MOV.U32 R110, RZ, RZ, R136 ;  /* 0x000000ffff6e7224 */ /* 0x001fd200078e0088 */
        /* <DEDUP_REMOVED lines=11> */
.L_x_234:
        /* <DEDUP_REMOVED lines=13> */
.L_x_236:
[----:B------:R-:W-:Y:S05]  /*b5f0*/  BSYNC.RECONVERGENT B2 ;  /* 0x0000000000027941 */ /* 0x000fea0003800200 */
.L_x_235:
[----:B------:R-:W-:Y:S01]  /*b600*/  IMAD.WIDE.U32 R124, R6, -0x326172a9, RZ ;  /* 0xcd9e8d57067c7825 */ /* 0x000fe200078e00ff */
[----:B------:R-:W-:Y:S02]  /*b610*/  LOP3.LUT R128, R121, R111, R143, 0x96, !PT ;  /* 0x0000006f79807212 */ /* 0x000fe400078e968f */
[----:B------:R-:W-:Y:S01]  /*b620*/  IADD3 R109, PT, PT, R142, -0x61c88647, RZ ;  /* 0x9e3779b98e6d7810 */ /* 0x000fe20007ffe0ff */
[----:B------:R-:W-:Y:S01]  /*b630*/  VIADD R111, R143, 0xbb67ae85 ;  /* 0xbb67ae858f6f7836 */ /* 0x000fe20000000000 */
[----:B------:R-:W-:Y:S01]  /*b640*/  LOP3.LUT R126, R3, R125, R142, 0x96, !PT ;  /* 0x0000007d037e7212 */ /* 0x000fe200078e968e */
[----:B------:R-:W-:-:S04]  /*b650*/  IMAD.WIDE.U32 R128, R128, -0x326172a9, RZ ;  /* 0xcd9e8d5780807825 */ /* 0x000fc800078e00ff */
        /* <DEDUP_REMOVED lines=12> */
[----:B------:R-:W-:-:S03]  /*b720*/  LOP3.LUT R111, R111, R124, R129, 0x96, !PT ;  /* 0x0000007c6f6f7212 */ /* 0x000fc600078e9681 */
[----:B------:R-:W-:-:S05]  /*b730*/  VIADD R109, R143, 0x32370b8f ;  /* 0x32370b8f8f6d7836 */ /* 0x000fca0000000000 */
[----:B------:R-:W-:Y:S01]  /*b740*/  LOP3.LUT R109, R109, R110, R127, 0x96, !PT ;  /* 0x0000006e6d6d7212 */ /* 0x000fe200078e967f */
[----:B------:R-:W-:Y:S01]  /*b750*/  IMAD.WIDE.U32 R110, R111, -0x2daee0ad, RZ ;  /* 0xd2511f536f6e7825 */ /* 0x000fe200078e00ff */
[----:B------:R-:W-:-:S03]  /*b760*/  IADD3 R127, PT, PT, R143, -0x126145ec, RZ ;  /* 0xed9eba148f7f7810 */ /* 0x000fc60007ffe0ff */
        /* <DEDUP_REMOVED lines=8> */
[----:B------:R-:W-:Y:S02]  /*b7f0*/  LOP3.LUT R111, R111, R124, R129, 0x96, !PT ;  /* 0x0000007c6f6f7212 */ /* 0x000fe400078e9681 */
[----:B------:R-:W-:Y:S01]  /*b800*/  LOP3.LUT R109, R109, R110, R127, 0x96, !PT ;  /* 0x0000006e6d6d7212 */ /* 0x000fe200078e967f */
[----:B------:R-:W-:Y:S02]  /*b810*/  VIADD R127, R143, 0x646e171e ;  /* 0x646e171e8f7f7836 */ /* 0x000fe40000000000 */
        /* <DEDUP_REMOVED lines=21> */
[----:B------:R-:W-:Y:S01]  /*b970*/  MOV R148, R126 ;  /* 0x0000007e00947202 */ /* 0x000fe20000000f00 */
[----:B------:R-:W-:Y:S02]  /*b980*/  VIADD R109, R143, 0x96a522ad ;  /* 0x96a522ad8f6d7836 */ /* 0x000fe40000000000 */
[----:B------:R-:W-:Y:S02]  /*b990*/  IMAD.MOV.U32 R110, RZ, RZ, R124 ;  /* 0x000000ffff6e7224 */ /* 0x000fe400078e007c */
[----:B------:R-:W-:Y:S01]  /*b9a0*/  HFMA2 R124, -RZ, RZ, 0, 0 ;  /* 0x00000000ff7c7431 */ /* 0x000fe200000001ff */
[----:B------:R-:W-:Y:S01]  /*b9b0*/  LOP3.LUT R174, R109, R174, R125, 0x96, !PT ;  /* 0x000000ae6dae7212 */ /* 0x000fe200078e967d */
[----:B------:R-:W-:-:S07]  /*b9c0*/  IMAD.MOV.U32 R109, RZ, RZ, R136 ;  /* 0x000000ffff6d7224 */ /* 0x000fce00078e0088 */
.L_x_233:
[----:B------:R-:W-:Y:S05]  /*b9d0*/  BSYNC.RECONVERGENT B1 ;  /* 0x0000000000017941 */ /* 0x000fea0003800200 */
.L_x_232:
[----:B------:R-:W0:Y:S01]  /*b9e0*/  LDC R130, c[0x0][0x404] ;  /* 0x00010100ff827b82 */ /* 0x000e220000000800 */
[----:B------:R-:W-:Y:S01]  /*b9f0*/  I2FP.F32.U32 R109, R109 ;  /* 0x0000006d006d7245 */ /* 0x000fe20000201000 */
[----:B------:R-:W-:Y:S01]  /*ba00*/  IMAD.MOV.U32 R136, RZ, RZ, 0x2f800000 ;  /* 0x2f800000ff887424 */ /* 0x000fe200078e00ff */
[----:B------:R-:W-:Y:S01]  /*ba10*/  ISETP.NE.AND P3, PT, R124, 0x1, PT ;  /* 0x000000017c00780c */ /* 0x000fe20003f65270 */
[----:B-----5:R-:W-:Y:S01]  /*ba20*/  IMAD.U32 R111, R104, 0x10000, RZ ;  /* 0x00010000686f7824 */ /* 0x020fe200078e00ff */
[----:B------:R-:W-:Y:S01]  /*ba30*/  LOP3.LUT R4, R4, 0xffffffef, RZ, 0xc0, !PT ;  /* 0xffffffef04047812 */ /* 0x000fe200078ec0ff */
[----:B------:R-:W-:Y:S01]  /*ba40*/  FFMA.FTZ R109, R109, R136, 1.1641532182693481445e-10 ;  /* 0x2f0000006d6d7423 */ /* 0x000fe20000010088 */
[----:B------:R-:W-:Y:S01]  /*ba50*/  BSSY.RECONVERGENT B1, `(.L_x_237) ;  /* 0x000005e000017945 */ /* 0x000fe20003800200 */
[----:B------:R-:W1:Y:S01]  /*ba60*/  LDC R134, c[0x0][0x408] ;  /* 0x00010200ff867b82 */ /* 0x000e620000000800 */
[----:B------:R-:W-:Y:S02]  /*ba70*/  HFMA2 R126, -RZ, RZ, 0, 1.1920928955078125e-07 ;  /* 0x00000002ff7e7431 */ /* 0x000fe400000001ff */
[----:B0-----:R-:W-:-:S02]  /*ba80*/  FSETP.GTU.FTZ.AND P2, PT, R109, R130, PT ;  /* 0x000000826d00720b */ /* 0x001fc40003f5c000 */
[----:B------:R-:W-:Y:S01]  /*ba90*/  PRMT R109, R104, 0x7632, R109 ;  /* 0x00007632686d7816 */ /* 0x000fe2000000006d */
[----:B------:R-:W-:Y:S01]  /*baa0*/  IMAD.MOV.U32 R104, RZ, RZ, R148 ;  /* 0x000000ffff687224 */ /* 0x000fe200078e0094 */
[----:B------:R-:W-:Y:S01]  /*bab0*/  PLOP3.LUT P4, PT, P2, PT, PT, 0x8, 0x80 ;  /* 0x000000000080781c */ /* 0x000fe2000178e170 */
[----:B-1----:R-:W-:-:S05]  /*bac0*/  FMUL.FTZ R111, R111, R134 ;  /* 0x000000866f6f7220 */ /* 0x002fca0000410000 */
[----:B------:R-:W-:-:S07]  /*bad0*/  FSEL R122, R111, RZ, !P2 ;  /* 0x000000ff6f7a7208 */ /* 0x000fce0005000000 */
        /* <DEDUP_REMOVED lines=10> */
.L_x_239:
        /* <DEDUP_REMOVED lines=13> */
.L_x_241:
[----:B------:R-:W-:Y:S05]  /*bc50*/  BSYNC.RECONVERGENT B2 ;  /* 0x0000000000027941 */ /* 0x000fea0003800200 */
.L_x_240:
        /* <DEDUP_REMOVED lines=8> */
[----:B------:R-:W-:Y:S02]  /*bce0*/  VIADD R127, R143, 0xbb67ae85 ;  /* 0xbb67ae858f7f7836 */ /* 0x000fe40000000000 */
[----:B------:R-:W-:-:S03]  /*bcf0*/  IMAD.MOV.U32 R104, RZ, RZ, R110 ;  /* 0x000000ffff687224 */ /* 0x000fc600078e006e */
        /* <DEDUP_REMOVED lines=9> */
[----:B------:R-:W-:Y:S02]  /*bd90*/  IADD3 R111, PT, PT, R143, 0x32370b8f, RZ ;  /* 0x32370b8f8f6f7810 */ /* 0x000fe40007ffe0ff */
        /* <DEDUP_REMOVED lines=31> */
[----:B------:R-:W-:-:S04]  /*bf90*/  IMAD.WIDE.U32 R126, R126, -0x326172a9, RZ ;  /* 0xcd9e8d577e7e7825 */ /* 0x000fc800078e00ff */
[----:B------:R-:W-:Y:S01]  /*bfa0*/  IMAD.WIDE.U32 R128, R125, -0x326172a9, RZ ;  /* 0xcd9e8d577d807825 */ /* 0x000fe200078e00ff */
[----:B------:R-:W-:Y:S02]  /*bfb0*/  LOP3.LUT R124, R111, R124, R127, 0x96, !PT ;  /* 0x0000007c6f7c7212 */ /* 0x000fe400078e967f */
[----:B------:R-:W-:Y:S01]  /*bfc0*/  IADD3 R111, PT, PT, R143, -0x695add53, RZ ;  /* 0x96a522ad8f6f7810 */ /* 0x000fe20007ffe0ff */
[----:B------:R-:W-:Y:S01]  /*bfd0*/  IMAD.MOV.U32 R148, RZ, RZ, R128 ;  /* 0x000000ffff947224 */ /* 0x000fe200078e0080 */
[----:B------:R-:W-:Y:S01]  /*bfe0*/  LOP3.LUT R175, R175, R126, R129, 0x96, !PT ;  /* 0x0000007eafaf7212 */ /* 0x000fe200078e9681 */
[----:B------:R-:W-:-:S04]  /*bff0*/  IMAD.WIDE.U32 R124, R124, -0x2daee0ad, RZ ;  /* 0xd2511f537c7c7825 */ /* 0x000fc800078e00ff */
[----:B------:R-:W-:Y:S01]  /*c000*/  IMAD.MOV.U32 R126, RZ, RZ, RZ ;  /* 0x000000ffff7e7224 */ /* 0x000fe200078e00ff */
[----:B------:R-:W-:Y:S02]  /*c010*/  LOP3.LUT R174, R111, R174, R125, 0x96, !PT ;  /* 0x000000ae6fae7212 */ /* 0x000fe400078e967d */
[----:B------:R-:W-:-:S07]  /*c020*/  MOV R110, R124 ;  /* 0x0000007c006e7202 */ /* 0x000fce0000000f00 */
.L_x_238:
[----:B------:R-:W-:Y:S05]  /*c030*/  BSYNC.RECONVERGENT B1 ;  /* 0x0000000000017941 */ /* 0x000fea0003800200 */
.L_x_237:
[----:B------:R-:W-:Y:S01]  /*c040*/  I2FP.F32.U32 R111, R104 ;  /* 0x00000068006f7245 */ /* 0x000fe20000201000 */
[----:B------:R-:W-:Y:S01]  /*c050*/  IMAD.U32 R125, R96, 0x10000, RZ ;  /* 0x00010000607d7824 */ /* 0x000fe200078e00ff */
[----:B------:R-:W-:Y:S01]  /*c060*/  ISETP.NE.AND P3, PT, R126, 0x1, PT ;  /* 0x000000017e00780c */ /* 0x000fe20003f65270 */
[----:B------:R-:W-:Y:S01]  /*c070*/  BSSY.RECONVERGENT B1, `(.L_x_242) ;  /* 0x0000061000017945 */ /* 0x000fe20003800200 */
[----:B------:R-:W-:Y:S01]  /*c080*/  @P1 SHF.L.U32 R131, R100, 0x10, RZ ;  /* 0x0000001064831819 */ /* 0x000fe200000006ff */
[----:B------:R-:W-:Y:S01]  /*c090*/  FFMA.FTZ R111, R111, R136, 1.1641532182693481445e-10 ;  /* 0x2f0000006f6f7423 */ /* 0x000fe20000010088 */
[----:B------:R-:W-:Y:S01]  /*c0a0*/  FMUL.FTZ R125, R125, R134 ;  /* 0x000000867d7d7220 */ /* 0x000fe20000410000 */
[----:B------:R-:W-:-:S03]  /*c0b0*/  IMAD.MOV.U32 R124, RZ, RZ, 0x2 ;  /* 0x00000002ff7c7424 */ /* 0x000fc600078e00ff */
[----:B------:R-:W-:-:S04]  /*c0c0*/  FSETP.GTU.FTZ.AND P2, PT, R111, R130, PT ;  /* 0x000000826f00720b */ /* 0x000fc80003f5c000 */
[----:B------:R-:W-:-:S05]  /*c0d0*/  FSEL R111, R125, RZ, !P2 ;  /* 0x000000ff7d6f7208 */ /* 0x000fca0005000000 */
[----:B------:R-:W-:Y:S01]  /*c0e0*/  FADD.FTZ R104, R122, R111 ;  /* 0x0000006f7a687221 */ /* 0x000fe20000010000 */
[----:B------:R-:W-:Y:S02]  /*c0f0*/  SEL R122, RZ, 0x1, P2 ;  /* 0x00000001ff7a7807 */ /* 0x000fe40001000000 */
[----:B------:R-:W-:Y:S01]  /*c100*/  MOV R111, R148 ;  /* 0x00000094006f7202 */ /* 0x000fe20000000f00 */
[--C-:B------:R-:W-:Y:S01]  /*c110*/  @P1 FADD.FTZ R131, R131, R104.reuse ;  /* 0x0000006883831221 */ /* 0x100fe20000010000 */
[----:B------:R-:W-:-:S05]  /*c120*/  @!P1 IMAD.MOV.U32 R131, RZ, RZ, R104 ;  /* 0x000000ffff839224 */ /* 0x000fca00078e0068 */
        /* <DEDUP_REMOVED lines=10> */
.L_x_244:
        /* <DEDUP_REMOVED lines=13> */
.L_x_246:
[----:B------:R-:W-:Y:S05]  /*c2a0*/  BSYNC.RECONVERGENT B2 ;  /* 0x0000000000027941 */ /* 0x000fea0003800200 */
.L_x_245:
        /* <DEDUP_REMOVED lines=55> */
[----:B------:R-:W-:Y:S02]  /*c620*/  LOP3.LUT R175, R175, R128, R127, 0x96, !PT ;  /* 0x00000080afaf7212 */ /* 0x000fe400078e967f */
[----:B------:R-:W-:Y:S02]  /*c630*/  MOV R148, R126 ;  /* 0x0000007e00947202 */ /* 0x000fe40000000f00 */
[----:B------:R-:W-:Y:S01]  /*c640*/  LOP3.LUT R174, R111, R174, R125, 0x96, !PT ;  /* 0x000000ae6fae7212 */ /* 0x000fe200078e967d */
[----:B------:R-:W-:Y:S02]  /*c650*/  IMAD.MOV.U32 R111, RZ, RZ, R110 ;  /* 0x000000ffff6f7224 */ /* 0x000fe400078e006e */
[----:B------:R-:W-:Y:S02]  /*c660*/  IMAD.MOV.U32 R110, RZ, RZ, R124 ;  /* 0x000000ffff6e7224 */ /* 0x000fe400078e007c */
[----:B------:R-:W-:-:S07]  /*c670*/  HFMA2 R124, -RZ, RZ, 0, 0 ;  /* 0x00000000ff7c7431 */ /* 0x000fce00000001ff */
.L_x_243:
[----:B------:R-:W-:Y:S05]  /*c680*/  BSYNC.RECONVERGENT B1 ;  /* 0x0000000000017941 */ /* 0x000fea0003800200 */
.L_x_242:
        /* <DEDUP_REMOVED lines=8> */
[----:B------:R-:W-:-:S04]  /*c710*/  FSETP.GTU.FTZ.AND P3, PT, R111, R130, PT ;  /* 0x000000826f00720b */ /* 0x000fc80003f7c000 */
[----:B------:R-:W-:Y:S02]  /*c720*/  FSEL R140, R109, RZ, !P3 ;  /* 0x000000ff6d8c7208 */ /* 0x000fe40005800000 */
[----:B------:R-:W-:Y:S02]  /*c730*/  PLOP3.LUT P3, PT, P3, PT, PT, 0x8, 0x80 ;  /* 0x000000000080781c */ /* 0x000fe40001f6e170 */
[----:B------:R-:W-:-:S11]  /*c740*/  MOV R109, R148 ;  /* 0x00000094006d7202 */ /* 0x000fd60000000f00 */
        /* <DEDUP_REMOVED lines=10> */
.L_x_249:
        /* <DEDUP_REMOVED lines=13> */
.L_x_251:
[----:B------:R-:W-:Y:S05]  /*c8c0*/  BSYNC.RECONVERGENT B2 ;  /* 0x0000000000027941 */ /* 0x000fea0003800200 */
.L_x_250:
        /* <DEDUP_REMOVED lines=25> */
[----:B------:R-:W-:-:S05]  /*ca60*/  VIADD R109, R142, 0x78dde6e4 ;  /* 0x78dde6e48e6d7836 */ /* 0x000fca0000000000 */
[----:B------:R-:W-:Y:S01]  /*ca70*/  LOP3.LUT R109, R109, R124, R139, 0x96, !PT ;  /* 0x0000007c6d6d7212 */ /* 0x000fe200078e968b */
[----:B------:R-:W-:-:S04]  /*ca80*/  IMAD.WIDE.U32 R124, R111, -0x326172a9, RZ ;  /* 0xcd9e8d576f7c7825 */ /* 0x000fc800078e00ff */
[----:B------:R-:W-:Y:S01]  /*ca90*/  IMAD.WIDE.U32 R126, R109, -0x2daee0ad, RZ ;  /* 0xd2511f536d7e7825 */ /* 0x000fe200078e00ff */
[----:B------:R-:W-:-:S03]  /*caa0*/  IADD3 R109, PT, PT, R143, -0x56f99767, RZ ;  /* 0xa90668998f6d7810 */ /* 0x000fc60007ffe0ff */
[----:B------:R-:W-:Y:S01]  /*cab0*/  VIADD R111, R142, 0x1715609d ;  /* 0x1715609d8e6f7836 */ /* 0x000fe20000000000 */
        /* <DEDUP_REMOVED lines=8> */
[----:B------:R-:W-:-:S04]  /*cb40*/  IMAD.WIDE.U32 R126, R109, -0x2daee0ad, RZ ;  /* 0xd2511f536d7e7825 */ /* 0x000fc800078e00ff */
[----:B------:R-:W-:Y:S02]  /*cb50*/  VIADD R109, R143, 0x1fd5c5a3 ;  /* 0x1fd5c5a38f6d7836 */ /* 0x000fe40000000000 */
[----:B------:R-:W-:Y:S01]  /*cb60*/  IMAD.WIDE.U32 R124, R111, -0x326172a9, RZ ;  /* 0xcd9e8d576f7c7825 */ /* 0x000fe200078e00ff */
[C---:B------:R-:W-:Y:S02]  /*cb70*/  IADD3 R111, PT, PT, R142.reuse, 0x5384540f, RZ ;  /* 0x5384540f8e6f7810 */ /* 0x040fe40007ffe0ff */
[----:B------:R-:W-:Y:S02]  /*cb80*/  LOP3.LUT R128, R109, R128, R127, 0x96, !PT ;  /* 0x000000806d807212 */ /* 0x000fe400078e967f */
[----:B------:R-:W-:Y:S02]  /*cb90*/  LOP3.LUT R111, R111, R138, R125, 0x96, !PT ;  /* 0x0000008a6f6f7212 */ /* 0x000fe400078e967d */
[----:B------:R-:W-:Y:S01]  /*cba0*/  IADD3 R109, PT, PT, R142, -0xe443238, RZ ;  /* 0xf1bbcdc88e6d7810 */ /* 0x000fe20007ffe0ff */
[----:B------:R-:W-:-:S04]  /*cbb0*/  IMAD.WIDE.U32 R128, R128, -0x326172a9, RZ ;  /* 0xcd9e8d5780807825 */ /* 0x000fc800078e00ff */
[----:B------:R-:W-:Y:S01]  /*cbc0*/  IMAD.WIDE.U32 R174, R111, -0x2daee0ad, RZ ;  /* 0xd2511f536fae7825 */ /* 0x000fe200078e00ff */
[----:B------:R-:W-:-:S03]  /*cbd0*/  LOP3.LUT R124, R109, R124, R129, 0x96, !PT ;  /* 0x0000007c6d7c7212 */ /* 0x000fc600078e9681 */
[----:B------:R-:W-:Y:S02]  /*cbe0*/  VIADD R111, R143, 0xdb3d7428 ;  /* 0xdb3d74288f6f7836 */ /* 0x000fe40000000000 */
[----:B------:R-:W-:-:S03]  /*cbf0*/  IMAD.WIDE.U32 R124, R124, -0x2daee0ad, RZ ;  /* 0xd2511f537c7c7825 */ /* 0x000fc600078e00ff */
[----:B------:R-:W-:Y:S01]  /*cc00*/  LOP3.LUT R126, R111, R126, R175, 0x96, !PT ;  /* 0x0000007e6f7e7212 */ /* 0x000fe200078e96af */
[----:B------:R-:W-:Y:S02]  /*cc10*/  VIADD R109, R143, 0x96a522ad ;  /* 0x96a522ad8f6d7836 */ /* 0x000fe40000000000 */
[----:B------:R-:W-:Y:S02]  /*cc20*/  VIADD R175, R142, 0x8ff34781 ;  /* 0x8ff347818eaf7836 */ /* 0x000fe40000000000 */
[----:B------:R-:W-:Y:S01]  /*cc30*/  IMAD.WIDE.U32 R126, R126, -0x326172a9, RZ ;  /* 0xcd9e8d577e7e7825 */ /* 0x000fe200078e00ff */
[----:B------:R-:W-:-:S03]  /*cc40*/  LOP3.LUT R174, R109, R174, R125, 0x96, !PT ;  /* 0x000000ae6dae7212 */ /* 0x000fc600078e967d */
[----:B------:R-:W-:Y:S02]  /*cc50*/  HFMA2 R125, -RZ, RZ, 0, 0 ;  /* 0x00000000ff7d7431 */ /* 0x000fe400000001ff */
[----:B------:R-:W-:Y:S01]  /*cc60*/  IMAD.MOV.U32 R109, RZ, RZ, R110 ;  /* 0x000000ffff6d7224 */ /* 0x000fe200078e006e */
[----:B------:R-:W-:Y:S01]  /*cc70*/  LOP3.LUT R175, R175, R128, R127, 0x96, !PT ;  /* 0x00000080afaf7212 */ /* 0x000fe200078e967f */
[----:B------:R-:W-:Y:S01]  /*cc80*/  IMAD.MOV.U32 R110, RZ, RZ, R124 ;  /* 0x000000ffff6e7224 */ /* 0x000fe200078e007c */
[----:B------:R-:W-:-:S07]  /*cc90*/  MOV R148, R126 ;  /* 0x0000007e00947202 */ /* 0x000fce0000000f00 */
.L_x_248:
[----:B------:R-:W-:Y:S05]  /*cca0*/  BSYNC.RECONVERGENT B1 ;  /* 0x0000000000017941 */ /* 0x000fea0003800200 */
.L_x_247:
[----:B------:R-:W-:Y:S01]  /*ccb0*/  I2FP.F32.U32 R109, R109 ;  /* 0x0000006d006d7245 */ /* 0x000fe20000201000 */
[----:B------:R-:W-:Y:S01]  /*ccc0*/  BSSY.RECONVERGENT B1, `(.L_x_252) ;  /* 0x0000065000017945 */ /* 0x000fe20003800200 */
[----:B------:R-:W-:Y:S01]  /*ccd0*/  PRMT R111, R96, 0x7632, R111 ;  /* 0x00007632606f7816 */ /* 0x000fe2000000006f */
[----:B------:R-:W-:Y:S02]  /*cce0*/  IMAD.MOV.U32 R126, RZ, RZ, 0x2 ;  /* 0x00000002ff7e7424 */ /* 0x000fe400078e00ff */
[----:B------:R-:W-:Y:S02]  /*ccf0*/  FFMA.FTZ R109, R109, R136, 1.1641532182693481445e-10 ;  /* 0x2f0000006d6d7423 */ /* 0x000fe40000010088 */
[----:B------:R-:W-:-:S03]  /*cd00*/  IMAD.U32 R111, R111, 0x10000, RZ ;  /* 0x000100006f6f7824 */ /* 0x000fc600078e00ff */
[----:B------:R-:W-:Y:S01]  /*cd10*/  FSETP.GTU.FTZ.AND P2, PT, R109, R130, PT ;  /* 0x000000826d00720b */ /* 0x000fe20003f5c000 */
[----:B------:R-:W-:Y:S01]  /*cd20*/  FMUL.FTZ R111, R111, R134 ;  /* 0x000000866f6f7220 */ /* 0x000fe20000410000 */
[----:B------:R-:W-:-:S04]  /*cd30*/  @P1 PRMT R109, R100, 0x7632, R109 ;  /* 0x00007632646d1816 */ /* 0x000fc8000000006d */
[----:B------:R-:W-:Y:S01]  /*cd40*/  FSEL R111, R111, RZ, !P2 ;  /* 0x000000ff6f6f7208 */ /* 0x000fe20005000000 */
[----:B------:R-:W-:-:S04]  /*cd50*/  @P1 IMAD.U32 R124, R109, 0x10000, RZ ;  /* 0x000100006d7c1824 */ /* 0x000fc800078e00ff */
[----:B------:R-:W-:Y:S01]  /*cd60*/  FADD.FTZ R109, R140, R111 ;  /* 0x0000006f8c6d7221 */ /* 0x000fe20000010000 */
[----:B------:R-:W-:-:S03]  /*cd70*/  IMAD.MOV.U32 R111, RZ, RZ, R148 ;  /* 0x000000ffff6f7224 */ /* 0x000fc600078e0094 */
[----:B------:R-:W-:Y:S01]  /*cd80*/  @P1 FADD.FTZ R139, R109, R124 ;  /* 0x0000007c6d8b1221 */ /* 0x000fe20000010000 */
[----:B------:R-:W-:Y:S02]  /*cd90*/  SEL R124, RZ, 0x1, P2 ;  /* 0x00000001ff7c7807 */ /* 0x000fe40001000000 */
[----:B------:R-:W-:Y:S02]  /*cda0*/  ISETP.NE.AND P2, PT, R125, 0x1, PT ;  /* 0x000000017d00780c */ /* 0x000fe40003f45270 */
[----:B------:R-:W-:-:S04]  /*cdb0*/  @!P1 MOV R139, R109 ;  /* 0x0000006d008b9202 */ /* 0x000fc80000000f00 */
[----:B------:R-:W-:-:S07]  /*cdc0*/  F2FP.BF16.F32.PACK_AB R109, RZ, R139 ;  /* 0x0000008bff6d723e */ /* 0x000fce00000010ff */
        /* <DEDUP_REMOVED lines=9> */
.L_x_254:
        /* <DEDUP_REMOVED lines=13> */
.L_x_256:
[----:B------:R-:W-:Y:S05]  /*cf30*/  BSYNC.RECONVERGENT B2 ;  /* 0x0000000000027941 */ /* 0x000fea0003800200 */
.L_x_255:
        /* <DEDUP_REMOVED lines=19> */
[----:B------:R-:W-:-:S05]  /*d070*/  VIADD R111, R143, 0x32370b8f ;  /* 0x32370b8f8f6f7836 */ /* 0x000fca0000000000 */
[----:B------:R-:W-:Y:S01]  /*d080*/  LOP3.LUT R111, R111, R140, R129, 0x96, !PT ;  /* 0x0000008c6f6f7212 */ /* 0x000fe200078e9681 */
[----:B------:R-:W-:-:S04]  /*d090*/  IMAD.WIDE.U32 R140, R125, -0x2daee0ad, RZ ;  /* 0xd2511f537d8c7825 */ /* 0x000fc800078e00ff */
[----:B------:R-:W-:Y:S01]  /*d0a0*/  IMAD.WIDE.U32 R152, R111, -0x326172a9, RZ ;  /* 0xcd9e8d576f987825 */ /* 0x000fe200078e00ff */
[----:B------:R-:W-:-:S03]  /*d0b0*/  IADD3 R111, PT, PT, R142, 0x78dde6e4, RZ ;  /* 0x78dde6e48e6f7810 */ /* 0x000fc60007ffe0ff */
        /* <DEDUP_REMOVED lines=12> */
[----:B------:R-:W-:Y:S02]  /*d180*/  IADD3 R125, PT, PT, R143, 0x646e171e, RZ ;  /* 0x646e171e8f7d7810 */ /* 0x000fe40007ffe0ff */
[----:B------:R-:W-:Y:S02]  /*d190*/  LOP3.LUT R111, R111, R126, R153, 0x96, !PT ;  /* 0x0000007e6f6f7212 */ /* 0x000fe400078e9699 */
[----:B------:R-:W-:-:S03]  /*d1a0*/  LOP3.LUT R125, R125, R128, R141, 0x96, !PT ;  /* 0x000000807d7d7212 */ /* 0x000fc600078e968d */
[----:B------:R-:W-:Y:S01]  /*d1b0*/  IMAD.WIDE.U32 R128, R111, -0x2daee0ad, RZ ;  /* 0xd2511f536f807825 */ /* 0x000fe200078e00ff */
[----:B------:R-:W-:-:S03]  /*d1c0*/  IADD3 R111, PT, PT, R143, 0x1fd5c5a3, RZ ;  /* 0x1fd5c5a38f6f7810 */ /* 0x000fc60007ffe0ff */
[----:B------:R-:W-:Y:S01]  /*d1d0*/  IMAD.WIDE.U32 R126, R125, -0x326172a9, RZ ;  /* 0xcd9e8d577d7e7825 */ /* 0x000fe200078e00ff */
[----:B------:R-:W-:-:S03]  /*d1e0*/  LOP3.LUT R140, R111, R140, R129, 0x96, !PT ;  /* 0x0000008c6f8c7212 */ /* 0x000fc600078e9681 */
[----:B------:R-:W-:Y:S02]  /*d1f0*/  VIADD R125, R142, 0x5384540f ;  /* 0x5384540f8e7d7836 */ /* 0x000fe40000000000 */
[----:B------:R-:W-:-:S03]  /*d200*/  IMAD.WIDE.U32 R140, R140, -0x326172a9, RZ ;  /* 0xcd9e8d578c8c7825 */ /* 0x000fc600078e00ff */
[----:B------:R-:W-:Y:S01]  /*d210*/  LOP3.LUT R125, R125, R152, R127, 0x96, !PT ;  /* 0x000000987d7d7212 */ /* 0x000fe200078e967f */
[----:B------:R-:W-:-:S04]  /*d220*/  VIADD R111, R142, 0xf1bbcdc8 ;  /* 0xf1bbcdc88e6f7836 */ /* 0x000fc80000000000 */
        /* <DEDUP_REMOVED lines=8> */
[----:B------:R-:W-:Y:S02]  /*d2b0*/  LOP3.LUT R174, R111, R174, R127, 0x96, !PT ;  /* 0x000000ae6fae7212 */ /* 0x000fe400078e967f */
[----:B------:R-:W-:Y:S01]  /*d2c0*/  MOV R111, R110 ;  /* 0x0000006e006f7202 */ /* 0x000fe20000000f00 */
[----:B------:R-:W-:Y:S01]  /*d2d0*/  IMAD.MOV.U32 R110, RZ, RZ, R126 ;  /* 0x000000ffff6e7224 */ /* 0x000fe200078e007e */
[----:B------:R-:W-:Y:S01]  /*d2e0*/  LOP3.LUT R175, R175, R140, R129, 0x96, !PT ;  /* 0x0000008cafaf7212 */ /* 0x000fe200078e9681 */
[----:B------:R-:W-:Y:S02]  /*d2f0*/  IMAD.MOV.U32 R148, RZ, RZ, R128 ;  /* 0x000000ffff947224 */ /* 0x000fe400078e0080 */
[----:B------:R-:W-:-:S07]  /*d300*/  IMAD.MOV.U32 R126, RZ, RZ, RZ ;  /* 0x000000ffff7e7224 */ /* 0x000fce00078e00ff */
.L_x_253:
[----:B------:R-:W-:Y:S05]  /*d310*/  BSYNC.RECONVERGENT B1 ;  /* 0x0000000000017941 */ /* 0x000fea0003800200 */
.L_x_252:
[----:B------:R-:W-:Y:S01]  /*d320*/  I2FP.F32.U32 R111, R111 ;  /* 0x0000006f006f7245 */ /* 0x000fe20000201000 */
[----:B------:R-:W-:Y:S01]  /*d330*/  BSSY.RECONVERGENT B1, `(.L_x_257) ;  /* 0x0000061000017945 */ /* 0x000fe20003800200 */
[----:B------:R-:W-:Y:S01]  /*d340*/  SHF.L.U32 R125, R105, 0x10, RZ ;  /* 0x00000010697d7819 */ /* 0x000fe200000006ff */
[----:B------:R-:W-:Y:S01]  /*d350*/  IMAD.MOV.U32 R128, RZ, RZ, 0x2 ;  /* 0x00000002ff807424 */ /* 0x000fe200078e00ff */
[----:B------:R-:W-:Y:S01]  /*d360*/  LOP3.LUT R4, R4, 0xfffffffb, RZ, 0xc0, !PT ;  /* 0xfffffffb04047812 */ /* 0x000fe200078ec0ff */
[----:B------:R-:W-:Y:S01]  /*d370*/  FFMA.FTZ R111, R111, R136, 1.1641532182693481445e-10 ;  /* 0x2f0000006f6f7423 */ /* 0x000fe20000010088 */
[----:B------:R-:W-:Y:S01]  /*d380*/  PRMT R105, R105, 0x7632, R105 ;  /* 0x0000763269697816 */ /* 0x000fe20000000069 */
[----:B------:R-:W-:-:S03]  /*d390*/  FMUL.FTZ R125, R125, R134 ;  /* 0x000000867d7d7220 */ /* 0x000fc60000410000 */
[----:B------:R-:W-:Y:S01]  /*d3a0*/  FSETP.GTU.FTZ.AND P2, PT, R111, R130, PT ;  /* 0x000000826f00720b */ /* 0x000fe20003f5c000 */
[----:B------:R-:W-:-:S03]  /*d3b0*/  IMAD.MOV.U32 R111, RZ, RZ, R148 ;  /* 0x000000ffff6f7224 */ /* 0x000fc600078e0094 */
        /* <DEDUP_REMOVED lines=13> */
.L_x_259:
        /* <DEDUP_REMOVED lines=13> */
.L_x_261:
[----:B------:R-:W-:Y:S05]  /*d560*/  BSYNC.RECONVERGENT B2 ;  /* 0x0000000000027941 */ /* 0x000fea0003800200 */
.L_x_260:
        /* <DEDUP_REMOVED lines=27> */
[----:B------:R-:W-:-:S04]  /*d720*/  IMAD.WIDE.U32 R126, R125, -0x326172a9, RZ ;  /* 0xcd9e8d577d7e7825 */ /* 0x000fc800078e00ff */
[----:B------:R-:W-:-:S04]  /*d730*/  IMAD.WIDE.U32 R140, R111, -0x2daee0ad, RZ ;  /* 0xd2511f536f8c7825 */ /* 0x000fc800078e00ff */
[----:B------:R-:W-:Y:S02]  /*d740*/  VIADD R125, R142, 0x1715609d ;  /* 0x1715609d8e7d7836 */ /* 0x000fe40000000000 */
[----:B------:R-:W-:-:S03]  /*d750*/  VIADD R111, R143, 0xa9066899 ;  /* 0xa90668998f6f7836 */ /* 0x000fc60000000000 */
[----:B------:R-:W-:Y:S02]  /*d760*/  LOP3.LUT R125, R125, R152, R127, 0x96, !PT ;  /* 0x000000987d7d7212 */ /* 0x000fe400078e967f */
[----:B------:R-:W-:-:S03]  /*d770*/  LOP3.LUT R111, R111, R128, R141, 0x96, !PT ;  /* 0x000000806f6f7212 */ /* 0x000fc600078e968d */
[----:B------:R-:W-:Y:S01]  /*d780*/  IMAD.WIDE.U32 R128, R125, -0x2daee0ad, RZ ;  /* 0xd2511f537d807825 */ /* 0x000fe200078e00ff */
[----:B------:R-:W-:-:S03]  /*d790*/  IADD3 R125, PT, PT, R143, 0x646e171e, RZ ;  /* 0x646e171e8f7d7810 */ /* 0x000fc60007ffe0ff */
[----:B------:R-:W-:Y:S01]  /*d7a0*/  IMAD.WIDE.U32 R152, R111, -0x326172a9, RZ ;  /* 0xcd9e8d576f987825 */ /* 0x000fe200078e00ff */
[----:B------:R-:W-:-:S03]  /*d7b0*/  LOP3.LUT R125, R125, R140, R129, 0x96, !PT ;  /* 0x0000008c7d7d7212 */ /* 0x000fc600078e9681 */
[----:B------:R-:W-:-:S05]  /*d7c0*/  VIADD R111, R142, 0xb54cda56 ;  /* 0xb54cda568e6f7836 */ /* 0x000fca0000000000 */
[----:B------:R-:W-:Y:S01]  /*d7d0*/  LOP3.LUT R111, R111, R126, R153, 0x96, !PT ;  /* 0x0000007e6f6f7212 */ /* 0x000fe200078e9699 */
[----:B------:R-:W-:-:S04]  /*d7e0*/  IMAD.WIDE.U32 R126, R125, -0x326172a9, RZ ;  /* 0xcd9e8d577d7e7825 */ /* 0x000fc800078e00ff */
[C---:B------:R-:W-:Y:S02]  /*d7f0*/  VIADD R125, R142.reuse, 0x5384540f ;  /* 0x5384540f8e7d7836 */ /* 0x040fe40000000000 */
[----:B------:R-:W-:Y:S01]  /*d800*/  IMAD.WIDE.U32 R140, R111, -0x2daee0ad, RZ ;  /* 0xd2511f536f8c7825 */ /* 0x000fe200078e00ff */
[----:B------:R-:W-:Y:S02]  /*d810*/  IADD3 R111, PT, PT, R143, 0x1fd5c5a3, RZ ;  /* 0x1fd5c5a38f6f7810 */ /* 0x000fe40007ffe0ff */
[----:B------:R-:W-:Y:S02]  /*d820*/  LOP3.LUT R125, R125, R152, R127, 0x96, !PT ;  /* 0x000000987d7d7212 */ /* 0x000fe400078e967f */
[----:B------:R-:W-:Y:S01]  /*d830*/  LOP3.LUT R128, R111, R128, R141, 0x96, !PT ;  /* 0x000000806f807212 */ /* 0x000fe200078e968d */
[----:B------:R-:W-:Y:S02]  /*d840*/  VIADD R111, R142, 0xf1bbcdc8 ;  /* 0xf1bbcdc88e6f7836 */ /* 0x000fe40000000000 */
        /* <DEDUP_REMOVED lines=15> */
.L_x_258:
[----:B------:R-:W-:Y:S05]  /*d940*/  BSYNC.RECONVERGENT B1 ;  /* 0x0000000000017941 */ /* 0x000fea0003800200 */
.L_x_257:
[----:B------:R-:W-:Y:S01]  /*d950*/  I2FP.F32.U32 R111, R111 ;  /* 0x0000006f006f7245 */ /* 0x000fe20000201000 */
[----:B------:R-:W-:Y:S01]  /*d960*/  @P1 IMAD.U32 R126, R101, 0x10000, RZ ;  /* 0x00010000657e1824 */ /* 0x000fe200078e00ff */
[----:B------:R-:W-:Y:S01]  /*d970*/  SHF.L.U32 R125, R97, 0x10, RZ ;  /* 0x00000010617d7819 */ /* 0x000fe200000006ff */
[----:B------:R-:W-:Y:S01]  /*d980*/  BSSY.RECONVERGENT B1, `(.L_x_262) ;  /* 0x0000061000017945 */ /* 0x000fe20003800200 */
[----:B------:R-:W-:Y:S02]  /*d990*/  IMAD.MOV.U32 R127, RZ, RZ, R148 ;  /* 0x000000ffff7f7224 */ /* 0x000fe400078e0094 */
[----:B------:R-:W-:Y:S01]  /*d9a0*/  FFMA.FTZ R111, R111, R136, 1.1641532182693481445e-10 ;  /* 0x2f0000006f6f7423 */ /* 0x000fe20000010088 */
[----:B------:R-:W-:-:S04]  /*d9b0*/  FMUL.FTZ R125, R125, R134 ;  /* 0x000000867d7d7220 */ /* 0x000fc80000410000 */
[----:B------:R-:W-:-:S04]  /*d9c0*/  FSETP.GTU.FTZ.AND P2, PT, R111, R130, PT ;  /* 0x000000826f00720b */ /* 0x000fc80003f5c000 */
        /* <DEDUP_REMOVED lines=17> */
.L_x_264:
        /* <DEDUP_REMOVED lines=13> */
.L_x_266:
[----:B------:R-:W-:Y:S05]  /*dbb0*/  BSYNC.RECONVERGENT B2 ;  /* 0x0000000000027941 */ /* 0x000fea0003800200 */
.L_x_265:
        /* <DEDUP_REMOVED lines=61> */
.L_x_263:
[----:B------:R-:W-:Y:S05]  /*df90*/  BSYNC.RECONVERGENT B1 ;  /* 0x0000000000017941 */ /* 0x000fea0003800200 */
.L_x_262:
[----:B------:R-:W-:Y:S01]  /*dfa0*/  I2FP.F32.U32 R127, R127 ;  /* 0x0000007f007f7245 */ /* 0x000fe20000201000 */
[----:B------:R-:W-:Y:S01]  /*dfb0*/  IMAD.U32 R105, R105, 0x10000, RZ ;  /* 0x0001000069697824 */ /* 0x000fe200078e00ff */
[----:B------:R-:W-:Y:S01]  /*dfc0*/  LOP3.LUT R4, R4, 0xfffffffd, RZ, 0xc0, !PT ;  /* 0xfffffffd04047812 */ /* 0x000fe200078ec0ff */
[----:B------:R-:W-:Y:S01]  /*dfd0*/  BSSY.RECONVERGENT B1, `(.L_x_267) ;  /* 0x000005e000017945 */ /* 0x000fe20003800200 */
[----:B------:R-:W-:Y:S02]  /*dfe0*/  HFMA2 R129, -RZ, RZ, 0, 1.1920928955078125e-07 ;  /* 0x00000002ff817431 */ /* 0x000fe400000001ff */
[----:B------:R-:W-:Y:S01]  /*dff0*/  FFMA.FTZ R127, R127, R136, 1.1641532182693481445e-10 ;  /* 0x2f0000007f7f7423 */ /* 0x000fe20000010088 */
[----:B------:R-:W-:Y:S01]  /*e000*/  FMUL.FTZ R105, R105, R134 ;  /* 0x0000008669697220 */ /* 0x000fe20000410000 */
[----:B------:R-:W-:-:S03]  /*e010*/  IMAD.MOV.U32 R128, RZ, RZ, R148 ;  /* 0x000000ffff807224 */ /* 0x000fc600078e0094 */
[----:B------:R-:W-:-:S04]  /*e020*/  FSETP.GTU.FTZ.AND P2, PT, R127, R130, PT ;  /* 0x000000827f00720b */ /* 0x000fc80003f5c000 */
        /* <DEDUP_REMOVED lines=13> */
.L_x_269:
        /* <DEDUP_REMOVED lines=13> */
.L_x_271:
[----:B------:R-:W-:Y:S05]  /*e1d0*/  BSYNC.RECONVERGENT B2 ;  /* 0x0000000000027941 */ /* 0x000fea0003800200 */
.L_x_270:
        /* <DEDUP_REMOVED lines=57> */
[----:B------:R-:W-:Y:S01]  /*e570*/  IMAD.MOV.U32 R128, RZ, RZ, R110 ;  /* 0x000000ffff807224 */ /* 0x000fe200078e006e */
[----:B------:R-:W-:Y:S01]  /*e580*/  LOP3.LUT R174, R105, R174, R127, 0x96, !PT ;  /* 0x000000ae69ae7212 */ /* 0x000fe200078e967f */
[----:B------:R-:W-:Y:S01]  /*e590*/  IMAD.MOV.U32 R129, RZ, RZ, RZ ;  /* 0x000000ffff817224 */ /* 0x000fe200078e00ff */
[----:B------:R-:W-:-:S07]  /*e5a0*/  MOV R110, R126 ;  /* 0x0000007e006e7202 */ /* 0x000fce0000000f00 */
.L_x_268:
[----:B------:R-:W-:Y:S05]  /*e5b0*/  BSYNC.RECONVERGENT B1 ;  /* 0x0000000000017941 */ /* 0x000fea0003800200 */
.L_x_267:
[----:B------:R-:W-:Y:S01]  /*e5c0*/  I2FP.F32.U32 R105, R128 ;  /* 0x0000008000697245 */ /* 0x000fe20000201000 */
[----:B------:R-:W-:Y:S01]  /*e5d0*/  BSSY.RECONVERGENT B1, `(.L_x_272) ;  /* 0x0000065000017945 */ /* 0x000fe20003800200 */
[----:B------:R-:W-:-:S03]  /*e5e0*/  PRMT R126, R97, 0x7632, R126 ;  /* 0x00007632617e7816 */ /* 0x000fc6000000007e */
[----:B------:R-:W-:Y:S02]  /*e5f0*/  FFMA.FTZ R105, R105, R136, 1.1641532182693481445e-10 ;  /* 0x2f00000069697423 */ /* 0x000fe40000010088 */
[----:B------:R-:W-:-:S03]  /*e600*/  IMAD.U32 R127, R126, 0x10000, RZ ;  /* 0x000100007e7f7824 */ /* 0x000fc600078e00ff */
[----:B------:R-:W-:Y:S01]  /*e610*/  FSETP.GTU.FTZ.AND P2, PT, R105, R130, PT ;  /* 0x000000826900720b */ /* 0x000fe20003f5c000 */
[----:B------:R-:W-:Y:S01]  /*e620*/  FMUL.FTZ R127, R127, R134 ;  /* 0x000000867f7f7220 */ /* 0x000fe20000410000 */
[----:B------:R-:W-:Y:S02]  /*e630*/  @P1 PRMT R105, R101, 0x7632, R105 ;  /* 0x0000763265691816 */ /* 0x000fe40000000069 */
[----:B------:R-:W-:Y:S02]  /*e640*/  SEL R126, RZ, 0x1, P2 ;  /* 0x00000001ff7e7807 */ /* 0x000fe40001000000 */
[----:B------:R-:W-:Y:S02]  /*e650*/  FSEL R127, R127, RZ, !P2 ;  /* 0x000000ff7f7f7208 */ /* 0x000fe40005000000 */
[----:B------:R-:W-:Y:S02]  /*e660*/  ISETP.NE.AND P2, PT, R129, 0x1, PT ;  /* 0x000000018100780c */ /* 0x000fe40003f45270 */
[----:B------:R-:W-:Y:S01]  /*e670*/  @P1 SHF.L.U32 R128, R105, 0x10, RZ ;  /* 0x0000001069801819 */ /* 0x000fe200000006ff */
[----:B------:R-:W-:Y:S01]  /*e680*/  FADD.FTZ R105, R138, R127 ;  /* 0x0000007f8a697221 */ /* 0x000fe20000010000 */
[----:B------:R-:W-:-:S03]  /*e690*/  MOV R127, R148 ;  /* 0x00000094007f7202 */ /* 0x000fc60000000f00 */
[----:B------:R-:W-:Y:S01]  /*e6a0*/  @P1 FADD.FTZ R153, R105, R128 ;  /* 0x0000008069991221 */ /* 0x000fe20000010000 */
[----:B------:R-:W-:Y:S02]  /*e6b0*/  @!P1 IMAD.MOV.U32 R153, RZ, RZ, R105 ;  /* 0x000000ffff999224 */ /* 0x000fe400078e0069 */
[----:B------:R-:W-:-:S03]  /*e6c0*/  IMAD.MOV.U32 R128, RZ, RZ, 0x2 ;  /* 0x00000002ff807424 */ /* 0x000fc600078e00ff */
        /* <DEDUP_REMOVED lines=10> */
.L_x_274:
        /* <DEDUP_REMOVED lines=13> */
.L_x_276:
[----:B------:R-:W-:Y:S05]  /*e840*/  BSYNC.RECONVERGENT B2 ;  /* 0x0000000000027941 */ /* 0x000fea0003800200 */
.L_x_275:
        /* <DEDUP_REMOVED lines=61> */
.L_x_273:
[----:B------:R-:W-:Y:S05]  /*ec20*/  BSYNC.RECONVERGENT B1 ;  /* 0x0000000000017941 */ /* 0x000fea0003800200 */
.L_x_272:
[----:B------:R-:W-:Y:S01]  /*ec30*/  I2FP.F32.U32 R127, R127 ;  /* 0x0000007f007f7245 */ /* 0x000fe20000201000 */
[----:B------:R-:W-:Y:S01]  /*ec40*/  IMAD.U32 R129, R106, 0x10000, RZ ;  /* 0x000100006a817824 */ /* 0x000fe200078e00ff */
[----:B------:R-:W-:Y:S01]  /*ec50*/  ISETP.NE.AND P3, PT, R128, 0x1, PT ;  /* 0x000000018000780c */ /* 0x000fe20003f65270 */
[----:B------:R-:W-:Y:S01]  /*ec60*/  BSSY.RECONVERGENT B1, `(.L_x_277) ;  /* 0x000005d000017945 */ /* 0x000fe20003800200 */
[----:B------:R-:W-:Y:S01]  /*ec70*/  PRMT R106, R106, 0x7632, R106 ;  /* 0x000076326a6a7816 */ /* 0x000fe2000000006a */
[----:B------:R-:W-:Y:S01]  /*ec80*/  FFMA.FTZ R127, R127, R136, 1.1641532182693481445e-10 ;  /* 0x2f0000007f7f7423 */ /* 0x000fe20000010088 */
[----:B------:R-:W-:Y:S01]  /*ec90*/  FMUL.FTZ R129, R129, R134 ;  /* 0x0000008681817220 */ /* 0x000fe20000410000 */
[----:B------:R-:W-:Y:S01]  /*eca0*/  IMAD.MOV.U32 R144, RZ, RZ, 0x2 ;  /* 0x00000002ff907424 */ /* 0x000fe200078e00ff */
[----:B------:R-:W-:Y:S02]  /*ecb0*/  MOV R138, R148 ;  /* 0x00000094008a7202 */ /* 0x000fe40000000f00 */
        /* <DEDUP_REMOVED lines=12> */
.L_x_279:
        /* <DEDUP_REMOVED lines=13> */
.L_x_281:
[----:B------:R-:W-:Y:S05]  /*ee50*/  BSYNC.RECONVERGENT B2 ;  /* 0x0000000000027941 */ /* 0x000fea0003800200 */
.L_x_280:
[----:B------:R-:W-:Y:S01]  /*ee60*/  IMAD.WIDE.U32 R166, R6, -0x326172a9, RZ ;  /* 0xcd9e8d5706a67825 */ /* 0x000fe200078e00ff */
[----:B------:R-:W-:-:S03]  /*ee70*/  LOP3.LUT R128, R121, R165, R143, 0x96, !PT ;  /* 0x000000a579807212 */ /* 0x000fc600078e968f */
[----:B------:R-:W-:Y:S01]  /*ee80*/  HFMA2 R144, -RZ, RZ, 0, 0 ;  /* 0x00000000ff907431 */ /* 0x000fe200000001ff */
        /* <DEDUP_REMOVED lines=56> */
[----:B------:R-:W-:-:S03]  /*f210*/  IMAD.MOV.U32 R110, RZ, RZ, R128 ;  /* 0x000000ffff6e7224 */ /* 0x000fc600078e0080 */
[----:B------:R-:W-:-:S07]  /*f220*/  LOP3.LUT R174, R127, R174, R129, 0x96, !PT ;  /* 0x000000ae7fae7212 */ /* 0x000fce00078e9681 */
.L_x_278:
[----:B------:R-:W-:Y:S05]  /*f230*/  BSYNC.RECONVERGENT B1 ;  /* 0x0000000000017941 */ /* 0x000fea0003800200 */
.L_x_277:
[----:B------:R-:W-:Y:S01]  /*f240*/  I2FP.F32.U32 R127, R138 ;  /* 0x0000008a007f7245 */ /* 0x000fe20000201000 */
[----:B------:R-:W-:Y:S01]  /*f250*/  IMAD.U32 R129, R98, 0x10000, RZ ;  /* 0x0001000062817824 */ /* 0x000fe200078e00ff */
[----:B------:R-:W-:Y:S01]  /*f260*/  BSSY.RECONVERGENT B1, `(.L_x_282) ;  /* 0x0000062000017945 */ /* 0x000fe20003800200 */
[----:B------:R-:W-:Y:S02]  /*f270*/  @P1 IMAD.U32 R155, R102, 0x10000, RZ ;  /* 0x00010000669b1824 */ /* 0x000fe400078e00ff */
[----:B------:R-:W-:Y:S01]  /*f280*/  FFMA.FTZ R127, R127, R136, 1.1641532182693481445e-10 ;  /* 0x2f0000007f7f7423 */ /* 0x000fe20000010088 */
[----:B------:R-:W-:-:S04]  /*f290*/  FMUL.FTZ R129, R129, R134 ;  /* 0x0000008681817220 */ /* 0x000fc80000410000 */
[----:B------:R-:W-:-:S04]  /*f2a0*/  FSETP.GTU.FTZ.AND P3, PT, R127, R130, PT ;  /* 0x000000827f00720b */ /* 0x000fc80003f7c000 */
[----:B------:R-:W-:Y:S02]  /*f2b0*/  FSEL R129, R129, RZ, !P3 ;  /* 0x000000ff81817208 */ /* 0x000fe40005800000 */
[----:B------:R-:W-:Y:S02]  /*f2c0*/  SEL R127, RZ, 0x1, P3 ;  /* 0x00000001ff7f7807 */ /* 0x000fe40001800000 */
[----:B------:R-:W-:Y:S01]  /*f2d0*/  ISETP.NE.AND P3, PT, R144, 0x1, PT ;  /* 0x000000019000780c */ /* 0x000fe20003f65270 */
[----:B------:R-:W-:Y:S01]  /*f2e0*/  FADD.FTZ R128, R140, R129 ;  /* 0x000000818c807221 */ /* 0x000fe20000010000 */
[----:B------:R-:W-:-:S03]  /*f2f0*/  IMAD.MOV.U32 R129, RZ, RZ, R148 ;  /* 0x000000ffff817224 */ /* 0x000fc600078e0094 */
[----:B------:R-:W-:Y:S01]  /*f300*/  @P1 FADD.FTZ R155, R155, R128 ;  /* 0x000000809b9b1221 */ /* 0x000fe20000010000 */
[----:B------:R-:W-:Y:S01]  /*f310*/  @!P1 MOV R155, R128 ;  /* 0x00000080009b9202 */ /* 0x000fe20000000f00 */
[----:B------:R-:W-:-:S03]  /*f320*/  IMAD.MOV.U32 R128, RZ, RZ, 0x2 ;  /* 0x00000002ff807424 */ /* 0x000fc600078e00ff */
[----:B------:R-:W-:-:S03]  /*f330*/  F2FP.BF16.F32.PACK_AB R138, RZ, R155 ;  /* 0x0000009bff8a723e */ /* 0x000fc600000010ff */
        /* <DEDUP_REMOVED lines=9> */
.L_x_284:
        /* <DEDUP_REMOVED lines=13> */
.L_x_286:
[----:B------:R-:W-:Y:S05]  /*f4a0*/  BSYNC.RECONVERGENT B2 ;  /* 0x0000000000027941 */ /* 0x000fea0003800200 */
.L_x_285:
        /* <DEDUP_REMOVED lines=57> */
[----:B------:R-:W-:Y:S02]  /*f840*/  LOP3.LUT R174, R167, R174, R129, 0x96, !PT ;  /* 0x000000aea7ae7212 */ /* 0x000fe400078e9681 */
[----:B------:R-:W-:Y:S01]  /*f850*/  MOV R129, R110 ;  /* 0x0000006e00817202 */ /* 0x000fe20000000f00 */
[----:B------:R-:W-:Y:S02]  /*f860*/  IMAD.MOV.U32 R110, RZ, RZ, R128 ;  /* 0x000000ffff6e7224 */ /* 0x000fe400078e0080 */
[----:B------:R-:W-:-:S07]  /*f870*/  IMAD.MOV.U32 R128, RZ, RZ, RZ ;  /* 0x000000ffff807224 */ /* 0x000fce00078e00ff */
.L_x_283:
[----:B------:R-:W-:Y:S05]  /*f880*/  BSYNC.RECONVERGENT B1 ;  /* 0x0000000000017941 */ /* 0x000fea0003800200 */
.L_x_282:
[----:B------:R-:W-:Y:S01]  /*f890*/  I2FP.F32.U32 R129, R129 ;  /* 0x0000008100817245 */ /* 0x000fe20000201000 */
[----:B------:R-:W-:Y:S01]  /*f8a0*/  BSSY.RECONVERGENT B1, `(.L_x_287) ;  /* 0x000005e000017945 */ /* 0x000fe20003800200 */
[----:B------:R-:W-:Y:S01]  /*f8b0*/  ISETP.NE.AND P4, PT, R128, 0x1, PT ;  /* 0x000000018000780c */ /* 0x000fe20003f85270 */
[----:B------:R-:W-:Y:S01]  /*f8c0*/  IMAD.MOV.U32 R144, RZ, RZ, 0x2 ;  /* 0x00000002ff907424 */ /* 0x000fe200078e00ff */
[----:B------:R-:W-:Y:S01]  /*f8d0*/  SHF.L.U32 R165, R106, 0x10, RZ ;  /* 0x000000106aa57819 */ /* 0x000fe200000006ff */
[----:B------:R-:W-:Y:S01]  /*f8e0*/  FFMA.FTZ R129, R129, R136, 1.1641532182693481445e-10 ;  /* 0x2f00000081817423 */ /* 0x000fe20000010088 */
[----:B------:R-:W-:-:S03]  /*f8f0*/  IMAD.MOV.U32 R106, RZ, RZ, R148 ;  /* 0x000000ffff6a7224 */ /* 0x000fc600078e0094 */
        /* <DEDUP_REMOVED lines=13> */
.L_x_289:
        /* <DEDUP_REMOVED lines=13> */
.L_x_291:
[----:B------:R-:W-:Y:S05]  /*faa0*/  BSYNC.RECONVERGENT B2 ;  /* 0x0000000000027941 */ /* 0x000fea0003800200 */
.L_x_290:
[----:B------:R-:W-:Y:S01]  /*fab0*/  IMAD.WIDE.U32 R166, R6, -0x326172a9, RZ ;  /* 0xcd9e8d5706a67825 */ /* 0x000fe200078e00ff */
[----:B------:R-:W-:Y:S02]  /*fac0*/  LOP3.LUT R128, R121, R173, R143, 0x96, !PT ;  /* 0x000000ad79807212 */ /* 0x000fe400078e968f */
[----:B------:R-:W-:Y:S01]  /*fad0*/  IADD3 R173, PT, PT, R143, -0x4498517b, RZ ;  /* 0xbb67ae858fad7810 */ /* 0x000fe20007ffe0ff */
[----:B------:R-:W-:Y:S01]  /*fae0*/  IMAD.MOV.U32 R144, RZ, RZ, RZ ;  /* 0x000000ffff907224 */ /* 0x000fe200078e00ff */
[----:B------:R-:W-:Y:S01]  /*faf0*/  LOP3.LUT R164, R3, R167, R142, 0x96, !PT ;  /* 0x000000a703a47212 */ /* 0x000fe200078e968e */
[----:B------:R-:W-:Y:S01]  /*fb00*/  IMAD.WIDE.U32 R128, R128, -0x326172a9, RZ ;  /* 0xcd9e8d5780807825 */ /* 0x000fe200078e00ff */
[----:B------:R-:W-:-:S03]  /*fb10*/  MOV R106, R110 ;  /* 0x0000006e006a7202 */ /* 0x000fc60000000f00 */
        /* <DEDUP_REMOVED lines=47> */
[----:B------:R-:W-:-:S04]  /*fe10*/  IMAD.WIDE.U32 R164, R165, -0x326172a9, RZ ;  /* 0xcd9e8d57a5a47825 */ /* 0x000fc800078e00ff */
[----:B------:R-:W-:Y:S01]  /*fe20*/  IMAD.WIDE.U32 R128, R129, -0x2daee0ad, RZ ;  /* 0xd2511f5381807825 */ /* 0x000fe200078e00ff */
[----:B------:R-:W-:-:S03]  /*fe30*/  LOP3.LUT R175, R175, R166, R165, 0x96, !PT ;  /* 0x000000a6afaf7212 */ /* 0x000fc600078e96a5 */
[----:B------:R-:W-:Y:S02]  /*fe40*/  VIADD R167, R143, 0x96a522ad ;  /* 0x96a522ad8fa77836 */ /* 0x000fe40000000000 */
[----:B------:R-:W-:Y:S02]  /*fe50*/  IMAD.MOV.U32 R148, RZ, RZ, R164 ;  /* 0x000000ffff947224 */ /* 0x000fe400078e00a4 */
[----:B------:R-:W-:Y:S01]  /*fe60*/  IMAD.MOV.U32 R110, RZ, RZ, R128 ;  /* 0x000000ffff6e7224 */ /* 0x000fe200078e0080 */
[----:B------:R-:W-:-:S07]  /*fe70*/  LOP3.LUT R174, R167, R174, R129, 0x96, !PT ;  /* 0x000000aea7ae7212 */ /* 0x000fce00078e9681 */
.L_x_288:
[----:B------:R-:W-:Y:S05]  /*fe80*/  BSYNC.RECONVERGENT B1 ;  /* 0x0000000000017941 */ /* 0x000fea0003800200 */
.L_x_287:
[----:B------:R-:W-:Y:S01]  /*fe90*/  I2FP.F32.U32 R129, R106 ;  /* 0x0000006a00817245 */ /* 0x000fe20000201000 */
[----:B------:R-:W-:Y:S01]  /*fea0*/  BSSY.RECONVERGENT B1, `(.L_x_292) ;  /* 0x0000065000017945 */ /* 0x000fe20003800200 */
[----:B------:R-:W-:Y:S01]  /*feb0*/  PRMT R106, R98, 0x7632, R106 ;  /* 0x00007632626a7816 */ /* 0x000fe2000000006a */
[----:B------:R-:W-:Y:S02]  /*fec0*/  HFMA2 R150, -RZ, RZ, 0, 1.1920928955078125e-07 ;  /* 0x00000002ff967431 */ /* 0x000fe400000001ff */
[----:B------:R-:W-:Y:S01]  /*fed0*/  FFMA.FTZ R129, R129, R136, 1.1641532182693481445e-10 ;  /* 0x2f00000081817423 */ /* 0x000fe20000010088 */
[----:B------:R-:W-:Y:S02]  /*fee0*/  SHF.L.U32 R165, R106, 0x10, RZ ;  /* 0x000000106aa57819 */ /* 0x000fe400000006ff */
[----:B------:R-:W-:Y:S02]  /*fef0*/  @P1 PRMT R106, R102, 0x7632, R106 ;  /* 0x00007632666a1816 */ /* 0x000fe4000000006a */
[----:B------:R-:W-:Y:S01]  /*ff00*/  FSETP.GTU.FTZ.AND P4, PT, R129, R130, PT ;  /* 0x000000828100720b */ /* 0x000fe20003f9c000 */
[----:B------:R-:W-:-:S03]  /*ff10*/  FMUL.FTZ R165, R165, R134 ;  /* 0x00000086a5a57220 */ /* 0x000fc60000410000 */
[----:B------:R-:W-:Y:S02]  /*ff20*/  SEL R128, RZ, 0x1, P4 ;  /* 0x00000001ff807807 */ /* 0x000fe40002000000 */
[----:B------:R-:W-:Y:S01]  /*ff30*/  FSEL R129, R165, RZ, !P4 ;  /* 0x000000ffa5817208 */ /* 0x000fe20006000000 */
[----:B------:R-:W-:Y:S01]  /*ff40*/  @P1 IMAD.U32 R165, R106, 0x10000, RZ ;  /* 0x000100006aa51824 */ /* 0x000fe200078e00ff */
[----:B------:R-:W-:-:S03]  /*ff50*/  ISETP.NE.AND P4, PT, R144, 0x1, PT ;  /* 0x000000019000780c */ /* 0x000fc60003f85270 */
[----:B------:R-:W-:-:S04]  /*ff60*/  FADD.FTZ R106, R140, R129 ;  /* 0x000000818c6a7221 */ /* 0x000fc80000010000 */
[----:B------:R-:W-:Y:S01]  /*ff70*/  @P1 FADD.FTZ R165, R106, R165 ;  /* 0x000000a56aa51221 */ /* 0x000fe20000010000 */
        /* <DEDUP_REMOVED lines=12> */
.L_x_294:
        /* <DEDUP_REMOVED lines=13> */
.L_x_296:
[----:B------:R-:W-:Y:S05]  /*10110*/  BSYNC.RECONVERGENT B2 ;  /* 0x0000000000027941 */ /* 0x000fea0003800200 */
.L_x_295:
        /* <DEDUP_REMOVED lines=9> */
[----:B------:R-:W-:Y:S02]  /*101b0*/  IMAD.MOV.U32 R106, RZ, RZ, R110 ;  /* 0x000000ffff6a7224 */ /* 0x000fe400078e006e */
[----:B------:R-:W-:Y:S01]  /*101c0*/  IMAD.MOV.U32 R150, RZ, RZ, RZ ;  /* 0x000000ffff967224 */ /* 0x000fe200078e00ff */
        /* <DEDUP_REMOVED lines=19> */
[----:B------:R-:W-:-:S03]  /*10300*/  IADD3 R175, PT, PT, R142, 0x1715609d, RZ ;  /* 0x1715609d8eaf7810 */ /* 0x000fc60007ffe0ff */
        /* <DEDUP_REMOVED lines=8> */
[----:B------:R-:W-:Y:S02]  /*10390*/  LOP3.LUT R167, R167, R172, R181, 0x96, !PT ;  /* 0x000000aca7a77212 */ /* 0x000fe400078e96b5 */
[----:B------:R-:W-:Y:S01]  /*103a0*/  LOP3.LUT R129, R129, R166, R175, 0x96, !PT ;  /* 0x000000a681817212 */ /* 0x000fe200078e96af */
[----:B------:R-:W-:Y:S02]  /*103b0*/  VIADD R175, R142, 0x5384540f ;  /* 0x5384540f8eaf7836 */ /* 0x000fe40000000000 */
        /* <DEDUP_REMOVED lines=16> */
[----:B------:R-:W-:-:S05]  /*104c0*/  IMAD.WIDE.U32 R166, R166, -0x2daee0ad, RZ ;  /* 0xd2511f53a6a67825 */ /* 0x000fca00078e00ff */
[----:B------:R-:W-:Y:S02]  /*104d0*/  LOP3.LUT R174, R129, R174, R167, 0x96, !PT ;  /* 0x000000ae81ae7212 */ /* 0x000fe400078e96a7 */
[----:B------:R-:W-:-:S07]  /*104e0*/  MOV R110, R166 ;  /* 0x000000a6006e7202 */ /* 0x000fce0000000f00 */
.L_x_293:
[----:B------:R-:W-:Y:S05]  /*104f0*/  BSYNC.RECONVERGENT B1 ;  /* 0x0000000000017941 */ /* 0x000fea0003800200 */
.L_x_292:
        /* <DEDUP_REMOVED lines=21> */
.L_x_299:
        /* <DEDUP_REMOVED lines=13> */
.L_x_301:
[----:B------:R-:W-:Y:S05]  /*10720*/  BSYNC.RECONVERGENT B2 ;  /* 0x0000000000027941 */ /* 0x000fea0003800200 */
.L_x_300:
        /* <DEDUP_REMOVED lines=60> */
[----:B------:R-:W-:-:S07]  /*10af0*/  MOV R110, R106 ;  /* 0x0000006a006e7202 */ /* 0x000fce0000000f00 */
.L_x_298:
[----:B------:R-:W-:Y:S05]  /*10b00*/  BSYNC.RECONVERGENT B1 ;  /* 0x0000000000017941 */ /* 0x000fea0003800200 */
.L_x_297:
        /* <DEDUP_REMOVED lines=25> */
.L_x_304:
        /* <DEDUP_REMOVED lines=13> */
.L_x_306:
[----:B------:R-:W-:Y:S05]  /*10d70*/  BSYNC.RECONVERGENT B2 ;  /* 0x0000000000027941 */ /* 0x000fea0003800200 */
.L_x_305:
[----:B------:R-:W-:Y:S01]  /*10d80*/  IMAD.WIDE.U32 R180, R6, -0x326172a9, RZ ;  /* 0xcd9e8d5706b47825 */ /* 0x000fe200078e00ff */
[----:B------:R-:W-:Y:S02]  /*10d90*/  LOP3.LUT R106, R121, R175, R143, 0x96, !PT ;  /* 0x000000af796a7212 */ /* 0x000fe400078e968f */
[----:B------:R-:W-:Y:S02]  /*10da0*/  IADD3 R175, PT, PT, R142, -0x61c88647, RZ ;  /* 0x9e3779b98eaf7810 */ /* 0x000fe40007ffe0ff */
[----:B------:R-:W-:Y:S01]  /*10db0*/  LOP3.LUT R172, R3, R181, R142, 0x96, !PT ;  /* 0x000000b503ac7212 */ /* 0x000fe200078e968e */
[----:B------:R-:W-:-:S04]  /*10dc0*/  IMAD.WIDE.U32 R106, R106, -0x326172a9, RZ ;  /* 0xcd9e8d576a6a7825 */ /* 0x000fc800078e00ff */
[----:B------:R-:W-:Y:S01]  /*10dd0*/  IMAD.WIDE.U32 R172, R172, -0x2daee0ad, RZ ;  /* 0xd2511f53acac7825 */ /* 0x000fe200078e00ff */
[----:B------:R-:W-:Y:S02]  /*10de0*/  LOP3.LUT R175, R175, R180, R107, 0x96, !PT ;  /* 0x000000b4afaf7212 */ /* 0x000fe400078e966b */
[----:B------:R-:W-:Y:S01]  /*10df0*/  IADD3 R107, PT, PT, R142, 0x3c6ef372, RZ ;  /* 0x3c6ef3728e6b7810 */ /* 0x000fe20007ffe0ff */
[----:B------:R-:W-:-:S05]  /*10e00*/  VIADD R181, R143, 0xbb67ae85 ;  /* 0xbb67ae858fb57836 */ /* 0x000fca0000000000 */
        /* <DEDUP_REMOVED lines=52> */
.L_x_303:
[----:B------:R-:W-:Y:S05]  /*11150*/  BSYNC.RECONVERGENT B1 ;  /* 0x0000000000017941 */ /* 0x000fea0003800200 */
.L_x_302:
        /* <DEDUP_REMOVED lines=20> */
.L_x_309:
[----:B------:R-:W-:Y:S01]  /*112a0*/  VIADD R2, R2, 0x1 ;  /* 0x0000000102027836 */ /* 0x000fe20000000000 */
[----:B------:R-:W-:Y:S03]  /*112b0*/  BSSY.RECONVERGENT B2, `(.L_x_310) ;  /* 0x000000e000027945 */ /* 0x000fe60003800200 */
[C---:B------:R-:W-:Y:S01]  /*112c0*/  IMAD.WIDE.U32 R174, R2.reuse, -0x2daee0ad, RZ ;  /* 0xd2511f5302ae7825 */ /* 0x040fe200078e00ff */
[----:B------:R-:W-:-:S13]  /*112d0*/  ISETP.NE.AND P6, PT, R2, RZ, PT ;  /* 0x000000ff0200720c */ /* 0x000fda0003fc5270 */
[----:B------:R-:W-:Y:S05]  /*112e0*/  @P6 BRA `(.L_x_311) ;  /* 0x0000000000286947 */ /* 0x000fea0003800000 */
[----:B------:R-:W-:Y:S02]  /*112f0*/  IADD3 R3, PT, PT, R3, 0x1, RZ ;  /* 0x0000000103037810 */ /* 0x000fe40007ffe0ff */
[----:B------:R-:W-:Y:S02]  /*11300*/  P2R R106, PR, RZ, 0x1 ;  /* 0x00000001ff6a7803 */ /* 0x000fe40000000000 */
[----:B------:R-:W-:-:S13]  /*11310*/  ISETP.NE.AND P6, PT, R3, RZ, PT ;  /* 0x000000ff0300720c */ /* 0x000fda0003fc5270 */
[----:B------:R-:W-:Y:S02]  /*11320*/  @!P6 VIADD R6, R6, 0x1 ;  /* 0x000000010606e836 */ /* 0x000fe40000000000 */
[----:B------:R-:W-:Y:S02]  /*11330*/  @!P6 VIADD R107, R121, 0x1 ;  /* 0x00000001796be836 */ /* 0x000fe40000000000 */
[----:B------:R-:W-:Y:S01]  /*11340*/  @!P6 IMAD.MOV.U32 R3, RZ, RZ, RZ ;  /* 0x000000ffff03e224 */ /* 0x000fe200078e00ff */
[----:B------:R-:W-:-:S13]  /*11350*/  ISETP.NE.AND P0, PT, R6, RZ, !P6 ;  /* 0x000000ff0600720c */ /* 0x000fda0007705270 */
[----:B------:R-:W-:Y:S02]  /*11360*/  @P0 IADD3 R107, PT, PT, R121, RZ, RZ ;  /* 0x000000ff796b0210 */ /* 0x000fe40007ffe0ff */
[----:B------:R-:W-:-:S03]  /*11370*/  ISETP.NE.AND P0, PT, R106, RZ, PT ;  /* 0x000000ff6a00720c */ /* 0x000fc60003f05270 */
[----:B------:R-:W-:-:S10]  /*11380*/  @!P6 IMAD.MOV.U32 R121, RZ, RZ, R107 ;  /* 0x000000ffff79e224 */ /* 0x000fd400078e006b */
.L_x_311:
[----:B------:R-:W-:Y:S05]  /*11390*/  BSYNC.RECONVERGENT B2 ;  /* 0x0000000000027941 */ /* 0x000fea0003800200 */
.L_x_310:
[----:B------:R-:W-:Y:S01]  /*113a0*/  IMAD.WIDE.U32 R180, R6, -0x326172a9, RZ ;  /* 0xcd9e8d5706b47825 */ /* 0x000fe200078e00ff */
[----:B------:R-:W-:-:S03]  /*113b0*/  LOP3.LUT R106, R121, R175, R143, 0x96, !PT ;  /* 0x000000af796a7212 */ /* 0x000fc600078e968f */
[----:B------:R-:W-:Y:S01]  /*113c0*/  HFMA2 R150, -RZ, RZ, 0, 0 ;  /* 0x00000000ff967431 */ /* 0x000fe200000001ff */
[----:B------:R-:W-:Y:S01]  /*113d0*/  IADD3 R175, PT, PT, R142, -0x61c88647, RZ ;  /* 0x9e3779b98eaf7810 */ /* 0x000fe20007ffe0ff */
[----:B------:R-:W-:Y:S01]  /*113e0*/  IMAD.MOV.U32 R146, RZ, RZ, R110 ;  /* 0x000000ffff927224 */ /* 0x000fe200078e006e */
        /* <DEDUP_REMOVED lines=56> */
.L_x_308:
[----:B------:R-:W-:Y:S05]  /*11770*/  BSYNC.RECONVERGENT B1 ;  /* 0x0000000000017941 */ /* 0x000fea0003800200 */
.L_x_307:
        /* <DEDUP_REMOVED lines=8> */
[----:B------:R-:W-:-:S03]  /*11800*/  FMUL.FTZ R173, R173, R134 ;  /* 0x00000086adad7220 */ /* 0x000fc60000410000 */
[----:B------:R-:W-:Y:S02]  /*11810*/  SEL R130, RZ, 0x1, P6 ;  /* 0x00000001ff827807 */ /* 0x000fe40003000000 */
[----:B------:R-:W-:Y:S01]  /*11820*/  FSEL R107, R173, RZ, !P6 ;  /* 0x000000ffad6b7208 */ /* 0x000fe20007000000 */
[----:B------:R-:W-:-:S04]  /*11830*/  @P1 IMAD.U32 R173, R106, 0x10000, RZ ;  /* 0x000100006aad1824 */ /* 0x000fc800078e00ff */
[----:B------:R-:W-:-:S04]  /*11840*/  FADD.FTZ R106, R152, R107 ;  /* 0x0000006b986a7221 */ /* 0x000fc80000010000 */
[----:B------:R-:W-:Y:S01]  /*11850*/  @P1 FADD.FTZ R173, R106, R173 ;  /* 0x000000ad6aad1221 */ /* 0x000fe20000010000 */
[----:B------:R-:W-:Y:S02]  /*11860*/  @!P1 MOV R173, R106 ;  /* 0x0000006a00ad9202 */ /* 0x000fe40000000f00 */
[----:B------:R-:W-:Y:S02]  /*11870*/  PRMT R106, R138, 0x5410, R140 ;  /* 0x000054108a6a7816 */ /* 0x000fe4000000008c */
[----:B------:R-:W-:-:S04]  /*11880*/  F2FP.BF16.F32.PACK_AB R107, RZ, R173 ;  /* 0x000000adff6b723e */ /* 0x000fc800000010ff */
[----:B------:R-:W-:Y:S01]  /*11890*/  PRMT R107, R144, 0x5410, R107 ;  /* 0x00005410906b7816 */ /* 0x000fe2000000006b */
[----:B------:R-:W-:Y:S06]  /*118a0*/  BRA `(.L_x_312) ;  /* 0x0000003000c47947 */ /* 0x000fec0003800000 */
.L_x_231:
[----:B------:R-:W-:Y:S01]  /*118b0*/  ISETP.NE.AND P2, PT, R150, 0x1, PT ;  /* 0x000000019600780c */ /* 0x000fe20003f45270 */
[----:B------:R-:W-:Y:S01]  /*118c0*/  BSSY.RECONVERGENT B1, `(.L_x_313) ;  /* 0x0000059000017945 */ /* 0x000fe20003800200 */
[----:B0-----:R-:W-:Y:S01]  /*118d0*/  IMAD.MOV.U32 R139, RZ, RZ, 0x2 ;  /* 0x00000002ff8b7424 */ /* 0x001fe200078e00ff */
[----:B------:R-:W-:Y:S01]  /*118e0*/  MOV R110, R136 ;  /* 0x00000088006e7202 */ /* 0x000fe20000000f00 */
[----:B------:R-:W-:-:S09]  /*118f0*/  IMAD.MOV.U32 R109, RZ, RZ, R148 ;  /* 0x000000ffff6d7224 */ /* 0x000fd200078e0094 */
[----:B------:R-:W-:Y:S05]  /*11900*/  @!P2 BRA `(.L_x_314) ;  /* 0x000000040050a947 */ /* 0x000fea0003800000 */
[----:B------:R-:W-:-:S13]  /*11910*/  ISETP.NE.AND P2, PT, R150, 0x3, PT ;  /* 0x000000039600780c */ /* 0x000fda0003f45270 */
[----:B------:R-:W-:Y:S05]  /*11920*/  @!P2 BRA `(.L_x_315) ;  /* 0x000000000020a947 */ /* 0x000fea0003800000 */
[----:B------:R-:W-:-:S13]  /*11930*/  ISETP.NE.AND P2, PT, R150, 0x2, PT ;  /* 0x000000029600780c */ /* 0x000fda0003f45270 */
[----:B------:R-:W-:Y:S01]  /*11940*/  @!P2 IMAD.MOV.U32 R139, RZ, RZ, 0x3 ;  /* 0x00000003ff8ba424 */ /* 0x000fe200078e00ff */
[----:B------:R-:W-:Y:S01]  /*11950*/  @!P2 MOV R109, R174 ;  /* 0x000000ae006da202 */ /* 0x000fe20000000f00 */
[--C-:B------:R-:W-:Y:S01]  /*11960*/  @!P2 IMAD.MOV.U32 R110, RZ, RZ, R136.reuse ;  /* 0x000000ffff6ea224 */ /* 0x100fe200078e0088 */
[----:B------:R-:W-:Y:S01]  /*11970*/  @P2 MOV R109, R175 ;  /* 0x000000af006d2202 */ /* 0x000fe20000000f00 */
[----:B------:R-:W-:Y:S02]  /*11980*/  @P2 VIADD R139, R150, 0x1 ;  /* 0x00000001968b2836 */ /* 0x000fe40000000000 */
[----:B------:R-:W-:Y:S01]  /*11990*/  @P2 IMAD.MOV.U32 R110, RZ, RZ, R136 ;  /* 0x000000ffff6e2224 */ /* 0x000fe200078e0088 */
[----:B------:R-:W-:Y:S06]  /*119a0*/  BRA `(.L_x_314) ;  /* 0x0000000400287947 */ /* 0x000fec0003800000 */
.L_x_315:
        /* <DEDUP_REMOVED lines=13> */
.L_x_317:
[----:B------:R-:W-:Y:S05]  /*11a80*/  BSYNC.RECONVERGENT B2 ;  /* 0x0000000000027941 */ /* 0x000fea0003800200 */
.L_x_316:
        /* <DEDUP_REMOVED lines=24> */
[C---:B------:R-:W-:Y:S02]  /*11c10*/  IADD3 R109, PT, PT, R142.reuse, 0x78dde6e4, RZ ;  /* 0x78dde6e48e6d7810 */ /* 0x040fe40007ffe0ff */
        /* <DEDUP_REMOVED lines=32> */
[----:B------:R-:W-:Y:S01]  /*11e20*/  IMAD.MOV.U32 R139, RZ, RZ, RZ ;  /* 0x000000ffff8b7224 */ /* 0x000fe200078e00ff */
[----:B------:R-:W-:Y:S02]  /*11e30*/  LOP3.LUT R174, R109, R174, R111, 0x96, !PT ;  /* 0x000000ae6dae7212 */ /* 0x000fe400078e966f */
[----:B------:R-:W-:-:S07]  /*11e40*/  MOV R109, R136 ;  /* 0x00000088006d7202 */ /* 0x000fce0000000f00 */
.L_x_314:
[----:B------:R-:W-:Y:S05]  /*11e50*/  BSYNC.RECONVERGENT B1 ;  /* 0x0000000000017941 */ /* 0x000fea0003800200 */
.L_x_313:
[----:B------:R-:W0:Y:S01]  /*11e60*/  LDC R144, c[0x0][0x408] ;  /* 0x00010200ff907b82 */ /* 0x000e220000000800 */
[----:B------:R-:W-:Y:S01]  /*11e70*/  I2FP.F32.U32 R109, R109 ;  /* 0x0000006d006d7245 */ /* 0x000fe20000201000 */
[----:B------:R-:W-:Y:S01]  /*11e80*/  IMAD.MOV.U32 R138, RZ, RZ, 0x2f800000 ;  /* 0x2f800000ff8a7424 */ /* 0x000fe200078e00ff */
[----:B-----5:R-:W-:Y:S01]  /*11e90*/  SHF.L.U32 R111, R104, 0x10, RZ ;  /* 0x00000010686f7819 */ /* 0x020fe200000006ff */
[----:B------:R-:W-:Y:S01]  /*11ea0*/  @P1 IMAD.U32 R134, R100, 0x10000, RZ ;  /* 0x0001000064861824 */ /* 0x000fe200078e00ff */
[----:B------:R-:W-:Y:S01]  /*11eb0*/  ISETP.NE.AND P3, PT, R139, 0x1, PT ;  /* 0x000000018b00780c */ /* 0x000fe20003f65270 */
[----:B------:R-:W-:Y:S01]  /*11ec0*/  FFMA.FTZ R109, R109, R138, 1.1641532182693481445e-10 ;  /* 0x2f0000006d6d7423 */ /* 0x000fe2000001008a */
[----:B------:R-:W-:Y:S01]  /*11ed0*/  LOP3.LUT R4, R4, 0xffffffef, RZ, 0xc0, !PT ;  /* 0xffffffef04047812 */ /* 0x000fe200078ec0ff */
[----:B------:R-:W1:Y:S01]  /*11ee0*/  LDC R140, c[0x0][0x404] ;  /* 0x00010100ff8c7b82 */ /* 0x000e620000000800 */
[----:B------:R-:W-:Y:S01]  /*11ef0*/  BSSY.RECONVERGENT B1, `(.L_x_318) ;  /* 0x000005f000017945 */ /* 0x000fe20003800200 */
[----:B------:R-:W-:Y:S01]  /*11f00*/  PRMT R104, R104, 0x7632, R104 ;  /* 0x0000763268687816 */ /* 0x000fe20000000068 */
[----:B0-----:R-:W-:Y:S01]  /*11f10*/  FMUL.FTZ R111, R111, R144 ;  /* 0x000000906f6f7220 */ /* 0x001fe20000410000 */
[----:B-1----:R-:W-:-:S04]  /*11f20*/  FSETP.GTU.FTZ.AND P2, PT, R109, R140, PT ;  /* 0x0000008c6d00720b */ /* 0x002fc80003f5c000 */
[----:B------:R-:W-:Y:S02]  /*11f30*/  FSEL R131, R111, RZ, !P2 ;  /* 0x000000ff6f837208 */ /* 0x000fe40005000000 */
[----:B------:R-:W-:Y:S02]  /*11f40*/  PLOP3.LUT P2, PT, P2, PT, PT, 0x8, 0x80 ;  /* 0x000000000080781c */ /* 0x000fe4000174e170 */
[----:B------:R-:W-:Y:S01]  /*11f50*/  MOV R111, R148 ;  /* 0x00000094006f7202 */ /* 0x000fe20000000f00 */
[----:B------:R-:W-:Y:S01]  /*11f60*/  @P1 FADD.FTZ R131, R134, R131 ;  /* 0x0000008386831221 */ /* 0x000fe20000010000 */
[----:B------:R-:W-:-:S04]  /*11f70*/  IMAD.MOV.U32 R134, RZ, RZ, 0x2 ;  /* 0x00000002ff867424 */ /* 0x000fc800078e00ff */
[----:B------:R-:W-:-:S05]  /*11f80*/  F2FP.BF16.F32.PACK_AB R109, RZ, R131 ;  /* 0x00000083ff6d723e */ /* 0x000fca00000010ff */
        /* <DEDUP_REMOVED lines=10> */
.L_x_320:
        /* <DEDUP_REMOVED lines=13> */
.L_x_322:
[----:B------:R-:W-:Y:S05]  /*12100*/  BSYNC.RECONVERGENT B2 ;  /* 0x0000000000027941 */ /* 0x000fea0003800200 */
.L_x_321:
        /* <DEDUP_REMOVED lines=57> */
[----:B------:R-:W-:Y:S01]  /*124a0*/  IMAD.MOV.U32 R111, RZ, RZ, R110 ;  /* 0x000000ffff6f7224 */ /* 0x000fe200078e006e */
[----:B------:R-:W-:Y:S01]  /*124b0*/  LOP3.LUT R175, R175, R164, R155, 0x96, !PT ;  /* 0x000000a4afaf7212 */ /* 0x000fe200078e969b */
[----:B------:R-:W-:Y:S01]  /*124c0*/  IMAD.MOV.U32 R110, RZ, RZ, R152 ;  /* 0x000000ffff6e7224 */ /* 0x000fe200078e0098 */
[----:B------:R-:W-:-:S07]  /*124d0*/  MOV R148, R154 ;  /* 0x0000009a00947202 */ /* 0x000fce0000000f00 */
.L_x_319:
[----:B------:R-:W-:Y:S05]  /*124e0*/  BSYNC.RECONVERGENT B1 ;  /* 0x0000000000017941 */ /* 0x000fea0003800200 */
.L_x_318:
        /* <DEDUP_REMOVED lines=8> */
[----:B------:R-:W-:Y:S02]  /*12570*/  HFMA2 R146, -RZ, RZ, 0, 1.1920928955078125e-07 ;  /* 0x00000002ff927431 */ /* 0x000fe400000001ff */
[----:B------:R-:W-:Y:S01]  /*12580*/  @P1 IMAD.U32 R104, R104, 0x10000, RZ ;  /* 0x0001000068681824 */ /* 0x000fe200078e00ff */
[----:B------:R-:W-:-:S04]  /*12590*/  FSETP.GTU.FTZ.AND P3, PT, R111, R140, PT ;  /* 0x0000008c6f00720b */ /* 0x000fc80003f7c000 */
[----:B------:R-:W-:Y:S02]  /*125a0*/  FSEL R139, R139, RZ, !P3 ;  /* 0x000000ff8b8b7208 */ /* 0x000fe40005800000 */
[----:B------:R-:W-:-:S03]  /*125b0*/  PLOP3.LUT P3, PT, P3, PT, PT, 0x8, 0x80 ;  /* 0x000000000080781c */ /* 0x000fc60001f6e170 */
[----:B------:R-:W-:Y:S01]  /*125c0*/  @P1 FADD.FTZ R139, R104, R139 ;  /* 0x0000008b688b1221 */ /* 0x000fe20000010000 */
[----:B------:R-:W-:-:S04]  /*125d0*/  IMAD.MOV.U32 R104, RZ, RZ, R148 ;  /* 0x000000ffff687224 */ /* 0x000fc800078e0094 */
        /* <DEDUP_REMOVED lines=11> */
.L_x_325:
        /* <DEDUP_REMOVED lines=13> */
.L_x_327:
[----:B------:R-:W-:Y:S05]  /*12760*/  BSYNC.RECONVERGENT B2 ;  /* 0x0000000000027941 */ /* 0x000fea0003800200 */
.L_x_326:
        /* <DEDUP_REMOVED lines=55> */
[----:B------:R-:W-:Y:S01]  /*12ae0*/  IMAD.MOV.U32 R148, RZ, RZ, R154 ;  /* 0x000000ffff947224 */ /* 0x000fe200078e009a */
[----:B------:R-:W-:Y:S02]  /*12af0*/  IADD3 R141, PT, PT, R143, -0x695add53, RZ ;  /* 0x96a522ad8f8d7810 */ /* 0x000fe40007ffe0ff */
[----:B------:R-:W-:Y:S01]  /*12b00*/  LOP3.LUT R175, R175, R164, R155, 0x96, !PT ;  /* 0x000000a4afaf7212 */ /* 0x000fe200078e969b */
[----:B------:R-:W-:-:S05]  /*12b10*/  IMAD.WIDE.U32 R152, R152, -0x2daee0ad, RZ ;  /* 0xd2511f5398987825 */ /* 0x000fca00078e00ff */
[----:B------:R-:W-:Y:S02]  /*12b20*/  LOP3.LUT R174, R141, R174, R153, 0x96, !PT ;  /* 0x000000ae8dae7212 */ /* 0x000fe400078e9699 */
[----:B------:R-:W-:-:S07]  /*12b30*/  MOV R110, R152 ;  /* 0x00000098006e7202 */ /* 0x000fce0000000f00 */
.L_x_324:
[----:B------:R-:W-:Y:S05]  /*12b40*/  BSYNC.RECONVERGENT B1 ;  /* 0x0000000000017941 */ /* 0x000fea0003800200 */
.L_x_323:
[----:B------:R-:W-:Y:S01]  /*12b50*/  I2FP.F32.U32 R141, R104 ;  /* 0x00000068008d7245 */ /* 0x000fe20000201000 */
[----:B------:R-:W-:Y:S01]  /*12b60*/  IMAD.U32 R153, R105, 0x10000, RZ ;  /* 0x0001000069997824 */ /* 0x000fe200078e00ff */
[----:B------:R-:W-:Y:S01]  /*12b70*/  @P1 SHF.L.U32 R104, R101, 0x10, RZ ;  /* 0x0000001065681819 */ /* 0x000fe200000006ff */
[----:B------:R-:W-:Y:S01]  /*12b80*/  BSSY.RECONVERGENT B1, `(.L_x_328) ;  /* 0x0000062000017945 */ /* 0x000fe20003800200 */
[----:B------:R-:W-:Y:S01]  /*12b90*/  LOP3.LUT R4, R4, 0xfffffffb, RZ, 0xc0, !PT ;  /* 0xfffffffb04047812 */ /* 0x000fe200078ec0ff */
[----:B------:R-:W-:Y:S01]  /*12ba0*/  FFMA.FTZ R141, R141, R138, 1.1641532182693481445e-10 ;  /* 0x2f0000008d8d7423 */ /* 0x000fe2000001008a */
[----:B------:R-:W-:Y:S01]  /*12bb0*/  FMUL.FTZ R153, R153, R144 ;  /* 0x0000009099997220 */ /* 0x000fe20000410000 */
[----:B------:R-:W-:Y:S01]  /*12bc0*/  PRMT R136, R105, 0x7632, R136 ;  /* 0x0000763269887816 */ /* 0x000fe20000000088 */
        /* <DEDUP_REMOVED lines=18> */
.L_x_330:
        /* <DEDUP_REMOVED lines=13> */
.L_x_332:
[----:B------:R-:W-:Y:S05]  /*12dc0*/  BSYNC.RECONVERGENT B2 ;  /* 0x0000000000027941 */ /* 0x000fea0003800200 */
.L_x_331:
        /* <DEDUP_REMOVED lines=60> */
[----:B------:R-:W-:-:S07]  /*13190*/  IMAD.MOV.U32 R110, RZ, RZ, R104 ;  /* 0x000000ffff6e7224 */ /* 0x000fce00078e0068 */
.L_x_329:
[----:B------:R-:W-:Y:S05]  /*131a0*/  BSYNC.RECONVERGENT B1 ;  /* 0x0000000000017941 */ /* 0x000fea0003800200 */
.L_x_328:
[----:B------:R-:W-:Y:S01]  /*131b0*/  I2FP.F32.U32 R105, R105 ;  /* 0x0000006900697245 */ /* 0x000fe20000201000 */
[----:B------:R-:W-:Y:S01]  /*131c0*/  BSSY.RECONVERGENT B1, `(.L_x_333) ;  /* 0x0000064000017945 */ /* 0x000fe20003800200 */
[----:B------:R-:W-:Y:S01]  /*131d0*/  SHF.L.U32 R153, R136, 0x10, RZ ;  /* 0x0000001088997819 */ /* 0x000fe200000006ff */
[----:B------:R-:W-:Y:S01]  /*131e0*/  IMAD.MOV.U32 R152, RZ, RZ, 0x2 ;  /* 0x00000002ff987424 */ /* 0x000fe200078e00ff */
[----:B------:R-:W-:Y:S01]  /*131f0*/  @P1 PRMT R104, R101, 0x7632, R104 ;  /* 0x0000763265681816 */ /* 0x000fe20000000068 */
[----:B------:R-:W-:Y:S01]  /*13200*/  FFMA.FTZ R105, R105, R138, 1.1641532182693481445e-10 ;  /* 0x2f00000069697423 */ /* 0x000fe2000001008a */
[----:B------:R-:W-:Y:S01]  /*13210*/  LOP3.LUT R4, R4, 0xfffffffd, RZ, 0xc0, !PT ;  /* 0xfffffffd04047812 */ /* 0x000fe200078ec0ff */
[----:B------:R-:W-:Y:S02]  /*13220*/  FMUL.FTZ R153, R153, R144 ;  /* 0x0000009099997220 */ /* 0x000fe40000410000 */
[----:B------:R-:W-:Y:S01]  /*13230*/  @P1 IMAD.U32 R104, R104, 0x10000, RZ ;  /* 0x0001000068681824 */ /* 0x000fe200078e00ff */
[----:B------:R-:W-:-:S02]  /*13240*/  FSETP.GTU.FTZ.AND P2, PT, R105, R140, PT ;  /* 0x0000008c6900720b */ /* 0x000fc40003f5c000 */
[----:B------:R-:W-:Y:S02]  /*13250*/  MOV R105, R148 ;  /* 0x0000009400697202 */ /* 0x000fe40000000f00 */
        /* <DEDUP_REMOVED lines=15> */
.L_x_335:
        /* <DEDUP_REMOVED lines=13> */
.L_x_337:
[----:B------:R-:W-:Y:S05]  /*13420*/  BSYNC.RECONVERGENT B2 ;  /* 0x0000000000027941 */ /* 0x000fea0003800200 */
.L_x_336:
        /* <DEDUP_REMOVED lines=59> */
[----:B------:R-:W-:Y:S01]  /*137e0*/  IMAD.MOV.U32 R110, RZ, RZ, R104 ;  /* 0x000000ffff6e7224 */ /* 0x000fe200078e0068 */
[----:B------:R-:W-:-:S07]  /*137f0*/  LOP3.LUT R175, R175, R164, R155, 0x96, !PT ;  /* 0x000000a4afaf7212 */ /* 0x000fce00078e969b */
.L_x_334:
[----:B------:R-:W-:Y:S05]  /*13800*/  BSYNC.RECONVERGENT B1 ;  /* 0x0000000000017941 */ /* 0x000fea0003800200 */
.L_x_333:
[----:B------:R-:W-:Y:S01]  /*13810*/  I2FP.F32.U32 R105, R105 ;  /* 0x0000006900697245 */ /* 0x000fe20000201000 */
[----:B------:R-:W-:Y:S01]  /*13820*/  IMAD.U32 R155, R106, 0x10000, RZ ;  /* 0x000100006a9b7824 */ /* 0x000fe200078e00ff */
[----:B------:R-:W-:Y:S01]  /*13830*/  ISETP.NE.AND P3, PT, R152, 0x1, PT ;  /* 0x000000019800780c */ /* 0x000fe20003f65270 */
[----:B------:R-:W-:Y:S01]  /*13840*/  @P1 IMAD.U32 R104, R102, 0x10000, RZ ;  /* 0x0001000066681824 */ /* 0x000fe200078e00ff */
[----:B------:R-:W-:Y:S01]  /*13850*/  BSSY.RECONVERGENT B1, `(.L_x_338) ;  /* 0x000005f000017945 */ /* 0x000fe20003800200 */
[----:B------:R-:W-:Y:S01]  /*13860*/  FFMA.FTZ R105, R105, R138, 1.1641532182693481445e-10 ;  /* 0x2f00000069697423 */ /* 0x000fe2000001008a */
[----:B------:R-:W-:Y:S01]  /*13870*/  FMUL.FTZ R155, R155, R144 ;  /* 0x000000909b9b7220 */ /* 0x000fe20000410000 */
[----:B------:R-:W-:Y:S02]  /*13880*/  PRMT R106, R106, 0x7632, R106 ;  /* 0x000076326a6a7816 */ /* 0x000fe4000000006a */
[----:B------:R-:W-:Y:S02]  /*13890*/  MOV R150, 0x2 ;  /* 0x0000000200967802 */ /* 0x000fe40000000f00 */
        /* <DEDUP_REMOVED lines=15> */
.L_x_340:
        /* <DEDUP_REMOVED lines=13> */
.L_x_342:
[----:B------:R-:W-:Y:S05]  /*13a60*/  BSYNC.RECONVERGENT B2 ;  /* 0x0000000000027941 */ /* 0x000fea0003800200 */
.L_x_341:
        /* <DEDUP_REMOVED lines=8> */
[C---:B------:R-:W-:Y:S01]  /*13af0*/  VIADD R165, R142.reuse, 0x3c6ef372 ;  /* 0x3c6ef3728ea57836 */ /* 0x040fe20000000000 */
[----:B------:R-:W-:Y:S01]  /*13b00*/  LOP3.LUT R104, R173, R172, R167, 0x96, !PT ;  /* 0x000000acad687212 */ /* 0x000fe200078e96a7 */
[----:B------:R-:W-:Y:S01]  /*13b10*/  VIADD R175, R142, 0x8ff34781 ;  /* 0x8ff347818eaf7836 */ /* 0x000fe20000000000 */
[----:B------:R-:W-:Y:S01]  /*13b20*/  IADD3 R167, PT, PT, R143, 0x76cf5d0a, RZ ;  /* 0x76cf5d0a8fa77810 */ /* 0x000fe20007ffe0ff */
[----:B------:R-:W-:-:S04]  /*13b30*/  IMAD.WIDE.U32 R172, R105, -0x2daee0ad, RZ ;  /* 0xd2511f5369ac7825 */ /* 0x000fc800078e00ff */
[----:B------:R-:W-:Y:S01]  /*13b40*/  IMAD.WIDE.U32 R104, R104, -0x326172a9, RZ ;  /* 0xcd9e8d5768687825 */ /* 0x000fe200078e00ff */
[----:B------:R-:W-:Y:S02]  /*13b50*/  LOP3.LUT R167, R167, R166, R173, 0x96, !PT ;  /* 0x000000a6a7a77212 */ /* 0x000fe400078e96ad */
[----:B------:R-:W-:Y:S01]  /*13b60*/  IADD3 R173, PT, PT, R143, 0x32370b8f, RZ ;  /* 0x32370b8f8fad7810 */ /* 0x000fe20007ffe0ff */
        /* <DEDUP_REMOVED lines=39> */
[----:B------:R-:W-:Y:S01]  /*13de0*/  IMAD.WIDE.U32 R164, R165, -0x2daee0ad, RZ ;  /* 0xd2511f53a5a47825 */ /* 0x000fe200078e00ff */
[----:B------:R-:W-:-:S03]  /*13df0*/  LOP3.LUT R175, R175, R172, R167, 0x96, !PT ;  /* 0x000000acafaf7212 */ /* 0x000fc600078e96a7 */
[----:B------:R-:W-:Y:S01]  /*13e00*/  IMAD.MOV.U32 R148, RZ, RZ, R166 ;  /* 0x000000ffff947224 */ /* 0x000fe200078e00a6 */
[----:B------:R-:W-:Y:S01]  /*13e10*/  LOP3.LUT R174, R105, R104, R165, 0x96, !PT ;  /* 0x0000006869ae7212 */ /* 0x000fe200078e96a5 */
[----:B------:R-:W-:Y:S01]  /*13e20*/  IMAD.MOV.U32 R104, RZ, RZ, R110 ;  /* 0x000000ffff687224 */ /* 0x000fe200078e006e */
[----:B------:R-:W-:-:S07]  /*13e30*/  MOV R110, R164 ;  /* 0x000000a4006e7202 */ /* 0x000fce0000000f00 */
.L_x_339:
[----:B------:R-:W-:Y:S05]  /*13e40*/  BSYNC.RECONVERGENT B1 ;  /* 0x0000000000017941 */ /* 0x000fea0003800200 */
.L_x_338:
[----:B------:R-:W-:Y:S01]  /*13e50*/  I2FP.F32.U32 R105, R104 ;  /* 0x0000006800697245 */ /* 0x000fe20000201000 */
[----:B------:R-:W-:Y:S01]  /*13e60*/  IMAD.U32 R165, R106, 0x10000, RZ ;  /* 0x000100006aa57824 */ /* 0x000fe200078e00ff */
[----:B------:R-:W-:Y:S01]  /*13e70*/  ISETP.NE.AND P4, PT, R150, 0x1, PT ;  /* 0x000000019600780c */ /* 0x000fe20003f85270 */
[----:B------:R-:W-:Y:S01]  /*13e80*/  BSSY.RECONVERGENT B1, `(.L_x_343) ;  /* 0x0000060000017945 */ /* 0x000fe20003800200 */
[----:B------:R-:W-:Y:S01]  /*13e90*/  @P1 PRMT R104, R102, 0x7632, R104 ;  /* 0x0000763266681816 */ /* 0x000fe20000000068 */
[----:B------:R-:W-:Y:S01]  /*13ea0*/  FFMA.FTZ R105, R105, R138, 1.1641532182693481445e-10 ;  /* 0x2f00000069697423 */ /* 0x000fe2000001008a */
[----:B------:R-:W-:Y:S01]  /*13eb0*/  FMUL.FTZ R165, R165, R144 ;  /* 0x00000090a5a57220 */ /* 0x000fe20000410000 */
[----:B------:R-:W-:Y:S01]  /*13ec0*/  IMAD.MOV.U32 R106, RZ, RZ, 0x2 ;  /* 0x00000002ff6a7424 */ /* 0x000fe200078e00ff */
[----:B------:R-:W-:Y:S02]  /*13ed0*/  @P1 SHF.L.U32 R104, R104, 0x10, RZ ;  /* 0x0000001068681819 */ /* 0x000fe400000006ff */
        /* <DEDUP_REMOVED lines=15> */
.L_x_345:
        /* <DEDUP_REMOVED lines=13> */
.L_x_347:
[----:B------:R-:W-:Y:S05]  /*140a0*/  BSYNC.RECONVERGENT B2 ;  /* 0x0000000000027941 */ /* 0x000fea0003800200 */
.L_x_346:
        /* <DEDUP_REMOVED lines=58> */
[----:B------:R-:W-:Y:S02]  /*14450*/  LOP3.LUT R174, R105, R104, R167, 0x96, !PT ;  /* 0x0000006869ae7212 */ /* 0x000fe400078e96a7 */
[----:B------:R-:W-:Y:S01]  /*14460*/  MOV R104, R110 ;  /* 0x0000006e00687202 */ /* 0x000fe20000000f00 */
[----:B------:R-:W-:-:S07]  /*14470*/  IMAD.MOV.U32 R110, RZ, RZ, R166 ;  /* 0x000000ffff6e7224 */ /* 0x000fce00078e00a6 */
.L_x_344:
[----:B------:R-:W-:Y:S05]  /*14480*/  BSYNC.RECONVERGENT B1 ;  /* 0x0000000000017941 */ /* 0x000fea0003800200 */
.L_x_343:
[----:B------:R-:W-:Y:S01]  /*14490*/  I2FP.F32.U32 R105, R104 ;  /* 0x0000006800697245 */ /* 0x000fe20000201000 */
[----:B------:R-:W-:Y:S01]  /*144a0*/  @P1 IMAD.U32 R104, R103, 0x10000, RZ ;  /* 0x0001000067681824 */ /* 0x000fe200078e00ff */
[----:B------:R-:W-:Y:S01]  /*144b0*/  SHF.L.U32 R167, R107, 0x10, RZ ;  /* 0x000000106ba77819 */ /* 0x000fe200000006ff */
[----:B------:R-:W-:Y:S01]  /*144c0*/  BSSY.RECONVERGENT B1, `(.L_x_348) ;  /* 0x0000060000017945 */ /* 0x000fe20003800200 */
[----:B------:R-:W-:Y:S01]  /*144d0*/  ISETP.NE.AND P5, PT, R106, 0x1, PT ;  /* 0x000000016a00780c */ /* 0x000fe20003fa5270 */
[----:B------:R-:W-:Y:S01]  /*144e0*/  FFMA.FTZ R105, R105, R138, 1.1641532182693481445e-10 ;  /* 0x2f00000069697423 */ /* 0x000fe2000001008a */
[----:B------:R-:W-:Y:S01]  /*144f0*/  PRMT R156, R107, 0x7632, R156 ;  /* 0x000076326b9c7816 */ /* 0x000fe2000000009c */
[----:B------:R-:W-:Y:S01]  /*14500*/  FMUL.FTZ R167, R167, R144 ;  /* 0x00000090a7a77220 */ /* 0x000fe20000410000 */
[----:B------:R-:W-:Y:S02]  /*14510*/  IMAD.MOV.U32 R150, RZ, RZ, 0x2 ;  /* 0x00000002ff967424 */ /* 0x000fe400078e00ff */
[----:B------:R-:W-:-:S04]  /*14520*/  FSETP.GTU.FTZ.AND P4, PT, R105, R140, PT ;  /* 0x0000008c6900720b */ /* 0x000fc80003f9c000 */
[----:B------:R-:W-:Y:S02]  /*14530*/  FSEL R167, R167, RZ, !P4 ;  /* 0x000000ffa7a77208 */ /* 0x000fe40006000000 */
[----:B------:R-:W-:-:S03]  /*14540*/  PLOP3.LUT P4, PT, P4, PT, PT, 0x8, 0x80 ;  /* 0x000000000080781c */ /* 0x000fc6000278e170 */
[----:B------:R-:W-:Y:S01]  /*14550*/  @P1 FADD.FTZ R167, R104, R167 ;  /* 0x000000a768a71221 */ /* 0x000fe20000010000 */
[----:B------:R-:W-:-:S04]  /*14560*/  MOV R104, R148 ;  /* 0x0000009400687202 */ /* 0x000fc80000000f00 */
        /* <DEDUP_REMOVED lines=10> */
.L_x_350:
        /* <DEDUP_REMOVED lines=13> */
.L_x_352:
[----:B------:R-:W-:Y:S05]  /*146e0*/  BSYNC.RECONVERGENT B2 ;  /* 0x0000000000027941 */ /* 0x000fea0003800200 */
.L_x_351:
[----:B------:R-:W-:Y:S01]  /*146f0*/  IMAD.WIDE.U32 R174, R6, -0x326172a9, RZ ;  /* 0xcd9e8d5706ae7825 */ /* 0x000fe200078e00ff */
[----:B------:R-:W-:-:S03]  /*14700*/  LOP3.LUT R106, R121, R105, R143, 0x96, !PT ;  /* 0x00000069796a7212 */ /* 0x000fc600078e968f */
[----:B------:R-:W-:Y:S01]  /*14710*/  HFMA2 R150, -RZ, RZ, 0, 0 ;  /* 0x00000000ff967431 */ /* 0x000fe200000001ff */
        /* <DEDUP_REMOVED lines=57> */
[----:B------:R-:W-:-:S07]  /*14ab0*/  IMAD.MOV.U32 R110, RZ, RZ, R106 ;  /* 0x000000ffff6e7224 */ /* 0x000fce00078e006a */
.L_x_349:
[----:B------:R-:W-:Y:S05]  /*14ac0*/  BSYNC.RECONVERGENT B1 ;  /* 0x0000000000017941 */ /* 0x000fea0003800200 */
.L_x_348:
[----:B------:R-:W-:Y:S01]  /*14ad0*/  I2FP.F32.U32 R105, R104 ;  /* 0x0000006800697245 */ /* 0x000fe20000201000 */
[----:B------:R-:W-:Y:S01]  /*14ae0*/  IMAD.U32 R107, R156, 0x10000, RZ ;  /* 0x000100009c6b7824 */ /* 0x000fe200078e00ff */
[----:B------:R-:W-:Y:S02]  /*14af0*/  @P1 PRMT R104, R103, 0x7632, R104 ;  /* 0x0000763267681816 */ /* 0x000fe40000000068 */
[----:B------:R-:W-:Y:S01]  /*14b00*/  PRMT R106, R146, 0x5410, R152 ;  /* 0x00005410926a7816 */ /* 0x000fe20000000098 */
[----:B------:R-:W-:Y:S01]  /*14b10*/  FFMA.FTZ R105, R105, R138, 1.1641532182693481445e-10 ;  /* 0x2f00000069697423 */ /* 0x000fe2000001008a */
[----:B------:R-:W-:Y:S01]  /*14b20*/  FMUL.FTZ R107, R107, R144 ;  /* 0x000000906b6b7220 */ /* 0x000fe20000410000 */
[----:B------:R-:W-:-:S03]  /*14b30*/  @P1 IMAD.U32 R104, R104, 0x10000, RZ ;  /* 0x0001000068681824 */ /* 0x000fc600078e00ff */
[----:B------:R-:W-:Y:S02]  /*14b40*/  FSETP.GTU.FTZ.AND P5, PT, R105, R140, PT ;  /* 0x0000008c6900720b */ /* 0x000fe40003fbc000 */
[----:B------:R-:W-:Y:S02]  /*14b50*/  PRMT R105, R134, 0x5410, R136 ;  /* 0x0000541086697816 */ /* 0x000fe40000000088 */
[----:B------:R-:W-:Y:S02]  /*14b60*/  FSEL R173, R107, RZ, !P5 ;  /* 0x000000ff6bad7208 */ /* 0x000fe40006800000 */
[----:B------:R-:W-:-:S03]  /*14b70*/  PLOP3.LUT P5, PT, P5, PT, PT, 0x8, 0x80 ;  /* 0x000000000080781c */ /* 0x000fc60002fae170 */
[----:B------:R-:W-:Y:S01]  /*14b80*/  @P1 FADD.FTZ R173, R104, R173 ;  /* 0x000000ad68ad1221 */ /* 0x000fe20000010000 */
[----:B------:R-:W-:-:S04]  /*14b90*/  PRMT R104, R109, 0x5410, R111 ;  /* 0x000054106d687816 */ /* 0x000fc8000000006f */
[----:B------:R-:W-:-:S04]  /*14ba0*/  F2FP.BF16.F32.PACK_AB R107, RZ, R173 ;  /* 0x000000adff6b723e */ /* 0x000fc800000010ff */
[----:B------:R-:W-:-:S07]  /*14bb0*/  PRMT R107, R154, 0x5410, R107 ;  /* 0x000054109a6b7816 */ /* 0x000fce000000006b */
.L_x_312:
        /* <DEDUP_REMOVED lines=23> */
[----:B0-----:R-:W-:Y:S01]  /*14d30*/  SHF.L.U32 R107, R129, 0x10, RZ ;  /* 0x00000010816b7819 */ /* 0x001fe200000006ff */
[----:B------:R-:W0:Y:S01]  /*14d40*/  LDC.64 R104, c[0x0][0x3b8] ;  /* 0x0000ee00ff687b82 */ /* 0x000e220000000a00 */
[----:B------:R-:W-:Y:S02]  /*14d50*/  LOP3.LUT R106, R130, 0xffff, RZ, 0xc0, !PT ;  /* 0x0000ffff826a7812 */ /* 0x000fe400078ec0ff */
[----:B------:R-:W-:Y:S02]  /*14d60*/  LOP3.LUT R107, R107, 0xff0000, RZ, 0xc0, !PT ;  /* 0x00ff00006b6b7812 */ /* 0x000fe400078ec0ff */
[----:B------:R-:W-:Y:S02]  /*14d70*/  PRMT R109, R128, 0x7104, RZ ;  /* 0x00007104806d7816 */ /* 0x000fe400000000ff */
[----:B------:R-:W-:Y:S02]  /*14d80*/  PRMT R106, R107, 0x4210, R106 ;  /* 0x000042106b6a7816 */ /* 0x000fe4000000006a */
[----:B------:R-:W-:-:S02]  /*14d90*/  LOP3.LUT R182, R126, 0xff, RZ, 0xc0, !PT ;  /* 0x000000ff7eb67812 */ /* 0x000fc400078ec0ff */
[----:B------:R-:W-:Y:S02]  /*14da0*/  LOP3.LUT R180, R125, 0xff, RZ, 0xc0, !PT ;  /* 0x000000ff7db47812 */ /* 0x000fe400078ec0ff */
[----:B------:R-:W-:Y:S01]  /*14db0*/  LOP3.LUT R107, R124, 0xff, RZ, 0xc0, !PT ;  /* 0x000000ff7c6b7812 */ /* 0x000fe200078ec0ff */
[----:B------:R-:W-:Y:S01]  /*14dc0*/  IMAD.WIDE.U32 R182, R182, 0x1000000, RZ ;  /* 0x01000000b6b67825 */ /* 0x000fe200078e00ff */
[----:B------:R-:W-:-:S03]  /*14dd0*/  LOP3.LUT R134, R106, 0xff00, R109, 0xf8, !PT ;  /* 0x0000ff006a867812 */ /* 0x000fc600078ef86d */
[----:B------:R-:W-:Y:S01]  /*14de0*/  IMAD.WIDE.U32 R180, R180, 0x10000, RZ ;  /* 0x00010000b4b47825 */ /* 0x000fe200078e00ff */
[----:B------:R-:W-:-:S03]  /*14df0*/  LOP3.LUT R109, R134, 0xff, R127, 0xf8, !PT ;  /* 0x000000ff866d7812 */ /* 0x000fc600078ef87f */
[----:B------:R-:W-:Y:S01]  /*14e00*/  IMAD.WIDE.U32 R106, R107, 0x100, RZ ;  /* 0x000001006b6a7825 */ /* 0x000fe200078e00ff */
[----:B------:R-:W-:-:S03]  /*14e10*/  LOP3.LUT R109, R181, R109, R183, 0xfe, !PT ;  /* 0x0000006db56d7212 */ /* 0x000fc600078efeb7 */
[----:B0-----:R-:W-:Y:S01]  /*14e20*/  IMAD.WIDE.U32 R104, R108, 0x8, R104 ;  /* 0x000000086c687825 */ /* 0x001fe200078e0068 */
[----:B------:R-:W-:Y:S02]  /*14e30*/  LOP3.LUT R111, R106, R182, R180, 0xfe, !PT ;  /* 0x000000b66a6f7212 */ /* 0x000fe400078efeb4 */
[----:B------:R-:W-:Y:S02]  /*14e40*/  LOP3.LUT R107, R109, R107, RZ, 0xfc, !PT ;  /* 0x0000006b6d6b7212 */ /* 0x000fe400078efcff */
[----:B------:R-:W-:-:S05]  /*14e50*/  LOP3.LUT R106, R111, 0xff, R122, 0xf8, !PT ;  /* 0x000000ff6f6a7812 */ /* 0x000fca00078ef87a */
[----:B------:R1:W-:Y:S02]  /*14e60*/  STG.E.64 desc[UR6][R104.64], R106 ;  /* 0x0000006a68007986 */ /* 0x0003e4000c101b06 */
.L_x_353:
[----:B------:R-:W-:Y:S02]  /*14e70*/  IMAD.MOV.U32 R136, RZ, RZ, R110 ;  /* 0x000000ffff887224 */ /* 0x000fe400078e006e */
[----:B------:R-:W-:-:S07]  /*14e80*/  VIADD R108, R108, 0x100 ;  /* 0x000001006c6c7836 */ /* 0x000fce0000000000 */
.L_x_230:
[----:B------:R-:W-:Y:S05]  /*14e90*/  BSYNC.RECONVERGENT B0 ;  /* 0x0000000000007941 */ /* 0x000fea0003800200 */
.L_x_229:
[----:B------:R-:W-:Y:S01]  /*14ea0*/  ISETP.GE.U32.AND P0, PT, R0, 0x300, PT ;  /* 0x000003000000780c */ /* 0x000fe20003f06070 */
[----:B------:R-:W-:-:S12]  /*14eb0*/  BSSY.RECONVERGENT B0, `(.L_x_354) ;  /* 0x00009bd000007945 */ /* 0x000fd80003800200 */
[----:B------:R-:W-:Y:S05]  /*14ec0*/  @!P0 BRA `(.L_x_355) ;  /* 0x0000009800ec8947 */ /* 0x000fea0003800000 */
        /* <DEDUP_REMOVED lines=16> */
[----:B------:R-:W-:Y:S02]  /*14fd0*/  HFMA2 R124, -RZ, RZ, 0, 1.1920928955078125e-07 ;  /* 0x00000002ff7c7431 */ /* 0x000fe400000001ff */
[----:B------:R-:W-:Y:S02]  /*14fe0*/  IMAD.MOV.U32 R109, RZ, RZ, R148 ;  /* 0x000000ffff6d7224 */ /* 0x000fe400078e0094 */
[----:B0-----:R-:W-:-:S07]  /*14ff0*/  IMAD.MOV.U32 R110, RZ, RZ, R136 ;  /* 0x000000ffff6e7224 */ /* 0x001fce00078e0088 */
        /* <DEDUP_REMOVED lines=11> */
.L_x_359:
        /* <DEDUP_REMOVED lines=13> */
.L_x_361:
[----:B------:R-:W-:Y:S05]  /*15180*/  BSYNC.RECONVERGENT B2 ;  /* 0x0000000000027941 */ /* 0x000fea0003800200 */
.L_x_360:
        /* <DEDUP_REMOVED lines=36> */
[C---:B------:R-:W-:Y:S02]  /*153d0*/  IADD3 R109, PT, PT, R142.reuse, -0x4ab325aa, RZ ;  /* 0xb54cda568e6d7810 */ /* 0x040fe40007ffe0ff */
[----:B------:R-:W-:Y:S01]  /*153e0*/  LOP3.LUT R127, R127, R126, R111, 0x96, !PT ;  /* 0x0000007e7f7f7212 */ /* 0x000fe200078e966f */
[----:B------:R-:W-:Y:S01]  /*153f0*/  VIADD R111, R142, 0x5384540f ;  /* 0x5384540f8e6f7836 */ /* 0x000fe20000000000 */
        /* <DEDUP_REMOVED lines=13> */
[----:B------:R-:W-:-:S03]  /*154d0*/  LOP3.LUT R109, R109, R128, R111, 0x96, !PT ;  /* 0x000000806d6d7212 */ /* 0x000fc600078e966f */
[----:B------:R-:W-:Y:S01]  /*154e0*/  IMAD.MOV.U32 R148, RZ, RZ, R126 ;  /* 0x000000ffff947224 */ /* 0x000fe200078e007e */
[----:B------:R-:W-:Y:S01]  /*154f0*/  LOP3.LUT R175, R175, R110, R127, 0x96, !PT ;  /* 0x0000006eafaf7212 */ /* 0x000fe200078e967f */
[----:B------:R-:W-:Y:S01]  /*15500*/  IMAD.WIDE.U32 R124, R109, -0x2daee0ad, RZ ;  /* 0xd2511f536d7c7825 */ /* 0x000fe200078e00ff */
[----:B------:R-:W-:-:S03]  /*15510*/  IADD3 R109, PT, PT, R143, -0x695add53, RZ ;  /* 0x96a522ad8f6d7810 */ /* 0x000fc60007ffe0ff */
[----:B------:R-:W-:Y:S01]  /*15520*/  IMAD.MOV.U32 R110, RZ, RZ, R124 ;  /* 0x000000ffff6e7224 */ /* 0x000fe200078e007c */
[----:B------:R-:W-:Y:S01]  /*15530*/  LOP3.LUT R174, R109, R174, R125, 0x96, !PT ;  /* 0x000000ae6dae7212 */ /* 0x000fe200078e967d */
[----:B------:R-:W-:Y:S01]  /*15540*/  IMAD.MOV.U32 R124, RZ, RZ, RZ ;  /* 0x000000ffff7c7224 */ /* 0x000fe200078e00ff */
[----:B------:R-:W-:-:S07]  /*15550*/  MOV R109, R136 ;  /* 0x00000088006d7202 */ /* 0x000fce0000000f00 */
.L_x_358:
[----:B------:R-:W-:Y:S05]  /*15560*/  BSYNC.RECONVERGENT B1 ;  /* 0x0000000000017941 */ /* 0x000fea0003800200 */
.L_x_357:
[----:B------:R-:W0:Y:S01]  /*15570*/  LDC R134, c[0x0][0x408] ;  /* 0x00010200ff867b82 */ /* 0x000e220000000800 */
[----:B------:R-:W-:Y:S01]  /*15580*/  I2FP.F32.U32 R122, R109 ;  /* 0x0000006d007a7245 */ /* 0x000fe20000201000 */
[----:B------:R-:W-:Y:S01]  /*15590*/  IMAD.MOV.U32 R111, RZ, RZ, 0x2f800000 ;  /* 0x2f800000ff6f7424 */ /* 0x000fe200078e00ff */
[----:B-----5:R-:W-:Y:S01]  /*155a0*/  SHF.L.U32 R125, R104, 0x10, RZ ;  /* 0x00000010687d7819 */ /* 0x020fe200000006ff */
[----:B------:R-:W-:Y:S01]  /*155b0*/  BSSY.RECONVERGENT B1, `(.L_x_362) ;  /* 0x0000061000017945 */ /* 0x000fe20003800200 */
[----:B------:R-:W-:Y:S01]  /*155c0*/  ISETP.NE.AND P3, PT, R124, 0x1, PT ;  /* 0x000000017c00780c */ /* 0x000fe20003f65270 */
[----:B------:R-:W-:Y:S01]  /*155d0*/  FFMA.FTZ R109, R122, R111, 1.1641532182693481445e-10 ;  /* 0x2f0000007a6d7423 */ /* 0x000fe2000001006f */
[----:B------:R-:W-:Y:S01]  /*155e0*/  LOP3.LUT R4, R4, 0xffffffdf, RZ, 0xc0, !PT ;  /* 0xffffffdf04047812 */ /* 0x000fe200078ec0ff */
[----:B------:R-:W1:Y:S01]  /*155f0*/  LDC R130, c[0x0][0x404] ;  /* 0x00010100ff827b82 */ /* 0x000e620000000800 */
[----:B------:R-:W-:Y:S01]  /*15600*/  PRMT R104, R104, 0x7632, R104 ;  /* 0x0000763268687816 */ /* 0x000fe20000000068 */
[----:B------:R-:W-:-:S02]  /*15610*/  IMAD.MOV.U32 R126, RZ, RZ, 0x2 ;  /* 0x00000002ff7e7424 */ /* 0x000fc400078e00ff */
[----:B0-----:R-:W-:Y:S01]  /*15620*/  FMUL.FTZ R125, R125, R134 ;  /* 0x000000867d7d7220 */ /* 0x001fe20000410000 */
[----:B-1----:R-:W-:Y:S01]  /*15630*/  FSETP.GTU.FTZ.AND P4, PT, R109, R130, PT ;  /* 0x000000826d00720b */ /* 0x002fe20003f9c000 */
[----:B------:R-:W-:-:S03]  /*15640*/  IMAD.MOV.U32 R109, RZ, RZ, R148 ;  /* 0x000000ffff6d7224 */ /* 0x000fc600078e0094 */
[----:B------:R-:W-:Y:S02]  /*15650*/  FSEL R133, R125, RZ, !P4 ;  /* 0x000000ff7d857208 */ /* 0x000fe40006000000 */
[----:B------:R-:W-:-:S13]  /*15660*/  PLOP3.LUT P4, PT, P4, PT, PT, 0x8, 0x80 ;  /* 0x000000000080781c */ /* 0x000fda000278e170 */
        /* <DEDUP_REMOVED lines=10> */
.L_x_364:
        /* <DEDUP_REMOVED lines=13> */
.L_x_366:
[----:B------:R-:W-:Y:S05]  /*157e0*/  BSYNC.RECONVERGENT B2 ;  /* 0x0000000000027941 */ /* 0x000fea0003800200 */
.L_x_365:
        /* <DEDUP_REMOVED lines=59> */
[----:B------:R-:W-:Y:S01]  /*15ba0*/  MOV R109, R110 ;  /* 0x0000006e006d7202 */ /* 0x000fe20000000f00 */
[----:B------:R-:W-:-:S07]  /*15bb0*/  IMAD.MOV.U32 R110, RZ, RZ, R124 ;  /* 0x000000ffff6e7224 */ /* 0x000fce00078e007c */
.L_x_363:
[----:B------:R-:W-:Y:S05]  /*15bc0*/  BSYNC.RECONVERGENT B1 ;  /* 0x0000000000017941 */ /* 0x000fea0003800200 */
.L_x_362:
[----:B------:R-:W-:Y:S01]  /*15bd0*/  I2FP.F32.U32 R122, R109 ;  /* 0x0000006d007a7245 */ /* 0x000fe20000201000 */
[----:B------:R-:W-:Y:S01]  /*15be0*/  @P2 IMAD.U32 R124, R100, 0x10000, RZ ;  /* 0x00010000647c2824 */ /* 0x000fe200078e00ff */
[----:B------:R-:W-:Y:S01]  /*15bf0*/  SHF.L.U32 R125, R96, 0x10, RZ ;  /* 0x00000010607d7819 */ /* 0x000fe200000006ff */
[----:B------:R-:W-:Y:S01]  /*15c00*/  BSSY.RECONVERGENT B1, `(.L_x_367) ;  /* 0x0000061000017945 */ /* 0x000fe20003800200 */
[----:B------:R-:W-:Y:S02]  /*15c10*/  HFMA2 R128, -RZ, RZ, 0, 1.1920928955078125e-07 ;  /* 0x00000002ff807431 */ /* 0x000fe400000001ff */
[----:B------:R-:W-:Y:S01]  /*15c20*/  FFMA.FTZ R109, R122, R111, 1.1641532182693481445e-10 ;  /* 0x2f0000007a6d7423 */ /* 0x000fe2000001006f */
[----:B------:R-:W-:Y:S01]  /*15c30*/  FMUL.FTZ R122, R125, R134 ;  /* 0x000000867d7a7220 */ /* 0x000fe20000410000 */
[----:B------:R-:W-:-:S03]  /*15c40*/  IMAD.MOV.U32 R125, RZ, RZ, R148 ;  /* 0x000000ffff7d7224 */ /* 0x000fc600078e0094 */
[----:B------:R-:W-:-:S04]  /*15c50*/  FSETP.GTU.FTZ.AND P3, PT, R109, R130, PT ;  /* 0x000000826d00720b */ /* 0x000fc80003f7c000 */
[----:B------:R-:W-:-:S05]  /*15c60*/  FSEL R122, R122, RZ, !P3 ;  /* 0x000000ff7a7a7208 */ /* 0x000fca0005800000 */
[----:B------:R-:W-:Y:S01]  /*15c70*/  FADD.FTZ R109, R133, R122 ;  /* 0x0000007a856d7221 */ /* 0x000fe20000010000 */
[----:B------:R-:W-:Y:S02]  /*15c80*/  SEL R122, RZ, 0x1, P3 ;  /* 0x00000001ff7a7807 */ /* 0x000fe40001800000 */
[----:B------:R-:W-:Y:S01]  /*15c90*/  ISETP.NE.AND P3, PT, R126, 0x1, PT ;  /* 0x000000017e00780c */ /* 0x000fe20003f65270 */
[--C-:B------:R-:W-:Y:S01]  /*15ca0*/  @P2 FADD.FTZ R133, R124, R109.reuse ;  /* 0x0000006d7c852221 */ /* 0x100fe20000010000 */
[----:B------:R-:W-:-:S05]  /*15cb0*/  @!P2 IMAD.MOV.U32 R133, RZ, RZ, R109 ;  /* 0x000000ffff85a224 */ /* 0x000fca00078e006d */
        /* <DEDUP_REMOVED lines=10> */
.L_x_369:
        /* <DEDUP_REMOVED lines=13> */
.L_x_371:
[----:B------:R-:W-:Y:S05]  /*15e30*/  BSYNC.RECONVERGENT B2 ;  /* 0x0000000000027941 */ /* 0x000fea0003800200 */
.L_x_370:
        /* <DEDUP_REMOVED lines=61> */
.L_x_368:
[----:B------:R-:W-:Y:S05]  /*16210*/  BSYNC.RECONVERGENT B1 ;  /* 0x0000000000017941 */ /* 0x000fea0003800200 */
.L_x_367:
        /* <DEDUP_REMOVED lines=22> */
.L_x_374:
        /* <DEDUP_REMOVED lines=13> */
.L_x_376:
[----:B------:R-:W-:Y:S05]  /*16450*/  BSYNC.RECONVERGENT B2 ;  /* 0x0000000000027941 */ /* 0x000fea0003800200 */
.L_x_375:
        /* <DEDUP_REMOVED lines=59> */
[----:B------:R-:W-:Y:S01]  /*16810*/  IMAD.MOV.U32 R126, RZ, RZ, RZ ;  /* 0x000000ffff7e7224 */ /* 0x000fe200078e00ff */
[----:B------:R-:W-:-:S07]  /*16820*/  MOV R110, R124 ;  /* 0x0000007c006e7202 */ /* 0x000fce0000000f00 */
.L_x_373:
[----:B------:R-:W-:Y:S05]  /*16830*/  BSYNC.RECONVERGENT B1 ;  /* 0x0000000000017941 */ /* 0x000fea0003800200 */
.L_x_372:
[----:B------:R-:W-:Y:S01]  /*16840*/  I2FP.F32.U32 R104, R104 ;  /* 0x0000006800687245 */ /* 0x000fe20000201000 */
[----:B------:R-:W-:Y:S01]  /*16850*/  BSSY.RECONVERGENT B1, `(.L_x_377) ;  /* 0x0000065000017945 */ /* 0x000fe20003800200 */
[----:B------:R-:W-:Y:S01]  /*16860*/  PRMT R124, R96, 0x7632, R124 ;  /* 0x00007632607c7816 */ /* 0x000fe2000000007c */
[----:B------:R-:W-:Y:S02]  /*16870*/  IMAD.MOV.U32 R129, RZ, RZ, 0x2 ;  /* 0x00000002ff817424 */ /* 0x000fe400078e00ff */
[----:B------:R-:W-:Y:S01]  /*16880*/  FFMA.FTZ R125, R104, R111, 1.1641532182693481445e-10 ;  /* 0x2f000000687d7423 */ /* 0x000fe2000001006f */
[----:B------:R-:W-:Y:S01]  /*16890*/  @P2 PRMT R104, R100, 0x7632, R104 ;  /* 0x0000763264682816 */ /* 0x000fe20000000068 */
[----:B------:R-:W-:-:S03]  /*168a0*/  IMAD.U32 R127, R124, 0x10000, RZ ;  /* 0x000100007c7f7824 */ /* 0x000fc600078e00ff */
[----:B------:R-:W-:Y:S01]  /*168b0*/  FSETP.GTU.FTZ.AND P3, PT, R125, R130, PT ;  /* 0x000000827d00720b */ /* 0x000fe20003f7c000 */
[----:B------:R-:W-:Y:S01]  /*168c0*/  FMUL.FTZ R127, R127, R134 ;  /* 0x000000867f7f7220 */ /* 0x000fe20000410000 */
[----:B------:R-:W-:Y:S02]  /*168d0*/  @P2 SHF.L.U32 R145, R104, 0x10, RZ ;  /* 0x0000001068912819 */ /* 0x000fe400000006ff */
[----:B------:R-:W-:Y:S02]  /*168e0*/  SEL R124, RZ, 0x1, P3 ;  /* 0x00000001ff7c7807 */ /* 0x000fe40001800000 */
[----:B------:R-:W-:Y:S02]  /*168f0*/  FSEL R127, R127, RZ, !P3 ;  /* 0x000000ff7f7f7208 */ /* 0x000fe40005800000 */
[----:B------:R-:W-:Y:S02]  /*16900*/  ISETP.NE.AND P3, PT, R126, 0x1, PT ;  /* 0x000000017e00780c */ /* 0x000fe40003f65270 */
[----:B------:R-:W-:Y:S01]  /*16910*/  MOV R125, R148 ;  /* 0x00000094007d7202 */ /* 0x000fe20000000f00 */
[----:B------:R-:W-:-:S04]  /*16920*/  FADD.FTZ R104, R136, R127 ;  /* 0x0000007f88687221 */ /* 0x000fc80000010000 */
[----:B------:R-:W-:Y:S01]  /*16930*/  @P2 FADD.FTZ R145, R104, R145 ;  /* 0x0000009168912221 */ /* 0x000fe20000010000 */
        /* <DEDUP_REMOVED lines=11> */
.L_x_379:
[----:B------:R-:W-:Y:S01]  /*169f0*/  VIADD R2, R2, 0x1 ;  /* 0x0000000102027836 */ /* 0x000fe20000000000 */
[----:B------:R-:W-:Y:S03]  /*16a00*/  BSSY.RECONVERGENT B2, `(.L_x_380) ;  /* 0x000000c000027945 */ /* 0x000fe60003800200 */
[C---:B------:R-:W-:Y:S01]  /*16a10*/  IMAD.WIDE.U32 R146, R2.reuse, -0x2daee0ad, RZ ;  /* 0xd2511f5302927825 */ /* 0x040fe200078e00ff */
[----:B------:R-:W-:-:S13]  /*16a20*/  ISETP.NE.AND P3, PT, R2, RZ, PT ;  /* 0x000000ff0200720c */ /* 0x000fda0003f65270 */
[----:B------:R-:W-:Y:S05]  /*16a30*/  @P3 BRA `(.L_x_381) ;  /* 0x0000000000203947 */ /* 0x000fea0003800000 */
[----:B------:R-:W-:-:S04]  /*16a40*/  IADD3 R3, PT, PT, R3, 0x1, RZ ;  /* 0x0000000103037810 */ /* 0x000fc80007ffe0ff */
[----:B------:R-:W-:-:S13]  /*16a50*/  ISETP.NE.AND P3, PT, R3, RZ, PT ;  /* 0x000000ff0300720c */ /* 0x000fda0003f65270 */
[----:B------:R-:W-:Y:S01]  /*16a60*/  @!P3 VIADD R6, R6, 0x1 ;  /* 0x000000010606b836 */ /* 0x000fe20000000000 */
[----:B------:R-:W-:Y:S02]  /*16a70*/  @!P3 IADD3 R125, PT, PT, R121, 0x1, RZ ;  /* 0x00000001797db810 */ /* 0x000fe40007ffe0ff */
[----:B------:R-:W-:Y:S02]  /*16a80*/  @!P3 MOV R3, RZ ;  /* 0x000000ff0003b202 */ /* 0x000fe40000000f00 */
[----:B------:R-:W-:-:S13]  /*16a90*/  ISETP.NE.AND P4, PT, R6, RZ, !P3 ;  /* 0x000000ff0600720c */ /* 0x000fda0005f85270 */
[----:B------:R-:W-:-:S04]  /*16aa0*/  @P4 IMAD.MOV R125, RZ, RZ, R121 ;  /* 0x000000ffff7d4224 */ /* 0x000fc800078e0279 */
[----:B------:R-:W-:-:S07]  /*16ab0*/  @!P3 IMAD.MOV.U32 R121, RZ, RZ, R125 ;  /* 0x000000ffff79b224 */ /* 0x000fce00078e007d */
.L_x_381:
[----:B------:R-:W-:Y:S05]  /*16ac0*/  BSYNC.RECONVERGENT B2 ;  /* 0x0000000000027941 */ /* 0x000fea0003800200 */
.L_x_380:
        /* <DEDUP_REMOVED lines=48> */
[----:B------:R-:W-:Y:S02]  /*16dd0*/  LOP3.LUT R128, R127, R128, R175, 0x96, !PT ;  /* 0x000000807f807212 */ /* 0x000fe400078e96af */
[----:B------:R-:W-:Y:S01]  /*16de0*/  IADD3 R175, PT, PT, R142, -0x700cb87f, RZ ;  /* 0x8ff347818eaf7810 */ /* 0x000fe20007ffe0ff */
[----:B------:R-:W-:-:S04]  /*16df0*/  IMAD.WIDE.U32 R146, R146, -0x326172a9, RZ ;  /* 0xcd9e8d5792927825 */ /* 0x000fc800078e00ff */
[----:B------:R-:W-:Y:S01]  /*16e00*/  IMAD.WIDE.U32 R128, R128, -0x326172a9, RZ ;  /* 0xcd9e8d5780807825 */ /* 0x000fe200078e00ff */
[----:B------:R-:W-:-:S03]  /*16e10*/  LOP3.LUT R126, R125, R126, R147, 0x96, !PT ;  /* 0x0000007e7d7e7212 */ /* 0x000fc600078e9693 */
[----:B------:R-:W-:Y:S01]  /*16e20*/  VIADD R125, R143, 0x96a522ad ;  /* 0x96a522ad8f7d7836 */ /* 0x000fe20000000000 */
[----:B------:R-:W-:Y:S01]  /*16e30*/  LOP3.LUT R175, R175, R146, R129, 0x96, !PT ;  /* 0x00000092afaf7212 */ /* 0x000fe200078e9681 */
[----:B------:R-:W-:Y:S01]  /*16e40*/  IMAD.WIDE.U32 R126, R126, -0x2daee0ad, RZ ;  /* 0xd2511f537e7e7825 */ /* 0x000fe200078e00ff */
[----:B------:R-:W-:-:S03]  /*16e50*/  MOV R148, R128 ;  /* 0x0000008000947202 */ /* 0x000fc60000000f00 */
[----:B------:R-:W-:Y:S01]  /*16e60*/  IMAD.MOV.U32 R129, RZ, RZ, RZ ;  /* 0x000000ffff817224 */ /* 0x000fe200078e00ff */
[----:B------:R-:W-:Y:S01]  /*16e70*/  LOP3.LUT R174, R125, R174, R127, 0x96, !PT ;  /* 0x000000ae7dae7212 */ /* 0x000fe200078e967f */
[----:B------:R-:W-:Y:S01]  /*16e80*/  IMAD.MOV.U32 R125, RZ, RZ, R110 ;  /* 0x000000ffff7d7224 */ /* 0x000fe200078e006e */
[----:B------:R-:W-:-:S07]  /*16e90*/  MOV R110, R126 ;  /* 0x0000007e006e7202 */ /* 0x000fce0000000f00 */
.L_x_378:
[----:B------:R-:W-:Y:S05]  /*16ea0*/  BSYNC.RECONVERGENT B1 ;  /* 0x0000000000017941 */ /* 0x000fea0003800200 */
.L_x_377:
[----:B------:R-:W-:Y:S01]  /*16eb0*/  I2FP.F32.U32 R126, R125 ;  /* 0x0000007d007e7245 */ /* 0x000fe20000201000 */
[----:B------:R-:W-:Y:S01]  /*16ec0*/  BSSY.RECONVERGENT B1, `(.L_x_382) ;  /* 0x0000061000017945 */ /* 0x000fe20003800200 */
[C---:B------:R-:W-:Y:S01]  /*16ed0*/  SHF.L.U32 R127, R105.reuse, 0x10, RZ ;  /* 0x00000010697f7819 */ /* 0x040fe200000006ff */
[----:B------:R-:W-:Y:S01]  /*16ee0*/  IMAD.MOV.U32 R138, RZ, RZ, 0x2 ;  /* 0x00000002ff8a7424 */ /* 0x000fe200078e00ff */
[----:B------:R-:W-:Y:S01]  /*16ef0*/  LOP3.LUT R4, R4, 0xfffffff7, RZ, 0xc0, !PT ;  /* 0xfffffff704047812 */ /* 0x000fe200078ec0ff */
[----:B------:R-:W-:Y:S01]  /*16f00*/  FFMA.FTZ R125, R126, R111, 1.1641532182693481445e-10 ;  /* 0x2f0000007e7d7423 */ /* 0x000fe2000001006f */
[----:B------:R-:W-:Y:S01]  /*16f10*/  PRMT R105, R105, 0x7632, R105 ;  /* 0x0000763269697816 */ /* 0x000fe20000000069 */
[----:B------:R-:W-:Y:S01]  /*16f20*/  FMUL.FTZ R127, R127, R134 ;  /* 0x000000867f7f7220 */ /* 0x000fe20000410000 */
[----:B------:R-:W-:Y:S02]  /*16f30*/  MOV R128, R148 ;  /* 0x0000009400807202 */ /* 0x000fe40000000f00 */
        /* <DEDUP_REMOVED lines=11> */
[----:B------:R-:W-:Y:S01]  /*16ff0*/  @P3 VIADD R138, R129, 0x1 ;  /* 0x00000001818a3836 */ /* 0x000fe20000000000 */
[----:B------:R-:W-:Y:S01]  /*17000*/  @P3 MOV R128, R175 ;  /* 0x000000af00803202 */ /* 0x000fe20000000f00 */
[----:B------:R-:W-:Y:S06]  /*17010*/  BRA `(.L_x_383) ;  /* 0x00000004002c7947 */ /* 0x000fec0003800000 */
.L_x_384:
        /* <DEDUP_REMOVED lines=13> */
.L_x_386:
[----:B------:R-:W-:Y:S05]  /*170f0*/  BSYNC.RECONVERGENT B2 ;  /* 0x0000000000027941 */ /* 0x000fea0003800200 */
.L_x_385:
        /* <DEDUP_REMOVED lines=8> */
[----:B------:R-:W-:Y:S01]  /*17180*/  IADD3 R127, PT, PT, R143, 0x76cf5d0a, RZ ;  /* 0x76cf5d0a8f7f7810 */ /* 0x000fe20007ffe0ff */
[----:B------:R-:W-:Y:S01]  /*17190*/  IMAD.MOV.U32 R138, RZ, RZ, RZ ;  /* 0x000000ffff8a7224 */ /* 0x000fe200078e00ff */
        /* <DEDUP_REMOVED lines=48> */
[----:B------:R-:W-:Y:S01]  /*174a0*/  IMAD.MOV.U32 R128, RZ, RZ, R110 ;  /* 0x000000ffff807224 */ /* 0x000fe200078e006e */
[----:B------:R-:W-:Y:S02]  /*174b0*/  LOP3.LUT R174, R125, R174, R127, 0x96, !PT ;  /* 0x000000ae7dae7212 */ /* 0x000fe400078e967f */
[----:B------:R-:W-:-:S07]  /*174c0*/  MOV R110, R126 ;  /* 0x0000007e006e7202 */ /* 0x000fce0000000f00 */
.L_x_383:
[----:B------:R-:W-:Y:S05]  /*174d0*/  BSYNC.RECONVERGENT B1 ;  /* 0x0000000000017941 */ /* 0x000fea0003800200 */
.L_x_382:
[----:B------:R-:W-:Y:S01]  /*174e0*/  I2FP.F32.U32 R126, R128 ;  /* 0x00000080007e7245 */ /* 0x000fe20000201000 */
[----:B------:R-:W-:Y:S01]  /*174f0*/  @P2 IMAD.U32 R147, R101, 0x10000, RZ ;  /* 0x0001000065932824 */ /* 0x000fe200078e00ff */
[----:B------:R-:W-:Y:S01]  /*17500*/  SHF.L.U32 R127, R97, 0x10, RZ ;  /* 0x00000010617f7819 */ /* 0x000fe200000006ff */
[----:B------:R-:W-:Y:S01]  /*17510*/  BSSY.RECONVERGENT B1, `(.L_x_387) ;  /* 0x0000061000017945 */ /* 0x000fe20003800200 */
[----:B------:R-:W-:Y:S02]  /*17520*/  IMAD.MOV.U32 R129, RZ, RZ, 0x2 ;  /* 0x00000002ff817424 */ /* 0x000fe400078e00ff */
        /* <DEDUP_REMOVED lines=8> */
[----:B------:R-:W-:Y:S01]  /*175b0*/  @P2 FADD.FTZ R147, R147, R126 ;  /* 0x0000007e93932221 */ /* 0x000fe20000010000 */
[----:B------:R-:W-:-:S04]  /*175c0*/  @!P2 MOV R147, R126 ;  /* 0x0000007e0093a202 */ /* 0x000fc80000000f00 */
[----:B------:R-:W-:-:S03]  /*175d0*/  F2FP.BF16.F32.PACK_AB R136, RZ, R147 ;  /* 0x00000093ff88723e */ /* 0x000fc600000010ff */
        /* <DEDUP_REMOVED lines=9> */
.L_x_389:
        /* <DEDUP_REMOVED lines=13> */
.L_x_391:
[----:B------:R-:W-:Y:S05]  /*17740*/  BSYNC.RECONVERGENT B2 ;  /* 0x0000000000027941 */ /* 0x000fea0003800200 */
.L_x_390:
        /* <DEDUP_REMOVED lines=50> */
[----:B------:R-:W-:Y:S02]  /*17a70*/  IADD3 R175, PT, PT, R142, -0x700cb87f, RZ ;  /* 0x8ff347818eaf7810 */ /* 0x000fe40007ffe0ff */
[----:B------:R-:W-:Y:S01]  /*17a80*/  LOP3.LUT R127, R127, R126, R129, 0x96, !PT ;  /* 0x0000007e7f7f7212 */ /* 0x000fe200078e9681 */
[----:B------:R-:W-:Y:S02]  /*17a90*/  VIADD R129, R143, 0x96a522ad ;  /* 0x96a522ad8f817836 */ /* 0x000fe40000000000 */
[----:B------:R-:W-:-:S04]  /*17aa0*/  IMAD.WIDE.U32 R156, R157, -0x326172a9, RZ ;  /* 0xcd9e8d579d9c7825 */ /* 0x000fc800078e00ff */
[----:B------:R-:W-:Y:S01]  /*17ab0*/  IMAD.WIDE.U32 R126, R127, -0x2daee0ad, RZ ;  /* 0xd2511f537f7e7825 */ /* 0x000fe200078e00ff */
[----:B------:R-:W-:Y:S02]  /*17ac0*/  LOP3.LUT R175, R175, R128, R157, 0x96, !PT ;  /* 0x00000080afaf7212 */ /* 0x000fe400078e969d */
[----:B------:R-:W-:Y:S02]  /*17ad0*/  MOV R148, R156 ;  /* 0x0000009c00947202 */ /* 0x000fe40000000f00 */
[----:B------:R-:W-:Y:S01]  /*17ae0*/  LOP3.LUT R174, R129, R174, R127, 0x96, !PT ;  /* 0x000000ae81ae7212 */ /* 0x000fe200078e967f */
[----:B------:R-:W-:Y:S01]  /*17af0*/  IMAD.MOV.U32 R127, RZ, RZ, R110 ;  /* 0x000000ffff7f7224 */ /* 0x000fe200078e006e */
[----:B------:R-:W-:Y:S01]  /*17b00*/  MOV R110, R126 ;  /* 0x0000007e006e7202 */ /* 0x000fe20000000f00 */
[----:B------:R-:W-:-:S07]  /*17b10*/  IMAD.MOV.U32 R129, RZ, RZ, RZ ;  /* 0x000000ffff817224 */ /* 0x000fce00078e00ff */
.L_x_388:
[----:B------:R-:W-:Y:S05]  /*17b20*/  BSYNC.RECONVERGENT B1 ;  /* 0x0000000000017941 */ /* 0x000fea0003800200 */
.L_x_387:
[----:B------:R-:W-:Y:S01]  /*17b30*/  I2FP.F32.U32 R126, R127 ;  /* 0x0000007f007e7245 */ /* 0x000fe20000201000 */
[----:B------:R-:W-:Y:S01]  /*17b40*/  BSSY.RECONVERGENT B1, `(.L_x_392) ;  /* 0x0000060000017945 */ /* 0x000fe20003800200 */
[----:B------:R-:W-:Y:S01]  /*17b50*/  SHF.L.U32 R127, R105, 0x10, RZ ;  /* 0x00000010697f7819 */ /* 0x000fe200000006ff */
[----:B------:R-:W-:Y:S01]  /*17b60*/  IMAD.MOV.U32 R140, RZ, RZ, 0x2 ;  /* 0x00000002ff8c7424 */ /* 0x000fe200078e00ff */
[----:B------:R-:W-:Y:S01]  /*17b70*/  LOP3.LUT R4, R4, 0xfffffffb, RZ, 0xc0, !PT ;  /* 0xfffffffb04047812 */ /* 0x000fe200078ec0ff */
[----:B------:R-:W-:Y:S01]  /*17b80*/  FFMA.FTZ R105, R126, R111, 1.1641532182693481445e-10 ;  /* 0x2f0000007e697423 */ /* 0x000fe2000001006f */
[----:B------:R-:W-:Y:S01]  /*17b90*/  MOV R128, R148 ;  /* 0x0000009400807202 */ /* 0x000fe20000000f00 */
[----:B------:R-:W-:-:S03]  /*17ba0*/  FMUL.FTZ R127, R127, R134 ;  /* 0x000000867f7f7220 */ /* 0x000fc60000410000 */
        /* <DEDUP_REMOVED lines=14> */
.L_x_394:
        /* <DEDUP_REMOVED lines=13> */
.L_x_396:
[----:B------:R-:W-:Y:S05]  /*17d60*/  BSYNC.RECONVERGENT B2 ;  /* 0x0000000000027941 */ /* 0x000fea0003800200 */
.L_x_395:
        /* <DEDUP_REMOVED lines=61> */
.L_x_393:
[----:B------:R-:W-:Y:S05]  /*18140*/  BSYNC.RECONVERGENT B1 ;  /* 0x0000000000017941 */ /* 0x000fea0003800200 */
.L_x_392:
[----:B------:R-:W-:Y:S01]  /*18150*/  I2FP.F32.U32 R126, R128 ;  /* 0x00000080007e7245 */ /* 0x000fe20000201000 */
[----:B------:R-:W-:Y:S01]  /*18160*/  BSSY.RECONVERGENT B1, `(.L_x_397) ;  /* 0x0000065000017945 */ /* 0x000fe20003800200 */
[----:B------:R-:W-:Y:S01]  /*18170*/  PRMT R105, R97, 0x7632, R105 ;  /* 0x0000763261697816 */ /* 0x000fe20000000069 */
[----:B------:R-:W-:-:S03]  /*18180*/  IMAD.MOV.U32 R144, RZ, RZ, 0x2 ;  /* 0x00000002ff907424 */ /* 0x000fc600078e00ff */
[----:B------:R-:W-:Y:S01]  /*18190*/  SHF.L.U32 R127, R105, 0x10, RZ ;  /* 0x00000010697f7819 */ /* 0x000fe200000006ff */
[----:B------:R-:W-:-:S04]  /*181a0*/  FFMA.FTZ R105, R126, R111, 1.1641532182693481445e-10 ;  /* 0x2f0000007e697423 */ /* 0x000fc8000001006f */
[----:B------:R-:W-:Y:S01]  /*181b0*/  FMUL.FTZ R127, R127, R134 ;  /* 0x000000867f7f7220 */ /* 0x000fe20000410000 */
[----:B------:R-:W-:Y:S02]  /*181c0*/  FSETP.GTU.FTZ.AND P3, PT, R105, R130, PT ;  /* 0x000000826900720b */ /* 0x000fe40003f7c000 */
[----:B------:R-:W-:Y:S02]  /*181d0*/  @P2 PRMT R105, R101, 0x7632, R105 ;  /* 0x0000763265692816 */ /* 0x000fe40000000069 */
[----:B------:R-:W-:Y:S02]  /*181e0*/  FSEL R127, R127, RZ, !P3 ;  /* 0x000000ff7f7f7208 */ /* 0x000fe40005800000 */
[----:B------:R-:W-:Y:S01]  /*181f0*/  SEL R126, RZ, 0x1, P3 ;  /* 0x00000001ff7e7807 */ /* 0x000fe20001800000 */
[----:B------:R-:W-:Y:S01]  /*18200*/  @P2 IMAD.U32 R128, R105, 0x10000, RZ ;  /* 0x0001000069802824 */ /* 0x000fe200078e00ff */
        /* <DEDUP_REMOVED lines=15> */
.L_x_399:
        /* <DEDUP_REMOVED lines=13> */
.L_x_401:
[----:B------:R-:W-:Y:S05]  /*183d0*/  BSYNC.RECONVERGENT B2 ;  /* 0x0000000000027941 */ /* 0x000fea0003800200 */
.L_x_400:
        /* <DEDUP_REMOVED lines=57> */
[----:B------:R-:W-:-:S04]  /*18770*/  MOV R148, R158 ;  /* 0x0000009e00947202 */ /* 0x000fc80000000f00 */
[----:B------:R-:W-:Y:S01]  /*18780*/  LOP3.LUT R174, R127, R174, R129, 0x96, !PT ;  /* 0x000000ae7fae7212 */ /* 0x000fe200078e9681 */
[----:B------:R-:W-:Y:S01]  /*18790*/  IMAD.MOV.U32 R127, RZ, RZ, R110 ;  /* 0x000000ffff7f7224 */ /* 0x000fe200078e006e */
[----:B------:R-:W-:-:S07]  /*187a0*/  MOV R110, R128 ;  /* 0x00000080006e7202 */ /* 0x000fce0000000f00 */
.L_x_398:
[----:B------:R-:W-:Y:S05]  /*187b0*/  BSYNC.RECONVERGENT B1 ;  /* 0x0000000000017941 */ /* 0x000fea0003800200 */
.L_x_397:
[----:B------:R-:W-:Y:S01]  /*187c0*/  I2FP.F32.U32 R128, R127 ;  /* 0x0000007f00807245 */ /* 0x000fe20000201000 */
[----:B------:R-:W-:Y:S01]  /*187d0*/  BSSY.RECONVERGENT B1, `(.L_x_402) ;  /* 0x0000061000017945 */ /* 0x000fe20003800200 */
[----:B------:R-:W-:Y:S01]  /*187e0*/  SHF.L.U32 R129, R106, 0x10, RZ ;  /* 0x000000106a817819 */ /* 0x000fe200000006ff */
        /* <DEDUP_REMOVED lines=20> */
.L_x_404:
        /* <DEDUP_REMOVED lines=13> */
.L_x_406:
[----:B------:R-:W-:Y:S05]  /*18a00*/  BSYNC.RECONVERGENT B2 ;  /* 0x0000000000027941 */ /* 0x000fea0003800200 */
.L_x_405:
        /* <DEDUP_REMOVED lines=9> */
[----:B------:R-:W-:Y:S01]  /*18aa0*/  IMAD.MOV.U32 R138, RZ, RZ, R110 ;  /* 0x000000ffff8a7224 */ /* 0x000fe200078e006e */
[----:B------:R-:W-:Y:S01]  /*18ab0*/  LOP3.LUT R174, R169, R168, R159, 0x96, !PT ;  /* 0x000000a8a9ae7212 */ /* 0x000fe200078e969f */
[----:B------:R-:W-:-:S04]  /*18ac0*/  IMAD.WIDE.U32 R168, R127, -0x2daee0ad, RZ ;  /* 0xd2511f537fa87825 */ /* 0x000fc800078e00ff */
[----:B------:R-:W-:Y:S01]  /*18ad0*/  IMAD.WIDE.U32 R174, R174, -0x326172a9, RZ ;  /* 0xcd9e8d57aeae7825 */ /* 0x000fe200078e00ff */
[----:B------:R-:W-:Y:S02]  /*18ae0*/  LOP3.LUT R129, R129, R158, R169, 0x96, !PT ;  /* 0x0000009e81817212 */ /* 0x000fe400078e96a9 */
[C---:B------:R-:W-:Y:S01]  /*18af0*/  IADD3 R169, PT, PT, R142.reuse, -0x255992d5, RZ ;  /* 0xdaa66d2b8ea97810 */ /* 0x040fe20007ffe0ff */
[----:B------:R-:W-:Y:S02]  /*18b00*/  VIADD R127, R142, 0x3c6ef372 ;  /* 0x3c6ef3728e7f7836 */ /* 0x000fe40000000000 */
[----:B------:R-:W-:-:S03]  /*18b10*/  IMAD.MOV.U32 R146, RZ, RZ, RZ ;  /* 0x000000ffff927224 */ /* 0x000fc600078e00ff */
        /* <DEDUP_REMOVED lines=42> */
[----:B------:R-:W-:Y:S02]  /*18dc0*/  LOP3.LUT R174, R127, R174, R129, 0x96, !PT ;  /* 0x000000ae7fae7212 */ /* 0x000fe400078e9681 */
[----:B------:R-:W-:-:S07]  /*18dd0*/  MOV R110, R128 ;  /* 0x00000080006e7202 */ /* 0x000fce0000000f00 */
.L_x_403:
[----:B------:R-:W-:Y:S05]  /*18de0*/  BSYNC.RECONVERGENT B1 ;  /* 0x0000000000017941 */ /* 0x000fea0003800200 */
.L_x_402:
        /* <DEDUP_REMOVED lines=25> */
.L_x_409:
        /* <DEDUP_REMOVED lines=13> */
.L_x_411:
[----:B------:R-:W-:Y:S05]  /*19050*/  BSYNC.RECONVERGENT B2 ;  /* 0x0000000000027941 */ /* 0x000fea0003800200 */
.L_x_410:
        /* <DEDUP_REMOVED lines=50> */
[----:B------:R-:W-:Y:S01]  /*19380*/  IADD3 R175, PT, PT, R142, -0x700cb87f, RZ ;  /* 0x8ff347818eaf7810 */ /* 0x000fe20007ffe0ff */
[----:B------:R-:W-:Y:S01]  /*19390*/  IMAD.MOV.U32 R144, RZ, RZ, RZ ;  /* 0x000000ffff907224 */ /* 0x000fe200078e00ff */
        /* <DEDUP_REMOVED lines=8> */
[----:B------:R-:W-:-:S07]  /*19420*/  MOV R110, R128 ;  /* 0x00000080006e7202 */ /* 0x000fce0000000f00 */
.L_x_408:
[----:B------:R-:W-:Y:S05]  /*19430*/  BSYNC.RECONVERGENT B1 ;  /* 0x0000000000017941 */ /* 0x000fea0003800200 */
.L_x_407:
[----:B------:R-:W-:Y:S01]  /*19440*/  I2FP.F32.U32 R128, R129 ;  /* 0x0000008100807245 */ /* 0x000fe20000201000 */
[----:B------:R-:W-:Y:S01]  /*19450*/  BSSY.RECONVERGENT B1, `(.L_x_412) ;  /* 0x000005e000017945 */ /* 0x000fe20003800200 */
[----:B------:R-:W-:Y:S01]  /*19460*/  ISETP.NE.AND P4, PT, R144, 0x1, PT ;  /* 0x000000019000780c */ /* 0x000fe20003f85270 */
[----:B------:R-:W-:Y:S01]  /*19470*/  IMAD.MOV.U32 R146, RZ, RZ, 0x2 ;  /* 0x00000002ff927424 */ /* 0x000fe200078e00ff */
[----:B------:R-:W-:Y:S01]  /*19480*/  SHF.L.U32 R169, R106, 0x10, RZ ;  /* 0x000000106aa97819 */ /* 0x000fe200000006ff */
[----:B------:R-:W-:Y:S01]  /*19490*/  FFMA.FTZ R129, R128, R111, 1.1641532182693481445e-10 ;  /* 0x2f00000080817423 */ /* 0x000fe2000001006f */
[----:B------:R-:W-:-:S03]  /*194a0*/  MOV R106, R148 ;  /* 0x00000094006a7202 */ /* 0x000fc60000000f00 */
        /* <DEDUP_REMOVED lines=13> */
.L_x_414:
        /* <DEDUP_REMOVED lines=13> */
.L_x_416:
[----:B------:R-:W-:Y:S05]  /*19650*/  BSYNC.RECONVERGENT B2 ;  /* 0x0000000000027941 */ /* 0x000fea0003800200 */
.L_x_415:
        /* <DEDUP_REMOVED lines=51> */
[----:B------:R-:W-:Y:S01]  /*19990*/  IMAD.MOV.U32 R106, RZ, RZ, R110 ;  /* 0x000000ffff6a7224 */ /* 0x000fe200078e006e */
[----:B------:R-:W-:Y:S01]  /*199a0*/  LOP3.LUT R129, R129, R128, R177, 0x96, !PT ;  /* 0x0000008081817212 */ /* 0x000fe200078e96b1 */
[----:B------:R-:W-:-:S04]  /*199b0*/  IMAD.WIDE.U32 R168, R169, -0x326172a9, RZ ;  /* 0xcd9e8d57a9a87825 */ /* 0x000fc800078e00ff */
[----:B------:R-:W-:Y:S01]  /*199c0*/  IMAD.WIDE.U32 R128, R129, -0x2daee0ad, RZ ;  /* 0xd2511f5381807825 */ /* 0x000fe200078e00ff */
[----:B------:R-:W-:Y:S02]  /*199d0*/  LOP3.LUT R175, R175, R176, R169, 0x96, !PT ;  /* 0x000000b0afaf7212 */ /* 0x000fe400078e96a9 */
[----:B------:R-:W-:Y:S01]  /*199e0*/  MOV R148, R168 ;  /* 0x000000a800947202 */ /* 0x000fe20000000f00 */
[----:B------:R-:W-:Y:S01]  /*199f0*/  VIADD R177, R143, 0x96a522ad ;  /* 0x96a522ad8fb17836 */ /* 0x000fe20000000000 */
[----:B------:R-:W-:Y:S01]  /*19a00*/  MOV R110, R128 ;  /* 0x00000080006e7202 */ /* 0x000fe20000000f00 */
[----:B------:R-:W-:-:S03]  /*19a10*/  IMAD.MOV.U32 R146, RZ, RZ, RZ ;  /* 0x000000ffff927224 */ /* 0x000fc600078e00ff */
[----:B------:R-:W-:-:S07]  /*19a20*/  LOP3.LUT R174, R177, R174, R129, 0x96, !PT ;  /* 0x000000aeb1ae7212 */ /* 0x000fce00078e9681 */
.L_x_413:
[----:B------:R-:W-:Y:S05]  /*19a30*/  BSYNC.RECONVERGENT B1 ;  /* 0x0000000000017941 */ /* 0x000fea0003800200 */
.L_x_412:
[----:B------:R-:W-:Y:S01]  /*19a40*/  I2FP.F32.U32 R106, R106 ;  /* 0x0000006a006a7245 */ /* 0x000fe20000201000 */
[----:B------:R-:W-:Y:S01]  /*19a50*/  BSSY.RECONVERGENT B1, `(.L_x_417) ;  /* 0x0000065000017945 */ /* 0x000fe20003800200 */
[----:B------:R-:W-:Y:S01]  /*19a60*/  PRMT R128, R98, 0x7632, R128 ;  /* 0x0000763262807816 */ /* 0x000fe20000000080 */
[----:B------:R-:W-:Y:S02]  /*19a70*/  IMAD.MOV.U32 R150, RZ, RZ, 0x2 ;  /* 0x00000002ff967424 */ /* 0x000fe400078e00ff */
        /* <DEDUP_REMOVED lines=11> */
[----:B------:R-:W-:Y:S02]  /*19b30*/  @!P2 MOV R169, R106 ;  /* 0x0000006a00a9a202 */ /* 0x000fe40000000f00 */
[----:B------:R-:W-:Y:S02]  /*19b40*/  MOV R106, R148 ;  /* 0x00000094006a7202 */ /* 0x000fe40000000f00 */
[----:B------:R-:W-:Y:S01]  /*19b50*/  F2FP.BF16.F32.PACK_AB R138, RZ, R169 ;  /* 0x000000a9ff8a723e */ /* 0x000fe200000010ff */
[----:B------:R-:W-:Y:S06]  /*19b60*/  @!P4 BRA `(.L_x_418) ;  /* 0x00000004004cc947 */ /* 0x000fec0003800000 */
        /* <DEDUP_REMOVED lines=8> */
.L_x_419:
        /* <DEDUP_REMOVED lines=13> */
.L_x_421:
[----:B------:R-:W-:Y:S05]  /*19cc0*/  BSYNC.RECONVERGENT B2 ;  /* 0x0000000000027941 */ /* 0x000fea0003800200 */
.L_x_420:
        /* <DEDUP_REMOVED lines=8> */
[C---:B------:R-:W-:Y:S01]  /*19d50*/  IADD3 R179, PT, PT, R143.reuse, 0x76cf5d0a, RZ ;  /* 0x76cf5d0a8fb37810 */ /* 0x040fe20007ffe0ff */
[----:B------:R-:W-:Y:S02]  /*19d60*/  VIADD R175, R143, 0xbb67ae85 ;  /* 0xbb67ae858faf7836 */ /* 0x000fe40000000000 */
[----:B------:R-:W-:-:S03]  /*19d70*/  IMAD.MOV.U32 R150, RZ, RZ, RZ ;  /* 0x000000ffff967224 */ /* 0x000fc600078e00ff */
        /* <DEDUP_REMOVED lines=41> */
[----:B------:R-:W-:-:S05]  /*1a010*/  IMAD.WIDE.U32 R176, R176, -0x326172a9, RZ ;  /* 0xcd9e8d57b0b07825 */ /* 0x000fca00078e00ff */
[----:B------:R-:W-:Y:S01]  /*1a020*/  LOP3.LUT R129, R129, R178, R177, 0x96, !PT ;  /* 0x000000b281817212 */ /* 0x000fe200078e96b1 */
[----:B------:R-:W-:-:S04]  /*1a030*/  IMAD.WIDE.U32 R178, R179, -0x326172a9, RZ ;  /* 0xcd9e8d57b3b27825 */ /* 0x000fc800078e00ff */
[----:B------:R-:W-:Y:S01]  /*1a040*/  IMAD.WIDE.U32 R180, R129, -0x2daee0ad, RZ ;  /* 0xd2511f5381b47825 */ /* 0x000fe200078e00ff */
[----:B------:R-:W-:Y:S02]  /*1a050*/  LOP3.LUT R175, R175, R176, R179, 0x96, !PT ;  /* 0x000000b0afaf7212 */ /* 0x000fe400078e96b3 */
[----:B------:R-:W-:Y:S01]  /*1a060*/  MOV R148, R178 ;  /* 0x000000b200947202 */ /* 0x000fe20000000f00 */
[----:B------:R-:W-:Y:S01]  /*1a070*/  VIADD R129, R143, 0x96a522ad ;  /* 0x96a522ad8f817836 */ /* 0x000fe20000000000 */
[----:B------:R-:W-:-:S04]  /*1a080*/  MOV R110, R180 ;  /* 0x000000b4006e7202 */ /* 0x000fc80000000f00 */
[----:B------:R-:W-:-:S07]  /*1a090*/  LOP3.LUT R174, R129, R174, R181, 0x96, !PT ;  /* 0x000000ae81ae7212 */ /* 0x000fce00078e96b5 */
.L_x_418:
[----:B------:R-:W-:Y:S05]  /*1a0a0*/  BSYNC.RECONVERGENT B1 ;  /* 0x0000000000017941 */ /* 0x000fea0003800200 */
.L_x_417:
[----:B------:R-:W-:Y:S01]  /*1a0b0*/  I2FP.F32.U32 R106, R106 ;  /* 0x0000006a006a7245 */ /* 0x000fe20000201000 */
[----:B------:R-:W-:Y:S01]  /*1a0c0*/  BSSY.RECONVERGENT B1, `(.L_x_422) ;  /* 0x000005f000017945 */ /* 0x000fe20003800200 */
[----:B------:R-:W-:Y:S01]  /*1a0d0*/  ISETP.NE.AND P5, PT, R150, 0x1, PT ;  /* 0x000000019600780c */ /* 0x000fe20003fa5270 */
[----:B------:R-:W-:Y:S01]  /*1a0e0*/  IMAD.MOV.U32 R152, RZ, RZ, 0x2 ;  /* 0x00000002ff987424 */ /* 0x000fe200078e00ff */
[C---:B------:R-:W-:Y:S01]  /*1a0f0*/  SHF.L.U32 R177, R107.reuse, 0x10, RZ ;  /* 0x000000106bb17819 */ /* 0x040fe200000006ff */
[----:B------:R-:W-:Y:S01]  /*1a100*/  FFMA.FTZ R129, R106, R111, 1.1641532182693481445e-10 ;  /* 0x2f0000006a817423 */ /* 0x000fe2000001006f */
[----:B------:R-:W-:Y:S02]  /*1a110*/  PRMT R146, R107, 0x7632, R146 ;  /* 0x000076326b927816 */ /* 0x000fe40000000092 */
[----:B------:R-:W-:Y:S01]  /*1a120*/  MOV R107, R148 ;  /* 0x00000094006b7202 */ /* 0x000fe20000000f00 */
        /* <DEDUP_REMOVED lines=13> */
.L_x_424:
        /* <DEDUP_REMOVED lines=13> */
.L_x_426:
[----:B------:R-:W-:Y:S05]  /*1a2d0*/  BSYNC.RECONVERGENT B2 ;  /* 0x0000000000027941 */ /* 0x000fea0003800200 */
.L_x_425:
[----:B------:R-:W-:Y:S01]  /*1a2e0*/  IMAD.WIDE.U32 R174, R6, -0x326172a9, RZ ;  /* 0xcd9e8d5706ae7825 */ /* 0x000fe200078e00ff */
[----:B------:R-:W-:Y:S02]  /*1a2f0*/  LOP3.LUT R106, R121, R179, R143, 0x96, !PT ;  /* 0x000000b3796a7212 */ /* 0x000fe400078e968f */
[----:B------:R-:W-:Y:S01]  /*1a300*/  IADD3 R129, PT, PT, R142, -0x61c88647, RZ ;  /* 0x9e3779b98e817810 */ /* 0x000fe20007ffe0ff */
[----:B------:R-:W-:Y:S01]  /*1a310*/  IMAD.MOV.U32 R152, RZ, RZ, RZ ;  /* 0x000000ffff987224 */ /* 0x000fe200078e00ff */
        /* <DEDUP_REMOVED lines=10> */
[----:B------:R-:W-:-:S04]  /*1a3c0*/  LOP3.LUT R129, R129, R176, R179, 0x96, !PT ;  /* 0x000000b081817212 */ /* 0x000fc800078e96b3 */
[----:B------:R-:W-:Y:S01]  /*1a3d0*/  LOP3.LUT R176, R107, R106, R175, 0x96, !PT ;  /* 0x0000006a6bb07212 */ /* 0x000fe200078e96af */
[----:B------:R-:W-:Y:S01]  /*1a3e0*/  IMAD.WIDE.U32 R106, R129, -0x326172a9, RZ ;  /* 0xcd9e8d57816a7825 */ /* 0x000fe200078e00ff */
[----:B------:R-:W-:-:S03]  /*1a3f0*/  IADD3 R129, PT, PT, R142, -0x255992d5, RZ ;  /* 0xdaa66d2b8e817810 */ /* 0x000fc60007ffe0ff */
        /* <DEDUP_REMOVED lines=8> */
[----:B------:R-:W-:-:S04]  /*1a480*/  LOP3.LUT R129, R129, R176, R179, 0x96, !PT ;  /* 0x000000b081817212 */ /* 0x000fc800078e96b3 */
[----:B------:R-:W-:Y:S01]  /*1a490*/  LOP3.LUT R176, R107, R106, R175, 0x96, !PT ;  /* 0x0000006a6bb07212 */ /* 0x000fe200078e96af */
[----:B------:R-:W-:Y:S01]  /*1a4a0*/  IMAD.WIDE.U32 R106, R129, -0x326172a9, RZ ;  /* 0xcd9e8d57816a7825 */ /* 0x000fe200078e00ff */
[----:B------:R-:W-:-:S03]  /*1a4b0*/  IADD3 R129, PT, PT, R142, 0x1715609d, RZ ;  /* 0x1715609d8e817810 */ /* 0x000fc60007ffe0ff */
        /* <DEDUP_REMOVED lines=10> */
[----:B------:R-:W-:Y:S02]  /*1a560*/  VIADD R175, R143, 0x1fd5c5a3 ;  /* 0x1fd5c5a38faf7836 */ /* 0x000fe40000000000 */
[----:B------:R-:W-:Y:S01]  /*1a570*/  IMAD.WIDE.U32 R106, R129, -0x326172a9, RZ ;  /* 0xcd9e8d57816a7825 */ /* 0x000fe200078e00ff */
[----:B------:R-:W-:-:S03]  /*1a580*/  IADD3 R129, PT, PT, R142, 0x5384540f, RZ ;  /* 0x5384540f8e817810 */ /* 0x000fc60007ffe0ff */
        /* <DEDUP_REMOVED lines=14> */
[----:B------:R-:W-:Y:S02]  /*1a670*/  MOV R148, R176 ;  /* 0x000000b000947202 */ /* 0x000fe40000000f00 */
[----:B------:R-:W-:Y:S01]  /*1a680*/  LOP3.LUT R174, R129, R174, R107, 0x96, !PT ;  /* 0x000000ae81ae7212 */ /* 0x000fe200078e966b */
[----:B------:R-:W-:Y:S01]  /*1a690*/  IMAD.MOV.U32 R107, RZ, RZ, R110 ;  /* 0x000000ffff6b7224 */ /* 0x000fe200078e006e */
[----:B------:R-:W-:-:S07]  /*1a6a0*/  MOV R110, R106 ;  /* 0x0000006a006e7202 */ /* 0x000fce0000000f00 */
.L_x_423:
[----:B------:R-:W-:Y:S05]  /*1a6b0*/  BSYNC.RECONVERGENT B1 ;  /* 0x0000000000017941 */ /* 0x000fea0003800200 */
.L_x_422:
        /* <DEDUP_REMOVED lines=11> */
[----:B------:R-:W-:-:S04]  /*1a770*/  FADD.FTZ R106, R144, R107 ;  /* 0x0000006b906a7221 */ /* 0x000fc80000010000 */
[----:B------:R-:W-:Y:S01]  /*1a780*/  @P2 FADD.FTZ R179, R179, R106 ;  /* 0x0000006ab3b32221 */ /* 0x000fe20000010000 */
[----:B------:R-:W-:Y:S02]  /*1a790*/  @!P2 MOV R179, R106 ;  /* 0x0000006a00b3a202 */ /* 0x000fe40000000f00 */
[----:B------:R-:W-:Y:S02]  /*1a7a0*/  MOV R106, R148 ;  /* 0x00000094006a7202 */ /* 0x000fe40000000f00 */
        /* <DEDUP_REMOVED lines=10> */
.L_x_429:
        /* <DEDUP_REMOVED lines=13> */
.L_x_431:
[----:B------:R-:W-:Y:S05]  /*1a920*/  BSYNC.RECONVERGENT B2 ;  /* 0x0000000000027941 */ /* 0x000fea0003800200 */
.L_x_430:
        /* <DEDUP_REMOVED lines=57> */
[----:B------:R-:W-:Y:S02]  /*1acc0*/  MOV R148, R176 ;  /* 0x000000b000947202 */ /* 0x000fe40000000f00 */
[----:B------:R-:W-:Y:S01]  /*1acd0*/  LOP3.LUT R174, R107, R106, R181, 0x96, !PT ;  /* 0x0000006a6bae7212 */ /* 0x000fe200078e96b5 */
[----:B------:R-:W-:Y:S01]  /*1ace0*/  IMAD.MOV.U32 R106, RZ, RZ, R110 ;  /* 0x000000ffff6a7224 */ /* 0x000fe200078e006e */
[----:B------:R-:W-:-:S07]  /*1acf0*/  MOV R110, R180 ;  /* 0x000000b4006e7202 */ /* 0x000fce0000000f00 */
.L_x_428:
[----:B------:R-:W-:Y:S05]  /*1ad00*/  BSYNC.RECONVERGENT B1 ;  /* 0x0000000000017941 */ /* 0x000fea0003800200 */
.L_x_427:
        /* <DEDUP_REMOVED lines=20> */
.L_x_434:
        /* <DEDUP_REMOVED lines=8> */
[----:B------:R-:W-:Y:S01]  /*1aed0*/  @!P6 VIADD R6, R6, 0x1 ;  /* 0x000000010606e836 */ /* 0x000fe20000000000 */
[----:B------:R-:W-:Y:S02]  /*1aee0*/  @!P6 IADD3 R150, PT, PT, R121, 0x1, RZ ;  /* 0x000000017996e810 */ /* 0x000fe40007ffe0ff */
[----:B------:R-:W-:Y:S02]  /*1aef0*/  @!P6 MOV R3, RZ ;  /* 0x000000ff0003e202 */ /* 0x000fe40000000f00 */
[----:B------:R-:W-:-:S13]  /*1af00*/  ISETP.NE.AND P0, PT, R6, RZ, !P6 ;  /* 0x000000ff0600720c */ /* 0x000fda0007705270 */
[----:B------:R-:W-:Y:S01]  /*1af10*/  @P0 IMAD.MOV R150, RZ, RZ, R121 ;  /* 0x000000ffff960224 */ /* 0x000fe200078e0279 */
[----:B------:R-:W-:-:S03]  /*1af20*/  ISETP.NE.AND P0, PT, R148, RZ, PT ;  /* 0x000000ff9400720c */ /* 0x000fc60003f05270 */
[----:B------:R-:W-:-:S10]  /*1af30*/  @!P6 IMAD.MOV.U32 R121, RZ, RZ, R150 ;  /* 0x000000ffff79e224 */ /* 0x000fd400078e0096 */
.L_x_436:
[----:B------:R-:W-:Y:S05]  /*1af40*/  BSYNC.RECONVERGENT B2 ;  /* 0x0000000000027941 */ /* 0x000fea0003800200 */
.L_x_435:
        /* <DEDUP_REMOVED lines=61> */
.L_x_433:
[----:B------:R-:W-:Y:S05]  /*1b320*/  BSYNC.RECONVERGENT B1 ;  /* 0x0000000000017941 */ /* 0x000fea0003800200 */
.L_x_432:
[----:B------:R-:W-:Y:S02]  /*1b330*/  I2FP.F32.U32 R106, R106 ;  /* 0x0000006a006a7245 */ /* 0x000fe40000201000 */
[----:B------:R-:W-:Y:S02]  /*1b340*/  PRMT R107, R99, 0x7632, R107 ;  /* 0x00007632636b7816 */ /* 0x000fe4000000006b */
[----:B------:R-:W-:Y:S01]  /*1b350*/  PRMT R105, R136, 0x5410, R105 ;  /* 0x0000541088697816 */ /* 0x000fe20000000069 */
[----:B------:R-:W-:Y:S01]  /*1b360*/  FFMA.FTZ R111, R106, R111, 1.1641532182693481445e-10 ;  /* 0x2f0000006a6f7423 */ /* 0x000fe2000001006f */
[----:B------:R-:W-:Y:S01]  /*1b370*/  SHF.L.U32 R107, R107, 0x10, RZ ;  /* 0x000000106b6b7819 */ /* 0x000fe200000006ff */
[----:B------:R-:W-:Y:S01]  /*1b380*/  IMAD.MOV.U32 R136, RZ, RZ, R110 ;  /* 0x000000ffff887224 */ /* 0x000fe200078e006e */
[----:B------:R-:W-:Y:S02]  /*1b390*/  @P2 PRMT R106, R103, 0x7632, R106 ;  /* 0x00007632676a2816 */ /* 0x000fe4000000006a */
[----:B------:R-:W-:Y:S01]  /*1b3a0*/  FSETP.GTU.FTZ.AND P6, PT, R111, R130, PT ;  /* 0x000000826f00720b */ /* 0x000fe20003fdc000 */
[----:B------:R-:W-:Y:S01]  /*1b3b0*/  FMUL.FTZ R107, R107, R134 ;  /* 0x000000866b6b7220 */ /* 0x000fe20000410000 */
[----:B------:R-:W-:Y:S01]  /*1b3c0*/  PRMT R104, R109, 0x5410, R104 ;  /* 0x000054106d687816 */ /* 0x000fe20000000068 */
[----:B------:R-:W-:Y:S01]  /*1b3d0*/  @P2 IMAD.U32 R177, R106, 0x10000, RZ ;  /* 0x000100006ab12824 */ /* 0x000fe200078e00ff */
[----:B------:R-:W-:-:S02]  /*1b3e0*/  SEL R130, RZ, 0x1, P6 ;  /* 0x00000001ff827807 */ /* 0x000fc40003000000 */
[----:B------:R-:W-:-:S05]  /*1b3f0*/  FSEL R107, R107, RZ, !P6 ;  /* 0x000000ff6b6b7208 */ /* 0x000fca0007000000 */
[----:B------:R-:W-:-:S04]  /*1b400*/  FADD.FTZ R106, R146, R107 ;  /* 0x0000006b926a7221 */ /* 0x000fc80000010000 */
[----:B------:R-:W-:Y:S01]  /*1b410*/  @P2 FADD.FTZ R177, R106, R177 ;  /* 0x000000b16ab12221 */ /* 0x000fe20000010000 */
[----:B------:R-:W-:Y:S02]  /*1b420*/  @!P2 MOV R177, R106 ;  /* 0x0000006a00b1a202 */ /* 0x000fe40000000f00 */
[----:B------:R-:W-:Y:S02]  /*1b430*/  PRMT R106, R140, 0x5410, R138 ;  /* 0x000054108c6a7816 */ /* 0x000fe4000000008a */
[----:B------:R-:W-:-:S04]  /*1b440*/  F2FP.BF16.F32.PACK_AB R107, RZ, R177 ;  /* 0x000000b1ff6b723e */ /* 0x000fc800000010ff */
[----:B------:R-:W-:Y:S01]  /*1b450*/  PRMT R107, R144, 0x5410, R107 ;  /* 0x00005410906b7816 */ /* 0x000fe2000000006b */
[----:B------:R-:W-:Y:S06]  /*1b460*/  BRA `(.L_x_437) ;  /* 0x0000003000d47947 */ /* 0x000fec0003800000 */
.L_x_356:
[----:B------:R-:W-:Y:S01]  /*1b470*/  ISETP.NE.AND P3, PT, R150, 0x1, PT ;  /* 0x000000019600780c */ /* 0x000fe20003f65270 */
[----:B------:R-:W-:Y:S01]  /*1b480*/  BSSY.RECONVERGENT B1, `(.L_x_438) ;  /* 0x000005a000017945 */ /* 0x000fe20003800200 */
[----:B0-----:R-:W-:Y:S02]  /*1b490*/  HFMA2 R144, -RZ, RZ, 0, 1.1920928955078125e-07 ;  /* 0x00000002ff907431 */ /* 0x001fe400000001ff */
[----:B------:R-:W-:Y:S01]  /*1b4a0*/  IMAD.MOV.U32 R109, RZ, RZ, R148 ;  /* 0x000000ffff6d7224 */ /* 0x000fe200078e0094 */
[----:B------:R-:W-:-:S08]  /*1b4b0*/  MOV R134, R136 ;  /* 0x0000008800867202 */ /* 0x000fd00000000f00 */
[----:B------:R-:W-:Y:S05]  /*1b4c0*/  @!P3 BRA `(.L_x_439) ;  /* 0x000000040054b947 */ /* 0x000fea0003800000 */
[----:B------:R-:W-:-:S13]  /*1b4d0*/  ISETP.NE.AND P3, PT, R150, 0x3, PT ;  /* 0x000000039600780c */ /* 0x000fda0003f65270 */
[----:B------:R-:W-:Y:S05]  /*1b4e0*/  @!P3 BRA `(.L_x_440) ;  /* 0x000000000020b947 */ /* 0x000fea0003800000 */
[----:B------:R-:W-:-:S13]  /*1b4f0*/  ISETP.NE.AND P3, PT, R150, 0x2, PT ;  /* 0x000000029600780c */ /* 0x000fda0003f65270 */
[----:B------:R-:W-:Y:S01]  /*1b500*/  @!P3 IMAD.MOV.U32 R144, RZ, RZ, 0x3 ;  /* 0x00000003ff90b424 */ /* 0x000fe200078e00ff */
[----:B------:R-:W-:Y:S01]  /*1b510*/  @!P3 MOV R134, R136 ;  /* 0x000000880086b202 */ /* 0x000fe20000000f00 */
[----:B------:R-:W-:Y:S01]  /*1b520*/  @!P3 IMAD.MOV.U32 R109, RZ, RZ, R174 ;  /* 0x000000ffff6db224 */ /* 0x000fe200078e00ae */
[----:B------:R-:W-:Y:S01]  /*1b530*/  @P3 IADD3 R144, PT, PT, R150, 0x1, RZ ;  /* 0x0000000196903810 */ /* 0x000fe20007ffe0ff */
[----:B------:R-:W-:Y:S01]  /*1b540*/  @P3 IMAD.MOV.U32 R134, RZ, RZ, R136 ;  /* 0x000000ffff863224 */ /* 0x000fe200078e0088 */
[----:B------:R-:W-:Y:S01]  /*1b550*/  @P3 MOV R109, R175 ;  /* 0x000000af006d3202 */ /* 0x000fe20000000f00 */
[----:B------:R-:W-:Y:S06]  /*1b560*/  BRA `(.L_x_439) ;  /* 0x00000004002c7947 */ /* 0x000fec0003800000 */
.L_x_440:
        /* <DEDUP_REMOVED lines=13> */
.L_x_442:
[----:B------:R-:W-:Y:S05]  /*1b640*/  BSYNC.RECONVERGENT B2 ;  /* 0x0000000000027941 */ /* 0x000fea0003800200 */
.L_x_441:
        /* <DEDUP_REMOVED lines=22> */
[----:B------:R-:W-:Y:S01]  /*1b7b0*/  IMAD.WIDE.U32 R146, R133, -0x2daee0ad, RZ ;  /* 0xd2511f5385927825 */ /* 0x000fe200078e00ff */
[----:B------:R-:W-:-:S03]  /*1b7c0*/  IADD3 R133, PT, PT, R142, 0x1715609d, RZ ;  /* 0x1715609d8e857810 */ /* 0x000fc60007ffe0ff */
[----:B------:R-:W-:Y:S01]  /*1b7d0*/  IMAD.WIDE.U32 R156, R109, -0x326172a9, RZ ;  /* 0xcd9e8d576d9c7825 */ /* 0x000fe200078e00ff */
[----:B------:R-:W-:-:S03]  /*1b7e0*/  LOP3.LUT R111, R111, R144, R147, 0x96, !PT ;  /* 0x000000906f6f7212 */ /* 0x000fc600078e9693 */
        /* <DEDUP_REMOVED lines=28> */
[----:B------:R-:W-:Y:S01]  /*1b9b0*/  MOV R148, R144 ;  /* 0x0000009000947202 */ /* 0x000fe20000000f00 */
[----:B------:R-:W-:Y:S01]  /*1b9c0*/  IMAD.WIDE.U32 R110, R110, -0x2daee0ad, RZ ;  /* 0xd2511f536e6e7825 */ /* 0x000fe200078e00ff */
[----:B------:R-:W-:-:S03]  /*1b9d0*/  LOP3.LUT R175, R175, R146, R145, 0x96, !PT ;  /* 0x00000092afaf7212 */ /* 0x000fc600078e9691 */
[----:B------:R-:W-:Y:S01]  /*1b9e0*/  IMAD.MOV.U32 R134, RZ, RZ, R110 ;  /* 0x000000ffff867224 */ /* 0x000fe200078e006e */
[----:B------:R-:W-:Y:S01]  /*1b9f0*/  LOP3.LUT R174, R109, R174, R111, 0x96, !PT ;  /* 0x000000ae6dae7212 */ /* 0x000fe200078e966f */
[----:B------:R-:W-:Y:S01]  /*1ba00*/  IMAD.MOV.U32 R144, RZ, RZ, RZ ;  /* 0x000000ffff907224 */ /* 0x000fe200078e00ff */
[----:B------:R-:W-:-:S07]  /*1ba10*/  MOV R109, R136 ;  /* 0x00000088006d7202 */ /* 0x000fce0000000f00 */
.L_x_439:
[----:B------:R-:W-:Y:S05]  /*1ba20*/  BSYNC.RECONVERGENT B1 ;  /* 0x0000000000017941 */ /* 0x000fea0003800200 */
.L_x_438:
[----:B------:R-:W0:Y:S01]  /*1ba30*/  LDC R136, c[0x0][0x408] ;  /* 0x00010200ff887b82 */ /* 0x000e220000000800 */
[----:B------:R-:W-:Y:S01]  /*1ba40*/  HFMA2 R140, -RZ, RZ, 0.1171875, 0 ;  /* 0x2f800000ff8c7431 */ /* 0x000fe200000001ff */
[----:B------:R-:W-:Y:S01]  /*1ba50*/  I2FP.F32.U32 R109, R109 ;  /* 0x0000006d006d7245 */ /* 0x000fe20000201000 */
[----:B-----5:R-:W-:Y:S01]  /*1ba60*/  IMAD.U32 R111, R104, 0x10000, RZ ;  /* 0x00010000686f7824 */ /* 0x020fe200078e00ff */
[----:B------:R-:W-:Y:S01]  /*1ba70*/  ISETP.NE.AND P3, PT, R144, 0x1, PT ;  /* 0x000000019000780c */ /* 0x000fe20003f65270 */
[----:B------:R-:W-:Y:S01]  /*1ba80*/  BSSY.RECONVERGENT B1, `(.L_x_443) ;  /* 0x0000063000017945 */ /* 0x000fe20003800200 */
[----:B------:R-:W-:Y:S02]  /*1ba90*/  @P2 SHF.L.U32 R110, R100, 0x10, RZ ;  /* 0x00000010646e2819 */ /* 0x000fe400000006ff */
[----:B------:R-:W1:Y:S01]  /*1baa0*/  LDC R138, c[0x0][0x404] ;  /* 0x00010100ff8a7b82 */ /* 0x000e620000000800 */
[----:B------:R-:W-:Y:S01]  /*1bab0*/  LOP3.LUT R4, R4, 0xffffffdf, RZ, 0xc0, !PT ;  /* 0xffffffdf04047812 */ /* 0x000fe200078ec0ff */
[----:B------:R-:W-:Y:S01]  /*1bac0*/  FFMA.FTZ R109, R109, R140, 1.1641532182693481445e-10 ;  /* 0x2f0000006d6d7423 */ /* 0x000fe2000001008c */
[----:B------:R-:W-:Y:S01]  /*1bad0*/  PRMT R104, R104, 0x7632, R104 ;  /* 0x0000763268687816 */ /* 0x000fe20000000068 */
[----:B0-----:R-:W-:-:S03]  /*1bae0*/  FMUL.FTZ R111, R111, R136 ;  /* 0x000000886f6f7220 */ /* 0x001fc60000410000 */
        /* <DEDUP_REMOVED lines=17> */
.L_x_445:
        /* <DEDUP_REMOVED lines=8> */
[----:B------:R-:W-:Y:S01]  /*1bc80*/  @!P3 IADD3 R110, PT, PT, R121, 0x1, RZ ;  /* 0x00000001796eb810 */ /* 0x000fe20007ffe0ff */
[----:B------:R-:W-:-:S03]  /*1bc90*/  @!P3 IMAD.MOV.U32 R3, RZ, RZ, RZ ;  /* 0x000000ffff03b224 */ /* 0x000fc600078e00ff */
[----:B------:R-:W-:-:S13]  /*1bca0*/  ISETP.NE.AND P4, PT, R6, RZ, !P3 ;  /* 0x000000ff0600720c */ /* 0x000fda0005f85270 */
[----:B------:R-:W-:-:S05]  /*1bcb0*/  @P4 IMAD.MOV R110, RZ, RZ, R121 ;  /* 0x000000ffff6e4224 */ /* 0x000fca00078e0279 */
[----:B------:R-:W-:-:S07]  /*1bcc0*/  @!P3 MOV R121, R110 ;  /* 0x0000006e0079b202 */ /* 0x000fce0000000f00 */
.L_x_447:
[----:B------:R-:W-:Y:S05]  /*1bcd0*/  BSYNC.RECONVERGENT B2 ;  /* 0x0000000000027941 */ /* 0x000fea0003800200 */
.L_x_446:
        /* <DEDUP_REMOVED lines=61> */
.L_x_444:
[----:B------:R-:W-:Y:S05]  /*1c0b0*/  BSYNC.RECONVERGENT B1 ;  /* 0x0000000000017941 */ /* 0x000fea0003800200 */
.L_x_443:
[----:B------:R-:W-:Y:S01]  /*1c0c0*/  I2FP.F32.U32 R111, R111 ;  /* 0x0000006f006f7245 */ /* 0x000fe20000201000 */
[----:B------:R-:W-:Y:S01]  /*1c0d0*/  BSSY.RECONVERGENT B1, `(.L_x_448) ;  /* 0x0000064000017945 */ /* 0x000fe20003800200 */
[----:B------:R-:W-:Y:S01]  /*1c0e0*/  SHF.L.U32 R145, R104, 0x10, RZ ;  /* 0x0000001068917819 */ /* 0x000fe200000006ff */
[----:B------:R-:W-:Y:S01]  /*1c0f0*/  HFMA2 R146, -RZ, RZ, 0, 1.1920928955078125e-07 ;  /* 0x00000002ff927431 */ /* 0x000fe200000001ff */
[----:B------:R-:W-:Y:S01]  /*1c100*/  @P2 PRMT R104, R100, 0x7632, R104 ;  /* 0x0000763264682816 */ /* 0x000fe20000000068 */
[----:B------:R-:W-:Y:S01]  /*1c110*/  FFMA.FTZ R111, R111, R140, 1.1641532182693481445e-10 ;  /* 0x2f0000006f6f7423 */ /* 0x000fe2000001008c */
[----:B------:R-:W-:Y:S01]  /*1c120*/  LOP3.LUT R4, R4, 0xffffffef, RZ, 0xc0, !PT ;  /* 0xffffffef04047812 */ /* 0x000fe200078ec0ff */
[----:B------:R-:W-:Y:S02]  /*1c130*/  FMUL.FTZ R145, R145, R136 ;  /* 0x0000008891917220 */ /* 0x000fe40000410000 */
[----:B------:R-:W-:Y:S01]  /*1c140*/  @P2 IMAD.U32 R104, R104, 0x10000, RZ ;  /* 0x0001000068682824 */ /* 0x000fe200078e00ff */
        /* <DEDUP_REMOVED lines=14> */
[----:B------:R-:W-:Y:S01]  /*1c230*/  @P3 IADD3 R146, PT, PT, R110, 0x1, RZ ;  /* 0x000000016e923810 */ /* 0x000fe20007ffe0ff */
[----:B------:R-:W-:Y:S01]  /*1c240*/  @P3 IMAD.MOV.U32 R111, RZ, RZ, R175 ;  /* 0x000000ffff6f3224 */ /* 0x000fe200078e00af */
[----:B------:R-:W-:Y:S06]  /*1c250*/  BRA `(.L_x_449) ;  /* 0x00000004002c7947 */ /* 0x000fec0003800000 */
.L_x_450:
[----:B------:R-:W-:Y:S01]  /*1c260*/  IADD3 R2, PT, PT, R2, 0x1, RZ ;  /* 0x0000000102027810 */ /* 0x000fe20007ffe0ff */
[----:B------:R-:W-:Y:S03]  /*1c270*/  BSSY.RECONVERGENT B2, `(.L_x_451) ;  /* 0x000000c000027945 */ /* 0x000fe60003800200 */
[C---:B------:R-:W-:Y:S01]  /*1c280*/  ISETP.NE.AND P3, PT, R2.reuse, RZ, PT ;  /* 0x000000ff0200720c */ /* 0x040fe20003f65270 */
[----:B------:R-:W-:-:S12]  /*1c290*/  IMAD.WIDE.U32 R158, R2, -0x2daee0ad, RZ ;  /* 0xd2511f53029e7825 */ /* 0x000fd800078e00ff */
[----:B------:R-:W-:Y:S05]  /*1c2a0*/  @P3 BRA `(.L_x_452) ;  /* 0x0000000000203947 */ /* 0x000fea0003800000 */
[----:B------:R-:W-:-:S05]  /*1c2b0*/  VIADD R3, R3, 0x1 ;  /* 0x0000000103037836 */ /* 0x000fca0000000000 */
[----:B------:R-:W-:-:S13]  /*1c2c0*/  ISETP.NE.AND P3, PT, R3, RZ, PT ;  /* 0x000000ff0300720c */ /* 0x000fda0003f65270 */
[----:B------:R-:W-:Y:S01]  /*1c2d0*/  @!P3 IADD3 R6, PT, PT, R6, 0x1, RZ ;  /* 0x000000010606b810 */ /* 0x000fe20007ffe0ff */
[----:B------:R-:W-:Y:S02]  /*1c2e0*/  @!P3 VIADD R110, R121, 0x1 ;  /* 0x00000001796eb836 */ /* 0x000fe40000000000 */
[----:B------:R-:W-:Y:S01]  /*1c2f0*/  @!P3 IMAD.MOV.U32 R3, RZ, RZ, RZ ;  /* 0x000000ffff03b224 */ /* 0x000fe200078e00ff */
[----:B------:R-:W-:-:S13]  /*1c300*/  ISETP.NE.AND P4, PT, R6, RZ, !P3 ;  /* 0x000000ff0600720c */ /* 0x000fda0005f85270 */
[----:B------:R-:W-:-:S04]  /*1c310*/  @P4 IADD3 R110, PT, PT, R121, RZ, RZ ;  /* 0x000000ff796e4210 */ /* 0x000fc80007ffe0ff */
[----:B------:R-:W-:-:S07]  /*1c320*/  @!P3 MOV R121, R110 ;  /* 0x0000006e0079b202 */ /* 0x000fce0000000f00 */
.L_x_452:
[----:B------:R-:W-:Y:S05]  /*1c330*/  BSYNC.RECONVERGENT B2 ;  /* 0x0000000000027941 */ /* 0x000fea0003800200 */
.L_x_451:
        /* <DEDUP_REMOVED lines=58> */
[----:B------:R-:W-:Y:S01]  /*1c6e0*/  HFMA2 R146, -RZ, RZ, 0, 0 ;  /* 0x00000000ff927431 */ /* 0x000fe200000001ff */
[----:B------:R-:W-:Y:S01]  /*1c6f0*/  MOV R111, R134 ;  /* 0x00000086006f7202 */ /* 0x000fe20000000f00 */
[----:B------:R-:W-:-:S07]  /*1c700*/  IMAD.MOV.U32 R134, RZ, RZ, R110 ;  /* 0x000000ffff867224 */ /* 0x000fce00078e006e */
.L_x_449:
[----:B------:R-:W-:Y:S05]  /*1c710*/  BSYNC.RECONVERGENT B1 ;  /* 0x0000000000017941 */ /* 0x000fea0003800200 */
.L_x_448:
        /* <DEDUP_REMOVED lines=26> */
.L_x_455:
        /* <DEDUP_REMOVED lines=13> */
.L_x_457:
[----:B------:R-:W-:Y:S05]  /*1c990*/  BSYNC.RECONVERGENT B2 ;  /* 0x0000000000027941 */ /* 0x000fea0003800200 */
.L_x_456:
        /* <DEDUP_REMOVED lines=61> */
.L_x_454:
[----:B------:R-:W-:Y:S05]  /*1cd70*/  BSYNC.RECONVERGENT B1 ;  /* 0x0000000000017941 */ /* 0x000fea0003800200 */
.L_x_453:
        /* <DEDUP_REMOVED lines=26> */
.L_x_460:
        /* <DEDUP_REMOVED lines=13> */
.L_x_462:
[----:B------:R-:W-:Y:S05]  /*1cff0*/  BSYNC.RECONVERGENT B2 ;  /* 0x0000000000027941 */ /* 0x000fea0003800200 */
.L_x_461:
[----:B------:R-:W-:Y:S01]  /*1d000*/  IMAD.WIDE.U32 R168, R6, -0x326172a9, RZ ;  /* 0xcd9e8d5706a87825 */ /* 0x000fe200078e00ff */
[----:B------:R-:W-:-:S03]  /*1d010*/  LOP3.LUT R110, R121, R175, R143, 0x96, !PT ;  /* 0x000000af796e7212 */ /* 0x000fc600078e968f */
[----:B------:R-:W-:Y:S01]  /*1d020*/  HFMA2 R152, -RZ, RZ, 0, 0 ;  /* 0x00000000ff987431 */ /* 0x000fe200000001ff */
        /* <DEDUP_REMOVED lines=56> */
[----:B------:R-:W-:Y:S01]  /*1d3b0*/  MOV R111, R134 ;  /* 0x00000086006f7202 */ /* 0x000fe20000000f00 */
[----:B------:R-:W-:-:S07]  /*1d3c0*/  IMAD.MOV.U32 R134, RZ, RZ, R110 ;  /* 0x000000ffff867224 */ /* 0x000fce00078e006e */
.L_x_459:
[----:B------:R-:W-:Y:S05]  /*1d3d0*/  BSYNC.RECONVERGENT B1 ;  /* 0x0000000000017941 */ /* 0x000fea0003800200 */
.L_x_458:
        /* <DEDUP_REMOVED lines=9> */
[----:B------:R-:W-:-:S04]  /*1d470*/  FSETP.GTU.FTZ.AND P3, PT, R111, R138, PT ;  /* 0x0000008a6f00720b */ /* 0x000fc80003f7c000 */
[----:B------:R-:W-:Y:S02]  /*1d480*/  FSEL R159, R159, RZ, !P3 ;  /* 0x000000ff9f9f7208 */ /* 0x000fe40005800000 */
[----:B------:R-:W-:Y:S02]  /*1d490*/  PLOP3.LUT P4, PT, P3, PT, PT, 0x8, 0x80 ;  /* 0x000000000080781c */ /* 0x000fe40001f8e170 */
[----:B------:R-:W-:Y:S01]  /*1d4a0*/  ISETP.NE.AND P3, PT, R152, 0x1, PT ;  /* 0x000000019800780c */ /* 0x000fe20003f65270 */
[----:B------:R-:W-:Y:S01]  /*1d4b0*/  @P2 FADD.FTZ R159, R110, R159 ;  /* 0x0000009f6e9f2221 */ /* 0x000fe20000010000 */
[----:B------:R-:W-:-:S04]  /*1d4c0*/  MOV R110, R148 ;  /* 0x00000094006e7202 */ /* 0x000fc80000000f00 */
        /* <DEDUP_REMOVED lines=11> */
.L_x_465:
        /* <DEDUP_REMOVED lines=13> */
.L_x_467:
[----:B------:R-:W-:Y:S05]  /*1d650*/  BSYNC.RECONVERGENT B2 ;  /* 0x0000000000027941 */ /* 0x000fea0003800200 */
.L_x_466:
        /* <DEDUP_REMOVED lines=53> */
[----:B------:R-:W-:-:S04]  /*1d9b0*/  IMAD.WIDE.U32 R174, R177, -0x326172a9, RZ ;  /* 0xcd9e8d57b1ae7825 */ /* 0x000fc800078e00ff */
[----:B------:R-:W-:Y:S01]  /*1d9c0*/  IMAD.WIDE.U32 R176, R176, -0x2daee0ad, RZ ;  /* 0xd2511f53b0b07825 */ /* 0x000fe200078e00ff */
[----:B------:R-:W-:Y:S02]  /*1d9d0*/  MOV R148, R174 ;  /* 0x000000ae00947202 */ /* 0x000fe40000000f00 */
[----:B------:R-:W-:Y:S01]  /*1d9e0*/  LOP3.LUT R175, R111, R168, R175, 0x96, !PT ;  /* 0x000000a86faf7212 */ /* 0x000fe200078e96af */
[----:B------:R-:W-:-:S05]  /*1d9f0*/  VIADD R169, R143, 0x96a522ad ;  /* 0x96a522ad8fa97836 */ /* 0x000fca0000000000 */
[----:B------:R-:W-:Y:S01]  /*1da00*/  LOP3.LUT R174, R169, R110, R177, 0x96, !PT ;  /* 0x0000006ea9ae7212 */ /* 0x000fe200078e96b1 */
[----:B------:R-:W-:Y:S01]  /*1da10*/  IMAD.MOV.U32 R110, RZ, RZ, R134 ;  /* 0x000000ffff6e7224 */ /* 0x000fe200078e0086 */
[----:B------:R-:W-:-:S07]  /*1da20*/  MOV R134, R176 ;  /* 0x000000b000867202 */ /* 0x000fce0000000f00 */
.L_x_464:
[----:B------:R-:W-:Y:S05]  /*1da30*/  BSYNC.RECONVERGENT B1 ;  /* 0x0000000000017941 */ /* 0x000fea0003800200 */
.L_x_463:
[----:B------:R-:W-:Y:S01]  /*1da40*/  I2FP.F32.U32 R111, R110 ;  /* 0x0000006e006f7245 */ /* 0x000fe20000201000 */
[----:B------:R-:W-:Y:S01]  /*1da50*/  BSSY.RECONVERGENT B1, `(.L_x_468) ;  /* 0x0000062000017945 */ /* 0x000fe20003800200 */
[----:B------:R-:W-:Y:S01]  /*1da60*/  SHF.L.U32 R169, R106, 0x10, RZ ;  /* 0x000000106aa97819 */ /* 0x000fe200000006ff */
[----:B------:R-:W-:Y:S01]  /*1da70*/  HFMA2 R110, -RZ, RZ, 0, 1.1920928955078125e-07 ;  /* 0x00000002ff6e7431 */ /* 0x000fe200000001ff */
[----:B------:R-:W-:Y:S01]  /*1da80*/  ISETP.NE.AND P4, PT, R150, 0x1, PT ;  /* 0x000000019600780c */ /* 0x000fe20003f85270 */
[----:B------:R-:W-:Y:S01]  /*1da90*/  FFMA.FTZ R111, R111, R140, 1.1641532182693481445e-10 ;  /* 0x2f0000006f6f7423 */ /* 0x000fe2000001008c */
[----:B------:R-:W-:Y:S01]  /*1daa0*/  @P2 PRMT R106, R102, 0x7632, R106 ;  /* 0x00007632666a2816 */ /* 0x000fe2000000006a */
[----:B------:R-:W-:-:S03]  /*1dab0*/  FMUL.FTZ R169, R169, R136 ;  /* 0x00000088a9a97220 */ /* 0x000fc60000410000 */
[----:B------:R-:W-:Y:S01]  /*1dac0*/  FSETP.GTU.FTZ.AND P3, PT, R111, R138, PT ;  /* 0x0000008a6f00720b */ /* 0x000fe20003f7c000 */
[----:B------:R-:W-:-:S03]  /*1dad0*/  @P2 IMAD.U32 R106, R106, 0x10000, RZ ;  /* 0x000100006a6a2824 */ /* 0x000fc600078e00ff */
        /* <DEDUP_REMOVED lines=14> */
.L_x_470:
        /* <DEDUP_REMOVED lines=13> */
.L_x_472:
[----:B------:R-:W-:Y:S05]  /*1dc90*/  BSYNC.RECONVERGENT B2 ;  /* 0x0000000000027941 */ /* 0x000fea0003800200 */
.L_x_471:
        /* <DEDUP_REMOVED lines=16> */
[----:B------:R-:W-:Y:S02]  /*1dda0*/  LOP3.LUT R178, R177, R176, R175, 0x96, !PT ;  /* 0x000000b0b1b27212 */ /* 0x000fe400078e96af */
        /* <DEDUP_REMOVED lines=42> */
[----:B------:R-:W-:Y:S02]  /*1e050*/  HFMA2 R110, -RZ, RZ, 0, 0 ;  /* 0x00000000ff6e7431 */ /* 0x000fe400000001ff */
[----:B------:R-:W-:-:S07]  /*1e060*/  IMAD.MOV.U32 R134, RZ, RZ, R178 ;  /* 0x000000ffff867224 */ /* 0x000fce00078e00b2 */
.L_x_469:
[----:B------:R-:W-:Y:S05]  /*1e070*/  BSYNC.RECONVERGENT B1 ;  /* 0x0000000000017941 */ /* 0x000fea0003800200 */
.L_x_468:
        /* <DEDUP_REMOVED lines=24> */
.L_x_475:
        /* <DEDUP_REMOVED lines=13> */
.L_x_477:
[----:B------:R-:W-:Y:S05]  /*1e2d0*/  BSYNC.RECONVERGENT B2 ;  /* 0x0000000000027941 */ /* 0x000fea0003800200 */
.L_x_476:
        /* <DEDUP_REMOVED lines=61> */
.L_x_474:
[----:B------:R-:W-:Y:S05]  /*1e6b0*/  BSYNC.RECONVERGENT B1 ;  /* 0x0000000000017941 */ /* 0x000fea0003800200 */
.L_x_473:
[----:B------:R-:W-:Y:S02]  /*1e6c0*/  I2FP.F32.U32 R107, R106 ;  /* 0x0000006a006b7245 */ /* 0x000fe40000201000 */
[----:B------:R-:W-:Y:S02]  /*1e6d0*/  SHF.L.U32 R111, R156, 0x10, RZ ;  /* 0x000000109c6f7819 */ /* 0x000fe400000006ff */
[----:B------:R-:W-:Y:S01]  /*1e6e0*/  @P2 PRMT R106, R103, 0x7632, R106 ;  /* 0x00007632676a2816 */ /* 0x000fe2000000006a */
[----:B------:R-:W-:Y:S01]  /*1e6f0*/  FFMA.FTZ R107, R107, R140, 1.1641532182693481445e-10 ;  /* 0x2f0000006b6b7423 */ /* 0x000fe2000001008c */
[----:B------:R-:W-:Y:S01]  /*1e700*/  PRMT R105, R105, 0x5410, R144 ;  /* 0x0000541069697816 */ /* 0x000fe20000000090 */
[----:B------:R-:W-:Y:S01]  /*1e710*/  FMUL.FTZ R111, R111, R136 ;  /* 0x000000886f6f7220 */ /* 0x000fe20000410000 */
[----:B------:R-:W-:Y:S01]  /*1e720*/  MOV R136, R134 ;  /* 0x0000008600887202 */ /* 0x000fe20000000f00 */
[----:B------:R-:W-:Y:S01]  /*1e730*/  @P2 IMAD.U32 R106, R106, 0x10000, RZ ;  /* 0x000100006a6a2824 */ /* 0x000fe200078e00ff */
[----:B------:R-:W-:-:S02]  /*1e740*/  FSETP.GTU.FTZ.AND P5, PT, R107, R138, PT ;  /* 0x0000008a6b00720b */ /* 0x000fc40003fbc000 */
[----:B------:R-:W-:Y:S02]  /*1e750*/  PRMT R104, R109, 0x5410, R104 ;  /* 0x000054106d687816 */ /* 0x000fe40000000068 */
[----:B------:R-:W-:Y:S02]  /*1e760*/  FSEL R177, R111, RZ, !P5 ;  /* 0x000000ff6fb17208 */ /* 0x000fe40006800000 */
[----:B------:R-:W-:-:S03]  /*1e770*/  PLOP3.LUT P5, PT, P5, PT, PT, 0x8, 0x80 ;  /* 0x000000000080781c */ /* 0x000fc60002fae170 */
[----:B------:R-:W-:Y:S01]  /*1e780*/  @P2 FADD.FTZ R177, R106, R177 ;  /* 0x000000b16ab12221 */ /* 0x000fe20000010000 */
[----:B------:R-:W-:-:S04]  /*1e790*/  PRMT R106, R146, 0x5410, R152 ;  /* 0x00005410926a7816 */ /* 0x000fc80000000098 */
[----:B------:R-:W-:-:S04]  /*1e7a0*/  F2FP.BF16.F32.PACK_AB R107, RZ, R177 ;  /* 0x000000b1ff6b723e */ /* 0x000fc800000010ff */
[----:B------:R-:W-:-:S07]  /*1e7b0*/  PRMT R107, R154, 0x5410, R107 ;  /* 0x000054109a6b7816 */ /* 0x000fce000000006b */
.L_x_437:
[----:B------:R-:W0:Y:S01]  /*1e7c0*/  LDC.64 R180, c[0x0][0x3a8] ;  /* 0x0000ea00ffb47b82 */ /* 0x000e220000000a00 */
[----:B------:R-:W-:Y:S02]  /*1e7d0*/  SEL R144, RZ, 0x1000000, !P5 ;  /* 0x01000000ff907807 */ /* 0x000fe40006800000 */
[----:B------:R-:W-:Y:S02]  /*1e7e0*/  SEL R140, RZ, 0x10000, !P4 ;  /* 0x00010000ff8c7807 */ /* 0x000fe40006000000 */
[----:B------:R-:W-:Y:S02]  /*1e7f0*/  SEL R183, RZ, 0x100, !P3 ;  /* 0x00000100ffb77807 */ /* 0x000fe40005800000 */
[C---:B------:R-:W-:Y:S01]  /*1e800*/  LOP3.LUT P5, RZ, R4.reuse, 0x10, RZ, 0xc0, !PT ;  /* 0x0000001004ff7812 */ /* 0x040fe200078ac0ff */
[----:B------:R-:W1:Y:S01]  /*1e810*/  LDC.64 R110, c[0x0][0x3b0] ;  /* 0x0000ec00ff6e7b82 */ /* 0x000e620000000a00 */
[C---:B------:R-:W-:Y:S02]  /*1e820*/  LOP3.LUT P4, RZ, R4.reuse, 0x8, RZ, 0xc0, !PT ;  /* 0x0000000804ff7812 */ /* 0x040fe4000788c0ff */
[----:B------:R-:W-:-:S02]  /*1e830*/  LOP3.LUT P3, RZ, R4, 0x4, RZ, 0xc0, !PT ;  /* 0x0000000404ff7812 */ /* 0x000fc4000786c0ff */
[C---:B------:R-:W-:Y:S02]  /*1e840*/  LOP3.LUT P6, RZ, R4.reuse, 0x2, RZ, 0xc0, !PT ;  /* 0x0000000204ff7812 */ /* 0x040fe400078cc0ff */
[----:B------:R-:W-:Y:S02]  /*1e850*/  SEL R138, RZ, 0x1000000, !P3 ;  /* 0x01000000ff8a7807 */ /* 0x000fe40005800000 */
[----:B------:R-:W-:Y:S02]  /*1e860*/  SEL R134, RZ, 0x10000, !P4 ;  /* 0x00010000ff867807 */ /* 0x000fe40006000000 */
[----:B------:R-:W-:Y:S02]  /*1e870*/  SEL R109, RZ, 0x100, !P5 ;  /* 0x00000100ff6d7807 */ /* 0x000fe40006800000 */
[----:B------:R-:W-:Y:S02]  /*1e880*/  LOP3.LUT P2, RZ, R4, 0x20, RZ, 0xc0, !PT ;  /* 0x0000002004ff7812 */ /* 0x000fe4000784c0ff */
[----:B------:R-:W-:Y:S01]  /*1e890*/  LOP3.LUT R183, R183, R144, R140, 0xfe, !PT ;  /* 0x00000090b7b77212 */ /* 0x000fe200078efe8c */
[----:B0-----:R-:W-:Y:S01]  /*1e8a0*/  IMAD.WIDE.U32 R180, R108, 0x10, R180 ;  /* 0x000000106cb47825 */ /* 0x001fe200078e00b4 */
[----:B------:R-:W-:-:S02]  /*1e8b0*/  SEL R182, RZ, 0x1, !P6 ;  /* 0x00000001ffb67807 */ /* 0x000fc40007000000 */
[----:B------:R-:W-:Y:S02]  /*1e8c0*/  LOP3.LUT R109, R109, R138, R134, 0xfe, !PT ;  /* 0x0000008a6d6d7212 */ /* 0x000fe400078efe86 */
[----:B------:R-:W-:Y:S01]  /*1e8d0*/  SEL R134, RZ, 0x1, !P2 ;  /* 0x00000001ff867807 */ /* 0x000fe20005000000 */
[----:B------:R2:W-:Y:S01]  /*1e8e0*/  STG.E.128 desc[UR6][R180.64], R104 ;  /* 0x00000068b4007986 */ /* 0x0005e2000c101d06 */
[----:B------:R-:W-:Y:S01]  /*1e8f0*/  LOP3.LUT R183, R183, R182, RZ, 0xfc, !PT ;  /* 0x000000b6b7b77212 */ /* 0x000fe200078efcff */
[----:B-1----:R-:W-:Y:S01]  /*1e900*/  IMAD.WIDE.U32 R110, R108, 0x8, R110 ;  /* 0x000000086c6e7825 */ /* 0x002fe200078e006e */
[----:B------:R-:W-:-:S05]  /*1e910*/  LOP3.LUT R182, R109, R134, RZ, 0xfc, !PT ;  /* 0x000000866db67212 */ /* 0x000fca00078efcff */
[----:B------:R2:W-:Y:S01]  /*1e920*/  STG.E.64 desc[UR6][R110.64], R182 ;  /* 0x000000b66e007986 */ /* 0x0005e2000c101b06 */
[----:B------:R-:W-:Y:S05]  /*1e930*/  @!P1 BRA `(.L_x_355) ;  /* 0x0000000000509947 */ /* 0x000fea0003800000 */
[----:B--2---:R-:W-:Y:S01]  /*1e940*/  IMAD.U32 R107, R129, 0x10000, RZ ;  /* 0x00010000816b7824 */ /* 0x004fe200078e00ff */
[----:B------:R-:W0:Y:S01]  /*1e950*/  LDC.64 R104, c[0x0][0x3b8] ;  /* 0x0000ee00ff687b82 */ /* 0x000e220000000a00 */
[----:B------:R-:W-:Y:S02]  /*1e960*/  LOP3.LUT R106, R130, 0xffff, RZ, 0xc0, !PT ;  /* 0x0000ffff826a7812 */ /* 0x000fe400078ec0ff */
[----:B------:R-:W-:Y:S02]  /*1e970*/  PRMT R109, R128, 0x7104, RZ ;  /* 0x00007104806d7816 */ /* 0x000fe400000000ff */
[----:B------:R-:W-:Y:S02]  /*1e980*/  LOP3.LUT R107, R107, 0xff0000, RZ, 0xc0, !PT ;  /* 0x00ff00006b6b7812 */ /* 0x000fe400078ec0ff */
[----:B------:R-:W-:Y:S02]  /*1e990*/  LOP3.LUT R180, R126, 0xff, RZ, 0xc0, !PT ;  /* 0x000000ff7eb47812 */ /* 0x000fe400078ec0ff */
[----:B------:R-:W-:-:S02]  /*1e9a0*/  PRMT R106, R107, 0x4210, R106 ;  /* 0x000042106b6a7816 */ /* 0x000fc4000000006a */
[----:B------:R-:W-:Y:S01]  /*1e9b0*/  LOP3.LUT R110, R125, 0xff, RZ, 0xc0, !PT ;  /* 0x000000ff7d6e7812 */ /* 0x000fe200078ec0ff */
[----:B------:R-:W-:Y:S01]  /*1e9c0*/  IMAD.WIDE.U32 R180, R180, 0x1000000, RZ ;  /* 0x01000000b4b47825 */ /* 0x000fe200078e00ff */
        /* <DEDUP_REMOVED lines=11> */
.L_x_355:
[----:B------:R-:W-:Y:S05]  /*1ea80*/  BSYNC.RECONVERGENT B0 ;  /* 0x0000000000007941 */ /* 0x000fea0003800200 */
.L_x_354:
[----:B0123--:R-:W-:Y:S01]  /*1ea90*/  FADD.FTZ R104, RZ, R123 ;  /* 0x0000007bff687221 */ /* 0x00ffe20000010000 */
        /* <DEDUP_REMOVED lines=48> */
[----:B------:R-:W-:Y:S02]  /*1eda0*/  FFMA.FTZ R105, R134, R134, R105 ;  /* 0x0000008686697223 */ /* 0x000fe40000010069 */
[----:B------:R-:W0:Y:S02]  /*1edb0*/  S2R R134, SR_TID.X ;  /* 0x0000000000867919 */ /* 0x000e240000002100 */
        /* <DEDUP_REMOVED lines=13> */
[----:B------:R-:W-:Y:S01]  /*1ee90*/  FADD.FTZ R107, R153, -R104 ;  /* 0x80000068996b7221 */ /* 0x000fe20000010000 */
[----:B0-----:R-:W-:Y:S02]  /*1eea0*/  LOP3.LUT R111, R134, 0x1f, RZ, 0xc0, !PT ;  /* 0x0000001f866f7812 */ /* 0x001fe400078ec0ff */
        /* <DEDUP_REMOVED lines=12> */
[----:B------:R-:W-:Y:S01]  /*1ef70*/  ISETP.GT.U32.AND P3, PT, R111, 0x7, PT ;  /* 0x000000076f00780c */ /* 0x000fe20003f64070 */
[----:B------:R-:W-:Y:S02]  /*1ef80*/  HFMA2 R111, -RZ, RZ, 0, 0 ;  /* 0x00000000ff6f7431 */ /* 0x000fe400000001ff */
        /* <DEDUP_REMOVED lines=13> */
[----:B------:R-:W-:-:S04]  /*1f060*/  LOP3.LUT P2, RZ, R134, 0x1f, RZ, 0xc0, !PT ;  /* 0x0000001f86ff7812 */ /* 0x000fc8000784c0ff */
        /* <DEDUP_REMOVED lines=9> */
[----:B0-----:R-:W-:Y:S01]  /*1f100*/  FADD.FTZ R105, R109, R110 ;  /* 0x0000006e6d697221 */ /* 0x001fe20000010000 */
[----:B------:R-:W-:Y:S06]  /*1f110*/  @P2 BRA `(.L_x_479) ;  /* 0x00000000001c2947 */ /* 0x000fec0003800000 */
[----:B------:R-:W0:Y:S01]  /*1f120*/  S2UR UR5, SR_CgaCtaId ;  /* 0x00000000000579c3 */ /* 0x000e220000008800 */
[----:B------:R-:W-:Y:S01]  /*1f130*/  UMOV UR4, 0x400 ;  /* 0x0000040000047882 */ /* 0x000fe20000000000 */
[----:B------:R-:W-:-:S04]  /*1f140*/  SHF.R.U32.HI R106, RZ, 0x2, R134 ;  /* 0x00000002ff6a7819 */ /* 0x000fc80000011686 */
[----:B------:R-:W-:Y:S01]  /*1f150*/  LOP3.LUT R106, R106, 0x38, RZ, 0xc0, !PT ;  /* 0x000000386a6a7812 */ /* 0x000fe200078ec0ff */
[----:B0-----:R-:W-:-:S04]  /*1f160*/  ULEA UR4, UR5, UR4, 0x18 ;  /* 0x0000000405047291 */ /* 0x001fc8000f8ec0ff */
[----:B------:R-:W-:-:S09]  /*1f170*/  @UP1 UIADD3 UR4, UPT, UPT, UR4, 0x40, URZ ;  /* 0x0000004004041890 */ /* 0x000fd2000fffe0ff */
[----:B------:R0:W-:Y:S03]  /*1f180*/  STS.64 [R106+UR4], R104 ;  /* 0x000000686a007988 */ /* 0x0001e60008000a04 */
.L_x_479:
[----:B------:R-:W-:Y:S05]  /*1f190*/  BSYNC.RECONVERGENT B0 ;  /* 0x0000000000007941 */ /* 0x000fea0003800200 */
.L_x_478:
[----:B------:R-:W-:Y:S01]  /*1f1a0*/  BAR.SYNC.DEFER_BLOCKING 0x0 ;  /* 0x0000000000007b1d */ /* 0x000fe20000010000 */
[----:B0-----:R-:W-:-:S05]  /*1f1b0*/  CS2R R104, SRZ ;  /* 0x0000000000687805 */ /* 0x001fca000001ff00 */
[----:B------:R-:W-:Y:S04]  /*1f1c0*/  BSSY.RECONVERGENT B0, `(.L_x_480) ;  /* 0x000000a000007945 */ /* 0x000fe80003800200 */
[----:B------:R-:W-:Y:S05]  /*1f1d0*/  @P3 BRA `(.L_x_481) ;  /* 0x0000000000203947 */ /* 0x000fea0003800000 */
[----:B------:R-:W0:Y:S01]  /*1f1e0*/  S2UR UR5, SR_CgaCtaId ;  /* 0x00000000000579c3 */ /* 0x000e220000008800 */
[----:B------:R-:W-:Y:S01]  /*1f1f0*/  UMOV UR4, 0x400 ;  /* 0x0000040000047882 */ /* 0x000fe20000000000 */
[----:B------:R-:W-:Y:S01]  /*1f200*/  IMAD.SHL.U32 R104, R134, 0x8, RZ ;  /* 0x0000000886687824 */ /* 0x000fe200078e00ff */
[----:B------:R-:W-:-:S04]  /*1f210*/  MOV R111, R7 ;  /* 0x00000007006f7202 */ /* 0x000fc80000000f00 */
[----:B------:R-:W-:Y:S01]  /*1f220*/  LOP3.LUT R104, R104, 0xf8, RZ, 0xc0, !PT ;  /* 0x000000f868687812 */ /* 0x000fe200078ec0ff */
[----:B0-----:R-:W-:-:S04]  /*1f230*/  ULEA UR4, UR5, UR4, 0x18 ;  /* 0x0000000405047291 */ /* 0x001fc8000f8ec0ff */
[----:B------:R-:W-:-:S09]  /*1f240*/  @UP1 UIADD3 UR4, UPT, UPT, UR4, 0x40, URZ ;  /* 0x0000004004041890 */ /* 0x000fd2000fffe0ff */
[----:B------:R-:W0:Y:S03]  /*1f250*/  LDS.64 R104, [R104+UR4] ;  /* 0x0000000468687984 */ /* 0x000e260008000a00 */
.L_x_481:
[----:B------:R-:W-:Y:S05]  /*1f260*/  BSYNC.RECONVERGENT B0 ;  /* 0x0000000000007941 */ /* 0x000fea0003800200 */
.L_x_480:
        /* <DEDUP_REMOVED lines=35> */
[----:B---3--:R-:W-:Y:S01]  /*1f4a0*/  IMAD.IADD R109, R109, 0x1, R138 ;  /* 0x000000016d6d7824 */ /* 0x008fe200078e028a */
[----:B------:R-:W-:Y:S02]  /*1f4b0*/  I2FP.F32.S32 R138, R138 ;  /* 0x0000008a008a7245 */ /* 0x000fe40000201400 */
        /* <DEDUP_REMOVED lines=21> */
[----:B--2---:R-:W-:-:S05]  /*1f610*/  FMUL.FTZ R109, R181, R181 ;  /* 0x000000b5b56d7220 */ /* 0x004fca0000410000 */
[----:B------:R-:W-:Y:S01]  /*1f620*/  FSEL R138, R109, RZ, P3 ;  /* 0x000000ff6d8a7208 */ /* 0x000fe20001800000 */
[----:B---3--:R-:W-:-:S04]  /*1f630*/  @!P2 IMAD.WIDE R106, R5, 0x4, R106 ;  /* 0x00000004056aa825 */ /* 0x008fc800078e026a */
[----:B-1----:R-:W-:-:S04]  /*1f640*/  FFMA.FTZ R109, R108, UR13, R111 ;  /* 0x0000000d6c6d7c23 */ /* 0x002fc8000801006f */
[----:B------:R-:W-:Y:S01]  /*1f650*/  FADD.FTZ R109, R109, R138 ;  /* 0x0000008a6d6d7221 */ /* 0x000fe20000010000 */
[----:B------:R0:W-:Y:S01]  /*1f660*/  @!P2 STG.E desc[UR6][R106.64], R181 ;  /* 0x000000b56a00a986 */ /* 0x0001e2000c101906 */
[----:B------:R-:W-:Y:S02]  /*1f670*/  FSEL R138, R181, RZ, !P3 ;  /* 0x000000ffb58a7208 */ /* 0x000fe40005800000 */
[----:B------:R-:W1:Y:S02]  /*1f680*/  MUFU.RSQ R185, R109 ;  /* 0x0000006d00b97308 */ /* 0x000e640000001400 */
[----:B-1----:R0:W-:Y:S01]  /*1f690*/  @!P2 STG.E desc[UR6][R104.64], R185 ;  /* 0x000000b96800a986 */ /* 0x0021e2000c101906 */
[----:B------:R-:W-:Y:S05]  /*1f6a0*/  @!P1 BRA `(.L_x_483) ;  /* 0x00000004003c9947 */ /* 0x000fea0003800000 */
[--C-:B------:R-:W-:Y:S01]  /*1f6b0*/  FADD.FTZ R108, R171, -R138.reuse ;  /* 0x8000008aab6c7221 */ /* 0x100fe20000010000 */
[----:B------:R-:W-:Y:S01]  /*1f6c0*/  SHF.L.U32 R111, R43, 0x10, RZ ;  /* 0x000000102b6f7819 */ /* 0x000fe200000006ff */
[--C-:B0-----:R-:W-:Y:S01]  /*1f6d0*/  FADD.FTZ R104, R163, -R138.reuse ;  /* 0x8000008aa3687221 */ /* 0x101fe20000010000 */
[----:B------:R-:W-:Y:S02]  /*1f6e0*/  IMAD.U32 R181, R42, 0x10000, RZ ;  /* 0x000100002ab57824 */ /* 0x000fe400078e00ff */
[----:B------:R-:W-:Y:S01]  /*1f6f0*/  FMUL.FTZ R140, R185, R108 ;  /* 0x0000006cb98c7220 */ /* 0x000fe20000410000 */
[----:B------:R-:W-:Y:S01]  /*1f700*/  FADD.FTZ R108, R161, -R138 ;  /* 0x8000008aa16c7221 */ /* 0x000fe20000010000 */
[----:B------:R-:W-:Y:S01]  /*1f710*/  SHF.L.U32 R105, R51, 0x10, RZ ;  /* 0x0000001033697819 */ /* 0x000fe200000006ff */
[----:B------:R-:W-:Y:S01]  /*1f720*/  IMAD.U32 R107, R71, 0x10000, RZ ;  /* 0x00010000476b7824 */ /* 0x000fe200078e00ff */
[----:B------:R-:W-:Y:S01]  /*1f730*/  SHF.L.U32 R109, R55, 0x10, RZ ;  /* 0x00000010376d7819 */ /* 0x000fe200000006ff */
[----:B------:R-:W-:-:S02]  /*1f740*/  IMAD.U32 R106, R79, 0x10000, RZ ;  /* 0x000100004f6a7824 */ /* 0x000fc400078e00ff */
[----:B------:R-:W-:Y:S01]  /*1f750*/  FMUL.FTZ R104, R185, R104 ;  /* 0x00000068b9687220 */ /* 0x000fe20000410000 */
[----:B------:R-:W-:Y:S01]  /*1f760*/  FFMA.FTZ R201, R140, R111, R181 ;  /* 0x0000006f8cc97223 */ /* 0x000fe200000100b5 */
[----:B------:R-:W-:Y:S01]  /*1f770*/  SHF.L.U32 R183, R41, 0x10, RZ ;  /* 0x0000001029b77819 */ /* 0x000fe200000006ff */
[----:B------:R-:W-:Y:S01]  /*1f780*/  IMAD.U32 R187, R40, 0x10000, RZ ;  /* 0x0001000028bb7824 */ /* 0x000fe200078e00ff */
[----:B------:R-:W-:Y:S01]  /*1f790*/  SHF.L.U32 R111, R47, 0x10, RZ ;  /* 0x000000102f6f7819 */ /* 0x000fe200000006ff */
[----:B------:R-:W-:Y:S02]  /*1f7a0*/  IMAD.U32 R181, R46, 0x10000, RZ ;  /* 0x000100002eb57824 */ /* 0x000fe400078e00ff */
[----:B------:R-:W-:Y:S01]  /*1f7b0*/  FMUL.FTZ R110, R185, R108 ;  /* 0x0000006cb96e7220 */ /* 0x000fe20000410000 */
[C---:B------:R-:W-:Y:S01]  /*1f7c0*/  FFMA.FTZ R158, R104.reuse, R105, R107 ;  /* 0x00000069689e7223 */ /* 0x040fe2000001006b */
[----:B------:R-:W-:Y:S01]  /*1f7d0*/  FFMA.FTZ R160, R104, R109, R106 ;  /* 0x0000006d68a07223 */ /* 0x000fe2000001006a */
[--C-:B------:R-:W-:Y:S01]  /*1f7e0*/  FADD.FTZ R108, R149, -R138.reuse ;  /* 0x8000008a956c7221 */ /* 0x100fe20000010000 */
[----:B------:R-:W-:Y:S01]  /*1f7f0*/  FADD.FTZ R104, R151, -R138 ;  /* 0x8000008a97687221 */ /* 0x000fe20000010000 */
[----:B------:R-:W-:Y:S01]  /*1f800*/  FFMA.FTZ R203, R140, R183, R187 ;  /* 0x000000b78ccb7223 */ /* 0x000fe200000100bb */
[----:B------:R-:W-:Y:S01]  /*1f810*/  FFMA.FTZ R197, R110, R111, R181 ;  /* 0x0000006f6ec57223 */ /* 0x000fe200000100b5 */
[----:B------:R-:W-:Y:S01]  /*1f820*/  SHF.L.U32 R183, R45, 0x10, RZ ;  /* 0x000000102db77819 */ /* 0x000fe200000006ff */
[----:B------:R-:W-:Y:S01]  /*1f830*/  IMAD.U32 R187, R44, 0x10000, RZ ;  /* 0x000100002cbb7824 */ /* 0x000fe200078e00ff */
[----:B------:R-:W-:Y:S01]  /*1f840*/  SHF.L.U32 R111, R116, 0x10, RZ ;  /* 0x00000010746f7819 */ /* 0x000fe200000006ff */
[----:B------:R-:W-:Y:S01]  /*1f850*/  IMAD.U32 R181, R115, 0x10000, RZ ;  /* 0x0001000073b57824 */ /* 0x000fe200078e00ff */
[----:B------:R-:W-:Y:S01]  /*1f860*/  SHF.L.U32 R105, R50, 0x10, RZ ;  /* 0x0000001032697819 */ /* 0x000fe200000006ff */
[----:B------:R-:W-:Y:S01]  /*1f870*/  FMUL.FTZ R140, R185, R108 ;  /* 0x0000006cb98c7220 */ /* 0x000fe20000410000 */
[----:B------:R-:W-:Y:S01]  /*1f880*/  SHF.L.U32 R109, R54, 0x10, RZ ;  /* 0x00000010366d7819 */ /* 0x000fe200000006ff */
[----:B------:R-:W-:-:S02]  /*1f890*/  IMAD.U32 R107, R70, 0x10000, RZ ;  /* 0x00010000466b7824 */ /* 0x000fc400078e00ff */
[----:B------:R-:W-:Y:S01]  /*1f8a0*/  FMUL.FTZ R104, R185, R104 ;  /* 0x00000068b9687220 */ /* 0x000fe20000410000 */
[----:B------:R-:W-:Y:S02]  /*1f8b0*/  IMAD.U32 R106, R78, 0x10000, RZ ;  /* 0x000100004e6a7824 */ /* 0x000fe400078e00ff */
[----:B------:R-:W-:Y:S01]  /*1f8c0*/  FFMA.FTZ R199, R110, R183, R187 ;  /* 0x000000b76ec77223 */ /* 0x000fe200000100bb */
[----:B------:R-:W-:Y:S01]  /*1f8d0*/  FFMA.FTZ R191, R140, R111, R181 ;  /* 0x0000006f8cbf7223 */ /* 0x000fe200000100b5 */
[----:B------:R-:W0:Y:S01]  /*1f8e0*/  LDC.64 R182, c[0x0][0x428] ;  /* 0x00010a00ffb67b82 */ /* 0x000e220000000a00 */
[C---:B------:R-:W-:Y:S01]  /*1f8f0*/  FFMA.FTZ R154, R104.reuse, R105, R107 ;  /* 0x00000069689a7223 */ /* 0x040fe2000001006b */
[----:B------:R-:W-:Y:S01]  /*1f900*/  FFMA.FTZ R156, R104, R109, R106 ;  /* 0x0000006d689c7223 */ /* 0x000fe2000001006a */
[--C-:B------:R-:W-:Y:S01]  /*1f910*/  FADD.FTZ R104, R137, -R138.reuse ;  /* 0x8000008a89687221 */ /* 0x100fe20000010000 */
[----:B------:R-:W-:Y:S01]  /*1f920*/  SHF.L.U32 R105, R49, 0x10, RZ ;  /* 0x0000001031697819 */ /* 0x000fe200000006ff */
[----:B------:R-:W-:Y:S01]  /*1f930*/  IMAD.U32 R107, R69, 0x10000, RZ ;  /* 0x00010000456b7824 */ /* 0x000fe200078e00ff */
[----:B------:R-:W-:Y:S01]  /*1f940*/  SHF.L.U32 R109, R53, 0x10, RZ ;  /* 0x00000010356d7819 */ /* 0x000fe200000006ff */
[----:B------:R-:W-:Y:S01]  /*1f950*/  IMAD.U32 R106, R77, 0x10000, RZ ;  /* 0x000100004d6a7824 */ /* 0x000fe200078e00ff */
[----:B------:R-:W1:Y:S01]  /*1f960*/  LDC.64 R180, c[0x0][0x430] ;  /* 0x00010c00ffb47b82 */ /* 0x000e620000000a00 */
[----:B------:R-:W-:Y:S01]  /*1f970*/  FMUL.FTZ R104, R185, R104 ;  /* 0x00000068b9687220 */ /* 0x000fe20000410000 */
[----:B------:R-:W-:Y:S01]  /*1f980*/  FADD.FTZ R108, R135, -R138 ;  /* 0x8000008a876c7221 */ /* 0x000fe20000010000 */
[----:B------:R-:W-:Y:S01]  /*1f990*/  SHF.L.U32 R193, R114, 0x10, RZ ;  /* 0x0000001072c17819 */ /* 0x000fe200000006ff */
[----:B------:R-:W-:-:S02]  /*1f9a0*/  IMAD.U32 R195, R112, 0x10000, RZ ;  /* 0x0001000070c37824 */ /* 0x000fc400078e00ff */
[C---:B------:R-:W-:Y:S01]  /*1f9b0*/  FFMA.FTZ R146, R104.reuse, R105, R107 ;  /* 0x0000006968927223 */ /* 0x040fe2000001006b */
        /* <DEDUP_REMOVED lines=9> */
[----:B------:R-:W-:Y:S01]  /*1fa50*/  FMUL.FTZ R110, R185, R108 ;  /* 0x0000006cb96e7220 */ /* 0x000fe20000410000 */
[----:B------:R-:W-:-:S02]  /*1fa60*/  IMAD.U32 R106, R76, 0x10000, RZ ;  /* 0x000100004c6a7824 */ /* 0x000fc400078e00ff */
[----:B------:R-:W-:Y:S01]  /*1fa70*/  FFMA.FTZ R193, R140, R193, R195 ;  /* 0x000000c18cc17223 */ /* 0x000fe200000100c3 */
[----:B------:R-:W-:Y:S02]  /*1fa80*/  IMAD.U32 R144, R117, 0x10000, RZ ;  /* 0x0001000075907824 */ /* 0x000fe400078e00ff */
[----:B------:R-:W-:Y:S01]  /*1fa90*/  FFMA.FTZ R108, R104, R105, R107 ;  /* 0x00000069686c7223 */ /* 0x000fe2000001006b */
[----:B------:R-:W-:Y:S01]  /*1faa0*/  FFMA.FTZ R111, R110, R111, R187 ;  /* 0x0000006f6e6f7223 */ /* 0x000fe200000100bb */
[----:B------:R-:W-:Y:S01]  /*1fab0*/  FFMA.FTZ R140, R104, R109, R106 ;  /* 0x0000006d688c7223 */ /* 0x000fe2000001006a */
[----:B------:R-:W-:Y:S01]  /*1fac0*/  FFMA.FTZ R189, R110, R189, R144 ;  /* 0x000000bd6ebd7223 */ /* 0x000fe20000010090 */
[----:B------:R-:W-:Y:S01]  /*1fad0*/  F2FP.BF16.F32.PACK_AB R107, R201, R158 ;  /* 0x0000009ec96b723e */ /* 0x000fe200000010ff */
[C---:B0-----:R-:W-:Y:S01]  /*1fae0*/  IMAD.WIDE.U32 R182, R132.reuse, 0x10, R182 ;  /* 0x0000001084b67825 */ /* 0x041fe200078e00b6 */
[----:B------:R-:W-:Y:S02]  /*1faf0*/  F2FP.BF16.F32.PACK_AB R106, R197, R154 ;  /* 0x0000009ac56a723e */ /* 0x000fe400000010ff */
[----:B------:R-:W-:Y:S01]  /*1fb00*/  F2FP.BF16.F32.PACK_AB R105, R191, R146 ;  /* 0x00000092bf69723e */ /* 0x000fe200000010ff */
[----:B-1----:R-:W-:Y:S01]  /*1fb10*/  IMAD.WIDE.U32 R180, R132, 0x10, R180 ;  /* 0x0000001084b47825 */ /* 0x002fe200078e00b4 */
[----:B------:R-:W-:-:S02]  /*1fb20*/  F2FP.BF16.F32.PACK_AB R104, R111, R108 ;  /* 0x0000006c6f68723e */ /* 0x000fc400000010ff */
[----:B------:R-:W-:Y:S02]  /*1fb30*/  F2FP.BF16.F32.PACK_AB R111, R203, R160 ;  /* 0x000000a0cb6f723e */ /* 0x000fe400000010ff */
[----:B------:R-:W-:Y:S01]  /*1fb40*/  F2FP.BF16.F32.PACK_AB R110, R199, R156 ;  /* 0x0000009cc76e723e */ /* 0x000fe200000010ff */
[----:B------:R1:W-:Y:S01]  /*1fb50*/  STG.E.128 desc[UR6][R182.64], R104 ;  /* 0x00000068b6007986 */ /* 0x0003e2000c101d06 */
[----:B------:R-:W-:Y:S02]  /*1fb60*/  F2FP.BF16.F32.PACK_AB R109, R193, R152 ;  /* 0x00000098c16d723e */ /* 0x000fe400000010ff */
[----:B------:R-:W-:Y:S02]  /*1fb70*/  F2FP.BF16.F32.PACK_AB R108, R189, R140 ;  /* 0x0000008cbd6c723e */ /* 0x000fe400000010ff */
[----:B------:R-:W-:-:S03]  /*1fb80*/  IADD3 R132, PT, PT, R132, 0x100, RZ ;  /* 0x0000010084847810 */ /* 0x000fc60007ffe0ff */
[----:B------:R1:W-:Y:S04]  /*1fb90*/  STG.E.128 desc[UR6][R180.64], R108 ;  /* 0x0000006cb4007986 */ /* 0x0003e8000c101d06 */
.L_x_483:
[----:B------:R-:W-:Y:S05]  /*1fba0*/  BSYNC.RECONVERGENT B0 ;  /* 0x0000000000007941 */ /* 0x000fea0003800200 */
.L_x_482:
[----:B------:R-:W-:Y:S01]  /*1fbb0*/  LOP3.LUT P1, RZ, R4, 0x40, RZ, 0xc0, !PT ;  /* 0x0000004004ff7812 */ /* 0x000fe2000782c0ff */
[----:B------:R-:W-:-:S12]  /*1fbc0*/  BSSY.RECONVERGENT B0, `(.L_x_484) ;  /* 0x0000051000007945 */ /* 0x000fd80003800200 */
[----:B------:R-:W-:Y:S05]  /*1fbd0*/  @!P1 BRA `(.L_x_485) ;  /* 0x00000004003c9947 */ /* 0x000fea0003800000 */
[--C-:B-1----:R-:W-:Y:S01]  /*1fbe0*/  FADD.FTZ R108, R173, -R138.reuse ;  /* 0x8000008aad6c7221 */ /* 0x102fe20000010000 */
[----:B0-----:R-:W-:Y:S01]  /*1fbf0*/  SHF.L.U32 R181, R26, 0x10, RZ ;  /* 0x000000101ab57819 */ /* 0x001fe200000006ff */
[--C-:B------:R-:W-:Y:S01]  /*1fc00*/  FADD.FTZ R104, R167, -R138.reuse ;  /* 0x8000008aa7687221 */ /* 0x100fe20000010000 */
        /* <DEDUP_REMOVED lines=20> */
[----:B------:R-:W-:Y:S01]  /*1fd50*/  IMAD.U32 R183, R29, 0x10000, RZ ;  /* 0x000100001db77824 */ /* 0x000fe200078e00ff */
[----:B------:R-:W-:Y:S01]  /*1fd60*/  SHF.L.U32 R187, R28, 0x10, RZ ;  /* 0x000000101cbb7819 */ /* 0x000fe200000006ff */
[----:B------:R-:W-:Y:S01]  /*1fd70*/  IMAD.U32 R111, R35, 0x10000, RZ ;  /* 0x00010000236f7824 */ /* 0x000fe200078e00ff */
[----:B------:R-:W-:Y:S01]  /*1fd80*/  SHF.L.U32 R181, R34, 0x10, RZ ;  /* 0x0000001022b57819 */ /* 0x000fe200000006ff */
[----:B------:R-:W-:Y:S01]  /*1fd90*/  FMUL.FTZ R140, R185, R108 ;  /* 0x0000006cb98c7220 */ /* 0x000fe20000410000 */
[----:B------:R-:W-:Y:S01]  /*1fda0*/  SHF.L.U32 R107, R66, 0x10, RZ ;  /* 0x00000010426b7819 */ /* 0x000fe200000006ff */
[----:B------:R-:W-:Y:S01]  /*1fdb0*/  IMAD.U32 R105, R58, 0x10000, RZ ;  /* 0x000100003a697824 */ /* 0x000fe200078e00ff */
[----:B------:R-:W-:Y:S01]  /*1fdc0*/  SHF.L.U32 R106, R74, 0x10, RZ ;  /* 0x000000104a6a7819 */ /* 0x000fe200000006ff */
[----:B------:R-:W-:-:S02]  /*1fdd0*/  IMAD.U32 R109, R62, 0x10000, RZ ;  /* 0x000100003e6d7824 */ /* 0x000fc400078e00ff */
[----:B------:R-:W-:Y:S01]  /*1fde0*/  FMUL.FTZ R104, R185, R104 ;  /* 0x00000068b9687220 */ /* 0x000fe20000410000 */
        /* <DEDUP_REMOVED lines=39> */
[----:B------:R-:W-:Y:S01]  /*20060*/  F2FP.BF16.F32.PACK_AB R111, R203, R160 ;  /* 0x000000a0cb6f723e */ /* 0x000fe200000010ff */
[----:B------:R-:W-:Y:S01]  /*20070*/  VIADD R132, R132, 0x100 ;  /* 0x0000010084847836 */ /* 0x000fe20000000000 */
[----:B------:R-:W-:Y:S01]  /*20080*/  F2FP.BF16.F32.PACK_AB R110, R199, R156 ;  /* 0x0000009cc76e723e */ /* 0x000fe200000010ff */
[----:B------:R2:W-:Y:S01]  /*20090*/  STG.E.128 desc[UR6][R182.64], R104 ;  /* 0x00000068b6007986 */ /* 0x0005e2000c101d06 */
[----:B------:R-:W-:Y:S02]  /*200a0*/  F2FP.BF16.F32.PACK_AB R109, R193, R152 ;  /* 0x00000098c16d723e */ /* 0x000fe400000010ff */
[----:B------:R-:W-:-:S05]  /*200b0*/  F2FP.BF16.F32.PACK_AB R108, R189, R140 ;  /* 0x0000008cbd6c723e */ /* 0x000fca00000010ff */
[----:B------:R2:W-:Y:S02]  /*200c0*/  STG.E.128 desc[UR6][R180.64], R108 ;  /* 0x0000006cb4007986 */ /* 0x0005e4000c101d06 */
.L_x_485:
[----:B------:R-:W-:Y:S05]  /*200d0*/  BSYNC.RECONVERGENT B0 ;  /* 0x0000000000007941 */ /* 0x000fea0003800200 */
.L_x_484:
[----:B------:R-:W-:Y:S04]  /*200e0*/  BSSY.RECONVERGENT B0, `(.L_x_486) ;  /* 0x0000050000007945 */ /* 0x000fe80003800200 */
[----:B------:R-:W-:Y:S05]  /*200f0*/  @!P0 BRA `(.L_x_487) ;  /* 0x0000000400388947 */ /* 0x000fea0003800000 */
[--C-:B012---:R-:W-:Y:S01]  /*20100*/  FADD.FTZ R104, R133, -R138.reuse ;  /* 0x8000008a85687221 */ /* 0x107fe20000010000 */
[----:B------:R-:W-:Y:S01]  /*20110*/  SHF.L.U32 R105, R80, 0x10, RZ ;  /* 0x0000001050697819 */ /* 0x000fe200000006ff */
[----:B------:R-:W-:Y:S02]  /*20120*/  IMAD.U32 R107, R88, 0x10000, RZ ;  /* 0x00010000586b7824 */ /* 0x000fe400078e00ff */
[--C-:B------:R-:W-:Y:S01]  /*20130*/  FADD.FTZ R106, R145, -R138.reuse ;  /* 0x8000008a916a7221 */ /* 0x100fe20000010000 */
[----:B------:R-:W-:Y:S01]  /*20140*/  FMUL.FTZ R104, R185, R104 ;  /* 0x00000068b9687220 */ /* 0x000fe20000410000 */
[--C-:B------:R-:W-:Y:S01]  /*20150*/  FADD.FTZ R110, R157, -R138.reuse ;  /* 0x8000008a9d6e7221 */ /* 0x100fe20000010000 */
[--C-:B------:R-:W-:Y:S01]  /*20160*/  FADD.FTZ R108, R147, -R138.reuse ;  /* 0x8000008a936c7221 */ /* 0x100fe20000010000 */
[----:B------:R-:W-:Y:S02]  /*20170*/  IMAD.U32 R109, R92, 0x10000, RZ ;  /* 0x000100005c6d7824 */ /* 0x000fe400078e00ff */
[----:B------:R-:W-:Y:S01]  /*20180*/  FFMA.FTZ R107, R104, R105, R107 ;  /* 0x00000069686b7223 */ /* 0x000fe2000001006b */
[----:B------:R-:W-:Y:S01]  /*20190*/  SHF.L.U32 R105, R84, 0x10, RZ ;  /* 0x0000001054697819 */ /* 0x000fe200000006ff */
[----:B------:R-:W-:Y:S01]  /*201a0*/  IMAD.U32 R181, R22, 0x10000, RZ ;  /* 0x0001000016b57824 */ /* 0x000fe200078e00ff */
[----:B------:R-:W-:Y:S01]  /*201b0*/  SHF.L.U32 R111, R23, 0x10, RZ ;  /* 0x00000010176f7819 */ /* 0x000fe200000006ff */
[--C-:B------:R-:W-:Y:S01]  /*201c0*/  FADD.FTZ R140, R159, -R138.reuse ;  /* 0x8000008a9f8c7221 */ /* 0x100fe20000010000 */
[--C-:B------:R-:W-:Y:S01]  /*201d0*/  FADD.FTZ R152, R169, -R138.reuse ;  /* 0x8000008aa9987221 */ /* 0x100fe20000010000 */
[--C-:B------:R-:W-:Y:S01]  /*201e0*/  FADD.FTZ R154, R179, -R138.reuse ;  /* 0x8000008ab39a7221 */ /* 0x100fe20000010000 */
[----:B------:R-:W-:Y:S01]  /*201f0*/  FADD.FTZ R156, R177, -R138 ;  /* 0x8000008ab19c7221 */ /* 0x000fe20000010000 */
[C---:B------:R-:W-:Y:S01]  /*20200*/  FMUL.FTZ R106, R185.reuse, R106 ;  /* 0x0000006ab96a7220 */ /* 0x040fe20000410000 */
[----:B------:R-:W-:Y:S01]  /*20210*/  FMUL.FTZ R144, R185, R110 ;  /* 0x0000006eb9907220 */ /* 0x000fe20000410000 */
[----:B------:R-:W-:Y:S01]  /*20220*/  SHF.L.U32 R183, R21, 0x10, RZ ;  /* 0x0000001015b77819 */ /* 0x000fe200000006ff */
[----:B------:R-:W-:-:S02]  /*20230*/  IMAD.U32 R110, R20, 0x10000, RZ ;  /* 0x00010000146e7824 */ /* 0x000fc400078e00ff */
[C---:B------:R-:W-:Y:S01]  /*20240*/  FMUL.FTZ R138, R185.reuse, R108 ;  /* 0x0000006cb98a7220 */ /* 0x040fe20000410000 */
[----:B------:R-:W-:Y:S01]  /*20250*/  FFMA.FTZ R108, R104, R105, R109 ;  /* 0x00000069686c7223 */ /* 0x000fe2000001006d */
[C---:B------:R-:W-:Y:S01]  /*20260*/  FMUL.FTZ R146, R185.reuse, R140 ;  /* 0x0000008cb9927220 */ /* 0x040fe20000410000 */
[C---:B------:R-:W-:Y:S01]  /*20270*/  FMUL.FTZ R152, R185.reuse, R152 ;  /* 0x00000098b9987220 */ /* 0x040fe20000410000 */
[C---:B------:R-:W-:Y:S01]  /*20280*/  FMUL.FTZ R154, R185.reuse, R154 ;  /* 0x0000009ab99a7220 */ /* 0x040fe20000410000 */
[----:B------:R-:W-:Y:S01]  /*20290*/  FMUL.FTZ R156, R185, R156 ;  /* 0x0000009cb99c7220 */ /* 0x000fe20000410000 */
[C---:B------:R-:W-:Y:S01]  /*202a0*/  FFMA.FTZ R104, R106.reuse, R111, R181 ;  /* 0x0000006f6a687223 */ /* 0x040fe200000100b5 */
[----:B------:R-:W-:Y:S01]  /*202b0*/  SHF.L.U32 R187, R81, 0x10, RZ ;  /* 0x0000001051bb7819 */ /* 0x000fe200000006ff */
[----:B------:R-:W-:Y:S01]  /*202c0*/  FFMA.FTZ R185, R106, R183, R110 ;  /* 0x000000b76ab97223 */ /* 0x000fe2000001006e */
[----:B------:R-:W0:Y:S01]  /*202d0*/  LDC.64 R180, c[0x0][0x428] ;  /* 0x00010a00ffb47b82 */ /* 0x000e220000000a00 */
[----:B------:R-:W-:Y:S01]  /*202e0*/  IMAD.U32 R189, R89, 0x10000, RZ ;  /* 0x0001000059bd7824 */ /* 0x000fe200078e00ff */
[----:B------:R-:W-:Y:S01]  /*202f0*/  SHF.L.U32 R191, R85, 0x10, RZ ;  /* 0x0000001055bf7819 */ /* 0x000fe200000006ff */
[----:B------:R-:W-:Y:S01]  /*20300*/  IMAD.U32 R140, R93, 0x10000, RZ ;  /* 0x000100005d8c7824 */ /* 0x000fe200078e00ff */
[----:B------:R-:W-:Y:S01]  /*20310*/  SHF.L.U32 R111, R19, 0x10, RZ ;  /* 0x00000010136f7819 */ /* 0x000fe200000006ff */
[----:B------:R-:W-:Y:S01]  /*20320*/  FFMA.FTZ R105, R138, R187, R189 ;  /* 0x000000bb8a697223 */ /* 0x000fe200000100bd */
[----:B------:R-:W-:-:S02]  /*20330*/  IMAD.U32 R187, R18, 0x10000, RZ ;  /* 0x0001000012bb7824 */ /* 0x000fc400078e00ff */
[----:B------:R-:W-:Y:S01]  /*20340*/  FFMA.FTZ R109, R138, R191, R140 ;  /* 0x000000bf8a6d7223 */ /* 0x000fe2000001008c */
[----:B------:R-:W1:Y:S01]  /*20350*/  LDC.64 R182, c[0x0][0x430] ;  /* 0x00010c00ffb67b82 */ /* 0x000e620000000a00 */
[----:B------:R-:W-:Y:S01]  /*20360*/  SHF.L.U32 R189, R17, 0x10, RZ ;  /* 0x0000001011bd7819 */ /* 0x000fe200000006ff */
[----:B------:R-:W-:Y:S01]  /*20370*/  IMAD.U32 R106, R16, 0x10000, RZ ;  /* 0x00010000106a7824 */ /* 0x000fe200078e00ff */
[----:B------:R-:W-:Y:S01]  /*20380*/  SHF.L.U32 R191, R82, 0x10, RZ ;  /* 0x0000001052bf7819 */ /* 0x000fe200000006ff */
[----:B------:R-:W-:Y:S01]  /*20390*/  IMAD.U32 R193, R90, 0x10000, RZ ;  /* 0x000100005ac17824 */ /* 0x000fe200078e00ff */
[----:B------:R-:W-:Y:S01]  /*203a0*/  SHF.L.U32 R195, R86, 0x10, RZ ;  /* 0x0000001056c37819 */ /* 0x000fe200000006ff */
[----:B------:R-:W-:Y:S01]  /*203b0*/  IMAD.U32 R138, R94, 0x10000, RZ ;  /* 0x000100005e8a7824 */ /* 0x000fe200078e00ff */
[----:B------:R-:W-:Y:S01]  /*203c0*/  SHF.L.U32 R197, R15, 0x10, RZ ;  /* 0x000000100fc57819 */ /* 0x000fe200000006ff */
[----:B------:R-:W-:Y:S02]  /*203d0*/  IMAD.U32 R199, R14, 0x10000, RZ ;  /* 0x000100000ec77824 */ /* 0x000fe400078e00ff */
[C---:B------:R-:W-:Y:S01]  /*203e0*/  FFMA.FTZ R110, R144.reuse, R111, R187 ;  /* 0x0000006f906e7223 */ /* 0x040fe200000100bb */
[----:B------:R-:W-:Y:S01]  /*203f0*/  FFMA.FTZ R144, R144, R189, R106 ;  /* 0x000000bd90907223 */ /* 0x000fe2000001006a */
[C---:B------:R-:W-:Y:S01]  /*20400*/  FFMA.FTZ R106, R146.reuse, R191, R193 ;  /* 0x000000bf926a7223 */ /* 0x040fe200000100c1 */
[----:B------:R-:W-:Y:S01]  /*20410*/  SHF.L.U32 R111, R13, 0x10, RZ ;  /* 0x000000100d6f7819 */ /* 0x000fe200000006ff */
[----:B------:R-:W-:Y:S01]  /*20420*/  FFMA.FTZ R138, R146, R195, R138 ;  /* 0x000000c3928a7223 */ /* 0x000fe2000001008a */
[----:B------:R-:W-:Y:S01]  /*20430*/  IMAD.U32 R187, R12, 0x10000, RZ ;  /* 0x000100000cbb7824 */ /* 0x000fe200078e00ff */
[----:B------:R-:W-:Y:S01]  /*20440*/  SHF.L.U32 R193, R87, 0x10, RZ ;  /* 0x0000001057c17819 */ /* 0x000fe200000006ff */
[----:B------:R-:W-:Y:S01]  /*20450*/  FFMA.FTZ R197, R152, R197, R199 ;  /* 0x000000c598c57223 */ /* 0x000fe200000100c7 */
[----:B------:R-:W-:Y:S01]  /*20460*/  SHF.L.U32 R189, R83, 0x10, RZ ;  /* 0x0000001053bd7819 */ /* 0x000fe200000006ff */
[----:B------:R-:W-:Y:S01]  /*20470*/  IMAD.U32 R140, R95, 0x10000, RZ ;  /* 0x000100005f8c7824 */ /* 0x000fe200078e00ff */
[----:B------:R-:W-:Y:S01]  /*20480*/  SHF.L.U32 R195, R11, 0x10, RZ ;  /* 0x000000100bc37819 */ /* 0x000fe200000006ff */
[----:B------:R-:W-:Y:S01]  /*20490*/  IMAD.U32 R191, R91, 0x10000, RZ ;  /* 0x000100005bbf7824 */ /* 0x000fe200078e00ff */
[----:B------:R-:W-:Y:S01]  /*204a0*/  SHF.L.U32 R201, R9, 0x10, RZ ;  /* 0x0000001009c97819 */ /* 0x000fe200000006ff */
[----:B------:R-:W-:-:S02]  /*204b0*/  IMAD.U32 R199, R10, 0x10000, RZ ;  /* 0x000100000ac77824 */ /* 0x000fc400078e00ff */
[----:B------:R-:W-:Y:S01]  /*204c0*/  FFMA.FTZ R187, R152, R111, R187 ;  /* 0x0000006f98bb7223 */ /* 0x000fe200000100bb */
[----:B------:R-:W-:Y:S02]  /*204d0*/  IMAD.U32 R146, R8, 0x10000, RZ ;  /* 0x0001000008927824 */ /* 0x000fe400078e00ff */
[C---:B------:R-:W-:Y:S01]  /*204e0*/  FFMA.FTZ R111, R154.reuse, R193, R140 ;  /* 0x000000c19a6f7223 */ /* 0x040fe2000001008c */
[----:B------:R-:W-:Y:S01]  /*204f0*/  FFMA.FTZ R189, R154, R189, R191 ;  /* 0x000000bd9abd7223 */ /* 0x000fe200000100bf */
[C---:B------:R-:W-:Y:S01]  /*20500*/  FFMA.FTZ R140, R156.reuse, R195, R199 ;  /* 0x000000c39c8c7223 */ /* 0x040fe200000100c7 */
[----:B------:R-:W-:Y:S01]  /*20510*/  FFMA.FTZ R146, R156, R201, R146 ;  /* 0x000000c99c927223 */ /* 0x000fe20000010092 */
[----:B------:R-:W-:Y:S01]  /*20520*/  F2FP.BF16.F32.PACK_AB R104, R104, R107 ;  /* 0x0000006b6868723e */ /* 0x000fe200000010ff */
[----:B0-----:R-:W-:Y:S01]  /*20530*/  IMAD.WIDE.U32 R180, R132, 0x10, R180 ;  /* 0x0000001084b47825 */ /* 0x001fe200078e00b4 */
        /* <DEDUP_REMOVED lines=8> */
[----:B------:R-:W-:-:S05]  /*205c0*/  F2FP.BF16.F32.PACK_AB R108, R185, R108 ;  /* 0x0000006cb96c723e */ /* 0x000fca00000010ff */
[----:B------:R3:W-:Y:S02]  /*205d0*/  STG.E.128 desc[UR6][R182.64], R108 ;  /* 0x0000006cb6007986 */ /* 0x0007e4000c101d06 */
.L_x_487:
[----:B------:R-:W-:Y:S05]  /*205e0*/  BSYNC.RECONVERGENT B0 ;  /* 0x0000000000007941 */ /* 0x000fea0003800200 */
.L_x_486:
[----:B0123--:R-:W0:Y:S01]  /*205f0*/  LDC.64 R104, c[0x0][0x380] ;  /* 0x0000e000ff687b82 */ /* 0x00fe220000000a00 */
[----:B------:R-:W-:Y:S01]  /*20600*/  UPLOP3.LUT UP1, UPT, UPT, UPT, UP1, 0x40, 0x4 ;  /* 0x000000000004789c */ /* 0x000fe20003f2e810 */
[----:B0-----:R-:W-:-:S04]  /*20610*/  IADD3 R5, PT, PT, R5, R104, RZ ;  /* 0x0000006805057210 */ /* 0x001fc80007ffe0ff */
[----:B------:R-:W-:-:S13]  /*20620*/  ISETP.GE.AND P0, PT, R5, R105, PT ;  /* 0x000000690500720c */ /* 0x000fda0003f06270 */
[----:B------:R-:W-:Y:S05]  /*20630*/  @!P0 BRA `(.L_x_488) ;  /* 0xfffffe1000588947 */ /* 0x000fea000383ffff */
[----:B------:R-:W-:Y:S05]  /*20640*/  EXIT ;  /* 0x000000000000794d */ /* 0x000fea0003800000 */
.L_x_489:
        /* <DEDUP_REMOVED lines=11> */
.L_x_13668:


//--------------------- .text._ZN10layer_norm31ln_parallel_residual_fwd_kernelINS_13Kernel_traitsI13__nv_bfloat16S2_S2_S2_fjLj6144ELj1ELj1ELj8ELj16ENS_18Kernel_traits_baseILj6144ES2_S2_S2_S2_fjLj256EEEEELb1ELb0ELb1EEEvNS_9FwdParamsE --------------------------
	.section	.text._ZN10layer_norm31ln_parallel_residual_fwd_kernelINS_13Kernel_traitsI13__nv_bfloat16S2_S2_S2_fjLj6144ELj1ELj1ELj8ELj16ENS_18Kernel_traits_baseILj6144ES2_S2_S2_S2_fjLj256EEEEELb1ELb0ELb1EEEvNS_9FwdParamsE,"ax",@progbits
	.align	128
        .global         _ZN10layer_norm31ln_parallel_residual_fwd_kernelINS_13Kernel_traitsI13__nv_bfloat16S2_S2_S2_fjLj6144ELj1ELj1ELj8ELj16ENS_18Kernel_traits_baseILj6144ES2_S2_S2_S2_fjLj256EEEEELb1ELb0ELb1EEEvNS_9FwdParamsE
        .type           _ZN10layer_norm31ln_parallel_residual_fwd_kernelINS_13Kernel_traitsI13__nv_bfloat16S2_S2_S2_fjLj6144ELj1ELj1ELj8ELj16ENS_18Kernel_traits_baseILj6144ES2_S2_S2_S2_fjLj256EEEEELb1ELb0ELb1EEEvNS_9FwdParamsE,@function
        .size           _ZN10layer_norm31ln_parallel_residual_fwd_kernelINS_13Kernel_traitsI13__nv_bfloat16S2_S2_S2_fjLj6144ELj1ELj1ELj8ELj16ENS_18Kernel_traits_baseILj6144ES2_S2_S2_S2_fjLj256EEEEELb1ELb0ELb1EEEvNS_9FwdParamsE,(.L_x_13669 - _ZN10layer_norm31ln_parallel_residual_fwd_kernelINS_13Kernel_traitsI13__nv_bfloat16S2_S2_S2_fjLj6144ELj1ELj1ELj8ELj16ENS_18Kernel_traits_baseILj6144ES2_S2_S2_S2_fjLj256EEEEELb1ELb0ELb1EEEvNS_9FwdParamsE)
        .other          _ZN10layer_norm31ln_parallel_residual_fwd_kernelINS_13Kernel_traitsI13__nv_bfloat16S2_S2_S2_fjLj6144ELj1ELj1ELj8ELj16ENS_18Kernel_traits_baseILj6144ES2_S2_S2_S2_fjLj256EEEEELb1ELb0ELb1EEEvNS_9FwdParamsE,@"STO_CUDA_ENTRY STV_DEFAULT"
_ZN10layer_norm31ln_parallel_residual_fwd_kernelINS_13Kernel_traitsI13__nv_bfloat16S2_S2_S2_fjLj6144ELj1ELj1ELj8ELj16ENS_18Kernel_traits_baseILj6144ES2_S2_S2_S2_fjLj256EEEEELb1ELb0ELb1EEEvNS_9FwdParamsE:
.text._ZN10layer_norm31ln_parallel_residual_fwd_kernelINS_13Kernel_traitsI13__nv_bfloat16S2_S2_S2_fjLj6144ELj1ELj1ELj8ELj16ENS_18Kernel_traits_baseILj6144ES2_S2_S2_S2_fjLj256EEEEELb1ELb0ELb1EEEvNS_9FwdParamsE:
[----:B------:R-:W-:Y:S01]  /*0000*/  LDC R1, c[0x0][0x37c] ;  /* 0x0000df00ff017b82 */ /* 0x000fe20000000800 */
[----:B------:R-:W0:Y:S07]  /*0010*/  LDCU.U8 UR4, c[0x0][0x464] ;  /* 0x00008c80ff0477ac */ /* 0x000e2e0008000000 */
[----:B------:R-:W1:Y:S01]  /*0020*/  LDC R160, c[0x0][0x458] ;  /* 0x00011600ffa07b82 */ /* 0x000e620000000800 */
[----:B------:R-:W2:Y:S07]  /*0030*/  LDCU.64 UR8, c[0x0][0x358] ;  /* 0x00006b00ff0877ac */ /* 0x000eae0008000a00 */
[----:B------:R-:W3:Y:S01]  /*0040*/  LDC R161, c[0x0][0x45c] ;  /* 0x00011700ffa17b82 */ /* 0x000ee20000000800 */
        /* <DEDUP_REMOVED lines=10> */
[----:B------:R-:W2:Y:S01]  /*00f0*/  S2R R140, SR_TID.X ;  /* 0x00000000008c7919 */ /* 0x000ea20000002100 */
[----:B0-----:R-:W-:-:S04]  /*0100*/  UISETP.NE.U32.AND UP0, UPT, UR4, URZ, UPT ;  /* 0x000000ff0400728c */ /* 0x001fc8000bf05070 */
[----:B------:R-:W-:Y:S01]  /*0110*/  UISETP.NE.AND.EX UP0, UPT, UR5, URZ, UPT, UP0 ;  /* 0x000000ff0500728c */ /* 0x000fe2000bf05300 */
[----:B-1----:R-:W-:-:S05]  /*0120*/  @P0 IADD3 R160, P1, PT, R2, R5, RZ ;  /* 0x0000000502a00210 */ /* 0x002fca0007f3e0ff */
[----:B------:R-:W-:-:S05]  /*0130*/  @P0 IMAD.X R161, RZ, RZ, R3, P1 ;  /* 0x000000ffffa10224 */ /* 0x000fca00008e0603 */
[--C-:B------:R-:W-:Y:S02]  /*0140*/  SHF.R.U64 R0, R160, 0x2, R161.reuse ;  /* 0x00000002a0007819 */ /* 0x100fe400000012a1 */
[----:B------:R-:W-:Y:S01]  /*0150*/  SHF.R.U32.HI R2, RZ, 0x2, R161 ;  /* 0x00000002ff027819 */ /* 0x000fe200000116a1 */
[----:B--2---:R-:W-:Y:S06]  /*0160*/  BRA.U UP0, `(.L_x_490) ;  /* 0x0000000100cc7547 */ /* 0x004fec000b800000 */
[----:B------:R-:W0:Y:S02]  /*0170*/  LDCU.64 UR4, c[0x0][0x440] ;  /* 0x00008800ff0477ac */ /* 0x000e240008000a00 */
[----:B0-----:R-:W-:-:S04]  /*0180*/  UISETP.NE.U32.AND UP0, UPT, UR4, URZ, UPT ;  /* 0x000000ff0400728c */ /* 0x001fc8000bf05070 */
[----:B------:R-:W-:-:S09]  /*0190*/  UISETP.NE.AND.EX UP0, UPT, UR5, URZ, UPT, UP0 ;  /* 0x000000ff0500728c */ /* 0x000fd2000bf05300 */
[----:B------:R-:W-:Y:S05]  /*01a0*/  BRA.U UP0, `(.L_x_491) ;  /* 0x0000000100607547 */ /* 0x000fea000b800000 */
[----:B------:R-:W0:Y:S08]  /*01b0*/  LDC.64 R10, c[0x0][0x3d0] ;  /* 0x0000f400ff0a7b82 */ /* 0x000e300000000a00 */
[----:B------:R-:W1:Y:S01]  /*01c0*/  LDC.64 R14, c[0x0][0x3d8] ;  /* 0x0000f600ff0e7b82 */ /* 0x000e620000000a00 */
[----:B------:R-:W-:Y:S01]  /*01d0*/  HFMA2 R3, -RZ, RZ, 0, 0 ;  /* 0x00000000ff037431 */ /* 0x000fe200000001ff */
[----:B------:R-:W-:-:S02]  /*01e0*/  CS2R R4, SRZ ;  /* 0x0000000000047805 */ /* 0x000fc4000001ff00 */
[----:B------:R-:W-:Y:S02]  /*01f0*/  CS2R R6, SRZ ;  /* 0x0000000000067805 */ /* 0x000fe4000001ff00 */
[----:B------:R-:W-:Y:S02]  /*0200*/  CS2R R8, SRZ ;  /* 0x0000000000087805 */ /* 0x000fe4000001ff00 */
[----:B------:R-:W-:Y:S02]  /*0210*/  CS2R R12, SRZ ;  /* 0x00000000000c7805 */ /* 0x000fe4000001ff00 */
[----:B------:R-:W-:Y:S02]  /*0220*/  CS2R R78, SRZ ;  /* 0x00000000004e7805 */ /* 0x000fe4000001ff00 */
[----:B------:R-:W-:Y:S02]  /*0230*/  CS2R R76, SRZ ;  /* 0x00000000004c7805 */ /* 0x000fe4000001ff00 */
[----:B------:R-:W-:-:S02]  /*0240*/  CS2R R82, SRZ ;  /* 0x0000000000527805 */ /* 0x000fc4000001ff00 */
[----:B------:R-:W-:Y:S02]  /*0250*/  CS2R R80, SRZ ;  /* 0x0000000000507805 */ /* 0x000fe4000001ff00 */
[----:B------:R-:W-:Y:S01]  /*0260*/  CS2R R86, SRZ ;  /* 0x0000000000567805 */ /* 0x000fe2000001ff00 */
[----:B0-----:R-:W-:Y:S01]  /*0270*/  IMAD.WIDE.U32 R10, R140, 0x10, R10 ;  /* 0x000000108c0a7825 */ /* 0x001fe200078e000a */
[----:B------:R-:W-:-:S04]  /*0280*/  CS2R R84, SRZ ;  /* 0x0000000000547805 */ /* 0x000fc8000001ff00 */
[----:B------:R-:W5:Y:S01]  /*0290*/  LDG.E.128 R52, desc[UR8][R10.64] ;  /* 0x000000080a347981 */ /* 0x000f62000c1e1d00 */
[----:B-1----:R-:W-:-:S03]  /*02a0*/  IMAD.WIDE.U32 R14, R140, 0x10, R14 ;  /* 0x000000108c0e7825 */ /* 0x002fc600078e000e */
[----:B------:R-:W5:Y:S04]  /*02b0*/  LDG.E.128 R56, desc[UR8][R10.64+0x1000] ;  /* 0x001000080a387981 */ /* 0x000f68000c1e1d00 */
[----:B------:R0:W5:Y:S04]  /*02c0*/  LDG.E.128 R60, desc[UR8][R10.64+0x2000] ;  /* 0x002000080a3c7981 */ /* 0x000168000c1e1d00 */
[----:B------:R-:W5:Y:S04]  /*02d0*/  LDG.E.128 R64, desc[UR8][R14.64] ;  /* 0x000000080e407981 */ /* 0x000f68000c1e1d00 */
[----:B------:R-:W5:Y:S01]  /*02e0*/  LDG.E.128 R68, desc[UR8][R14.64+0x1000] ;  /* 0x001000080e447981 */ /* 0x000f62000c1e1d00 */
[----:B0-----:R-:W-:-:S03]  /*02f0*/  CS2R R10, SRZ ;  /* 0x00000000000a7805 */ /* 0x001fc6000001ff00 */
[----:B------:R0:W5:Y:S02]  /*0300*/  LDG.E.128 R72, desc[UR8][R14.64+0x2000] ;  /* 0x002000080e487981 */ /* 0x000164000c1e1d00 */
[----:B0-----:R-:W-:Y:S01]  /*0310*/  IMAD.MOV.U32 R14, RZ, RZ, RZ ;  /* 0x000000ffff0e7224 */ /* 0x001fe200078e00ff */
[----:B------:R-:W-:Y:S06]  /*0320*/  BRA `(.L_x_492) ;  /* 0x0000000400307947 */ /* 0x000fec0003800000 */
.L_x_491:
[----:B------:R-:W0:Y:S08]  /*0330*/  LDC.64 R4, c[0x0][0x3d0] ;  /* 0x0000f400ff047b82 */ /* 0x000e300000000a00 */
[----:B------:R-:W1:Y:S08]  /*0340*/  LDC.64 R6, c[0x0][0x3d8] ;  /* 0x0000f600ff067b82 */ /* 0x000e700000000a00 */
[----:B------:R-:W2:Y:S01]  /*0350*/  LDC.64 R14, c[0x0][0x440] ;  /* 0x00011000ff0e7b82 */ /* 0x000ea20000000a00 */
[----:B------:R-:W-:Y:S01]  /*0360*/  IMAD.MOV.U32 R3, RZ, RZ, RZ ;  /* 0x000000ffff037224 */ /* 0x000fe200078e00ff */
[----:B------:R-:W-:Y:S01]  /*0370*/  CS2R R12, SRZ ;  /* 0x00000000000c7805 */ /* 0x000fe2000001ff00 */
[----:B0-----:R-:W-:Y:S01]  /*0380*/  IMAD.WIDE.U32 R8, R140, 0x10, R4 ;  /* 0x000000108c087825 */ /* 0x001fe200078e0004 */
[----:B------:R-:W-:-:S04]  /*0390*/  CS2R R4, SRZ ;  /* 0x0000000000047805 */ /* 0x000fc8000001ff00 */
[----:B------:R-:W5:Y:S01]  /*03a0*/  LDG.E.128 R52, desc[UR8][R8.64] ;  /* 0x0000000808347981 */ /* 0x000f62000c1e1d00 */
[----:B-1----:R-:W-:-:S03]  /*03b0*/  IMAD.WIDE.U32 R10, R140, 0x10, R6 ;  /* 0x000000108c0a7825 */ /* 0x002fc600078e0006 */
[----:B------:R-:W5:Y:S01]  /*03c0*/  LDG.E.128 R56, desc[UR8][R8.64+0x1000] ;  /* 0x0010000808387981 */ /* 0x000f62000c1e1d00 */
[----:B------:R-:W-:-:S03]  /*03d0*/  CS2R R6, SRZ ;  /* 0x0000000000067805 */ /* 0x000fc6000001ff00 */
[----:B------:R0:W5:Y:S01]  /*03e0*/  LDG.E.128 R60, desc[UR8][R8.64+0x2000] ;  /* 0x00200008083c7981 */ /* 0x000162000c1e1d00 */
[----:B--2---:R-:W-:-:S03]  /*03f0*/  IMAD.WIDE.U32 R14, R140, 0x10, R14 ;  /* 0x000000108c0e7825 */ /* 0x004fc600078e000e */
[----:B------:R-:W5:Y:S04]  /*0400*/  LDG.E.128 R64, desc[UR8][R10.64] ;  /* 0x000000080a407981 */ /* 0x000f68000c1e1d00 */
[----:B------:R-:W5:Y:S01]  /*0410*/  LDG.E.128 R68, desc[UR8][R10.64+0x1000] ;  /* 0x001000080a447981 */ /* 0x000f62000c1e1d00 */
[----:B0-----:R-:W-:-:S03]  /*0420*/  CS2R R8, SRZ ;  /* 0x0000000000087805 */ /* 0x001fc6000001ff00 */
[----:B------:R0:W5:Y:S04]  /*0430*/  LDG.E.128 R72, desc[UR8][R10.64+0x2000] ;  /* 0x002000080a487981 */ /* 0x000168000c1e1d00 */
[----:B------:R-:W5:Y:S04]  /*0440*/  LDG.E.128 R84, desc[UR8][R14.64] ;  /* 0x000000080e547981 */ /* 0x000f68000c1e1d00 */
[----:B------:R-:W5:Y:S01]  /*0450*/  LDG.E.128 R80, desc[UR8][R14.64+0x1000] ;  /* 0x001000080e507981 */ /* 0x000f62000c1e1d00 */
[----:B0-----:R-:W-:-:S03]  /*0460*/  CS2R R10, SRZ ;  /* 0x00000000000a7805 */ /* 0x001fc6000001ff00 */
[----:B------:R0:W5:Y:S02]  /*0470*/  LDG.E.128 R76, desc[UR8][R14.64+0x2000] ;  /* 0x002000080e4c7981 */ /* 0x000164000c1e1d00 */
[----:B0-----:R-:W-:Y:S01]  /*0480*/  MOV R14, RZ ;  /* 0x000000ff000e7202 */ /* 0x001fe20000000f00 */
[----:B------:R-:W-:Y:S06]  /*0490*/  BRA `(.L_x_492) ;  /* 0x0000000000d47947 */ /* 0x000fec0003800000 */
.L_x_490:
        /* <DEDUP_REMOVED lines=13> */
[----:B------:R-:W5:Y:S04]  /*0570*/  LDG.E.128 R52, desc[UR8][R6.64] ;  /* 0x0000000806347981 */ /* 0x000f68000c1e1d00 */
[----:B------:R-:W5:Y:S04]  /*0580*/  LDG.E.128 R64, desc[UR8][R8.64] ;  /* 0x0000000808407981 */ /* 0x000f68000c1e1d00 */
[----:B------:R-:W5:Y:S04]  /*0590*/  LDG.E.128 R56, desc[UR8][R6.64+0x1000] ;  /* 0x0010000806387981 */ /* 0x000f68000c1e1d00 */
[----:B------:R-:W5:Y:S04]  /*05a0*/  LDG.E.128 R68, desc[UR8][R8.64+0x1000] ;  /* 0x0010000808447981 */ /* 0x000f68000c1e1d00 */
[----:B------:R-:W5:Y:S01]  /*05b0*/  LDG.E.128 R60, desc[UR8][R6.64+0x2000] ;  /* 0x00200008063c7981 */ /* 0x000f62000c1e1d00 */
[----:B0-----:R-:W-:-:S03]  /*05c0*/  @P0 IMAD.WIDE.U32 R10, R140, 0x10, R10 ;  /* 0x000000108c0a0825 */ /* 0x001fc600078e000a */
[----:B------:R-:W5:Y:S04]  /*05d0*/  LDG.E.128 R72, desc[UR8][R8.64+0x2000] ;  /* 0x0020000808487981 */ /* 0x000f68000c1e1d00 */
[----:B------:R-:W5:Y:S04]  /*05e0*/  @P0 LDG.E.128 R84, desc[UR8][R10.64] ;  /* 0x000000080a540981 */ /* 0x000f68000c1e1d00 */
[----:B------:R-:W5:Y:S04]  /*05f0*/  @P0 LDG.E.128 R80, desc[UR8][R10.64+0x1000] ;  /* 0x001000080a500981 */ /* 0x000f68000c1e1d00 */
[----:B------:R0:W5:Y:S01]  /*0600*/  @P0 LDG.E.128 R76, desc[UR8][R10.64+0x2000] ;  /* 0x002000080a4c0981 */ /* 0x000162000c1e1d00 */
[----:B----4-:R-:W-:Y:S01]  /*0610*/  @P0 IMAD.MOV.U32 R14, RZ, RZ, R16 ;  /* 0x000000ffff0e0224 */ /* 0x010fe200078e0010 */
[----:B------:R-:W-:Y:S01]  /*0620*/  @P0 MOV R12, R18 ;  /* 0x00000012000c0202 */ /* 0x000fe20000000f00 */
[----:B------:R-:W-:Y:S01]  /*0630*/  @P0 IMAD.MOV.U32 R13, RZ, RZ, R17 ;  /* 0x000000ffff0d0224 */ /* 0x000fe200078e0011 */
[----:B------:R-:W-:Y:S01]  /*0640*/  @!P0 MOV R13, R17 ;  /* 0x00000011000d8202 */ /* 0x000fe20000000f00 */
[----:B0-----:R-:W-:Y:S01]  /*0650*/  @P0 IMAD.MOV.U32 R11, RZ, RZ, R19 ;  /* 0x000000ffff0b0224 */ /* 0x001fe200078e0013 */
[----:B--2---:R-:W-:Y:S01]  /*0660*/  @P0 MOV R10, R20 ;  /* 0x00000014000a0202 */ /* 0x004fe20000000f00 */
[----:B------:R-:W-:Y:S01]  /*0670*/  @P0 IMAD.MOV.U32 R9, RZ, RZ, R21 ;  /* 0x000000ffff090224 */ /* 0x000fe200078e0015 */
[----:B------:R-:W-:Y:S01]  /*0680*/  @P0 MOV R7, R23 ;  /* 0x0000001700070202 */ /* 0x000fe20000000f00 */
[----:B------:R-:W-:Y:S01]  /*0690*/  @P0 IMAD.MOV.U32 R8, RZ, RZ, R22 ;  /* 0x000000ffff080224 */ /* 0x000fe200078e0016 */
[----:B------:R-:W-:Y:S01]  /*06a0*/  @P0 MOV R5, R25 ;  /* 0x0000001900050202 */ /* 0x000fe20000000f00 */
[----:B------:R-:W-:Y:S01]  /*06b0*/  @P0 IMAD.MOV.U32 R6, RZ, RZ, R24 ;  /* 0x000000ffff060224 */ /* 0x000fe200078e0018 */
[----:B------:R-:W-:Y:S01]  /*06c0*/  @!P0 MOV R8, R22 ;  /* 0x0000001600088202 */ /* 0x000fe20000000f00 */
[----:B------:R-:W-:Y:S01]  /*06d0*/  @P0 IMAD.MOV.U32 R4, RZ, RZ, R26 ;  /* 0x000000ffff040224 */ /* 0x000fe200078e001a */
[----:B------:R-:W-:Y:S01]  /*06e0*/  @!P0 MOV R6, R24 ;  /* 0x0000001800068202 */ /* 0x000fe20000000f00 */
[----:B------:R-:W-:Y:S01]  /*06f0*/  @P0 IMAD.MOV.U32 R3, RZ, RZ, R27 ;  /* 0x000000ffff030224 */ /* 0x000fe200078e001b */
[----:B------:R-:W-:Y:S01]  /*0700*/  @!P0 MOV R3, R27 ;  /* 0x0000001b00038202 */ /* 0x000fe20000000f00 */
[----:B------:R-:W-:-:S02]  /*0710*/  @!P0 IMAD.MOV.U32 R14, RZ, RZ, R16 ;  /* 0x000000ffff0e8224 */ /* 0x000fc400078e0010 */
[----:B------:R-:W-:Y:S02]  /*0720*/  @!P0 IMAD.MOV.U32 R12, RZ, RZ, R18 ;  /* 0x000000ffff0c8224 */ /* 0x000fe400078e0012 */
[----:B------:R-:W-:Y:S02]  /*0730*/  @!P0 IMAD.MOV.U32 R11, RZ, RZ, R19 ;  /* 0x000000ffff0b8224 */ /* 0x000fe400078e0013 */
[----:B------:R-:W-:Y:S02]  /*0740*/  @!P0 IMAD.MOV.U32 R10, RZ, RZ, R20 ;  /* 0x000000ffff0a8224 */ /* 0x000fe400078e0014 */
[----:B------:R-:W-:Y:S02]  /*0750*/  @!P0 IMAD.MOV.U32 R9, RZ, RZ, R21 ;  /* 0x000000ffff098224 */ /* 0x000fe400078e0015 */
[----:B------:R-:W-:Y:S02]  /*0760*/  @!P0 IMAD.MOV.U32 R7, RZ, RZ, R23 ;  /* 0x000000ffff078224 */ /* 0x000fe400078e0017 */
[----:B------:R-:W-:-:S02]  /*0770*/  @!P0 IMAD.MOV.U32 R5, RZ, RZ, R25 ;  /* 0x000000ffff058224 */ /* 0x000fc400078e0019 */
[----:B------:R-:W-:Y:S01]  /*0780*/  @!P0 IMAD.MOV.U32 R4, RZ, RZ, R26 ;  /* 0x000000ffff048224 */ /* 0x000fe200078e001a */
[----:B------:R-:W-:Y:S02]  /*0790*/  @!P0 CS2R R86, SRZ ;  /* 0x0000000000568805 */ /* 0x000fe4000001ff00 */
[----:B------:R-:W-:Y:S02]  /*07a0*/  @!P0 CS2R R84, SRZ ;  /* 0x0000000000548805 */ /* 0x000fe4000001ff00 */
[----:B------:R-:W-:Y:S02]  /*07b0*/  @!P0 CS2R R82, SRZ ;  /* 0x0000000000528805 */ /* 0x000fe4000001ff00 */
[----:B------:R-:W-:Y:S02]  /*07c0*/  @!P0 CS2R R80, SRZ ;  /* 0x0000000000508805 */ /* 0x000fe4000001ff00 */
[----:B------:R-:W-:Y:S02]  /*07d0*/  @!P0 CS2R R78, SRZ ;  /* 0x00000000004e8805 */ /* 0x000fe4000001ff00 */
[----:B------:R-:W-:-:S07]  /*07e0*/  @!P0 CS2R R76, SRZ ;  /* 0x00000000004c8805 */ /* 0x000fce000001ff00 */
.L_x_492:
[----:B------:R-:W0:Y:S08]  /*07f0*/  S2UR UR4, SR_CTAID.X ;  /* 0x00000000000479c3 */ /* 0x000e300000002500 */
[----:B------:R-:W0:Y:S02]  /*0800*/  LDC R15, c[0x0][0x384] ;  /* 0x0000e100ff0f7b82 */ /* 0x000e240000000800 */
[----:B0-----:R-:W-:-:S13]  /*0810*/  ISETP.LE.AND P0, PT, R15, UR4, PT ;  /* 0x000000040f007c0c */ /* 0x001fda000bf03270 */
[----:B------:R-:W-:Y:S05]  /*0820*/  @P0 EXIT ;  /* 0x000000000000094d */ /* 0x000fea0003800000 */
[----:B------:R-:W0:Y:S01]  /*0830*/  LDCU UR5, c[0x0][0x360] ;  /* 0x00006c00ff0577ac */ /* 0x000e220008000800 */
[----:B------:R-:W-:Y:S01]  /*0840*/  IMAD.U32 R15, RZ, RZ, UR4 ;  /* 0x00000004ff0f7e24 */ /* 0x000fe2000f8e00ff */
[----:B-----5:R-:W-:Y:S01]  /*0850*/  IADD3 R24, PT, PT, R133, -0x4498517b, RZ ;  /* 0xbb67ae8585187810 */ /* 0x020fe20007ffe0ff */
[----:B------:R-:W-:Y:S01]  /*0860*/  IMAD.HI.U32 R19, R0, -0x2daee0ad, RZ ;  /* 0xd2511f5300137827 */ /* 0x000fe200078e00ff */
[----:B------:R-:W-:Y:S01]  /*0870*/  LOP3.LUT R160, R160, 0x3, RZ, 0xc0, !PT ;  /* 0x00000003a0a07812 */ /* 0x000fe200078ec0ff */
[----:B------:R-:W-:Y:S01]  /*0880*/  UPLOP3.LUT UP1, UPT, UPT, UPT, UPT, 0x40, 0x4 ;  /* 0x000000000004789c */ /* 0x000fe20003f2e870 */
[----:B------:R-:W-:Y:S01]  /*0890*/  PRMT R26, R73, 0x7632, R26 ;  /* 0x00007632491a7816 */ /* 0x000fe2000000001a */
[----:B------:R-:W-:Y:S01]  /*08a0*/  VIADD R20, R132, 0x9e3779b9 ;  /* 0x9e3779b984147836 */ /* 0x000fe20000000000 */
[----:B------:R-:W-:Y:S01]  /*08b0*/  LOP3.LUT R19, R19, R133, RZ, 0x3c, !PT ;  /* 0x0000008513137212 */ /* 0x000fe200078e3cff */
[----:B------:R-:W-:Y:S01]  /*08c0*/  IMAD R23, R0, -0x2daee0ad, RZ ;  /* 0xd2511f5300177824 */ /* 0x000fe200078e02ff */
[----:B------:R-:W-:Y:S01]  /*08d0*/  PRMT R27, R5, 0x7632, R27 ;  /* 0x00007632051b7816 */ /* 0x000fe2000000001b */
[----:B------:R-:W-:Y:S01]  /*08e0*/  VIADD R25, R133, 0xed9eba14 ;  /* 0xed9eba1485197836 */ /* 0x000fe20000000000 */
[----:B------:R-:W-:Y:S01]  /*08f0*/  PRMT R28, R61, 0x7632, R28 ;  /* 0x000076323d1c7816 */ /* 0x000fe2000000001c */
[----:B------:R-:W-:Y:S01]  /*0900*/  IMAD.HI.U32 R18, R19, -0x326172a9, RZ ;  /* 0xcd9e8d5713127827 */ /* 0x000fe200078e00ff */
[----:B------:R-:W-:Y:S01]  /*0910*/  PRMT R29, R76, 0x7632, R29 ;  /* 0x000076324c1d7816 */ /* 0x000fe2000000001d */
[----:B------:R-:W1:Y:S01]  /*0920*/  LDCU UR6, c[0x0][0x404] ;  /* 0x00008080ff0677ac */ /* 0x000e620008000800 */
[----:B------:R-:W-:Y:S01]  /*0930*/  PRMT R30, R72, 0x7632, R30 ;  /* 0x00007632481e7816 */ /* 0x000fe2000000001e */
[----:B------:R-:W-:Y:S01]  /*0940*/  IMAD.MOV.U32 R121, RZ, RZ, RZ ;  /* 0x000000ffff797224 */ /* 0x000fe200078e00ff */
[----:B------:R-:W-:Y:S01]  /*0950*/  PRMT R31, R6, 0x7632, R31 ;  /* 0x00007632061f7816 */ /* 0x000fe2000000001f */
[----:B0-----:R-:W-:Y:S01]  /*0960*/  IMAD R16, R15, UR5, R140 ;  /* 0x000000050f107c24 */ /* 0x001fe2000f8e028c */
[----:B------:R-:W0:Y:S01]  /*0970*/  LDCU.64 UR4, c[0x0][0x398] ;  /* 0x00007300ff0477ac */ /* 0x000e220008000a00 */
[----:B------:R-:W-:-:S02]  /*0980*/  PRMT R32, R60, 0x7632, R32 ;  /* 0x000076323c207816 */ /* 0x000fc40000000020 */
[C---:B------:R-:W-:Y:S01]  /*0990*/  IMAD.HI.U32 R17, R16.reuse, -0x326172a9, RZ ;  /* 0xcd9e8d5710117827 */ /* 0x040fe200078e00ff */
[----:B------:R-:W-:Y:S01]  /*09a0*/  PRMT R33, R83, 0x7632, R33 ;  /* 0x0000763253217816 */ /* 0x000fe20000000021 */
[----:B------:R-:W2:Y:S01]  /*09b0*/  LDCU UR7, c[0x0][0x408] ;  /* 0x00008100ff0777ac */ /* 0x000ea20008000800 */
[----:B------:R-:W-:Y:S01]  /*09c0*/  PRMT R34, R71, 0x7632, R34 ;  /* 0x0000763247227816 */ /* 0x000fe20000000022 */
[----:B------:R-:W-:Y:S01]  /*09d0*/  IMAD R21, R16, -0x326172a9, RZ ;  /* 0xcd9e8d5710157824 */ /* 0x000fe200078e02ff */
[----:B------:R-:W-:Y:S01]  /*09e0*/  LOP3.LUT R17, R2, R17, R132, 0x96, !PT ;  /* 0x0000001102117212 */ /* 0x000fe200078e9684 */
[----:B------:R-:W3:Y:S01]  /*09f0*/  LDCU UR10, c[0x0][0x388] ;  /* 0x00007100ff0a77ac */ /* 0x000ee20008000800 */
[----:B------:R-:W-:Y:S02]  /*0a00*/  PRMT R35, R7, 0x7632, R35 ;  /* 0x0000763207237816 */ /* 0x000fe40000000023 */
[----:B------:R-:W-:Y:S01]  /*0a10*/  LOP3.LUT R18, R20, R21, R18, 0x96, !PT ;  /* 0x0000001514127212 */ /* 0x000fe200078e9612 */
[----:B------:R-:W-:Y:S01]  /*0a20*/  IMAD.HI.U32 R22, R17, -0x2daee0ad, RZ ;  /* 0xd2511f5311167827 */ /* 0x000fe200078e00ff */
[----:B------:R-:W-:Y:S01]  /*0a30*/  PRMT R36, R59, 0x7632, R36 ;  /* 0x000076323b247816 */ /* 0x000fe20000000024 */
[----:B------:R-:W4:Y:S01]  /*0a40*/  LDCU.U8 UR11, c[0x0][0x410] ;  /* 0x00008200ff0b77ac */ /* 0x000f220008000000 */
[----:B------:R-:W-:Y:S01]  /*0a50*/  PRMT R37, R82, 0x7632, R37 ;  /* 0x0000763252257816 */ /* 0x000fe20000000025 */
[----:B------:R-:W-:Y:S01]  /*0a60*/  IMAD R20, R19, -0x326172a9, RZ ;  /* 0xcd9e8d5713147824 */ /* 0x000fe200078e02ff */
[----:B------:R-:W-:Y:S01]  /*0a70*/  LOP3.LUT R22, R24, R23, R22, 0x96, !PT ;  /* 0x0000001718167212 */ /* 0x000fe200078e9616 */
[----:B------:R-:W-:Y:S01]  /*0a80*/  IMAD R24, R17, -0x2daee0ad, RZ ;  /* 0xd2511f5311187824 */ /* 0x000fe200078e02ff */
[----:B0-----:R-:W-:Y:S01]  /*0a90*/  UISETP.NE.U32.AND UP0, UPT, UR4, URZ, UPT ;  /* 0x000000ff0400728c */ /* 0x001fe2000bf05070 */
[----:B------:R-:W-:Y:S01]  /*0aa0*/  VIADD R23, R133, 0x76cf5d0a ;  /* 0x76cf5d0a85177836 */ /* 0x000fe20000000000 */
[----:B------:R-:W-:Y:S01]  /*0ab0*/  PRMT R38, R70, 0x7632, R38 ;  /* 0x0000763246267816 */ /* 0x000fe20000000026 */
[----:B------:R-:W-:Y:S01]  /*0ac0*/  IMAD.HI.U32 R21, R18, -0x2daee0ad, RZ ;  /* 0xd2511f5312157827 */ /* 0x000fe200078e00ff */
[----:B------:R-:W-:Y:S01]  /*0ad0*/  UISETP.NE.AND.EX UP0, UPT, UR5, URZ, UPT, UP0 ;  /* 0x000000ff0500728c */ /* 0x000fe2000bf05300 */
[----:B------:R-:W-:Y:S01]  /*0ae0*/  PRMT R39, R8, 0x7632, R39 ;  /* 0x0000763208277816 */ /* 0x000fe20000000027 */
[----:B------:R-:W0:Y:S01]  /*0af0*/  LDCU UR14, c[0x0][0x400] ;  /* 0x00008000ff0e77ac */ /* 0x000e220008000800 */
[----:B------:R-:W-:Y:S01]  /*0b00*/  IMAD.HI.U32 R17, R22, -0x326172a9, RZ ;  /* 0xcd9e8d5716117827 */ /* 0x000fe200078e00ff */
[----:B------:R-:W-:-:S02]  /*0b10*/  LOP3.LUT R21, R23, R24, R21, 0x96, !PT ;  /* 0x0000001817157212 */ /* 0x000fc400078e9615 */
[----:B------:R-:W-:Y:S01]  /*0b20*/  PRMT R40, R58, 0x7632, R40 ;  /* 0x000076323a287816 */ /* 0x000fe20000000028 */
[----:B------:R-:W-:Y:S01]  /*0b30*/  VIADD R19, R132, 0x3c6ef372 ;  /* 0x3c6ef37284137836 */ /* 0x000fe20000000000 */
[----:B------:R-:W-:Y:S01]  /*0b40*/  PRMT R41, R81, 0x7632, R41 ;  /* 0x0000763251297816 */ /* 0x000fe20000000029 */
[----:B------:R-:W-:Y:S01]  /*0b50*/  IMAD R23, R18, -0x2daee0ad, RZ ;  /* 0xd2511f5312177824 */ /* 0x000fe200078e02ff */
[----:B------:R-:W-:Y:S01]  /*0b60*/  PRMT R42, R69, 0x7632, R42 ;  /* 0x00007632452a7816 */ /* 0x000fe2000000002a */
[----:B------:R-:W-:Y:S01]  /*0b70*/  IMAD R22, R22, -0x326172a9, RZ ;  /* 0xcd9e8d5716167824 */ /* 0x000fe200078e02ff */
[----:B------:R-:W-:Y:S01]  /*0b80*/  LOP3.LUT R17, R19, R20, R17, 0x96, !PT ;  /* 0x0000001413117212 */ /* 0x000fe200078e9611 */
[----:B------:R-:W-:Y:S01]  /*0b90*/  IMAD.HI.U32 R19, R21, -0x326172a9, RZ ;  /* 0xcd9e8d5715137827 */ /* 0x000fe200078e00ff */
[----:B------:R-:W-:Y:S01]  /*0ba0*/  IADD3 R20, PT, PT, R132, -0x255992d5, RZ ;  /* 0xdaa66d2b84147810 */ /* 0x000fe20007ffe0ff */
[----:B------:R-:W0:Y:S01]  /*0bb0*/  LDCU.64 UR12, c[0x0][0x3a0] ;  /* 0x00007400ff0c77ac */ /* 0x000e220008000a00 */
[----:B------:R-:W-:Y:S01]  /*0bc0*/  PRMT R43, R9, 0x7632, R43 ;  /* 0x00007632092b7816 */ /* 0x000fe2000000002b */
[----:B------:R-:W-:Y:S01]  /*0bd0*/  IMAD.HI.U32 R18, R17, -0x2daee0ad, RZ ;  /* 0xd2511f5311127827 */ /* 0x000fe200078e00ff */
[----:B------:R-:W-:-:S02]  /*0be0*/  LOP3.LUT R19, R20, R22, R19, 0x96, !PT ;  /* 0x0000001614137212 */ /* 0x000fc400078e9613 */
[----:B------:R-:W-:Y:S01]  /*0bf0*/  PRMT R44, R57, 0x7632, R44 ;  /* 0x00007632392c7816 */ /* 0x000fe2000000002c */
[----:B------:R-:W-:Y:S01]  /*0c00*/  VIADD R24, R133, 0x32370b8f ;  /* 0x32370b8f85187836 */ /* 0x000fe20000000000 */
[----:B------:R-:W-:Y:S01]  /*0c10*/  PRMT R45, R80, 0x7632, R45 ;  /* 0x00007632502d7816 */ /* 0x000fe2000000002d */
[----:B------:R-:W-:Y:S01]  /*0c20*/  IMAD R20, R21, -0x326172a9, RZ ;  /* 0xcd9e8d5715147824 */ /* 0x000fe200078e02ff */
[----:B------:R-:W-:Y:S01]  /*0c30*/  IADD3 R21, PT, PT, R132, 0x78dde6e4, RZ ;  /* 0x78dde6e484157810 */ /* 0x000fe20007ffe0ff */
[----:B------:R-:W-:Y:S01]  /*0c40*/  IMAD.HI.U32 R22, R19, -0x2daee0ad, RZ ;  /* 0xd2511f5313167827 */ /* 0x000fe200078e00ff */
[----:B------:R-:W-:Y:S02]  /*0c50*/  LOP3.LUT R18, R24, R23, R18, 0x96, !PT ;  /* 0x0000001718127212 */ /* 0x000fe400078e9612 */
[----:B------:R-:W-:Y:S01]  /*0c60*/  PRMT R46, R68, 0x7632, R46 ;  /* 0x00007632442e7816 */ /* 0x000fe2000000002e */
[----:B------:R-:W-:Y:S01]  /*0c70*/  IMAD R23, R17, -0x2daee0ad, RZ ;  /* 0xd2511f5311177824 */ /* 0x000fe200078e02ff */
[----:B------:R-:W-:Y:S01]  /*0c80*/  PRMT R47, R10, 0x7632, R47 ;  /* 0x000076320a2f7816 */ /* 0x000fe2000000002f */
[----:B------:R-:W-:Y:S01]  /*0c90*/  IMAD.HI.U32 R17, R18, -0x326172a9, RZ ;  /* 0xcd9e8d5712117827 */ /* 0x000fe200078e00ff */
[----:B------:R-:W-:-:S02]  /*0ca0*/  PRMT R48, R56, 0x7632, R48 ;  /* 0x0000763238307816 */ /* 0x000fc40000000030 */
[----:B------:R-:W-:Y:S01]  /*0cb0*/  LOP3.LUT R22, R25, R23, R22, 0x96, !PT ;  /* 0x0000001719167212 */ /* 0x000fe200078e9616 */
        /* <DEDUP_REMOVED lines=13> */
[----:B------:R-:W-:Y:S01]  /*0d90*/  PRMT R109, R86, 0x7632, R109 ;  /* 0x00007632566d7816 */ /* 0x000fe2000000006d */
[----:B------:R-:W-:Y:S01]  /*0da0*/  IMAD.HI.U32 R20, R18, -0x2daee0ad, RZ ;  /* 0xd2511f5312147827 */ /* 0x000fe200078e00ff */
[----:B------:R-:W-:Y:S02]  /*0db0*/  PRMT R110, R66, 0x7632, R110 ;  /* 0x00007632426e7816 */ /* 0x000fe4000000006e */
[----:B------:R-:W-:Y:S01]  /*0dc0*/  LOP3.LUT R21, R23, R24, R21, 0x96, !PT ;  /* 0x0000001817157212 */ /* 0x000fe200078e9615 */
[----:B------:R-:W-:Y:S01]  /*0dd0*/  IMAD R23, R17, -0x2daee0ad, RZ ;  /* 0xd2511f5311177824 */ /* 0x000fe200078e02ff */
[----:B------:R-:W-:Y:S01]  /*0de0*/  IADD3 R24, PT, PT, R133, 0x646e171e, RZ ;  /* 0x646e171e85187810 */ /* 0x000fe20007ffe0ff */
[----:B------:R-:W-:Y:S01]  /*0df0*/  IMAD R22, R22, -0x326172a9, RZ ;  /* 0xcd9e8d5716167824 */ /* 0x000fe200078e02ff */
[----:B------:R-:W-:Y:S01]  /*0e00*/  PRMT R111, R12, 0x7632, R111 ;  /* 0x000076320c6f7816 */ /* 0x000fe2000000006f */
[----:B------:R-:W-:Y:S01]  /*0e10*/  IMAD.HI.U32 R17, R21, -0x326172a9, RZ ;  /* 0xcd9e8d5715117827 */ /* 0x000fe200078e00ff */
[----:B------:R-:W-:-:S02]  /*0e20*/  LOP3.LUT R20, R24, R23, R20, 0x96, !PT ;  /* 0x0000001718147212 */ /* 0x000fc400078e9614 */
[----:B------:R-:W-:Y:S01]  /*0e30*/  IADD3 R24, PT, PT, R133, 0x1fd5c5a3, RZ ;  /* 0x1fd5c5a385187810 */ /* 0x000fe20007ffe0ff */
[----:B------:R-:W-:Y:S01]  /*0e40*/  VIADD R19, R132, 0xb54cda56 ;  /* 0xb54cda5684137836 */ /* 0x000fe20000000000 */
[----:B------:R-:W-:Y:S01]  /*0e50*/  PRMT R112, R54, 0x7632, R112 ;  /* 0x0000763236707816 */ /* 0x000fe20000000070 */
[----:B------:R-:W-:Y:S01]  /*0e60*/  IMAD R23, R18, -0x2daee0ad, RZ ;  /* 0xd2511f5312177824 */ /* 0x000fe200078e02ff */
[----:B------:R-:W-:Y:S01]  /*0e70*/  PRMT R113, R85, 0x7632, R113 ;  /* 0x0000763255717816 */ /* 0x000fe20000000071 */
[----:B------:R-:W-:Y:S01]  /*0e80*/  IMAD R21, R21, -0x326172a9, RZ ;  /* 0xcd9e8d5715157824 */ /* 0x000fe200078e02ff */
[----:B------:R-:W-:Y:S01]  /*0e90*/  LOP3.LUT R17, R19, R22, R17, 0x96, !PT ;  /* 0x0000001613117212 */ /* 0x000fe200078e9611 */
[----:B------:R-:W-:Y:S01]  /*0ea0*/  VIADD R19, R132, 0x5384540f ;  /* 0x5384540f84137836 */ /* 0x000fe20000000000 */
[----:B------:R-:W-:Y:S01]  /*0eb0*/  PRMT R114, R65, 0x7632, R114 ;  /* 0x0000763241727816 */ /* 0x000fe20000000072 */
[----:B------:R-:W-:Y:S01]  /*0ec0*/  IMAD.HI.U32 R18, R20, -0x326172a9, RZ ;  /* 0xcd9e8d5714127827 */ /* 0x000fe200078e00ff */
[----:B------:R-:W-:-:S02]  /*0ed0*/  PRMT R115, R13, 0x7632, R115 ;  /* 0x000076320d737816 */ /* 0x000fc40000000073 */
[----:B------:R-:W-:Y:S01]  /*0ee0*/  PRMT R116, R53, 0x7632, R116 ;  /* 0x0000763235747816 */ /* 0x000fe20000000074 */
[----:B------:R-:W-:Y:S01]  /*0ef0*/  IMAD.HI.U32 R22, R17, -0x2daee0ad, RZ ;  /* 0xd2511f5311167827 */ /* 0x000fe200078e00ff */
[----:B------:R-:W-:Y:S02]  /*0f00*/  LOP3.LUT R18, R19, R21, R18, 0x96, !PT ;  /* 0x0000001513127212 */ /* 0x000fe400078e9612 */
[----:B------:R-:W-:Y:S01]  /*0f10*/  PRMT R117, R84, 0x7632, R117 ;  /* 0x0000763254757816 */ /* 0x000fe20000000075 */
[----:B------:R-:W-:Y:S01]  /*0f20*/  IMAD R20, R20, -0x326172a9, RZ ;  /* 0xcd9e8d5714147824 */ /* 0x000fe200078e02ff */
[----:B------:R-:W-:Y:S01]  /*0f30*/  LOP3.LUT R22, R24, R23, R22, 0x96, !PT ;  /* 0x0000001718167212 */ /* 0x000fe200078e9616 */
[----:B------:R-:W-:Y:S01]  /*0f40*/  IMAD R24, R17, -0x2daee0ad, RZ ;  /* 0xd2511f5311187824 */ /* 0x000fe200078e02ff */
[----:B------:R-:W-:Y:S01]  /*0f50*/  PLOP3.LUT P0, PT, PT, PT, UP0, 0x80, 0x8 ;  /* 0x000000000008781c */ /* 0x000fe20003f0f008 */
[----:B------:R-:W-:Y:S01]  /*0f60*/  VIADD R23, R133, 0xdb3d7428 ;  /* 0xdb3d742885177836 */ /* 0x000fe20000000000 */
[----:B------:R-:W-:Y:S01]  /*0f70*/  PRMT R118, R64, 0x7632, R118 ;  /* 0x0000763240767816 */ /* 0x000fe20000000076 */
[----:B------:R-:W-:Y:S01]  /*0f80*/  IMAD.HI.U32 R21, R18, -0x2daee0ad, RZ ;  /* 0xd2511f5312157827 */ /* 0x000fe200078e00ff */
[----:B------:R-:W-:-:S02]  /*0f90*/  PRMT R119, R14, 0x7632, R119 ;  /* 0x000076320e777816 */ /* 0x000fc40000000077 */
[----:B------:R-:W-:Y:S01]  /*0fa0*/  PRMT R120, R52, 0x7632, R120 ;  /* 0x0000763234787816 */ /* 0x000fe20000000078 */
[----:B------:R-:W-:Y:S01]  /*0fb0*/  IMAD.HI.U32 R17, R22, -0x326172a9, RZ ;  /* 0xcd9e8d5716117827 */ /* 0x000fe200078e00ff */
[--C-:B------:R-:W-:Y:S02]  /*0fc0*/  LOP3.LUT R166, R23, R24, R21.reuse, 0x96, !PT ;  /* 0x0000001817a67212 */ /* 0x100fe400078e9615 */
[----:B------:R-:W-:Y:S01]  /*0fd0*/  PRMT R21, R78, 0x7632, R21 ;  /* 0x000076324e157816 */ /* 0x000fe20000000015 */
[----:B------:R-:W-:Y:S01]  /*0fe0*/  VIADD R19, R132, 0xf1bbcdc8 ;  /* 0xf1bbcdc884137836 */ /* 0x000fe20000000000 */
[----:B------:R-:W-:Y:S01]  /*0ff0*/  PRMT R23, R4, 0x7632, R23 ;  /* 0x0000763204177816 */ /* 0x000fe20000000017 */
[----:B------:R-:W-:Y:S01]  /*1000*/  IMAD R18, R18, -0x2daee0ad, RZ ;  /* 0xd2511f5312127824 */ /* 0x000fe200078e02ff */
[----:B------:R-:W-:Y:S01]  /*1010*/  PRMT R24, R62, 0x7632, R24 ;  /* 0x000076323e187816 */ /* 0x000fe20000000018 */
[----:B------:R-:W-:Y:S01]  /*1020*/  IMAD.HI.U32 R156, R166, -0x326172a9, RZ ;  /* 0xcd9e8d57a69c7827 */ /* 0x000fe200078e00ff */
[----:B------:R-:W-:-:S02]  /*1030*/  LOP3.LUT R130, R19, R20, R17, 0x96, !PT ;  /* 0x0000001413827212 */ /* 0x000fc400078e9611 */
[----:B------:R-:W-:Y:S01]  /*1040*/  IADD3 R20, PT, PT, R132, -0x700cb87f, RZ ;  /* 0x8ff3478184147810 */ /* 0x000fe20007ffe0ff */
[----:B------:R-:W-:Y:S01]  /*1050*/  IMAD R19, R22, -0x326172a9, RZ ;  /* 0xcd9e8d5716137824 */ /* 0x000fe200078e02ff */
[----:B------:R-:W-:Y:S01]  /*1060*/  PRMT R22, R74, 0x7632, R22 ;  /* 0x000076324a167816 */ /* 0x000fe20000000016 */
[----:B------:R-:W-:-:S03]  /*1070*/  IMAD.HI.U32 R165, R130, -0x2daee0ad, RZ ;  /* 0xd2511f5382a57827 */ /* 0x000fc600078e00ff */
[----:B------:R-:W-:Y:S01]  /*1080*/  LOP3.LUT R156, R20, R19, R156, 0x96, !PT ;  /* 0x00000013149c7212 */ /* 0x000fe200078e969c */
[----:B------:R-:W-:Y:S01]  /*1090*/  VIADD R17, R133, 0x96a522ad ;  /* 0x96a522ad85117836 */ /* 0x000fe20000000000 */
[----:B------:R-:W-:Y:S01]  /*10a0*/  PRMT R19, R3, 0x7632, R19 ;  /* 0x0000763203137816 */ /* 0x000fe20000000013 */
[----:B------:R-:W-:Y:S01]  /*10b0*/  IMAD R166, R166, -0x326172a9, RZ ;  /* 0xcd9e8d57a6a67824 */ /* 0x000fe200078e02ff */
[----:B------:R-:W-:Y:S01]  /*10c0*/  PRMT R20, R63, 0x7632, R20 ;  /* 0x000076323f147816 */ /* 0x000fe20000000014 */
[----:B------:R-:W-:Y:S01]  /*10d0*/  IMAD R130, R130, -0x2daee0ad, RZ ;  /* 0xd2511f5382827824 */ /* 0x000fe200078e02ff */
[----:B------:R-:W-:Y:S02]  /*10e0*/  LOP3.LUT R165, R17, R18, R165, 0x96, !PT ;  /* 0x0000001211a57212 */ /* 0x000fe400078e96a5 */
[----:B------:R-:W-:Y:S02]  /*10f0*/  PRMT R17, R79, 0x7632, R17 ;  /* 0x000076324f117816 */ /* 0x000fe40000000011 */
[----:B01234-:R-:W-:-:S07]  /*1100*/  PRMT R18, R75, 0x7632, R18 ;  /* 0x000076324b127816 */ /* 0x01ffce0000000012 */
.L_x_722:
[----:B------:R-:W-:Y:S01]  /*1110*/  ISETP.NE.U32.AND P1, PT, RZ, UR12, PT ;  /* 0x0000000cff007c0c */ /* 0x000fe2000bf25070 */
[----:B------:R-:W0:Y:S01]  /*1120*/  LDC.64 R138, c[0x0][0x390] ;  /* 0x0000e400ff8a7b82 */ /* 0x000e220000000a00 */
        /* <DEDUP_REMOVED lines=15> */
[----:B------:R-:W-:Y:S01]  /*1220*/  ISETP.NE.AND.EX P0, PT, R141, RZ, PT, P0 ;  /* 0x000000ff8d00720c */ /* 0x000fe20003f05300 */
[----:B------:R-:W-:-:S12]  /*1230*/  HFMA2 R102, -RZ, RZ, 0.1171875, 0 ;  /* 0x2f800000ff667431 */ /* 0x000fd800000001ff */
[----:B-1----:R-:W-:Y:S05]  /*1240*/  @P0 BRA `(.L_x_493) ;  /* 0x0000003000100947 */ /* 0x002fea0003800000 */
[----:B------:R-:W-:Y:S01]  /*1250*/  ISETP.NE.AND P0, PT, R160, 0x1, PT ;  /* 0x00000001a000780c */ /* 0x000fe20003f05270 */
[----:B------:R-:W-:Y:S01]  /*1260*/  IMAD.MOV.U32 R105, RZ, RZ, 0x2 ;  /* 0x00000002ff697424 */ /* 0x000fe200078e00ff */
[----:B------:R-:W-:Y:S01]  /*1270*/  MOV R106, R130 ;  /* 0x00000082006a7202 */ /* 0x000fe20000000f00 */
[----:B------:R-:W-:-:S10]  /*1280*/  IMAD.MOV.U32 R101, RZ, RZ, R166 ;  /* 0x000000ffff657224 */ /* 0x000fd400078e00a6 */
        /* <DEDUP_REMOVED lines=11> */
.L_x_495:
[----:B------:R-:W-:-:S04]  /*1340*/  VIADD R0, R0, 0x1 ;  /* 0x0000000100007836 */ /* 0x000fc80000000000 */
        /* <DEDUP_REMOVED lines=11> */
.L_x_496:
        /* <DEDUP_REMOVED lines=15> */
[C---:B------:R-:W-:Y:S02]  /*14f0*/  VIADD R103, R133.reuse, 0xdb3d7428 ;  /* 0xdb3d742885677836 */ /* 0x040fe40000000000 */
[----:B------:R-:W-:Y:S01]  /*1500*/  VIADD R165, R133, 0x96a522ad ;  /* 0x96a522ad85a57836 */ /* 0x000fe20000000000 */
        /* <DEDUP_REMOVED lines=28> */
[----:B------:R-:W-:-:S04]  /*16d0*/  LOP3.LUT R105, R105, R106, R137, 0x96, !PT ;  /* 0x0000006a69697212 */ /* 0x000fc800078e9689 */
[----:B------:R-:W-:Y:S01]  /*16e0*/  LOP3.LUT R156, R101, R104, R135, 0x96, !PT ;  /* 0x00000068659c7212 */ /* 0x000fe200078e9687 */
[----:B------:R-:W-:-:S04]  /*16f0*/  IMAD.WIDE.U32 R104, R105, -0x2daee0ad, RZ ;  /* 0xd2511f5369687825 */ /* 0x000fc800078e00ff */
[----:B------:R-:W-:Y:S01]  /*1700*/  IMAD.WIDE.U32 R156, R156, -0x326172a9, RZ ;  /* 0xcd9e8d579c9c7825 */ /* 0x000fe200078e00ff */
[----:B------:R-:W-:-:S03]  /*1710*/  LOP3.LUT R166, R103, R134, R105, 0x96, !PT ;  /* 0x0000008667a67212 */ /* 0x000fc600078e9669 */
[----:B------:R-:W-:Y:S02]  /*1720*/  HFMA2 R105, -RZ, RZ, 0, 0 ;  /* 0x00000000ff697431 */ /* 0x000fe400000001ff */
[----:B------:R-:W-:Y:S02]  /*1730*/  VIADD R101, R132, 0xf1bbcdc8 ;  /* 0xf1bbcdc884657836 */ /* 0x000fe40000000000 */
[----:B------:R-:W-:-:S03]  /*1740*/  IMAD.WIDE.U32 R166, R166, -0x326172a9, RZ ;  /* 0xcd9e8d57a6a67825 */ /* 0x000fc600078e00ff */
[----:B------:R-:W-:Y:S02]  /*1750*/  LOP3.LUT R106, R101, R136, R157, 0x96, !PT ;  /* 0x00000088656a7212 */ /* 0x000fe400078e969d */
[----:B------:R-:W-:-:S03]  /*1760*/  IADD3 R101, PT, PT, R132, -0x700cb87f, RZ ;  /* 0x8ff3478184657810 */ /* 0x000fc60007ffe0ff */
[----:B------:R-:W-:Y:S01]  /*1770*/  IMAD.WIDE.U32 R106, R106, -0x2daee0ad, RZ ;  /* 0xd2511f536a6a7825 */ /* 0x000fe200078e00ff */
[----:B------:R-:W-:-:S03]  /*1780*/  LOP3.LUT R156, R101, R156, R167, 0x96, !PT ;  /* 0x0000009c659c7212 */ /* 0x000fc600078e96a7 */
[----:B------:R-:W-:Y:S01]  /*1790*/  IMAD.MOV.U32 R101, RZ, RZ, R130 ;  /* 0x000000ffff657224 */ /* 0x000fe200078e0082 */
[----:B------:R-:W-:-:S07]  /*17a0*/  LOP3.LUT R165, R165, R104, R107, 0x96, !PT ;  /* 0x00000068a5a57212 */ /* 0x000fce00078e966b */
.L_x_494:
[----:B------:R-:W-:Y:S01]  /*17b0*/  I2FP.F32.U32 R101, R101 ;  /* 0x0000006500657245 */ /* 0x000fe20000201000 */
[----:B-----5:R-:W-:Y:S01]  /*17c0*/  IMAD.U32 R103, R96, 0x10000, RZ ;  /* 0x0001000060677824 */ /* 0x020fe200078e00ff */
[----:B------:R-:W-:Y:S01]  /*17d0*/  UMOV UR5, UR7 ;  /* 0x0000000700057c82 */ /* 0x000fe20008000000 */
[----:B------:R-:W-:Y:S01]  /*17e0*/  UMOV UR4, UR6 ;  /* 0x0000000600047c82 */ /* 0x000fe20008000000 */
[----:B------:R-:W-:Y:S01]  /*17f0*/  ISETP.NE.AND P2, PT, R105, 0x1, PT ;  /* 0x000000016900780c */ /* 0x000fe20003f45270 */
[----:B------:R-:W-:Y:S01]  /*1800*/  FFMA.FTZ R101, R101, R102, 1.1641532182693481445e-10 ;  /* 0x2f00000065657423 */ /* 0x000fe20000010066 */
[----:B------:R-:W-:Y:S01]  /*1810*/  FMUL.FTZ R103, R103, UR5 ;  /* 0x0000000567677c20 */ /* 0x000fe20008410000 */
[----:B------:R-:W-:Y:S01]  /*1820*/  @P1 IMAD.U32 R104, R92, 0x10000, RZ ;  /* 0x000100005c681824 */ /* 0x000fe200078e00ff */
[----:B------:R-:W-:Y:S02]  /*1830*/  PRMT R96, R96, 0x7632, R96 ;  /* 0x0000763260607816 */ /* 0x000fe40000000060 */
[----:B------:R-:W-:-:S02]  /*1840*/  FSETP.GTU.FTZ.AND P0, PT, R101, UR4, PT ;  /* 0x0000000465007c0b */ /* 0x000fc4000bf1c000 */
[----:B------:R-:W-:Y:S02]  /*1850*/  MOV R107, 0x2 ;  /* 0x00000002006b7802 */ /* 0x000fe40000000f00 */
[----:B------:R-:W-:Y:S01]  /*1860*/  FSEL R101, R103, RZ, !P0 ;  /* 0x000000ff67657208 */ /* 0x000fe20004000000 */
[----:B------:R-:W-:Y:S01]  /*1870*/  IMAD.MOV.U32 R103, RZ, RZ, R166 ;  /* 0x000000ffff677224 */ /* 0x000fe200078e00a6 */
[----:B------:R-:W-:-:S03]  /*1880*/  PLOP3.LUT P0, PT, P0, PT, PT, 0x8, 0x80 ;  /* 0x000000000080781c */ /* 0x000fc6000070e170 */
[----:B------:R-:W-:Y:S01]  /*1890*/  @P1 FADD.FTZ R101, R101, R104 ;  /* 0x0000006865651221 */ /* 0x000fe20000010000 */
[----:B------:R-:W-:-:S04]  /*18a0*/  P2R R151, PR, RZ, 0x1 ;  /* 0x00000001ff977803 */ /* 0x000fc80000000000 */
        /* <DEDUP_REMOVED lines=10> */
.L_x_498:
[----:B------:R-:W-:-:S04]  /*1950*/  IADD3 R0, PT, PT, R0, 0x1, RZ ;  /* 0x0000000100007810 */ /* 0x000fc80007ffe0ff */
        /* <DEDUP_REMOVED lines=11> */
.L_x_499:
[----:B------:R-:W-:Y:S01]  /*1a10*/  IMAD.WIDE.U32 R134, R16, -0x326172a9, RZ ;  /* 0xcd9e8d5710867825 */ /* 0x000fe200078e00ff */
[----:B------:R-:W-:Y:S02]  /*1a20*/  LOP3.LUT R142, R121, R131, R133, 0x96, !PT ;  /* 0x00000083798e7212 */ /* 0x000fe400078e9685 */
[C---:B------:R-:W-:Y:S01]  /*1a30*/  IADD3 R107, PT, PT, R133.reuse, 0x76cf5d0a, RZ ;  /* 0x76cf5d0a856b7810 */ /* 0x040fe20007ffe0ff */
[----:B------:R-:W-:Y:S01]  /*1a40*/  VIADD R103, R132, 0x9e3779b9 ;  /* 0x9e3779b984677836 */ /* 0x000fe20000000000 */
        /* <DEDUP_REMOVED lines=14> */
[----:B------:R-:W-:Y:S02]  /*1b30*/  HFMA2 R107, -RZ, RZ, 0, 0 ;  /* 0x00000000ff6b7431 */ /* 0x000fe400000001ff */
        /* <DEDUP_REMOVED lines=17> */
[----:B------:R-:W-:Y:S02]  /*1c50*/  VIADD R105, R133, 0x646e171e ;  /* 0x646e171e85697836 */ /* 0x000fe40000000000 */
[----:B------:R-:W-:Y:S01]  /*1c60*/  IMAD.WIDE.U32 R134, R103, -0x326172a9, RZ ;  /* 0xcd9e8d5767867825 */ /* 0x000fe200078e00ff */
[----:B------:R-:W-:Y:S02]  /*1c70*/  IADD3 R103, PT, PT, R132, -0x4ab325aa, RZ ;  /* 0xb54cda5684677810 */ /* 0x000fe40007ffe0ff */
        /* <DEDUP_REMOVED lines=9> */
[----:B------:R-:W-:-:S03]  /*1d10*/  IADD3 R105, PT, PT, R133, -0x24c28bd8, RZ ;  /* 0xdb3d742885697810 */ /* 0x000fc60007ffe0ff */
        /* <DEDUP_REMOVED lines=8> */
[----:B------:R-:W-:Y:S01]  /*1da0*/  IMAD.MOV.U32 R103, RZ, RZ, R106 ;  /* 0x000000ffff677224 */ /* 0x000fe200078e006a */
[----:B------:R-:W-:Y:S01]  /*1db0*/  LOP3.LUT R165, R165, R130, R135, 0x96, !PT ;  /* 0x00000082a5a57212 */ /* 0x000fe200078e9687 */
[----:B------:R-:W-:-:S07]  /*1dc0*/  IMAD.MOV.U32 R106, RZ, RZ, R134 ;  /* 0x000000ffff6a7224 */ /* 0x000fce00078e0086 */
.L_x_497:
[----:B------:R-:W-:Y:S01]  /*1dd0*/  I2FP.F32.U32 R103, R103 ;  /* 0x0000006700677245 */ /* 0x000fe20000201000 */
[----:B------:R-:W-:Y:S01]  /*1de0*/  IMAD.U32 R96, R96, 0x10000, RZ ;  /* 0x0001000060607824 */ /* 0x000fe200078e00ff */
[----:B------:R-:W-:Y:S02]  /*1df0*/  ISETP.NE.AND P2, PT, R107, 0x1, PT ;  /* 0x000000016b00780c */ /* 0x000fe40003f45270 */
[----:B------:R-:W-:Y:S01]  /*1e00*/  @P1 PRMT R105, R92, 0x7632, R105 ;  /* 0x000076325c691816 */ /* 0x000fe20000000069 */
[----:B------:R-:W-:Y:S01]  /*1e10*/  FFMA.FTZ R103, R103, R102, 1.1641532182693481445e-10 ;  /* 0x2f00000067677423 */ /* 0x000fe20000010066 */
[----:B------:R-:W-:Y:S01]  /*1e20*/  FMUL.FTZ R96, R96, UR5 ;  /* 0x0000000560607c20 */ /* 0x000fe20008410000 */
[----:B------:R-:W-:Y:S02]  /*1e30*/  MOV R131, 0x2 ;  /* 0x0000000200837802 */ /* 0x000fe40000000f00 */
[----:B------:R-:W-:Y:S01]  /*1e40*/  @P1 IMAD.U32 R130, R105, 0x10000, RZ ;  /* 0x0001000069821824 */ /* 0x000fe200078e00ff */
[----:B------:R-:W-:Y:S01]  /*1e50*/  FSETP.GTU.FTZ.AND P0, PT, R103, UR4, PT ;  /* 0x0000000467007c0b */ /* 0x000fe2000bf1c000 */
[----:B------:R-:W-:-:S03]  /*1e60*/  IMAD.MOV.U32 R105, RZ, RZ, R166 ;  /* 0x000000ffff697224 */ /* 0x000fc600078e00a6 */
[----:B------:R-:W-:Y:S02]  /*1e70*/  FSEL R103, R96, RZ, !P0 ;  /* 0x000000ff60677208 */ /* 0x000fe40004000000 */
        /* <DEDUP_REMOVED lines=13> */
.L_x_501:
        /* <DEDUP_REMOVED lines=12> */
.L_x_502:
        /* <DEDUP_REMOVED lines=50> */
[----:B------:R-:W-:Y:S02]  /*2330*/  HFMA2 R131, -RZ, RZ, 0, 0 ;  /* 0x00000000ff837431 */ /* 0x000fe400000001ff */
        /* <DEDUP_REMOVED lines=9> */
.L_x_500:
[----:B------:R-:W-:Y:S01]  /*23d0*/  I2FP.F32.U32 R105, R105 ;  /* 0x0000006900697245 */ /* 0x000fe20000201000 */
[----:B------:R-:W-:Y:S01]  /*23e0*/  IMAD.U32 R107, R97, 0x10000, RZ ;  /* 0x00010000616b7824 */ /* 0x000fe200078e00ff */
[----:B------:R-:W-:Y:S01]  /*23f0*/  ISETP.NE.AND P2, PT, R131, 0x1, PT ;  /* 0x000000018300780c */ /* 0x000fe20003f45270 */
[----:B------:R-:W-:Y:S01]  /*2400*/  @P1 IMAD.U32 R130, R93, 0x10000, RZ ;  /* 0x000100005d821824 */ /* 0x000fe200078e00ff */
[----:B------:R-:W-:Y:S01]  /*2410*/  PRMT R97, R97, 0x7632, R97 ;  /* 0x0000763261617816 */ /* 0x000fe20000000061 */
[----:B------:R-:W-:Y:S01]  /*2420*/  FFMA.FTZ R105, R105, R102, 1.1641532182693481445e-10 ;  /* 0x2f00000069697423 */ /* 0x000fe20000010066 */
[----:B------:R-:W-:Y:S01]  /*2430*/  FMUL.FTZ R107, R107, UR5 ;  /* 0x000000056b6b7c20 */ /* 0x000fe20008410000 */
[----:B------:R-:W-:-:S03]  /*2440*/  MOV R135, 0x2 ;  /* 0x0000000200877802 */ /* 0x000fc60000000f00 */
[----:B------:R-:W-:-:S04]  /*2450*/  FSETP.GTU.FTZ.AND P0, PT, R105, UR4, PT ;  /* 0x0000000469007c0b */ /* 0x000fc8000bf1c000 */
        /* <DEDUP_REMOVED lines=15> */
.L_x_504:
        /* <DEDUP_REMOVED lines=12> */
.L_x_505:
        /* <DEDUP_REMOVED lines=28> */
[----:B------:R-:W-:-:S04]  /*27d0*/  IMAD.WIDE.U32 R144, R107, -0x2daee0ad, RZ ;  /* 0xd2511f536b907825 */ /* 0x000fc800078e00ff */
[----:B------:R-:W-:Y:S02]  /*27e0*/  VIADD R107, R133, 0xa9066899 ;  /* 0xa9066899856b7836 */ /* 0x000fe40000000000 */
[----:B------:R-:W-:Y:S01]  /*27f0*/  IMAD.WIDE.U32 R134, R131, -0x326172a9, RZ ;  /* 0xcd9e8d5783867825 */ /* 0x000fe200078e00ff */
[----:B------:R-:W-:Y:S02]  /*2800*/  IADD3 R131, PT, PT, R132, 0x1715609d, RZ ;  /* 0x1715609d84837810 */ /* 0x000fe40007ffe0ff */
[----:B------:R-:W-:Y:S02]  /*2810*/  LOP3.LUT R107, R107, R136, R145, 0x96, !PT ;  /* 0x000000886b6b7212 */ /* 0x000fe400078e9691 */
[----:B------:R-:W-:-:S03]  /*2820*/  LOP3.LUT R131, R131, R142, R135, 0x96, !PT ;  /* 0x0000008e83837212 */ /* 0x000fc600078e9687 */
[----:B------:R-:W-:Y:S01]  /*2830*/  IMAD.WIDE.U32 R142, R107, -0x326172a9, RZ ;  /* 0xcd9e8d576b8e7825 */ /* 0x000fe200078e00ff */
[----:B------:R-:W-:-:S03]  /*2840*/  IADD3 R107, PT, PT, R132, -0x4ab325aa, RZ ;  /* 0xb54cda56846b7810 */ /* 0x000fc60007ffe0ff */
[----:B------:R-:W-:Y:S01]  /*2850*/  IMAD.WIDE.U32 R136, R131, -0x2daee0ad, RZ ;  /* 0xd2511f5383887825 */ /* 0x000fe200078e00ff */
[----:B------:R-:W-:-:S03]  /*2860*/  LOP3.LUT R107, R107, R134, R143, 0x96, !PT ;  /* 0x000000866b6b7212 */ /* 0x000fc600078e968f */
[----:B------:R-:W-:-:S05]  /*2870*/  VIADD R131, R133, 0x646e171e ;  /* 0x646e171e85837836 */ /* 0x000fca0000000000 */
[----:B------:R-:W-:Y:S01]  /*2880*/  LOP3.LUT R131, R131, R144, R137, 0x96, !PT ;  /* 0x0000009083837212 */ /* 0x000fe200078e9689 */
[----:B------:R-:W-:-:S04]  /*2890*/  IMAD.WIDE.U32 R144, R107, -0x2daee0ad, RZ ;  /* 0xd2511f536b907825 */ /* 0x000fc800078e00ff */
[----:B------:R-:W-:Y:S02]  /*28a0*/  VIADD R107, R133, 0x1fd5c5a3 ;  /* 0x1fd5c5a3856b7836 */ /* 0x000fe40000000000 */
[----:B------:R-:W-:-:S03]  /*28b0*/  IMAD.WIDE.U32 R134, R131, -0x326172a9, RZ ;  /* 0xcd9e8d5783867825 */ /* 0x000fc600078e00ff */
[----:B------:R-:W-:Y:S01]  /*28c0*/  LOP3.LUT R107, R107, R136, R145, 0x96, !PT ;  /* 0x000000886b6b7212 */ /* 0x000fe200078e9691 */
[----:B------:R-:W-:-:S04]  /*28d0*/  VIADD R131, R132, 0x5384540f ;  /* 0x5384540f84837836 */ /* 0x000fc80000000000 */
[----:B------:R-:W-:Y:S01]  /*28e0*/  IMAD.WIDE.U32 R156, R107, -0x326172a9, RZ ;  /* 0xcd9e8d576b9c7825 */ /* 0x000fe200078e00ff */
[----:B------:R-:W-:-:S03]  /*28f0*/  LOP3.LUT R131, R131, R142, R135, 0x96, !PT ;  /* 0x0000008e83837212 */ /* 0x000fc600078e9687 */
[C---:B------:R-:W-:Y:S02]  /*2900*/  VIADD R107, R132.reuse, 0xf1bbcdc8 ;  /* 0xf1bbcdc8846b7836 */ /* 0x040fe40000000000 */
[----:B------:R-:W-:Y:S01]  /*2910*/  IMAD.WIDE.U32 R136, R131, -0x2daee0ad, RZ ;  /* 0xd2511f5383887825 */ /* 0x000fe200078e00ff */
[----:B------:R-:W-:Y:S02]  /*2920*/  IADD3 R131, PT, PT, R133, -0x24c28bd8, RZ ;  /* 0xdb3d742885837810 */ /* 0x000fe40007ffe0ff */
[----:B------:R-:W-:Y:S01]  /*2930*/  LOP3.LUT R134, R107, R134, R157, 0x96, !PT ;  /* 0x000000866b867212 */ /* 0x000fe200078e969d */
[----:B------:R-:W-:Y:S01]  /*2940*/  VIADD R107, R132, 0x8ff34781 ;  /* 0x8ff34781846b7836 */ /* 0x000fe20000000000 */
[----:B------:R-:W-:-:S03]  /*2950*/  LOP3.LUT R131, R131, R144, R137, 0x96, !PT ;  /* 0x0000009083837212 */ /* 0x000fc600078e9689 */
[----:B------:R-:W-:-:S04]  /*2960*/  IMAD.WIDE.U32 R134, R134, -0x2daee0ad, RZ ;  /* 0xd2511f5386867825 */ /* 0x000fc800078e00ff */
[----:B------:R-:W-:Y:S01]  /*2970*/  IMAD.WIDE.U32 R166, R131, -0x326172a9, RZ ;  /* 0xcd9e8d5783a67825 */ /* 0x000fe200078e00ff */
[----:B------:R-:W-:-:S03]  /*2980*/  LOP3.LUT R165, R165, R136, R135, 0x96, !PT ;  /* 0x00000088a5a57212 */ /* 0x000fc600078e9687 */
[----:B------:R-:W-:Y:S01]  /*2990*/  HFMA2 R135, -RZ, RZ, 0, 0 ;  /* 0x00000000ff877431 */ /* 0x000fe200000001ff */
[----:B------:R-:W-:Y:S01]  /*29a0*/  LOP3.LUT R156, R107, R156, R167, 0x96, !PT ;  /* 0x0000009c6b9c7212 */ /* 0x000fe200078e96a7 */
[----:B------:R-:W-:Y:S02]  /*29b0*/  IMAD.MOV.U32 R107, RZ, RZ, R106 ;  /* 0x000000ffff6b7224 */ /* 0x000fe400078e006a */
[----:B------:R-:W-:-:S07]  /*29c0*/  IMAD.MOV.U32 R106, RZ, RZ, R134 ;  /* 0x000000ffff6a7224 */ /* 0x000fce00078e0086 */
.L_x_503:
        /* <DEDUP_REMOVED lines=23> */
.L_x_507:
        /* <DEDUP_REMOVED lines=12> */
.L_x_508:
        /* <DEDUP_REMOVED lines=60> */
.L_x_506:
[----:B------:R-:W-:Y:S01]  /*2fc0*/  I2FP.F32.U32 R131, R131 ;  /* 0x0000008300837245 */ /* 0x000fe20000201000 */
[----:B------:R-:W-:Y:S01]  /*2fd0*/  IMAD.U32 R134, R98, 0x10000, RZ ;  /* 0x0001000062867824 */ /* 0x000fe200078e00ff */
[----:B------:R-:W-:Y:S01]  /*2fe0*/  ISETP.NE.AND P0, PT, R137, 0x1, PT ;  /* 0x000000018900780c */ /* 0x000fe20003f05270 */
[----:B------:R-:W-:Y:S01]  /*2ff0*/  @P1 IMAD.U32 R136, R94, 0x10000, RZ ;  /* 0x000100005e881824 */ /* 0x000fe200078e00ff */
[----:B------:R-:W-:Y:S01]  /*3000*/  PRMT R98, R98, 0x7632, R98 ;  /* 0x0000763262627816 */ /* 0x000fe20000000062 */
[----:B------:R-:W-:Y:S01]  /*3010*/  FFMA.FTZ R131, R131, R102, 1.1641532182693481445e-10 ;  /* 0x2f00000083837423 */ /* 0x000fe20000010066 */
[----:B------:R-:W-:Y:S01]  /*3020*/  FMUL.FTZ R134, R134, UR5 ;  /* 0x0000000586867c20 */ /* 0x000fe20008410000 */
[----:B------:R-:W-:Y:S01]  /*3030*/  MOV R142, 0x2 ;  /* 0x00000002008e7802 */ /* 0x000fe20000000f00 */
[----:B------:R-:W-:Y:S02]  /*3040*/  IMAD.MOV.U32 R135, RZ, RZ, R166 ;  /* 0x000000ffff877224 */ /* 0x000fe400078e00a6 */
[----:B------:R-:W-:-:S04]  /*3050*/  FSETP.GTU.FTZ.AND P3, PT, R131, UR4, PT ;  /* 0x0000000483007c0b */ /* 0x000fc8000bf7c000 */
        /* <DEDUP_REMOVED lines=13> */
.L_x_510:
[----:B------:R-:W-:-:S04]  /*3130*/  IADD3 R0, PT, PT, R0, 0x1, RZ ;  /* 0x0000000100007810 */ /* 0x000fc80007ffe0ff */
        /* <DEDUP_REMOVED lines=11> */
.L_x_511:
        /* <DEDUP_REMOVED lines=60> */
.L_x_509:
        /* <DEDUP_REMOVED lines=8> */
[----:B------:R-:W-:-:S04]  /*3630*/  FSETP.GTU.FTZ.AND P0, PT, R135, UR4, PT ;  /* 0x0000000487007c0b */ /* 0x000fc8000bf1c000 */
[----:B------:R-:W-:Y:S01]  /*3640*/  FSEL R137, R98, RZ, !P0 ;  /* 0x000000ff62897208 */ /* 0x000fe20004000000 */
[----:B------:R-:W-:Y:S01]  /*3650*/  IMAD.MOV.U32 R98, RZ, RZ, R166 ;  /* 0x000000ffff627224 */ /* 0x000fe200078e00a6 */
        /* <DEDUP_REMOVED lines=12> */
.L_x_513:
        /* <DEDUP_REMOVED lines=12> */
.L_x_514:
        /* <DEDUP_REMOVED lines=59> */
[----:B------:R-:W-:-:S07]  /*3b90*/  HFMA2 R143, -RZ, RZ, 0, 0 ;  /* 0x00000000ff8f7431 */ /* 0x000fce00000001ff */
.L_x_512:
        /* <DEDUP_REMOVED lines=23> */
.L_x_516:
        /* <DEDUP_REMOVED lines=12> */
.L_x_517:
        /* <DEDUP_REMOVED lines=38> */
[----:B------:R-:W-:Y:S02]  /*4030*/  LOP3.LUT R99, R99, R98, R145, 0x96, !PT ;  /* 0x0000006263637212 */ /* 0x000fe400078e9691 */
[----:B------:R-:W-:Y:S02]  /*4040*/  IADD3 R145, PT, PT, R133, -0x24c28bd8, RZ ;  /* 0xdb3d742885917810 */ /* 0x000fe40007ffe0ff */
        /* <DEDUP_REMOVED lines=11> */
[----:B------:R-:W-:Y:S01]  /*4100*/  HFMA2 R146, -RZ, RZ, 0, 0 ;  /* 0x00000000ff927431 */ /* 0x000fe200000001ff */
[----:B------:R-:W-:Y:S01]  /*4110*/  LOP3.LUT R145, R145, R148, R99, 0x96, !PT ;  /* 0x0000009491917212 */ /* 0x000fe200078e9663 */
[----:B------:R-:W-:Y:S02]  /*4120*/  VIADD R99, R132, 0x8ff34781 ;  /* 0x8ff3478184637836 */ /* 0x000fe40000000000 */
[----:B------:R-:W-:-:S04]  /*4130*/  IMAD.WIDE.U32 R142, R143, -0x2daee0ad, RZ ;  /* 0xd2511f538f8e7825 */ /* 0x000fc800078e00ff */
[----:B------:R-:W-:Y:S01]  /*4140*/  IMAD.WIDE.U32 R166, R145, -0x326172a9, RZ ;  /* 0xcd9e8d5791a67825 */ /* 0x000fe200078e00ff */
[----:B------:R-:W-:-:S03]  /*4150*/  LOP3.LUT R165, R165, R98, R143, 0x96, !PT ;  /* 0x00000062a5a57212 */ /* 0x000fc600078e968f */
[----:B------:R-:W-:Y:S01]  /*4160*/  IMAD.MOV.U32 R98, RZ, RZ, R106 ;  /* 0x000000ffff627224 */ /* 0x000fe200078e006a */
[----:B------:R-:W-:Y:S01]  /*4170*/  LOP3.LUT R156, R99, R156, R167, 0x96, !PT ;  /* 0x0000009c639c7212 */ /* 0x000fe200078e96a7 */
[----:B------:R-:W-:-:S07]  /*4180*/  IMAD.MOV.U32 R106, RZ, RZ, R142 ;  /* 0x000000ffff6a7224 */ /* 0x000fce00078e008e */
.L_x_515:
[----:B------:R-:W-:Y:S01]  /*4190*/  I2FP.F32.U32 R99, R98 ;  /* 0x0000006200637245 */ /* 0x000fe20000201000 */
[----:B------:R-:W-:Y:S01]  /*41a0*/  IMAD.U32 R153, R153, 0x10000, RZ ;  /* 0x0001000099997824 */ /* 0x000fe200078e00ff */
[----:B------:R-:W-:Y:S02]  /*41b0*/  @P1 PRMT R98, R95, 0x7632, R98 ;  /* 0x000076325f621816 */ /* 0x000fe40000000062 */
[----:B------:R-:W-:Y:S01]  /*41c0*/  PRMT R97, R130, 0x5410, R97 ;  /* 0x0000541082617816 */ /* 0x000fe20000000061 */
[----:B------:R-:W-:Y:S01]  /*41d0*/  FFMA.FTZ R99, R99, R102, 1.1641532182693481445e-10 ;  /* 0x2f00000063637423 */ /* 0x000fe20000010066 */
[----:B------:R-:W-:Y:S01]  /*41e0*/  FMUL.FTZ R153, R153, UR5 ;  /* 0x0000000599997c20 */ /* 0x000fe20008410000 */
[----:B------:R-:W-:Y:S01]  /*41f0*/  @P1 IMAD.U32 R98, R98, 0x10000, RZ ;  /* 0x0001000062621824 */ /* 0x000fe200078e00ff */
[----:B------:R-:W-:Y:S02]  /*4200*/  PRMT R96, R104, 0x5410, R96 ;  /* 0x0000541068607816 */ /* 0x000fe40000000060 */
[----:B------:R-:W-:-:S04]  /*4210*/  FSETP.GTU.FTZ.AND P5, PT, R99, UR4, PT ;  /* 0x0000000463007c0b */ /* 0x000fc8000bfbc000 */
[----:B------:R-:W-:Y:S02]  /*4220*/  FSEL R147, R153, RZ, !P5 ;  /* 0x000000ff99937208 */ /* 0x000fe40006800000 */
[----:B------:R-:W-:-:S03]  /*4230*/  PLOP3.LUT P5, PT, P5, PT, PT, 0x8, 0x80 ;  /* 0x000000000080781c */ /* 0x000fc60002fae170 */
[----:B------:R-:W-:Y:S01]  /*4240*/  @P1 FADD.FTZ R147, R147, R98 ;  /* 0x0000006293931221 */ /* 0x000fe20000010000 */
[----:B------:R-:W-:-:S04]  /*4250*/  PRMT R98, R134, 0x5410, R136 ;  /* 0x0000541086627816 */ /* 0x000fc80000000088 */
[----:B------:R-:W-:-:S04]  /*4260*/  F2FP.BF16.F32.PACK_AB R99, RZ, R147 ;  /* 0x00000093ff63723e */ /* 0x000fc800000010ff */
[----:B------:R-:W-:Y:S01]  /*4270*/  PRMT R99, R154, 0x5410, R99 ;  /* 0x000054109a637816 */ /* 0x000fe20000000063 */
[----:B------:R-:W-:Y:S06]  /*4280*/  BRA `(.L_x_518) ;  /* 0x0000005c00c47947 */ /* 0x000fec0003800000 */
.L_x_493:
[----:B------:R-:W-:Y:S01]  /*4290*/  ISETP.NE.AND P0, PT, R160, 0x1, PT ;  /* 0x00000001a000780c */ /* 0x000fe20003f05270 */
[----:B------:R-:W-:Y:S01]  /*42a0*/  IMAD.MOV.U32 R101, RZ, RZ, R166 ;  /* 0x000000ffff657224 */ /* 0x000fe200078e00a6 */
[----:B------:R-:W-:Y:S01]  /*42b0*/  MOV R104, 0x2 ;  /* 0x0000000200687802 */ /* 0x000fe20000000f00 */
[----:B------:R-:W-:-:S10]  /*42c0*/  IMAD.MOV.U32 R106, RZ, RZ, R130 ;  /* 0x000000ffff6a7224 */ /* 0x000fd400078e0082 */
[----:B------:R-:W-:Y:S05]  /*42d0*/  @!P0 BRA `(.L_x_519) ;  /* 0x0000000400448947 */ /* 0x000fea0003800000 */
[----:B------:R-:W-:-:S13]  /*42e0*/  ISETP.NE.AND P0, PT, R160, 0x3, PT ;  /* 0x00000003a000780c */ /* 0x000fda0003f05270 */
[----:B------:R-:W-:Y:S05]  /*42f0*/  @!P0 BRA `(.L_x_520) ;  /* 0x0000000000208947 */ /* 0x000fea0003800000 */
[----:B------:R-:W-:-:S13]  /*4300*/  ISETP.NE.AND P0, PT, R160, 0x2, PT ;  /* 0x00000002a000780c */ /* 0x000fda0003f05270 */
[----:B------:R-:W-:Y:S01]  /*4310*/  @!P0 MOV R104, 0x3 ;  /* 0x0000000300688802 */ /* 0x000fe20000000f00 */
[--C-:B------:R-:W-:Y:S01]  /*4320*/  @!P0 IMAD.MOV.U32 R106, RZ, RZ, R130.reuse ;  /* 0x000000ffff6a8224 */ /* 0x100fe200078e0082 */
[----:B------:R-:W-:Y:S01]  /*4330*/  @P0 IADD3 R104, PT, PT, R160, 0x1, RZ ;  /* 0x00000001a0680810 */ /* 0x000fe20007ffe0ff */
[----:B------:R-:W-:Y:S02]  /*4340*/  @!P0 IMAD.MOV.U32 R101, RZ, RZ, R165 ;  /* 0x000000ffff658224 */ /* 0x000fe400078e00a5 */
[----:B------:R-:W-:Y:S02]  /*4350*/  @P0 IMAD.MOV.U32 R106, RZ, RZ, R130 ;  /* 0x000000ffff6a0224 */ /* 0x000fe400078e0082 */
[----:B------:R-:W-:Y:S01]  /*4360*/  @P0 IMAD.MOV.U32 R101, RZ, RZ, R156 ;  /* 0x000000ffff650224 */ /* 0x000fe200078e009c */
[----:B------:R-:W-:Y:S06]  /*4370*/  BRA `(.L_x_519) ;  /* 0x00000004001c7947 */ /* 0x000fec0003800000 */
.L_x_520:
        /* <DEDUP_REMOVED lines=12> */
.L_x_521:
        /* <DEDUP_REMOVED lines=29> */
[----:B------:R-:W-:Y:S01]  /*4610*/  IMAD.WIDE.U32 R124, R103, -0x326172a9, RZ ;  /* 0xcd9e8d57677c7825 */ /* 0x000fe200078e00ff */
[----:B------:R-:W-:-:S03]  /*4620*/  IADD3 R103, PT, PT, R132, 0x1715609d, RZ ;  /* 0x1715609d84677810 */ /* 0x000fc60007ffe0ff */
[----:B------:R-:W-:Y:S01]  /*4630*/  VIADD R101, R133, 0xa9066899 ;  /* 0xa906689985657836 */ /* 0x000fe20000000000 */
[----:B------:R-:W-:-:S04]  /*4640*/  LOP3.LUT R103, R103, R106, R125, 0x96, !PT ;  /* 0x0000006a67677212 */ /* 0x000fc800078e967d */
        /* <DEDUP_REMOVED lines=21> */
[----:B------:R-:W-:Y:S01]  /*47a0*/  VIADD R103, R132, 0x8ff34781 ;  /* 0x8ff3478184677836 */ /* 0x000fe20000000000 */
[----:B------:R-:W-:Y:S01]  /*47b0*/  LOP3.LUT R165, R165, R104, R107, 0x96, !PT ;  /* 0x00000068a5a57212 */ /* 0x000fe200078e966b */
[----:B------:R-:W-:Y:S02]  /*47c0*/  IMAD.MOV.U32 R101, RZ, RZ, R130 ;  /* 0x000000ffff657224 */ /* 0x000fe400078e0082 */
[----:B------:R-:W-:Y:S01]  /*47d0*/  IMAD.MOV.U32 R104, RZ, RZ, RZ ;  /* 0x000000ffff687224 */ /* 0x000fe200078e00ff */
[----:B------:R-:W-:-:S07]  /*47e0*/  LOP3.LUT R156, R103, R156, R167, 0x96, !PT ;  /* 0x0000009c679c7212 */ /* 0x000fce00078e96a7 */
.L_x_519:
[----:B------:R-:W-:Y:S01]  /*47f0*/  I2FP.F32.U32 R101, R101 ;  /* 0x0000006500657245 */ /* 0x000fe20000201000 */
[----:B------:R-:W-:Y:S01]  /*4800*/  UMOV UR4, UR6 ;  /* 0x0000000600047c82 */ /* 0x000fe20008000000 */
[----:B------:R-:W-:Y:S01]  /*4810*/  ISETP.NE.AND P2, PT, R104, 0x1, PT ;  /* 0x000000016800780c */ /* 0x000fe20003f45270 */
[----:B------:R-:W-:Y:S01]  /*4820*/  UMOV UR5, UR7 ;  /* 0x0000000700057c82 */ /* 0x000fe20008000000 */
[----:B-----5:R-:W-:Y:S01]  /*4830*/  SHF.L.U32 R103, R96, 0x10, RZ ;  /* 0x0000001060677819 */ /* 0x020fe200000006ff */
[----:B------:R-:W-:Y:S01]  /*4840*/  FFMA.FTZ R101, R101, R102, 1.1641532182693481445e-10 ;  /* 0x2f00000065657423 */ /* 0x000fe20000010066 */
[----:B------:R-:W-:-:S03]  /*4850*/  IMAD.MOV.U32 R105, RZ, RZ, 0x2 ;  /* 0x00000002ff697424 */ /* 0x000fc600078e00ff */
[----:B------:R-:W-:Y:S01]  /*4860*/  FMUL.FTZ R107, R103, UR5 ;  /* 0x00000005676b7c20 */ /* 0x000fe20008410000 */
[----:B------:R-:W-:Y:S02]  /*4870*/  FSETP.GTU.FTZ.AND P0, PT, R101, UR4, PT ;  /* 0x0000000465007c0b */ /* 0x000fe4000bf1c000 */
[----:B------:R-:W-:Y:S01]  /*4880*/  PRMT R103, R96, 0x7632, R103 ;  /* 0x0000763260677816 */ /* 0x000fe20000000067 */
[----:B------:R-:W-:Y:S01]  /*4890*/  IMAD.MOV.U32 R96, RZ, RZ, R166 ;  /* 0x000000ffff607224 */ /* 0x000fe200078e00a6 */
[----:B------:R-:W-:Y:S02]  /*48a0*/  PLOP3.LUT P3, PT, P0, PT, PT, 0x8, 0x80 ;  /* 0x000000000080781c */ /* 0x000fe4000076e170 */
[----:B------:R-:W-:Y:S02]  /*48b0*/  FSEL R107, R107, RZ, !P0 ;  /* 0x000000ff6b6b7208 */ /* 0x000fe40004000000 */
[----:B------:R-:W-:Y:S01]  /*48c0*/  P2R R151, PR, RZ, 0x8 ;  /* 0x00000008ff977803 */ /* 0x000fe20000000000 */
[----:B------:R-:W-:Y:S08]  /*48d0*/  @!P2 BRA `(.L_x_522) ;  /* 0x000000040040a947 */ /* 0x000ff00003800000 */
        /* <DEDUP_REMOVED lines=8> */
.L_x_523:
        /* <DEDUP_REMOVED lines=12> */
.L_x_524:
        /* <DEDUP_REMOVED lines=15> */
[----:B------:R-:W-:Y:S01]  /*4b10*/  IADD3 R105, PT, PT, R132, -0x255992d5, RZ ;  /* 0xdaa66d2b84697810 */ /* 0x000fe20007ffe0ff */
[----:B------:R-:W-:-:S03]  /*4b20*/  IMAD.MOV.U32 R96, RZ, RZ, R106 ;  /* 0x000000ffff607224 */ /* 0x000fc600078e006a */
        /* <DEDUP_REMOVED lines=9> */
[C---:B------:R-:W-:Y:S02]  /*4bc0*/  IADD3 R101, PT, PT, R132.reuse, 0x78dde6e4, RZ ;  /* 0x78dde6e484657810 */ /* 0x040fe40007ffe0ff */
        /* <DEDUP_REMOVED lines=29> */
[----:B------:R-:W-:Y:S02]  /*4da0*/  IMAD.MOV.U32 R105, RZ, RZ, RZ ;  /* 0x000000ffff697224 */ /* 0x000fe400078e00ff */
[----:B------:R-:W-:-:S05]  /*4db0*/  IMAD.WIDE.U32 R122, R101, -0x2daee0ad, RZ ;  /* 0xd2511f53657a7825 */ /* 0x000fca00078e00ff */
[----:B------:R-:W-:Y:S02]  /*4dc0*/  LOP3.LUT R165, R165, R104, R123, 0x96, !PT ;  /* 0x00000068a5a57212 */ /* 0x000fe400078e967b */
[----:B------:R-:W-:-:S07]  /*4dd0*/  MOV R106, R122 ;  /* 0x0000007a006a7202 */ /* 0x000fce0000000f00 */
.L_x_522:
[----:B------:R-:W-:Y:S01]  /*4de0*/  I2FP.F32.U32 R101, R96 ;  /* 0x0000006000657245 */ /* 0x000fe20000201000 */
[----:B------:R-:W-:Y:S01]  /*4df0*/  IMAD.U32 R96, R88, 0x10000, RZ ;  /* 0x0001000058607824 */ /* 0x000fe200078e00ff */
[----:B------:R-:W-:Y:S01]  /*4e00*/  ISETP.NE.AND P2, PT, R105, 0x1, PT ;  /* 0x000000016900780c */ /* 0x000fe20003f45270 */
[----:B------:R-:W-:Y:S01]  /*4e10*/  IMAD.MOV.U32 R123, RZ, RZ, 0x2 ;  /* 0x00000002ff7b7424 */ /* 0x000fe200078e00ff */
[----:B------:R-:W-:Y:S01]  /*4e20*/  MOV R104, R166 ;  /* 0x000000a600687202 */ /* 0x000fe20000000f00 */
[----:B------:R-:W-:Y:S01]  /*4e30*/  FFMA.FTZ R101, R101, R102, 1.1641532182693481445e-10 ;  /* 0x2f00000065657423 */ /* 0x000fe20000010066 */
[----:B------:R-:W-:-:S04]  /*4e40*/  FMUL.FTZ R96, R96, UR5 ;  /* 0x0000000560607c20 */ /* 0x000fc80008410000 */
[----:B------:R-:W-:Y:S02]  /*4e50*/  FSETP.GTU.FTZ.AND P0, PT, R101, UR4, PT ;  /* 0x0000000465007c0b */ /* 0x000fe4000bf1c000 */
[----:B------:R-:W-:Y:S02]  /*4e60*/  @P1 SHF.L.U32 R101, R92, 0x10, RZ ;  /* 0x000000105c651819 */ /* 0x000fe400000006ff */
[----:B------:R-:W-:Y:S02]  /*4e70*/  FSEL R96, R96, RZ, !P0 ;  /* 0x000000ff60607208 */ /* 0x000fe40004000000 */
[----:B------:R-:W-:-:S03]  /*4e80*/  SEL R122, RZ, 0x1, P0 ;  /* 0x00000001ff7a7807 */ /* 0x000fc60000000000 */
[----:B------:R-:W-:-:S04]  /*4e90*/  FADD.FTZ R96, R107, R96 ;  /* 0x000000606b607221 */ /* 0x000fc80000010000 */
        /* <DEDUP_REMOVED lines=12> */
.L_x_526:
[----:B------:R-:W-:-:S04]  /*4f60*/  VIADD R0, R0, 0x1 ;  /* 0x0000000100007836 */ /* 0x000fc80000000000 */
        /* <DEDUP_REMOVED lines=11> */
.L_x_527:
        /* <DEDUP_REMOVED lines=12> */
[C---:B------:R-:W-:Y:S02]  /*50e0*/  IADD3 R107, PT, PT, R132.reuse, 0x3c6ef372, RZ ;  /* 0x3c6ef372846b7810 */ /* 0x040fe40007ffe0ff */
[----:B------:R-:W-:Y:S01]  /*50f0*/  LOP3.LUT R123, R123, R126, R105, 0x96, !PT ;  /* 0x0000007e7b7b7212 */ /* 0x000fe200078e9669 */
[----:B------:R-:W-:Y:S01]  /*5100*/  VIADD R105, R132, 0xdaa66d2b ;  /* 0xdaa66d2b84697836 */ /* 0x000fe20000000000 */
[----:B------:R-:W-:Y:S01]  /*5110*/  LOP3.LUT R107, R107, R128, R125, 0x96, !PT ;  /* 0x000000806b6b7212 */ /* 0x000fe200078e967d */
[----:B------:R-:W-:Y:S02]  /*5120*/  VIADD R165, R133, 0x96a522ad ;  /* 0x96a522ad85a57836 */ /* 0x000fe40000000000 */
        /* <DEDUP_REMOVED lines=38> */
[----:B------:R-:W-:-:S03]  /*5390*/  LOP3.LUT R156, R105, R156, R167, 0x96, !PT ;  /* 0x0000009c699c7212 */ /* 0x000fc600078e96a7 */
[----:B------:R-:W-:Y:S01]  /*53a0*/  IMAD.MOV.U32 R123, RZ, RZ, RZ ;  /* 0x000000ffff7b7224 */ /* 0x000fe200078e00ff */
[----:B------:R-:W-:Y:S02]  /*53b0*/  LOP3.LUT R165, R165, R104, R125, 0x96, !PT ;  /* 0x00000068a5a57212 */ /* 0x000fe400078e967d */
[----:B------:R-:W-:Y:S01]  /*53c0*/  MOV R104, R106 ;  /* 0x0000006a00687202 */ /* 0x000fe20000000f00 */
[----:B------:R-:W-:-:S07]  /*53d0*/  IMAD.MOV.U32 R106, RZ, RZ, R124 ;  /* 0x000000ffff6a7224 */ /* 0x000fce00078e007c */
.L_x_525:
[----:B------:R-:W-:Y:S01]  /*53e0*/  I2FP.F32.U32 R105, R104 ;  /* 0x0000006800697245 */ /* 0x000fe20000201000 */
[----:B------:R-:W-:Y:S01]  /*53f0*/  IMAD.MOV.U32 R124, RZ, RZ, 0x2 ;  /* 0x00000002ff7c7424 */ /* 0x000fe200078e00ff */
[----:B------:R-:W-:Y:S01]  /*5400*/  ISETP.NE.AND P2, PT, R123, 0x1, PT ;  /* 0x000000017b00780c */ /* 0x000fe20003f45270 */
[----:B------:R-:W-:Y:S01]  /*5410*/  IMAD.MOV.U32 R104, RZ, RZ, R166 ;  /* 0x000000ffff687224 */ /* 0x000fe200078e00a6 */
[----:B------:R-:W-:Y:S01]  /*5420*/  SHF.L.U32 R103, R103, 0x10, RZ ;  /* 0x0000001067677819 */ /* 0x000fe200000006ff */
[----:B------:R-:W-:-:S04]  /*5430*/  FFMA.FTZ R105, R105, R102, 1.1641532182693481445e-10 ;  /* 0x2f00000069697423 */ /* 0x000fc80000010066 */
[----:B------:R-:W-:Y:S01]  /*5440*/  FMUL.FTZ R103, R103, UR5 ;  /* 0x0000000567677c20 */ /* 0x000fe20008410000 */
[----:B------:R-:W-:-:S04]  /*5450*/  FSETP.GTU.FTZ.AND P0, PT, R105, UR4, PT ;  /* 0x0000000469007c0b */ /* 0x000fc8000bf1c000 */
        /* <DEDUP_REMOVED lines=12> */
.L_x_529:
        /* <DEDUP_REMOVED lines=12> */
.L_x_530:
        /* <DEDUP_REMOVED lines=15> */
[----:B------:R-:W-:-:S03]  /*56d0*/  VIADD R165, R133, 0x96a522ad ;  /* 0x96a522ad85a57836 */ /* 0x000fc60000000000 */
        /* <DEDUP_REMOVED lines=38> */
[----:B------:R-:W-:-:S03]  /*5940*/  LOP3.LUT R156, R105, R156, R167, 0x96, !PT ;  /* 0x0000009c699c7212 */ /* 0x000fc600078e96a7 */
[----:B------:R-:W-:-:S05]  /*5950*/  IMAD.WIDE.U32 R124, R103, -0x2daee0ad, RZ ;  /* 0xd2511f53677c7825 */ /* 0x000fca00078e00ff */
[----:B------:R-:W-:Y:S01]  /*5960*/  LOP3.LUT R165, R165, R104, R125, 0x96, !PT ;  /* 0x00000068a5a57212 */ /* 0x000fe200078e967d */
[----:B------:R-:W-:Y:S01]  /*5970*/  IMAD.MOV.U32 R104, RZ, RZ, R106 ;  /* 0x000000ffff687224 */ /* 0x000fe200078e006a */
[----:B------:R-:W-:Y:S01]  /*5980*/  MOV R106, R124 ;  /* 0x0000007c006a7202 */ /* 0x000fe20000000f00 */
[----:B------:R-:W-:-:S07]  /*5990*/  IMAD.MOV.U32 R124, RZ, RZ, RZ ;  /* 0x000000ffff7c7224 */ /* 0x000fce00078e00ff */
.L_x_528:
[----:B------:R-:W-:Y:S01]  /*59a0*/  I2FP.F32.U32 R103, R104 ;  /* 0x0000006800677245 */ /* 0x000fe20000201000 */
[----:B------:R-:W-:Y:S01]  /*59b0*/  IMAD.MOV.U32 R125, RZ, RZ, 0x2 ;  /* 0x00000002ff7d7424 */ /* 0x000fe200078e00ff */
[----:B------:R-:W-:Y:S02]  /*59c0*/  PRMT R104, R88, 0x7632, R104 ;  /* 0x0000763258687816 */ /* 0x000fe40000000068 */
[----:B------:R-:W-:Y:S01]  /*59d0*/  ISETP.NE.AND P2, PT, R124, 0x1, PT ;  /* 0x000000017c00780c */ /* 0x000fe20003f45270 */
[----:B------:R-:W-:Y:S01]  /*59e0*/  FFMA.FTZ R103, R103, R102, 1.1641532182693481445e-10 ;  /* 0x2f00000067677423 */ /* 0x000fe20000010066 */
[----:B------:R-:W-:Y:S01]  /*59f0*/  MOV R105, R166 ;  /* 0x000000a600697202 */ /* 0x000fe20000000f00 */
[----:B------:R-:W-:-:S03]  /*5a00*/  IMAD.U32 R104, R104, 0x10000, RZ ;  /* 0x0001000068687824 */ /* 0x000fc600078e00ff */
[----:B------:R-:W-:Y:S01]  /*5a10*/  FSETP.GTU.FTZ.AND P0, PT, R103, UR4, PT ;  /* 0x0000000467007c0b */ /* 0x000fe2000bf1c000 */
[----:B------:R-:W-:Y:S01]  /*5a20*/  FMUL.FTZ R104, R104, UR5 ;  /* 0x0000000568687c20 */ /* 0x000fe20008410000 */
[----:B------:R-:W-:Y:S02]  /*5a30*/  @P1 PRMT R103, R92, 0x7632, R103 ;  /* 0x000076325c671816 */ /* 0x000fe40000000067 */
[----:B------:R-:W-:Y:S02]  /*5a40*/  SEL R123, RZ, 0x1, P0 ;  /* 0x00000001ff7b7807 */ /* 0x000fe40000000000 */
[----:B------:R-:W-:Y:S02]  /*5a50*/  FSEL R104, R104, RZ, !P0 ;  /* 0x000000ff68687208 */ /* 0x000fe40004000000 */
[----:B------:R-:W-:-:S03]  /*5a60*/  @P1 SHF.L.U32 R103, R103, 0x10, RZ ;  /* 0x0000001067671819 */ /* 0x000fc600000006ff */
        /* <DEDUP_REMOVED lines=13> */
.L_x_532:
        /* <DEDUP_REMOVED lines=12> */
.L_x_533:
        /* <DEDUP_REMOVED lines=50> */
[----:B------:R-:W-:Y:S01]  /*5f20*/  LOP3.LUT R107, R107, R128, R125, 0x96, !PT ;  /* 0x000000806b6b7212 */ /* 0x000fe200078e967d */
[----:B------:R-:W-:Y:S01]  /*5f30*/  IMAD.MOV.U32 R125, RZ, RZ, RZ ;  /* 0x000000ffff7d7224 */ /* 0x000fe200078e00ff */
[----:B------:R-:W-:-:S03]  /*5f40*/  LOP3.LUT R105, R105, R130, R157, 0x96, !PT ;  /* 0x0000008269697212 */ /* 0x000fc600078e969d */
[----:B------:R-:W-:-:S04]  /*5f50*/  IMAD.WIDE.U32 R166, R107, -0x326172a9, RZ ;  /* 0xcd9e8d576ba67825 */ /* 0x000fc800078e00ff */
[----:B------:R-:W-:Y:S02]  /*5f60*/  VIADD R107, R132, 0x8ff34781 ;  /* 0x8ff34781846b7836 */ /* 0x000fe40000000000 */
[----:B------:R-:W-:Y:S01]  /*5f70*/  IMAD.WIDE.U32 R126, R105, -0x2daee0ad, RZ ;  /* 0xd2511f53697e7825 */ /* 0x000fe200078e00ff */
[----:B------:R-:W-:Y:S02]  /*5f80*/  MOV R105, R106 ;  /* 0x0000006a00697202 */ /* 0x000fe40000000f00 */
[----:B------:R-:W-:Y:S01]  /*5f90*/  LOP3.LUT R156, R107, R156, R167, 0x96, !PT ;  /* 0x0000009c6b9c7212 */ /* 0x000fe200078e96a7 */
[----:B------:R-:W-:Y:S01]  /*5fa0*/  IMAD.MOV.U32 R106, RZ, RZ, R126 ;  /* 0x000000ffff6a7224 */ /* 0x000fe200078e007e */
[----:B------:R-:W-:-:S07]  /*5fb0*/  LOP3.LUT R165, R165, R124, R127, 0x96, !PT ;  /* 0x0000007ca5a57212 */ /* 0x000fce00078e967f */
.L_x_531:
[----:B------:R-:W-:Y:S01]  /*5fc0*/  I2FP.F32.U32 R105, R105 ;  /* 0x0000006900697245 */ /* 0x000fe20000201000 */
[----:B------:R-:W-:Y:S01]  /*5fd0*/  IMAD.MOV.U32 R126, RZ, RZ, 0x2 ;  /* 0x00000002ff7e7424 */ /* 0x000fe200078e00ff */
[----:B------:R-:W-:Y:S02]  /*5fe0*/  ISETP.NE.AND P2, PT, R125, 0x1, PT ;  /* 0x000000017d00780c */ /* 0x000fe40003f45270 */
[----:B------:R-:W-:Y:S01]  /*5ff0*/  SHF.L.U32 R107, R97, 0x10, RZ ;  /* 0x00000010616b7819 */ /* 0x000fe200000006ff */
[----:B------:R-:W-:-:S04]  /*6000*/  FFMA.FTZ R105, R105, R102, 1.1641532182693481445e-10 ;  /* 0x2f00000069697423 */ /* 0x000fc80000010066 */
        /* <DEDUP_REMOVED lines=16> */
.L_x_535:
        /* <DEDUP_REMOVED lines=12> */
.L_x_536:
        /* <DEDUP_REMOVED lines=12> */
[----:B------:R-:W-:Y:S01]  /*6290*/  IMAD.WIDE.U32 R126, R105, -0x326172a9, RZ ;  /* 0xcd9e8d57697e7825 */ /* 0x000fe200078e00ff */
[C---:B------:R-:W-:Y:S02]  /*62a0*/  IADD3 R105, PT, PT, R132.reuse, -0x255992d5, RZ ;  /* 0xdaa66d2b84697810 */ /* 0x040fe40007ffe0ff */
[----:B------:R-:W-:Y:S01]  /*62b0*/  LOP3.LUT R129, R129, R128, R125, 0x96, !PT ;  /* 0x0000008081817212 */ /* 0x000fe200078e967d */
        /* <DEDUP_REMOVED lines=39> */
[----:B------:R-:W-:Y:S02]  /*6530*/  IADD3 R105, PT, PT, R132, -0x700cb87f, RZ ;  /* 0x8ff3478184697810 */ /* 0x000fe40007ffe0ff */
[----:B------:R-:W-:Y:S01]  /*6540*/  LOP3.LUT R165, R165, R124, R127, 0x96, !PT ;  /* 0x0000007ca5a57212 */ /* 0x000fe200078e967f */
[----:B------:R-:W-:Y:S01]  /*6550*/  IMAD.MOV.U32 R97, RZ, RZ, R106 ;  /* 0x000000ffff617224 */ /* 0x000fe200078e006a */
[----:B------:R-:W-:Y:S01]  /*6560*/  MOV R106, R126 ;  /* 0x0000007e006a7202 */ /* 0x000fe20000000f00 */
[----:B------:R-:W-:Y:S01]  /*6570*/  IMAD.MOV.U32 R126, RZ, RZ, RZ ;  /* 0x000000ffff7e7224 */ /* 0x000fe200078e00ff */
[----:B------:R-:W-:-:S07]  /*6580*/  LOP3.LUT R156, R105, R156, R167, 0x96, !PT ;  /* 0x0000009c699c7212 */ /* 0x000fce00078e96a7 */
.L_x_534:
[----:B------:R-:W-:Y:S01]  /*6590*/  I2FP.F32.U32 R97, R97 ;  /* 0x0000006100617245 */ /* 0x000fe20000201000 */
[----:B------:R-:W-:Y:S01]  /*65a0*/  IMAD.U32 R105, R89, 0x10000, RZ ;  /* 0x0001000059697824 */ /* 0x000fe200078e00ff */
[----:B------:R-:W-:Y:S01]  /*65b0*/  ISETP.NE.AND P2, PT, R126, 0x1, PT ;  /* 0x000000017e00780c */ /* 0x000fe20003f45270 */
[----:B------:R-:W-:Y:S01]  /*65c0*/  IMAD.MOV.U32 R127, RZ, RZ, 0x2 ;  /* 0x00000002ff7f7424 */ /* 0x000fe200078e00ff */
[----:B------:R-:W-:Y:S01]  /*65d0*/  @P1 SHF.L.U32 R124, R93, 0x10, RZ ;  /* 0x000000105d7c1819 */ /* 0x000fe200000006ff */
[----:B------:R-:W-:Y:S01]  /*65e0*/  FFMA.FTZ R97, R97, R102, 1.1641532182693481445e-10 ;  /* 0x2f00000061617423 */ /* 0x000fe20000010066 */
[----:B------:R-:W-:Y:S01]  /*65f0*/  FMUL.FTZ R105, R105, UR5 ;  /* 0x0000000569697c20 */ /* 0x000fe20008410000 */
[----:B------:R-:W-:-:S03]  /*6600*/  MOV R125, R166 ;  /* 0x000000a6007d7202 */ /* 0x000fc60000000f00 */
[----:B------:R-:W-:-:S04]  /*6610*/  FSETP.GTU.FTZ.AND P0, PT, R97, UR4, PT ;  /* 0x0000000461007c0b */ /* 0x000fc8000bf1c000 */
[----:B------:R-:W-:-:S05]  /*6620*/  FSEL R97, R105, RZ, !P0 ;  /* 0x000000ff69617208 */ /* 0x000fca0004000000 */
[----:B------:R-:W-:-:S04]  /*6630*/  FADD.FTZ R97, R134, R97 ;  /* 0x0000006186617221 */ /* 0x000fc80000010000 */
[--C-:B------:R-:W-:Y:S01]  /*6640*/  @P1 FADD.FTZ R105, R124, R97.reuse ;  /* 0x000000617c691221 */ /* 0x100fe20000010000 */
[----:B------:R-:W-:Y:S01]  /*6650*/  @!P1 IMAD.MOV.U32 R105, RZ, RZ, R97 ;  /* 0x000000ffff699224 */ /* 0x000fe200078e0061 */
[----:B------:R-:W-:-:S04]  /*6660*/  SEL R124, RZ, 0x1, P0 ;  /* 0x00000001ff7c7807 */ /* 0x000fc80000000000 */
        /* <DEDUP_REMOVED lines=10> */
.L_x_538:
        /* <DEDUP_REMOVED lines=12> */
.L_x_539:
        /* <DEDUP_REMOVED lines=56> */
[----:B------:R-:W-:Y:S01]  /*6b50*/  MOV R125, R106 ;  /* 0x0000006a007d7202 */ /* 0x000fe20000000f00 */
[----:B------:R-:W-:Y:S01]  /*6b60*/  IMAD.MOV.U32 R106, RZ, RZ, R128 ;  /* 0x000000ffff6a7224 */ /* 0x000fe200078e0080 */
[----:B------:R-:W-:Y:S01]  /*6b70*/  LOP3.LUT R165, R165, R126, R129, 0x96, !PT ;  /* 0x0000007ea5a57212 */ /* 0x000fe200078e9681 */
[----:B------:R-:W-:-:S07]  /*6b80*/  IMAD.MOV.U32 R127, RZ, RZ, RZ ;  /* 0x000000ffff7f7224 */ /* 0x000fce00078e00ff */
.L_x_537:
[----:B------:R-:W-:Y:S01]  /*6b90*/  ISETP.NE.AND P3, PT, R127, 0x1, PT ;  /* 0x000000017f00780c */ /* 0x000fe20003f65270 */
[----:B------:R-:W-:Y:S01]  /*6ba0*/  IMAD.MOV.U32 R128, RZ, RZ, 0x2 ;  /* 0x00000002ff807424 */ /* 0x000fe200078e00ff */
[----:B------:R-:W-:Y:S02]  /*6bb0*/  I2FP.F32.U32 R125, R125 ;  /* 0x0000007d007d7245 */ /* 0x000fe40000201000 */
[----:B------:R-:W-:-:S03]  /*6bc0*/  SHF.L.U32 R107, R107, 0x10, RZ ;  /* 0x000000106b6b7819 */ /* 0x000fc600000006ff */
[----:B------:R-:W-:Y:S02]  /*6bd0*/  FFMA.FTZ R125, R125, R102, 1.1641532182693481445e-10 ;  /* 0x2f0000007d7d7423 */ /* 0x000fe40000010066 */
[----:B------:R-:W-:-:S03]  /*6be0*/  FMUL.FTZ R107, R107, UR5 ;  /* 0x000000056b6b7c20 */ /* 0x000fc60008410000 */
[----:B------:R-:W-:Y:S01]  /*6bf0*/  FSETP.GTU.FTZ.AND P0, PT, R125, UR4, PT ;  /* 0x000000047d007c0b */ /* 0x000fe2000bf1c000 */
[----:B------:R-:W-:-:S03]  /*6c00*/  IMAD.MOV.U32 R125, RZ, RZ, R166 ;  /* 0x000000ffff7d7224 */ /* 0x000fc600078e00a6 */
[----:B------:R-:W-:Y:S02]  /*6c10*/  PLOP3.LUT P2, PT, P0, PT, PT, 0x8, 0x80 ;  /* 0x000000000080781c */ /* 0x000fe4000074e170 */
[----:B------:R-:W-:Y:S01]  /*6c20*/  FSEL R136, R107, RZ, !P0 ;  /* 0x000000ff6b887208 */ /* 0x000fe20004000000 */
[----:B------:R-:W-:Y:S10]  /*6c30*/  @!P3 BRA `(.L_x_540) ;  /* 0x000000040040b947 */ /* 0x000ff40003800000 */
        /* <DEDUP_REMOVED lines=8> */
.L_x_541:
        /* <DEDUP_REMOVED lines=12> */
.L_x_542:
        /* <DEDUP_REMOVED lines=50> */
[----:B------:R-:W-:-:S04]  /*70a0*/  VIADD R107, R132, 0xf1bbcdc8 ;  /* 0xf1bbcdc8846b7836 */ /* 0x000fc80000000000 */
[----:B------:R-:W-:Y:S01]  /*70b0*/  IMAD.WIDE.U32 R166, R125, -0x326172a9, RZ ;  /* 0xcd9e8d577da67825 */ /* 0x000fe200078e00ff */
[----:B------:R-:W-:Y:S02]  /*70c0*/  LOP3.LUT R107, R107, R134, R157, 0x96, !PT ;  /* 0x000000866b6b7212 */ /* 0x000fe400078e969d */
[----:B------:R-:W-:-:S03]  /*70d0*/  IADD3 R125, PT, PT, R132, -0x700cb87f, RZ ;  /* 0x8ff34781847d7810 */ /* 0x000fc60007ffe0ff */
[----:B------:R-:W-:Y:S01]  /*70e0*/  IMAD.WIDE.U32 R128, R107, -0x2daee0ad, RZ ;  /* 0xd2511f536b807825 */ /* 0x000fe200078e00ff */
[----:B------:R-:W-:-:S03]  /*70f0*/  LOP3.LUT R156, R125, R156, R167, 0x96, !PT ;  /* 0x0000009c7d9c7212 */ /* 0x000fc600078e96a7 */
[----:B------:R-:W-:Y:S01]  /*7100*/  IMAD.MOV.U32 R125, RZ, RZ, R106 ;  /* 0x000000ffff7d7224 */ /* 0x000fe200078e006a */
[----:B------:R-:W-:Y:S01]  /*7110*/  MOV R106, R128 ;  /* 0x00000080006a7202 */ /* 0x000fe20000000f00 */
[----:B------:R-:W-:Y:S01]  /*7120*/  IMAD.MOV.U32 R128, RZ, RZ, RZ ;  /* 0x000000ffff807224 */ /* 0x000fe200078e00ff */
[----:B------:R-:W-:-:S07]  /*7130*/  LOP3.LUT R165, R165, R126, R129, 0x96, !PT ;  /* 0x0000007ea5a57212 */ /* 0x000fce00078e9681 */
.L_x_540:
[----:B------:R-:W-:Y:S01]  /*7140*/  I2FP.F32.U32 R107, R125 ;  /* 0x0000007d006b7245 */ /* 0x000fe20000201000 */
[----:B------:R-:W-:Y:S01]  /*7150*/  IMAD.MOV.U32 R129, RZ, RZ, 0x2 ;  /* 0x00000002ff817424 */ /* 0x000fe200078e00ff */
[----:B------:R-:W-:Y:S02]  /*7160*/  PRMT R125, R89, 0x7632, R125 ;  /* 0x00007632597d7816 */ /* 0x000fe4000000007d */
[----:B------:R-:W-:Y:S01]  /*7170*/  ISETP.NE.AND P3, PT, R128, 0x1, PT ;  /* 0x000000018000780c */ /* 0x000fe20003f65270 */
[----:B------:R-:W-:Y:S02]  /*7180*/  FFMA.FTZ R107, R107, R102, 1.1641532182693481445e-10 ;  /* 0x2f0000006b6b7423 */ /* 0x000fe40000010066 */
[----:B------:R-:W-:-:S03]  /*7190*/  IMAD.U32 R125, R125, 0x10000, RZ ;  /* 0x000100007d7d7824 */ /* 0x000fc600078e00ff */
[----:B------:R-:W-:Y:S01]  /*71a0*/  FSETP.GTU.FTZ.AND P0, PT, R107, UR4, PT ;  /* 0x000000046b007c0b */ /* 0x000fe2000bf1c000 */
[----:B------:R-:W-:Y:S01]  /*71b0*/  FMUL.FTZ R125, R125, UR5 ;  /* 0x000000057d7d7c20 */ /* 0x000fe20008410000 */
[----:B------:R-:W-:-:S04]  /*71c0*/  @P1 PRMT R107, R93, 0x7632, R107 ;  /* 0x000076325d6b1816 */ /* 0x000fc8000000006b */
[----:B------:R-:W-:Y:S02]  /*71d0*/  FSEL R125, R125, RZ, !P0 ;  /* 0x000000ff7d7d7208 */ /* 0x000fe40004000000 */
[----:B------:R-:W-:-:S03]  /*71e0*/  @P1 SHF.L.U32 R126, R107, 0x10, RZ ;  /* 0x000000106b7e1819 */ /* 0x000fc600000006ff */
[----:B------:R-:W-:-:S04]  /*71f0*/  FADD.FTZ R125, R136, R125 ;  /* 0x0000007d887d7221 */ /* 0x000fc80000010000 */
[----:B------:R-:W-:Y:S01]  /*7200*/  @P1 FADD.FTZ R107, R125, R126 ;  /* 0x0000007e7d6b1221 */ /* 0x000fe20000010000 */
[----:B------:R-:W-:Y:S01]  /*7210*/  @!P1 IMAD.MOV.U32 R107, RZ, RZ, R125 ;  /* 0x000000ffff6b9224 */ /* 0x000fe200078e007d */
[----:B------:R-:W-:Y:S02]  /*7220*/  SEL R125, RZ, 0x1, P0 ;  /* 0x00000001ff7d7807 */ /* 0x000fe40000000000 */
[----:B------:R-:W-:Y:S02]  /*7230*/  MOV R126, R166 ;  /* 0x000000a6007e7202 */ /* 0x000fe40000000f00 */
        /* <DEDUP_REMOVED lines=10> */
.L_x_544:
        /* <DEDUP_REMOVED lines=12> */
.L_x_545:
[----:B------:R-:W-:Y:S01]  /*73a0*/  IMAD.WIDE.U32 R128, R16, -0x326172a9, RZ ;  /* 0xcd9e8d5710807825 */ /* 0x000fe200078e00ff */
[----:B------:R-:W-:Y:S02]  /*73b0*/  LOP3.LUT R136, R121, R127, R133, 0x96, !PT ;  /* 0x0000007f79887212 */ /* 0x000fe400078e9685 */
[----:B------:R-:W-:Y:S01]  /*73c0*/  IADD3 R127, PT, PT, R132, -0x61c88647, RZ ;  /* 0x9e3779b9847f7810 */ /* 0x000fe20007ffe0ff */
[----:B------:R-:W-:Y:S01]  /*73d0*/  VIADD R165, R133, 0x96a522ad ;  /* 0x96a522ad85a57836 */ /* 0x000fe20000000000 */
        /* <DEDUP_REMOVED lines=40> */
[----:B------:R-:W-:-:S03]  /*7660*/  LOP3.LUT R127, R127, R128, R137, 0x96, !PT ;  /* 0x000000807f7f7212 */ /* 0x000fc600078e9689 */
[----:B------:R-:W-:Y:S01]  /*7670*/  VIADD R131, R133, 0xdb3d7428 ;  /* 0xdb3d742885837836 */ /* 0x000fe20000000000 */
        /* <DEDUP_REMOVED lines=9> */
[----:B------:R-:W-:-:S04]  /*7710*/  LOP3.LUT R156, R127, R156, R167, 0x96, !PT ;  /* 0x0000009c7f9c7212 */ /* 0x000fc800078e96a7 */
[----:B------:R-:W-:Y:S01]  /*7720*/  LOP3.LUT R165, R165, R126, R129, 0x96, !PT ;  /* 0x0000007ea5a57212 */ /* 0x000fe200078e9681 */
[----:B------:R-:W-:Y:S01]  /*7730*/  IMAD.MOV.U32 R129, RZ, RZ, RZ ;  /* 0x000000ffff817224 */ /* 0x000fe200078e00ff */
[----:B------:R-:W-:Y:S01]  /*7740*/  MOV R126, R106 ;  /* 0x0000006a007e7202 */ /* 0x000fe20000000f00 */
[----:B------:R-:W-:-:S07]  /*7750*/  IMAD.MOV.U32 R106, RZ, RZ, R128 ;  /* 0x000000ffff6a7224 */ /* 0x000fce00078e0080 */
.L_x_543:
        /* <DEDUP_REMOVED lines=20> */
.L_x_547:
[----:B------:R-:W-:-:S04]  /*78a0*/  VIADD R0, R0, 0x1 ;  /* 0x0000000100007836 */ /* 0x000fc80000000000 */
        /* <DEDUP_REMOVED lines=11> */
.L_x_548:
        /* <DEDUP_REMOVED lines=58> */
[----:B------:R-:W-:Y:S01]  /*7d00*/  IMAD.MOV.U32 R128, RZ, RZ, RZ ;  /* 0x000000ffff807224 */ /* 0x000fe200078e00ff */
[----:B------:R-:W-:-:S07]  /*7d10*/  MOV R106, R134 ;  /* 0x00000086006a7202 */ /* 0x000fce0000000f00 */
.L_x_546:
[----:B------:R-:W-:Y:S01]  /*7d20*/  I2FP.F32.U32 R129, R98 ;  /* 0x0000006200817245 */ /* 0x000fe20000201000 */
[----:B------:R-:W-:Y:S01]  /*7d30*/  IMAD.U32 R98, R90, 0x10000, RZ ;  /* 0x000100005a627824 */ /* 0x000fe200078e00ff */
[----:B------:R-:W-:Y:S01]  /*7d40*/  @P1 SHF.L.U32 R131, R94, 0x10, RZ ;  /* 0x000000105e831819 */ /* 0x000fe200000006ff */
[----:B------:R-:W-:Y:S02]  /*7d50*/  IMAD.MOV.U32 R134, RZ, RZ, 0x2 ;  /* 0x00000002ff867424 */ /* 0x000fe400078e00ff */
[----:B------:R-:W-:Y:S01]  /*7d60*/  FFMA.FTZ R129, R129, R102, 1.1641532182693481445e-10 ;  /* 0x2f00000081817423 */ /* 0x000fe20000010066 */
[----:B------:R-:W-:-:S04]  /*7d70*/  FMUL.FTZ R98, R98, UR5 ;  /* 0x0000000562627c20 */ /* 0x000fc80008410000 */
[----:B------:R-:W-:-:S04]  /*7d80*/  FSETP.GTU.FTZ.AND P0, PT, R129, UR4, PT ;  /* 0x0000000481007c0b */ /* 0x000fc8000bf1c000 */
[----:B------:R-:W-:-:S05]  /*7d90*/  FSEL R129, R98, RZ, !P0 ;  /* 0x000000ff62817208 */ /* 0x000fca0004000000 */
[----:B------:R-:W-:Y:S01]  /*7da0*/  FADD.FTZ R98, R126, R129 ;  /* 0x000000817e627221 */ /* 0x000fe20000010000 */
[----:B------:R-:W-:Y:S02]  /*7db0*/  SEL R126, RZ, 0x1, P0 ;  /* 0x00000001ff7e7807 */ /* 0x000fe40000000000 */
[----:B------:R-:W-:Y:S01]  /*7dc0*/  ISETP.NE.AND P0, PT, R128, 0x1, PT ;  /* 0x000000018000780c */ /* 0x000fe20003f05270 */
[--C-:B------:R-:W-:Y:S01]  /*7dd0*/  @P1 FADD.FTZ R131, R131, R98.reuse ;  /* 0x0000006283831221 */ /* 0x100fe20000010000 */
[----:B------:R-:W-:Y:S01]  /*7de0*/  @!P1 IMAD.MOV.U32 R131, RZ, RZ, R98 ;  /* 0x000000ffff839224 */ /* 0x000fe200078e0062 */
[----:B------:R-:W-:-:S04]  /*7df0*/  MOV R129, R166 ;  /* 0x000000a600817202 */ /* 0x000fc80000000f00 */
[----:B------:R-:W-:-:S06]  /*7e00*/  F2FP.BF16.F32.PACK_AB R98, RZ, R131 ;  /* 0x00000083ff62723e */ /* 0x000fcc00000010ff */
        /* <DEDUP_REMOVED lines=9> */
.L_x_550:
        /* <DEDUP_REMOVED lines=12> */
.L_x_551:
        /* <DEDUP_REMOVED lines=50> */
[----:B------:R-:W-:-:S04]  /*8280*/  LOP3.LUT R129, R129, R128, R157, 0x96, !PT ;  /* 0x0000008081817212 */ /* 0x000fc800078e969d */
[----:B------:R-:W-:Y:S01]  /*8290*/  LOP3.LUT R143, R143, R142, R135, 0x96, !PT ;  /* 0x0000008e8f8f7212 */ /* 0x000fe200078e9687 */
[----:B------:R-:W-:-:S04]  /*82a0*/  IMAD.WIDE.U32 R128, R129, -0x2daee0ad, RZ ;  /* 0xd2511f5381807825 */ /* 0x000fc800078e00ff */
[----:B------:R-:W-:Y:S01]  /*82b0*/  IMAD.WIDE.U32 R166, R143, -0x326172a9, RZ ;  /* 0xcd9e8d578fa67825 */ /* 0x000fe200078e00ff */
[----:B------:R-:W-:Y:S02]  /*82c0*/  LOP3.LUT R165, R165, R134, R129, 0x96, !PT ;  /* 0x00000086a5a57212 */ /* 0x000fe400078e9681 */
[----:B------:R-:W-:Y:S01]  /*82d0*/  MOV R129, R106 ;  /* 0x0000006a00817202 */ /* 0x000fe20000000f00 */
[----:B------:R-:W-:Y:S02]  /*82e0*/  VIADD R135, R132, 0x8ff34781 ;  /* 0x8ff3478184877836 */ /* 0x000fe40000000000 */
[----:B------:R-:W-:Y:S02]  /*82f0*/  IMAD.MOV.U32 R106, RZ, RZ, R128 ;  /* 0x000000ffff6a7224 */ /* 0x000fe400078e0080 */
[----:B------:R-:W-:Y:S01]  /*8300*/  IMAD.MOV.U32 R134, RZ, RZ, RZ ;  /* 0x000000ffff867224 */ /* 0x000fe200078e00ff */
[----:B------:R-:W-:-:S07]  /*8310*/  LOP3.LUT R156, R135, R156, R167, 0x96, !PT ;  /* 0x0000009c879c7212 */ /* 0x000fce00078e96a7 */
.L_x_549:
[----:B------:R-:W-:Y:S01]  /*8320*/  I2FP.F32.U32 R129, R129 ;  /* 0x0000008100817245 */ /* 0x000fe20000201000 */
[----:B------:R-:W-:Y:S01]  /*8330*/  IMAD.MOV.U32 R135, RZ, RZ, 0x2 ;  /* 0x00000002ff877424 */ /* 0x000fe200078e00ff */
[----:B------:R-:W-:Y:S02]  /*8340*/  ISETP.NE.AND P4, PT, R134, 0x1, PT ;  /* 0x000000018600780c */ /* 0x000fe40003f85270 */
[----:B------:R-:W-:Y:S01]  /*8350*/  SHF.L.U32 R127, R127, 0x10, RZ ;  /* 0x000000107f7f7819 */ /* 0x000fe200000006ff */
[----:B------:R-:W-:-:S04]  /*8360*/  FFMA.FTZ R129, R129, R102, 1.1641532182693481445e-10 ;  /* 0x2f00000081817423 */ /* 0x000fc80000010066 */
[----:B------:R-:W-:Y:S01]  /*8370*/  FMUL.FTZ R127, R127, UR5 ;  /* 0x000000057f7f7c20 */ /* 0x000fe20008410000 */
[----:B------:R-:W-:Y:S01]  /*8380*/  FSETP.GTU.FTZ.AND P0, PT, R129, UR4, PT ;  /* 0x0000000481007c0b */ /* 0x000fe2000bf1c000 */
[----:B------:R-:W-:-:S03]  /*8390*/  IMAD.MOV.U32 R129, RZ, RZ, R166 ;  /* 0x000000ffff817224 */ /* 0x000fc600078e00a6 */
        /* <DEDUP_REMOVED lines=11> */
.L_x_553:
        /* <DEDUP_REMOVED lines=12> */
.L_x_554:
        /* <DEDUP_REMOVED lines=50> */
[----:B------:R-:W-:Y:S02]  /*8830*/  VIADD R127, R132, 0xf1bbcdc8 ;  /* 0xf1bbcdc8847f7836 */ /* 0x000fe40000000000 */
[----:B------:R-:W-:-:S03]  /*8840*/  IMAD.WIDE.U32 R166, R129, -0x326172a9, RZ ;  /* 0xcd9e8d5781a67825 */ /* 0x000fc600078e00ff */
[----:B------:R-:W-:Y:S01]  /*8850*/  LOP3.LUT R128, R127, R128, R157, 0x96, !PT ;  /* 0x000000807f807212 */ /* 0x000fe200078e969d */
[----:B------:R-:W-:Y:S01]  /*8860*/  IMAD.MOV.U32 R135, RZ, RZ, RZ ;  /* 0x000000ffff877224 */ /* 0x000fe200078e00ff */
[----:B------:R-:W-:-:S03]  /*8870*/  IADD3 R127, PT, PT, R132, -0x700cb87f, RZ ;  /* 0x8ff34781847f7810 */ /* 0x000fc60007ffe0ff */
[----:B------:R-:W-:Y:S01]  /*8880*/  IMAD.WIDE.U32 R128, R128, -0x2daee0ad, RZ ;  /* 0xd2511f5380807825 */ /* 0x000fe200078e00ff */
[----:B------:R-:W-:-:S04]  /*8890*/  LOP3.LUT R156, R127, R156, R167, 0x96, !PT ;  /* 0x0000009c7f9c7212 */ /* 0x000fc800078e96a7 */
[----:B------:R-:W-:Y:S01]  /*88a0*/  LOP3.LUT R165, R165, R134, R129, 0x96, !PT ;  /* 0x00000086a5a57212 */ /* 0x000fe200078e9681 */
[----:B------:R-:W-:Y:S01]  /*88b0*/  IMAD.MOV.U32 R129, RZ, RZ, R106 ;  /* 0x000000ffff817224 */ /* 0x000fe200078e006a */
[----:B------:R-:W-:-:S07]  /*88c0*/  MOV R106, R128 ;  /* 0x00000080006a7202 */ /* 0x000fce0000000f00 */
.L_x_552:
[----:B------:R-:W-:Y:S01]  /*88d0*/  I2FP.F32.U32 R127, R129 ;  /* 0x00000081007f7245 */ /* 0x000fe20000201000 */
[----:B------:R-:W-:Y:S01]  /*88e0*/  IMAD.MOV.U32 R142, RZ, RZ, 0x2 ;  /* 0x00000002ff8e7424 */ /* 0x000fe200078e00ff */
[----:B------:R-:W-:-:S03]  /*88f0*/  PRMT R128, R90, 0x7632, R128 ;  /* 0x000076325a807816 */ /* 0x000fc60000000080 */
[----:B------:R-:W-:Y:S02]  /*8900*/  FFMA.FTZ R127, R127, R102, 1.1641532182693481445e-10 ;  /* 0x2f0000007f7f7423 */ /* 0x000fe40000010066 */
[----:B------:R-:W-:-:S03]  /*8910*/  IMAD.U32 R128, R128, 0x10000, RZ ;  /* 0x0001000080807824 */ /* 0x000fc600078e00ff */
[----:B------:R-:W-:Y:S01]  /*8920*/  FSETP.GTU.FTZ.AND P4, PT, R127, UR4, PT ;  /* 0x000000047f007c0b */ /* 0x000fe2000bf9c000 */
[----:B------:R-:W-:-:S03]  /*8930*/  FMUL.FTZ R128, R128, UR5 ;  /* 0x0000000580807c20 */ /* 0x000fc60008410000 */
[----:B------:R-:W-:Y:S02]  /*8940*/  SEL R127, RZ, 0x1, P4 ;  /* 0x00000001ff7f7807 */ /* 0x000fe40002000000 */
[----:B------:R-:W-:Y:S02]  /*8950*/  FSEL R129, R128, RZ, !P4 ;  /* 0x000000ff80817208 */ /* 0x000fe40006000000 */
[----:B------:R-:W-:Y:S02]  /*8960*/  @P1 PRMT R128, R94, 0x7632, R128 ;  /* 0x000076325e801816 */ /* 0x000fe40000000080 */
[----:B------:R-:W-:Y:S02]  /*8970*/  ISETP.NE.AND P4, PT, R135, 0x1, PT ;  /* 0x000000018700780c */ /* 0x000fe40003f85270 */
[----:B------:R-:W-:Y:S01]  /*8980*/  @P1 SHF.L.U32 R137, R128, 0x10, RZ ;  /* 0x0000001080891819 */ /* 0x000fe200000006ff */
[----:B------:R-:W-:Y:S01]  /*8990*/  FADD.FTZ R128, R144, R129 ;  /* 0x0000008190807221 */ /* 0x000fe20000010000 */
[----:B------:R-:W-:-:S03]  /*89a0*/  MOV R129, R166 ;  /* 0x000000a600817202 */ /* 0x000fc60000000f00 */
        /* <DEDUP_REMOVED lines=12> */
.L_x_556:
        /* <DEDUP_REMOVED lines=12> */
.L_x_557:
        /* <DEDUP_REMOVED lines=9> */
[----:B------:R-:W-:Y:S01]  /*8bc0*/  VIADD R165, R133, 0x96a522ad ;  /* 0x96a522ad85a57836 */ /* 0x000fe20000000000 */
        /* <DEDUP_REMOVED lines=50> */
.L_x_555:
[----:B------:R-:W-:Y:S01]  /*8ef0*/  I2FP.F32.U32 R129, R129 ;  /* 0x0000008100817245 */ /* 0x000fe20000201000 */
[----:B------:R-:W-:Y:S01]  /*8f00*/  IMAD.MOV.U32 R143, RZ, RZ, 0x2 ;  /* 0x00000002ff8f7424 */ /* 0x000fe200078e00ff */
[----:B------:R-:W-:Y:S01]  /*8f10*/  ISETP.NE.AND P5, PT, R142, 0x1, PT ;  /* 0x000000018e00780c */ /* 0x000fe20003fa5270 */
[----:B------:R-:W-:Y:S01]  /*8f20*/  IMAD.MOV.U32 R135, RZ, RZ, R166 ;  /* 0x000000ffff877224 */ /* 0x000fe200078e00a6 */
[----:B------:R-:W-:Y:S01]  /*8f30*/  SHF.L.U32 R128, R99, 0x10, RZ ;  /* 0x0000001063807819 */ /* 0x000fe200000006ff */
[----:B------:R-:W-:Y:S01]  /*8f40*/  FFMA.FTZ R129, R129, R102, 1.1641532182693481445e-10 ;  /* 0x2f00000081817423 */ /* 0x000fe20000010066 */
[----:B------:R-:W-:-:S03]  /*8f50*/  PRMT R99, R99, 0x7632, R99 ;  /* 0x0000763263637816 */ /* 0x000fc60000000063 */
[----:B------:R-:W-:Y:S01]  /*8f60*/  FMUL.FTZ R128, R128, UR5 ;  /* 0x0000000580807c20 */ /* 0x000fe20008410000 */
[----:B------:R-:W-:-:S04]  /*8f70*/  FSETP.GTU.FTZ.AND P4, PT, R129, UR4, PT ;  /* 0x0000000481007c0b */ /* 0x000fc8000bf9c000 */
        /* <DEDUP_REMOVED lines=11> */
.L_x_559:
        /* <DEDUP_REMOVED lines=12> */
.L_x_560:
        /* <DEDUP_REMOVED lines=49> */
[----:B------:R-:W-:Y:S02]  /*9400*/  VIADD R135, R133, 0xdb3d7428 ;  /* 0xdb3d742885877836 */ /* 0x000fe40000000000 */
[----:B------:R-:W-:-:S03]  /*9410*/  IMAD.WIDE.U32 R156, R156, -0x326172a9, RZ ;  /* 0xcd9e8d579c9c7825 */ /* 0x000fc600078e00ff */
[----:B------:R-:W-:Y:S02]  /*9420*/  LOP3.LUT R135, R135, R142, R145, 0x96, !PT ;  /* 0x0000008e87877212 */ /* 0x000fe400078e9691 */
[----:B------:R-:W-:-:S03]  /*9430*/  LOP3.LUT R129, R129, R128, R157, 0x96, !PT ;  /* 0x0000008081817212 */ /* 0x000fc600078e969d */
[----:B------:R-:W-:Y:S01]  /*9440*/  IMAD.WIDE.U32 R166, R135, -0x326172a9, RZ ;  /* 0xcd9e8d5787a67825 */ /* 0x000fe200078e00ff */
[----:B------:R-:W-:-:S03]  /*9450*/  IADD3 R135, PT, PT, R132, -0x700cb87f, RZ ;  /* 0x8ff3478184877810 */ /* 0x000fc60007ffe0ff */
[----:B------:R-:W-:Y:S01]  /*9460*/  IMAD.WIDE.U32 R128, R129, -0x2daee0ad, RZ ;  /* 0xd2511f5381807825 */ /* 0x000fe200078e00ff */
[----:B------:R-:W-:-:S03]  /*9470*/  LOP3.LUT R156, R135, R156, R167, 0x96, !PT ;  /* 0x0000009c879c7212 */ /* 0x000fc600078e96a7 */
[----:B------:R-:W-:Y:S01]  /*9480*/  IMAD.MOV.U32 R135, RZ, RZ, R106 ;  /* 0x000000ffff877224 */ /* 0x000fe200078e006a */
[----:B------:R-:W-:Y:S02]  /*9490*/  LOP3.LUT R165, R165, R144, R129, 0x96, !PT ;  /* 0x00000090a5a57212 */ /* 0x000fe400078e9681 */
[----:B------:R-:W-:-:S07]  /*94a0*/  MOV R106, R128 ;  /* 0x00000080006a7202 */ /* 0x000fce0000000f00 */
.L_x_558:
[----:B------:R-:W-:Y:S01]  /*94b0*/  I2FP.F32.U32 R129, R135 ;  /* 0x0000008700817245 */ /* 0x000fe20000201000 */
[----:B------:R-:W-:Y:S01]  /*94c0*/  IMAD.U32 R128, R91, 0x10000, RZ ;  /* 0x000100005b807824 */ /* 0x000fe200078e00ff */
[----:B------:R-:W-:Y:S01]  /*94d0*/  @P1 SHF.L.U32 R142, R95, 0x10, RZ ;  /* 0x000000105f8e1819 */ /* 0x000fe200000006ff */
[----:B------:R-:W-:Y:S02]  /*94e0*/  IMAD.MOV.U32 R144, RZ, RZ, 0x2 ;  /* 0x00000002ff907424 */ /* 0x000fe400078e00ff */
[----:B------:R-:W-:Y:S01]  /*94f0*/  FFMA.FTZ R129, R129, R102, 1.1641532182693481445e-10 ;  /* 0x2f00000081817423 */ /* 0x000fe20000010066 */
[----:B------:R-:W-:-:S04]  /*9500*/  FMUL.FTZ R128, R128, UR5 ;  /* 0x0000000580807c20 */ /* 0x000fc80008410000 */
[----:B------:R-:W-:-:S04]  /*9510*/  FSETP.GTU.FTZ.AND P5, PT, R129, UR4, PT ;  /* 0x0000000481007c0b */ /* 0x000fc8000bfbc000 */
[----:B------:R-:W-:Y:S02]  /*9520*/  FSEL R129, R128, RZ, !P5 ;  /* 0x000000ff80817208 */ /* 0x000fe40006800000 */
[----:B------:R-:W-:Y:S02]  /*9530*/  SEL R128, RZ, 0x1, P5 ;  /* 0x00000001ff807807 */ /* 0x000fe40002800000 */
[----:B------:R-:W-:Y:S01]  /*9540*/  ISETP.NE.AND P5, PT, R143, 0x1, PT ;  /* 0x000000018f00780c */ /* 0x000fe20003fa5270 */
[----:B------:R-:W-:-:S04]  /*9550*/  FADD.FTZ R129, R136, R129 ;  /* 0x0000008188817221 */ /* 0x000fc80000010000 */
[--C-:B------:R-:W-:Y:S01]  /*9560*/  @P1 FADD.FTZ R135, R142, R129.reuse ;  /* 0x000000818e871221 */ /* 0x100fe20000010000 */
[----:B------:R-:W-:Y:S01]  /*9570*/  @!P1 IMAD.MOV.U32 R135, RZ, RZ, R129 ;  /* 0x000000ffff879224 */ /* 0x000fe200078e0081 */
[----:B------:R-:W-:-:S04]  /*9580*/  MOV R129, R166 ;  /* 0x000000a600817202 */ /* 0x000fc80000000f00 */
        /* <DEDUP_REMOVED lines=10> */
.L_x_562:
        /* <DEDUP_REMOVED lines=12> */
.L_x_563:
        /* <DEDUP_REMOVED lines=20> */
[C---:B------:R-:W-:Y:S02]  /*9830*/  VIADD R129, R133.reuse, 0x32370b8f ;  /* 0x32370b8f85817836 */ /* 0x040fe40000000000 */
        /* <DEDUP_REMOVED lines=34> */
[----:B------:R-:W-:Y:S02]  /*9a60*/  LOP3.LUT R156, R129, R156, R167, 0x96, !PT ;  /* 0x0000009c819c7212 */ /* 0x000fe400078e96a7 */
[----:B------:R-:W-:Y:S01]  /*9a70*/  MOV R129, R106 ;  /* 0x0000006a00817202 */ /* 0x000fe20000000f00 */
[----:B------:R-:W-:Y:S01]  /*9a80*/  IMAD.MOV.U32 R106, RZ, RZ, R144 ;  /* 0x000000ffff6a7224 */ /* 0x000fe200078e0090 */
[----:B------:R-:W-:Y:S01]  /*9a90*/  LOP3.LUT R165, R165, R142, R145, 0x96, !PT ;  /* 0x0000008ea5a57212 */ /* 0x000fe200078e9691 */
[----:B------:R-:W-:-:S07]  /*9aa0*/  IMAD.MOV.U32 R144, RZ, RZ, RZ ;  /* 0x000000ffff907224 */ /* 0x000fce00078e00ff */
.L_x_561:
        /* <DEDUP_REMOVED lines=19> */
.L_x_565:
[----:B------:R-:W-:-:S04]  /*9be0*/  VIADD R0, R0, 0x1 ;  /* 0x0000000100007836 */ /* 0x000fc80000000000 */
[C---:B------:R-:W-:Y:S01]  /*9bf0*/  IMAD.WIDE.U32 R146, R0.reuse, -0x2daee0ad, RZ ;  /* 0xd2511f5300927825 */ /* 0x040fe200078e00ff */
[----:B------:R-:W-:-:S13]  /*9c00*/  ISETP.NE.AND P6, PT, R0, RZ, PT ;  /* 0x000000ff0000720c */ /* 0x000fda0003fc5270 */
[----:B------:R-:W-:Y:S05]  /*9c10*/  @P6 BRA `(.L_x_566) ;  /* 0x0000000000286947 */ /* 0x000fea0003800000 */
[----:B------:R-:W-:Y:S01]  /*9c20*/  VIADD R2, R2, 0x1 ;  /* 0x0000000102027836 */ /* 0x000fe20000000000 */
[----:B------:R-:W-:-:S04]  /*9c30*/  P2R R99, PR, RZ, 0x1 ;  /* 0x00000001ff637803 */ /* 0x000fc80000000000 */
[----:B------:R-:W-:-:S13]  /*9c40*/  ISETP.NE.AND P6, PT, R2, RZ, PT ;  /* 0x000000ff0200720c */ /* 0x000fda0003fc5270 */
[----:B------:R-:W-:Y:S01]  /*9c50*/  @!P6 IADD3 R16, PT, PT, R16, 0x1, RZ ;  /* 0x000000011010e810 */ /* 0x000fe20007ffe0ff */
[----:B------:R-:W-:Y:S01]  /*9c60*/  @!P6 VIADD R129, R121, 0x1 ;  /* 0x000000017981e836 */ /* 0x000fe20000000000 */
[----:B------:R-:W-:Y:S02]  /*9c70*/  @!P6 MOV R2, RZ ;  /* 0x000000ff0002e202 */ /* 0x000fe40000000f00 */
[----:B------:R-:W-:-:S13]  /*9c80*/  ISETP.NE.AND P0, PT, R16, RZ, !P6 ;  /* 0x000000ff1000720c */ /* 0x000fda0007705270 */
[----:B------:R-:W-:Y:S01]  /*9c90*/  @P0 IMAD.MOV R129, RZ, RZ, R121 ;  /* 0x000000ffff810224 */ /* 0x000fe200078e0279 */
[----:B------:R-:W-:-:S03]  /*9ca0*/  ISETP.NE.AND P0, PT, R99, RZ, PT ;  /* 0x000000ff6300720c */ /* 0x000fc60003f05270 */
[----:B------:R-:W-:-:S10]  /*9cb0*/  @!P6 IMAD.MOV.U32 R121, RZ, RZ, R129 ;  /* 0x000000ffff79e224 */ /* 0x000fd400078e0081 */
.L_x_566:
        /* <DEDUP_REMOVED lines=41> */
[----:B------:R-:W-:Y:S01]  /*9f50*/  IMAD.WIDE.U32 R154, R99, -0x2daee0ad, RZ ;  /* 0xd2511f53639a7825 */ /* 0x000fe200078e00ff */
[----:B------:R-:W-:-:S03]  /*9f60*/  IADD3 R99, PT, PT, R133, 0x1fd5c5a3, RZ ;  /* 0x1fd5c5a385637810 */ /* 0x000fc60007ffe0ff */
[----:B------:R-:W-:Y:S01]  /*9f70*/  IMAD.WIDE.U32 R144, R144, -0x326172a9, RZ ;  /* 0xcd9e8d5790907825 */ /* 0x000fe200078e00ff */
[----:B------:R-:W-:-:S03]  /*9f80*/  LOP3.LUT R99, R99, R146, R155, 0x96, !PT ;  /* 0x0000009263637212 */ /* 0x000fc600078e969b */
[----:B------:R-:W-:Y:S01]  /*9f90*/  IMAD.MOV.U32 R146, RZ, RZ, RZ ;  /* 0x000000ffff927224 */ /* 0x000fe200078e00ff */
[----:B------:R-:W-:Y:S01]  /*9fa0*/  LOP3.LUT R129, R129, R148, R145, 0x96, !PT ;  /* 0x0000009481817212 */ /* 0x000fe200078e9691 */
[----:B------:R-:W-:-:S04]  /*9fb0*/  IMAD.WIDE.U32 R156, R99, -0x326172a9, RZ ;  /* 0xcd9e8d57639c7825 */ /* 0x000fc800078e00ff */
[----:B------:R-:W-:Y:S02]  /*9fc0*/  VIADD R99, R132, 0xf1bbcdc8 ;  /* 0xf1bbcdc884637836 */ /* 0x000fe40000000000 */
[----:B------:R-:W-:-:S03]  /*9fd0*/  IMAD.WIDE.U32 R142, R129, -0x2daee0ad, RZ ;  /* 0xd2511f53818e7825 */ /* 0x000fc600078e00ff */
[----:B------:R-:W-:Y:S01]  /*9fe0*/  LOP3.LUT R144, R99, R144, R157, 0x96, !PT ;  /* 0x0000009063907212 */ /* 0x000fe200078e969d */
[----:B------:R-:W-:Y:S01]  /*9ff0*/  VIADD R129, R133, 0xdb3d7428 ;  /* 0xdb3d742885817836 */ /* 0x000fe20000000000 */
[----:B------:R-:W-:-:S03]  /*a000*/  IADD3 R99, PT, PT, R132, -0x700cb87f, RZ ;  /* 0x8ff3478184637810 */ /* 0x000fc60007ffe0ff */
[----:B------:R-:W-:Y:S01]  /*a010*/  IMAD.WIDE.U32 R144, R144, -0x2daee0ad, RZ ;  /* 0xd2511f5390907825 */ /* 0x000fe200078e00ff */
[----:B------:R-:W-:-:S04]  /*a020*/  LOP3.LUT R129, R129, R154, R143, 0x96, !PT ;  /* 0x0000009a81817212 */ /* 0x000fc800078e968f */
[----:B------:R-:W-:Y:S01]  /*a030*/  LOP3.LUT R165, R165, R142, R145, 0x96, !PT ;  /* 0x0000008ea5a57212 */ /* 0x000fe200078e9691 */
[----:B------:R-:W-:-:S04]  /*a040*/  IMAD.WIDE.U32 R166, R129, -0x326172a9, RZ ;  /* 0xcd9e8d5781a67825 */ /* 0x000fc800078e00ff */
[----:B------:R-:W-:Y:S01]  /*a050*/  IMAD.MOV.U32 R142, RZ, RZ, R106 ;  /* 0x000000ffff8e7224 */ /* 0x000fe200078e006a */
[----:B------:R-:W-:Y:S02]  /*a060*/  LOP3.LUT R156, R99, R156, R167, 0x96, !PT ;  /* 0x0000009c639c7212 */ /* 0x000fe400078e96a7 */
[----:B------:R-:W-:-:S07]  /*a070*/  MOV R106, R144 ;  /* 0x00000090006a7202 */ /* 0x000fce0000000f00 */
.L_x_564:
[----:B------:R-:W-:Y:S02]  /*a080*/  I2FP.F32.U32 R99, R142 ;  /* 0x0000008e00637245 */ /* 0x000fe40000201000 */
[----:B------:R-:W-:Y:S02]  /*a090*/  PRMT R129, R91, 0x7632, R129 ;  /* 0x000076325b817816 */ /* 0x000fe40000000081 */
[----:B------:R-:W-:Y:S01]  /*a0a0*/  PRMT R98, R98, 0x5410, R134 ;  /* 0x0000541062627816 */ /* 0x000fe20000000086 */
[----:B------:R-:W-:Y:S01]  /*a0b0*/  FFMA.FTZ R99, R99, R102, 1.1641532182693481445e-10 ;  /* 0x2f00000063637423 */ /* 0x000fe20000010066 */
[----:B------:R-:W-:Y:S01]  /*a0c0*/  PRMT R97, R97, 0x5410, R130 ;  /* 0x0000541061617816 */ /* 0x000fe20000000082 */
[----:B------:R-:W-:Y:S01]  /*a0d0*/  IMAD.U32 R129, R129, 0x10000, RZ ;  /* 0x0001000081817824 */ /* 0x000fe200078e00ff */
[----:B------:R-:W-:Y:S02]  /*a0e0*/  PRMT R96, R96, 0x5410, R104 ;  /* 0x0000541060607816 */ /* 0x000fe40000000068 */
[----:B------:R-:W-:Y:S01]  /*a0f0*/  FSETP.GTU.FTZ.AND P6, PT, R99, UR4, PT ;  /* 0x0000000463007c0b */ /* 0x000fe2000bfdc000 */
[----:B------:R-:W-:Y:S01]  /*a100*/  FMUL.FTZ R129, R129, UR5 ;  /* 0x0000000581817c20 */ /* 0x000fe20008410000 */
[----:B------:R-:W-:-:S04]  /*a110*/  @P1 PRMT R99, R95, 0x7632, R99 ;  /* 0x000076325f631816 */ /* 0x000fc80000000063 */
[----:B------:R-:W-:Y:S02]  /*a120*/  FSEL R144, R129, RZ, !P6 ;  /* 0x000000ff81907208 */ /* 0x000fe40007000000 */
[----:B------:R-:W-:Y:S02]  /*a130*/  @P1 SHF.L.U32 R142, R99, 0x10, RZ ;  /* 0x00000010638e1819 */ /* 0x000fe400000006ff */
[----:B------:R-:W-:Y:S01]  /*a140*/  SEL R129, RZ, 0x1, P6 ;  /* 0x00000001ff817807 */ /* 0x000fe20003000000 */
[----:B------:R-:W-:-:S04]  /*a150*/  FADD.FTZ R99, R153, R144 ;  /* 0x0000009099637221 */ /* 0x000fc80000010000 */
[----:B------:R-:W-:Y:S01]  /*a160*/  @P1 FADD.FTZ R147, R99, R142 ;  /* 0x0000008e63931221 */ /* 0x000fe20000010000 */
[----:B------:R-:W-:-:S05]  /*a170*/  @!P1 IMAD.MOV.U32 R147, RZ, RZ, R99 ;  /* 0x000000ffff939224 */ /* 0x000fca00078e0063 */
[----:B------:R-:W-:-:S04]  /*a180*/  F2FP.BF16.F32.PACK_AB R99, RZ, R147 ;  /* 0x00000093ff63723e */ /* 0x000fc800000010ff */
[----:B------:R-:W-:-:S07]  /*a190*/  PRMT R99, R136, 0x5410, R99 ;  /* 0x0000541088637816 */ /* 0x000fce0000000063 */
.L_x_518:
[----:B------:R-:W-:Y:S01]  /*a1a0*/  SEL R136, RZ, 0x1000000, !P5 ;  /* 0x01000000ff887807 */ /* 0x000fe20006800000 */
[----:B------:R-:W0:Y:S01]  /*a1b0*/  LDC.64 R148, c[0x0][0x3b0] ;  /* 0x0000ec00ff947b82 */ /* 0x000e220000000a00 */
[----:B------:R-:W-:Y:S02]  /*a1c0*/  ISETP.NE.AND P6, PT, R151, RZ, PT ;  /* 0x000000ff9700720c */ /* 0x000fe40003fc5270 */
[----:B------:R-:W-:Y:S02]  /*a1d0*/  ISETP.NE.AND P5, PT, R150, RZ, PT ;  /* 0x000000ff9600720c */ /* 0x000fe40003fa5270 */
[----:B------:R-:W-:Y:S02]  /*a1e0*/  SEL R157, RZ, 0x100, !P0 ;  /* 0x00000100ff9d7807 */ /* 0x000fe40004000000 */
[----:B------:R-:W-:Y:S01]  /*a1f0*/  ISETP.NE.U32.AND P0, PT, R140, RZ, PT ;  /* 0x000000ff8c00720c */ /* 0x000fe20003f05070 */
[----:B------:R-:W1:Y:S01]  /*a200*/  LDC.64 R150, c[0x0][0x3a8] ;  /* 0x0000ea00ff967b82 */ /* 0x000e620000000a00 */
[----:B------:R-:W-:-:S02]  /*a210*/  SEL R134, RZ, 0x10000, !P4 ;  /* 0x00010000ff867807 */ /* 0x000fc40006000000 */
[----:B------:R-:W-:Y:S02]  /*a220*/  ISETP.NE.AND P4, PT, R152, RZ, PT ;  /* 0x000000ff9800720c */ /* 0x000fe40003f85270 */
[----:B------:R-:W-:Y:S02]  /*a230*/  ISETP.NE.AND.EX P0, PT, R141, RZ, PT, P0 ;  /* 0x000000ff8d00720c */ /* 0x000fe40003f05300 */
[----:B------:R-:W-:Y:S01]  /*a240*/  SEL R130, RZ, 0x1000000, !P2 ;  /* 0x01000000ff827807 */ /* 0x000fe20005000000 */
[----:B------:R-:W2:Y:S01]  /*a250*/  @P1 LDC.64 R140, c[0x0][0x3a0] ;  /* 0x0000e800ff8c1b82 */ /* 0x000ea20000000a00 */
[----:B------:R-:W-:Y:S02]  /*a260*/  SEL R153, RZ, 0x10000, !P4 ;  /* 0x00010000ff997807 */ /* 0x000fe40006000000 */
[----:B------:R-:W-:Y:S02]  /*a270*/  SEL R104, RZ, 0x100, !P5 ;  /* 0x00000100ff687807 */ /* 0x000fe40006800000 */
[----:B------:R-:W-:-:S02]  /*a280*/  LOP3.LUT R157, R157, R136, R134, 0xfe, !PT ;  /* 0x000000889d9d7212 */ /* 0x000fc400078efe86 */
[----:B------:R-:W-:Y:S02]  /*a290*/  SEL R152, RZ, 0x1, !P3 ;  /* 0x00000001ff987807 */ /* 0x000fe40005800000 */
[----:B------:R-:W-:Y:S01]  /*a2a0*/  LOP3.LUT R104, R104, R130, R153, 0xfe, !PT ;  /* 0x0000008268687212 */ /* 0x000fe200078efe99 */
[----:B------:R-:W3:Y:S01]  /*a2b0*/  @P0 LDC.64 R142, c[0x0][0x398] ;  /* 0x0000e600ff8e0b82 */ /* 0x000ee20000000a00 */
[----:B------:R-:W-:Y:S02]  /*a2c0*/  SEL R155, RZ, 0x1, !P6 ;  /* 0x00000001ff9b7807 */ /* 0x000fe40007000000 */
[----:B------:R-:W-:Y:S02]  /*a2d0*/  LOP3.LUT R153, R157, R152, RZ, 0xfc, !PT ;  /* 0x000000989d997212 */ /* 0x000fe400078efcff */
[----:B------:R-:W-:Y:S01]  /*a2e0*/  LOP3.LUT R152, R104, R155, RZ, 0xfc, !PT ;  /* 0x0000009b68987212 */ /* 0x000fe200078efcff */
[----:B-1----:R-:W-:-:S04]  /*a2f0*/  IMAD.WIDE.U32 R144, R100, 0x10, R150 ;  /* 0x0000001064907825 */ /* 0x002fc800078e0096 */
[----:B------:R-:W-:Y:S01]  /*a300*/  VIADD R104, R100, 0x100 ;  /* 0x0000010064687836 */ /* 0x000fe20000000000 */
[----:B------:R0:W-:Y:S03]  /*a310*/  STG.E.128 desc[UR8][R144.64], R96 ;  /* 0x0000006090007986 */ /* 0x0001e6000c101d08 */
[----:B--2---:R-:W-:-:S04]  /*a320*/  @P1 IMAD.WIDE.U32 R140, R104, 0x10, R140 ;  /* 0x00000010688c1825 */ /* 0x004fc800078e008c */
[----:B---3--:R-:W-:-:S04]  /*a330*/  @P0 IMAD.WIDE.U32 R142, R104, 0x10, R142 ;  /* 0x00000010688e0825 */ /* 0x008fc800078e008e */
[----:B0-----:R-:W-:-:S04]  /*a340*/  IMAD.WIDE.U32 R98, R100, 0x8, R148 ;  /* 0x0000000864627825 */ /* 0x001fc800078e0094 */
[----:B------:R-:W-:Y:S01]  /*a350*/  IMAD.WIDE.U32 R96, R104, 0x10, R138 ;  /* 0x0000001068607825 */ /* 0x000fe200078e008a */
[----:B------:R0:W-:Y:S01]  /*a360*/  STG.E.64 desc[UR8][R98.64], R152 ;  /* 0x0000009862007986 */ /* 0x0001e2000c101b08 */
[----:B------:R-:W-:Y:S05]  /*a370*/  @!P0 BRA `(.L_x_567) ;  /* 0x0000000000508947 */ /* 0x000fea0003800000 */
[----:B0-----:R-:W-:Y:S02]  /*a380*/  SHF.L.U32 R99, R128, 0x10, RZ ;  /* 0x0000001080637819 */ /* 0x001fe400000006ff */
[----:B------:R-:W-:Y:S02]  /*a390*/  LOP3.LUT R98, R129, 0xffff, RZ, 0xc0, !PT ;  /* 0x0000ffff81627812 */ /* 0x000fe400078ec0ff */
[----:B------:R-:W-:Y:S02]  /*a3a0*/  LOP3.LUT R99, R99, 0xff0000, RZ, 0xc0, !PT ;  /* 0x00ff000063637812 */ /* 0x000fe400078ec0ff */
[----:B------:R-:W-:Y:S02]  /*a3b0*/  PRMT R130, R127, 0x7104, RZ ;  /* 0x000071047f827816 */ /* 0x000fe400000000ff */
[----:B------:R-:W-:Y:S02]  /*a3c0*/  PRMT R157, R99, 0x4210, R98 ;  /* 0x00004210639d7816 */ /* 0x000fe40000000062 */
[----:B------:R-:W0:Y:S01]  /*a3d0*/  LDC.64 R98, c[0x0][0x3b8] ;  /* 0x0000ee00ff627b82 */ /* 0x000e220000000a00 */
        /* <DEDUP_REMOVED lines=8> */
[----:B------:R-:W-:Y:S02]  /*a460*/  LOP3.LUT R153, R153, R157, R145, 0xfe, !PT ;  /* 0x0000009d99997212 */ /* 0x000fe400078efe91 */
[----:B------:R-:W-:Y:S02]  /*a470*/  LOP3.LUT R145, R154, R144, R152, 0xfe, !PT ;  /* 0x000000909a917212 */ /* 0x000fe400078efe98 */
[----:B------:R-:W-:Y:S02]  /*a480*/  LOP3.LUT R155, R153, R155, RZ, 0xfc, !PT ;  /* 0x0000009b999b7212 */ /* 0x000fe400078efcff */
[----:B------:R-:W-:Y:S01]  /*a490*/  LOP3.LUT R154, R145, 0xff, R122, 0xf8, !PT ;  /* 0x000000ff919a7812 */ /* 0x000fe200078ef87a */
[----:B0-----:R-:W-:-:S05]  /*a4a0*/  IMAD.WIDE.U32 R98, R100, 0x8, R98 ;  /* 0x0000000864627825 */ /* 0x001fca00078e0062 */
[----:B------:R1:W-:Y:S02]  /*a4b0*/  STG.E.64 desc[UR8][R98.64], R154 ;  /* 0x0000009a62007986 */ /* 0x0003e4000c101b08 */
.L_x_567:
[----:B------:R2:W5:Y:S04]  /*a4c0*/  @P0 LDG.E.128 R88, desc[UR8][R142.64] ;  /* 0x000000088e580981 */ /* 0x000568000c1e1d00 */
[----:B------:R2:W5:Y:S04]  /*a4d0*/  @P1 LDG.E.128 R92, desc[UR8][R140.64] ;  /* 0x000000088c5c1981 */ /* 0x000568000c1e1d00 */
[----:B01----:R-:W5:Y:S01]  /*a4e0*/  LDG.E.128 R96, desc[UR8][R96.64] ;  /* 0x0000000860607981 */ /* 0x003f62000c1e1d00 */
[----:B------:R-:W-:Y:S05]  /*a4f0*/  @!P0 BRA `(.L_x_568) ;  /* 0x0000005c00c88947 */ /* 0x000fea0003800000 */
        /* <DEDUP_REMOVED lines=15> */
.L_x_570:
        /* <DEDUP_REMOVED lines=12> */
.L_x_571:
        /* <DEDUP_REMOVED lines=14> */
[----:B------:R-:W-:Y:S01]  /*a790*/  IADD3 R123, PT, PT, R132, -0x255992d5, RZ ;  /* 0xdaa66d2b847b7810 */ /* 0x000fe20007ffe0ff */
        /* <DEDUP_REMOVED lines=18> */
[----:B------:R-:W-:Y:S02]  /*a8c0*/  IADD3 R129, PT, PT, R133, 0x646e171e, RZ ;  /* 0x646e171e85817810 */ /* 0x000fe40007ffe0ff */
        /* <DEDUP_REMOVED lines=10> */
[----:B------:R-:W-:-:S04]  /*a970*/  LOP3.LUT R123, R123, R124, R129, 0x96, !PT ;  /* 0x0000007c7b7b7212 */ /* 0x000fc800078e9681 */
[----:B------:R-:W-:Y:S01]  /*a980*/  LOP3.LUT R125, R125, R122, R127, 0x96, !PT ;  /* 0x0000007a7d7d7212 */ /* 0x000fe200078e967f */
[----:B------:R-:W-:-:S04]  /*a990*/  IMAD.WIDE.U32 R122, R123, -0x2daee0ad, RZ ;  /* 0xd2511f537b7a7825 */ /* 0x000fc800078e00ff */
[----:B------:R-:W-:-:S04]  /*a9a0*/  IMAD.WIDE.U32 R156, R125, -0x326172a9, RZ ;  /* 0xcd9e8d577d9c7825 */ /* 0x000fc800078e00ff */
[----:B------:R-:W-:Y:S02]  /*a9b0*/  VIADD R125, R132, 0xf1bbcdc8 ;  /* 0xf1bbcdc8847d7836 */ /* 0x000fe40000000000 */
[----:B------:R-:W-:-:S03]  /*a9c0*/  VIADD R127, R133, 0xdb3d7428 ;  /* 0xdb3d7428857f7836 */ /* 0x000fc60000000000 */
[----:B------:R-:W-:Y:S02]  /*a9d0*/  LOP3.LUT R125, R125, R128, R157, 0x96, !PT ;  /* 0x000000807d7d7212 */ /* 0x000fe400078e969d */
[----:B------:R-:W-:Y:S02]  /*a9e0*/  LOP3.LUT R127, R127, R126, R123, 0x96, !PT ;  /* 0x0000007e7f7f7212 */ /* 0x000fe400078e967b */
[----:B------:R-:W-:Y:S01]  /*a9f0*/  IADD3 R123, PT, PT, R132, -0x700cb87f, RZ ;  /* 0x8ff34781847b7810 */ /* 0x000fe20007ffe0ff */
[----:B------:R-:W-:-:S04]  /*aa00*/  IMAD.WIDE.U32 R124, R125, -0x2daee0ad, RZ ;  /* 0xd2511f537d7c7825 */ /* 0x000fc800078e00ff */
[----:B------:R-:W-:Y:S01]  /*aa10*/  IMAD.WIDE.U32 R166, R127, -0x326172a9, RZ ;  /* 0xcd9e8d577fa67825 */ /* 0x000fe200078e00ff */
[----:B------:R-:W-:Y:S02]  /*aa20*/  LOP3.LUT R165, R165, R122, R125, 0x96, !PT ;  /* 0x0000007aa5a57212 */ /* 0x000fe400078e967d */
[----:B------:R-:W-:Y:S01]  /*aa30*/  MOV R122, R106 ;  /* 0x0000006a007a7202 */ /* 0x000fe20000000f00 */
[----:B------:R-:W-:Y:S01]  /*aa40*/  IMAD.MOV.U32 R134, RZ, RZ, R124 ;  /* 0x000000ffff867224 */ /* 0x000fe200078e007c */
[----:B------:R-:W-:Y:S01]  /*aa50*/  LOP3.LUT R156, R123, R156, R167, 0x96, !PT ;  /* 0x0000009c7b9c7212 */ /* 0x000fe200078e96a7 */
[----:B------:R-:W-:-:S07]  /*aa60*/  IMAD.MOV.U32 R124, RZ, RZ, RZ ;  /* 0x000000ffff7c7224 */ /* 0x000fce00078e00ff */
.L_x_569:
[----:B------:R-:W-:Y:S01]  /*aa70*/  I2FP.F32.U32 R123, R122 ;  /* 0x0000007a007b7245 */ /* 0x000fe20000201000 */
[----:B-----5:R-:W-:Y:S01]  /*aa80*/  IMAD.U32 R106, R96, 0x10000, RZ ;  /* 0x00010000606a7824 */ /* 0x020fe200078e00ff */
[----:B------:R-:W-:Y:S01]  /*aa90*/  ISETP.NE.AND P3, PT, R124, 0x1, PT ;  /* 0x000000017c00780c */ /* 0x000fe20003f65270 */
[----:B------:R-:W-:Y:S01]  /*aaa0*/  HFMA2 R125, -RZ, RZ, 0, 1.1920928955078125e-07 ;  /* 0x00000002ff7d7431 */ /* 0x000fe200000001ff */
[----:B------:R-:W-:Y:S01]  /*aab0*/  PRMT R96, R96, 0x7632, R96 ;  /* 0x0000763260607816 */ /* 0x000fe20000000060 */
[----:B------:R-:W-:Y:S01]  /*aac0*/  FFMA.FTZ R123, R123, R102, 1.1641532182693481445e-10 ;  /* 0x2f0000007b7b7423 */ /* 0x000fe20000010066 */
[----:B------:R-:W-:-:S04]  /*aad0*/  FMUL.FTZ R122, R106, UR5 ;  /* 0x000000056a7a7c20 */ /* 0x000fc80008410000 */
[----:B------:R-:W-:Y:S01]  /*aae0*/  FSETP.GTU.FTZ.AND P2, PT, R123, UR4, PT ;  /* 0x000000047b007c0b */ /* 0x000fe2000bf5c000 */
[----:B------:R-:W-:-:S03]  /*aaf0*/  IMAD.MOV.U32 R123, RZ, RZ, R166 ;  /* 0x000000ffff7b7224 */ /* 0x000fc600078e00a6 */
[----:B------:R-:W-:Y:S02]  /*ab00*/  PLOP3.LUT P4, PT, P2, PT, PT, 0x8, 0x80 ;  /* 0x000000000080781c */ /* 0x000fe4000178e170 */
[----:B------:R-:W-:Y:S02]  /*ab10*/  FSEL R130, R122, RZ, !P2 ;  /* 0x000000ff7a827208 */ /* 0x000fe40005000000 */
[----:B------:R-:W-:Y:S01]  /*ab20*/  P2R R106, PR, RZ, 0x10 ;  /* 0x00000010ff6a7803 */ /* 0x000fe20000000000 */
[----:B------:R-:W-:Y:S08]  /*ab30*/  @!P3 BRA `(.L_x_572) ;  /* 0x000000040040b947 */ /* 0x000ff00003800000 */
        /* <DEDUP_REMOVED lines=8> */
.L_x_573:
        /* <DEDUP_REMOVED lines=12> */
.L_x_574:
[----:B------:R-:W-:Y:S01]  /*ac80*/  IMAD.WIDE.U32 R124, R16, -0x326172a9, RZ ;  /* 0xcd9e8d57107c7825 */ /* 0x000fe200078e00ff */
[----:B------:R-:W-:Y:S02]  /*ac90*/  LOP3.LUT R128, R121, R123, R133, 0x96, !PT ;  /* 0x0000007b79807212 */ /* 0x000fe400078e9685 */
[C---:B------:R-:W-:Y:S01]  /*aca0*/  IADD3 R165, PT, PT, R133.reuse, -0x695add53, RZ ;  /* 0x96a522ad85a57810 */ /* 0x040fe20007ffe0ff */
        /* <DEDUP_REMOVED lines=55> */
[----:B------:R-:W-:Y:S02]  /*b020*/  HFMA2 R125, -RZ, RZ, 0, 0 ;  /* 0x00000000ff7d7431 */ /* 0x000fe400000001ff */
[----:B------:R-:W-:-:S07]  /*b030*/  IMAD.MOV.U32 R134, RZ, RZ, R124 ;  /* 0x000000ffff867224 */ /* 0x000fce00078e007c */
.L_x_572:
[----:B------:R-:W-:Y:S01]  /*b040*/  I2FP.F32.U32 R123, R123 ;  /* 0x0000007b007b7245 */ /* 0x000fe20000201000 */
[----:B------:R-:W-:Y:S01]  /*b050*/  IMAD.U32 R122, R88, 0x10000, RZ ;  /* 0x00010000587a7824 */ /* 0x000fe200078e00ff */
[----:B------:R-:W-:Y:S01]  /*b060*/  ISETP.NE.AND P3, PT, R125, 0x1, PT ;  /* 0x000000017d00780c */ /* 0x000fe20003f65270 */
[----:B------:R-:W-:Y:S02]  /*b070*/  @P1 IMAD.U32 R145, R92, 0x10000, RZ ;  /* 0x000100005c911824 */ /* 0x000fe400078e00ff */
[----:B------:R-:W-:Y:S01]  /*b080*/  FFMA.FTZ R123, R123, R102, 1.1641532182693481445e-10 ;  /* 0x2f0000007b7b7423 */ /* 0x000fe20000010066 */
[----:B------:R-:W-:Y:S01]  /*b090*/  FMUL.FTZ R122, R122, UR5 ;  /* 0x000000057a7a7c20 */ /* 0x000fe20008410000 */
[----:B------:R-:W-:-:S03]  /*b0a0*/  IMAD.MOV.U32 R124, RZ, RZ, 0x2 ;  /* 0x00000002ff7c7424 */ /* 0x000fc600078e00ff */
[----:B------:R-:W-:-:S04]  /*b0b0*/  FSETP.GTU.FTZ.AND P2, PT, R123, UR4, PT ;  /* 0x000000047b007c0b */ /* 0x000fc8000bf5c000 */
[----:B------:R-:W-:-:S05]  /*b0c0*/  FSEL R123, R122, RZ, !P2 ;  /* 0x000000ff7a7b7208 */ /* 0x000fca0005000000 */
[----:B------:R-:W-:Y:S01]  /*b0d0*/  FADD.FTZ R122, R130, R123 ;  /* 0x0000007b827a7221 */ /* 0x000fe20000010000 */
[----:B------:R-:W-:-:S03]  /*b0e0*/  IMAD.MOV.U32 R123, RZ, RZ, R166 ;  /* 0x000000ffff7b7224 */ /* 0x000fc600078e00a6 */
[----:B------:R-:W-:Y:S01]  /*b0f0*/  @P1 FADD.FTZ R145, R145, R122 ;  /* 0x0000007a91911221 */ /* 0x000fe20000010000 */
[----:B------:R-:W-:Y:S02]  /*b100*/  @!P1 MOV R145, R122 ;  /* 0x0000007a00919202 */ /* 0x000fe40000000f00 */
[----:B------:R-:W-:Y:S02]  /*b110*/  SEL R122, RZ, 0x1, P2 ;  /* 0x00000001ff7a7807 */ /* 0x000fe40001000000 */
        /* <DEDUP_REMOVED lines=10> */
.L_x_576:
        /* <DEDUP_REMOVED lines=12> */
.L_x_577:
[----:B------:R-:W-:Y:S01]  /*b280*/  IMAD.WIDE.U32 R126, R16, -0x326172a9, RZ ;  /* 0xcd9e8d57107e7825 */ /* 0x000fe200078e00ff */
[----:B--2---:R-:W-:Y:S02]  /*b290*/  LOP3.LUT R140, R121, R125, R133, 0x96, !PT ;  /* 0x0000007d798c7212 */ /* 0x004fe400078e9685 */
        /* <DEDUP_REMOVED lines=13> */
[----:B------:R-:W-:-:S04]  /*b370*/  IADD3 R125, PT, PT, R132, -0x255992d5, RZ ;  /* 0xdaa66d2b847d7810 */ /* 0x000fc80007ffe0ff */
        /* <DEDUP_REMOVED lines=39> */
[----:B------:R-:W-:-:S04]  /*b5f0*/  IMAD.WIDE.U32 R126, R123, -0x2daee0ad, RZ ;  /* 0xd2511f537b7e7825 */ /* 0x000fc800078e00ff */
[----:B------:R-:W-:Y:S01]  /*b600*/  IMAD.MOV.U32 R123, RZ, RZ, R134 ;  /* 0x000000ffff7b7224 */ /* 0x000fe200078e0086 */
[----:B------:R-:W-:Y:S01]  /*b610*/  LOP3.LUT R165, R165, R124, R127, 0x96, !PT ;  /* 0x0000007ca5a57212 */ /* 0x000fe200078e967f */
[----:B------:R-:W-:Y:S01]  /*b620*/  IMAD.MOV.U32 R124, RZ, RZ, RZ ;  /* 0x000000ffff7c7224 */ /* 0x000fe200078e00ff */
[----:B------:R-:W-:-:S07]  /*b630*/  MOV R134, R126 ;  /* 0x0000007e00867202 */ /* 0x000fce0000000f00 */
.L_x_575:
[----:B------:R-:W-:Y:S01]  /*b640*/  I2FP.F32.U32 R123, R123 ;  /* 0x0000007b007b7245 */ /* 0x000fe20000201000 */
[----:B------:R-:W-:Y:S01]  /*b650*/  IMAD.U32 R96, R96, 0x10000, RZ ;  /* 0x0001000060607824 */ /* 0x000fe200078e00ff */
[----:B------:R-:W-:Y:S01]  /*b660*/  ISETP.NE.AND P3, PT, R124, 0x1, PT ;  /* 0x000000017c00780c */ /* 0x000fe20003f65270 */
[----:B------:R-:W-:Y:S02]  /*b670*/  HFMA2 R126, -RZ, RZ, 0, 1.1920928955078125e-07 ;  /* 0x00000002ff7e7431 */ /* 0x000fe400000001ff */
        /* <DEDUP_REMOVED lines=16> */
.L_x_579:
        /* <DEDUP_REMOVED lines=12> */
.L_x_580:
        /* <DEDUP_REMOVED lines=58> */
[----:B------:R-:W-:Y:S02]  /*bbe0*/  IMAD.MOV.U32 R134, RZ, RZ, R126 ;  /* 0x000000ffff867224 */ /* 0x000fe400078e007e */
[----:B------:R-:W-:-:S07]  /*bbf0*/  HFMA2 R126, -RZ, RZ, 0, 0 ;  /* 0x00000000ff7e7431 */ /* 0x000fce00000001ff */
.L_x_578:
        /* <DEDUP_REMOVED lines=9> */
[----:B------:R-:W-:Y:S01]  /*bc90*/  FSEL R125, R96, RZ, !P2 ;  /* 0x000000ff607d7208 */ /* 0x000fe20005000000 */
[----:B------:R-:W-:-:S04]  /*bca0*/  @P1 IMAD.U32 R123, R123, 0x10000, RZ ;  /* 0x000100007b7b1824 */ /* 0x000fc800078e00ff */
[----:B------:R-:W-:-:S04]  /*bcb0*/  FADD.FTZ R96, R136, R125 ;  /* 0x0000007d88607221 */ /* 0x000fc80000010000 */
[----:B------:R-:W-:Y:S01]  /*bcc0*/  @P1 FADD.FTZ R153, R96, R123 ;  /* 0x0000007b60991221 */ /* 0x000fe20000010000 */
[----:B------:R-:W-:Y:S01]  /*bcd0*/  @!P1 MOV R153, R96 ;  /* 0x0000006000999202 */ /* 0x000fe20000000f00 */
[----:B------:R-:W-:Y:S01]  /*bce0*/  IMAD.MOV.U32 R96, RZ, RZ, R166 ;  /* 0x000000ffff607224 */ /* 0x000fe200078e00a6 */
        /* <DEDUP_REMOVED lines=11> */
.L_x_582:
        /* <DEDUP_REMOVED lines=12> */
.L_x_583:
[----:B------:R-:W-:Y:S01]  /*be60*/  IMAD.WIDE.U32 R128, R16, -0x326172a9, RZ ;  /* 0xcd9e8d5710807825 */ /* 0x000fe200078e00ff */
[----:B------:R-:W-:-:S03]  /*be70*/  LOP3.LUT R124, R121, R127, R133, 0x96, !PT ;  /* 0x0000007f797c7212 */ /* 0x000fc600078e9685 */
[----:B------:R-:W-:Y:S01]  /*be80*/  VIADD R127, R132, 0x9e3779b9 ;  /* 0x9e3779b9847f7836 */ /* 0x000fe20000000000 */
[----:B--2---:R-:W-:Y:S01]  /*be90*/  LOP3.LUT R140, R2, R129, R132, 0x96, !PT ;  /* 0x00000081028c7212 */ /* 0x004fe200078e9684 */
        /* <DEDUP_REMOVED lines=12> */
[----:B------:R-:W-:Y:S01]  /*bf60*/  VIADD R129, R133, 0x32370b8f ;  /* 0x32370b8f85817836 */ /* 0x000fe20000000000 */
[----:B------:R-:W-:Y:S01]  /*bf70*/  IADD3 R127, PT, PT, R132, -0x255992d5, RZ ;  /* 0xdaa66d2b847f7810 */ /* 0x000fe20007ffe0ff */
[----:B------:R-:W-:-:S04]  /*bf80*/  IMAD.WIDE.U32 R124, R141, -0x326172a9, RZ ;  /* 0xcd9e8d578d7c7825 */ /* 0x000fc800078e00ff */
        /* <DEDUP_REMOVED lines=35> */
[----:B------:R-:W-:-:S03]  /*c1c0*/  IADD3 R127, PT, PT, R132, -0x700cb87f, RZ ;  /* 0x8ff34781847f7810 */ /* 0x000fc60007ffe0ff */
[----:B------:R-:W-:Y:S01]  /*c1d0*/  IMAD.WIDE.U32 R166, R141, -0x326172a9, RZ ;  /* 0xcd9e8d578da67825 */ /* 0x000fe200078e00ff */
[----:B------:R-:W-:Y:S02]  /*c1e0*/  MOV R134, R124 ;  /* 0x0000007c00867202 */ /* 0x000fe40000000f00 */
[----:B------:R-:W-:Y:S01]  /*c1f0*/  LOP3.LUT R165, R165, R126, R125, 0x96, !PT ;  /* 0x0000007ea5a57212 */ /* 0x000fe200078e967d */
[----:B------:R-:W-:Y:S01]  /*c200*/  IMAD.MOV.U32 R124, RZ, RZ, RZ ;  /* 0x000000ffff7c7224 */ /* 0x000fe200078e00ff */
[----:B------:R-:W-:-:S07]  /*c210*/  LOP3.LUT R156, R127, R156, R167, 0x96, !PT ;  /* 0x0000009c7f9c7212 */ /* 0x000fce00078e96a7 */
.L_x_581:
[----:B------:R-:W-:Y:S01]  /*c220*/  I2FP.F32.U32 R125, R96 ;  /* 0x00000060007d7245 */ /* 0x000fe20000201000 */
[C---:B------:R-:W-:Y:S01]  /*c230*/  IMAD.U32 R96, R97.reuse, 0x10000, RZ ;  /* 0x0001000061607824 */ /* 0x040fe200078e00ff */
[----:B------:R-:W-:Y:S02]  /*c240*/  ISETP.NE.AND P3, PT, R124, 0x1, PT ;  /* 0x000000017c00780c */ /* 0x000fe40003f65270 */
[----:B--2---:R-:W-:Y:S01]  /*c250*/  PRMT R140, R97, 0x7632, R140 ;  /* 0x00007632618c7816 */ /* 0x004fe2000000008c */
[----:B------:R-:W-:Y:S01]  /*c260*/  FFMA.FTZ R125, R125, R102, 1.1641532182693481445e-10 ;  /* 0x2f0000007d7d7423 */ /* 0x000fe20000010066 */
[----:B------:R-:W-:Y:S01]  /*c270*/  FMUL.FTZ R96, R96, UR5 ;  /* 0x0000000560607c20 */ /* 0x000fe20008410000 */
[----:B------:R-:W-:-:S03]  /*c280*/  IMAD.MOV.U32 R97, RZ, RZ, R166 ;  /* 0x000000ffff617224 */ /* 0x000fc600078e00a6 */
[----:B------:R-:W-:Y:S01]  /*c290*/  FSETP.GTU.FTZ.AND P2, PT, R125, UR4, PT ;  /* 0x000000047d007c0b */ /* 0x000fe2000bf5c000 */
[----:B------:R-:W-:-:S03]  /*c2a0*/  HFMA2 R125, -RZ, RZ, 0, 1.1920928955078125e-07 ;  /* 0x00000002ff7d7431 */ /* 0x000fc600000001ff */
        /* <DEDUP_REMOVED lines=12> */
.L_x_585:
        /* <DEDUP_REMOVED lines=12> */
.L_x_586:
        /* <DEDUP_REMOVED lines=52> */
[----:B------:R-:W-:-:S04]  /*c770*/  IMAD.WIDE.U32 R166, R125, -0x326172a9, RZ ;  /* 0xcd9e8d577da67825 */ /* 0x000fc800078e00ff */
[----:B------:R-:W-:Y:S02]  /*c780*/  VIADD R125, R132, 0x8ff34781 ;  /* 0x8ff34781847d7836 */ /* 0x000fe40000000000 */
[----:B------:R-:W-:-:S03]  /*c790*/  IMAD.WIDE.U32 R96, R97, -0x2daee0ad, RZ ;  /* 0xd2511f5361607825 */ /* 0x000fc600078e00ff */
[----:B------:R-:W-:Y:S01]  /*c7a0*/  LOP3.LUT R156, R125, R156, R167, 0x96, !PT ;  /* 0x0000009c7d9c7212 */ /* 0x000fe200078e96a7 */
[----:B------:R-:W-:Y:S01]  /*c7b0*/  HFMA2 R125, -RZ, RZ, 0, 0 ;  /* 0x00000000ff7d7431 */ /* 0x000fe200000001ff */
[----:B------:R-:W-:Y:S01]  /*c7c0*/  LOP3.LUT R165, R165, R126, R97, 0x96, !PT ;  /* 0x0000007ea5a57212 */ /* 0x000fe200078e9661 */
[----:B------:R-:W-:Y:S02]  /*c7d0*/  IMAD.MOV.U32 R97, RZ, RZ, R134 ;  /* 0x000000ffff617224 */ /* 0x000fe400078e0086 */
[----:B------:R-:W-:-:S07]  /*c7e0*/  IMAD.MOV.U32 R134, RZ, RZ, R96 ;  /* 0x000000ffff867224 */ /* 0x000fce00078e0060 */
.L_x_584:
[----:B------:R-:W-:Y:S01]  /*c7f0*/  I2FP.F32.U32 R97, R97 ;  /* 0x0000006100617245 */ /* 0x000fe20000201000 */
[----:B------:R-:W-:Y:S01]  /*c800*/  IMAD.U32 R96, R89, 0x10000, RZ ;  /* 0x0001000059607824 */ /* 0x000fe200078e00ff */
[----:B------:R-:W-:Y:S01]  /*c810*/  ISETP.NE.AND P3, PT, R125, 0x1, PT ;  /* 0x000000017d00780c */ /* 0x000fe20003f65270 */
[----:B------:R-:W-:Y:S02]  /*c820*/  @P1 IMAD.U32 R155, R93, 0x10000, RZ ;  /* 0x000100005d9b1824 */ /* 0x000fe400078e00ff */
[----:B------:R-:W-:Y:S01]  /*c830*/  FFMA.FTZ R97, R97, R102, 1.1641532182693481445e-10 ;  /* 0x2f00000061617423 */ /* 0x000fe20000010066 */
[----:B------:R-:W-:Y:S01]  /*c840*/  FMUL.FTZ R96, R96, UR5 ;  /* 0x0000000560607c20 */ /* 0x000fe20008410000 */
[----:B------:R-:W-:-:S03]  /*c850*/  IMAD.MOV.U32 R126, RZ, RZ, 0x2 ;  /* 0x00000002ff7e7424 */ /* 0x000fc600078e00ff */
[----:B------:R-:W-:Y:S01]  /*c860*/  FSETP.GTU.FTZ.AND P2, PT, R97, UR4, PT ;  /* 0x0000000461007c0b */ /* 0x000fe2000bf5c000 */
[----:B------:R-:W-:-:S03]  /*c870*/  IMAD.MOV.U32 R97, RZ, RZ, R166 ;  /* 0x000000ffff617224 */ /* 0x000fc600078e00a6 */
[----:B------:R-:W-:Y:S02]  /*c880*/  FSEL R96, R96, RZ, !P2 ;  /* 0x000000ff60607208 */ /* 0x000fe40005000000 */
[----:B------:R-:W-:-:S03]  /*c890*/  SEL R124, RZ, 0x1, P2 ;  /* 0x00000001ff7c7807 */ /* 0x000fc60001000000 */
[----:B------:R-:W-:-:S04]  /*c8a0*/  FADD.FTZ R96, R141, R96 ;  /* 0x000000608d607221 */ /* 0x000fc80000010000 */
[----:B------:R-:W-:Y:S01]  /*c8b0*/  @P1 FADD.FTZ R155, R155, R96 ;  /* 0x000000609b9b1221 */ /* 0x000fe20000010000 */
[----:B------:R-:W-:-:S04]  /*c8c0*/  @!P1 MOV R155, R96 ;  /* 0x00000060009b9202 */ /* 0x000fc80000000f00 */
        /* <DEDUP_REMOVED lines=10> */
.L_x_588:
        /* <DEDUP_REMOVED lines=12> */
.L_x_589:
        /* <DEDUP_REMOVED lines=53> */
[----:B------:R-:W-:Y:S01]  /*cd80*/  IMAD.WIDE.U32 R166, R125, -0x326172a9, RZ ;  /* 0xcd9e8d577da67825 */ /* 0x000fe200078e00ff */
[----:B------:R-:W-:Y:S02]  /*cd90*/  IADD3 R125, PT, PT, R132, -0x700cb87f, RZ ;  /* 0x8ff34781847d7810 */ /* 0x000fe40007ffe0ff */
[----:B------:R-:W-:Y:S01]  /*cda0*/  LOP3.LUT R165, R165, R126, R97, 0x96, !PT ;  /* 0x0000007ea5a57212 */ /* 0x000fe200078e9661 */
[----:B------:R-:W-:Y:S01]  /*cdb0*/  IMAD.MOV.U32 R97, RZ, RZ, R134 ;  /* 0x000000ffff617224 */ /* 0x000fe200078e0086 */
[----:B------:R-:W-:Y:S01]  /*cdc0*/  LOP3.LUT R156, R125, R156, R167, 0x96, !PT ;  /* 0x0000009c7d9c7212 */ /* 0x000fe200078e96a7 */
[----:B------:R-:W-:Y:S01]  /*cdd0*/  IMAD.MOV.U32 R126, RZ, RZ, RZ ;  /* 0x000000ffff7e7224 */ /* 0x000fe200078e00ff */
[----:B------:R-:W-:-:S07]  /*cde0*/  MOV R134, R96 ;  /* 0x0000006000867202 */ /* 0x000fce0000000f00 */
.L_x_587:
[----:B------:R-:W-:Y:S01]  /*cdf0*/  I2FP.F32.U32 R97, R97 ;  /* 0x0000006100617245 */ /* 0x000fe20000201000 */
[----:B------:R-:W-:Y:S01]  /*ce00*/  IMAD.U32 R140, R140, 0x10000, RZ ;  /* 0x000100008c8c7824 */ /* 0x000fe200078e00ff */
[----:B------:R-:W-:Y:S01]  /*ce10*/  ISETP.NE.AND P2, PT, R126, 0x1, PT ;  /* 0x000000017e00780c */ /* 0x000fe20003f45270 */
[----:B------:R-:W-:Y:S02]  /*ce20*/  HFMA2 R127, -RZ, RZ, 0, 1.1920928955078125e-07 ;  /* 0x00000002ff7f7431 */ /* 0x000fe400000001ff */
[----:B------:R-:W-:Y:S02]  /*ce30*/  IMAD.MOV.U32 R96, RZ, RZ, R166 ;  /* 0x000000ffff607224 */ /* 0x000fe400078e00a6 */
[----:B------:R-:W-:Y:S01]  /*ce40*/  FFMA.FTZ R97, R97, R102, 1.1641532182693481445e-10 ;  /* 0x2f00000061617423 */ /* 0x000fe20000010066 */
[----:B------:R-:W-:-:S04]  /*ce50*/  FMUL.FTZ R140, R140, UR5 ;  /* 0x000000058c8c7c20 */ /* 0x000fc80008410000 */
[----:B------:R-:W-:-:S04]  /*ce60*/  FSETP.GTU.FTZ.AND P3, PT, R97, UR4, PT ;  /* 0x0000000461007c0b */ /* 0x000fc8000bf7c000 */
[----:B------:R-:W-:Y:S02]  /*ce70*/  FSEL R125, R140, RZ, !P3 ;  /* 0x000000ff8c7d7208 */ /* 0x000fe40005800000 */
[----:B------:R-:W-:-:S04]  /*ce80*/  PLOP3.LUT P3, PT, P3, PT, PT, 0x8, 0x80 ;  /* 0x000000000080781c */ /* 0x000fc80001f6e170 */
        /* <DEDUP_REMOVED lines=10> */
.L_x_591:
        /* <DEDUP_REMOVED lines=12> */
.L_x_592:
        /* <DEDUP_REMOVED lines=54> */
[----:B------:R-:W-:Y:S01]  /*d350*/  IMAD.WIDE.U32 R166, R141, -0x326172a9, RZ ;  /* 0xcd9e8d578da67825 */ /* 0x000fe200078e00ff */
[----:B------:R-:W-:-:S03]  /*d360*/  LOP3.LUT R165, R165, R96, R127, 0x96, !PT ;  /* 0x00000060a5a57212 */ /* 0x000fc600078e967f */
[----:B------:R-:W-:Y:S02]  /*d370*/  HFMA2 R127, -RZ, RZ, 0, 0 ;  /* 0x00000000ff7f7431 */ /* 0x000fe400000001ff */
[----:B------:R-:W-:Y:S01]  /*d380*/  IMAD.MOV.U32 R96, RZ, RZ, R134 ;  /* 0x000000ffff607224 */ /* 0x000fe200078e0086 */
[----:B------:R-:W-:Y:S01]  /*d390*/  LOP3.LUT R156, R97, R128, R167, 0x96, !PT ;  /* 0x00000080619c7212 */ /* 0x000fe200078e96a7 */
[----:B------:R-:W-:-:S07]  /*d3a0*/  IMAD.MOV.U32 R134, RZ, RZ, R126 ;  /* 0x000000ffff867224 */ /* 0x000fce00078e007e */
.L_x_590:
[----:B------:R-:W-:Y:S01]  /*d3b0*/  I2FP.F32.U32 R97, R96 ;  /* 0x0000006000617245 */ /* 0x000fe20000201000 */
[----:B------:R-:W-:Y:S01]  /*d3c0*/  IMAD.MOV.U32 R126, RZ, RZ, 0x2 ;  /* 0x00000002ff7e7424 */ /* 0x000fe200078e00ff */
[----:B------:R-:W-:-:S03]  /*d3d0*/  PRMT R96, R89, 0x7632, R96 ;  /* 0x0000763259607816 */ /* 0x000fc60000000060 */
[----:B------:R-:W-:Y:S02]  /*d3e0*/  FFMA.FTZ R97, R97, R102, 1.1641532182693481445e-10 ;  /* 0x2f00000061617423 */ /* 0x000fe40000010066 */
[----:B------:R-:W-:-:S03]  /*d3f0*/  IMAD.U32 R96, R96, 0x10000, RZ ;  /* 0x0001000060607824 */ /* 0x000fc600078e00ff */
[----:B------:R-:W-:Y:S01]  /*d400*/  FSETP.GTU.FTZ.AND P2, PT, R97, UR4, PT ;  /* 0x0000000461007c0b */ /* 0x000fe2000bf5c000 */
[----:B------:R-:W-:Y:S01]  /*d410*/  FMUL.FTZ R96, R96, UR5 ;  /* 0x0000000560607c20 */ /* 0x000fe20008410000 */
[----:B------:R-:W-:-:S04]  /*d420*/  @P1 PRMT R97, R93, 0x7632, R97 ;  /* 0x000076325d611816 */ /* 0x000fc80000000061 */
[----:B------:R-:W-:Y:S01]  /*d430*/  FSEL R96, R96, RZ, !P2 ;  /* 0x000000ff60607208 */ /* 0x000fe20005000000 */
[----:B------:R-:W-:-:S04]  /*d440*/  @P1 IMAD.U32 R97, R97, 0x10000, RZ ;  /* 0x0001000061611824 */ /* 0x000fc800078e00ff */
[----:B------:R-:W-:Y:S01]  /*d450*/  FADD.FTZ R96, R125, R96 ;  /* 0x000000607d607221 */ /* 0x000fe20000010000 */
[----:B------:R-:W-:Y:S02]  /*d460*/  SEL R125, RZ, 0x1, P2 ;  /* 0x00000001ff7d7807 */ /* 0x000fe40001000000 */
[----:B------:R-:W-:Y:S01]  /*d470*/  ISETP.NE.AND P2, PT, R127, 0x1, PT ;  /* 0x000000017f00780c */ /* 0x000fe20003f45270 */
[----:B------:R-:W-:Y:S01]  /*d480*/  @P1 FADD.FTZ R161, R96, R97 ;  /* 0x0000006160a11221 */ /* 0x000fe20000010000 */
[----:B------:R-:W-:Y:S01]  /*d490*/  @!P1 MOV R161, R96 ;  /* 0x0000006000a19202 */ /* 0x000fe20000000f00 */
[----:B------:R-:W-:-:S03]  /*d4a0*/  IMAD.MOV.U32 R96, RZ, RZ, R166 ;  /* 0x000000ffff607224 */ /* 0x000fc600078e00a6 */
        /* <DEDUP_REMOVED lines=10> */
.L_x_594:
        /* <DEDUP_REMOVED lines=12> */
.L_x_595:
[----:B------:R-:W-:Y:S01]  /*d610*/  LOP3.LUT R96, R121, R127, R133, 0x96, !PT ;  /* 0x0000007f79607212 */ /* 0x000fe200078e9685 */
[----:B------:R-:W-:-:S04]  /*d620*/  IMAD.WIDE.U32 R128, R16, -0x326172a9, RZ ;  /* 0xcd9e8d5710807825 */ /* 0x000fc800078e00ff */
[----:B------:R-:W-:Y:S01]  /*d630*/  VIADD R127, R132, 0x9e3779b9 ;  /* 0x9e3779b9847f7836 */ /* 0x000fe20000000000 */
[----:B------:R-:W-:Y:S01]  /*d640*/  LOP3.LUT R129, R2, R129, R132, 0x96, !PT ;  /* 0x0000008102817212 */ /* 0x000fe200078e9684 */
[----:B------:R-:W-:-:S04]  /*d650*/  IMAD.WIDE.U32 R96, R96, -0x326172a9, RZ ;  /* 0xcd9e8d5760607825 */ /* 0x000fc800078e00ff */
[----:B------:R-:W-:Y:S01]  /*d660*/  VIADD R165, R133, 0x96a522ad ;  /* 0x96a522ad85a57836 */ /* 0x000fe20000000000 */
[----:B------:R-:W-:Y:S01]  /*d670*/  LOP3.LUT R127, R127, R128, R97, 0x96, !PT ;  /* 0x000000807f7f7212 */ /* 0x000fe200078e9661 */
[----:B------:R-:W-:Y:S01]  /*d680*/  IMAD.WIDE.U32 R128, R129, -0x2daee0ad, RZ ;  /* 0xd2511f5381807825 */ /* 0x000fe200078e00ff */
[----:B------:R-:W-:-:S04]  /*d690*/  IADD3 R97, PT, PT, R133, -0x4498517b, RZ ;  /* 0xbb67ae8585617810 */ /* 0x000fc80007ffe0ff */
[----:B------:R-:W-:Y:S01]  /*d6a0*/  LOP3.LUT R97, R97, R126, R129, 0x96, !PT ;  /* 0x0000007e61617212 */ /* 0x000fe200078e9681 */
[----:B------:R-:W-:-:S04]  /*d6b0*/  IMAD.WIDE.U32 R126, R127, -0x2daee0ad, RZ ;  /* 0xd2511f537f7e7825 */ /* 0x000fc800078e00ff */
[----:B------:R-:W-:-:S05]  /*d6c0*/  VIADD R129, R133, 0x76cf5d0a ;  /* 0x76cf5d0a85817836 */ /* 0x000fca0000000000 */
[----:B------:R-:W-:Y:S01]  /*d6d0*/  LOP3.LUT R127, R129, R128, R127, 0x96, !PT ;  /* 0x00000080817f7212 */ /* 0x000fe200078e967f */
[----:B------:R-:W-:-:S04]  /*d6e0*/  IMAD.WIDE.U32 R128, R97, -0x326172a9, RZ ;  /* 0xcd9e8d5761807825 */ /* 0x000fc800078e00ff */
[----:B------:R-:W-:-:S05]  /*d6f0*/  VIADD R97, R132, 0x3c6ef372 ;  /* 0x3c6ef37284617836 */ /* 0x000fca0000000000 */
        /* <DEDUP_REMOVED lines=11> */
[----:B------:R-:W-:-:S04]  /*d7b0*/  IADD3 R97, PT, PT, R132, 0x78dde6e4, RZ ;  /* 0x78dde6e484617810 */ /* 0x000fc80007ffe0ff */
        /* <DEDUP_REMOVED lines=8> */
[----:B------:R-:W-:-:S03]  /*d840*/  IADD3 R129, PT, PT, R133, 0x646e171e, RZ ;  /* 0x646e171e85817810 */ /* 0x000fc60007ffe0ff */
[----:B------:R-:W-:Y:S01]  /*d850*/  IMAD.WIDE.U32 R140, R97, -0x326172a9, RZ ;  /* 0xcd9e8d57618c7825 */ /* 0x000fe200078e00ff */
[----:B------:R-:W-:-:S03]  /*d860*/  LOP3.LUT R129, R129, R128, R127, 0x96, !PT ;  /* 0x0000008081817212 */ /* 0x000fc600078e967f */
[----:B------:R-:W-:Y:S02]  /*d870*/  VIADD R97, R132, 0xb54cda56 ;  /* 0xb54cda5684617836 */ /* 0x000fe40000000000 */
[----:B------:R-:W-:-:S03]  /*d880*/  IMAD.WIDE.U32 R128, R129, -0x326172a9, RZ ;  /* 0xcd9e8d5781807825 */ /* 0x000fc600078e00ff */
[----:B------:R-:W-:Y:S01]  /*d890*/  LOP3.LUT R97, R97, R96, R141, 0x96, !PT ;  /* 0x0000006061617212 */ /* 0x000fe200078e968d */
[----:B------:R-:W-:-:S05]  /*d8a0*/  VIADD R127, R132, 0x5384540f ;  /* 0x5384540f847f7836 */ /* 0x000fca0000000000 */
[----:B------:R-:W-:Y:S01]  /*d8b0*/  LOP3.LUT R96, R127, R140, R129, 0x96, !PT ;  /* 0x0000008c7f607212 */ /* 0x000fe200078e9681 */
[----:B------:R-:W-:Y:S01]  /*d8c0*/  IMAD.WIDE.U32 R140, R97, -0x2daee0ad, RZ ;  /* 0xd2511f53618c7825 */ /* 0x000fe200078e00ff */
[----:B------:R-:W-:-:S03]  /*d8d0*/  IADD3 R97, PT, PT, R133, 0x1fd5c5a3, RZ ;  /* 0x1fd5c5a385617810 */ /* 0x000fc60007ffe0ff */
[----:B------:R-:W-:Y:S01]  /*d8e0*/  VIADD R127, R133, 0xdb3d7428 ;  /* 0xdb3d7428857f7836 */ /* 0x000fe20000000000 */
[----:B------:R-:W-:Y:S01]  /*d8f0*/  LOP3.LUT R156, R97, R126, R141, 0x96, !PT ;  /* 0x0000007e619c7212 */ /* 0x000fe200078e968d */
[----:B------:R-:W-:-:S04]  /*d900*/  IMAD.WIDE.U32 R96, R96, -0x2daee0ad, RZ ;  /* 0xd2511f5360607825 */ /* 0x000fc800078e00ff */
[----:B------:R-:W-:Y:S01]  /*d910*/  IMAD.WIDE.U32 R156, R156, -0x326172a9, RZ ;  /* 0xcd9e8d579c9c7825 */ /* 0x000fe200078e00ff */
[----:B------:R-:W-:-:S03]  /*d920*/  LOP3.LUT R127, R127, R140, R97, 0x96, !PT ;  /* 0x0000008c7f7f7212 */ /* 0x000fc600078e9661 */
[C---:B------:R-:W-:Y:S02]  /*d930*/  VIADD R97, R132.reuse, 0xf1bbcdc8 ;  /* 0xf1bbcdc884617836 */ /* 0x040fe40000000000 */
[----:B------:R-:W-:Y:S01]  /*d940*/  IMAD.WIDE.U32 R166, R127, -0x326172a9, RZ ;  /* 0xcd9e8d577fa67825 */ /* 0x000fe200078e00ff */
[----:B------:R-:W-:Y:S02]  /*d950*/  IADD3 R127, PT, PT, R132, -0x700cb87f, RZ ;  /* 0x8ff34781847f7810 */ /* 0x000fe40007ffe0ff */
[----:B------:R-:W-:Y:S02]  /*d960*/  LOP3.LUT R97, R97, R128, R157, 0x96, !PT ;  /* 0x0000008061617212 */ /* 0x000fe400078e969d */
[----:B------:R-:W-:-:S03]  /*d970*/  LOP3.LUT R156, R127, R156, R167, 0x96, !PT ;  /* 0x0000009c7f9c7212 */ /* 0x000fc600078e96a7 */
[----:B------:R-:W-:-:S05]  /*d980*/  IMAD.WIDE.U32 R126, R97, -0x2daee0ad, RZ ;  /* 0xd2511f53617e7825 */ /* 0x000fca00078e00ff */
[----:B------:R-:W-:Y:S01]  /*d990*/  LOP3.LUT R165, R165, R96, R127, 0x96, !PT ;  /* 0x00000060a5a57212 */ /* 0x000fe200078e967f */
[----:B------:R-:W-:Y:S01]  /*d9a0*/  IMAD.MOV.U32 R96, RZ, RZ, R134 ;  /* 0x000000ffff607224 */ /* 0x000fe200078e0086 */
[----:B------:R-:W-:Y:S01]  /*d9b0*/  MOV R134, R126 ;  /* 0x0000007e00867202 */ /* 0x000fe20000000f00 */
[----:B------:R-:W-:-:S07]  /*d9c0*/  IMAD.MOV.U32 R126, RZ, RZ, RZ ;  /* 0x000000ffff7e7224 */ /* 0x000fce00078e00ff */
.L_x_593:
[----:B------:R-:W-:Y:S01]  /*d9d0*/  I2FP.F32.U32 R97, R96 ;  /* 0x0000006000617245 */ /* 0x000fe20000201000 */
[----:B------:R-:W-:Y:S01]  /*d9e0*/  IMAD.U32 R96, R98, 0x10000, RZ ;  /* 0x0001000062607824 */ /* 0x000fe200078e00ff */
[----:B------:R-:W-:Y:S01]  /*d9f0*/  ISETP.NE.AND P3, PT, R126, 0x1, PT ;  /* 0x000000017e00780c */ /* 0x000fe20003f65270 */
[----:B------:R-:W-:Y:S01]  /*da00*/  HFMA2 R127, -RZ, RZ, 0, 1.1920928955078125e-07 ;  /* 0x00000002ff7f7431 */ /* 0x000fe200000001ff */
[----:B------:R-:W-:Y:S01]  /*da10*/  PRMT R98, R98, 0x7632, R98 ;  /* 0x0000763262627816 */ /* 0x000fe20000000062 */
[----:B------:R-:W-:Y:S01]  /*da20*/  FFMA.FTZ R97, R97, R102, 1.1641532182693481445e-10 ;  /* 0x2f00000061617423 */ /* 0x000fe20000010066 */
[----:B------:R-:W-:-:S04]  /*da30*/  FMUL.FTZ R96, R96, UR5 ;  /* 0x0000000560607c20 */ /* 0x000fc80008410000 */
        /* <DEDUP_REMOVED lines=13> */
.L_x_597:
        /* <DEDUP_REMOVED lines=12> */
.L_x_598:
[----:B------:R-:W-:Y:S01]  /*dbd0*/  LOP3.LUT R126, R121, R97, R133, 0x96, !PT ;  /* 0x00000061797e7212 */ /* 0x000fe200078e9685 */
[----:B------:R-:W-:Y:S01]  /*dbe0*/  IMAD.WIDE.U32 R128, R16, -0x326172a9, RZ ;  /* 0xcd9e8d5710807825 */ /* 0x000fe200078e00ff */
[----:B------:R-:W-:-:S03]  /*dbf0*/  IADD3 R165, PT, PT, R133, -0x695add53, RZ ;  /* 0x96a522ad85a57810 */ /* 0x000fc60007ffe0ff */
[----:B------:R-:W-:Y:S01]  /*dc00*/  VIADD R97, R132, 0x9e3779b9 ;  /* 0x9e3779b984617836 */ /* 0x000fe20000000000 */
[----:B------:R-:W-:Y:S01]  /*dc10*/  LOP3.LUT R129, R2, R129, R132, 0x96, !PT ;  /* 0x0000008102817212 */ /* 0x000fe200078e9684 */
[----:B------:R-:W-:-:S05]  /*dc20*/  IMAD.WIDE.U32 R126, R126, -0x326172a9, RZ ;  /* 0xcd9e8d577e7e7825 */ /* 0x000fca00078e00ff */
        /* <DEDUP_REMOVED lines=54> */
.L_x_596:
[----:B------:R-:W-:Y:S01]  /*df90*/  I2FP.F32.U32 R97, R97 ;  /* 0x0000006100617245 */ /* 0x000fe20000201000 */
[----:B------:R-:W-:Y:S02]  /*dfa0*/  IMAD.U32 R96, R90, 0x10000, RZ ;  /* 0x000100005a607824 */ /* 0x000fe400078e00ff */
[----:B------:R-:W-:Y:S02]  /*dfb0*/  @P1 IMAD.U32 R163, R94, 0x10000, RZ ;  /* 0x000100005ea31824 */ /* 0x000fe400078e00ff */
[----:B------:R-:W-:Y:S01]  /*dfc0*/  FFMA.FTZ R97, R97, R102, 1.1641532182693481445e-10 ;  /* 0x2f00000061617423 */ /* 0x000fe20000010066 */
[----:B------:R-:W-:-:S04]  /*dfd0*/  FMUL.FTZ R96, R96, UR5 ;  /* 0x0000000560607c20 */ /* 0x000fc80008410000 */
[----:B------:R-:W-:-:S04]  /*dfe0*/  FSETP.GTU.FTZ.AND P3, PT, R97, UR4, PT ;  /* 0x0000000461007c0b */ /* 0x000fc8000bf7c000 */
        /* <DEDUP_REMOVED lines=18> */
.L_x_600:
        /* <DEDUP_REMOVED lines=12> */
.L_x_601:
        /* <DEDUP_REMOVED lines=60> */
.L_x_599:
        /* <DEDUP_REMOVED lines=19> */
.L_x_603:
        /* <DEDUP_REMOVED lines=12> */
.L_x_604:
        /* <DEDUP_REMOVED lines=55> */
[----:B------:R-:W-:-:S04]  /*eaf0*/  LOP3.LUT R156, R127, R156, R167, 0x96, !PT ;  /* 0x0000009c7f9c7212 */ /* 0x000fc800078e96a7 */
[----:B------:R-:W-:Y:S01]  /*eb00*/  LOP3.LUT R165, R165, R128, R97, 0x96, !PT ;  /* 0x00000080a5a57212 */ /* 0x000fe200078e9661 */
[----:B------:R-:W-:Y:S02]  /*eb10*/  HFMA2 R128, -RZ, RZ, 0, 0 ;  /* 0x00000000ff807431 */ /* 0x000fe400000001ff */
[----:B------:R-:W-:Y:S02]  /*eb20*/  IMAD.MOV.U32 R97, RZ, RZ, R134 ;  /* 0x000000ffff617224 */ /* 0x000fe400078e0086 */
[----:B------:R-:W-:-:S07]  /*eb30*/  IMAD.MOV.U32 R134, RZ, RZ, R96 ;  /* 0x000000ffff867224 */ /* 0x000fce00078e0060 */
.L_x_602:
[----:B------:R-:W-:Y:S02]  /*eb40*/  I2FP.F32.U32 R97, R97 ;  /* 0x0000006100617245 */ /* 0x000fe40000201000 */
[----:B------:R-:W-:-:S03]  /*eb50*/  PRMT R96, R90, 0x7632, R96 ;  /* 0x000076325a607816 */ /* 0x000fc60000000060 */
[----:B------:R-:W-:Y:S02]  /*eb60*/  FFMA.FTZ R97, R97, R102, 1.1641532182693481445e-10 ;  /* 0x2f00000061617423 */ /* 0x000fe40000010066 */
[----:B------:R-:W-:-:S03]  /*eb70*/  IMAD.U32 R96, R96, 0x10000, RZ ;  /* 0x0001000060607824 */ /* 0x000fc600078e00ff */
[----:B------:R-:W-:Y:S01]  /*eb80*/  FSETP.GTU.FTZ.AND P4, PT, R97, UR4, PT ;  /* 0x0000000461007c0b */ /* 0x000fe2000bf9c000 */
[----:B------:R-:W-:-:S03]  /*eb90*/  FMUL.FTZ R96, R96, UR5 ;  /* 0x0000000560607c20 */ /* 0x000fc60008410000 */
[----:B------:R-:W-:Y:S02]  /*eba0*/  SEL R127, RZ, 0x1, P4 ;  /* 0x00000001ff7f7807 */ /* 0x000fe40002000000 */
[----:B------:R-:W-:Y:S02]  /*ebb0*/  FSEL R97, R96, RZ, !P4 ;  /* 0x000000ff60617208 */ /* 0x000fe40006000000 */
[----:B------:R-:W-:-:S03]  /*ebc0*/  ISETP.NE.AND P4, PT, R128, 0x1, PT ;  /* 0x000000018000780c */ /* 0x000fc60003f85270 */
[--C-:B------:R-:W-:Y:S01]  /*ebd0*/  FADD.FTZ R96, R98, R97.reuse ;  /* 0x0000006162607221 */ /* 0x100fe20000010000 */
[----:B------:R-:W-:Y:S01]  /*ebe0*/  @P1 PRMT R97, R94, 0x7632, R97 ;  /* 0x000076325e611816 */ /* 0x000fe20000000061 */
[----:B------:R-:W-:-:S04]  /*ebf0*/  IMAD.MOV.U32 R98, RZ, RZ, 0x2 ;  /* 0x00000002ff627424 */ /* 0x000fc800078e00ff */
[----:B------:R-:W-:-:S04]  /*ec00*/  @P1 IMAD.U32 R97, R97, 0x10000, RZ ;  /* 0x0001000061611824 */ /* 0x000fc800078e00ff */
        /* <DEDUP_REMOVED lines=13> */
.L_x_606:
        /* <DEDUP_REMOVED lines=12> */
.L_x_607:
        /* <DEDUP_REMOVED lines=13> */
[----:B------:R-:W-:Y:S01]  /*ee70*/  IMAD.WIDE.U32 R140, R97, -0x326172a9, RZ ;  /* 0xcd9e8d57618c7825 */ /* 0x000fe200078e00ff */
[----:B------:R-:W-:-:S03]  /*ee80*/  IADD3 R129, PT, PT, R132, -0x255992d5, RZ ;  /* 0xdaa66d2b84817810 */ /* 0x000fc60007ffe0ff */
[----:B------:R-:W-:-:S05]  /*ee90*/  VIADD R97, R132, 0x3c6ef372 ;  /* 0x3c6ef37284617836 */ /* 0x000fca0000000000 */
[----:B------:R-:W-:Y:S01]  /*eea0*/  LOP3.LUT R141, R97, R96, R141, 0x96, !PT ;  /* 0x00000060618d7212 */ /* 0x000fe200078e968d */
[----:B------:R-:W-:-:S05]  /*eeb0*/  IMAD.WIDE.U32 R96, R98, -0x326172a9, RZ ;  /* 0xcd9e8d5762607825 */ /* 0x000fca00078e00ff */
        /* <DEDUP_REMOVED lines=20> */
[C---:B------:R-:W-:Y:S02]  /*f000*/  VIADD R97, R132.reuse, 0xb54cda56 ;  /* 0xb54cda5684617836 */ /* 0x040fe40000000000 */
[----:B------:R-:W-:-:S03]  /*f010*/  VIADD R129, R132, 0x5384540f ;  /* 0x5384540f84817836 */ /* 0x000fc60000000000 */
[----:B------:R-:W-:Y:S01]  /*f020*/  LOP3.LUT R141, R97, R96, R141, 0x96, !PT ;  /* 0x00000060618d7212 */ /* 0x000fe200078e968d */
[----:B------:R-:W-:-:S04]  /*f030*/  IMAD.WIDE.U32 R96, R98, -0x326172a9, RZ ;  /* 0xcd9e8d5762607825 */ /* 0x000fc800078e00ff */
[----:B------:R-:W-:Y:S01]  /*f040*/  IMAD.MOV.U32 R98, RZ, RZ, RZ ;  /* 0x000000ffff627224 */ /* 0x000fe200078e00ff */
        /* <DEDUP_REMOVED lines=13> */
[----:B------:R-:W-:-:S03]  /*f120*/  LOP3.LUT R165, R165, R128, R97, 0x96, !PT ;  /* 0x00000080a5a57212 */ /* 0x000fc600078e9661 */
[----:B------:R-:W-:Y:S01]  /*f130*/  IMAD.MOV.U32 R97, RZ, RZ, R134 ;  /* 0x000000ffff617224 */ /* 0x000fe200078e0086 */
[----:B------:R-:W-:Y:S02]  /*f140*/  LOP3.LUT R156, R129, R156, R167, 0x96, !PT ;  /* 0x0000009c819c7212 */ /* 0x000fe400078e96a7 */
[----:B------:R-:W-:-:S07]  /*f150*/  MOV R134, R96 ;  /* 0x0000006000867202 */ /* 0x000fce0000000f00 */
.L_x_605:
[----:B------:R-:W-:Y:S01]  /*f160*/  I2FP.F32.U32 R97, R97 ;  /* 0x0000006100617245 */ /* 0x000fe20000201000 */
[C---:B------:R-:W-:Y:S01]  /*f170*/  IMAD.U32 R96, R99.reuse, 0x10000, RZ ;  /* 0x0001000063607824 */ /* 0x040fe200078e00ff */
[----:B------:R-:W-:Y:S02]  /*f180*/  ISETP.NE.AND P5, PT, R98, 0x1, PT ;  /* 0x000000016200780c */ /* 0x000fe40003fa5270 */
[----:B------:R-:W-:Y:S01]  /*f190*/  PRMT R162, R99, 0x7632, R162 ;  /* 0x0000763263a27816 */ /* 0x000fe200000000a2 */
[----:B------:R-:W-:Y:S01]  /*f1a0*/  FFMA.FTZ R97, R97, R102, 1.1641532182693481445e-10 ;  /* 0x2f00000061617423 */ /* 0x000fe20000010066 */
[----:B------:R-:W-:Y:S01]  /*f1b0*/  FMUL.FTZ R96, R96, UR5 ;  /* 0x0000000560607c20 */ /* 0x000fe20008410000 */
[----:B------:R-:W-:-:S03]  /*f1c0*/  HFMA2 R99, -RZ, RZ, 0, 1.1920928955078125e-07 ;  /* 0x00000002ff637431 */ /* 0x000fc600000001ff */
        /* <DEDUP_REMOVED lines=13> */
.L_x_609:
        /* <DEDUP_REMOVED lines=12> */
.L_x_610:
        /* <DEDUP_REMOVED lines=56> */
[----:B------:R-:W-:Y:S01]  /*f6e0*/  HFMA2 R99, -RZ, RZ, 0, 0 ;  /* 0x00000000ff637431 */ /* 0x000fe200000001ff */
[----:B------:R-:W-:Y:S01]  /*f6f0*/  LOP3.LUT R165, R165, R98, R97, 0x96, !PT ;  /* 0x00000062a5a57212 */ /* 0x000fe200078e9661 */
[----:B------:R-:W-:Y:S02]  /*f700*/  IMAD.MOV.U32 R97, RZ, RZ, R134 ;  /* 0x000000ffff617224 */ /* 0x000fe400078e0086 */
[----:B------:R-:W-:-:S07]  /*f710*/  IMAD.MOV.U32 R134, RZ, RZ, R96 ;  /* 0x000000ffff867224 */ /* 0x000fce00078e0060 */
.L_x_608:
        /* <DEDUP_REMOVED lines=24> */
.L_x_612:
        /* <DEDUP_REMOVED lines=12> */
.L_x_613:
        /* <DEDUP_REMOVED lines=8> */
[----:B------:R-:W-:-:S03]  /*f9e0*/  IADD3 R97, PT, PT, R133, -0x4498517b, RZ ;  /* 0xbb67ae8585617810 */ /* 0x000fc60007ffe0ff */
[----:B------:R-:W-:Y:S01]  /*f9f0*/  VIADD R165, R133, 0x96a522ad ;  /* 0x96a522ad85a57836 */ /* 0x000fe20000000000 */
[----:B------:R-:W-:Y:S01]  /*fa00*/  LOP3.LUT R97, R97, R98, R141, 0x96, !PT ;  /* 0x0000006261617212 */ /* 0x000fe200078e968d */
[----:B------:R-:W-:-:S05]  /*fa10*/  IMAD.WIDE.U32 R98, R99, -0x2daee0ad, RZ ;  /* 0xd2511f5363627825 */ /* 0x000fca00078e00ff */
[----:B------:R-:W-:Y:S01]  /*fa20*/  LOP3.LUT R129, R129, R140, R99, 0x96, !PT ;  /* 0x0000008c81817212 */ /* 0x000fe200078e9663 */
[----:B------:R-:W-:Y:S01]  /*fa30*/  IMAD.WIDE.U32 R140, R97, -0x326172a9, RZ ;  /* 0xcd9e8d57618c7825 */ /* 0x000fe200078e00ff */
[----:B------:R-:W-:-:S03]  /*fa40*/  IADD3 R99, PT, PT, R132, -0x255992d5, RZ ;  /* 0xdaa66d2b84637810 */ /* 0x000fc60007ffe0ff */
[----:B------:R-:W-:-:S05]  /*fa50*/  VIADD R97, R132, 0x3c6ef372 ;  /* 0x3c6ef37284617836 */ /* 0x000fca0000000000 */
[----:B------:R-:W-:Y:S01]  /*fa60*/  LOP3.LUT R141, R97, R96, R141, 0x96, !PT ;  /* 0x00000060618d7212 */ /* 0x000fe200078e968d */
[----:B------:R-:W-:-:S04]  /*fa70*/  IMAD.WIDE.U32 R96, R129, -0x326172a9, RZ ;  /* 0xcd9e8d5781607825 */ /* 0x000fc800078e00ff */
[----:B------:R-:W-:Y:S01]  /*fa80*/  VIADD R129, R133, 0xed9eba14 ;  /* 0xed9eba1485817836 */ /* 0x000fe20000000000 */
[----:B------:R-:W-:Y:S01]  /*fa90*/  LOP3.LUT R99, R99, R140, R97, 0x96, !PT ;  /* 0x0000008c63637212 */ /* 0x000fe200078e9661 */
[----:B------:R-:W-:-:S04]  /*faa0*/  IMAD.WIDE.U32 R140, R141, -0x2daee0ad, RZ ;  /* 0xd2511f538d8c7825 */ /* 0x000fc800078e00ff */
[----:B------:R-:W-:-:S05]  /*fab0*/  VIADD R97, R133, 0x32370b8f ;  /* 0x32370b8f85617836 */ /* 0x000fca0000000000 */
[----:B------:R-:W-:Y:S01]  /*fac0*/  LOP3.LUT R97, R97, R98, R141, 0x96, !PT ;  /* 0x0000006261617212 */ /* 0x000fe200078e968d */
[----:B------:R-:W-:-:S05]  /*fad0*/  IMAD.WIDE.U32 R98, R99, -0x2daee0ad, RZ ;  /* 0xd2511f5363627825 */ /* 0x000fca00078e00ff */
[----:B------:R-:W-:Y:S01]  /*fae0*/  LOP3.LUT R129, R129, R140, R99, 0x96, !PT ;  /* 0x0000008c81817212 */ /* 0x000fe200078e9663 */
[----:B------:R-:W-:Y:S01]  /*faf0*/  IMAD.WIDE.U32 R140, R97, -0x326172a9, RZ ;  /* 0xcd9e8d57618c7825 */ /* 0x000fe200078e00ff */
[----:B------:R-:W-:-:S03]  /*fb00*/  IADD3 R97, PT, PT, R132, 0x78dde6e4, RZ ;  /* 0x78dde6e484617810 */ /* 0x000fc60007ffe0ff */
[----:B------:R-:W-:Y:S01]  /*fb10*/  VIADD R99, R132, 0x1715609d ;  /* 0x1715609d84637836 */ /* 0x000fe20000000000 */
[----:B------:R-:W-:Y:S01]  /*fb20*/  LOP3.LUT R141, R97, R96, R141, 0x96, !PT ;  /* 0x00000060618d7212 */ /* 0x000fe200078e968d */
[----:B------:R-:W-:Y:S01]  /*fb30*/  IMAD.WIDE.U32 R96, R129, -0x326172a9, RZ ;  /* 0xcd9e8d5781607825 */ /* 0x000fe200078e00ff */
[----:B------:R-:W-:-:S04]  /*fb40*/  IADD3 R129, PT, PT, R133, 0x646e171e, RZ ;  /* 0x646e171e85817810 */ /* 0x000fc80007ffe0ff */
[----:B------:R-:W-:Y:S01]  /*fb50*/  LOP3.LUT R99, R99, R140, R97, 0x96, !PT ;  /* 0x0000008c63637212 */ /* 0x000fe200078e9661 */
[----:B------:R-:W-:-:S04]  /*fb60*/  IMAD.WIDE.U32 R140, R141, -0x2daee0ad, RZ ;  /* 0xd2511f538d8c7825 */ /* 0x000fc800078e00ff */
[----:B------:R-:W-:-:S05]  /*fb70*/  VIADD R97, R133, 0xa9066899 ;  /* 0xa906689985617836 */ /* 0x000fca0000000000 */
[----:B------:R-:W-:Y:S01]  /*fb80*/  LOP3.LUT R97, R97, R98, R141, 0x96, !PT ;  /* 0x0000006261617212 */ /* 0x000fe200078e968d */
[----:B------:R-:W-:-:S05]  /*fb90*/  IMAD.WIDE.U32 R98, R99, -0x2daee0ad, RZ ;  /* 0xd2511f5363627825 */ /* 0x000fca00078e00ff */
[----:B------:R-:W-:Y:S01]  /*fba0*/  LOP3.LUT R129, R129, R140, R99, 0x96, !PT ;  /* 0x0000008c81817212 */ /* 0x000fe200078e9663 */
[----:B------:R-:W-:-:S04]  /*fbb0*/  IMAD.WIDE.U32 R140, R97, -0x326172a9, RZ ;  /* 0xcd9e8d57618c7825 */ /* 0x000fc800078e00ff */
[C---:B------:R-:W-:Y:S02]  /*fbc0*/  VIADD R97, R132.reuse, 0xb54cda56 ;  /* 0xb54cda5684617836 */ /* 0x040fe40000000000 */
[----:B------:R-:W-:-:S03]  /*fbd0*/  VIADD R99, R132, 0x5384540f ;  /* 0x5384540f84637836 */ /* 0x000fc60000000000 */
[----:B------:R-:W-:Y:S01]  /*fbe0*/  LOP3.LUT R141, R97, R96, R141, 0x96, !PT ;  /* 0x00000060618d7212 */ /* 0x000fe200078e968d */
[----:B------:R-:W-:-:S04]  /*fbf0*/  IMAD.WIDE.U32 R96, R129, -0x326172a9, RZ ;  /* 0xcd9e8d5781607825 */ /* 0x000fc800078e00ff */
[----:B------:R-:W-:Y:S01]  /*fc00*/  VIADD R129, R133, 0xdb3d7428 ;  /* 0xdb3d742885817836 */ /* 0x000fe20000000000 */
[----:B------:R-:W-:Y:S01]  /*fc10*/  LOP3.LUT R99, R99, R140, R97, 0x96, !PT ;  /* 0x0000008c63637212 */ /* 0x000fe200078e9661 */
[----:B------:R-:W-:Y:S01]  /*fc20*/  IMAD.WIDE.U32 R140, R141, -0x2daee0ad, RZ ;  /* 0xd2511f538d8c7825 */ /* 0x000fe200078e00ff */
[----:B------:R-:W-:-:S04]  /*fc30*/  IADD3 R97, PT, PT, R133, 0x1fd5c5a3, RZ ;  /* 0x1fd5c5a385617810 */ /* 0x000fc80007ffe0ff */
[----:B------:R-:W-:Y:S01]  /*fc40*/  LOP3.LUT R97, R97, R98, R141, 0x96, !PT ;  /* 0x0000006261617212 */ /* 0x000fe200078e968d */
        /* <DEDUP_REMOVED lines=13> */
.L_x_611:
        /* <DEDUP_REMOVED lines=19> */
.L_x_615:
[----:B------:R-:W-:-:S04]  /*fe50*/  IADD3 R0, PT, PT, R0, 0x1, RZ ;  /* 0x0000000100007810 */ /* 0x000fc80007ffe0ff */
[C---:B------:R-:W-:Y:S01]  /*fe60*/  ISETP.NE.AND P6, PT, R0.reuse, RZ, PT ;  /* 0x000000ff0000720c */ /* 0x040fe20003fc5270 */
[----:B------:R-:W-:-:S12]  /*fe70*/  IMAD.WIDE.U32 R98, R0, -0x2daee0ad, RZ ;  /* 0xd2511f5300627825 */ /* 0x000fd800078e00ff */
[----:B------:R-:W-:Y:S05]  /*fe80*/  @P6 BRA `(.L_x_616) ;  /* 0x0000000000286947 */ /* 0x000fea0003800000 */
[----:B------:R-:W-:Y:S01]  /*fe90*/  VIADD R2, R2, 0x1 ;  /* 0x0000000102027836 */ /* 0x000fe20000000000 */
[----:B------:R-:W-:-:S04]  /*fea0*/  P2R R96, PR, RZ, 0x1 ;  /* 0x00000001ff607803 */ /* 0x000fc80000000000 */
        /* <DEDUP_REMOVED lines=8> */
.L_x_616:
[----:B------:R-:W-:Y:S01]  /*ff30*/  LOP3.LUT R96, R121, R99, R133, 0x96, !PT ;  /* 0x0000006379607212 */ /* 0x000fe200078e9685 */
[----:B------:R-:W-:Y:S01]  /*ff40*/  IMAD.WIDE.U32 R140, R16, -0x326172a9, RZ ;  /* 0xcd9e8d57108c7825 */ /* 0x000fe200078e00ff */
[C---:B------:R-:W-:Y:S02]  /*ff50*/  IADD3 R129, PT, PT, R133.reuse, 0x76cf5d0a, RZ ;  /* 0x76cf5d0a85817810 */ /* 0x040fe40007ffe0ff */
[----:B------:R-:W-:Y:S01]  /*ff60*/  IADD3 R165, PT, PT, R133, -0x695add53, RZ ;  /* 0x96a522ad85a57810 */ /* 0x000fe20007ffe0ff */
[----:B------:R-:W-:Y:S01]  /*ff70*/  VIADD R99, R132, 0x9e3779b9 ;  /* 0x9e3779b984637836 */ /* 0x000fe20000000000 */
[----:B------:R-:W-:Y:S01]  /*ff80*/  LOP3.LUT R141, R2, R141, R132, 0x96, !PT ;  /* 0x0000008d028d7212 */ /* 0x000fe200078e9684 */
[----:B------:R-:W-:-:S05]  /*ff90*/  IMAD.WIDE.U32 R96, R96, -0x326172a9, RZ ;  /* 0xcd9e8d5760607825 */ /* 0x000fca00078e00ff */
        /* <DEDUP_REMOVED lines=16> */
[----:B------:R-:W-:-:S05]  /*100a0*/  IMAD.WIDE.U32 R98, R99, -0x2daee0ad, RZ ;  /* 0xd2511f5363627825 */ /* 0x000fca00078e00ff */
[----:B------:R-:W-:Y:S01]  /*100b0*/  LOP3.LUT R129, R129, R140, R99, 0x96, !PT ;  /* 0x0000008c81817212 */ /* 0x000fe200078e9663 */
[----:B------:R-:W-:Y:S01]  /*100c0*/  IMAD.WIDE.U32 R140, R97, -0x326172a9, RZ ;  /* 0xcd9e8d57618c7825 */ /* 0x000fe200078e00ff */
[----:B------:R-:W-:-:S03]  /*100d0*/  IADD3 R99, PT, PT, R132, 0x1715609d, RZ ;  /* 0x1715609d84637810 */ /* 0x000fc60007ffe0ff */
        /* <DEDUP_REMOVED lines=11> */
[----:B------:R-:W-:-:S03]  /*10190*/  IADD3 R97, PT, PT, R132, -0x4ab325aa, RZ ;  /* 0xb54cda5684617810 */ /* 0x000fc60007ffe0ff */
        /* <DEDUP_REMOVED lines=17> */
[----:B------:R-:W-:-:S04]  /*102b0*/  LOP3.LUT R156, R99, R156, R167, 0x96, !PT ;  /* 0x0000009c639c7212 */ /* 0x000fc800078e96a7 */
[----:B------:R-:W-:Y:S01]  /*102c0*/  LOP3.LUT R165, R165, R98, R97, 0x96, !PT ;  /* 0x00000062a5a57212 */ /* 0x000fe200078e9661 */
[----:B------:R-:W-:Y:S02]  /*102d0*/  IMAD.MOV.U32 R97, RZ, RZ, R134 ;  /* 0x000000ffff617224 */ /* 0x000fe400078e0086 */
[----:B------:R-:W-:-:S07]  /*102e0*/  IMAD.MOV.U32 R134, RZ, RZ, R96 ;  /* 0x000000ffff867224 */ /* 0x000fce00078e0060 */
.L_x_614:
[----:B------:R-:W-:Y:S02]  /*102f0*/  I2FP.F32.U32 R97, R97 ;  /* 0x0000006100617245 */ /* 0x000fe40000201000 */
[----:B------:R-:W-:Y:S02]  /*10300*/  PRMT R96, R91, 0x7632, R96 ;  /* 0x000076325b607816 */ /* 0x000fe40000000060 */
[----:B------:R-:W-:Y:S01]  /*10310*/  PRMT R98, R158, 0x5410, R159 ;  /* 0x000054109e627816 */ /* 0x000fe2000000009f */
[----:B------:R-:W-:Y:S02]  /*10320*/  FFMA.FTZ R97, R97, R102, 1.1641532182693481445e-10 ;  /* 0x2f00000061617423 */ /* 0x000fe40000010066 */
[----:B------:R-:W-:-:S03]  /*10330*/  IMAD.U32 R96, R96, 0x10000, RZ ;  /* 0x0001000060607824 */ /* 0x000fc600078e00ff */
[----:B------:R-:W-:Y:S01]  /*10340*/  FSETP.GTU.FTZ.AND P6, PT, R97, UR4, PT ;  /* 0x0000000461007c0b */ /* 0x000fe2000bfdc000 */
[----:B------:R-:W-:-:S03]  /*10350*/  FMUL.FTZ R96, R96, UR5 ;  /* 0x0000000560607c20 */ /* 0x000fc60008410000 */
[----:B------:R-:W-:Y:S02]  /*10360*/  SEL R129, RZ, 0x1, P6 ;  /* 0x00000001ff817807 */ /* 0x000fe40003000000 */
[----:B------:R-:W-:-:S05]  /*10370*/  FSEL R97, R96, RZ, !P6 ;  /* 0x000000ff60617208 */ /* 0x000fca0007000000 */
[--C-:B------:R-:W-:Y:S01]  /*10380*/  FADD.FTZ R96, R162, R97.reuse ;  /* 0x00000061a2607221 */ /* 0x100fe20000010000 */
[----:B------:R-:W-:-:S05]  /*10390*/  @P1 PRMT R97, R95, 0x7632, R97 ;  /* 0x000076325f611816 */ /* 0x000fca0000000061 */
[----:B------:R-:W-:-:S04]  /*103a0*/  @P1 IMAD.U32 R97, R97, 0x10000, RZ ;  /* 0x0001000061611824 */ /* 0x000fc800078e00ff */
[----:B------:R-:W-:Y:S01]  /*103b0*/  @P1 FADD.FTZ R141, R96, R97 ;  /* 0x00000061608d1221 */ /* 0x000fe20000010000 */
[----:B------:R-:W-:Y:S02]  /*103c0*/  @!P1 MOV R141, R96 ;  /* 0x00000060008d9202 */ /* 0x000fe40000000f00 */
[----:B------:R-:W-:Y:S02]  /*103d0*/  PRMT R97, R154, 0x5410, R152 ;  /* 0x000054109a617816 */ /* 0x000fe40000000098 */
[----:B------:R-:W-:Y:S02]  /*103e0*/  F2FP.BF16.F32.PACK_AB R99, RZ, R141 ;  /* 0x0000008dff63723e */ /* 0x000fe400000010ff */
[----:B------:R-:W-:Y:S02]  /*103f0*/  PRMT R96, R146, 0x5410, R136 ;  /* 0x0000541092607816 */ /* 0x000fe40000000088 */
[----:B------:R-:W-:Y:S01]  /*10400*/  PRMT R99, R160, 0x5410, R99 ;  /* 0x00005410a0637816 */ /* 0x000fe20000000063 */
[----:B------:R-:W-:Y:S06]  /*10410*/  BRA `(.L_x_617) ;  /* 0x00000030000c7947 */ /* 0x000fec0003800000 */
.L_x_568:
[----:B------:R-:W-:Y:S01]  /*10420*/  ISETP.NE.AND P2, PT, R146, 0x1, PT ;  /* 0x000000019200780c */ /* 0x000fe20003f45270 */
[----:B--2---:R-:W-:Y:S01]  /*10430*/  IMAD.MOV.U32 R140, RZ, RZ, 0x2 ;  /* 0x00000002ff8c7424 */ /* 0x004fe200078e00ff */
        /* <DEDUP_REMOVED lines=13> */
.L_x_619:
        /* <DEDUP_REMOVED lines=12> */
.L_x_620:
        /* <DEDUP_REMOVED lines=41> */
[----:B------:R-:W-:Y:S01]  /*10860*/  IMAD.WIDE.U32 R140, R130, -0x326172a9, RZ ;  /* 0xcd9e8d57828c7825 */ /* 0x000fe200078e00ff */
[----:B------:R-:W-:-:S04]  /*10870*/  MOV R130, R106 ;  /* 0x0000006a00827202 */ /* 0x000fc80000000f00 */
        /* <DEDUP_REMOVED lines=15> */
[----:B------:R-:W-:Y:S01]  /*10970*/  LOP3.LUT R165, R165, R142, R141, 0x96, !PT ;  /* 0x0000008ea5a57212 */ /* 0x000fe200078e968d */
[----:B------:R-:W-:-:S07]  /*10980*/  IMAD.MOV.U32 R140, RZ, RZ, RZ ;  /* 0x000000ffff8c7224 */ /* 0x000fce00078e00ff */
.L_x_618:
[----:B------:R-:W-:Y:S01]  /*10990*/  I2FP.F32.U32 R141, R130 ;  /* 0x00000082008d7245 */ /* 0x000fe20000201000 */
[----:B-----5:R-:W-:Y:S01]  /*109a0*/  IMAD.U32 R106, R96, 0x10000, RZ ;  /* 0x00010000606a7824 */ /* 0x020fe200078e00ff */
[----:B------:R-:W-:Y:S01]  /*109b0*/  ISETP.NE.AND P3, PT, R140, 0x1, PT ;  /* 0x000000018c00780c */ /* 0x000fe20003f65270 */
[----:B------:R-:W-:Y:S01]  /*109c0*/  IMAD.MOV.U32 R142, RZ, RZ, 0x2 ;  /* 0x00000002ff8e7424 */ /* 0x000fe200078e00ff */
[----:B------:R-:W-:Y:S01]  /*109d0*/  @P1 SHF.L.U32 R130, R92, 0x10, RZ ;  /* 0x000000105c821819 */ /* 0x000fe200000006ff */
[----:B------:R-:W-:Y:S01]  /*109e0*/  FFMA.FTZ R141, R141, R102, 1.1641532182693481445e-10 ;  /* 0x2f0000008d8d7423 */ /* 0x000fe20000010066 */
[----:B------:R-:W-:Y:S01]  /*109f0*/  FMUL.FTZ R106, R106, UR5 ;  /* 0x000000056a6a7c20 */ /* 0x000fe20008410000 */
[----:B------:R-:W-:-:S03]  /*10a00*/  PRMT R96, R96, 0x7632, R96 ;  /* 0x0000763260607816 */ /* 0x000fc60000000060 */
[----:B------:R-:W-:-:S04]  /*10a10*/  FSETP.GTU.FTZ.AND P2, PT, R141, UR4, PT ;  /* 0x000000048d007c0b */ /* 0x000fc8000bf5c000 */
[----:B------:R-:W-:Y:S02]  /*10a20*/  FSEL R145, R106, RZ, !P2 ;  /* 0x000000ff6a917208 */ /* 0x000fe40005000000 */
[----:B------:R-:W-:-:S03]  /*10a30*/  PLOP3.LUT P2, PT, P2, PT, PT, 0x8, 0x80 ;  /* 0x000000000080781c */ /* 0x000fc6000174e170 */
[----:B------:R-:W-:Y:S01]  /*10a40*/  @P1 FADD.FTZ R145, R130, R145 ;  /* 0x0000009182911221 */ /* 0x000fe20000010000 */
[----:B------:R-:W-:Y:S01]  /*10a50*/  P2R R106, PR, RZ, 0x4 ;  /* 0x00000004ff6a7803 */ /* 0x000fe20000000000 */
        /* <DEDUP_REMOVED lines=11> */
.L_x_622:
        /* <DEDUP_REMOVED lines=12> */
.L_x_623:
        /* <DEDUP_REMOVED lines=42> */
[----:B------:R-:W-:Y:S01]  /*10e70*/  IMAD.MOV.U32 R130, RZ, RZ, R134 ;  /* 0x000000ffff827224 */ /* 0x000fe200078e0086 */
        /* <DEDUP_REMOVED lines=15> */
[----:B------:R-:W-:Y:S01]  /*10f70*/  IMAD.MOV.U32 R142, RZ, RZ, RZ ;  /* 0x000000ffff8e7224 */ /* 0x000fe200078e00ff */
[----:B------:R-:W-:-:S07]  /*10f80*/  LOP3.LUT R156, R143, R156, R167, 0x96, !PT ;  /* 0x0000009c8f9c7212 */ /* 0x000fce00078e96a7 */
.L_x_621:
[----:B------:R-:W-:Y:S01]  /*10f90*/  I2FP.F32.U32 R141, R130 ;  /* 0x00000082008d7245 */ /* 0x000fe20000201000 */
[----:B------:R-:W-:Y:S01]  /*10fa0*/  IMAD.U32 R96, R96, 0x10000, RZ ;  /* 0x0001000060607824 */ /* 0x000fe200078e00ff */
[----:B------:R-:W-:Y:S01]  /*10fb0*/  ISETP.NE.AND P3, PT, R142, 0x1, PT ;  /* 0x000000018e00780c */ /* 0x000fe20003f65270 */
[----:B------:R-:W-:Y:S01]  /*10fc0*/  IMAD.MOV.U32 R144, RZ, RZ, 0x2 ;  /* 0x00000002ff907424 */ /* 0x000fe200078e00ff */
[----:B------:R-:W-:Y:S01]  /*10fd0*/  @P1 PRMT R130, R92, 0x7632, R130 ;  /* 0x000076325c821816 */ /* 0x000fe20000000082 */
[----:B------:R-:W-:Y:S01]  /*10fe0*/  FFMA.FTZ R141, R141, R102, 1.1641532182693481445e-10 ;  /* 0x2f0000008d8d7423 */ /* 0x000fe20000010066 */
[----:B------:R-:W-:Y:S02]  /*10ff0*/  FMUL.FTZ R96, R96, UR5 ;  /* 0x0000000560607c20 */ /* 0x000fe40008410000 */
[----:B------:R-:W-:Y:S02]  /*11000*/  @P1 SHF.L.U32 R130, R130, 0x10, RZ ;  /* 0x0000001082821819 */ /* 0x000fe400000006ff */
        /* <DEDUP_REMOVED lines=16> */
.L_x_625:
        /* <DEDUP_REMOVED lines=12> */
.L_x_626:
        /* <DEDUP_REMOVED lines=9> */
[----:B------:R-:W-:Y:S01]  /*11260*/  IMAD.MOV.U32 R144, RZ, RZ, RZ ;  /* 0x000000ffff907224 */ /* 0x000fe200078e00ff */
        /* <DEDUP_REMOVED lines=20> */
[----:B------:R-:W-:-:S04]  /*113b0*/  IMAD.WIDE.U32 R140, R96, -0x326172a9, RZ ;  /* 0xcd9e8d57608c7825 */ /* 0x000fc800078e00ff */
[----:B------:R-:W-:Y:S01]  /*113c0*/  IMAD.MOV.U32 R96, RZ, RZ, R134 ;  /* 0x000000ffff607224 */ /* 0x000fe200078e0086 */
        /* <DEDUP_REMOVED lines=20> */
[C---:B------:R-:W-:Y:S02]  /*11510*/  VIADD R141, R132.reuse, 0xf1bbcdc8 ;  /* 0xf1bbcdc8848d7836 */ /* 0x040fe40000000000 */
[----:B------:R-:W-:Y:S01]  /*11520*/  IMAD.WIDE.U32 R166, R143, -0x326172a9, RZ ;  /* 0xcd9e8d578fa67825 */ /* 0x000fe200078e00ff */
[----:B------:R-:W-:Y:S02]  /*11530*/  IADD3 R143, PT, PT, R132, -0x700cb87f, RZ ;  /* 0x8ff34781848f7810 */ /* 0x000fe40007ffe0ff */
[----:B------:R-:W-:Y:S02]  /*11540*/  LOP3.LUT R141, R141, R154, R157, 0x96, !PT ;  /* 0x0000009a8d8d7212 */ /* 0x000fe400078e969d */
[----:B------:R-:W-:-:S03]  /*11550*/  LOP3.LUT R156, R143, R156, R167, 0x96, !PT ;  /* 0x0000009c8f9c7212 */ /* 0x000fc600078e96a7 */
[----:B------:R-:W-:-:S05]  /*11560*/  IMAD.WIDE.U32 R142, R141, -0x2daee0ad, RZ ;  /* 0xd2511f538d8e7825 */ /* 0x000fca00078e00ff */
[----:B------:R-:W-:Y:S02]  /*11570*/  LOP3.LUT R165, R165, R140, R143, 0x96, !PT ;  /* 0x0000008ca5a57212 */ /* 0x000fe400078e968f */
[----:B------:R-:W-:-:S07]  /*11580*/  MOV R134, R142 ;  /* 0x0000008e00867202 */ /* 0x000fce0000000f00 */
.L_x_624:
[----:B------:R-:W-:Y:S01]  /*11590*/  I2FP.F32.U32 R141, R96 ;  /* 0x00000060008d7245 */ /* 0x000fe20000201000 */
[----:B------:R-:W-:Y:S01]  /*115a0*/  IMAD.U32 R96, R97, 0x10000, RZ ;  /* 0x0001000061607824 */ /* 0x000fe200078e00ff */
[----:B------:R-:W-:Y:S02]  /*115b0*/  ISETP.NE.AND P3, PT, R144, 0x1, PT ;  /* 0x000000019000780c */ /* 0x000fe40003f65270 */
[----:B------:R-:W-:Y:S01]  /*115c0*/  @P1 SHF.L.U32 R140, R93, 0x10, RZ ;  /* 0x000000105d8c1819 */ /* 0x000fe200000006ff */
[----:B------:R-:W-:Y:S01]  /*115d0*/  FFMA.FTZ R141, R141, R102, 1.1641532182693481445e-10 ;  /* 0x2f0000008d8d7423 */ /* 0x000fe20000010066 */
[----:B------:R-:W-:Y:S01]  /*115e0*/  FMUL.FTZ R96, R96, UR5 ;  /* 0x0000000560607c20 */ /* 0x000fe20008410000 */
[----:B------:R-:W-:Y:S01]  /*115f0*/  PRMT R143, R97, 0x7632, R143 ;  /* 0x00007632618f7816 */ /* 0x000fe2000000008f */
[----:B------:R-:W-:Y:S02]  /*11600*/  IMAD.MOV.U32 R97, RZ, RZ, R166 ;  /* 0x000000ffff617224 */ /* 0x000fe400078e00a6 */
[----:B------:R-:W-:-:S04]  /*11610*/  FSETP.GTU.FTZ.AND P2, PT, R141, UR4, PT ;  /* 0x000000048d007c0b */ /* 0x000fc8000bf5c000 */
[----:B------:R-:W-:Y:S02]  /*11620*/  FSEL R155, R96, RZ, !P2 ;  /* 0x000000ff609b7208 */ /* 0x000fe40005000000 */
[----:B------:R-:W-:-:S03]  /*11630*/  PLOP3.LUT P2, PT, P2, PT, PT, 0x8, 0x80 ;  /* 0x000000000080781c */ /* 0x000fc6000174e170 */
[----:B------:R-:W-:Y:S01]  /*11640*/  @P1 FADD.FTZ R155, R140, R155 ;  /* 0x0000009b8c9b1221 */ /* 0x000fe20000010000 */
[----:B------:R-:W-:Y:S01]  /*11650*/  P2R R142, PR, RZ, 0x4 ;  /* 0x00000004ff8e7803 */ /* 0x000fe20000000000 */
[----:B------:R-:W-:-:S03]  /*11660*/  IMAD.MOV.U32 R140, RZ, RZ, 0x2 ;  /* 0x00000002ff8c7424 */ /* 0x000fc600078e00ff */
        /* <DEDUP_REMOVED lines=10> */
.L_x_628:
        /* <DEDUP_REMOVED lines=12> */
.L_x_629:
        /* <DEDUP_REMOVED lines=52> */
[----:B------:R-:W-:Y:S02]  /*11b10*/  LOP3.LUT R97, R141, R156, R97, 0x96, !PT ;  /* 0x0000009c8d617212 */ /* 0x000fe400078e9661 */
[----:B------:R-:W-:-:S04]  /*11b20*/  IADD3 R141, PT, PT, R132, -0x700cb87f, RZ ;  /* 0x8ff34781848d7810 */ /* 0x000fc80007ffe0ff */
[----:B------:R-:W-:Y:S01]  /*11b30*/  LOP3.LUT R156, R141, R96, R167, 0x96, !PT ;  /* 0x000000608d9c7212 */ /* 0x000fe200078e96a7 */
[----:B------:R-:W-:-:S05]  /*11b40*/  IMAD.WIDE.U32 R96, R97, -0x2daee0ad, RZ ;  /* 0xd2511f5361607825 */ /* 0x000fca00078e00ff */
[----:B------:R-:W-:Y:S01]  /*11b50*/  LOP3.LUT R165, R165, R140, R97, 0x96, !PT ;  /* 0x0000008ca5a57212 */ /* 0x000fe200078e9661 */
[----:B------:R-:W-:Y:S01]  /*11b60*/  IMAD.MOV.U32 R97, RZ, RZ, R134 ;  /* 0x000000ffff617224 */ /* 0x000fe200078e0086 */
[----:B------:R-:W-:Y:S01]  /*11b70*/  MOV R134, R96 ;  /* 0x0000006000867202 */ /* 0x000fe20000000f00 */
[----:B------:R-:W-:-:S07]  /*11b80*/  IMAD.MOV.U32 R140, RZ, RZ, RZ ;  /* 0x000000ffff8c7224 */ /* 0x000fce00078e00ff */
.L_x_627:
        /* <DEDUP_REMOVED lines=24> */
.L_x_631:
        /* <DEDUP_REMOVED lines=12> */
.L_x_632:
        /* <DEDUP_REMOVED lines=50> */
[----:B------:R-:W-:-:S03]  /*120f0*/  IADD3 R141, PT, PT, R132, -0x700cb87f, RZ ;  /* 0x8ff34781848d7810 */ /* 0x000fc60007ffe0ff */
[----:B------:R-:W-:Y:S02]  /*12100*/  VIADD R97, R132, 0xf1bbcdc8 ;  /* 0xf1bbcdc884617836 */ /* 0x000fe40000000000 */
[----:B------:R-:W-:-:S03]  /*12110*/  IMAD.WIDE.U32 R166, R143, -0x326172a9, RZ ;  /* 0xcd9e8d578fa67825 */ /* 0x000fc600078e00ff */
[----:B------:R-:W-:Y:S02]  /*12120*/  LOP3.LUT R97, R97, R96, R157, 0x96, !PT ;  /* 0x0000006061617212 */ /* 0x000fe400078e969d */
[----:B------:R-:W-:Y:S01]  /*12130*/  LOP3.LUT R156, R141, R156, R167, 0x96, !PT ;  /* 0x0000009c8d9c7212 */ /* 0x000fe200078e96a7 */
[----:B------:R-:W-:Y:S02]  /*12140*/  IMAD.MOV.U32 R141, RZ, RZ, RZ ;  /* 0x000000ffff8d7224 */ /* 0x000fe400078e00ff */
[----:B------:R-:W-:-:S05]  /*12150*/  IMAD.WIDE.U32 R96, R97, -0x2daee0ad, RZ ;  /* 0xd2511f5361607825 */ /* 0x000fca00078e00ff */
[----:B------:R-:W-:Y:S01]  /*12160*/  LOP3.LUT R165, R165, R140, R97, 0x96, !PT ;  /* 0x0000008ca5a57212 */ /* 0x000fe200078e9661 */
[----:B------:R-:W-:Y:S01]  /*12170*/  IMAD.MOV.U32 R97, RZ, RZ, R134 ;  /* 0x000000ffff617224 */ /* 0x000fe200078e0086 */
[----:B------:R-:W-:-:S07]  /*12180*/  MOV R134, R96 ;  /* 0x0000006000867202 */ /* 0x000fce0000000f00 */
.L_x_630:
[----:B------:R-:W-:Y:S01]  /*12190*/  I2FP.F32.U32 R97, R97 ;  /* 0x0000006100617245 */ /* 0x000fe20000201000 */
[C---:B------:R-:W-:Y:S01]  /*121a0*/  IMAD.U32 R96, R98.reuse, 0x10000, RZ ;  /* 0x0001000062607824 */ /* 0x040fe200078e00ff */
[----:B------:R-:W-:Y:S01]  /*121b0*/  ISETP.NE.AND P3, PT, R141, 0x1, PT ;  /* 0x000000018d00780c */ /* 0x000fe20003f65270 */
[----:B------:R-:W-:Y:S01]  /*121c0*/  IMAD.MOV.U32 R140, RZ, RZ, 0x2 ;  /* 0x00000002ff8c7424 */ /* 0x000fe200078e00ff */
[----:B------:R-:W-:Y:S01]  /*121d0*/  PRMT R98, R98, 0x7632, R98 ;  /* 0x0000763262627816 */ /* 0x000fe20000000062 */
[----:B------:R-:W-:Y:S01]  /*121e0*/  FFMA.FTZ R97, R97, R102, 1.1641532182693481445e-10 ;  /* 0x2f00000061617423 */ /* 0x000fe20000010066 */
[----:B------:R-:W-:-:S04]  /*121f0*/  FMUL.FTZ R96, R96, UR5 ;  /* 0x0000000560607c20 */ /* 0x000fc80008410000 */
[----:B------:R-:W-:Y:S01]  /*12200*/  FSETP.GTU.FTZ.AND P2, PT, R97, UR4, PT ;  /* 0x0000000461007c0b */ /* 0x000fe2000bf5c000 */
[----:B------:R-:W-:-:S03]  /*12210*/  IMAD.MOV.U32 R97, RZ, RZ, R166 ;  /* 0x000000ffff617224 */ /* 0x000fc600078e00a6 */
[----:B------:R-:W-:Y:S02]  /*12220*/  FSEL R163, R96, RZ, !P2 ;  /* 0x000000ff60a37208 */ /* 0x000fe40005000000 */
[----:B------:R-:W-:Y:S02]  /*12230*/  @P1 SHF.L.U32 R96, R94, 0x10, RZ ;  /* 0x000000105e601819 */ /* 0x000fe400000006ff */
        /* <DEDUP_REMOVED lines=12> */
.L_x_634:
        /* <DEDUP_REMOVED lines=12> */
.L_x_635:
        /* <DEDUP_REMOVED lines=60> */
.L_x_633:
[----:B------:R-:W-:Y:S01]  /*12780*/  I2FP.F32.U32 R97, R97 ;  /* 0x0000006100617245 */ /* 0x000fe20000201000 */
[----:B------:R-:W-:Y:S01]  /*12790*/  IMAD.U32 R98, R98, 0x10000, RZ ;  /* 0x0001000062627824 */ /* 0x000fe200078e00ff */
[----:B------:R-:W-:Y:S02]  /*127a0*/  ISETP.NE.AND P4, PT, R140, 0x1, PT ;  /* 0x000000018c00780c */ /* 0x000fe40003f85270 */
[----:B------:R-:W-:Y:S01]  /*127b0*/  @P1 PRMT R96, R94, 0x7632, R96 ;  /* 0x000076325e601816 */ /* 0x000fe20000000060 */
[----:B------:R-:W-:Y:S01]  /*127c0*/  FFMA.FTZ R97, R97, R102, 1.1641532182693481445e-10 ;  /* 0x2f00000061617423 */ /* 0x000fe20000010066 */
[----:B------:R-:W-:Y:S02]  /*127d0*/  FMUL.FTZ R98, R98, UR5 ;  /* 0x0000000562627c20 */ /* 0x000fe40008410000 */
[----:B------:R-:W-:Y:S02]  /*127e0*/  @P1 SHF.L.U32 R96, R96, 0x10, RZ ;  /* 0x0000001060601819 */ /* 0x000fe400000006ff */
[----:B------:R-:W-:Y:S01]  /*127f0*/  FSETP.GTU.FTZ.AND P3, PT, R97, UR4, PT ;  /* 0x0000000461007c0b */ /* 0x000fe2000bf7c000 */
[----:B------:R-:W-:-:S03]  /*12800*/  IMAD.MOV.U32 R97, RZ, RZ, R166 ;  /* 0x000000ffff617224 */ /* 0x000fc600078e00a6 */
[----:B------:R-:W-:Y:S01]  /*12810*/  FSEL R169, R98, RZ, !P3 ;  /* 0x000000ff62a97208 */ /* 0x000fe20005800000 */
[----:B------:R-:W-:Y:S01]  /*12820*/  IMAD.MOV.U32 R98, RZ, RZ, 0x2 ;  /* 0x00000002ff627424 */ /* 0x000fe200078e00ff */
        /* <DEDUP_REMOVED lines=12> */
.L_x_637:
        /* <DEDUP_REMOVED lines=12> */
.L_x_638:
        /* <DEDUP_REMOVED lines=11> */
[----:B------:R-:W-:-:S04]  /*12a60*/  IMAD.WIDE.U32 R140, R141, -0x2daee0ad, RZ ;  /* 0xd2511f538d8c7825 */ /* 0x000fc800078e00ff */
[----:B------:R-:W-:Y:S01]  /*12a70*/  IMAD.MOV.U32 R98, RZ, RZ, RZ ;  /* 0x000000ffff627224 */ /* 0x000fe200078e00ff */
        /* <DEDUP_REMOVED lines=46> */
[----:B------:R-:W-:-:S07]  /*12d60*/  MOV R134, R96 ;  /* 0x0000006000867202 */ /* 0x000fce0000000f00 */
.L_x_636:
        /* <DEDUP_REMOVED lines=23> */
.L_x_640:
        /* <DEDUP_REMOVED lines=12> */
.L_x_641:
        /* <DEDUP_REMOVED lines=51> */
[----:B------:R-:W-:Y:S01]  /*132d0*/  LOP3.LUT R141, R141, R140, R99, 0x96, !PT ;  /* 0x0000008c8d8d7212 */ /* 0x000fe200078e9663 */
[----:B------:R-:W-:Y:S01]  /*132e0*/  IMAD.MOV.U32 R140, RZ, RZ, RZ ;  /* 0x000000ffff8c7224 */ /* 0x000fe200078e00ff */
[----:B------:R-:W-:Y:S01]  /*132f0*/  IADD3 R99, PT, PT, R132, -0x700cb87f, RZ ;  /* 0x8ff3478184637810 */ /* 0x000fe20007ffe0ff */
[----:B------:R-:W-:-:S04]  /*13300*/  IMAD.WIDE.U32 R96, R97, -0x2daee0ad, RZ ;  /* 0xd2511f5361607825 */ /* 0x000fc800078e00ff */
[----:B------:R-:W-:Y:S01]  /*13310*/  IMAD.WIDE.U32 R166, R141, -0x326172a9, RZ ;  /* 0xcd9e8d578da67825 */ /* 0x000fe200078e00ff */
[----:B------:R-:W-:-:S03]  /*13320*/  LOP3.LUT R165, R165, R98, R97, 0x96, !PT ;  /* 0x00000062a5a57212 */ /* 0x000fc600078e9661 */
[----:B------:R-:W-:Y:S01]  /*13330*/  IMAD.MOV.U32 R97, RZ, RZ, R134 ;  /* 0x000000ffff617224 */ /* 0x000fe200078e0086 */
[----:B------:R-:W-:Y:S02]  /*13340*/  LOP3.LUT R156, R99, R156, R167, 0x96, !PT ;  /* 0x0000009c639c7212 */ /* 0x000fe400078e96a7 */
[----:B------:R-:W-:-:S07]  /*13350*/  MOV R134, R96 ;  /* 0x0000006000867202 */ /* 0x000fce0000000f00 */
.L_x_639:
[----:B------:R-:W-:Y:S01]  /*13360*/  I2FP.F32.U32 R97, R97 ;  /* 0x0000006100617245 */ /* 0x000fe20000201000 */
[----:B------:R-:W-:Y:S01]  /*13370*/  IMAD.U32 R160, R160, 0x10000, RZ ;  /* 0x00010000a0a07824 */ /* 0x000fe200078e00ff */
[----:B------:R-:W-:Y:S02]  /*13380*/  @P1 PRMT R96, R95, 0x7632, R96 ;  /* 0x000076325f601816 */ /* 0x000fe40000000060 */
[----:B------:R-:W-:Y:S01]  /*13390*/  PRMT R98, R158, 0x5410, R159 ;  /* 0x000054109e627816 */ /* 0x000fe2000000009f */
[----:B------:R-:W-:Y:S01]  /*133a0*/  FFMA.FTZ R97, R97, R102, 1.1641532182693481445e-10 ;  /* 0x2f00000061617423 */ /* 0x000fe20000010066 */
[----:B------:R-:W-:Y:S01]  /*133b0*/  FMUL.FTZ R160, R160, UR5 ;  /* 0x00000005a0a07c20 */ /* 0x000fe20008410000 */
[----:B------:R-:W-:-:S03]  /*133c0*/  @P1 SHF.L.U32 R96, R96, 0x10, RZ ;  /* 0x0000001060601819 */ /* 0x000fc600000006ff */
[----:B------:R-:W-:Y:S02]  /*133d0*/  FSETP.GTU.FTZ.AND P5, PT, R97, UR4, PT ;  /* 0x0000000461007c0b */ /* 0x000fe4000bfbc000 */
[----:B------:R-:W-:Y:S02]  /*133e0*/  PRMT R97, R152, 0x5410, R154 ;  /* 0x0000541098617816 */ /* 0x000fe4000000009a */
[----:B------:R-:W-:Y:S02]  /*133f0*/  FSEL R141, R160, RZ, !P5 ;  /* 0x000000ffa08d7208 */ /* 0x000fe40006800000 */
[----:B------:R-:W-:-:S03]  /*13400*/  PLOP3.LUT P5, PT, P5, PT, PT, 0x8, 0x80 ;  /* 0x000000000080781c */ /* 0x000fc60002fae170 */
[----:B------:R-:W-:Y:S01]  /*13410*/  @P1 FADD.FTZ R141, R141, R96 ;  /* 0x000000608d8d1221 */ /* 0x000fe20000010000 */
[----:B------:R-:W-:-:S04]  /*13420*/  PRMT R96, R136, 0x5410, R146 ;  /* 0x0000541088607816 */ /* 0x000fc80000000092 */
[----:B------:R-:W-:-:S04]  /*13430*/  F2FP.BF16.F32.PACK_AB R99, RZ, R141 ;  /* 0x0000008dff63723e */ /* 0x000fc800000010ff */
[----:B------:R-:W-:-:S07]  /*13440*/  PRMT R99, R162, 0x5410, R99 ;  /* 0x00005410a2637816 */ /* 0x000fce0000000063 */
.L_x_617:
[----:B------:R-:W-:Y:S01]  /*13450*/  ISETP.NE.AND P6, PT, R106, RZ, PT ;  /* 0x000000ff6a00720c */ /* 0x000fe20003fc5270 */
[----:B------:R-:W-:Y:S01]  /*13460*/  IMAD.WIDE.U32 R172, R104, 0x10, R150 ;  /* 0x0000001068ac7825 */ /* 0x000fe200078e0096 */
[----:B------:R-:W-:Y:S01]  /*13470*/  SEL R136, RZ, 0x1000000, !P5 ;  /* 0x01000000ff887807 */ /* 0x000fe20006800000 */
[----:B------:R-:W0:Y:S01]  /*13480*/  @P0 LDC.64 R158, c[0x0][0x398] ;  /* 0x0000e600ff9e0b82 */ /* 0x000e220000000a00 */
[----:B------:R-:W-:Y:S02]  /*13490*/  SEL R106, RZ, 0x10000, !P4 ;  /* 0x00010000ff6a7807 */ /* 0x000fe40006000000 */
[----:B------:R-:W-:Y:S01]  /*134a0*/  SEL R171, RZ, 0x100, !P3 ;  /* 0x00000100ffab7807 */ /* 0x000fe20005800000 */
[----:B------:R1:W-:Y:S01]  /*134b0*/  STG.E.128 desc[UR8][R172.64], R96 ;  /* 0x00000060ac007986 */ /* 0x0003e2000c101d08 */
[----:B------:R-:W-:Y:S02]  /*134c0*/  ISETP.NE.AND P5, PT, R130, RZ, PT ;  /* 0x000000ff8200720c */ /* 0x000fe40003fa5270 */
[----:B------:R-:W-:-:S02]  /*134d0*/  ISETP.NE.AND P4, PT, R142, RZ, PT ;  /* 0x000000ff8e00720c */ /* 0x000fc40003f85270 */
[----:B------:R-:W-:Y:S02]  /*134e0*/  ISETP.NE.AND P3, PT, R144, RZ, PT ;  /* 0x000000ff9000720c */ /* 0x000fe40003f65270 */
[----:B------:R-:W-:Y:S02]  /*134f0*/  LOP3.LUT R171, R171, R136, R106, 0xfe, !PT ;  /* 0x00000088abab7212 */ /* 0x000fe400078efe6a */
[----:B------:R-:W-:Y:S02]  /*13500*/  SEL R130, RZ, 0x1000000, !P3 ;  /* 0x01000000ff827807 */ /* 0x000fe40005800000 */
[----:B------:R-:W-:Y:S02]  /*13510*/  SEL R157, RZ, 0x10000, !P4 ;  /* 0x00010000ff9d7807 */ /* 0x000fe40006000000 */
[----:B------:R-:W-:Y:S02]  /*13520*/  SEL R106, RZ, 0x100, !P5 ;  /* 0x00000100ff6a7807 */ /* 0x000fe40006800000 */
[----:B------:R-:W-:-:S02]  /*13530*/  SEL R170, RZ, 0x1, !P2 ;  /* 0x00000001ffaa7807 */ /* 0x000fc40005000000 */
[----:B------:R-:W-:Y:S01]  /*13540*/  LOP3.LUT R106, R106, R130, R157, 0xfe, !PT ;  /* 0x000000826a6a7212 */ /* 0x000fe200078efe9d */
[----:B-1----:R-:W-:Y:S01]  /*13550*/  IMAD.WIDE.U32 R96, R104, 0x8, R148 ;  /* 0x0000000868607825 */ /* 0x002fe200078e0094 */
[----:B------:R-:W-:Y:S02]  /*13560*/  SEL R157, RZ, 0x1, !P6 ;  /* 0x00000001ff9d7807 */ /* 0x000fe40007000000 */
[----:B------:R-:W-:Y:S02]  /*13570*/  LOP3.LUT R171, R171, R170, RZ, 0xfc, !PT ;  /* 0x000000aaabab7212 */ /* 0x000fe400078efcff */
[----:B------:R-:W-:-:S05]  /*13580*/  LOP3.LUT R170, R106, R157, RZ, 0xfc, !PT ;  /* 0x0000009d6aaa7212 */ /* 0x000fca00078efcff */
[----:B------:R1:W-:Y:S01]  /*13590*/  STG.E.64 desc[UR8][R96.64], R170 ;  /* 0x000000aa60007986 */ /* 0x0003e2000c101b08 */
[----:B------:R-:W-:Y:S05]  /*135a0*/  @!P0 BRA `(.L_x_642) ;  /* 0x0000000000508947 */ /* 0x000fea0003800000 */
[----:B-1----:R-:W-:Y:S01]  /*135b0*/  IMAD.U32 R96, R128, 0x10000, RZ ;  /* 0x0001000080607824 */ /* 0x002fe200078e00ff */
[----:B------:R-:W-:Y:S02]  /*135c0*/  PRMT R99, R127, 0x7104, RZ ;  /* 0x000071047f637816 */ /* 0x000fe400000000ff */
[----:B------:R-:W-:Y:S02]  /*135d0*/  LOP3.LUT R172, R125, 0xff, RZ, 0xc0, !PT ;  /* 0x000000ff7dac7812 */ /* 0x000fe400078ec0ff */
[----:B------:R-:W-:Y:S02]  /*135e0*/  LOP3.LUT R97, R96, 0xff0000, RZ, 0xc0, !PT ;  /* 0x00ff000060617812 */ /* 0x000fe400078ec0ff */
[----:B------:R-:W-:Y:S01]  /*135f0*/  LOP3.LUT R96, R129, 0xffff, RZ, 0xc0, !PT ;  /* 0x0000ffff81607812 */ /* 0x000fe200078ec0ff */
[----:B------:R-:W-:Y:S01]  /*13600*/  IMAD.WIDE.U32 R172, R172, 0x1000000, RZ ;  /* 0x01000000acac7825 */ /* 0x000fe200078e00ff */
[----:B------:R-:W-:Y:S02]  /*13610*/  LOP3.LUT R170, R124, 0xff, RZ, 0xc0, !PT ;  /* 0x000000ff7caa7812 */ /* 0x000fe400078ec0ff */
[----:B------:R-:W-:-:S02]  /*13620*/  PRMT R98, R97, 0x4210, R96 ;  /* 0x0000421061627816 */ /* 0x000fc40000000060 */
[----:B------:R-:W1:Y:S01]  /*13630*/  LDC.64 R96, c[0x0][0x3b8] ;  /* 0x0000ee00ff607b82 */ /* 0x000e620000000a00 */
[----:B------:R-:W-:Y:S01]  /*13640*/  IMAD.WIDE.U32 R170, R170, 0x10000, RZ ;  /* 0x00010000aaaa7825 */ /* 0x000fe200078e00ff */
[----:B------:R-:W-:Y:S02]  /*13650*/  LOP3.LUT R99, R98, 0xff00, R99, 0xf8, !PT ;  /* 0x0000ff0062637812 */ /* 0x000fe400078ef863 */
[----:B------:R-:W-:Y:S02]  /*13660*/  LOP3.LUT R98, R123, 0xff, RZ, 0xc0, !PT ;  /* 0x000000ff7b627812 */ /* 0x000fe400078ec0ff */
[----:B------:R-:W-:-:S03]  /*13670*/  LOP3.LUT R157, R99, 0xff, R126, 0xf8, !PT ;  /* 0x000000ff639d7812 */ /* 0x000fc600078ef87e */
[----:B------:R-:W-:Y:S01]  /*13680*/  IMAD.WIDE.U32 R98, R98, 0x100, RZ ;  /* 0x0000010062627825 */ /* 0x000fe200078e00ff */
[----:B------:R-:W-:Y:S02]  /*13690*/  LOP3.LUT R157, R171, R157, R173, 0xfe, !PT ;  /* 0x0000009dab9d7212 */ /* 0x000fe400078efead */
[----:B------:R-:W-:Y:S02]  /*136a0*/  LOP3.LUT R171, R98, R172, R170, 0xfe, !PT ;  /* 0x000000ac62ab7212 */ /* 0x000fe400078efeaa */
[----:B------:R-:W-:Y:S02]  /*136b0*/  LOP3.LUT R99, R157, R99, RZ, 0xfc, !PT ;  /* 0x000000639d637212 */ /* 0x000fe400078efcff */
[----:B------:R-:W-:Y:S01]  /*136c0*/  LOP3.LUT R98, R171, 0xff, R122, 0xf8, !PT ;  /* 0x000000ffab627812 */ /* 0x000fe200078ef87a */
[----:B-1----:R-:W-:-:S05]  /*136d0*/  IMAD.WIDE.U32 R96, R104, 0x8, R96 ;  /* 0x0000000868607825 */ /* 0x002fca00078e0060 */
[----:B------:R2:W-:Y:S02]  /*136e0*/  STG.E.64 desc[UR8][R96.64], R98 ;  /* 0x0000006260007986 */ /* 0x0005e4000c101b08 */
.L_x_642:
[----:B-12---:R-:W1:Y:S01]  /*136f0*/  @P1 LDC.64 R96, c[0x0][0x3a0] ;  /* 0x0000e800ff601b82 */ /* 0x006e620000000a00 */
[----:B------:R-:W-:-:S04]  /*13700*/  VIADD R106, R100, 0x200 ;  /* 0x00000200646a7836 */ /* 0x000fc80000000000 */
[----:B0-----:R-:W-:-:S05]  /*13710*/  @P0 IMAD.WIDE.U32 R158, R106, 0x10, R158 ;  /* 0x000000106a9e0825 */ /* 0x001fca00078e009e */
[----:B------:R0:W5:Y:S01]  /*13720*/  @P0 LDG.E.128 R88, desc[UR8][R158.64] ;  /* 0x000000089e580981 */ /* 0x000162000c1e1d00 */
[----:B-1----:R-:W-:-:S04]  /*13730*/  @P1 IMAD.WIDE.U32 R170, R106, 0x10, R96 ;  /* 0x000000106aaa1825 */ /* 0x002fc800078e0060 */
[----:B------:R-:W-:Y:S01]  /*13740*/  IMAD.WIDE.U32 R96, R106, 0x10, R138 ;  /* 0x000000106a607825 */ /* 0x000fe200078e008a */
[----:B------:R0:W5:Y:S05]  /*13750*/  @P1 LDG.E.128 R92, desc[UR8][R170.64] ;  /* 0x00000008aa5c1981 */ /* 0x00016a000c1e1d00 */
[----:B------:R-:W5:Y:S01]  /*13760*/  LDG.E.128 R96, desc[UR8][R96.64] ;  /* 0x0000000860607981 */ /* 0x000f62000c1e1d00 */
[----:B------:R-:W-:Y:S05]  /*13770*/  @!P0 BRA `(.L_x_643) ;  /* 0x0000005c00e88947 */ /* 0x000fea0003800000 */
[----:B------:R-:W-:Y:S01]  /*13780*/  ISETP.NE.AND P2, PT, R140, 0x1, PT ;  /* 0x000000018c00780c */ /* 0x000fe20003f45270 */
[----:B------:R-:W-:Y:S02]  /*13790*/  HFMA2 R124, -RZ, RZ, 0, 1.1920928955078125e-07 ;  /* 0x00000002ff7c7431 */ /* 0x000fe400000001ff */
[----:B------:R-:W-:Y:S02]  /*137a0*/  IMAD.MOV.U32 R122, RZ, RZ, R166 ;  /* 0x000000ffff7a7224 */ /* 0x000fe400078e00a6 */
[----:B------:R-:W-:-:S08]  /*137b0*/  IMAD.MOV.U32 R130, RZ, RZ, R134 ;  /* 0x000000ffff827224 */ /* 0x000fd000078e0086 */
        /* <DEDUP_REMOVED lines=11> */
.L_x_645:
        /* <DEDUP_REMOVED lines=12> */
.L_x_646:
        /* <DEDUP_REMOVED lines=55> */
[----:B------:R-:W-:-:S04]  /*13ca0*/  LOP3.LUT R156, R125, R156, R167, 0x96, !PT ;  /* 0x0000009c7d9c7212 */ /* 0x000fc800078e96a7 */
[----:B------:R-:W-:Y:S01]  /*13cb0*/  LOP3.LUT R165, R165, R124, R123, 0x96, !PT ;  /* 0x0000007ca5a57212 */ /* 0x000fe200078e967b */
[----:B------:R-:W-:Y:S01]  /*13cc0*/  HFMA2 R124, -RZ, RZ, 0, 0 ;  /* 0x00000000ff7c7431 */ /* 0x000fe200000001ff */
[----:B------:R-:W-:Y:S01]  /*13cd0*/  MOV R130, R122 ;  /* 0x0000007a00827202 */ /* 0x000fe20000000f00 */
[----:B------:R-:W-:-:S07]  /*13ce0*/  IMAD.MOV.U32 R122, RZ, RZ, R134 ;  /* 0x000000ffff7a7224 */ /* 0x000fce00078e0086 */
.L_x_644:
[----:B------:R-:W-:Y:S01]  /*13cf0*/  I2FP.F32.U32 R123, R122 ;  /* 0x0000007a007b7245 */ /* 0x000fe20000201000 */
[----:B-----5:R-:W-:Y:S01]  /*13d00*/  IMAD.U32 R122, R96, 0x10000, RZ ;  /* 0x00010000607a7824 */ /* 0x020fe200078e00ff */
[----:B------:R-:W-:Y:S02]  /*13d10*/  ISETP.NE.AND P3, PT, R124, 0x1, PT ;  /* 0x000000017c00780c */ /* 0x000fe40003f65270 */
[----:B------:R-:W-:Y:S01]  /*13d20*/  PRMT R96, R96, 0x7632, R96 ;  /* 0x0000763260607816 */ /* 0x000fe20000000060 */
[----:B------:R-:W-:Y:S01]  /*13d30*/  FFMA.FTZ R123, R123, R102, 1.1641532182693481445e-10 ;  /* 0x2f0000007b7b7423 */ /* 0x000fe20000010066 */
[----:B------:R-:W-:Y:S01]  /*13d40*/  FMUL.FTZ R122, R122, UR5 ;  /* 0x000000057a7a7c20 */ /* 0x000fe20008410000 */
[----:B------:R-:W-:-:S03]  /*13d50*/  MOV R125, 0x2 ;  /* 0x00000002007d7802 */ /* 0x000fc60000000f00 */
        /* <DEDUP_REMOVED lines=14> */
.L_x_648:
[----:B------:R-:W-:-:S04]  /*13e40*/  IADD3 R0, PT, PT, R0, 0x1, RZ ;  /* 0x0000000100007810 */ /* 0x000fc80007ffe0ff */
        /* <DEDUP_REMOVED lines=11> */
.L_x_649:
        /* <DEDUP_REMOVED lines=53> */
[----:B------:R-:W-:Y:S01]  /*14250*/  IMAD.WIDE.U32 R166, R127, -0x326172a9, RZ ;  /* 0xcd9e8d577fa67825 */ /* 0x000fe200078e00ff */
[----:B------:R-:W-:-:S03]  /*14260*/  LOP3.LUT R165, R165, R124, R123, 0x96, !PT ;  /* 0x0000007ca5a57212 */ /* 0x000fc600078e967b */
[----:B------:R-:W-:Y:S02]  /*14270*/  VIADD R125, R132, 0x8ff34781 ;  /* 0x8ff34781847d7836 */ /* 0x000fe40000000000 */
[----:B------:R-:W-:Y:S01]  /*14280*/  IMAD.MOV.U32 R123, RZ, RZ, R130 ;  /* 0x000000ffff7b7224 */ /* 0x000fe200078e0082 */
[----:B------:R-:W-:Y:S02]  /*14290*/  MOV R130, R122 ;  /* 0x0000007a00827202 */ /* 0x000fe40000000f00 */
[----:B------:R-:W-:Y:S01]  /*142a0*/  LOP3.LUT R156, R125, R156, R167, 0x96, !PT ;  /* 0x0000009c7d9c7212 */ /* 0x000fe200078e96a7 */
[----:B------:R-:W-:-:S07]  /*142b0*/  IMAD.MOV.U32 R125, RZ, RZ, RZ ;  /* 0x000000ffff7d7224 */ /* 0x000fce00078e00ff */
.L_x_647:
[----:B------:R-:W-:Y:S01]  /*142c0*/  I2FP.F32.U32 R123, R123 ;  /* 0x0000007b007b7245 */ /* 0x000fe20000201000 */
[----:B------:R-:W-:Y:S01]  /*142d0*/  @P1 IMAD.U32 R139, R92, 0x10000, RZ ;  /* 0x000100005c8b1824 */ /* 0x000fe200078e00ff */
[----:B------:R-:W-:Y:S01]  /*142e0*/  SHF.L.U32 R122, R88, 0x10, RZ ;  /* 0x00000010587a7819 */ /* 0x000fe200000006ff */
[----:B------:R-:W-:Y:S01]  /*142f0*/  IMAD.MOV.U32 R124, RZ, RZ, 0x2 ;  /* 0x00000002ff7c7424 */ /* 0x000fe200078e00ff */
[----:B------:R-:W-:Y:S01]  /*14300*/  ISETP.NE.AND P3, PT, R125, 0x1, PT ;  /* 0x000000017d00780c */ /* 0x000fe20003f65270 */
[----:B------:R-:W-:Y:S02]  /*14310*/  FFMA.FTZ R123, R123, R102, 1.1641532182693481445e-10 ;  /* 0x2f0000007b7b7423 */ /* 0x000fe40000010066 */
[----:B------:R-:W-:-:S03]  /*14320*/  FMUL.FTZ R122, R122, UR5 ;  /* 0x000000057a7a7c20 */ /* 0x000fc60008410000 */
[----:B------:R-:W-:-:S04]  /*14330*/  FSETP.GTU.FTZ.AND P2, PT, R123, UR4, PT ;  /* 0x000000047b007c0b */ /* 0x000fc8000bf5c000 */
[----:B------:R-:W-:-:S05]  /*14340*/  FSEL R123, R122, RZ, !P2 ;  /* 0x000000ff7a7b7208 */ /* 0x000fca0005000000 */
[----:B------:R-:W-:Y:S01]  /*14350*/  FADD.FTZ R122, R128, R123 ;  /* 0x0000007b807a7221 */ /* 0x000fe20000010000 */
[----:B------:R-:W-:-:S03]  /*14360*/  MOV R123, R166 ;  /* 0x000000a6007b7202 */ /* 0x000fc60000000f00 */
        /* <DEDUP_REMOVED lines=13> */
.L_x_651:
[----:B------:R-:W-:-:S04]  /*14440*/  VIADD R0, R0, 0x1 ;  /* 0x0000000100007836 */ /* 0x000fc80000000000 */
        /* <DEDUP_REMOVED lines=11> */
.L_x_652:
        /* <DEDUP_REMOVED lines=19> */
[----:B------:R-:W-:Y:S01]  /*14630*/  IMAD.WIDE.U32 R128, R123, -0x2daee0ad, RZ ;  /* 0xd2511f537b807825 */ /* 0x000fe200078e00ff */
[----:B------:R-:W-:-:S03]  /*14640*/  IADD3 R125, PT, PT, R133, -0x126145ec, RZ ;  /* 0xed9eba14857d7810 */ /* 0x000fc60007ffe0ff */
[----:B------:R-:W-:-:S05]  /*14650*/  VIADD R123, R133, 0x32370b8f ;  /* 0x32370b8f857b7836 */ /* 0x000fca0000000000 */
[----:B------:R-:W-:Y:S01]  /*14660*/  LOP3.LUT R123, R123, R126, R129, 0x96, !PT ;  /* 0x0000007e7b7b7212 */ /* 0x000fe200078e9681 */
[----:B------:R-:W-:-:S05]  /*14670*/  IMAD.WIDE.U32 R126, R127, -0x2daee0ad, RZ ;  /* 0xd2511f537f7e7825 */ /* 0x000fca00078e00ff */
[----:B------:R-:W-:Y:S01]  /*14680*/  LOP3.LUT R125, R125, R128, R127, 0x96, !PT ;  /* 0x000000807d7d7212 */ /* 0x000fe200078e967f */
[----:B------:R-:W-:Y:S01]  /*14690*/  IMAD.WIDE.U32 R128, R123, -0x326172a9, RZ ;  /* 0xcd9e8d577b807825 */ /* 0x000fe200078e00ff */
[----:B------:R-:W-:-:S03]  /*146a0*/  IADD3 R127, PT, PT, R132, 0x1715609d, RZ ;  /* 0x1715609d847f7810 */ /* 0x000fc60007ffe0ff */
        /* <DEDUP_REMOVED lines=21> */
[----:B------:R-:W-:Y:S01]  /*14800*/  IMAD.WIDE.U32 R156, R123, -0x326172a9, RZ ;  /* 0xcd9e8d577b9c7825 */ /* 0x000fe200078e00ff */
[----:B------:R-:W-:-:S03]  /*14810*/  LOP3.LUT R125, R125, R128, R127, 0x96, !PT ;  /* 0x000000807d7d7212 */ /* 0x000fc600078e967f */
[----:B------:R-:W-:Y:S02]  /*14820*/  VIADD R123, R132, 0xf1bbcdc8 ;  /* 0xf1bbcdc8847b7836 */ /* 0x000fe40000000000 */
[----:B------:R-:W-:-:S03]  /*14830*/  IMAD.WIDE.U32 R166, R125, -0x326172a9, RZ ;  /* 0xcd9e8d577da67825 */ /* 0x000fc600078e00ff */
[----:B------:R-:W-:Y:S02]  /*14840*/  LOP3.LUT R124, R123, R124, R157, 0x96, !PT ;  /* 0x0000007c7b7c7212 */ /* 0x000fe400078e969d */
[----:B------:R-:W-:-:S03]  /*14850*/  IADD3 R123, PT, PT, R132, -0x700cb87f, RZ ;  /* 0x8ff34781847b7810 */ /* 0x000fc60007ffe0ff */
[----:B------:R-:W-:Y:S01]  /*14860*/  IMAD.WIDE.U32 R124, R124, -0x2daee0ad, RZ ;  /* 0xd2511f537c7c7825 */ /* 0x000fe200078e00ff */
[----:B------:R-:W-:Y:S02]  /*14870*/  LOP3.LUT R156, R123, R156, R167, 0x96, !PT ;  /* 0x0000009c7b9c7212 */ /* 0x000fe400078e96a7 */
[----:B------:R-:W-:Y:S01]  /*14880*/  MOV R123, R130 ;  /* 0x00000082007b7202 */ /* 0x000fe20000000f00 */
[----:B------:R-:W-:Y:S02]  /*14890*/  IMAD.MOV.U32 R130, RZ, RZ, R124 ;  /* 0x000000ffff827224 */ /* 0x000fe400078e007c */
[----:B------:R-:W-:Y:S01]  /*148a0*/  HFMA2 R124, -RZ, RZ, 0, 0 ;  /* 0x00000000ff7c7431 */ /* 0x000fe200000001ff */
[----:B------:R-:W-:-:S07]  /*148b0*/  LOP3.LUT R165, R165, R126, R125, 0x96, !PT ;  /* 0x0000007ea5a57212 */ /* 0x000fce00078e967d */
.L_x_650:
[----:B------:R-:W-:Y:S01]  /*148c0*/  I2FP.F32.U32 R123, R123 ;  /* 0x0000007b007b7245 */ /* 0x000fe20000201000 */
[----:B------:R-:W-:Y:S01]  /*148d0*/  IMAD.U32 R96, R96, 0x10000, RZ ;  /* 0x0001000060607824 */ /* 0x000fe200078e00ff */
[----:B------:R-:W-:Y:S02]  /*148e0*/  ISETP.NE.AND P3, PT, R124, 0x1, PT ;  /* 0x000000017c00780c */ /* 0x000fe40003f65270 */
[----:B------:R-:W-:Y:S01]  /*148f0*/  MOV R126, 0x2 ;  /* 0x00000002007e7802 */ /* 0x000fe20000000f00 */
        /* <DEDUP_REMOVED lines=16> */
.L_x_654:
        /* <DEDUP_REMOVED lines=12> */
.L_x_655:
        /* <DEDUP_REMOVED lines=32> */
[----:B------:R-:W-:-:S03]  /*14cc0*/  IADD3 R123, PT, PT, R133, -0x56f99767, RZ ;  /* 0xa9066899857b7810 */ /* 0x000fc60007ffe0ff */
[----:B------:R-:W-:Y:S01]  /*14cd0*/  VIADD R125, R133, 0x646e171e ;  /* 0x646e171e857d7836 */ /* 0x000fe20000000000 */
[----:B------:R-:W-:Y:S01]  /*14ce0*/  LOP3.LUT R123, R123, R126, R129, 0x96, !PT ;  /* 0x0000007e7b7b7212 */ /* 0x000fe200078e9681 */
[----:B------:R-:W-:-:S04]  /*14cf0*/  IMAD.WIDE.U32 R126, R127, -0x2daee0ad, RZ ;  /* 0xd2511f537f7e7825 */ /* 0x000fc800078e00ff */
[----:B------:R-:W-:Y:S01]  /*14d00*/  IMAD.WIDE.U32 R156, R123, -0x326172a9, RZ ;  /* 0xcd9e8d577b9c7825 */ /* 0x000fe200078e00ff */
[----:B------:R-:W-:Y:S02]  /*14d10*/  LOP3.LUT R128, R125, R128, R127, 0x96, !PT ;  /* 0x000000807d807212 */ /* 0x000fe400078e967f */
[C---:B------:R-:W-:Y:S01]  /*14d20*/  IADD3 R123, PT, PT, R132.reuse, -0x4ab325aa, RZ ;  /* 0xb54cda56847b7810 */ /* 0x040fe20007ffe0ff */
[----:B------:R-:W-:Y:S02]  /*14d30*/  VIADD R125, R132, 0x5384540f ;  /* 0x5384540f847d7836 */ /* 0x000fe40000000000 */
        /* <DEDUP_REMOVED lines=16> */
[----:B------:R-:W-:Y:S01]  /*14e40*/  IMAD.MOV.U32 R123, RZ, RZ, R130 ;  /* 0x000000ffff7b7224 */ /* 0x000fe200078e0082 */
[----:B------:R-:W-:Y:S01]  /*14e50*/  MOV R130, R126 ;  /* 0x0000007e00827202 */ /* 0x000fe20000000f00 */
[----:B------:R-:W-:Y:S01]  /*14e60*/  IMAD.MOV.U32 R126, RZ, RZ, RZ ;  /* 0x000000ffff7e7224 */ /* 0x000fe200078e00ff */
[----:B------:R-:W-:-:S07]  /*14e70*/  LOP3.LUT R165, R165, R124, R127, 0x96, !PT ;  /* 0x0000007ca5a57212 */ /* 0x000fce00078e967f */
.L_x_653:
[----:B------:R-:W-:Y:S01]  /*14e80*/  I2FP.F32.U32 R123, R123 ;  /* 0x0000007b007b7245 */ /* 0x000fe20000201000 */
[----:B------:R-:W-:Y:S01]  /*14e90*/  IMAD.MOV.U32 R124, RZ, RZ, 0x2 ;  /* 0x00000002ff7c7424 */ /* 0x000fe200078e00ff */
[----:B------:R-:W-:Y:S02]  /*14ea0*/  PRMT R96, R88, 0x7632, R96 ;  /* 0x0000763258607816 */ /* 0x000fe40000000060 */
[----:B------:R-:W-:Y:S01]  /*14eb0*/  ISETP.NE.AND P3, PT, R126, 0x1, PT ;  /* 0x000000017e00780c */ /* 0x000fe20003f65270 */
[----:B------:R-:W-:Y:S01]  /*14ec0*/  FFMA.FTZ R123, R123, R102, 1.1641532182693481445e-10 ;  /* 0x2f0000007b7b7423 */ /* 0x000fe20000010066 */
[----:B------:R-:W-:-:S04]  /*14ed0*/  SHF.L.U32 R96, R96, 0x10, RZ ;  /* 0x0000001060607819 */ /* 0x000fc800000006ff */
[----:B------:R-:W-:Y:S01]  /*14ee0*/  FSETP.GTU.FTZ.AND P2, PT, R123, UR4, PT ;  /* 0x000000047b007c0b */ /* 0x000fe2000bf5c000 */
[----:B------:R-:W-:Y:S01]  /*14ef0*/  FMUL.FTZ R96, R96, UR5 ;  /* 0x0000000560607c20 */ /* 0x000fe20008410000 */
[----:B------:R-:W-:-:S04]  /*14f00*/  @P1 PRMT R123, R92, 0x7632, R123 ;  /* 0x000076325c7b1816 */ /* 0x000fc8000000007b */
[----:B------:R-:W-:Y:S01]  /*14f10*/  FSEL R125, R96, RZ, !P2 ;  /* 0x000000ff607d7208 */ /* 0x000fe20005000000 */
[----:B------:R-:W-:-:S04]  /*14f20*/  @P1 IMAD.U32 R123, R123, 0x10000, RZ ;  /* 0x000100007b7b1824 */ /* 0x000fc800078e00ff */
[----:B------:R-:W-:-:S04]  /*14f30*/  FADD.FTZ R96, R138, R125 ;  /* 0x0000007d8a607221 */ /* 0x000fc80000010000 */
[----:B------:R-:W-:Y:S01]  /*14f40*/  @P1 FADD.FTZ R157, R96, R123 ;  /* 0x0000007b609d1221 */ /* 0x000fe20000010000 */
[----:B------:R-:W-:Y:S02]  /*14f50*/  @!P1 MOV R157, R96 ;  /* 0x00000060009d9202 */ /* 0x000fe40000000f00 */
[----:B------:R-:W-:Y:S02]  /*14f60*/  SEL R123, RZ, 0x1, P2 ;  /* 0x00000001ff7b7807 */ /* 0x000fe40001000000 */
[----:B------:R-:W-:Y:S02]  /*14f70*/  F2FP.BF16.F32.PACK_AB R138, RZ, R157 ;  /* 0x0000009dff8a723e */ /* 0x000fe400000010ff */
[----:B------:R-:W-:Y:S01]  /*14f80*/  MOV R96, R166 ;  /* 0x000000a600607202 */ /* 0x000fe20000000f00 */
        /* <DEDUP_REMOVED lines=9> */
.L_x_657:
        /* <DEDUP_REMOVED lines=12> */
.L_x_658:
        /* <DEDUP_REMOVED lines=26> */
[----:B------:R-:W-:-:S03]  /*15280*/  IADD3 R127, PT, PT, R132, 0x1715609d, RZ ;  /* 0x1715609d847f7810 */ /* 0x000fc60007ffe0ff */
        /* <DEDUP_REMOVED lines=11> */
[----:B------:R-:W-:-:S03]  /*15340*/  IADD3 R127, PT, PT, R132, 0x5384540f, RZ ;  /* 0x5384540f847f7810 */ /* 0x000fc60007ffe0ff */
[----:B------:R-:W-:-:S05]  /*15350*/  VIADD R125, R132, 0xb54cda56 ;  /* 0xb54cda56847d7836 */ /* 0x000fca0000000000 */
[----:B------:R-:W-:Y:S01]  /*15360*/  LOP3.LUT R129, R125, R124, R129, 0x96, !PT ;  /* 0x0000007c7d817212 */ /* 0x000fe200078e9681 */
[----:B------:R-:W-:Y:S01]  /*15370*/  IMAD.WIDE.U32 R124, R96, -0x326172a9, RZ ;  /* 0xcd9e8d57607c7825 */ /* 0x000fe200078e00ff */
[----:B------:R-:W-:-:S04]  /*15380*/  MOV R96, R130 ;  /* 0x0000008200607202 */ /* 0x000fc80000000f00 */
        /* <DEDUP_REMOVED lines=9> */
[----:B------:R-:W-:Y:S02]  /*15420*/  VIADD R125, R132, 0xf1bbcdc8 ;  /* 0xf1bbcdc8847d7836 */ /* 0x000fe40000000000 */
[----:B------:R-:W-:-:S03]  /*15430*/  IMAD.WIDE.U32 R166, R166, -0x326172a9, RZ ;  /* 0xcd9e8d57a6a67825 */ /* 0x000fc600078e00ff */
[----:B------:R-:W-:Y:S02]  /*15440*/  LOP3.LUT R125, R125, R124, R129, 0x96, !PT ;  /* 0x0000007c7d7d7212 */ /* 0x000fe400078e9681 */
[----:B------:R-:W-:-:S03]  /*15450*/  LOP3.LUT R156, R127, R128, R167, 0x96, !PT ;  /* 0x000000807f9c7212 */ /* 0x000fc600078e96a7 */
[----:B------:R-:W-:-:S04]  /*15460*/  IMAD.WIDE.U32 R124, R125, -0x2daee0ad, RZ ;  /* 0xd2511f537d7c7825 */ /* 0x000fc800078e00ff */
[----:B------:R-:W-:Y:S02]  /*15470*/  IMAD.MOV.U32 R130, RZ, RZ, R124 ;  /* 0x000000ffff827224 */ /* 0x000fe400078e007c */
[----:B------:R-:W-:Y:S01]  /*15480*/  HFMA2 R124, -RZ, RZ, 0, 0 ;  /* 0x00000000ff7c7431 */ /* 0x000fe200000001ff */
[----:B------:R-:W-:-:S07]  /*15490*/  LOP3.LUT R165, R165, R126, R125, 0x96, !PT ;  /* 0x0000007ea5a57212 */ /* 0x000fce00078e967d */
.L_x_656:
[----:B------:R-:W-:Y:S01]  /*154a0*/  I2FP.F32.U32 R125, R96 ;  /* 0x00000060007d7245 */ /* 0x000fe20000201000 */
[C---:B------:R-:W-:Y:S01]  /*154b0*/  IMAD.U32 R96, R97.reuse, 0x10000, RZ ;  /* 0x0001000061607824 */ /* 0x040fe200078e00ff */
[----:B------:R-:W-:Y:S02]  /*154c0*/  ISETP.NE.AND P3, PT, R124, 0x1, PT ;  /* 0x000000017c00780c */ /* 0x000fe40003f65270 */
[----:B------:R-:W-:Y:S01]  /*154d0*/  PRMT R142, R97, 0x7632, R142 ;  /* 0x00007632618e7816 */ /* 0x000fe2000000008e */
[----:B------:R-:W-:Y:S01]  /*154e0*/  FFMA.FTZ R125, R125, R102, 1.1641532182693481445e-10 ;  /* 0x2f0000007d7d7423 */ /* 0x000fe20000010066 */
[----:B------:R-:W-:Y:S01]  /*154f0*/  FMUL.FTZ R96, R96, UR5 ;  /* 0x0000000560607c20 */ /* 0x000fe20008410000 */
[----:B------:R-:W-:-:S03]  /*15500*/  IMAD.MOV.U32 R97, RZ, RZ, R166 ;  /* 0x000000ffff617224 */ /* 0x000fc600078e00a6 */
[----:B------:R-:W-:Y:S02]  /*15510*/  FSETP.GTU.FTZ.AND P2, PT, R125, UR4, PT ;  /* 0x000000047d007c0b */ /* 0x000fe4000bf5c000 */
[----:B------:R-:W-:Y:S02]  /*15520*/  MOV R125, 0x2 ;  /* 0x00000002007d7802 */ /* 0x000fe40000000f00 */
        /* <DEDUP_REMOVED lines=8> */
[----:B------:R-:W-:Y:S01]  /*155b0*/  @P2 VIADD R125, R124, 0x1 ;  /* 0x000000017c7d2836 */ /* 0x000fe20000000000 */
[----:B------:R-:W-:Y:S01]  /*155c0*/  @!P2 MOV R97, R165 ;  /* 0x000000a50061a202 */ /* 0x000fe20000000f00 */
[----:B------:R-:W-:Y:S01]  /*155d0*/  @P2 IMAD.MOV.U32 R97, RZ, RZ, R156 ;  /* 0x000000ffff612224 */ /* 0x000fe200078e009c */
[----:B------:R-:W-:Y:S06]  /*155e0*/  BRA `(.L_x_659) ;  /* 0x0000000400207947 */ /* 0x000fec0003800000 */
.L_x_660:
        /* <DEDUP_REMOVED lines=12> */
.L_x_661:
        /* <DEDUP_REMOVED lines=35> */
[----:B------:R-:W-:Y:S02]  /*158e0*/  VIADD R125, R133, 0x646e171e ;  /* 0x646e171e857d7836 */ /* 0x000fe40000000000 */
[----:B------:R-:W-:-:S03]  /*158f0*/  IMAD.WIDE.U32 R128, R128, -0x326172a9, RZ ;  /* 0xcd9e8d5780807825 */ /* 0x000fc600078e00ff */
[----:B------:R-:W-:Y:S01]  /*15900*/  LOP3.LUT R126, R125, R126, R97, 0x96, !PT ;  /* 0x0000007e7d7e7212 */ /* 0x000fe200078e9661 */
[C---:B------:R-:W-:Y:S01]  /*15910*/  VIADD R125, R132.reuse, 0x5384540f ;  /* 0x5384540f847d7836 */ /* 0x040fe20000000000 */
        /* <DEDUP_REMOVED lines=9> */
[----:B------:R-:W-:-:S03]  /*159b0*/  IMAD.WIDE.U32 R96, R97, -0x326172a9, RZ ;  /* 0xcd9e8d5761607825 */ /* 0x000fc600078e00ff */
[----:B------:R-:W-:Y:S02]  /*159c0*/  LOP3.LUT R127, R127, R128, R125, 0x96, !PT ;  /* 0x000000807f7f7212 */ /* 0x000fe400078e967d */
[----:B------:R-:W-:-:S03]  /*159d0*/  IADD3 R125, PT, PT, R132, -0xe443238, RZ ;  /* 0xf1bbcdc8847d7810 */ /* 0x000fc60007ffe0ff */
[----:B------:R-:W-:Y:S01]  /*159e0*/  IMAD.WIDE.U32 R166, R127, -0x326172a9, RZ ;  /* 0xcd9e8d577fa67825 */ /* 0x000fe200078e00ff */
[----:B------:R-:W-:-:S03]  /*159f0*/  LOP3.LUT R97, R125, R126, R97, 0x96, !PT ;  /* 0x0000007e7d617212 */ /* 0x000fc600078e9661 */
[----:B------:R-:W-:-:S05]  /*15a00*/  VIADD R125, R132, 0x8ff34781 ;  /* 0x8ff34781847d7836 */ /* 0x000fca0000000000 */
[----:B------:R-:W-:Y:S01]  /*15a10*/  LOP3.LUT R156, R125, R96, R167, 0x96, !PT ;  /* 0x000000607d9c7212 */ /* 0x000fe200078e96a7 */
[----:B------:R-:W-:-:S04]  /*15a20*/  IMAD.WIDE.U32 R96, R97, -0x2daee0ad, RZ ;  /* 0xd2511f5361607825 */ /* 0x000fc800078e00ff */
[----:B------:R-:W-:Y:S01]  /*15a30*/  IMAD.MOV.U32 R125, RZ, RZ, RZ ;  /* 0x000000ffff7d7224 */ /* 0x000fe200078e00ff */
[----:B------:R-:W-:Y:S01]  /*15a40*/  LOP3.LUT R165, R165, R124, R97, 0x96, !PT ;  /* 0x0000007ca5a57212 */ /* 0x000fe200078e9661 */
[----:B------:R-:W-:Y:S01]  /*15a50*/  IMAD.MOV.U32 R97, RZ, RZ, R130 ;  /* 0x000000ffff617224 */ /* 0x000fe200078e0082 */
[----:B------:R-:W-:-:S07]  /*15a60*/  MOV R130, R96 ;  /* 0x0000006000827202 */ /* 0x000fce0000000f00 */
.L_x_659:
[----:B------:R-:W-:Y:S01]  /*15a70*/  I2FP.F32.U32 R97, R97 ;  /* 0x0000006100617245 */ /* 0x000fe20000201000 */
[----:B0-----:R-:W-:Y:S01]  /*15a80*/  @P1 IMAD.U32 R159, R93, 0x10000, RZ ;  /* 0x000100005d9f1824 */ /* 0x001fe200078e00ff */
[----:B------:R-:W-:-:S03]  /*15a90*/  SHF.L.U32 R96, R89, 0x10, RZ ;  /* 0x0000001059607819 */ /* 0x000fc600000006ff */
[----:B------:R-:W-:Y:S02]  /*15aa0*/  FFMA.FTZ R97, R97, R102, 1.1641532182693481445e-10 ;  /* 0x2f00000061617423 */ /* 0x000fe40000010066 */
[----:B------:R-:W-:-:S03]  /*15ab0*/  FMUL.FTZ R96, R96, UR5 ;  /* 0x0000000560607c20 */ /* 0x000fc60008410000 */
[----:B------:R-:W-:-:S04]  /*15ac0*/  FSETP.GTU.FTZ.AND P2, PT, R97, UR4, PT ;  /* 0x0000000461007c0b */ /* 0x000fc8000bf5c000 */
[----:B------:R-:W-:Y:S02]  /*15ad0*/  FSEL R97, R96, RZ, !P2 ;  /* 0x000000ff60617208 */ /* 0x000fe40005000000 */
[----:B------:R-:W-:Y:S02]  /*15ae0*/  SEL R124, RZ, 0x1, P2 ;  /* 0x00000001ff7c7807 */ /* 0x000fe40001000000 */
[----:B------:R-:W-:Y:S01]  /*15af0*/  ISETP.NE.AND P2, PT, R125, 0x1, PT ;  /* 0x000000017d00780c */ /* 0x000fe20003f45270 */
[----:B------:R-:W-:Y:S01]  /*15b00*/  FADD.FTZ R96, R146, R97 ;  /* 0x0000006192607221 */ /* 0x000fe20000010000 */
[----:B------:R-:W-:-:S03]  /*15b10*/  MOV R97, R166 ;  /* 0x000000a600617202 */ /* 0x000fc60000000f00 */
        /* <DEDUP_REMOVED lines=8> */
[----:B------:R-:W-:Y:S01]  /*15ba0*/  @!P2 IMAD.MOV.U32 R96, RZ, RZ, 0x3 ;  /* 0x00000003ff60a424 */ /* 0x000fe200078e00ff */
[----:B------:R-:W-:Y:S01]  /*15bb0*/  @P2 IADD3 R96, PT, PT, R125, 0x1, RZ ;  /* 0x000000017d602810 */ /* 0x000fe20007ffe0ff */
[----:B------:R-:W-:Y:S01]  /*15bc0*/  @!P2 IMAD.MOV.U32 R97, RZ, RZ, R165 ;  /* 0x000000ffff61a224 */ /* 0x000fe200078e00a5 */
[----:B------:R-:W-:Y:S01]  /*15bd0*/  @P2 MOV R97, R156 ;  /* 0x0000009c00612202 */ /* 0x000fe20000000f00 */
[----:B------:R-:W-:Y:S06]  /*15be0*/  BRA `(.L_x_662) ;  /* 0x0000000400207947 */ /* 0x000fec0003800000 */
.L_x_663:
[----:B------:R-:W-:-:S04]  /*15bf0*/  VIADD R0, R0, 0x1 ;  /* 0x0000000100007836 */ /* 0x000fc80000000000 */
        /* <DEDUP_REMOVED lines=11> */
.L_x_664:
        /* <DEDUP_REMOVED lines=14> */
[----:B------:R-:W-:Y:S02]  /*15d90*/  VIADD R125, R132, 0x3c6ef372 ;  /* 0x3c6ef372847d7836 */ /* 0x000fe40000000000 */
[----:B------:R-:W-:-:S03]  /*15da0*/  VIADD R127, R133, 0x32370b8f ;  /* 0x32370b8f857f7836 */ /* 0x000fc60000000000 */
[----:B------:R-:W-:Y:S01]  /*15db0*/  LOP3.LUT R97, R125, R128, R97, 0x96, !PT ;  /* 0x000000807d617212 */ /* 0x000fe200078e9661 */
[----:B------:R-:W-:Y:S01]  /*15dc0*/  IMAD.WIDE.U32 R128, R129, -0x326172a9, RZ ;  /* 0xcd9e8d5781807825 */ /* 0x000fe200078e00ff */
[----:B------:R-:W-:-:S04]  /*15dd0*/  IADD3 R125, PT, PT, R132, -0x255992d5, RZ ;  /* 0xdaa66d2b847d7810 */ /* 0x000fc80007ffe0ff */
[----:B------:R-:W-:Y:S01]  /*15de0*/  LOP3.LUT R125, R125, R96, R129, 0x96, !PT ;  /* 0x000000607d7d7212 */ /* 0x000fe200078e9681 */
[----:B------:R-:W-:-:S05]  /*15df0*/  IMAD.WIDE.U32 R96, R97, -0x2daee0ad, RZ ;  /* 0xd2511f5361607825 */ /* 0x000fca00078e00ff */
[----:B------:R-:W-:Y:S01]  /*15e00*/  LOP3.LUT R97, R127, R126, R97, 0x96, !PT ;  /* 0x0000007e7f617212 */ /* 0x000fe200078e9661 */
[----:B------:R-:W-:Y:S01]  /*15e10*/  IMAD.WIDE.U32 R126, R125, -0x2daee0ad, RZ ;  /* 0xd2511f537d7e7825 */ /* 0x000fe200078e00ff */
[----:B------:R-:W-:-:S04]  /*15e20*/  IADD3 R125, PT, PT, R133, -0x126145ec, RZ ;  /* 0xed9eba14857d7810 */ /* 0x000fc80007ffe0ff */
[----:B------:R-:W-:Y:S01]  /*15e30*/  LOP3.LUT R129, R125, R96, R127, 0x96, !PT ;  /* 0x000000607d817212 */ /* 0x000fe200078e967f */
[----:B------:R-:W-:-:S04]  /*15e40*/  IMAD.WIDE.U32 R96, R97, -0x326172a9, RZ ;  /* 0xcd9e8d5761607825 */ /* 0x000fc800078e00ff */
[----:B------:R-:W-:Y:S02]  /*15e50*/  VIADD R125, R132, 0x78dde6e4 ;  /* 0x78dde6e4847d7836 */ /* 0x000fe40000000000 */
[----:B------:R-:W-:-:S03]  /*15e60*/  VIADD R127, R133, 0xa9066899 ;  /* 0xa9066899857f7836 */ /* 0x000fc60000000000 */
[----:B------:R-:W-:Y:S01]  /*15e70*/  LOP3.LUT R97, R125, R128, R97, 0x96, !PT ;  /* 0x000000807d617212 */ /* 0x000fe200078e9661 */
[----:B------:R-:W-:Y:S01]  /*15e80*/  IMAD.WIDE.U32 R128, R129, -0x326172a9, RZ ;  /* 0xcd9e8d5781807825 */ /* 0x000fe200078e00ff */
[----:B------:R-:W-:-:S04]  /*15e90*/  IADD3 R125, PT, PT, R132, 0x1715609d, RZ ;  /* 0x1715609d847d7810 */ /* 0x000fc80007ffe0ff */
[----:B------:R-:W-:Y:S01]  /*15ea0*/  LOP3.LUT R125, R125, R96, R129, 0x96, !PT ;  /* 0x000000607d7d7212 */ /* 0x000fe200078e9681 */
[----:B------:R-:W-:-:S05]  /*15eb0*/  IMAD.WIDE.U32 R96, R97, -0x2daee0ad, RZ ;  /* 0xd2511f5361607825 */ /* 0x000fca00078e00ff */
        /* <DEDUP_REMOVED lines=18> */
[----:B------:R-:W-:-:S03]  /*15fe0*/  IMAD.WIDE.U32 R166, R166, -0x326172a9, RZ ;  /* 0xcd9e8d57a6a67825 */ /* 0x000fc600078e00ff */
[----:B------:R-:W-:Y:S02]  /*15ff0*/  LOP3.LUT R97, R125, R128, R97, 0x96, !PT ;  /* 0x000000807d617212 */ /* 0x000fe400078e9661 */
[----:B------:R-:W-:-:S04]  /*16000*/  IADD3 R125, PT, PT, R132, -0x700cb87f, RZ ;  /* 0x8ff34781847d7810 */ /* 0x000fc80007ffe0ff */
[----:B------:R-:W-:Y:S01]  /*16010*/  LOP3.LUT R156, R125, R96, R167, 0x96, !PT ;  /* 0x000000607d9c7212 */ /* 0x000fe200078e96a7 */
[----:B------:R-:W-:-:S05]  /*16020*/  IMAD.WIDE.U32 R96, R97, -0x2daee0ad, RZ ;  /* 0xd2511f5361607825 */ /* 0x000fca00078e00ff */
[----:B------:R-:W-:Y:S02]  /*16030*/  LOP3.LUT R165, R165, R126, R97, 0x96, !PT ;  /* 0x0000007ea5a57212 */ /* 0x000fe400078e9661 */
[----:B------:R-:W-:Y:S01]  /*16040*/  MOV R97, R130 ;  /* 0x0000008200617202 */ /* 0x000fe20000000f00 */
[----:B------:R-:W-:Y:S02]  /*16050*/  IMAD.MOV.U32 R130, RZ, RZ, R96 ;  /* 0x000000ffff827224 */ /* 0x000fe400078e0060 */
[----:B------:R-:W-:-:S07]  /*16060*/  HFMA2 R96, -RZ, RZ, 0, 0 ;  /* 0x00000000ff607431 */ /* 0x000fce00000001ff */
.L_x_662:
        /* <DEDUP_REMOVED lines=8> */
[----:B------:R-:W-:Y:S02]  /*160f0*/  FSEL R125, R142, RZ, !P3 ;  /* 0x000000ff8e7d7208 */ /* 0x000fe40005800000 */
[----:B------:R-:W-:-:S04]  /*16100*/  PLOP3.LUT P3, PT, P3, PT, PT, 0x8, 0x80 ;  /* 0x000000000080781c */ /* 0x000fc80001f6e170 */
        /* <DEDUP_REMOVED lines=10> */
.L_x_666:
[----:B------:R-:W-:-:S04]  /*161b0*/  IADD3 R0, PT, PT, R0, 0x1, RZ ;  /* 0x0000000100007810 */ /* 0x000fc80007ffe0ff */
[C---:B------:R-:W-:Y:S01]  /*161c0*/  ISETP.NE.AND P2, PT, R0.reuse, RZ, PT ;  /* 0x000000ff0000720c */ /* 0x040fe20003f45270 */
[----:B------:R-:W-:-:S12]  /*161d0*/  IMAD.WIDE.U32 R126, R0, -0x2daee0ad, RZ ;  /* 0xd2511f53007e7825 */ /* 0x000fd800078e00ff */
[----:B------:R-:W-:Y:S05]  /*161e0*/  @P2 BRA `(.L_x_667) ;  /* 0x0000000000202947 */ /* 0x000fea0003800000 */
[----:B------:R-:W-:-:S05]  /*161f0*/  VIADD R2, R2, 0x1 ;  /* 0x0000000102027836 */ /* 0x000fca0000000000 */
[----:B------:R-:W-:-:S13]  /*16200*/  ISETP.NE.AND P2, PT, R2, RZ, PT ;  /* 0x000000ff0200720c */ /* 0x000fda0003f45270 */
[----:B------:R-:W-:Y:S01]  /*16210*/  @!P2 IADD3 R16, PT, PT, R16, 0x1, RZ ;  /* 0x000000011010a810 */ /* 0x000fe20007ffe0ff */
[----:B------:R-:W-:Y:S01]  /*16220*/  @!P2 VIADD R96, R121, 0x1 ;  /* 0x000000017960a836 */ /* 0x000fe20000000000 */
[----:B------:R-:W-:Y:S02]  /*16230*/  @!P2 MOV R2, RZ ;  /* 0x000000ff0002a202 */ /* 0x000fe40000000f00 */
[----:B------:R-:W-:-:S13]  /*16240*/  ISETP.NE.AND P3, PT, R16, RZ, !P2 ;  /* 0x000000ff1000720c */ /* 0x000fda0005765270 */
[----:B------:R-:W-:-:S05]  /*16250*/  @P3 IADD3 R96, PT, PT, R121, RZ, RZ ;  /* 0x000000ff79603210 */ /* 0x000fca0007ffe0ff */
[----:B------:R-:W-:-:S07]  /*16260*/  @!P2 IMAD.MOV.U32 R121, RZ, RZ, R96 ;  /* 0x000000ffff79a224 */ /* 0x000fce00078e0060 */
.L_x_667:
        /* <DEDUP_REMOVED lines=55> */
[----:B------:R-:W-:-:S05]  /*165e0*/  IMAD.WIDE.U32 R96, R97, -0x2daee0ad, RZ ;  /* 0xd2511f5361607825 */ /* 0x000fca00078e00ff */
[----:B------:R-:W-:Y:S01]  /*165f0*/  LOP3.LUT R165, R165, R126, R97, 0x96, !PT ;  /* 0x0000007ea5a57212 */ /* 0x000fe200078e9661 */
[----:B------:R-:W-:Y:S01]  /*16600*/  IMAD.MOV.U32 R97, RZ, RZ, R130 ;  /* 0x000000ffff617224 */ /* 0x000fe200078e0082 */
[----:B------:R-:W-:Y:S01]  /*16610*/  MOV R130, R96 ;  /* 0x0000006000827202 */ /* 0x000fe20000000f00 */
[----:B------:R-:W-:-:S07]  /*16620*/  IMAD.MOV.U32 R126, RZ, RZ, RZ ;  /* 0x000000ffff7e7224 */ /* 0x000fce00078e00ff */
.L_x_665:
[----:B------:R-:W-:Y:S01]  /*16630*/  I2FP.F32.U32 R97, R97 ;  /* 0x0000006100617245 */ /* 0x000fe20000201000 */
[----:B------:R-:W-:Y:S01]  /*16640*/  IMAD.MOV.U32 R127, RZ, RZ, 0x2 ;  /* 0x00000002ff7f7424 */ /* 0x000fe200078e00ff */
[----:B------:R-:W-:-:S03]  /*16650*/  PRMT R96, R89, 0x7632, R96 ;  /* 0x0000763259607816 */ /* 0x000fc60000000060 */
[----:B------:R-:W-:Y:S01]  /*16660*/  FFMA.FTZ R97, R97, R102, 1.1641532182693481445e-10 ;  /* 0x2f00000061617423 */ /* 0x000fe20000010066 */
[----:B------:R-:W-:-:S04]  /*16670*/  SHF.L.U32 R96, R96, 0x10, RZ ;  /* 0x0000001060607819 */ /* 0x000fc800000006ff */
        /* <DEDUP_REMOVED lines=9> */
[----:B------:R-:W-:Y:S02]  /*16710*/  @!P1 MOV R171, R96 ;  /* 0x0000006000ab9202 */ /* 0x000fe40000000f00 */
[----:B------:R-:W-:Y:S02]  /*16720*/  MOV R96, R166 ;  /* 0x000000a600607202 */ /* 0x000fe40000000f00 */
[----:B------:R-:W-:-:S07]  /*16730*/  F2FP.BF16.F32.PACK_AB R146, RZ, R171 ;  /* 0x000000abff92723e */ /* 0x000fce00000010ff */
        /* <DEDUP_REMOVED lines=9> */
.L_x_669:
        /* <DEDUP_REMOVED lines=12> */
.L_x_670:
        /* <DEDUP_REMOVED lines=56> */
[----:B------:R-:W-:-:S03]  /*16c10*/  MOV R166, R96 ;  /* 0x0000006000a67202 */ /* 0x000fc60000000f00 */
[----:B------:R-:W-:Y:S01]  /*16c20*/  IMAD.MOV.U32 R96, RZ, RZ, R130 ;  /* 0x000000ffff607224 */ /* 0x000fe200078e0082 */
[----:B------:R-:W-:Y:S01]  /*16c30*/  LOP3.LUT R165, R165, R128, R127, 0x96, !PT ;  /* 0x00000080a5a57212 */ /* 0x000fe200078e967f */
[----:B------:R-:W-:Y:S01]  /*16c40*/  IMAD.MOV.U32 R127, RZ, RZ, RZ ;  /* 0x000000ffff7f7224 */ /* 0x000fe200078e00ff */
[----:B------:R-:W-:-:S07]  /*16c50*/  MOV R130, R126 ;  /* 0x0000007e00827202 */ /* 0x000fce0000000f00 */
.L_x_668:
[----:B------:R-:W-:Y:S01]  /*16c60*/  I2FP.F32.U32 R97, R96 ;  /* 0x0000006000617245 */ /* 0x000fe20000201000 */
[----:B------:R-:W-:Y:S01]  /*16c70*/  IMAD.MOV.U32 R128, RZ, RZ, 0x2 ;  /* 0x00000002ff807424 */ /* 0x000fe200078e00ff */
[----:B------:R-:W-:Y:S02]  /*16c80*/  ISETP.NE.AND P3, PT, R127, 0x1, PT ;  /* 0x000000017f00780c */ /* 0x000fe40003f65270 */
[C---:B------:R-:W-:Y:S01]  /*16c90*/  SHF.L.U32 R96, R98.reuse, 0x10, RZ ;  /* 0x0000001062607819 */ /* 0x040fe200000006ff */
[----:B------:R-:W-:Y:S01]  /*16ca0*/  FFMA.FTZ R97, R97, R102, 1.1641532182693481445e-10 ;  /* 0x2f00000061617423 */ /* 0x000fe20000010066 */
[----:B------:R-:W-:-:S03]  /*16cb0*/  PRMT R98, R98, 0x7632, R98 ;  /* 0x0000763262627816 */ /* 0x000fc60000000062 */
[----:B------:R-:W-:Y:S01]  /*16cc0*/  FMUL.FTZ R96, R96, UR5 ;  /* 0x0000000560607c20 */ /* 0x000fe20008410000 */
[----:B------:R-:W-:-:S04]  /*16cd0*/  FSETP.GTU.FTZ.AND P2, PT, R97, UR4, PT ;  /* 0x0000000461007c0b */ /* 0x000fc8000bf5c000 */
[----:B------:R-:W-:Y:S02]  /*16ce0*/  FSEL R154, R96, RZ, !P2 ;  /* 0x000000ff609a7208 */ /* 0x000fe40005000000 */
[----:B------:R-:W-:Y:S02]  /*16cf0*/  PLOP3.LUT P2, PT, P2, PT, PT, 0x8, 0x80 ;  /* 0x000000000080781c */ /* 0x000fe4000174e170 */
[----:B------:R-:W-:Y:S01]  /*16d00*/  MOV R96, R166 ;  /* 0x000000a600607202 */ /* 0x000fe20000000f00 */
[----:B------:R-:W-:Y:S10]  /*16d10*/  @!P3 BRA `(.L_x_671) ;  /* 0x000000040044b947 */ /* 0x000ff40003800000 */
        /* <DEDUP_REMOVED lines=8> */
.L_x_672:
        /* <DEDUP_REMOVED lines=12> */
.L_x_673:
        /* <DEDUP_REMOVED lines=61> */
.L_x_671:
[----:B------:R-:W-:Y:S01]  /*17230*/  I2FP.F32.U32 R97, R96 ;  /* 0x0000006000617245 */ /* 0x000fe20000201000 */
[----:B------:R-:W-:Y:S01]  /*17240*/  @P1 IMAD.U32 R173, R94, 0x10000, RZ ;  /* 0x000100005ead1824 */ /* 0x000fe200078e00ff */
[----:B------:R-:W-:Y:S01]  /*17250*/  SHF.L.U32 R96, R90, 0x10, RZ ;  /* 0x000000105a607819 */ /* 0x000fe200000006ff */
[----:B------:R-:W-:Y:S02]  /*17260*/  IMAD.MOV.U32 R127, RZ, RZ, 0x2 ;  /* 0x00000002ff7f7424 */ /* 0x000fe400078e00ff */
[----:B------:R-:W-:Y:S02]  /*17270*/  FFMA.FTZ R97, R97, R102, 1.1641532182693481445e-10 ;  /* 0x2f00000061617423 */ /* 0x000fe40000010066 */
[----:B------:R-:W-:-:S03]  /*17280*/  FMUL.FTZ R96, R96, UR5 ;  /* 0x0000000560607c20 */ /* 0x000fc60008410000 */
[----:B------:R-:W-:-:S04]  /*17290*/  FSETP.GTU.FTZ.AND P3, PT, R97, UR4, PT ;  /* 0x0000000461007c0b */ /* 0x000fc8000bf7c000 */
        /* <DEDUP_REMOVED lines=17> */
.L_x_675:
        /* <DEDUP_REMOVED lines=12> */
.L_x_676:
[----:B------:R-:W-:Y:S01]  /*17470*/  LOP3.LUT R96, R121, R165, R133, 0x96, !PT ;  /* 0x000000a579607212 */ /* 0x000fe200078e9685 */
[----:B------:R-:W-:Y:S01]  /*17480*/  IMAD.WIDE.U32 R128, R16, -0x326172a9, RZ ;  /* 0xcd9e8d5710807825 */ /* 0x000fe200078e00ff */
[----:B------:R-:W-:-:S03]  /*17490*/  IADD3 R127, PT, PT, R132, -0x61c88647, RZ ;  /* 0x9e3779b9847f7810 */ /* 0x000fc60007ffe0ff */
[----:B------:R-:W-:Y:S01]  /*174a0*/  IMAD.WIDE.U32 R96, R96, -0x326172a9, RZ ;  /* 0xcd9e8d5760607825 */ /* 0x000fe200078e00ff */
[----:B------:R-:W-:-:S04]  /*174b0*/  LOP3.LUT R129, R2, R129, R132, 0x96, !PT ;  /* 0x0000008102817212 */ /* 0x000fc800078e9684 */
        /* <DEDUP_REMOVED lines=16> */
[----:B------:R-:W-:Y:S01]  /*175c0*/  VIADD R129, R133, 0xed9eba14 ;  /* 0xed9eba1485817836 */ /* 0x000fe20000000000 */
[----:B------:R-:W-:-:S03]  /*175d0*/  IADD3 R127, PT, PT, R132, 0x78dde6e4, RZ ;  /* 0x78dde6e4847f7810 */ /* 0x000fc60007ffe0ff */
[----:B------:R-:W-:-:S05]  /*175e0*/  IMAD.WIDE.U32 R164, R164, -0x326172a9, RZ ;  /* 0xcd9e8d57a4a47825 */ /* 0x000fca00078e00ff */
[----:B------:R-:W-:Y:S01]  /*175f0*/  LOP3.LUT R127, R127, R96, R165, 0x96, !PT ;  /* 0x000000607f7f7212 */ /* 0x000fe200078e96a5 */
[----:B------:R-:W-:-:S05]  /*17600*/  IMAD.WIDE.U32 R96, R97, -0x2daee0ad, RZ ;  /* 0xd2511f5361607825 */ /* 0x000fca00078e00ff */
[----:B------:R-:W-:Y:S02]  /*17610*/  LOP3.LUT R129, R129, R128, R97, 0x96, !PT ;  /* 0x0000008081817212 */ /* 0x000fe400078e9661 */
[----:B------:R-:W-:-:S03]  /*17620*/  IADD3 R97, PT, PT, R132, 0x1715609d, RZ ;  /* 0x1715609d84617810 */ /* 0x000fc60007ffe0ff */
[----:B------:R-:W-:-:S05]  /*17630*/  IMAD.WIDE.U32 R128, R129, -0x326172a9, RZ ;  /* 0xcd9e8d5781807825 */ /* 0x000fca00078e00ff */
[----:B------:R-:W-:Y:S01]  /*17640*/  LOP3.LUT R129, R97, R164, R129, 0x96, !PT ;  /* 0x000000a461817212 */ /* 0x000fe200078e9681 */
[----:B------:R-:W-:Y:S01]  /*17650*/  IMAD.WIDE.U32 R164, R127, -0x2daee0ad, RZ ;  /* 0xd2511f537fa47825 */ /* 0x000fe200078e00ff */
[----:B------:R-:W-:-:S03]  /*17660*/  IADD3 R127, PT, PT, R132, -0x4ab325aa, RZ ;  /* 0xb54cda56847f7810 */ /* 0x000fc60007ffe0ff */
[----:B------:R-:W-:-:S05]  /*17670*/  VIADD R97, R133, 0xa9066899 ;  /* 0xa906689985617836 */ /* 0x000fca0000000000 */
[----:B------:R-:W-:-:S05]  /*17680*/  LOP3.LUT R97, R97, R96, R165, 0x96, !PT ;  /* 0x0000006061617212 */ /* 0x000fca00078e96a5 */
[----:B------:R-:W-:-:S05]  /*17690*/  IMAD.WIDE.U32 R96, R97, -0x326172a9, RZ ;  /* 0xcd9e8d5761607825 */ /* 0x000fca00078e00ff */
        /* <DEDUP_REMOVED lines=10> */
[----:B------:R-:W-:-:S03]  /*17740*/  IADD3 R97, PT, PT, R132, -0xe443238, RZ ;  /* 0xf1bbcdc884617810 */ /* 0x000fc60007ffe0ff */
[----:B------:R-:W-:-:S05]  /*17750*/  IMAD.WIDE.U32 R128, R129, -0x326172a9, RZ ;  /* 0xcd9e8d5781807825 */ /* 0x000fca00078e00ff */
[----:B------:R-:W-:Y:S01]  /*17760*/  LOP3.LUT R129, R97, R164, R129, 0x96, !PT ;  /* 0x000000a461817212 */ /* 0x000fe200078e9681 */
[----:B------:R-:W-:Y:S01]  /*17770*/  IMAD.WIDE.U32 R164, R127, -0x2daee0ad, RZ ;  /* 0xd2511f537fa47825 */ /* 0x000fe200078e00ff */
[----:B------:R-:W-:-:S03]  /*17780*/  IADD3 R127, PT, PT, R132, -0x700cb87f, RZ ;  /* 0x8ff34781847f7810 */ /* 0x000fc60007ffe0ff */
[----:B------:R-:W-:-:S05]  /*17790*/  VIADD R97, R133, 0xdb3d7428 ;  /* 0xdb3d742885617836 */ /* 0x000fca0000000000 */
[----:B------:R-:W-:Y:S01]  /*177a0*/  LOP3.LUT R97, R97, R96, R165, 0x96, !PT ;  /* 0x0000006061617212 */ /* 0x000fe200078e96a5 */
[----:B------:R-:W-:-:S04]  /*177b0*/  VIADD R165, R133, 0x96a522ad ;  /* 0x96a522ad85a57836 */ /* 0x000fc80000000000 */
[----:B------:R-:W-:-:S05]  /*177c0*/  IMAD.WIDE.U32 R96, R97, -0x326172a9, RZ ;  /* 0xcd9e8d5761607825 */ /* 0x000fca00078e00ff */
[----:B------:R-:W-:Y:S01]  /*177d0*/  LOP3.LUT R156, R127, R128, R97, 0x96, !PT ;  /* 0x000000807f9c7212 */ /* 0x000fe200078e9661 */
[----:B------:R-:W-:Y:S01]  /*177e0*/  IMAD.WIDE.U32 R128, R129, -0x2daee0ad, RZ ;  /* 0xd2511f5381807825 */ /* 0x000fe200078e00ff */
[----:B------:R-:W-:-:S03]  /*177f0*/  MOV R166, R96 ;  /* 0x0000006000a67202 */ /* 0x000fc60000000f00 */
[----:B------:R-:W-:Y:S01]  /*17800*/  IMAD.MOV.U32 R96, RZ, RZ, R130 ;  /* 0x000000ffff607224 */ /* 0x000fe200078e0082 */
[----:B------:R-:W-:Y:S01]  /*17810*/  LOP3.LUT R165, R165, R164, R129, 0x96, !PT ;  /* 0x000000a4a5a57212 */ /* 0x000fe200078e9681 */
[----:B------:R-:W-:Y:S01]  /*17820*/  IMAD.MOV.U32 R127, RZ, RZ, RZ ;  /* 0x000000ffff7f7224 */ /* 0x000fe200078e00ff */
[----:B------:R-:W-:-:S07]  /*17830*/  MOV R130, R128 ;  /* 0x0000008000827202 */ /* 0x000fce0000000f00 */
.L_x_674:
[----:B------:R-:W-:Y:S01]  /*17840*/  I2FP.F32.U32 R97, R96 ;  /* 0x0000006000617245 */ /* 0x000fe20000201000 */
[----:B------:R-:W-:Y:S01]  /*17850*/  IMAD.MOV.U32 R128, RZ, RZ, 0x2 ;  /* 0x00000002ff807424 */ /* 0x000fe200078e00ff */
[----:B------:R-:W-:Y:S02]  /*17860*/  ISETP.NE.AND P4, PT, R127, 0x1, PT ;  /* 0x000000017f00780c */ /* 0x000fe40003f85270 */
[----:B------:R-:W-:Y:S01]  /*17870*/  SHF.L.U32 R98, R98, 0x10, RZ ;  /* 0x0000001062627819 */ /* 0x000fe200000006ff */
[----:B------:R-:W-:Y:S01]  /*17880*/  FFMA.FTZ R97, R97, R102, 1.1641532182693481445e-10 ;  /* 0x2f00000061617423 */ /* 0x000fe20000010066 */
[----:B------:R-:W-:-:S03]  /*17890*/  MOV R96, R166 ;  /* 0x000000a600607202 */ /* 0x000fc60000000f00 */
        /* <DEDUP_REMOVED lines=13> */
.L_x_678:
        /* <DEDUP_REMOVED lines=12> */
.L_x_679:
        /* <DEDUP_REMOVED lines=58> */
[----:B------:R-:W-:Y:S01]  /*17dd0*/  MOV R130, R128 ;  /* 0x0000008000827202 */ /* 0x000fe20000000f00 */
[----:B------:R-:W-:Y:S01]  /*17de0*/  IMAD.MOV.U32 R128, RZ, RZ, RZ ;  /* 0x000000ffff807224 */ /* 0x000fe200078e00ff */
[----:B------:R-:W-:-:S07]  /*17df0*/  LOP3.LUT R165, R165, R164, R129, 0x96, !PT ;  /* 0x000000a4a5a57212 */ /* 0x000fce00078e9681 */
.L_x_677:
[----:B------:R-:W-:Y:S02]  /*17e00*/  I2FP.F32.U32 R97, R96 ;  /* 0x0000006000617245 */ /* 0x000fe40000201000 */
[----:B------:R-:W-:-:S03]  /*17e10*/  PRMT R96, R90, 0x7632, R96 ;  /* 0x000076325a607816 */ /* 0x000fc60000000060 */
[----:B------:R-:W-:Y:S01]  /*17e20*/  FFMA.FTZ R97, R97, R102, 1.1641532182693481445e-10 ;  /* 0x2f00000061617423 */ /* 0x000fe20000010066 */
[----:B------:R-:W-:-:S04]  /*17e30*/  SHF.L.U32 R96, R96, 0x10, RZ ;  /* 0x0000001060607819 */ /* 0x000fc800000006ff */
        /* <DEDUP_REMOVED lines=22> */
.L_x_681:
        /* <DEDUP_REMOVED lines=12> */
.L_x_682:
        /* <DEDUP_REMOVED lines=16> */
[----:B------:R-:W-:-:S04]  /*18160*/  IMAD.WIDE.U32 R96, R98, -0x326172a9, RZ ;  /* 0xcd9e8d5762607825 */ /* 0x000fc800078e00ff */
[----:B------:R-:W-:Y:S01]  /*18170*/  IMAD.MOV.U32 R98, RZ, RZ, RZ ;  /* 0x000000ffff627224 */ /* 0x000fe200078e00ff */
[----:B------:R-:W-:Y:S01]  /*18180*/  LOP3.LUT R97, R165, R128, R97, 0x96, !PT ;  /* 0x00000080a5617212 */ /* 0x000fe200078e9661 */
[----:B------:R-:W-:-:S04]  /*18190*/  IMAD.WIDE.U32 R128, R129, -0x2daee0ad, RZ ;  /* 0xd2511f5381807825 */ /* 0x000fc800078e00ff */
[----:B------:R-:W-:-:S05]  /*181a0*/  VIADD R165, R133, 0x32370b8f ;  /* 0x32370b8f85a57836 */ /* 0x000fca0000000000 */
[----:B------:R-:W-:Y:S02]  /*181b0*/  LOP3.LUT R165, R165, R164, R129, 0x96, !PT ;  /* 0x000000a4a5a57212 */ /* 0x000fe400078e9681 */
[----:B------:R-:W-:-:S03]  /*181c0*/  IADD3 R129, PT, PT, R132, 0x78dde6e4, RZ ;  /* 0x78dde6e484817810 */ /* 0x000fc60007ffe0ff */
[----:B------:R-:W-:-:S05]  /*181d0*/  IMAD.WIDE.U32 R164, R165, -0x326172a9, RZ ;  /* 0xcd9e8d57a5a47825 */ /* 0x000fca00078e00ff */
        /* <DEDUP_REMOVED lines=10> */
[----:B------:R-:W-:-:S03]  /*18280*/  IADD3 R165, PT, PT, R132, -0x4ab325aa, RZ ;  /* 0xb54cda5684a57810 */ /* 0x000fc60007ffe0ff */
        /* <DEDUP_REMOVED lines=20> */
[----:B------:R-:W-:Y:S01]  /*183d0*/  IMAD.WIDE.U32 R128, R129, -0x2daee0ad, RZ ;  /* 0xd2511f5381807825 */ /* 0x000fe200078e00ff */
[----:B------:R-:W-:-:S03]  /*183e0*/  MOV R166, R96 ;  /* 0x0000006000a67202 */ /* 0x000fc60000000f00 */
[----:B------:R-:W-:Y:S02]  /*183f0*/  VIADD R165, R133, 0x96a522ad ;  /* 0x96a522ad85a57836 */ /* 0x000fe40000000000 */
[----:B------:R-:W-:Y:S01]  /*18400*/  IMAD.MOV.U32 R96, RZ, RZ, R130 ;  /* 0x000000ffff607224 */ /* 0x000fe200078e0082 */
[----:B------:R-:W-:Y:S02]  /*18410*/  MOV R130, R128 ;  /* 0x0000008000827202 */ /* 0x000fe40000000f00 */
[----:B------:R-:W-:-:S07]  /*18420*/  LOP3.LUT R165, R165, R164, R129, 0x96, !PT ;  /* 0x000000a4a5a57212 */ /* 0x000fce00078e9681 */
.L_x_680:
[----:B------:R-:W-:Y:S02]  /*18430*/  I2FP.F32.U32 R97, R96 ;  /* 0x0000006000617245 */ /* 0x000fe40000201000 */
[----:B------:R-:W-:Y:S02]  /*18440*/  ISETP.NE.AND P5, PT, R98, 0x1, PT ;  /* 0x000000016200780c */ /* 0x000fe40003fa5270 */
[----:B------:R-:W-:Y:S01]  /*18450*/  SHF.L.U32 R96, R99, 0x10, RZ ;  /* 0x0000001063607819 */ /* 0x000fe200000006ff */
[----:B------:R-:W-:Y:S01]  /*18460*/  FFMA.FTZ R97, R97, R102, 1.1641532182693481445e-10 ;  /* 0x2f00000061617423 */ /* 0x000fe20000010066 */
[----:B------:R-:W-:Y:S01]  /*18470*/  PRMT R160, R99, 0x7632, R160 ;  /* 0x0000763263a07816 */ /* 0x000fe200000000a0 */
[----:B------:R-:W-:Y:S02]  /*18480*/  IMAD.MOV.U32 R99, RZ, RZ, 0x2 ;  /* 0x00000002ff637424 */ /* 0x000fe400078e00ff */
        /* <DEDUP_REMOVED lines=14> */
.L_x_684:
        /* <DEDUP_REMOVED lines=12> */
.L_x_685:
        /* <DEDUP_REMOVED lines=61> */
.L_x_683:
        /* <DEDUP_REMOVED lines=24> */
.L_x_687:
        /* <DEDUP_REMOVED lines=12> */
.L_x_688:
        /* <DEDUP_REMOVED lines=21> */
[C---:B------:R-:W-:Y:S02]  /*18d90*/  IADD3 R99, PT, PT, R132.reuse, 0x78dde6e4, RZ ;  /* 0x78dde6e484637810 */ /* 0x040fe40007ffe0ff */
[----:B------:R-:W-:Y:S01]  /*18da0*/  IADD3 R129, PT, PT, R132, -0x4ab325aa, RZ ;  /* 0xb54cda5684817810 */ /* 0x000fe20007ffe0ff */
        /* <DEDUP_REMOVED lines=10> */
[----:B------:R-:W-:-:S05]  /*18e50*/  LOP3.LUT R97, R97, R96, R165, 0x96, !PT ;  /* 0x0000006061617212 */ /* 0x000fca00078e96a5 */
[----:B------:R-:W-:-:S05]  /*18e60*/  IMAD.WIDE.U32 R96, R97, -0x326172a9, RZ ;  /* 0xcd9e8d5761607825 */ /* 0x000fca00078e00ff */
        /* <DEDUP_REMOVED lines=26> */
.L_x_686:
[----:B------:R-:W-:Y:S02]  /*19010*/  I2FP.F32.U32 R97, R96 ;  /* 0x0000006000617245 */ /* 0x000fe40000201000 */
[----:B------:R-:W-:Y:S02]  /*19020*/  ISETP.NE.AND P6, PT, R98, 0x1, PT ;  /* 0x000000016200780c */ /* 0x000fe40003fc5270 */
[----:B------:R-:W-:Y:S01]  /*19030*/  SHF.L.U32 R160, R160, 0x10, RZ ;  /* 0x00000010a0a07819 */ /* 0x000fe200000006ff */
[----:B------:R-:W-:Y:S01]  /*19040*/  FFMA.FTZ R97, R97, R102, 1.1641532182693481445e-10 ;  /* 0x2f00000061617423 */ /* 0x000fe20000010066 */
[----:B------:R-:W-:-:S03]  /*19050*/  MOV R96, R166 ;  /* 0x000000a600607202 */ /* 0x000fc60000000f00 */
[----:B------:R-:W-:Y:S01]  /*19060*/  FMUL.FTZ R160, R160, UR5 ;  /* 0x00000005a0a07c20 */ /* 0x000fe20008410000 */
[----:B------:R-:W-:-:S04]  /*19070*/  FSETP.GTU.FTZ.AND P5, PT, R97, UR4, PT ;  /* 0x0000000461007c0b */ /* 0x000fc8000bfbc000 */
[----:B------:R-:W-:Y:S01]  /*19080*/  FSEL R129, R160, RZ, !P5 ;  /* 0x000000ffa0817208 */ /* 0x000fe20006800000 */
[----:B------:R-:W-:Y:S01]  /*19090*/  IMAD.MOV.U32 R160, RZ, RZ, 0x2 ;  /* 0x00000002ffa07424 */ /* 0x000fe200078e00ff */
        /* <DEDUP_REMOVED lines=10> */
.L_x_690:
[----:B------:R-:W-:-:S04]  /*19140*/  VIADD R0, R0, 0x1 ;  /* 0x0000000100007836 */ /* 0x000fc80000000000 */
[C---:B------:R-:W-:Y:S01]  /*19150*/  IMAD.WIDE.U32 R164, R0.reuse, -0x2daee0ad, RZ ;  /* 0xd2511f5300a47825 */ /* 0x040fe200078e00ff */
[----:B------:R-:W-:-:S13]  /*19160*/  ISETP.NE.AND P6, PT, R0, RZ, PT ;  /* 0x000000ff0000720c */ /* 0x000fda0003fc5270 */
[----:B------:R-:W-:Y:S05]  /*19170*/  @P6 BRA `(.L_x_691) ;  /* 0x0000000000286947 */ /* 0x000fea0003800000 */
[----:B------:R-:W-:Y:S02]  /*19180*/  IADD3 R2, PT, PT, R2, 0x1, RZ ;  /* 0x0000000102027810 */ /* 0x000fe40007ffe0ff */
[----:B------:R-:W-:Y:S02]  /*19190*/  P2R R96, PR, RZ, 0x1 ;  /* 0x00000001ff607803 */ /* 0x000fe40000000000 */
        /* <DEDUP_REMOVED lines=8> */
.L_x_691:
[----:B------:R-:W-:Y:S01]  /*19220*/  LOP3.LUT R96, R121, R165, R133, 0x96, !PT ;  /* 0x000000a579607212 */ /* 0x000fe200078e9685 */
[----:B------:R-:W-:Y:S01]  /*19230*/  IMAD.WIDE.U32 R98, R16, -0x326172a9, RZ ;  /* 0xcd9e8d5710627825 */ /* 0x000fe200078e00ff */
[----:B------:R-:W-:-:S03]  /*19240*/  IADD3 R165, PT, PT, R132, -0x61c88647, RZ ;  /* 0x9e3779b984a57810 */ /* 0x000fc60007ffe0ff */
[----:B------:R-:W-:Y:S01]  /*19250*/  IMAD.WIDE.U32 R96, R96, -0x326172a9, RZ ;  /* 0xcd9e8d5760607825 */ /* 0x000fe200078e00ff */
[----:B------:R-:W-:-:S03]  /*19260*/  LOP3.LUT R99, R2, R99, R132, 0x96, !PT ;  /* 0x0000006302637212 */ /* 0x000fc600078e9684 */
[----:B------:R-:W-:Y:S01]  /*19270*/  IMAD.MOV.U32 R160, RZ, RZ, RZ ;  /* 0x000000ffffa07224 */ /* 0x000fe200078e00ff */
        /* <DEDUP_REMOVED lines=55> */
.L_x_689:
[----:B------:R-:W-:Y:S02]  /*195f0*/  I2FP.F32.U32 R97, R96 ;  /* 0x0000006000617245 */ /* 0x000fe40000201000 */
[----:B------:R-:W-:Y:S02]  /*19600*/  PRMT R96, R91, 0x7632, R96 ;  /* 0x000076325b607816 */ /* 0x000fe40000000060 */
[----:B------:R-:W-:Y:S01]  /*19610*/  PRMT R98, R154, 0x5410, R158 ;  /* 0x000054109a627816 */ /* 0x000fe2000000009e */
        /* <DEDUP_REMOVED lines=8> */
[----:B------:R-:W-:-:S03]  /*196a0*/  SEL R129, RZ, 0x1, P6 ;  /* 0x00000001ff817807 */ /* 0x000fc60003000000 */
[----:B------:R-:W-:Y:S01]  /*196b0*/  @P1 FADD.FTZ R179, R96, R97 ;  /* 0x0000006160b31221 */ /* 0x000fe20000010000 */
[----:B------:R-:W-:Y:S02]  /*196c0*/  @!P1 MOV R179, R96 ;  /* 0x0000006000b39202 */ /* 0x000fe40000000f00 */
[----:B------:R-:W-:Y:S02]  /*196d0*/  PRMT R97, R152, 0x5410, R146 ;  /* 0x0000541098617816 */ /* 0x000fe40000000092 */
[----:B------:R-:W-:Y:S02]  /*196e0*/  F2FP.BF16.F32.PACK_AB R99, RZ, R179 ;  /* 0x000000b3ff63723e */ /* 0x000fe400000010ff */
[----:B------:R-:W-:Y:S02]  /*196f0*/  PRMT R96, R144, 0x5410, R138 ;  /* 0x0000541090607816 */ /* 0x000fe4000000008a */
[----:B------:R-:W-:Y:S01]  /*19700*/  PRMT R99, R162, 0x5410, R99 ;  /* 0x00005410a2637816 */ /* 0x000fe20000000063 */
[----:B------:R-:W-:Y:S06]  /*19710*/  BRA `(.L_x_692) ;  /* 0x0000003000207947 */ /* 0x000fec0003800000 */
.L_x_643:
        /* <DEDUP_REMOVED lines=8> */
[----:B------:R-:W-:Y:S01]  /*197a0*/  @!P2 MOV R142, 0x3 ;  /* 0x00000003008ea802 */ /* 0x000fe20000000f00 */
[----:B------:R-:W-:Y:S01]  /*197b0*/  @P2 VIADD R142, R140, 0x1 ;  /* 0x000000018c8e2836 */ /* 0x000fe20000000000 */
[----:B------:R-:W-:Y:S01]  /*197c0*/  @!P2 MOV R130, R134 ;  /* 0x000000860082a202 */ /* 0x000fe20000000f00 */
[----:B------:R-:W-:Y:S01]  /*197d0*/  @P2 IMAD.MOV.U32 R130, RZ, RZ, R134 ;  /* 0x000000ffff822224 */ /* 0x000fe200078e0086 */
[----:B------:R-:W-:Y:S01]  /*197e0*/  @!P2 MOV R136, R165 ;  /* 0x000000a50088a202 */ /* 0x000fe20000000f00 */
[----:B------:R-:W-:Y:S01]  /*197f0*/  @P2 IMAD.MOV.U32 R136, RZ, RZ, R156 ;  /* 0x000000ffff882224 */ /* 0x000fe200078e009c */
[----:B------:R-:W-:Y:S06]  /*19800*/  BRA `(.L_x_693) ;  /* 0x0000000400207947 */ /* 0x000fec0003800000 */
.L_x_694:
        /* <DEDUP_REMOVED lines=12> */
.L_x_695:
[----:B------:R-:W-:Y:S01]  /*198d0*/  LOP3.LUT R138, R121, R157, R133, 0x96, !PT ;  /* 0x0000009d798a7212 */ /* 0x000fe200078e9685 */
[----:B0-----:R-:W-:Y:S01]  /*198e0*/  IMAD.WIDE.U32 R158, R16, -0x326172a9, RZ ;  /* 0xcd9e8d57109e7825 */ /* 0x001fe200078e00ff */
[----:B------:R-:W-:-:S03]  /*198f0*/  MOV R136, R134 ;  /* 0x0000008600887202 */ /* 0x000fc60000000f00 */
[----:B------:R-:W-:Y:S01]  /*19900*/  VIADD R157, R132, 0x9e3779b9 ;  /* 0x9e3779b9849d7836 */ /* 0x000fe20000000000 */
[----:B------:R-:W-:Y:S01]  /*19910*/  LOP3.LUT R159, R2, R159, R132, 0x96, !PT ;  /* 0x0000009f029f7212 */ /* 0x000fe200078e9684 */
[----:B------:R-:W-:-:S04]  /*19920*/  IMAD.WIDE.U32 R138, R138, -0x326172a9, RZ ;  /* 0xcd9e8d578a8a7825 */ /* 0x000fc800078e00ff */
[----:B------:R-:W-:Y:S01]  /*19930*/  IMAD.MOV.U32 R142, RZ, RZ, RZ ;  /* 0x000000ffff8e7224 */ /* 0x000fe200078e00ff */
        /* <DEDUP_REMOVED lines=38> */
[----:B------:R-:W-:-:S03]  /*19ba0*/  IADD3 R139, PT, PT, R133, 0x1fd5c5a3, RZ ;  /* 0x1fd5c5a3858b7810 */ /* 0x000fc60007ffe0ff */
[----:B------:R-:W-:Y:S01]  /*19bb0*/  IMAD.WIDE.U32 R158, R158, -0x2daee0ad, RZ ;  /* 0xd2511f539e9e7825 */ /* 0x000fe200078e00ff */
[----:B------:R-:W-:Y:S02]  /*19bc0*/  LOP3.LUT R156, R139, R156, R165, 0x96, !PT ;  /* 0x0000009c8b9c7212 */ /* 0x000fe400078e96a5 */
[C---:B------:R-:W-:Y:S01]  /*19bd0*/  IADD3 R165, PT, PT, R133.reuse, -0x695add53, RZ ;  /* 0x96a522ad85a57810 */ /* 0x040fe20007ffe0ff */
[----:B------:R-:W-:Y:S02]  /*19be0*/  VIADD R139, R133, 0xdb3d7428 ;  /* 0xdb3d7428858b7836 */ /* 0x000fe40000000000 */
[----:B------:R-:W-:-:S03]  /*19bf0*/  IMAD.WIDE.U32 R156, R156, -0x326172a9, RZ ;  /* 0xcd9e8d579c9c7825 */ /* 0x000fc600078e00ff */
[----:B------:R-:W-:Y:S02]  /*19c00*/  LOP3.LUT R166, R139, R164, R159, 0x96, !PT ;  /* 0x000000a48ba67212 */ /* 0x000fe400078e969f */
[----:B------:R-:W-:-:S03]  /*19c10*/  IADD3 R139, PT, PT, R132, -0xe443238, RZ ;  /* 0xf1bbcdc8848b7810 */ /* 0x000fc60007ffe0ff */
[----:B------:R-:W-:Y:S01]  /*19c20*/  IMAD.WIDE.U32 R166, R166, -0x326172a9, RZ ;  /* 0xcd9e8d57a6a67825 */ /* 0x000fe200078e00ff */
[----:B------:R-:W-:-:S03]  /*19c30*/  LOP3.LUT R139, R139, R138, R157, 0x96, !PT ;  /* 0x0000008a8b8b7212 */ /* 0x000fc600078e969d */
[----:B------:R-:W-:Y:S02]  /*19c40*/  VIADD R157, R132, 0x8ff34781 ;  /* 0x8ff34781849d7836 */ /* 0x000fe40000000000 */
[----:B------:R-:W-:-:S03]  /*19c50*/  IMAD.WIDE.U32 R138, R139, -0x2daee0ad, RZ ;  /* 0xd2511f538b8a7825 */ /* 0x000fc600078e00ff */
[----:B------:R-:W-:Y:S01]  /*19c60*/  LOP3.LUT R156, R157, R156, R167, 0x96, !PT ;  /* 0x0000009c9d9c7212 */ /* 0x000fe200078e96a7 */
[----:B------:R-:W-:Y:S01]  /*19c70*/  IMAD.MOV.U32 R130, RZ, RZ, R138 ;  /* 0x000000ffff827224 */ /* 0x000fe200078e008a */
[----:B------:R-:W-:-:S07]  /*19c80*/  LOP3.LUT R165, R165, R158, R139, 0x96, !PT ;  /* 0x0000009ea5a57212 */ /* 0x000fce00078e968b */
.L_x_693:
[----:B------:R-:W-:Y:S01]  /*19c90*/  I2FP.F32.U32 R139, R136 ;  /* 0x00000088008b7245 */ /* 0x000fe20000201000 */
[----:B------:R-:W-:Y:S01]  /*19ca0*/  HFMA2 R140, -RZ, RZ, 0, 1.1920928955078125e-07 ;  /* 0x00000002ff8c7431 */ /* 0x000fe200000001ff */
[----:B-----5:R-:W-:Y:S02]  /*19cb0*/  SHF.L.U32 R134, R96, 0x10, RZ ;  /* 0x0000001060867819 */ /* 0x020fe400000006ff */
[----:B------:R-:W-:Y:S01]  /*19cc0*/  ISETP.NE.AND P3, PT, R142, 0x1, PT ;  /* 0x000000018e00780c */ /* 0x000fe20003f65270 */
[----:B------:R-:W-:Y:S01]  /*19cd0*/  FFMA.FTZ R139, R139, R102, 1.1641532182693481445e-10 ;  /* 0x2f0000008b8b7423 */ /* 0x000fe20000010066 */
[----:B------:R-:W-:Y:S01]  /*19ce0*/  PRMT R96, R96, 0x7632, R96 ;  /* 0x0000763260607816 */ /* 0x000fe20000000060 */
[----:B------:R-:W-:-:S03]  /*19cf0*/  FMUL.FTZ R134, R134, UR5 ;  /* 0x0000000586867c20 */ /* 0x000fc60008410000 */
[----:B------:R-:W-:-:S04]  /*19d00*/  FSETP.GTU.FTZ.AND P2, PT, R139, UR4, PT ;  /* 0x000000048b007c0b */ /* 0x000fc8000bf5c000 */
[----:B------:R-:W-:Y:S01]  /*19d10*/  FSEL R139, R134, RZ, !P2 ;  /* 0x000000ff868b7208 */ /* 0x000fe20005000000 */
[----:B------:R-:W-:Y:S01]  /*19d20*/  @P1 IMAD.U32 R134, R92, 0x10000, RZ ;  /* 0x000100005c861824 */ /* 0x000fe200078e00ff */
        /* <DEDUP_REMOVED lines=14> */
.L_x_697:
        /* <DEDUP_REMOVED lines=12> */
.L_x_698:
[----:B0-----:R-:W-:Y:S01]  /*19ed0*/  LOP3.LUT R158, R121, R165, R133, 0x96, !PT ;  /* 0x000000a5799e7212 */ /* 0x001fe200078e9685 */
[----:B------:R-:W-:-:S04]  /*19ee0*/  IMAD.WIDE.U32 R156, R16, -0x326172a9, RZ ;  /* 0xcd9e8d57109c7825 */ /* 0x000fc800078e00ff */
        /* <DEDUP_REMOVED lines=49> */
[----:B------:R-:W-:Y:S02]  /*1a200*/  IADD3 R159, PT, PT, R132, -0xe443238, RZ ;  /* 0xf1bbcdc8849f7810 */ /* 0x000fe40007ffe0ff */
[----:B------:R-:W-:Y:S01]  /*1a210*/  IADD3 R165, PT, PT, R133, -0x695add53, RZ ;  /* 0x96a522ad85a57810 */ /* 0x000fe20007ffe0ff */
[----:B------:R-:W-:Y:S01]  /*1a220*/  IMAD.WIDE.U32 R166, R166, -0x326172a9, RZ ;  /* 0xcd9e8d57a6a67825 */ /* 0x000fe200078e00ff */
[----:B------:R-:W-:-:S03]  /*1a230*/  LOP3.LUT R159, R159, R158, R157, 0x96, !PT ;  /* 0x0000009e9f9f7212 */ /* 0x000fc600078e969d */
[----:B------:R-:W-:Y:S02]  /*1a240*/  VIADD R157, R132, 0x8ff34781 ;  /* 0x8ff34781849d7836 */ /* 0x000fe40000000000 */
[----:B------:R-:W-:-:S03]  /*1a250*/  IMAD.WIDE.U32 R158, R159, -0x2daee0ad, RZ ;  /* 0xd2511f539f9e7825 */ /* 0x000fc600078e00ff */
[----:B------:R-:W-:Y:S02]  /*1a260*/  LOP3.LUT R156, R157, R156, R167, 0x96, !PT ;  /* 0x0000009c9d9c7212 */ /* 0x000fe400078e96a7 */
[----:B------:R-:W-:Y:S02]  /*1a270*/  LOP3.LUT R165, R165, R164, R159, 0x96, !PT ;  /* 0x000000a4a5a57212 */ /* 0x000fe400078e969f */
[----:B------:R-:W-:-:S07]  /*1a280*/  MOV R130, R158 ;  /* 0x0000009e00827202 */ /* 0x000fce0000000f00 */
.L_x_696:
[----:B------:R-:W-:Y:S02]  /*1a290*/  I2FP.F32.U32 R157, R134 ;  /* 0x00000086009d7245 */ /* 0x000fe40000201000 */
[----:B------:R-:W-:Y:S02]  /*1a2a0*/  SHF.L.U32 R96, R96, 0x10, RZ ;  /* 0x0000001060607819 */ /* 0x000fe400000006ff */
[----:B------:R-:W-:Y:S01]  /*1a2b0*/  ISETP.NE.AND P3, PT, R140, 0x1, PT ;  /* 0x000000018c00780c */ /* 0x000fe20003f65270 */
[----:B------:R-:W-:Y:S01]  /*1a2c0*/  FFMA.FTZ R157, R157, R102, 1.1641532182693481445e-10 ;  /* 0x2f0000009d9d7423 */ /* 0x000fe20000010066 */
[----:B------:R-:W-:Y:S01]  /*1a2d0*/  @P1 PRMT R134, R92, 0x7632, R134 ;  /* 0x000076325c861816 */ /* 0x000fe20000000086 */
[----:B------:R-:W-:Y:S01]  /*1a2e0*/  FMUL.FTZ R96, R96, UR5 ;  /* 0x0000000560607c20 */ /* 0x000fe20008410000 */
[----:B------:R-:W-:Y:S02]  /*1a2f0*/  MOV R152, 0x2 ;  /* 0x0000000200987802 */ /* 0x000fe40000000f00 */
[----:B------:R-:W-:Y:S01]  /*1a300*/  FSETP.GTU.FTZ.AND P2, PT, R157, UR4, PT ;  /* 0x000000049d007c0b */ /* 0x000fe2000bf5c000 */
[----:B------:R-:W-:-:S03]  /*1a310*/  @P1 IMAD.U32 R134, R134, 0x10000, RZ ;  /* 0x0001000086861824 */ /* 0x000fc600078e00ff */
        /* <DEDUP_REMOVED lines=15> */
.L_x_700:
        /* <DEDUP_REMOVED lines=12> */
.L_x_701:
[----:B0-----:R-:W-:Y:S01]  /*1a4d0*/  LOP3.LUT R158, R121, R167, R133, 0x96, !PT ;  /* 0x000000a7799e7212 */ /* 0x001fe200078e9685 */
[----:B------:R-:W-:-:S04]  /*1a4e0*/  IMAD.WIDE.U32 R164, R16, -0x326172a9, RZ ;  /* 0xcd9e8d5710a47825 */ /* 0x000fc800078e00ff */
[----:B------:R-:W-:Y:S02]  /*1a4f0*/  HFMA2 R152, -RZ, RZ, 0, 0 ;  /* 0x00000000ff987431 */ /* 0x000fe400000001ff */
        /* <DEDUP_REMOVED lines=50> */
[----:B------:R-:W-:Y:S01]  /*1a820*/  IMAD.WIDE.U32 R158, R96, -0x326172a9, RZ ;  /* 0xcd9e8d57609e7825 */ /* 0x000fe200078e00ff */
[----:B------:R-:W-:-:S04]  /*1a830*/  MOV R96, R130 ;  /* 0x0000008200607202 */ /* 0x000fc80000000f00 */
[----:B------:R-:W-:Y:S01]  /*1a840*/  LOP3.LUT R156, R167, R164, R159, 0x96, !PT ;  /* 0x000000a4a79c7212 */ /* 0x000fe200078e969f */
[----:B------:R-:W-:Y:S01]  /*1a850*/  IMAD.WIDE.U32 R164, R165, -0x2daee0ad, RZ ;  /* 0xd2511f53a5a47825 */ /* 0x000fe200078e00ff */
[----:B------:R-:W-:-:S03]  /*1a860*/  IADD3 R159, PT, PT, R133, -0x695add53, RZ ;  /* 0x96a522ad859f7810 */ /* 0x000fc60007ffe0ff */
[----:B------:R-:W-:Y:S01]  /*1a870*/  IMAD.MOV.U32 R130, RZ, RZ, R164 ;  /* 0x000000ffff827224 */ /* 0x000fe200078e00a4 */
[----:B------:R-:W-:Y:S01]  /*1a880*/  LOP3.LUT R165, R159, R166, R165, 0x96, !PT ;  /* 0x000000a69fa57212 */ /* 0x000fe200078e96a5 */
[----:B------:R-:W-:-:S07]  /*1a890*/  IMAD.MOV.U32 R166, RZ, RZ, R158 ;  /* 0x000000ffffa67224 */ /* 0x000fce00078e009e */
.L_x_699:
[----:B0-----:R-:W-:Y:S01]  /*1a8a0*/  I2FP.F32.U32 R159, R96 ;  /* 0x00000060009f7245 */ /* 0x001fe20000201000 */
[C---:B------:R-:W-:Y:S01]  /*1a8b0*/  IMAD.U32 R96, R97.reuse, 0x10000, RZ ;  /* 0x0001000061607824 */ /* 0x040fe200078e00ff */
[----:B------:R-:W-:Y:S01]  /*1a8c0*/  ISETP.NE.AND P3, PT, R152, 0x1, PT ;  /* 0x000000019800780c */ /* 0x000fe20003f65270 */
[----:B------:R-:W-:Y:S01]  /*1a8d0*/  IMAD.MOV.U32 R154, RZ, RZ, 0x2 ;  /* 0x00000002ff9a7424 */ /* 0x000fe200078e00ff */
[----:B------:R-:W-:Y:S01]  /*1a8e0*/  PRMT R142, R97, 0x7632, R142 ;  /* 0x00007632618e7816 */ /* 0x000fe2000000008e */
[----:B------:R-:W-:Y:S01]  /*1a8f0*/  FFMA.FTZ R159, R159, R102, 1.1641532182693481445e-10 ;  /* 0x2f0000009f9f7423 */ /* 0x000fe20000010066 */
[----:B------:R-:W-:-:S04]  /*1a900*/  FMUL.FTZ R96, R96, UR5 ;  /* 0x0000000560607c20 */ /* 0x000fc80008410000 */
[----:B------:R-:W-:-:S04]  /*1a910*/  FSETP.GTU.FTZ.AND P2, PT, R159, UR4, PT ;  /* 0x000000049f007c0b */ /* 0x000fc8000bf5c000 */
[----:B------:R-:W-:Y:S02]  /*1a920*/  FSEL R159, R96, RZ, !P2 ;  /* 0x000000ff609f7208 */ /* 0x000fe40005000000 */
[----:B------:R-:W-:Y:S02]  /*1a930*/  @P1 SHF.L.U32 R96, R93, 0x10, RZ ;  /* 0x000000105d601819 */ /* 0x000fe400000006ff */
[----:B------:R-:W-:-:S03]  /*1a940*/  PLOP3.LUT P2, PT, P2, PT, PT, 0x8, 0x80 ;  /* 0x000000000080781c */ /* 0x000fc6000174e170 */
[----:B------:R-:W-:Y:S01]  /*1a950*/  @P1 FADD.FTZ R159, R96, R159 ;  /* 0x0000009f609f1221 */ /* 0x000fe20000010000 */
[----:B------:R-:W-:Y:S02]  /*1a960*/  P2R R140, PR, RZ, 0x4 ;  /* 0x00000004ff8c7803 */ /* 0x000fe40000000000 */
        /* <DEDUP_REMOVED lines=11> */
.L_x_703:
        /* <DEDUP_REMOVED lines=12> */
.L_x_704:
        /* <DEDUP_REMOVED lines=58> */
[----:B------:R-:W-:Y:S01]  /*1ae80*/  MOV R166, R96 ;  /* 0x0000006000a67202 */ /* 0x000fe20000000f00 */
[----:B------:R-:W-:Y:S01]  /*1ae90*/  IMAD.MOV.U32 R96, RZ, RZ, R130 ;  /* 0x000000ffff607224 */ /* 0x000fe200078e0082 */
[----:B------:R-:W-:-:S07]  /*1aea0*/  MOV R130, R164 ;  /* 0x000000a400827202 */ /* 0x000fce0000000f00 */
.L_x_702:
[----:B------:R-:W-:Y:S01]  /*1aeb0*/  I2FP.F32.U32 R97, R96 ;  /* 0x0000006000617245 */ /* 0x000fe20000201000 */
[----:B------:R-:W-:Y:S01]  /*1aec0*/  HFMA2 R158, -RZ, RZ, 0, 1.1920928955078125e-07 ;  /* 0x00000002ff9e7431 */ /* 0x000fe200000001ff */
[----:B------:R-:W-:Y:S02]  /*1aed0*/  SHF.L.U32 R142, R142, 0x10, RZ ;  /* 0x000000108e8e7819 */ /* 0x000fe400000006ff */
[----:B------:R-:W-:Y:S01]  /*1aee0*/  ISETP.NE.AND P2, PT, R154, 0x1, PT ;  /* 0x000000019a00780c */ /* 0x000fe20003f45270 */
[----:B------:R-:W-:Y:S01]  /*1aef0*/  FFMA.FTZ R97, R97, R102, 1.1641532182693481445e-10 ;  /* 0x2f00000061617423 */ /* 0x000fe20000010066 */
[----:B------:R-:W-:Y:S01]  /*1af00*/  @P1 PRMT R96, R93, 0x7632, R96 ;  /* 0x000076325d601816 */ /* 0x000fe20000000060 */
[----:B------:R-:W-:-:S03]  /*1af10*/  FMUL.FTZ R142, R142, UR5 ;  /* 0x000000058e8e7c20 */ /* 0x000fc60008410000 */
[----:B------:R-:W-:Y:S01]  /*1af20*/  FSETP.GTU.FTZ.AND P3, PT, R97, UR4, PT ;  /* 0x0000000461007c0b */ /* 0x000fe2000bf7c000 */
[----:B------:R-:W-:-:S03]  /*1af30*/  @P1 IMAD.U32 R96, R96, 0x10000, RZ ;  /* 0x0001000060601824 */ /* 0x000fc600078e00ff */
        /* <DEDUP_REMOVED lines=15> */
.L_x_706:
        /* <DEDUP_REMOVED lines=12> */
.L_x_707:
[----:B------:R-:W-:Y:S01]  /*1b0f0*/  LOP3.LUT R96, R121, R167, R133, 0x96, !PT ;  /* 0x000000a779607212 */ /* 0x000fe200078e9685 */
        /* <DEDUP_REMOVED lines=21> */
[----:B------:R-:W-:-:S04]  /*1b250*/  VIADD R165, R132, 0x78dde6e4 ;  /* 0x78dde6e484a57836 */ /* 0x000fc80000000000 */
[----:B------:R-:W-:-:S05]  /*1b260*/  IMAD.WIDE.U32 R166, R167, -0x326172a9, RZ ;  /* 0xcd9e8d57a7a67825 */ /* 0x000fca00078e00ff */
[----:B------:R-:W-:Y:S01]  /*1b270*/  LOP3.LUT R167, R165, R96, R167, 0x96, !PT ;  /* 0x00000060a5a77212 */ /* 0x000fe200078e96a7 */
[----:B------:R-:W-:Y:S01]  /*1b280*/  IMAD.WIDE.U32 R96, R97, -0x2daee0ad, RZ ;  /* 0xd2511f5361607825 */ /* 0x000fe200078e00ff */
[----:B------:R-:W-:-:S04]  /*1b290*/  IADD3 R165, PT, PT, R133, -0x126145ec, RZ ;  /* 0xed9eba1485a57810 */ /* 0x000fc80007ffe0ff */
        /* <DEDUP_REMOVED lines=31> */
[----:B------:R-:W-:Y:S01]  /*1b490*/  IMAD.MOV.U32 R166, RZ, RZ, R96 ;  /* 0x000000ffffa67224 */ /* 0x000fe200078e0060 */
[----:B------:R-:W-:Y:S01]  /*1b4a0*/  MOV R96, R130 ;  /* 0x0000008200607202 */ /* 0x000fe20000000f00 */
[----:B------:R-:W-:-:S07]  /*1b4b0*/  IMAD.MOV.U32 R130, RZ, RZ, R164 ;  /* 0x000000ffff827224 */ /* 0x000fce00078e00a4 */
.L_x_705:
[----:B------:R-:W-:Y:S01]  /*1b4c0*/  I2FP.F32.U32 R97, R96 ;  /* 0x0000006000617245 */ /* 0x000fe20000201000 */
[----:B------:R-:W-:Y:S01]  /*1b4d0*/  IMAD.U32 R96, R98, 0x10000, RZ ;  /* 0x0001000062607824 */ /* 0x000fe200078e00ff */
[----:B------:R-:W-:Y:S01]  /*1b4e0*/  ISETP.NE.AND P3, PT, R158, 0x1, PT ;  /* 0x000000019e00780c */ /* 0x000fe20003f65270 */
[----:B------:R-:W-:Y:S01]  /*1b4f0*/  IMAD.MOV.U32 R160, RZ, RZ, 0x2 ;  /* 0x00000002ffa07424 */ /* 0x000fe200078e00ff */
[----:B------:R-:W-:Y:S01]  /*1b500*/  PRMT R98, R98, 0x7632, R98 ;  /* 0x0000763262627816 */ /* 0x000fe20000000062 */
[----:B------:R-:W-:Y:S01]  /*1b510*/  FFMA.FTZ R97, R97, R102, 1.1641532182693481445e-10 ;  /* 0x2f00000061617423 */ /* 0x000fe20000010066 */
[----:B------:R-:W-:-:S04]  /*1b520*/  FMUL.FTZ R96, R96, UR5 ;  /* 0x0000000560607c20 */ /* 0x000fc80008410000 */
[----:B------:R-:W-:Y:S02]  /*1b530*/  FSETP.GTU.FTZ.AND P2, PT, R97, UR4, PT ;  /* 0x0000000461007c0b */ /* 0x000fe4000bf5c000 */
[----:B------:R-:W-:Y:S02]  /*1b540*/  MOV R97, R166 ;  /* 0x000000a600617202 */ /* 0x000fe40000000f00 */
        /* <DEDUP_REMOVED lines=14> */
.L_x_709:
        /* <DEDUP_REMOVED lines=12> */
.L_x_710:
[----:B------:R-:W-:Y:S01]  /*1b6f0*/  LOP3.LUT R166, R121, R165, R133, 0x96, !PT ;  /* 0x000000a579a67212 */ /* 0x000fe200078e9685 */
[----:B------:R-:W-:Y:S01]  /*1b700*/  IMAD.WIDE.U32 R96, R16, -0x326172a9, RZ ;  /* 0xcd9e8d5710607825 */ /* 0x000fe200078e00ff */
[----:B------:R-:W-:-:S03]  /*1b710*/  IADD3 R165, PT, PT, R132, -0x61c88647, RZ ;  /* 0x9e3779b984a57810 */ /* 0x000fc60007ffe0ff */
[----:B------:R-:W-:Y:S02]  /*1b720*/  HFMA2 R160, -RZ, RZ, 0, 0 ;  /* 0x00000000ffa07431 */ /* 0x000fe400000001ff */
        /* <DEDUP_REMOVED lines=55> */
[----:B------:R-:W-:-:S07]  /*1baa0*/  IMAD.MOV.U32 R130, RZ, RZ, R96 ;  /* 0x000000ffff827224 */ /* 0x000fce00078e0060 */
.L_x_708:
[----:B------:R-:W-:Y:S01]  /*1bab0*/  I2FP.F32.U32 R97, R97 ;  /* 0x0000006100617245 */ /* 0x000fe20000201000 */
[----:B------:R-:W-:Y:S01]  /*1bac0*/  IMAD.U32 R98, R98, 0x10000, RZ ;  /* 0x0001000062627824 */ /* 0x000fe200078e00ff */
[----:B------:R-:W-:Y:S02]  /*1bad0*/  ISETP.NE.AND P4, PT, R160, 0x1, PT ;  /* 0x00000001a000780c */ /* 0x000fe40003f85270 */
[----:B------:R-:W-:Y:S01]  /*1bae0*/  @P1 PRMT R96, R94, 0x7632, R96 ;  /* 0x000076325e601816 */ /* 0x000fe20000000060 */
[----:B------:R-:W-:Y:S01]  /*1baf0*/  FFMA.FTZ R97, R97, R102, 1.1641532182693481445e-10 ;  /* 0x2f00000061617423 */ /* 0x000fe20000010066 */
[----:B------:R-:W-:Y:S02]  /*1bb00*/  FMUL.FTZ R98, R98, UR5 ;  /* 0x0000000562627c20 */ /* 0x000fe40008410000 */
[----:B------:R-:W-:Y:S02]  /*1bb10*/  @P1 SHF.L.U32 R96, R96, 0x10, RZ ;  /* 0x0000001060601819 */ /* 0x000fe400000006ff */
[----:B------:R-:W-:-:S02]  /*1bb20*/  FSETP.GTU.FTZ.AND P3, PT, R97, UR4, PT ;  /* 0x0000000461007c0b */ /* 0x000fc4000bf7c000 */
[----:B------:R-:W-:Y:S02]  /*1bb30*/  MOV R97, R166 ;  /* 0x000000a600617202 */ /* 0x000fe40000000f00 */
        /* <DEDUP_REMOVED lines=14> */
.L_x_712:
        /* <DEDUP_REMOVED lines=12> */
.L_x_713:
        /* <DEDUP_REMOVED lines=58> */
[----:B------:R-:W-:Y:S01]  /*1c080*/  IMAD.MOV.U32 R97, RZ, RZ, R130 ;  /* 0x000000ffff617224 */ /* 0x000fe200078e0082 */
[----:B------:R-:W-:Y:S02]  /*1c090*/  MOV R166, R164 ;  /* 0x000000a400a67202 */ /* 0x000fe40000000f00 */
[----:B------:R-:W-:-:S07]  /*1c0a0*/  MOV R130, R96 ;  /* 0x0000006000827202 */ /* 0x000fce0000000f00 */
.L_x_711:
[----:B------:R-:W-:Y:S01]  /*1c0b0*/  I2FP.F32.U32 R97, R97 ;  /* 0x0000006100617245 */ /* 0x000fe20000201000 */
[----:B------:R-:W-:Y:S01]  /*1c0c0*/  HFMA2 R160, -RZ, RZ, 0, 1.1920928955078125e-07 ;  /* 0x00000002ffa07431 */ /* 0x000fe200000001ff */
[----:B------:R-:W-:Y:S02]  /*1c0d0*/  SHF.L.U32 R96, R99, 0x10, RZ ;  /* 0x0000001063607819 */ /* 0x000fe400000006ff */
[----:B------:R-:W-:Y:S01]  /*1c0e0*/  ISETP.NE.AND P5, PT, R98, 0x1, PT ;  /* 0x000000016200780c */ /* 0x000fe20003fa5270 */
[----:B------:R-:W-:Y:S01]  /*1c0f0*/  FFMA.FTZ R97, R97, R102, 1.1641532182693481445e-10 ;  /* 0x2f00000061617423 */ /* 0x000fe20000010066 */
[----:B------:R-:W-:Y:S01]  /*1c100*/  PRMT R168, R99, 0x7632, R168 ;  /* 0x0000763263a87816 */ /* 0x000fe200000000a8 */
[----:B------:R-:W-:-:S03]  /*1c110*/  FMUL.FTZ R96, R96, UR5 ;  /* 0x0000000560607c20 */ /* 0x000fc60008410000 */
[----:B------:R-:W-:Y:S01]  /*1c120*/  FSETP.GTU.FTZ.AND P4, PT, R97, UR4, PT ;  /* 0x0000000461007c0b */ /* 0x000fe2000bf9c000 */
[----:B------:R-:W-:-:S03]  /*1c130*/  IMAD.MOV.U32 R97, RZ, RZ, R166 ;  /* 0x000000ffff617224 */ /* 0x000fc600078e00a6 */
[----:B------:R-:W-:Y:S01]  /*1c140*/  FSEL R167, R96, RZ, !P4 ;  /* 0x000000ff60a77208 */ /* 0x000fe20006000000 */
[----:B------:R-:W-:Y:S01]  /*1c150*/  @P1 IMAD.U32 R96, R95, 0x10000, RZ ;  /* 0x000100005f601824 */ /* 0x000fe200078e00ff */
        /* <DEDUP_REMOVED lines=12> */
.L_x_715:
        /* <DEDUP_REMOVED lines=12> */
.L_x_716:
        /* <DEDUP_REMOVED lines=53> */
[----:B------:R-:W-:-:S04]  /*1c630*/  IMAD.WIDE.U32 R164, R165, -0x326172a9, RZ ;  /* 0xcd9e8d57a5a47825 */ /* 0x000fc800078e00ff */
[----:B------:R-:W-:Y:S01]  /*1c640*/  IMAD.MOV.U32 R166, RZ, RZ, R164 ;  /* 0x000000ffffa67224 */ /* 0x000fe200078e00a4 */
[----:B------:R-:W-:Y:S01]  /*1c650*/  LOP3.LUT R156, R99, R96, R165, 0x96, !PT ;  /* 0x00000060639c7212 */ /* 0x000fe200078e96a5 */
[----:B------:R-:W-:Y:S01]  /*1c660*/  IMAD.WIDE.U32 R96, R97, -0x2daee0ad, RZ ;  /* 0xd2511f5361607825 */ /* 0x000fe200078e00ff */
[----:B------:R-:W-:-:S04]  /*1c670*/  IADD3 R165, PT, PT, R133, -0x695add53, RZ ;  /* 0x96a522ad85a57810 */ /* 0x000fc80007ffe0ff */
[----:B------:R-:W-:Y:S02]  /*1c680*/  LOP3.LUT R165, R165, R98, R97, 0x96, !PT ;  /* 0x00000062a5a57212 */ /* 0x000fe400078e9661 */
[----:B------:R-:W-:Y:S01]  /*1c690*/  MOV R97, R130 ;  /* 0x0000008200617202 */ /* 0x000fe20000000f00 */
[----:B------:R-:W-:-:S07]  /*1c6a0*/  IMAD.MOV.U32 R130, RZ, RZ, R96 ;  /* 0x000000ffff827224 */ /* 0x000fce00078e0060 */
.L_x_714:
        /* <DEDUP_REMOVED lines=15> */
.L_x_692:
[----:B------:R-:W-:Y:S01]  /*1c7a0*/  ISETP.NE.AND P6, PT, R134, RZ, PT ;  /* 0x000000ff8600720c */ /* 0x000fe20003fc5270 */
[C---:B------:R-:W-:Y:S01]  /*1c7b0*/  IMAD.WIDE.U32 R150, R106.reuse, 0x10, R150 ;  /* 0x000000106a967825 */ /* 0x040fe200078e0096 */
[----:B------:R-:W-:Y:S02]  /*1c7c0*/  SEL R134, RZ, 0x1000000, !P5 ;  /* 0x01000000ff867807 */ /* 0x000fe40006800000 */
[----:B------:R-:W-:Y:S01]  /*1c7d0*/  SEL R102, RZ, 0x10000, !P4 ;  /* 0x00010000ff667807 */ /* 0x000fe20006000000 */
[----:B------:R-:W-:Y:S01]  /*1c7e0*/  IMAD.WIDE.U32 R148, R106, 0x8, R148 ;  /* 0x000000086a947825 */ /* 0x000fe200078e0094 */
[----:B------:R-:W-:Y:S01]  /*1c7f0*/  SEL R181, RZ, 0x100, !P3 ;  /* 0x00000100ffb57807 */ /* 0x000fe20005800000 */
[----:B------:R0:W-:Y:S01]  /*1c800*/  STG.E.128 desc[UR8][R150.64], R96 ;  /* 0x0000006096007986 */ /* 0x0001e2000c101d08 */
[----:B------:R-:W-:Y:S02]  /*1c810*/  ISETP.NE.AND P5, PT, R140, RZ, PT ;  /* 0x000000ff8c00720c */ /* 0x000fe40003fa5270 */
[----:B------:R-:W-:-:S02]  /*1c820*/  ISETP.NE.AND P4, PT, R142, RZ, PT ;  /* 0x000000ff8e00720c */ /* 0x000fc40003f85270 */
[----:B------:R-:W-:Y:S02]  /*1c830*/  LOP3.LUT R181, R181, R134, R102, 0xfe, !PT ;  /* 0x00000086b5b57212 */ /* 0x000fe400078efe66 */
[----:B------:R-:W-:Y:S02]  /*1c840*/  SEL R134, RZ, 0x1000000, !P4 ;  /* 0x01000000ff867807 */ /* 0x000fe40006000000 */
[----:B------:R-:W-:Y:S02]  /*1c850*/  SEL R177, RZ, 0x10000, !P5 ;  /* 0x00010000ffb17807 */ /* 0x000fe40006800000 */
[----:B------:R-:W-:Y:S02]  /*1c860*/  SEL R102, RZ, 0x100, !P6 ;  /* 0x00000100ff667807 */ /* 0x000fe40007000000 */
[----:B------:R-:W-:Y:S02]  /*1c870*/  SEL R176, RZ, 0x1, !P2 ;  /* 0x00000001ffb07807 */ /* 0x000fe40005000000 */
[----:B------:R-:W-:-:S02]  /*1c880*/  ISETP.NE.AND P1, PT, R136, RZ, PT ;  /* 0x000000ff8800720c */ /* 0x000fc40003f25270 */
[----:B------:R-:W-:Y:S02]  /*1c890*/  LOP3.LUT R102, R102, R134, R177, 0xfe, !PT ;  /* 0x0000008666667212 */ /* 0x000fe400078efeb1 */
[----:B------:R-:W-:Y:S02]  /*1c8a0*/  LOP3.LUT R177, R181, R176, RZ, 0xfc, !PT ;  /* 0x000000b0b5b17212 */ /* 0x000fe400078efcff */
[----:B------:R-:W-:-:S04]  /*1c8b0*/  SEL R181, RZ, 0x1, !P1 ;  /* 0x00000001ffb57807 */ /* 0x000fc80004800000 */
[----:B------:R-:W-:-:S05]  /*1c8c0*/  LOP3.LUT R176, R102, R181, RZ, 0xfc, !PT ;  /* 0x000000b566b07212 */ /* 0x000fca00078efcff */
[----:B------:R0:W-:Y:S01]  /*1c8d0*/  STG.E.64 desc[UR8][R148.64], R176 ;  /* 0x000000b094007986 */ /* 0x0001e2000c101b08 */
[----:B------:R-:W-:Y:S05]  /*1c8e0*/  @!P0 BRA `(.L_x_717) ;  /* 0x0000000000508947 */ /* 0x000fea0003800000 */
[----:B0-----:R-:W-:Y:S01]  /*1c8f0*/  IMAD.U32 R96, R128, 0x10000, RZ ;  /* 0x0001000080607824 */ /* 0x001fe200078e00ff */
[----:B------:R-:W-:Y:S02]  /*1c900*/  PRMT R99, R127, 0x7104, RZ ;  /* 0x000071047f637816 */ /* 0x000fe400000000ff */
[----:B------:R-:W-:Y:S02]  /*1c910*/  LOP3.LUT R150, R125, 0xff, RZ, 0xc0, !PT ;  /* 0x000000ff7d967812 */ /* 0x000fe400078ec0ff */
[----:B------:R-:W-:Y:S02]  /*1c920*/  LOP3.LUT R97, R96, 0xff0000, RZ, 0xc0, !PT ;  /* 0x00ff000060617812 */ /* 0x000fe400078ec0ff */
[----:B------:R-:W-:Y:S01]  /*1c930*/  LOP3.LUT R96, R129, 0xffff, RZ, 0xc0, !PT ;  /* 0x0000ffff81607812 */ /* 0x000fe200078ec0ff */
[----:B------:R-:W-:Y:S01]  /*1c940*/  IMAD.WIDE.U32 R150, R150, 0x1000000, RZ ;  /* 0x0100000096967825 */ /* 0x000fe200078e00ff */
[----:B------:R-:W-:Y:S02]  /*1c950*/  LOP3.LUT R148, R124, 0xff, RZ, 0xc0, !PT ;  /* 0x000000ff7c947812 */ /* 0x000fe400078ec0ff */
[----:B------:R-:W-:-:S02]  /*1c960*/  PRMT R98, R97, 0x4210, R96 ;  /* 0x0000421061627816 */ /* 0x000fc40000000060 */
[----:B------:R-:W0:Y:S01]  /*1c970*/  LDC.64 R96, c[0x0][0x3b8] ;  /* 0x0000ee00ff607b82 */ /* 0x000e220000000a00 */
        /* <DEDUP_REMOVED lines=11> */
.L_x_717:
[----:B01----:R-:W-:Y:S01]  /*1ca30*/  FADD.FTZ R96, RZ, R101 ;  /* 0x00000065ff607221 */ /* 0x003fe20000010000 */
[----:B------:R-:W0:Y:S01]  /*1ca40*/  S2R R140, SR_TID.X ;  /* 0x00000000008c7919 */ /* 0x000e220000002100 */
[----:B------:R-:W-:Y:S02]  /*1ca50*/  BSSY.RECONVERGENT B0, `(.L_x_718) ;  /* 0x0000066000007945 */ /* 0x000fe40003800200 */
[----:B------:R-:W-:-:S04]  /*1ca60*/  FADD.FTZ R96, R96, R103 ;  /* 0x0000006760607221 */ /* 0x000fc80000010000 */
[----:B------:R-:W-:-:S04]  /*1ca70*/  FADD.FTZ R96, R96, R105 ;  /* 0x0000006960607221 */ /* 0x000fc80000010000 */
[----:B------:R-:W-:-:S04]  /*1ca80*/  FADD.FTZ R96, R96, R107 ;  /* 0x0000006b60607221 */ /* 0x000fc80000010000 */
[----:B------:R-:W-:-:S04]  /*1ca90*/  FADD.FTZ R96, R96, R131 ;  /* 0x0000008360607221 */ /* 0x000fc80000010000 */
[----:B------:R-:W-:-:S04]  /*1caa0*/  FADD.FTZ R96, R96, R137 ;  /* 0x0000008960607221 */ /* 0x000fc80000010000 */
[----:B------:R-:W-:-:S04]  /*1cab0*/  FADD.FTZ R96, R96, R135 ;  /* 0x0000008760607221 */ /* 0x000fc80000010000 */
[----:B------:R-:W-:-:S04]  /*1cac0*/  FADD.FTZ R96, R96, R147 ;  /* 0x0000009360607221 */ /* 0x000fc80000010000 */
[----:B------:R-:W-:Y:S01]  /*1cad0*/  FADD.FTZ R96, R96, R145 ;  /* 0x0000009160607221 */ /* 0x000fe20000010000 */
[----:B0-----:R-:W-:-:S03]  /*1cae0*/  LOP3.LUT P1, RZ, R140, 0x1f, RZ, 0xc0, !PT ;  /* 0x0000001f8cff7812 */ /* 0x001fc6000782c0ff */
        /* <DEDUP_REMOVED lines=27> */
[----:B------:R-:W-:-:S03]  /*1cca0*/  FADD.FTZ R98, -R96, R103 ;  /* 0x0000006760627221 */ /* 0x000fc60000010100 */
[----:B------:R-:W-:-:S04]  /*1ccb0*/  FFMA.FTZ R97, R97, R97, RZ ;  /* 0x0000006161617223 */ /* 0x000fc800000100ff */
[----:B------:R-:W-:Y:S01]  /*1ccc0*/  FFMA.FTZ R97, R98, R98, R97 ;  /* 0x0000006262617223 */ /* 0x000fe20000010061 */
[----:B------:R-:W-:-:S04]  /*1ccd0*/  FADD.FTZ R98, -R96, R105 ;  /* 0x0000006960627221 */ /* 0x000fc80000010100 */
        /* <DEDUP_REMOVED lines=42> */
[----:B------:R-:W-:-:S05]  /*1cf80*/  FFMA.FTZ R97, R98, R98, R97 ;  /* 0x0000006262617223 */ /* 0x000fca0000010061 */
        /* <DEDUP_REMOVED lines=18> */
.L_x_719:
[----:B------:R-:W-:Y:S05]  /*1d0b0*/  BSYNC.RECONVERGENT B0 ;  /* 0x0000000000007941 */ /* 0x000fea0003800200 */
.L_x_718:
[----:B0-----:R-:W-:Y:S01]  /*1d0c0*/  LOP3.LUT R96, R140, 0x1f, RZ, 0xc0, !PT ;  /* 0x0000001f8c607812 */ /* 0x001fe200078ec0ff */
[----:B------:R-:W-:Y:S01]  /*1d0d0*/  BAR.SYNC.DEFER_BLOCKING 0x0 ;  /* 0x0000000000007b1d */ /* 0x000fe20000010000 */
[----:B------:R-:W-:Y:S02]  /*1d0e0*/  MOV R98, RZ ;  /* 0x000000ff00627202 */ /* 0x000fe40000000f00 */
[----:B------:R-:W-:Y:S02]  /*1d0f0*/  ISETP.GT.U32.AND P1, PT, R96, 0x7, PT ;  /* 0x000000076000780c */ /* 0x000fe40003f24070 */
[----:B------:R-:W-:Y:S01]  /*1d100*/  CS2R R96, SRZ ;  /* 0x0000000000607805 */ /* 0x000fe2000001ff00 */
[----:B------:R-:W-:Y:S10]  /*1d110*/  BSSY.RECONVERGENT B0, `(.L_x_720) ;  /* 0x000000a000007945 */ /* 0x000ff40003800200 */
[----:B------:R-:W-:Y:S05]  /*1d120*/  @P1 BRA `(.L_x_721) ;  /* 0x0000000000201947 */ /* 0x000fea0003800000 */
[----:B------:R-:W0:Y:S01]  /*1d130*/  S2UR UR5, SR_CgaCtaId ;  /* 0x00000000000579c3 */ /* 0x000e220000008800 */
[----:B------:R-:W-:Y:S01]  /*1d140*/  UMOV UR4, 0x400 ;  /* 0x0000040000047882 */ /* 0x000fe20000000000 */
[----:B------:R-:W-:Y:S02]  /*1d150*/  IMAD.SHL.U32 R96, R140, 0x8, RZ ;  /* 0x000000088c607824 */ /* 0x000fe400078e00ff */
[----:B------:R-:W-:-:S03]  /*1d160*/  HFMA2 R98, -RZ, RZ, 0, 4.57763671875e-05 ;  /* 0x00000300ff627431 */ /* 0x000fc600000001ff */
[----:B------:R-:W-:Y:S01]  /*1d170*/  LOP3.LUT R96, R96, 0xf8, RZ, 0xc0, !PT ;  /* 0x000000f860607812 */ /* 0x000fe200078ec0ff */
[----:B0-----:R-:W-:-:S04]  /*1d180*/  ULEA UR4, UR5, UR4, 0x18 ;  /* 0x0000000405047291 */ /* 0x001fc8000f8ec0ff */
[----:B------:R-:W-:-:S09]  /*1d190*/  @UP1 UIADD3 UR4, UPT, UPT, UR4, 0x40, URZ ;  /* 0x0000004004041890 */ /* 0x000fd2000fffe0ff */
[----:B------:R-:W0:Y:S03]  /*1d1a0*/  LDS.64 R96, [R96+UR4] ;  /* 0x0000000460607984 */ /* 0x000e260008000a00 */
.L_x_721:
[----:B------:R-:W-:Y:S05]  /*1d1b0*/  BSYNC.RECONVERGENT B0 ;  /* 0x0000000000007941 */ /* 0x000fea0003800200 */
.L_x_720:
[----:B------:R-:W1:Y:S01]  /*1d1c0*/  SHFL.DOWN PT, R99, R98, 0x4, 0x1f ;  /* 0x08801f0062637f89 */ /* 0x000e6200000e0000 */
[----:B------:R-:W-:Y:S01]  /*1d1d0*/  I2FP.F32.U32 R151, R98 ;  /* 0x0000006200977245 */ /* 0x000fe20000201000 */
[----:B------:R-:W-:Y:S01]  /*1d1e0*/  IMAD.U32 R142, R117, 0x10000, RZ ;  /* 0x00010000758e7824 */ /* 0x000fe200078e00ff */
[----:B------:R-:W-:Y:S01]  /*1d1f0*/  ISETP.NE.AND P1, PT, R140, RZ, PT ;  /* 0x000000ff8c00720c */ /* 0x000fe20003f25270 */
[----:B0-----:R-:W0:Y:S01]  /*1d200*/  SHFL.DOWN PT, R149, R96, 0x4, 0x1f ;  /* 0x08801f0060957f89 */ /* 0x001e2200000e0000 */
[----:B------:R-:W-:Y:S01]  /*1d210*/  ISETP.NE.AND P2, PT, RZ, UR11, PT ;  /* 0x0000000bff007c0c */ /* 0x000fe2000bf45270 */
[----:B------:R-:W-:Y:S01]  /*1d220*/  IMAD.U32 R146, R49, 0x10000, RZ ;  /* 0x0001000031927824 */ /* 0x000fe200078e00ff */
[----:B------:R-:W-:Y:S01]  /*1d230*/  UPLOP3.LUT UP1, UPT, UPT, UPT, UP1, 0x40, 0x4 ;  /* 0x000000000004789c */ /* 0x000fe20003f2e810 */
[----:B------:R-:W-:Y:S01]  /*1d240*/  IMAD.U32 R148, R41, 0x10000, RZ ;  /* 0x0001000029947824 */ /* 0x000fe200078e00ff */
[----:B-1----:R-:W-:Y:S01]  /*1d250*/  I2FP.F32.S32 R134, R99 ;  /* 0x0000006300867245 */ /* 0x002fe20000201400 */
[----:B------:R-:W-:-:S02]  /*1d260*/  IMAD.IADD R99, R99, 0x1, R98 ;  /* 0x0000000163637824 */ /* 0x000fc400078e0262 */
[C---:B0-----:R-:W-:Y:S02]  /*1d270*/  FADD.FTZ R102, -R149.reuse, R96 ;  /* 0x0000006095667221 */ /* 0x041fe40000010100 */
[----:B------:R-:W-:Y:S01]  /*1d280*/  FMUL.FTZ R136, R149, R134 ;  /* 0x0000008695887220 */ /* 0x000fe20000410000 */
[----:B------:R-:W-:Y:S01]  /*1d290*/  I2FP.F32.S32 R98, R99 ;  /* 0x0000006300627245 */ /* 0x000fe20000201400 */
[----:B------:R-:W-:Y:S02]  /*1d2a0*/  FMUL.FTZ R102, R102, R102 ;  /* 0x0000006666667220 */ /* 0x000fe40000410000 */
[----:B------:R-:W-:Y:S02]  /*1d2b0*/  FFMA.FTZ R177, R151, R96, R136 ;  /* 0x0000006097b17223 */ /* 0x000fe40000010088 */
[----:B------:R-:W0:Y:S01]  /*1d2c0*/  MUFU.RCP R96, R98 ;  /* 0x0000006200607308 */ /* 0x000e220000001000 */
[----:B------:R-:W-:Y:S02]  /*1d2d0*/  FMUL.FTZ R151, R102, R151 ;  /* 0x0000009766977220 */ /* 0x000fe40000410000 */
[----:B------:R-:W1:Y:S02]  /*1d2e0*/  SHFL.DOWN PT, R102, R97, 0x4, 0x1f ;  /* 0x08801f0061667f89 */ /* 0x000e6400000e0000 */
[----:B------:R-:W-:Y:S01]  /*1d2f0*/  FMUL.FTZ R151, R151, R134 ;  /* 0x0000008697977220 */ /* 0x000fe20000410000 */
[----:B0-----:R-:W-:-:S05]  /*1d300*/  FMUL.FTZ R177, R96, R177 ;  /* 0x000000b160b17220 */ /* 0x001fca0000410000 */
[----:B------:R-:W0:Y:S01]  /*1d310*/  SHFL.DOWN PT, R134, R177, 0x2, 0x1f ;  /* 0x08401f00b1867f89 */ /* 0x000e2200000e0000 */
[----:B-1----:R-:W-:-:S03]  /*1d320*/  FADD.FTZ R149, R102, R97 ;  /* 0x0000006166957221 */ /* 0x002fc60000010000 */
[----:B------:R-:W1:Y:S01]  /*1d330*/  SHFL.DOWN PT, R102, R99, 0x2, 0x1f ;  /* 0x08401f0063667f89 */ /* 0x000e6200000e0000 */
[----:B------:R-:W-:Y:S01]  /*1d340*/  FFMA.FTZ R149, R96, R151, R149 ;  /* 0x0000009760957223 */ /* 0x000fe20000010095 */
[----:B0-----:R-:W-:-:S04]  /*1d350*/  FADD.FTZ R96, R177, -R134 ;  /* 0x80000086b1607221 */ /* 0x001fc80000010000 */
[----:B------:R-:W-:Y:S02]  /*1d360*/  FMUL.FTZ R97, R96, R96 ;  /* 0x0000006060617220 */ /* 0x000fe40000410000 */
[----:B------:R-:W0:Y:S01]  /*1d370*/  SHFL.DOWN PT, R96, R149, 0x2, 0x1f ;  /* 0x08401f0095607f89 */ /* 0x000e2200000e0000 */
[-C--:B-1----:R-:W-:Y:S02]  /*1d380*/  I2FP.F32.S32 R151, R102.reuse ;  /* 0x0000006600977245 */ /* 0x082fe40000201400 */
[----:B------:R-:W-:Y:S01]  /*1d390*/  IADD3 R136, PT, PT, R99, R102, RZ ;  /* 0x0000006663887210 */ /* 0x000fe20007ffe0ff */
[----:B------:R-:W-:Y:S02]  /*1d3a0*/  FMUL.FTZ R102, R98, R97 ;  /* 0x0000006162667220 */ /* 0x000fe40000410000 */
[-C--:B------:R-:W-:Y:S01]  /*1d3b0*/  FMUL.FTZ R181, R134, R151.reuse ;  /* 0x0000009786b57220 */ /* 0x080fe20000410000 */
[----:B------:R-:W-:Y:S01]  /*1d3c0*/  I2FP.F32.S32 R97, R136 ;  /* 0x0000008800617245 */ /* 0x000fe20000201400 */
[----:B------:R-:W-:-:S02]  /*1d3d0*/  FMUL.FTZ R102, R102, R151 ;  /* 0x0000009766667220 */ /* 0x000fc40000410000 */
[----:B------:R-:W-:Y:S01]  /*1d3e0*/  FFMA.FTZ R181, R98, R177, R181 ;  /* 0x000000b162b57223 */ /* 0x000fe200000100b5 */
[----:B------:R-:W1:Y:S01]  /*1d3f0*/  SHFL.DOWN PT, R151, R136, 0x1, 0x1f ;  /* 0x08201f0088977f89 */ /* 0x000e6200000e0000 */
[----:B------:R-:W2:Y:S01]  /*1d400*/  MUFU.RCP R98, R97 ;  /* 0x0000006100627308 */ /* 0x000ea20000001000 */
[----:B0-----:R-:W-:Y:S01]  /*1d410*/  FADD.FTZ R99, R149, R96 ;  /* 0x0000006095637221 */ /* 0x001fe20000010000 */
[----:B--2---:R-:W-:-:S03]  /*1d420*/  FMUL.FTZ R134, R98, R181 ;  /* 0x000000b562867220 */ /* 0x004fc60000410000 */
[----:B------:R-:W-:Y:S02]  /*1d430*/  FFMA.FTZ R99, R98, R102, R99 ;  /* 0x0000006662637223 */ /* 0x000fe40000010063 */
[----:B------:R-:W0:Y:S01]  /*1d440*/  SHFL.DOWN PT, R177, R134, 0x1, 0x1f ;  /* 0x08201f0086b17f89 */ /* 0x000e2200000e0000 */
[----:B-1----:R-:W-:Y:S01]  /*1d450*/  IMAD.IADD R98, R136, 0x1, R151 ;  /* 0x0000000188627824 */ /* 0x002fe200078e0297 */
[----:B------:R-:W-:Y:S02]  /*1d460*/  I2FP.F32.S32 R151, R151 ;  /* 0x0000009700977245 */ /* 0x000fe40000201400 */
[----:B------:R-:W1:Y:S02]  /*1d470*/  SHFL.DOWN PT, R96, R99, 0x1, 0x1f ;  /* 0x08201f0063607f89 */ /* 0x000e6400000e0000 */
[----:B------:R-:W-:-:S06]  /*1d480*/  I2FP.F32.S32 R98, R98 ;  /* 0x0000006200627245 */ /* 0x000fcc0000201400 */
[----:B------:R-:W2:Y:S01]  /*1d490*/  MUFU.RCP R98, R98 ;  /* 0x0000006200627308 */ /* 0x000ea20000001000 */
[----:B0-----:R-:W-:Y:S01]  /*1d4a0*/  FADD.FTZ R102, R134, -R177 ;  /* 0x800000b186667221 */ /* 0x001fe20000010000 */
[----:B------:R-:W-:-:S03]  /*1d4b0*/  FMUL.FTZ R136, R177, R151 ;  /* 0x00000097b1887220 */ /* 0x000fc60000410000 */
[----:B------:R-:W-:Y:S01]  /*1d4c0*/  FMUL.FTZ R102, R102, R102 ;  /* 0x0000006666667220 */ /* 0x000fe20000410000 */
[----:B------:R-:W-:Y:S01]  /*1d4d0*/  FFMA.FTZ R149, R97, R134, R136 ;  /* 0x0000008661957223 */ /* 0x000fe20000010088 */
[----:B------:R-:W-:Y:S02]  /*1d4e0*/  IMAD.U32 R136, R109, 0x10000, RZ ;  /* 0x000100006d887824 */ /* 0x000fe400078e00ff */
[----:B------:R-:W-:Y:S01]  /*1d4f0*/  FMUL.FTZ R102, R97, R102 ;  /* 0x0000006661667220 */ /* 0x000fe20000410000 */
[----:B-1----:R-:W-:Y:S01]  /*1d500*/  FADD.FTZ R97, R99, R96 ;  /* 0x0000006063617221 */ /* 0x002fe20000010000 */
[----:B--2---:R-:W-:Y:S02]  /*1d510*/  FMUL.FTZ R99, R98, R149 ;  /* 0x0000009562637220 */ /* 0x004fe40000410000 */
[----:B------:R-:W-:Y:S01]  /*1d520*/  FMUL.FTZ R102, R102, R151 ;  /* 0x0000009766667220 */ /* 0x000fe20000410000 */
[----:B------:R-:W-:Y:S02]  /*1d530*/  SHF.L.U32 R151, R64, 0x10, RZ ;  /* 0x0000001040977819 */ /* 0x000fe400000006ff */
[----:B------:R0:W1:Y:S01]  /*1d540*/  SHFL.IDX PT, R177, R99, RZ, 0x1f ;  /* 0x00001fff63b17589 */ /* 0x00006200000e0000 */
[----:B------:R-:W-:-:S02]  /*1d550*/  FFMA.FTZ R102, R98, R102, R97 ;  /* 0x0000006662667223 */ /* 0x000fc40000010061 */
[----:B------:R-:W2:Y:S03]  /*1d560*/  LDC R98, c[0x0][0x448] ;  /* 0x00011200ff627b82 */ /* 0x000ea60000000800 */
[----:B------:R-:W2:Y:S01]  /*1d570*/  SHFL.IDX PT, R149, R102, RZ, 0x1f ;  /* 0x00001fff66957589 */ /* 0x000ea200000e0000 */
[----:B0-----:R-:W-:-:S04]  /*1d580*/  SHF.L.U32 R99, R52, 0x10, RZ ;  /* 0x0000001034637819 */ /* 0x001fc800000006ff */
[----:B------:R-:W0:Y:S01]  /*1d590*/  @!P1 LDC.64 R96, c[0x0][0x3c0] ;  /* 0x0000f000ff609b82 */ /* 0x000e220000000a00 */
[C---:B-1----:R-:W-:Y:S01]  /*1d5a0*/  FMUL.FTZ R134, R177.reuse, R177 ;  /* 0x000000b1b1867220 */ /* 0x042fe20000410000 */
[----:B------:R-:W-:Y:S01]  /*1d5b0*/  FSEL R138, R177, RZ, !P2 ;  /* 0x000000ffb18a7208 */ /* 0x000fe20005000000 */
[----:B--2---:R-:W-:-:S03]  /*1d5c0*/  FFMA.FTZ R98, R149, UR14, R98 ;  /* 0x0000000e95627c23 */ /* 0x004fc60008010062 */
[----:B------:R-:W-:Y:S01]  /*1d5d0*/  FSEL R149, R134, RZ, P2 ;  /* 0x000000ff86957208 */ /* 0x000fe20001000000 */
[----:B------:R-:W-:Y:S02]  /*1d5e0*/  IMAD.U32 R134, R84, 0x10000, RZ ;  /* 0x0001000054867824 */ /* 0x000fe400078e00ff */
[----:B0-----:R-:W-:-:S04]  /*1d5f0*/  @!P1 IMAD.WIDE R96, R15, 0x4, R96 ;  /* 0x000000040f609825 */ /* 0x001fc800078e0260 */
[----:B------:R-:W-:Y:S01]  /*1d600*/  FADD.FTZ R149, R98, R149 ;  /* 0x0000009562957221 */ /* 0x000fe20000010000 */
[----:B------:R-:W-:Y:S01]  /*1d610*/  FADD.FTZ R98, -R138, R101 ;  /* 0x000000658a627221 */ /* 0x000fe20000010100 */
[----:B------:R-:W-:Y:S01]  /*1d620*/  IMAD.U32 R101, R14, 0x10000, RZ ;  /* 0x000100000e657824 */ /* 0x000fe200078e00ff */
[----:B------:R0:W-:Y:S03]  /*1d630*/  @!P1 STG.E desc[UR8][R96.64], R177 ;  /* 0x000000b160009986 */ /* 0x0001e6000c101908 */
[----:B------:R-:W1:Y:S01]  /*1d640*/  MUFU.RSQ R149, R149 ;  /* 0x0000009500957308 */ /* 0x000e620000001400 */
[----:B0-----:R-:W-:Y:S01]  /*1d650*/  SHF.L.U32 R97, R120, 0x10, RZ ;  /* 0x0000001078617819 */ /* 0x001fe200000006ff */
[----:B------:R-:W-:Y:S01]  /*1d660*/  FADD.FTZ R96, -R138, R105 ;  /* 0x000000698a607221 */ /* 0x000fe20000010100 */
[----:B------:R-:W-:Y:S02]  /*1d670*/  SHF.L.U32 R105, R65, 0x10, RZ ;  /* 0x0000001041697819 */ /* 0x000fe400000006ff */
[----:B------:R-:W-:Y:S01]  /*1d680*/  SHF.L.U32 R177, R68, 0x10, RZ ;  /* 0x0000001044b17819 */ /* 0x000fe200000006ff */
[C---:B-1----:R-:W-:Y:S01]  /*1d690*/  FMUL.FTZ R98, R149.reuse, R98 ;  /* 0x0000006295627220 */ /* 0x042fe20000410000 */
[----:B------:R-:W-:-:S03]  /*1d6a0*/  FMUL.FTZ R96, R149, R96 ;  /* 0x0000006095607220 */ /* 0x000fc60000410000 */
[C---:B------:R-:W-:Y:S01]  /*1d6b0*/  FFMA.FTZ R102, R98.reuse, R99, R101 ;  /* 0x0000006362667223 */ /* 0x040fe20000010065 */
[----:B------:R-:W-:Y:S01]  /*1d6c0*/  FFMA.FTZ R101, R98, R151, R134 ;  /* 0x0000009762657223 */ /* 0x000fe20000010086 */
[----:B------:R-:W-:Y:S01]  /*1d6d0*/  FADD.FTZ R98, -R138, R103 ;  /* 0x000000678a627221 */ /* 0x000fe20000010100 */
[----:B------:R-:W-:Y:S01]  /*1d6e0*/  IMAD.U32 R99, R119, 0x10000, RZ ;  /* 0x0001000077637824 */ /* 0x000fe200078e00ff */
[----:B------:R-:W-:Y:S02]  /*1d6f0*/  SHF.L.U32 R151, R118, 0x10, RZ ;  /* 0x0000001076977819 */ /* 0x000fe400000006ff */
[----:B------:R-:W-:-:S04]  /*1d700*/  FMUL.FTZ R98, R149, R98 ;  /* 0x0000006295627220 */ /* 0x000fc80000410000 */
[C---:B------:R-:W-:Y:S01]  /*1d710*/  FFMA.FTZ R103, R98.reuse, R97, R99 ;  /* 0x0000006162677223 */ /* 0x040fe20000010063 */
[----:B------:R-:W-:Y:S01]  /*1d720*/  FFMA.FTZ R142, R98, R151, R142 ;  /* 0x00000097628e7223 */ /* 0x000fe2000001008e */
[----:B------:R-:W-:Y:S01]  /*1d730*/  SHF.L.U32 R97, R53, 0x10, RZ ;  /* 0x0000001035617819 */ /* 0x000fe200000006ff */
[----:B------:R-:W-:Y:S02]  /*1d740*/  IMAD.U32 R99, R13, 0x10000, RZ ;  /* 0x000100000d637824 */ /* 0x000fe400078e00ff */
[----:B------:R-:W-:Y:S02]  /*1d750*/  IMAD.U32 R98, R85, 0x10000, RZ ;  /* 0x0001000055627824 */ /* 0x000fe400078e00ff */
[----:B------:R-:W-:Y:S01]  /*1d760*/  FFMA.FTZ R134, R96, R97, R99 ;  /* 0x0000006160867223 */ /* 0x000fe20000010063 */
[----:B------:R-:W-:Y:S01]  /*1d770*/  SHF.L.U32 R97, R116, 0x10, RZ ;  /* 0x0000001074617819 */ /* 0x000fe200000006ff */
[----:B------:R-:W-:Y:S01]  /*1d780*/  FFMA.FTZ R105, R96, R105, R98 ;  /* 0x0000006960697223 */ /* 0x000fe20000010062 */
[----:B------:R-:W-:Y:S01]  /*1d790*/  FADD.FTZ R96, -R138, R107 ;  /* 0x0000006b8a607221 */ /* 0x000fe20000010100 */
[----:B------:R-:W-:-:S02]  /*1d7a0*/  IMAD.U32 R99, R115, 0x10000, RZ ;  /* 0x0001000073637824 */ /* 0x000fc400078e00ff */
[----:B------:R-:W-:Y:S02]  /*1d7b0*/  IMAD.U32 R98, R113, 0x10000, RZ ;  /* 0x0001000071627824 */ /* 0x000fe400078e00ff */
[----:B------:R-:W-:-:S04]  /*1d7c0*/  FMUL.FTZ R96, R149, R96 ;  /* 0x0000006095607220 */ /* 0x000fc80000410000 */
[----:B------:R-:W-:Y:S01]  /*1d7d0*/  FFMA.FTZ R107, R96, R97, R99 ;  /* 0x00000061606b7223 */ /* 0x000fe20000010063 */
[----:B------:R-:W-:Y:S01]  /*1d7e0*/  SHF.L.U32 R97, R114, 0x10, RZ ;  /* 0x0000001072617819 */ /* 0x000fe200000006ff */
[----:B------:R-:W-:-:S04]  /*1d7f0*/  IMAD.U32 R99, R12, 0x10000, RZ ;  /* 0x000100000c637824 */ /* 0x000fc800078e00ff */
[----:B------:R-:W-:Y:S01]  /*1d800*/  FFMA.FTZ R144, R96, R97, R98 ;  /* 0x0000006160907223 */ /* 0x000fe20000010062 */
[----:B------:R-:W-:Y:S01]  /*1d810*/  FADD.FTZ R96, -R138, R131 ;  /* 0x000000838a607221 */ /* 0x000fe20000010100 */
[----:B------:R-:W-:Y:S01]  /*1d820*/  SHF.L.U32 R97, R54, 0x10, RZ ;  /* 0x0000001036617819 */ /* 0x000fe200000006ff */
[----:B------:R-:W-:Y:S02]  /*1d830*/  IMAD.U32 R98, R86, 0x10000, RZ ;  /* 0x0001000056627824 */ /* 0x000fe400078e00ff */
[----:B------:R-:W-:Y:S01]  /*1d840*/  FMUL.FTZ R96, R149, R96 ;  /* 0x0000006095607220 */ /* 0x000fe20000410000 */
[----:B------:R-:W-:-:S03]  /*1d850*/  IMAD.U32 R131, R111, 0x10000, RZ ;  /* 0x000100006f837824 */ /* 0x000fc600078e00ff */
[----:B------:R-:W-:Y:S01]  /*1d860*/  FFMA.FTZ R97, R96, R97, R99 ;  /* 0x0000006160617223 */ /* 0x000fe20000010063 */
[----:B------:R-:W-:-:S05]  /*1d870*/  SHF.L.U32 R99, R66, 0x10, RZ ;  /* 0x0000001042637819 */ /* 0x000fca00000006ff */
[----:B------:R-:W-:Y:S01]  /*1d880*/  FFMA.FTZ R150, R96, R99, R98 ;  /* 0x0000006360967223 */ /* 0x000fe20000010062 */
[----:B------:R-:W-:Y:S01]  /*1d890*/  FADD.FTZ R96, -R138, R137 ;  /* 0x000000898a607221 */ /* 0x000fe20000010100 */
[----:B------:R-:W-:-:S03]  /*1d8a0*/  SHF.L.U32 R99, R112, 0x10, RZ ;  /* 0x0000001070637819 */ /* 0x000fc600000006ff */
[----:B------:R-:W-:-:S04]  /*1d8b0*/  FMUL.FTZ R96, R149, R96 ;  /* 0x0000006095607220 */ /* 0x000fc80000410000 */
[----:B------:R-:W-:Y:S01]  /*1d8c0*/  FFMA.FTZ R98, R96, R99, R131 ;  /* 0x0000006360627223 */ /* 0x000fe20000010083 */
[----:B------:R-:W-:Y:S01]  /*1d8d0*/  SHF.L.U32 R99, R110, 0x10, RZ ;  /* 0x000000106e637819 */ /* 0x000fe200000006ff */
[----:B------:R-:W-:-:S03]  /*1d8e0*/  IMAD.U32 R131, R11, 0x10000, RZ ;  /* 0x000100000b837824 */ /* 0x000fc600078e00ff */
[----:B------:R-:W-:Y:S01]  /*1d8f0*/  F2FP.BF16.F32.PACK_AB R98, R98, R97 ;  /* 0x000000616262723e */ /* 0x000fe200000010ff */
        /* <DEDUP_REMOVED lines=13> */
[----:B------:R-:W-:-:S04]  /*1d9d0*/  SHF.L.U32 R131, R50, 0x10, RZ ;  /* 0x0000001032837819 */ /* 0x000fc800000006ff */
[----:B------:R-:W-:Y:S01]  /*1d9e0*/  F2FP.BF16.F32.PACK_AB R99, R136, R99 ;  /* 0x000000638863723e */ /* 0x000fe200000010ff */
[----:B------:R-:W-:Y:S01]  /*1d9f0*/  FFMA.FTZ R147, R96, R131, R146 ;  /* 0x0000008360937223 */ /* 0x000fe20000010092 */
[----:B------:R-:W-:Y:S01]  /*1da00*/  FADD.FTZ R146, -R138, R145 ;  /* 0x000000918a927221 */ /* 0x000fe20000010100 */
[----:B------:R-:W0:Y:S01]  /*1da10*/  @!P1 LDC.64 R96, c[0x0][0x3c8] ;  /* 0x0000f200ff609b82 */ /* 0x000e220000000a00 */
[----:B------:R-:W-:Y:S02]  /*1da20*/  IMAD.U32 R131, R10, 0x10000, RZ ;  /* 0x000100000a837824 */ /* 0x000fe400078e00ff */
[----:B------:R-:W-:Y:S01]  /*1da30*/  FMUL.FTZ R146, R149, R146 ;  /* 0x0000009295927220 */ /* 0x000fe20000410000 */
[----:B0-----:R-:W-:Y:S01]  /*1da40*/  @!P1 IMAD.WIDE R136, R15, 0x4, R96 ;  /* 0x000000040f889825 */ /* 0x001fe200078e0260 */
[----:B------:R-:W-:-:S03]  /*1da50*/  F2FP.BF16.F32.PACK_AB R97, R107, R134 ;  /* 0x000000866b61723e */ /* 0x000fc600000010ff */
[----:B------:R-:W0:Y:S01]  /*1da60*/  LDC.64 R134, c[0x0][0x428] ;  /* 0x00010a00ff867b82 */ /* 0x000e220000000a00 */
[----:B------:R-:W-:Y:S01]  /*1da70*/  SHF.L.U32 R107, R56, 0x10, RZ ;  /* 0x00000010386b7819 */ /* 0x000fe200000006ff */
[----:B------:R1:W-:Y:S01]  /*1da80*/  @!P1 STG.E desc[UR8][R136.64], R149 ;  /* 0x0000009588009986 */ /* 0x0003e2000c101908 */
[----:B------:R-:W-:-:S03]  /*1da90*/  F2FP.BF16.F32.PACK_AB R96, R103, R102 ;  /* 0x000000666760723e */ /* 0x000fc600000010ff */
[----:B------:R-:W-:Y:S01]  /*1daa0*/  FFMA.FTZ R145, R146, R107, R131 ;  /* 0x0000006b92917223 */ /* 0x000fe20000010083 */
[----:B------:R-:W-:Y:S01]  /*1dab0*/  SHF.L.U32 R131, R69, 0x10, RZ ;  /* 0x0000001045837819 */ /* 0x000fe200000006ff */
[----:B-1----:R-:W-:Y:S02]  /*1dac0*/  IMAD.U32 R136, R80, 0x10000, RZ ;  /* 0x0001000050887824 */ /* 0x002fe400078e00ff */
[----:B------:R-:W-:Y:S02]  /*1dad0*/  IMAD.U32 R137, R35, 0x10000, RZ ;  /* 0x0001000023897824 */ /* 0x000fe400078e00ff */
[----:B------:R-:W-:Y:S01]  /*1dae0*/  FFMA.FTZ R107, R146, R177, R136 ;  /* 0x000000b1926b7223 */ /* 0x000fe20000010088 */
[----:B------:R-:W-:Y:S01]  /*1daf0*/  FADD.FTZ R136, -R138, R153 ;  /* 0x000000998a887221 */ /* 0x000fe20000010100 */
[----:B------:R-:W-:-:S03]  /*1db00*/  IMAD.U32 R146, R45, 0x10000, RZ ;  /* 0x000100002d927824 */ /* 0x000fc600078e00ff */
[----:B------:R-:W-:Y:S01]  /*1db10*/  FMUL.FTZ R136, R149, R136 ;  /* 0x0000008895887220 */ /* 0x000fe20000410000 */
[----:B0-----:R-:W-:-:S05]  /*1db20*/  IMAD.WIDE.U32 R102, R100, 0x10, R134 ;  /* 0x0000001064667825 */ /* 0x001fca00078e0086 */
[----:B------:R0:W-:Y:S02]  /*1db30*/  STG.E.128 desc[UR8][R102.64], R96 ;  /* 0x0000006066007986 */ /* 0x0001e4000c101d08 */
[----:B0-----:R-:W-:Y:S01]  /*1db40*/  SHF.L.U32 R97, R48, 0x10, RZ ;  /* 0x0000001030617819 */ /* 0x001fe200000006ff */
[----:B------:R-:W-:Y:S02]  /*1db50*/  IMAD.U32 R99, R47, 0x10000, RZ ;  /* 0x000100002f637824 */ /* 0x000fe400078e00ff */
[----:B------:R-:W-:Y:S01]  /*1db60*/  FADD.FTZ R96, -R138, R155 ;  /* 0x0000009b8a607221 */ /* 0x000fe20000010100 */
[----:B------:R-:W-:Y:S02]  /*1db70*/  IMAD.U32 R98, R81, 0x10000, RZ ;  /* 0x0001000051627824 */ /* 0x000fe400078e00ff */
[----:B------:R-:W-:Y:S01]  /*1db80*/  FFMA.FTZ R154, R136, R97, R99 ;  /* 0x00000061889a7223 */ /* 0x000fe20000010063 */
[----:B------:R-:W-:Y:S01]  /*1db90*/  SHF.L.U32 R97, R46, 0x10, RZ ;  /* 0x000000102e617819 */ /* 0x000fe200000006ff */
[----:B------:R-:W-:Y:S01]  /*1dba0*/  FMUL.FTZ R96, R149, R96 ;  /* 0x0000006095607220 */ /* 0x000fe20000410000 */
[----:B------:R-:W-:-:S02]  /*1dbb0*/  IMAD.U32 R99, R9, 0x10000, RZ ;  /* 0x0001000009637824 */ /* 0x000fc400078e00ff */
[----:B------:R-:W-:Y:S02]  /*1dbc0*/  IMAD.U32 R103, R8, 0x10000, RZ ;  /* 0x0001000008677824 */ /* 0x000fe400078e00ff */
[----:B------:R-:W-:Y:S01]  /*1dbd0*/  FFMA.FTZ R146, R136, R97, R146 ;  /* 0x0000006188927223 */ /* 0x000fe20000010092 */
[----:B------:R-:W-:Y:S01]  /*1dbe0*/  SHF.L.U32 R97, R57, 0x10, RZ ;  /* 0x0000001039617819 */ /* 0x000fe200000006ff */
[----:B------:R-:W-:Y:S01]  /*1dbf0*/  FFMA.FTZ R131, R96, R131, R98 ;  /* 0x0000008360837223 */ /* 0x000fe20000010062 */
[----:B------:R-:W-:Y:S02]  /*1dc00*/  IMAD.U32 R98, R82, 0x10000, RZ ;  /* 0x0001000052627824 */ /* 0x000fe400078e00ff */
[----:B------:R-:W-:Y:S01]  /*1dc10*/  FADD.FTZ R136, -R138, R143 ;  /* 0x0000008f8a887221 */ /* 0x000fe20000010100 */
[----:B------:R-:W-:Y:S01]  /*1dc20*/  FFMA.FTZ R153, R96, R97, R99 ;  /* 0x0000006160997223 */ /* 0x000fe20000010063 */
[----:B------:R-:W-:Y:S01]  /*1dc30*/  FADD.FTZ R96, -R138, R161 ;  /* 0x000000a18a607221 */ /* 0x000fe20000010100 */
[----:B------:R-:W-:Y:S01]  /*1dc40*/  SHF.L.U32 R97, R44, 0x10, RZ ;  /* 0x000000102c617819 */ /* 0x000fe200000006ff */
[----:B------:R-:W-:-:S02]  /*1dc50*/  IMAD.U32 R99, R43, 0x10000, RZ ;  /* 0x000100002b637824 */ /* 0x000fc400078e00ff */
[C---:B------:R-:W-:Y:S01]  /*1dc60*/  FMUL.FTZ R136, R149.reuse, R136 ;  /* 0x0000008895887220 */ /* 0x040fe20000410000 */
[----:B------:R-:W-:-:S04]  /*1dc70*/  FMUL.FTZ R96, R149, R96 ;  /* 0x0000006095607220 */ /* 0x000fc80000410000 */
[----:B------:R-:W-:Y:S01]  /*1dc80*/  FFMA.FTZ R158, R96, R97, R99 ;  /* 0x00000061609e7223 */ /* 0x000fe20000010063 */
[----:B------:R-:W-:Y:S02]  /*1dc90*/  SHF.L.U32 R97, R42, 0x10, RZ ;  /* 0x000000102a617819 */ /* 0x000fe400000006ff */
[----:B------:R-:W-:Y:S02]  /*1dca0*/  F2FP.BF16.F32.PACK_AB R99, R147, R152 ;  /* 0x000000989363723e */ /* 0x000fe400000010ff */
[----:B------:R-:W-:Y:S01]  /*1dcb0*/  SHF.L.U32 R147, R70, 0x10, RZ ;  /* 0x0000001046937819 */ /* 0x000fe200000006ff */
[----:B------:R-:W-:Y:S01]  /*1dcc0*/  FFMA.FTZ R148, R96, R97, R148 ;  /* 0x0000006160947223 */ /* 0x000fe20000010094 */
[----:B------:R-:W-:Y:S01]  /*1dcd0*/  FADD.FTZ R96, -R138, R163 ;  /* 0x000000a38a607221 */ /* 0x000fe20000010100 */
[----:B------:R-:W-:-:S03]  /*1dce0*/  SHF.L.U32 R97, R58, 0x10, RZ ;  /* 0x000000103a617819 */ /* 0x000fc600000006ff */
[----:B------:R-:W-:-:S04]  /*1dcf0*/  FMUL.FTZ R96, R149, R96 ;  /* 0x0000006095607220 */ /* 0x000fc80000410000 */
[C---:B------:R-:W-:Y:S01]  /*1dd00*/  FFMA.FTZ R102, R96.reuse, R97, R103 ;  /* 0x0000006160667223 */ /* 0x040fe20000010067 */
[----:B------:R-:W-:Y:S01]  /*1dd10*/  FFMA.FTZ R147, R96, R147, R98 ;  /* 0x0000009360937223 */ /* 0x000fe20000010062 */
[----:B------:R-:W-:Y:S01]  /*1dd20*/  FADD.FTZ R96, -R138, R169 ;  /* 0x000000a98a607221 */ /* 0x000fe20000010100 */
[----:B------:R-:W-:Y:S01]  /*1dd30*/  SHF.L.U32 R97, R40, 0x10, RZ ;  /* 0x0000001028617819 */ /* 0x000fe200000006ff */
[----:B------:R-:W-:Y:S01]  /*1dd40*/  IMAD.U32 R103, R39, 0x10000, RZ ;  /* 0x0001000027677824 */ /* 0x000fe200078e00ff */
[----:B------:R-:W-:Y:S01]  /*1dd50*/  F2FP.BF16.F32.PACK_AB R98, R151, R150 ;  /* 0x000000969762723e */ /* 0x000fe200000010ff */
[----:B------:R-:W-:Y:S01]  /*1dd60*/  FMUL.FTZ R96, R149, R96 ;  /* 0x0000006095607220 */ /* 0x000fe20000410000 */
[----:B------:R-:W-:-:S03]  /*1dd70*/  IMAD.U32 R150, R37, 0x10000, RZ ;  /* 0x0001000025967824 */ /* 0x000fc600078e00ff */
[----:B------:R-:W-:Y:S01]  /*1dd80*/  FFMA.FTZ R151, R96, R97, R103 ;  /* 0x0000006160977223 */ /* 0x000fe20000010067 */
[----:B------:R-:W-:Y:S01]  /*1dd90*/  SHF.L.U32 R97, R38, 0x10, RZ ;  /* 0x0000001026617819 */ /* 0x000fe200000006ff */
[----:B------:R-:W-:-:S03]  /*1dda0*/  IMAD.U32 R103, R7, 0x10000, RZ ;  /* 0x0001000007677824 */ /* 0x000fc600078e00ff */
[----:B------:R-:W-:Y:S01]  /*1ddb0*/  F2FP.BF16.F32.PACK_AB R102, R151, R102 ;  /* 0x000000669766723e */ /* 0x000fe200000010ff */
[----:B------:R-:W-:Y:S01]  /*1ddc0*/  FFMA.FTZ R150, R96, R97, R150 ;  /* 0x0000006160967223 */ /* 0x000fe20000010096 */
[----:B------:R-:W-:Y:S01]  /*1ddd0*/  F2FP.BF16.F32.PACK_AB R96, R142, R101 ;  /* 0x000000658e60723e */ /* 0x000fe200000010ff */
[----:B------:R-:W-:Y:S01]  /*1dde0*/  IMAD.U32 R142, R83, 0x10000, RZ ;  /* 0x00010000538e7824 */ /* 0x000fe200078e00ff */
[----:B------:R-:W-:Y:S02]  /*1ddf0*/  SHF.L.U32 R101, R59, 0x10, RZ ;  /* 0x000000103b657819 */ /* 0x000fe400000006ff */
[----:B------:R-:W-:-:S03]  /*1de00*/  F2FP.BF16.F32.PACK_AB R97, R144, R105 ;  /* 0x000000699061723e */ /* 0x000fc600000010ff */
[----:B------:R-:W-:Y:S01]  /*1de10*/  FFMA.FTZ R103, R136, R101, R103 ;  /* 0x0000006588677223 */ /* 0x000fe20000010067 */
[----:B------:R-:W-:-:S05]  /*1de20*/  SHF.L.U32 R101, R71, 0x10, RZ ;  /* 0x0000001047657819 */ /* 0x000fca00000006ff */
[----:B------:R-:W-:Y:S01]  /*1de30*/  FFMA.FTZ R105, R136, R101, R142 ;  /* 0x0000006588697223 */ /* 0x000fe2000001008e */
[----:B------:R-:W-:Y:S01]  /*1de40*/  FADD.FTZ R136, -R138, R141 ;  /* 0x0000008d8a887221 */ /* 0x000fe20000010100 */
[----:B------:R-:W-:Y:S01]  /*1de50*/  SHF.L.U32 R101, R36, 0x10, RZ ;  /* 0x0000001024657819 */ /* 0x000fe200000006ff */
[----:B------:R-:W-:Y:S02]  /*1de60*/  IMAD.U32 R142, R33, 0x10000, RZ ;  /* 0x00010000218e7824 */ /* 0x000fe400078e00ff */
[----:B------:R-:W-:Y:S01]  /*1de70*/  FMUL.FTZ R136, R149, R136 ;  /* 0x0000008895887220 */ /* 0x000fe20000410000 */
[----:B------:R-:W-:-:S03]  /*1de80*/  IMAD.U32 R141, R6, 0x10000, RZ ;  /* 0x00010000068d7824 */ /* 0x000fc600078e00ff */
[----:B------:R-:W-:Y:S01]  /*1de90*/  FFMA.FTZ R144, R136, R101, R137 ;  /* 0x0000006588907223 */ /* 0x000fe20000010089 */
[----:B------:R-:W-:-:S04]  /*1dea0*/  SHF.L.U32 R101, R34, 0x10, RZ ;  /* 0x0000001022657819 */ /* 0x000fc800000006ff */
[----:B------:R-:W-:Y:S01]  /*1deb0*/  F2FP.BF16.F32.PACK_AB R103, R144, R103 ;  /* 0x000000679067723e */ /* 0x000fe200000010ff */
[----:B------:R-:W-:Y:S01]  /*1dec0*/  FFMA.FTZ R152, R136, R101, R142 ;  /* 0x0000006588987223 */ /* 0x000fe2000001008e */
[----:B------:R-:W-:Y:S01]  /*1ded0*/  F2FP.BF16.F32.PACK_AB R101, R158, R153 ;  /* 0x000000999e65723e */ /* 0x000fe200000010ff */
[----:B------:R-:W0:Y:S02]  /*1dee0*/  LDC.64 R136, c[0x0][0x430] ;  /* 0x00010c00ff887b82 */ /* 0x000e240000000a00 */
[----:B0-----:R-:W-:Y:S01]  /*1def0*/  IMAD.WIDE.U32 R142, R100, 0x10, R136 ;  /* 0x00000010648e7825 */ /* 0x001fe200078e0088 */
[----:B------:R-:W-:-:S03]  /*1df00*/  F2FP.BF16.F32.PACK_AB R100, R154, R145 ;  /* 0x000000919a64723e */ /* 0x000fc600000010ff */
[----:B------:R-:W-:Y:S01]  /*1df10*/  FADD.FTZ R154, -R138, R139 ;  /* 0x0000008b8a9a7221 */ /* 0x000fe20000010100 */
[----:B------:R-:W-:Y:S01]  /*1df20*/  SHF.L.U32 R139, R60, 0x10, RZ ;  /* 0x000000103c8b7819 */ /* 0x000fe200000006ff */
[--C-:B------:R-:W-:Y:S01]  /*1df30*/  IMAD.WIDE.U32 R144, R104, 0x10, R134.reuse ;  /* 0x0000001068907825 */ /* 0x100fe200078e0086 */
[----:B------:R0:W-:Y:S03]  /*1df40*/  STG.E.128 desc[UR8][R142.64], R96 ;  /* 0x000000608e007986 */ /* 0x0001e6000c101d08 */
[----:B------:R-:W-:Y:S01]  /*1df50*/  FMUL.FTZ R154, R149, R154 ;  /* 0x0000009a959a7220 */ /* 0x000fe20000410000 */
[----:B------:R-:W-:Y:S01]  /*1df60*/  IMAD.WIDE.U32 R134, R106, 0x10, R134 ;  /* 0x000000106a867825 */ /* 0x000fe200078e0086 */
[----:B------:R1:W-:Y:S03]  /*1df70*/  STG.E.128 desc[UR8][R144.64], R100 ;  /* 0x0000006490007986 */ /* 0x0003e6000c101d08 */
[----:B------:R-:W-:Y:S01]  /*1df80*/  FFMA.FTZ R141, R154, R139, R141 ;  /* 0x0000008b9a8d7223 */ /* 0x000fe2000001008d */
[----:B------:R-:W-:-:S02]  /*1df90*/  SHF.L.U32 R139, R75, 0x10, RZ ;  /* 0x000000104b8b7819 */ /* 0x000fc400000006ff */
[----:B0-----:R-:W-:Y:S01]  /*1dfa0*/  SHF.L.U32 R97, R72, 0x10, RZ ;  /* 0x0000001048617819 */ /* 0x001fe200000006ff */
[----:B------:R-:W-:Y:S02]  /*1dfb0*/  IMAD.U32 R96, R76, 0x10000, RZ ;  /* 0x000100004c607824 */ /* 0x000fe400078e00ff */
[----:B------:R-:W-:Y:S01]  /*1dfc0*/  IMAD.U32 R99, R31, 0x10000, RZ ;  /* 0x000100001f637824 */ /* 0x000fe200078e00ff */
[----:B-1----:R-:W-:Y:S01]  /*1dfd0*/  SHF.L.U32 R101, R30, 0x10, RZ ;  /* 0x000000101e657819 */ /* 0x002fe200000006ff */
[----:B------:R-:W-:Y:S01]  /*1dfe0*/  FFMA.FTZ R154, R154, R97, R96 ;  /* 0x000000619a9a7223 */ /* 0x000fe20000010060 */
[----:B------:R-:W-:Y:S01]  /*1dff0*/  FADD.FTZ R96, -R138, R157 ;  /* 0x0000009d8a607221 */ /* 0x000fe20000010100 */
[----:B------:R-:W-:Y:S01]  /*1e000*/  SHF.L.U32 R97, R32, 0x10, RZ ;  /* 0x0000001020617819 */ /* 0x000fe200000006ff */
[----:B------:R-:W-:Y:S01]  /*1e010*/  IMAD.U32 R98, R29, 0x10000, RZ ;  /* 0x000100001d627824 */ /* 0x000fe200078e00ff */
[----:B------:R-:W-:Y:S01]  /*1e020*/  SHF.L.U32 R103, R73, 0x10, RZ ;  /* 0x0000001049677819 */ /* 0x000fe200000006ff */
        /* <DEDUP_REMOVED lines=9> */
[C---:B------:R-:W-:Y:S01]  /*1e0c0*/  FFMA.FTZ R101, R96.reuse, R97, R99 ;  /* 0x0000006160657223 */ /* 0x040fe20000010063 */
[----:B------:R-:W-:Y:S01]  /*1e0d0*/  FFMA.FTZ R144, R96, R103, R98 ;  /* 0x0000006760907223 */ /* 0x000fe20000010062 */
[----:B------:R-:W-:Y:S01]  /*1e0e0*/  FADD.FTZ R96, -R138, R171 ;  /* 0x000000ab8a607221 */ /* 0x000fe20000010100 */
[----:B------:R-:W-:Y:S01]  /*1e0f0*/  SHF.L.U32 R97, R28, 0x10, RZ ;  /* 0x000000101c617819 */ /* 0x000fe200000006ff */
[----:B------:R-:W-:Y:S01]  /*1e100*/  IMAD.U32 R99, R27, 0x10000, RZ ;  /* 0x000100001b637824 */ /* 0x000fe200078e00ff */
[----:B------:R-:W-:Y:S01]  /*1e110*/  SHF.L.U32 R103, R26, 0x10, RZ ;  /* 0x000000101a677819 */ /* 0x000fe200000006ff */
        /* <DEDUP_REMOVED lines=9> */
[----:B------:R-:W-:Y:S01]  /*1e1b0*/  IMAD.U32 R98, R78, 0x10000, RZ ;  /* 0x000100004e627824 */ /* 0x000fe200078e00ff */
[----:B------:R-:W-:Y:S02]  /*1e1c0*/  F2FP.BF16.F32.PACK_AB R101, R158, R101 ;  /* 0x000000659e65723e */ /* 0x000fe400000010ff */
        /* <DEDUP_REMOVED lines=10> */
[C---:B------:R-:W-:Y:S01]  /*1e270*/  FADD.FTZ R96, -R138.reuse, R167 ;  /* 0x000000a78a607221 */ /* 0x040fe20000010100 */
[----:B------:R-:W-:Y:S01]  /*1e280*/  SHF.L.U32 R97, R63, 0x10, RZ ;  /* 0x000000103f617819 */ /* 0x000fe200000006ff */
[----:B------:R-:W-:Y:S02]  /*1e290*/  IMAD.U32 R99, R3, 0x10000, RZ ;  /* 0x0001000003637824 */ /* 0x000fe400078e00ff */
[----:B------:R-:W-:Y:S01]  /*1e2a0*/  FADD.FTZ R138, -R138, R179 ;  /* 0x000000b38a8a7221 */ /* 0x000fe20000010100 */
[----:B------:R-:W-:Y:S01]  /*1e2b0*/  FMUL.FTZ R96, R149, R96 ;  /* 0x0000006095607220 */ /* 0x000fe20000410000 */
[----:B------:R-:W-:Y:S01]  /*1e2c0*/  IMAD.U32 R98, R79, 0x10000, RZ ;  /* 0x000100004f627824 */ /* 0x000fe200078e00ff */
[----:B------:R-:W-:Y:S01]  /*1e2d0*/  F2FP.BF16.F32.PACK_AB R102, R155, R102 ;  /* 0x000000669b66723e */ /* 0x000fe200000010ff */
[----:B------:R-:W-:Y:S01]  /*1e2e0*/  FMUL.FTZ R138, R149, R138 ;  /* 0x0000008a958a7220 */ /* 0x000fe20000410000 */
[----:B------:R-:W-:Y:S01]  /*1e2f0*/  FFMA.FTZ R103, R96, R97, R99 ;  /* 0x0000006160677223 */ /* 0x000fe20000010063 */
[----:B------:R-:W-:Y:S01]  /*1e300*/  SHF.L.U32 R97, R20, 0x10, RZ ;  /* 0x0000001014617819 */ /* 0x000fe200000006ff */
[----:B------:R-:W-:-:S02]  /*1e310*/  IMAD.U32 R99, R19, 0x10000, RZ ;  /* 0x0001000013637824 */ /* 0x000fc400078e00ff */
[----:B------:R-:W-:Y:S01]  /*1e320*/  FFMA.FTZ R157, R96, R139, R98 ;  /* 0x0000008b609d7223 */ /* 0x000fe20000010062 */
[----:B------:R-:W-:Y:S01]  /*1e330*/  SHF.L.U32 R139, R18, 0x10, RZ ;  /* 0x00000010128b7819 */ /* 0x000fe200000006ff */
[----:B------:R-:W-:Y:S02]  /*1e340*/  IMAD.U32 R96, R17, 0x10000, RZ ;  /* 0x0001000011607824 */ /* 0x000fe400078e00ff */
[----:B------:R-:W-:Y:S01]  /*1e350*/  FFMA.FTZ R142, R138, R97, R99 ;  /* 0x000000618a8e7223 */ /* 0x000fe20000010063 */
[----:B------:R-:W-:Y:S01]  /*1e360*/  F2FP.BF16.F32.PACK_AB R99, R152, R105 ;  /* 0x000000699863723e */ /* 0x000fe200000010ff */
[----:B------:R-:W-:Y:S01]  /*1e370*/  FFMA.FTZ R164, R138, R139, R96 ;  /* 0x0000008b8aa47223 */ /* 0x000fe20000010060 */
[--C-:B------:R-:W-:Y:S02]  /*1e380*/  IMAD.WIDE.U32 R138, R104, 0x10, R136.reuse ;  /* 0x00000010688a7825 */ /* 0x100fe400078e0088 */
[----:B------:R-:W-:Y:S02]  /*1e390*/  F2FP.BF16.F32.PACK_AB R103, R142, R103 ;  /* 0x000000678e67723e */ /* 0x000fe400000010ff */
[----:B------:R-:W0:Y:S01]  /*1e3a0*/  LDC.64 R142, c[0x0][0x380] ;  /* 0x0000e000ff8e7b82 */ /* 0x000e220000000a00 */
[----:B------:R-:W-:Y:S01]  /*1e3b0*/  F2FP.BF16.F32.PACK_AB R98, R150, R147 ;  /* 0x000000939662723e */ /* 0x000fe200000010ff */
[----:B------:R-:W-:Y:S01]  /*1e3c0*/  IMAD.WIDE.U32 R136, R106, 0x10, R136 ;  /* 0x000000106a887825 */ /* 0x000fe200078e0088 */
[----:B------:R-:W-:-:S02]  /*1e3d0*/  F2FP.BF16.F32.PACK_AB R97, R148, R131 ;  /* 0x000000839461723e */ /* 0x000fc400000010ff */
[----:B------:R-:W-:Y:S02]  /*1e3e0*/  F2FP.BF16.F32.PACK_AB R96, R146, R107 ;  /* 0x0000006b9260723e */ /* 0x000fe400000010ff */
[----:B------:R-:W-:Y:S02]  /*1e3f0*/  F2FP.BF16.F32.PACK_AB R107, R164, R157 ;  /* 0x0000009da46b723e */ /* 0x000fe400000010ff */
[----:B------:R-:W-:Y:S01]  /*1e400*/  F2FP.BF16.F32.PACK_AB R106, R162, R153 ;  /* 0x00000099a26a723e */ /* 0x000fe200000010ff */
[----:B------:R1:W-:Y:S01]  /*1e410*/  STG.E.128 desc[UR8][R138.64], R96 ;  /* 0x000000608a007986 */ /* 0x0003e2000c101d08 */
[----:B------:R-:W-:Y:S02]  /*1e420*/  F2FP.BF16.F32.PACK_AB R105, R151, R144 ;  /* 0x000000909769723e */ /* 0x000fe400000010ff */
[----:B------:R-:W-:Y:S01]  /*1e430*/  F2FP.BF16.F32.PACK_AB R104, R145, R154 ;  /* 0x0000009a9168723e */ /* 0x000fe200000010ff */
[----:B------:R1:W-:Y:S04]  /*1e440*/  STG.E.128 desc[UR8][R134.64], R100 ;  /* 0x0000006486007986 */ /* 0x0003e8000c101d08 */
[----:B------:R1:W-:Y:S01]  /*1e450*/  STG.E.128 desc[UR8][R136.64], R104 ;  /* 0x0000006888007986 */ /* 0x0003e2000c101d08 */
[----:B0-----:R-:W-:-:S04]  /*1e460*/  IADD3 R15, PT, PT, R15, R142, RZ ;  /* 0x0000008e0f0f7210 */ /* 0x001fc80007ffe0ff */
[----:B------:R-:W-:-:S13]  /*1e470*/  ISETP.GE.AND P1, PT, R15, R143, PT ;  /* 0x0000008f0f00720c */ /* 0x000fda0003f26270 */
[----:B-1----:R-:W-:Y:S05]  /*1e480*/  @!P1 BRA `(.L_x_722) ;  /* 0xfffffe2c00209947 */ /* 0x002fea000383ffff */
[----:B------:R-:W-:Y:S05]  /*1e490*/  EXIT ;  /* 0x000000000000794d */ /* 0x000fea0003800000 */
.L_x_723:
        /* <DEDUP_REMOVED lines=14> */
.L_x_13669:


//--------------------- .text._ZN10layer_norm31ln_parallel_residual_fwd_kernelINS_13Kernel_traitsI13__nv_bfloat16S2_S2_S2_fjLj6144ELj1ELj1ELj8ELj16ENS_18Kernel_traits_baseILj6144ES2_S2_S2_S2_fjLj256EEEEELb1ELb1ELb0EEEvNS_9FwdParamsE --------------------------
	.section	.text._ZN10layer_norm31ln_parallel_residual_fwd_kernelINS_13Kernel_traitsI13__nv_bfloat16S2_S2_S2_fjLj6144ELj1ELj1ELj8ELj16ENS_18Kernel_traits_baseILj6144ES2_S2_S2_S2_fjLj256EEEEELb1ELb1ELb0EEEvNS_9FwdParamsE,"ax",@progbits
	.align	128
        .global         _ZN10layer_norm31ln_parallel_residual_fwd_kernelINS_13Kernel_traitsI13__nv_bfloat16S2_S2_S2_fjLj6144ELj1ELj1ELj8ELj16ENS_18Kernel_traits_baseILj6144ES2_S2_S2_S2_fjLj256EEEEELb1ELb1ELb0EEEvNS_9FwdParamsE
        .type           _ZN10layer_norm31ln_parallel_residual_fwd_kernelINS_13Kernel_traitsI13__nv_bfloat16S2_S2_S2_fjLj6144ELj1ELj1ELj8ELj16ENS_18Kernel_traits_baseILj6144ES2_S2_S2_S2_fjLj256EEEEELb1ELb1ELb0EEEvNS_9FwdParamsE,@function
        .size           _ZN10layer_norm31ln_parallel_residual_fwd_kernelINS_13Kernel_traitsI13__nv_bfloat16S2_S2_S2_fjLj6144ELj1ELj1ELj8ELj16ENS_18Kernel_traits_baseILj6144ES2_S2_S2_S2_fjLj256EEEEELb1ELb1ELb0EEEvNS_9FwdParamsE,(.L_x_13670 - _ZN10layer_norm31ln_parallel_residual_fwd_kernelINS_13Kernel_traitsI13__nv_bfloat16S2_S2_S2_fjLj6144ELj1ELj1ELj8ELj16ENS_18Kernel_traits_baseILj6144ES2_S2_S2_S2_fjLj256EEEEELb1ELb1ELb0EEEvNS_9FwdParamsE)
        .other          _ZN10layer_norm31ln_parallel_residual_fwd_kernelINS_13Kernel_traitsI13__nv_bfloat16S2_S2_S2_fjLj6144ELj1ELj1ELj8ELj16ENS_18Kernel_traits_baseILj6144ES2_S2_S2_S2_fjLj256EEEEELb1ELb1ELb0EEEvNS_9FwdParamsE,@"STO_CUDA_ENTRY STV_DEFAULT"
_ZN10layer_norm31ln_parallel_residual_fwd_kernelINS_13Kernel_traitsI13__nv_bfloat16S2_S2_S2_fjLj6144ELj1ELj1ELj8ELj16ENS_18Kernel_traits_baseILj6144ES2_S2_S2_S2_fjLj256EEEEELb1ELb1ELb0EEEvNS_9FwdParamsE:
.text._ZN10layer_norm31ln_parallel_residual_fwd_kernelINS_13Kernel_traitsI13__nv_bfloat16S2_S2_S2_fjLj6144ELj1ELj1ELj8ELj16ENS_18Kernel_traits_baseILj6144ES2_S2_S2_S2_fjLj256EEEEELb1ELb1ELb0EEEvNS_9FwdParamsE:
[----:B------:R-:W-:Y:S01]  /*0000*/  LDC R1, c[0x0][0x37c] ;  /* 0x0000df00ff017b82 */ /* 0x000fe20000000800 */
[----:B------:R-:W0:Y:S07]  /*0010*/  LDCU.U8 UR4, c[0x0][0x464] ;  /* 0x00008c80ff0477ac */ /* 0x000e2e0008000000 */
[----:B------:R-:W1:Y:S01]  /*0020*/  LDC R0, c[0x0][0x458] ;  /* 0x00011600ff007b82 */ /* 0x000e620000000800 */
[----:B------:R-:W2:Y:S07]  /*0030*/  LDCU.64 UR6, c[0x0][0x358] ;  /* 0x00006b00ff0677ac */ /* 0x000eae0008000a00 */
[----:B------:R-:W3:Y:S01]  /*0040*/  LDC R11, c[0x0][0x45c] ;  /* 0x00011700ff0b7b82 */ /* 0x000ee20000000800 */
[----:B------:R-:W4:Y:S01]  /*0050*/  S2R R101, SR_TID.X ;  /* 0x0000000000657919 */ /* 0x000f220000002100 */
[----:B------:R-:W5:Y:S06]  /*0060*/  LDCU.64 UR8, c[0x0][0x438] ;  /* 0x00008700ff0877ac */ /* 0x000f6c0008000a00 */
[----:B------:R-:W5:Y:S01]  /*0070*/  LDC R9, c[0x0][0x388] ;  /* 0x0000e200ff097b82 */ /* 0x000f620000000800 */
[----:B0-----:R-:W-:Y:S01]  /*0080*/  ISETP.NE.AND P0, PT, RZ, UR4, PT ;  /* 0x00000004ff007c0c */ /* 0x001fe2000bf05270 */
[----:B------:R-:W0:-:S12]  /*0090*/  LDCU.64 UR4, c[0x0][0x450] ;  /* 0x00008a00ff0477ac */ /* 0x000e180008000a00 */
[----:B-1----:R-:W-:Y:S01]  /*00a0*/  @P0 IMAD.MOV.U32 R2, RZ, RZ, R0 ;  /* 0x000000ffff020224 */ /* 0x002fe200078e0000 */
[----:B------:R-:W1:Y:S01]  /*00b0*/  @P0 LDC R7, c[0x0][0x460] ;  /* 0x00011800ff070b82 */ /* 0x000e620000000800 */
[----:B---3--:R-:W-:-:S05]  /*00c0*/  @P0 IMAD.MOV.U32 R3, RZ, RZ, R11 ;  /* 0x000000ffff030224 */ /* 0x008fca00078e000b */
[----:B--2---:R4:W1:Y:S01]  /*00d0*/  @P0 LDG.E.64 R4, desc[UR6][R2.64] ;  /* 0x0000000602040981 */ /* 0x004862000c1e1b00 */
[----:B0-----:R-:W-:Y:S01]  /*00e0*/  MOV R96, UR4 ;  /* 0x0000000400607c02 */ /* 0x001fe20008000f00 */
[----:B------:R-:W-:-:S06]  /*00f0*/  IMAD.U32 R97, RZ, RZ, UR5 ;  /* 0x00000005ff617e24 */ /* 0x000fcc000f8e00ff */
[----:B------:R-:W2:Y:S01]  /*0100*/  @P0 LDG.E.64 R96, desc[UR6][R96.64] ;  /* 0x0000000660600981 */ /* 0x000ea2000c1e1b00 */
[----:B------:R-:W0:Y:S01]  /*0110*/  S2UR UR4, SR_CTAID.X ;  /* 0x00000000000479c3 */ /* 0x000e220000002500 */
[----:B------:R-:W3:Y:S01]  /*0120*/  LDCU UR5, c[0x0][0x360] ;  /* 0x00006c00ff0577ac */ /* 0x000ee20008000800 */
[C---:B----4-:R-:W-:Y:S01]  /*0130*/  LOP3.LUT R3, R101.reuse, 0x1f, RZ, 0xc0, !PT ;  /* 0x0000001f65037812 */ /* 0x050fe200078ec0ff */
[----:B------:R-:W-:Y:S01]  /*0140*/  BSSY.RECONVERGENT B0, `(.L_x_724) ;  /* 0x0000054000007945 */ /* 0x000fe20003800200 */
[----:B------:R-:W-:Y:S01]  /*0150*/  LOP3.LUT R2, R101, 0xe0, RZ, 0xc0, !PT ;  /* 0x000000e065027812 */ /* 0x000fe200078ec0ff */
[----:B-----5:R-:W-:-:S03]  /*0160*/  UISETP.NE.U32.AND UP0, UPT, UR8, URZ, UPT ;  /* 0x000000ff0800728c */ /* 0x020fc6000bf05070 */
[----:B------:R-:W-:Y:S01]  /*0170*/  LOP3.LUT R21, R2, R3, RZ, 0xfc, !PT ;  /* 0x0000000302157212 */ /* 0x000fe200078efcff */
[----:B------:R-:W-:-:S03]  /*0180*/  UISETP.NE.AND.EX UP0, UPT, UR9, URZ, UPT, UP0 ;  /* 0x000000ff0900728c */ /* 0x000fc6000bf05300 */
[----:B------:R-:W-:Y:S01]  /*0190*/  LOP3.LUT R62, R21, 0xff, RZ, 0x3c, !PT ;  /* 0x000000ff153e7812 */ /* 0x000fe200078e3cff */
[----:B0-----:R-:W-:-:S04]  /*01a0*/  IMAD.U32 R71, RZ, RZ, UR4 ;  /* 0x00000004ff477e24 */ /* 0x001fc8000f8e00ff */
[----:B---3--:R-:W-:Y:S01]  /*01b0*/  IMAD R70, R71, UR5, R101 ;  /* 0x0000000547467c24 */ /* 0x008fe2000f8e0265 */
[----:B-1----:R-:W-:Y:S02]  /*01c0*/  @P0 IADD3 R0, P1, PT, R4, R7, RZ ;  /* 0x0000000704000210 */ /* 0x002fe40007f3e0ff */
[----:B------:R-:W-:Y:S02]  /*01d0*/  SHF.R.S32.HI R4, RZ, 0x1f, R9 ;  /* 0x0000001fff047819 */ /* 0x000fe40000011409 */
[----:B------:R-:W-:Y:S02]  /*01e0*/  @P0 IADD3.X R11, PT, PT, RZ, R5, RZ, P1, !PT ;  /* 0x00000005ff0b0210 */ /* 0x000fe40000ffe4ff */
[----:B------:R-:W-:Y:S01]  /*01f0*/  LEA.HI R7, R4, R9, RZ, 0x3 ;  /* 0x0000000904077211 */ /* 0x000fe200078f18ff */
[C---:B--2---:R-:W-:Y:S01]  /*0200*/  VIADD R20, R96.reuse, 0x9e3779b9 ;  /* 0x9e3779b960147836 */ /* 0x044fe20000000000 */
[C---:B------:R-:W-:Y:S01]  /*0210*/  IADD3 R68, PT, PT, R96.reuse, 0x3c6ef372, RZ ;  /* 0x3c6ef37260447810 */ /* 0x040fe20007ffe0ff */
[C---:B------:R-:W-:Y:S01]  /*0220*/  VIADD R69, R97.reuse, 0xbb67ae85 ;  /* 0xbb67ae8561457836 */ /* 0x040fe20000000000 */
[----:B------:R-:W-:Y:S01]  /*0230*/  SHF.R.S32.HI R7, RZ, 0x3, R7 ;  /* 0x00000003ff077819 */ /* 0x000fe20000011407 */
[C---:B------:R-:W-:Y:S01]  /*0240*/  VIADD R23, R97.reuse, 0x76cf5d0a ;  /* 0x76cf5d0a61177836 */ /* 0x040fe20000000000 */
[C---:B------:R-:W-:Y:S01]  /*0250*/  IADD3 R24, PT, PT, R97.reuse, 0x32370b8f, RZ ;  /* 0x32370b8f61187810 */ /* 0x040fe20007ffe0ff */
[C---:B------:R-:W-:Y:S01]  /*0260*/  VIADD R67, R96.reuse, 0xdaa66d2b ;  /* 0xdaa66d2b60437836 */ /* 0x040fe20000000000 */
[C---:B------:R-:W-:Y:S01]  /*0270*/  IADD3 R66, PT, PT, R96.reuse, 0x1715609d, RZ ;  /* 0x1715609d60427810 */ /* 0x040fe20007ffe0ff */
[C---:B------:R-:W-:Y:S01]  /*0280*/  VIADD R25, R96.reuse, 0x78dde6e4 ;  /* 0x78dde6e460197836 */ /* 0x040fe20000000000 */
[C---:B------:R-:W-:Y:S01]  /*0290*/  IADD3 R6, PT, PT, R97.reuse, 0x646e171e, RZ ;  /* 0x646e171e61067810 */ /* 0x040fe20007ffe0ff */
[C---:B------:R-:W-:Y:S01]  /*02a0*/  VIADD R26, R97.reuse, 0xed9eba14 ;  /* 0xed9eba14611a7836 */ /* 0x040fe20000000000 */
[C---:B------:R-:W-:Y:S01]  /*02b0*/  IADD3 R5, PT, PT, R96.reuse, -0xe443238, RZ ;  /* 0xf1bbcdc860057810 */ /* 0x040fe20007ffe0ff */
[C---:B------:R-:W-:Y:S01]  /*02c0*/  VIADD R65, R97.reuse, 0xa9066899 ;  /* 0xa906689961417836 */ /* 0x040fe20000000000 */
[C---:B------:R-:W-:Y:S01]  /*02d0*/  IADD3 R22, PT, PT, R97.reuse, -0x695add53, RZ ;  /* 0x96a522ad61167810 */ /* 0x040fe20007ffe0ff */
[----:B------:R-:W-:Y:S01]  /*02e0*/  VIADD R9, R96, 0xb54cda56 ;  /* 0xb54cda5660097836 */ /* 0x000fe20000000000 */
[--C-:B------:R-:W-:Y:S01]  /*02f0*/  SHF.R.U64 R61, R0, 0x2, R11.reuse ;  /* 0x00000002003d7819 */ /* 0x100fe2000000120b */
[----:B------:R-:W-:Y:S01]  /*0300*/  VIADD R4, R96, 0x5384540f ;  /* 0x5384540f60047836 */ /* 0x000fe20000000000 */
[----:B------:R-:W-:Y:S01]  /*0310*/  SHF.R.U32.HI R60, RZ, 0x2, R11 ;  /* 0x00000002ff3c7819 */ /* 0x000fe2000001160b */
[----:B------:R-:W-:-:S02]  /*0320*/  VIADD R64, R97, 0x1fd5c5a3 ;  /* 0x1fd5c5a361407836 */ /* 0x000fc40000000000 */
[----:B------:R-:W-:Y:S02]  /*0330*/  VIADD R8, R97, 0xdb3d7428 ;  /* 0xdb3d742861087836 */ /* 0x000fe40000000000 */
[----:B------:R-:W-:Y:S02]  /*0340*/  VIADD R63, R96, 0x8ff34781 ;  /* 0x8ff34781603f7836 */ /* 0x000fe40000000000 */
[----:B------:R-:W-:Y:S01]  /*0350*/  IMAD.IADD R62, R7, 0x1, R62 ;  /* 0x00000001073e7824 */ /* 0x000fe200078e023e */
[----:B------:R-:W-:Y:S06]  /*0360*/  BRA.U !UP0, `(.L_x_725) ;  /* 0x0000000108687547 */ /* 0x000fec000b800000 */
[C---:B------:R-:W-:Y:S02]  /*0370*/  ISETP.GE.U32.AND P1, PT, R62.reuse, 0x100, PT ;  /* 0x000001003e00780c */ /* 0x040fe40003f26070 */
[----:B------:R-:W-:Y:S02]  /*0380*/  ISETP.GE.U32.AND P0, PT, R62, 0x200, PT ;  /* 0x000002003e00780c */ /* 0x000fe40003f06070 */
[----:B------:R-:W-:-:S09]  /*0390*/  P2R R11, PR, RZ, 0x2 ;  /* 0x00000002ff0b7803 */ /* 0x000fd20000000000 */
[----:B------:R-:W0:Y:S08]  /*03a0*/  @P1 LDC.64 R12, c[0x0][0x3d0] ;  /* 0x0000f400ff0c1b82 */ /* 0x000e300000000a00 */
[----:B------:R-:W1:Y:S08]  /*03b0*/  @P1 LDC.64 R14, c[0x0][0x438] ;  /* 0x00010e00ff0e1b82 */ /* 0x000e700000000a00 */
[----:B------:R-:W2:Y:S08]  /*03c0*/  @P0 LDC.64 R16, c[0x0][0x3d0] ;  /* 0x0000f400ff100b82 */ /* 0x000eb00000000a00 */
[----:B------:R-:W3:Y:S01]  /*03d0*/  @P0 LDC.64 R18, c[0x0][0x438] ;  /* 0x00010e00ff120b82 */ /* 0x000ee20000000a00 */
[----:B0-----:R-:W-:-:S05]  /*03e0*/  @P1 IMAD.WIDE.U32 R12, R21, 0x10, R12 ;  /* 0x00000010150c1825 */ /* 0x001fca00078e000c */
[----:B------:R0:W5:Y:S01]  /*03f0*/  @P1 LDG.E.128 R52, desc[UR6][R12.64] ;  /* 0x000000060c341981 */ /* 0x000162000c1e1d00 */
[C---:B-1----:R-:W-:Y:S01]  /*0400*/  @P1 IMAD.WIDE.U32 R14, R21.reuse, 0x10, R14 ;  /* 0x00000010150e1825 */ /* 0x042fe200078e000e */
[----:B------:R-:W-:-:S04]  /*0410*/  @P1 LOP3.LUT R21, R21, 0x100, RZ, 0xfc, !PT ;  /* 0x0000010015151812 */ /* 0x000fc800078efcff */
[----:B------:R0:W5:Y:S01]  /*0420*/  @P1 LD.E.128 R48, desc[UR6][R14.64] ;  /* 0x000000060e301980 */ /* 0x000162000c101d00 */
[----:B--2---:R-:W-:-:S05]  /*0430*/  @P0 IMAD.WIDE.U32 R16, R21, 0x10, R16 ;  /* 0x0000001015100825 */ /* 0x004fca00078e0010 */
[----:B------:R0:W5:Y:S01]  /*0440*/  @P0 LDG.E.128 R44, desc[UR6][R16.64] ;  /* 0x00000006102c0981 */ /* 0x000162000c1e1d00 */
[----:B---3--:R-:W-:-:S05]  /*0450*/  @P0 IMAD.WIDE.U32 R18, R21, 0x10, R18 ;  /* 0x0000001015120825 */ /* 0x008fca00078e0012 */
[----:B------:R0:W5:Y:S01]  /*0460*/  @P0 LD.E.128 R40, desc[UR6][R18.64] ;  /* 0x0000000612280980 */ /* 0x000162000c101d00 */
[----:B------:R-:W-:Y:S01]  /*0470*/  ISETP.GE.U32.AND P1, PT, R62, 0x300, PT ;  /* 0x000003003e00780c */ /* 0x000fe20003f26070 */
[----:B------:R-:W-:-:S12]  /*0480*/  @P0 VIADD R21, R21, 0x100 ;  /* 0x0000010015150836 */ /* 0x000fd80000000000 */
        /* <DEDUP_REMOVED lines=8> */
.L_x_725:
[C---:B------:R-:W-:Y:S02]  /*0510*/  ISETP.GE.U32.AND P2, PT, R62.reuse, 0x100, PT ;  /* 0x000001003e00780c */ /* 0x040fe40003f46070 */
[C---:B------:R-:W-:Y:S02]  /*0520*/  ISETP.GE.U32.AND P0, PT, R62.reuse, 0x200, PT ;  /* 0x000002003e00780c */ /* 0x040fe40003f06070 */
[----:B------:R-:W-:Y:S01]  /*0530*/  ISETP.GE.U32.AND P1, PT, R62, 0x300, PT ;  /* 0x000003003e00780c */ /* 0x000fe20003f26070 */
[----:B------:R-:W-:Y:S01]  /*0540*/  IMAD.MOV.U32 R42, RZ, RZ, RZ ;  /* 0x000000ffff2a7224 */ /* 0x000fe200078e00ff */
[----:B------:R-:W-:-:S07]  /*0550*/  P2R R11, PR, RZ, 0x4 ;  /* 0x00000004ff0b7803 */ /* 0x000fce0000000000 */
[----:B------:R-:W0:Y:S08]  /*0560*/  @P2 LDC.64 R12, c[0x0][0x3d0] ;  /* 0x0000f400ff0c2b82 */ /* 0x000e300000000a00 */
[----:B------:R-:W1:Y:S08]  /*0570*/  @P0 LDC.64 R16, c[0x0][0x3d0] ;  /* 0x0000f400ff100b82 */ /* 0x000e700000000a00 */
[----:B------:R-:W2:Y:S01]  /*0580*/  @P1 LDC.64 R18, c[0x0][0x3d0] ;  /* 0x0000f400ff121b82 */ /* 0x000ea20000000a00 */
[C---:B0-----:R-:W-:Y:S01]  /*0590*/  @P2 IMAD.WIDE.U32 R14, R21.reuse, 0x10, R12 ;  /* 0x00000010150e2825 */ /* 0x041fe200078e000c */
[----:B------:R-:W-:-:S04]  /*05a0*/  @P2 LOP3.LUT R21, R21, 0x100, RZ, 0xfc, !PT ;  /* 0x0000010015152812 */ /* 0x000fc800078efcff */
[----:B------:R0:W5:Y:S01]  /*05b0*/  @P2 LDG.E.128 R52, desc[UR6][R14.64] ;  /* 0x000000060e342981 */ /* 0x000162000c1e1d00 */
[C---:B-1----:R-:W-:Y:S01]  /*05c0*/  @P0 IMAD.WIDE.U32 R16, R21.reuse, 0x10, R16 ;  /* 0x0000001015100825 */ /* 0x042fe200078e0010 */
[----:B------:R-:W-:-:S04]  /*05d0*/  @P0 IADD3 R21, PT, PT, R21, 0x100, RZ ;  /* 0x0000010015150810 */ /* 0x000fc80007ffe0ff */
[----:B------:R0:W5:Y:S01]  /*05e0*/  @P0 LDG.E.128 R44, desc[UR6][R16.64] ;  /* 0x00000006102c0981 */ /* 0x000162000c1e1d00 */
[----:B--2---:R-:W-:-:S05]  /*05f0*/  @P1 IMAD.WIDE.U32 R12, R21, 0x10, R18 ;  /* 0x00000010150c1825 */ /* 0x004fca00078e0012 */
[----:B------:R0:W5:Y:S01]  /*0600*/  @P1 LDG.E.128 R36, desc[UR6][R12.64] ;  /* 0x000000060c241981 */ /* 0x000162000c1e1d00 */
[----:B------:R-:W-:Y:S01]  /*0610*/  CS2R R40, SRZ ;  /* 0x0000000000287805 */ /* 0x000fe2000001ff00 */
[----:B------:R-:W-:Y:S01]  /*0620*/  IMAD.MOV.U32 R50, RZ, RZ, RZ ;  /* 0x000000ffff327224 */ /* 0x000fe200078e00ff */
[----:B------:R-:W-:Y:S02]  /*0630*/  CS2R R48, SRZ ;  /* 0x0000000000307805 */ /* 0x000fe4000001ff00 */
[----:B------:R-:W-:Y:S02]  /*0640*/  @P2 MOV R51, RZ ;  /* 0x000000ff00332202 */ /* 0x000fe40000000f00 */
[----:B------:R-:W-:Y:S02]  /*0650*/  @P1 CS2R R34, SRZ ;  /* 0x0000000000221805 */ /* 0x000fe4000001ff00 */
[----:B------:R-:W-:Y:S01]  /*0660*/  @P1 CS2R R32, SRZ ;  /* 0x0000000000201805 */ /* 0x000fe2000001ff00 */
[----:B0-----:R-:W-:-:S07]  /*0670*/  @P0 IMAD.MOV.U32 R43, RZ, RZ, RZ ;  /* 0x000000ffff2b0224 */ /* 0x001fce00078e00ff */
.L_x_726:
[----:B------:R-:W-:Y:S05]  /*0680*/  BSYNC.RECONVERGENT B0 ;  /* 0x0000000000007941 */ /* 0x000fea0003800200 */
.L_x_724:
[----:B------:R-:W0:Y:S02]  /*0690*/  LDCU UR4, c[0x0][0x384] ;  /* 0x00007080ff0477ac */ /* 0x000e240008000800 */
[----:B0-----:R-:W-:-:S13]  /*06a0*/  ISETP.GE.AND P0, PT, R71, UR4, PT ;  /* 0x0000000447007c0c */ /* 0x001fda000bf06270 */
[----:B------:R-:W-:Y:S05]  /*06b0*/  @P0 EXIT ;  /* 0x000000000000094d */ /* 0x000fea0003800000 */
[----:B------:R-:W-:Y:S01]  /*06c0*/  IMAD.HI.U32 R13, R70, -0x326172a9, RZ ;  /* 0xcd9e8d57460d7827 */ /* 0x000fe200078e00ff */
[----:B------:R-:W-:Y:S01]  /*06d0*/  LOP3.LUT R19, R0, 0x3, RZ, 0xc0, !PT ;  /* 0x0000000300137812 */ /* 0x000fe200078ec0ff */
[----:B------:R-:W0:Y:S01]  /*06e0*/  LDCU UR14, c[0x0][0x388] ;  /* 0x00007100ff0e77ac */ /* 0x000e220008000800 */
[----:B-----5:R-:W-:Y:S01]  /*06f0*/  PRMT R18, R51, 0x7632, R18 ;  /* 0x0000763233127816 */ /* 0x020fe20000000012 */
[C---:B------:R-:W-:Y:S01]  /*0700*/  IMAD.HI.U32 R15, R61.reuse, -0x2daee0ad, RZ ;  /* 0xd2511f533d0f7827 */ /* 0x040fe200078e00ff */
[----:B------:R-:W-:Y:S01]  /*0710*/  LOP3.LUT R13, R60, R13, R96, 0x96, !PT ;  /* 0x0000000d3c0d7212 */ /* 0x000fe200078e9660 */
[----:B------:R-:W1:Y:S02]  /*0720*/  LDCU.U8 UR12, c[0x0][0x410] ;  /* 0x00008200ff0c77ac */ /* 0x000e640008000000 */
[----:B------:R-:W-:Y:S01]  /*0730*/  IMAD R12, R61, -0x2daee0ad, RZ ;  /* 0xd2511f533d0c7824 */ /* 0x000fe200078e02ff */
[----:B------:R-:W-:Y:S01]  /*0740*/  LOP3.LUT R15, R15, R97, RZ, 0x3c, !PT ;  /* 0x000000610f0f7212 */ /* 0x000fe200078e3cff */
[----:B------:R-:W-:Y:S01]  /*0750*/  IMAD.HI.U32 R10, R13, -0x2daee0ad, RZ ;  /* 0xd2511f530d0a7827 */ /* 0x000fe200078e00ff */
[----:B------:R-:W2:Y:S03]  /*0760*/  LDCU UR13, c[0x0][0x400] ;  /* 0x00008000ff0d77ac */ /* 0x000ea60008000800 */
[----:B------:R-:W-:Y:S01]  /*0770*/  IMAD R17, R70, -0x326172a9, RZ ;  /* 0xcd9e8d5746117824 */ /* 0x000fe200078e02ff */
[----:B------:R-:W-:Y:S01]  /*0780*/  LOP3.LUT R12, R69, R12, R10, 0x96, !PT ;  /* 0x0000000c450c7212 */ /* 0x000fe200078e960a */
[C---:B------:R-:W-:Y:S01]  /*0790*/  IMAD.HI.U32 R10, R15.reuse, -0x326172a9, RZ ;  /* 0xcd9e8d570f0a7827 */ /* 0x040fe200078e00ff */
[----:B------:R-:W3:Y:S03]  /*07a0*/  LDCU.64 UR8, c[0x0][0x398] ;  /* 0x00007300ff0877ac */ /* 0x000ee60008000a00 */
[----:B------:R-:W-:Y:S01]  /*07b0*/  IMAD R14, R15, -0x326172a9, RZ ;  /* 0xcd9e8d570f0e7824 */ /* 0x000fe200078e02ff */
[----:B------:R-:W-:Y:S01]  /*07c0*/  LOP3.LUT R10, R20, R17, R10, 0x96, !PT ;  /* 0x00000011140a7212 */ /* 0x000fe200078e960a */
[----:B------:R-:W-:Y:S01]  /*07d0*/  IMAD.HI.U32 R15, R12, -0x326172a9, RZ ;  /* 0xcd9e8d570c0f7827 */ /* 0x000fe200078e00ff */
[----:B------:R-:W4:Y:S03]  /*07e0*/  LDCU.64 UR10, c[0x0][0x3a0] ;  /* 0x00007400ff0a77ac */ /* 0x000f260008000a00 */
[----:B------:R-:W-:Y:S01]  /*07f0*/  IMAD R16, R13, -0x2daee0ad, RZ ;  /* 0xd2511f530d107824 */ /* 0x000fe200078e02ff */
[----:B------:R-:W-:Y:S01]  /*0800*/  LOP3.LUT R14, R68, R14, R15, 0x96, !PT ;  /* 0x0000000e440e7212 */ /* 0x000fe200078e960f */
[----:B------:R-:W-:Y:S01]  /*0810*/  IMAD.HI.U32 R13, R10, -0x2daee0ad, RZ ;  /* 0xd2511f530a0d7827 */ /* 0x000fe200078e00ff */
[----:B------:R-:W-:-:S03]  /*0820*/  UPLOP3.LUT UP1, UPT, UPT, UPT, UPT, 0x40, 0x4 ;  /* 0x000000000004789c */ /* 0x000fc60003f2e870 */
[----:B------:R-:W-:Y:S01]  /*0830*/  IMAD R15, R10, -0x2daee0ad, RZ ;  /* 0xd2511f530a0f7824 */ /* 0x000fe200078e02ff */
[----:B------:R-:W-:Y:S01]  /*0840*/  LOP3.LUT R13, R23, R16, R13, 0x96, !PT ;  /* 0x00000010170d7212 */ /* 0x000fe200078e960d */
[----:B------:R-:W-:-:S04]  /*0850*/  IMAD.HI.U32 R10, R14, -0x2daee0ad, RZ ;  /* 0xd2511f530e0a7827 */ /* 0x000fc800078e00ff */
        /* <DEDUP_REMOVED lines=11> */
[----:B------:R-:W-:Y:S01]  /*0910*/  IMAD.HI.U32 R10, R13, -0x2daee0ad, RZ ;  /* 0xd2511f530d0a7827 */ /* 0x000fe200078e00ff */
[----:B------:R-:W-:-:S03]  /*0920*/  PRMT R17, R55, 0x7632, R17 ;  /* 0x0000763237117816 */ /* 0x000fc60000000011 */
[C---:B------:R-:W-:Y:S01]  /*0930*/  IMAD R16, R12.reuse, -0x326172a9, RZ ;  /* 0xcd9e8d570c107824 */ /* 0x040fe200078e02ff */
[----:B------:R-:W-:Y:S01]  /*0940*/  LOP3.LUT R14, R65, R14, R10, 0x96, !PT ;  /* 0x0000000e410e7212 */ /* 0x000fe200078e960a */
[----:B------:R-:W-:Y:S02]  /*0950*/  IMAD R10, R15, -0x326172a9, RZ ;  /* 0xcd9e8d570f0a7824 */ /* 0x000fe400078e02ff */
[----:B------:R-:W-:-:S04]  /*0960*/  IMAD.HI.U32 R15, R12, -0x326172a9, RZ ;  /* 0xcd9e8d570c0f7827 */ /* 0x000fc800078e00ff */
[----:B------:R-:W-:Y:S01]  /*0970*/  IMAD.HI.U32 R12, R14, -0x326172a9, RZ ;  /* 0xcd9e8d570e0c7827 */ /* 0x000fe200078e00ff */
[----:B------:R-:W-:-:S03]  /*0980*/  LOP3.LUT R10, R66, R10, R15, 0x96, !PT ;  /* 0x0000000a420a7212 */ /* 0x000fc600078e960f */
[----:B------:R-:W-:Y:S01]  /*0990*/  IMAD R14, R14, -0x326172a9, RZ ;  /* 0xcd9e8d570e0e7824 */ /* 0x000fe200078e02ff */
[----:B------:R-:W-:Y:S01]  /*09a0*/  LOP3.LUT R9, R9, R16, R12, 0x96, !PT ;  /* 0x0000001009097212 */ /* 0x000fe200078e960c */
[----:B------:R-:W-:Y:S01]  /*09b0*/  IMAD R12, R13, -0x2daee0ad, RZ ;  /* 0xd2511f530d0c7824 */ /* 0x000fe200078e02ff */
[----:B------:R-:W-:Y:S01]  /*09c0*/  PRMT R16, R53, 0x7632, R16 ;  /* 0x0000763235107816 */ /* 0x000fe20000000010 */
[----:B------:R-:W-:-:S04]  /*09d0*/  IMAD.HI.U32 R13, R10, -0x2daee0ad, RZ ;  /* 0xd2511f530a0d7827 */ /* 0x000fc800078e00ff */
[----:B------:R-:W-:Y:S01]  /*09e0*/  IMAD R10, R10, -0x2daee0ad, RZ ;  /* 0xd2511f530a0a7824 */ /* 0x000fe200078e02ff */
[----:B------:R-:W-:Y:S01]  /*09f0*/  LOP3.LUT R6, R6, R12, R13, 0x96, !PT ;  /* 0x0000000c06067212 */ /* 0x000fe200078e960d */
[----:B------:R-:W-:-:S04]  /*0a00*/  IMAD.HI.U32 R15, R9, -0x2daee0ad, RZ ;  /* 0xd2511f53090f7827 */ /* 0x000fc800078e00ff */
[----:B------:R-:W-:Y:S01]  /*0a10*/  IMAD.HI.U32 R13, R6, -0x326172a9, RZ ;  /* 0xcd9e8d57060d7827 */ /* 0x000fe200078e00ff */
[----:B------:R-:W-:Y:S02]  /*0a20*/  LOP3.LUT R10, R64, R10, R15, 0x96, !PT ;  /* 0x0000000a400a7212 */ /* 0x000fe400078e960f */
[C---:B------:R-:W-:Y:S01]  /*0a30*/  LOP3.LUT R15, R7.reuse, 0xff, RZ, 0xc0, !PT ;  /* 0x000000ff070f7812 */ /* 0x040fe200078ec0ff */
[----:B------:R-:W-:Y:S01]  /*0a40*/  IMAD R12, R6, -0x326172a9, RZ ;  /* 0xcd9e8d57060c7824 */ /* 0x000fe200078e02ff */
[----:B------:R-:W-:Y:S01]  /*0a50*/  LOP3.LUT R7, R7, 0xffffff00, RZ, 0xc0, !PT ;  /* 0xffffff0007077812 */ /* 0x000fe200078ec0ff */
[----:B------:R-:W-:Y:S01]  /*0a60*/  IMAD.HI.U32 R6, R10, -0x326172a9, RZ ;  /* 0xcd9e8d570a067827 */ /* 0x000fe200078e00ff */
[----:B------:R-:W-:Y:S02]  /*0a70*/  VIADDMNMX R2, R15, -R2, RZ, !PT ;  /* 0x800000020f027246 */ /* 0x000fe400078001ff */
[----:B------:R-:W-:Y:S01]  /*0a80*/  LOP3.LUT R4, R4, R14, R13, 0x96, !PT ;  /* 0x0000000e04047212 */ /* 0x000fe200078e960d */
[----:B------:R-:W-:Y:S01]  /*0a90*/  IMAD R15, R3, -0x20, R15 ;  /* 0xffffffe0030f7824 */ /* 0x000fe200078e020f */
[----:B------:R-:W-:Y:S01]  /*0aa0*/  VIMNMX R2, PT, PT, R2, 0x20, PT ;  /* 0x0000002002027848 */ /* 0x000fe20003fe0100 */
[----:B------:R-:W-:Y:S01]  /*0ab0*/  IMAD R9, R9, -0x2daee0ad, RZ ;  /* 0xd2511f5309097824 */ /* 0x000fe200078e02ff */
[----:B------:R-:W-:Y:S01]  /*0ac0*/  LOP3.LUT R5, R5, R12, R6, 0x96, !PT ;  /* 0x0000000c05057212 */ /* 0x000fe200078e9606 */
[----:B------:R-:W-:Y:S01]  /*0ad0*/  IMAD.HI.U32 R3, R4, -0x2daee0ad, RZ ;  /* 0xd2511f5304037827 */ /* 0x000fe200078e00ff */
[----:B------:R-:W-:-:S02]  /*0ae0*/  VIMNMX R15, PT, PT, RZ, R15, !PT ;  /* 0x0000000fff0f7248 */ /* 0x000fc40007fe0100 */
[----:B------:R-:W-:Y:S01]  /*0af0*/  PRMT R14, R52, 0x7632, R14 ;  /* 0x00007632340e7816 */ /* 0x000fe2000000000e */
[----:B------:R-:W-:Y:S01]  /*0b00*/  IMAD R2, R2, 0x8, R7 ;  /* 0x0000000802027824 */ /* 0x000fe200078e0207 */
[----:B------:R-:W-:Y:S01]  /*0b10*/  LOP3.LUT R3, R8, R9, R3, 0x96, !PT ;  /* 0x0000000908037212 */ /* 0x000fe200078e9603 */
[----:B------:R-:W-:Y:S01]  /*0b20*/  IMAD R4, R4, -0x2daee0ad, RZ ;  /* 0xd2511f5304047824 */ /* 0x000fe200078e02ff */
[----:B------:R-:W-:Y:S01]  /*0b30*/  VIMNMX R6, PT, PT, R15, 0x20, PT ;  /* 0x000000200f067848 */ /* 0x000fe20003fe0100 */
[----:B------:R-:W-:Y:S01]  /*0b40*/  IMAD R10, R10, -0x326172a9, RZ ;  /* 0xcd9e8d570a0a7824 */ /* 0x000fe200078e02ff */
[----:B------:R-:W-:Y:S01]  /*0b50*/  I2FP.F32.U32 R2, R2 ;  /* 0x0000000200027245 */ /* 0x000fe20000201000 */
[----:B------:R-:W-:Y:S01]  /*0b60*/  IMAD.HI.U32 R9, R5, -0x2daee0ad, RZ ;  /* 0xd2511f5305097827 */ /* 0x000fe200078e00ff */
[----:B------:R-:W-:Y:S02]  /*0b70*/  LEA R23, R6, R7, 0x3 ;  /* 0x0000000706177211 */ /* 0x000fe400078e18ff */
[----:B------:R0:W0:Y:S01]  /*0b80*/  MUFU.RCP R20, R2 ;  /* 0x0000000200147308 */ /* 0x0000220000001000 */
[----:B------:R-:W-:Y:S01]  /*0b90*/  IMAD.HI.U32 R8, R3, -0x326172a9, RZ ;  /* 0xcd9e8d5703087827 */ /* 0x000fe200078e00ff */
[----:B------:R-:W-:-:S02]  /*0ba0*/  LOP3.LUT R22, R22, R4, R9, 0x96, !PT ;  /* 0x0000000416167212 */ /* 0x000fc400078e9609 */
[----:B------:R-:W-:Y:S01]  /*0bb0*/  PRMT R15, R48, 0x7632, R15 ;  /* 0x00007632300f7816 */ /* 0x000fe2000000000f */
[----:B------:R-:W-:Y:S01]  /*0bc0*/  IMAD.MOV.U32 R13, RZ, RZ, RZ ;  /* 0x000000ffff0d7224 */ /* 0x000fe200078e00ff */
[----:B------:R-:W-:Y:S01]  /*0bd0*/  LOP3.LUT R21, R63, R10, R8, 0x96, !PT ;  /* 0x0000000a3f157212 */ /* 0x000fe200078e9608 */
[----:B------:R-:W-:Y:S02]  /*0be0*/  IMAD R95, R5, -0x2daee0ad, RZ ;  /* 0xd2511f53055f7824 */ /* 0x000fe400078e02ff */
[----:B-1234-:R-:W-:-:S07]  /*0bf0*/  IMAD R12, R3, -0x326172a9, RZ ;  /* 0xcd9e8d57030c7824 */ /* 0x01efce00078e02ff */
.L_x_1111:
[----:B0-----:R-:W-:Y:S01]  /*0c00*/  IMAD R56, R71, UR14, RZ ;  /* 0x0000000e47387c24 */ /* 0x001fe2000f8e02ff */
[----:B------:R-:W-:Y:S01]  /*0c10*/  ISETP.NE.AND P0, PT, R11, RZ, PT ;  /* 0x000000ff0b00720c */ /* 0x000fe20003f05270 */
        /* <DEDUP_REMOVED lines=20> */
[----:B------:R-:W-:Y:S01]  /*0d60*/  UISETP.NE.AND.EX UP0, UPT, UR9, URZ, UPT, UP0 ;  /* 0x000000ff0900728c */ /* 0x000fe2000bf05300 */
[----:B------:R-:W-:-:S08]  /*0d70*/  IADD3 R91, PT, PT, R97, -0x695add53, RZ ;  /* 0x96a522ad615b7810 */ /* 0x000fd00007ffe0ff */
[----:B0-----:R-:W-:Y:S05]  /*0d80*/  BRA.U UP0, `(.L_x_729) ;  /* 0x0000002d00b87547 */ /* 0x001fea000b800000 */
        /* <DEDUP_REMOVED lines=16> */
.L_x_732:
        /* <DEDUP_REMOVED lines=13> */
.L_x_734:
[----:B------:R-:W-:Y:S05]  /*0f60*/  BSYNC.RECONVERGENT B2 ;  /* 0x0000000000027941 */ /* 0x000fea0003800200 */
.L_x_733:
        /* <DEDUP_REMOVED lines=8> */
[----:B------:R-:W-:Y:S01]  /*0ff0*/  VIADD R19, R97, 0x32370b8f ;  /* 0x32370b8f61137836 */ /* 0x000fe20000000000 */
[----:B------:R-:W-:Y:S01]  /*1000*/  LOP3.LUT R84, R69, R100, R103, 0x96, !PT ;  /* 0x0000006445547212 */ /* 0x000fe200078e9667 */
[----:B------:R-:W-:-:S04]  /*1010*/  IMAD.WIDE.U32 R100, R101, -0x2daee0ad, RZ ;  /* 0xd2511f5365647825 */ /* 0x000fc800078e00ff */
[----:B------:R-:W-:Y:S01]  /*1020*/  IMAD.WIDE.U32 R84, R84, -0x326172a9, RZ ;  /* 0xcd9e8d5754547825 */ /* 0x000fe200078e00ff */
[----:B------:R-:W-:-:S03]  /*1030*/  LOP3.LUT R99, R99, R102, R101, 0x96, !PT ;  /* 0x0000006663637212 */ /* 0x000fc600078e9665 */
[----:B------:R-:W-:Y:S01]  /*1040*/  IMAD.MOV.U32 R10, RZ, RZ, R95 ;  /* 0x000000ffff0a7224 */ /* 0x000fe200078e005f */
        /* <DEDUP_REMOVED lines=10> */
[----:B------:R-:W-:Y:S01]  /*10f0*/  IMAD.MOV.U32 R78, RZ, RZ, RZ ;  /* 0x000000ffff4e7224 */ /* 0x000fe200078e00ff */
        /* <DEDUP_REMOVED lines=24> */
[----:B------:R-:W-:Y:S02]  /*1280*/  LOP3.LUT R21, R63, R100, R99, 0x96, !PT ;  /* 0x000000643f157212 */ /* 0x000fe400078e9663 */
[----:B------:R-:W-:Y:S02]  /*1290*/  MOV R12, R98 ;  /* 0x00000062000c7202 */ /* 0x000fe40000000f00 */
[----:B------:R-:W-:-:S07]  /*12a0*/  LOP3.LUT R22, R91, R84, R103, 0x96, !PT ;  /* 0x000000545b167212 */ /* 0x000fce00078e9667 */
.L_x_731:
[----:B------:R-:W-:Y:S05]  /*12b0*/  BSYNC.RECONVERGENT B1 ;  /* 0x0000000000017941 */ /* 0x000fea0003800200 */
.L_x_730:
[----:B------:R-:W0:Y:S01]  /*12c0*/  LDC R112, c[0x0][0x408] ;  /* 0x00010200ff707b82 */ /* 0x000e220000000800 */
[----:B------:R-:W-:Y:S01]  /*12d0*/  HFMA2 R110, -RZ, RZ, 0.1171875, 0 ;  /* 0x2f800000ff6e7431 */ /* 0x000fe200000001ff */
[----:B------:R-:W-:Y:S01]  /*12e0*/  I2FP.F32.U32 R19, R10 ;  /* 0x0000000a00137245 */ /* 0x000fe20000201000 */
[----:B-----5:R-:W-:Y:S01]  /*12f0*/  IMAD.U32 R77, R56, 0x10000, RZ ;  /* 0x00010000384d7824 */ /* 0x020fe200078e00ff */
[----:B------:R-:W-:Y:S01]  /*1300*/  ISETP.NE.AND P3, PT, R78, 0x1, PT ;  /* 0x000000014e00780c */ /* 0x000fe20003f65270 */
[----:B------:R-:W-:Y:S01]  /*1310*/  BSSY.RECONVERGENT B1, `(.L_x_735) ;  /* 0x000005a000017945 */ /* 0x000fe20003800200 */
[----:B------:R-:W-:Y:S01]  /*1320*/  HFMA2 R83, -RZ, RZ, 0, 1.1920928955078125e-07 ;  /* 0x00000002ff537431 */ /* 0x000fe200000001ff */
[----:B------:R-:W-:Y:S01]  /*1330*/  PRMT R56, R56, 0x7632, R56 ;  /* 0x0000763238387816 */ /* 0x000fe20000000038 */
[----:B------:R-:W1:Y:S01]  /*1340*/  LDC R111, c[0x0][0x404] ;  /* 0x00010100ff6f7b82 */ /* 0x000e620000000800 */
[----:B------:R-:W-:Y:S01]  /*1350*/  FFMA.FTZ R10, R19, R110, 1.1641532182693481445e-10 ;  /* 0x2f000000130a7423 */ /* 0x000fe2000001006e */
[----:B------:R-:W-:-:S02]  /*1360*/  @P1 IMAD.U32 R19, R24, 0x10000, RZ ;  /* 0x0001000018131824 */ /* 0x000fc400078e00ff */
[----:B0-----:R-:W-:Y:S02]  /*1370*/  FMUL.FTZ R77, R77, R112 ;  /* 0x000000704d4d7220 */ /* 0x001fe40000410000 */
[----:B-1----:R-:W-:-:S04]  /*1380*/  FSETP.GTU.FTZ.AND P2, PT, R10, R111, PT ;  /* 0x0000006f0a00720b */ /* 0x002fc80003f5c000 */
        /* <DEDUP_REMOVED lines=15> */
.L_x_737:
        /* <DEDUP_REMOVED lines=13> */
.L_x_739:
[----:B------:R-:W-:Y:S05]  /*1550*/  BSYNC.RECONVERGENT B2 ;  /* 0x0000000000027941 */ /* 0x000fea0003800200 */
.L_x_738:
        /* <DEDUP_REMOVED lines=14> */
[----:B------:R-:W-:-:S03]  /*1640*/  LOP3.LUT R100, R68, R84, R99, 0x96, !PT ;  /* 0x0000005444647212 */ /* 0x000fc600078e9663 */
        /* <DEDUP_REMOVED lines=18> */
[----:B------:R-:W-:-:S04]  /*1770*/  LOP3.LUT R21, R21, R100, R105, 0x96, !PT ;  /* 0x0000006415157212 */ /* 0x000fc800078e9669 */
        /* <DEDUP_REMOVED lines=10> */
[----:B------:R-:W-:-:S04]  /*1820*/  LOP3.LUT R100, R21, R100, R99, 0x96, !PT ;  /* 0x0000006415647212 */ /* 0x000fc800078e9663 */
[----:B------:R-:W-:Y:S01]  /*1830*/  LOP3.LUT R84, R19, R84, R105, 0x96, !PT ;  /* 0x0000005413547212 */ /* 0x000fe200078e9669 */
[----:B------:R-:W-:Y:S01]  /*1840*/  IMAD.WIDE.U32 R100, R100, -0x326172a9, RZ ;  /* 0xcd9e8d5764647825 */ /* 0x000fe200078e00ff */
[----:B------:R-:W-:-:S03]  /*1850*/  MOV R19, R102 ;  /* 0x0000006600137202 */ /* 0x000fc60000000f00 */
[----:B------:R-:W-:Y:S01]  /*1860*/  IMAD.WIDE.U32 R84, R84, -0x2daee0ad, RZ ;  /* 0xd2511f5354547825 */ /* 0x000fe200078e00ff */
[----:B------:R-:W-:-:S03]  /*1870*/  LOP3.LUT R21, R63, R104, R101, 0x96, !PT ;  /* 0x000000683f157212 */ /* 0x000fc600078e9665 */
[----:B------:R-:W-:Y:S01]  /*1880*/  IMAD.MOV.U32 R12, RZ, RZ, R100 ;  /* 0x000000ffff0c7224 */ /* 0x000fe200078e0064 */
[----:B------:R-:W-:Y:S01]  /*1890*/  LOP3.LUT R22, R91, R98, R85, 0x96, !PT ;  /* 0x000000625b167212 */ /* 0x000fe200078e9655 */
[----:B------:R-:W-:-:S07]  /*18a0*/  IMAD.MOV.U32 R102, RZ, RZ, R84 ;  /* 0x000000ffff667224 */ /* 0x000fce00078e0054 */
.L_x_736:
[----:B------:R-:W-:Y:S05]  /*18b0*/  BSYNC.RECONVERGENT B1 ;  /* 0x0000000000017941 */ /* 0x000fea0003800200 */
.L_x_735:
[----:B------:R-:W-:Y:S01]  /*18c0*/  I2FP.F32.U32 R19, R19 ;  /* 0x0000001300137245 */ /* 0x000fe20000201000 */
[----:B------:R-:W-:Y:S01]  /*18d0*/  BSSY.RECONVERGENT B1, `(.L_x_740) ;  /* 0x000005b000017945 */ /* 0x000fe20003800200 */
[----:B------:R-:W-:Y:S01]  /*18e0*/  SHF.L.U32 R77, R56, 0x10, RZ ;  /* 0x00000010384d7819 */ /* 0x000fe200000006ff */
[----:B------:R-:W-:Y:S01]  /*18f0*/  IMAD.MOV.U32 R84, RZ, RZ, 0x2 ;  /* 0x00000002ff547424 */ /* 0x000fe200078e00ff */
        /* <DEDUP_REMOVED lines=21> */
.L_x_742:
        /* <DEDUP_REMOVED lines=13> */
.L_x_744:
[----:B------:R-:W-:Y:S05]  /*1b20*/  BSYNC.RECONVERGENT B2 ;  /* 0x0000000000027941 */ /* 0x000fea0003800200 */
.L_x_743:
[----:B------:R-:W-:Y:S01]  /*1b30*/  IMAD.WIDE.U32 R98, R70, -0x326172a9, RZ ;  /* 0xcd9e8d5746627825 */ /* 0x000fe200078e00ff */
[----:B------:R-:W-:Y:S02]  /*1b40*/  LOP3.LUT R84, R13, R105, R97, 0x96, !PT ;  /* 0x000000690d547212 */ /* 0x000fe400078e9661 */
[----:B------:R-:W-:Y:S02]  /*1b50*/  IADD3 R19, PT, PT, R96, -0x61c88647, RZ ;  /* 0x9e3779b960137810 */ /* 0x000fe40007ffe0ff */
        /* <DEDUP_REMOVED lines=9> */
[----:B------:R-:W-:Y:S02]  /*1bf0*/  LOP3.LUT R19, R19, R100, R105, 0x96, !PT ;  /* 0x0000006413137212 */ /* 0x000fe400078e9669 */
[----:B------:R-:W-:-:S03]  /*1c00*/  LOP3.LUT R100, R68, R84, R99, 0x96, !PT ;  /* 0x0000005444647212 */ /* 0x000fc600078e9663 */
        /* <DEDUP_REMOVED lines=35> */
[----:B------:R-:W-:Y:S01]  /*1e40*/  LOP3.LUT R22, R91, R98, R85, 0x96, !PT ;  /* 0x000000625b167212 */ /* 0x000fe200078e9655 */
[----:B------:R-:W-:-:S04]  /*1e50*/  IMAD.WIDE.U32 R100, R100, -0x326172a9, RZ ;  /* 0xcd9e8d5764647825 */ /* 0x000fc800078e00ff */
[----:B------:R-:W-:Y:S01]  /*1e60*/  IMAD.MOV.U32 R12, RZ, RZ, R100 ;  /* 0x000000ffff0c7224 */ /* 0x000fe200078e0064 */
[----:B------:R-:W-:-:S07]  /*1e70*/  LOP3.LUT R21, R63, R104, R101, 0x96, !PT ;  /* 0x000000683f157212 */ /* 0x000fce00078e9665 */
.L_x_741:
[----:B------:R-:W-:Y:S05]  /*1e80*/  BSYNC.RECONVERGENT B1 ;  /* 0x0000000000017941 */ /* 0x000fea0003800200 */
.L_x_740:
[----:B------:R-:W-:Y:S01]  /*1e90*/  I2FP.F32.U32 R19, R19 ;  /* 0x0000001300137245 */ /* 0x000fe20000201000 */
[----:B------:R-:W-:Y:S01]  /*1ea0*/  IMAD.U32 R77, R57, 0x10000, RZ ;  /* 0x00010000394d7824 */ /* 0x000fe200078e00ff */
[----:B------:R-:W-:Y:S01]  /*1eb0*/  ISETP.NE.AND P2, PT, R84, 0x1, PT ;  /* 0x000000015400780c */ /* 0x000fe20003f45270 */
[----:B------:R-:W-:Y:S01]  /*1ec0*/  BSSY.RECONVERGENT B1, `(.L_x_745) ;  /* 0x0000059000017945 */ /* 0x000fe20003800200 */
[----:B------:R-:W-:Y:S02]  /*1ed0*/  IMAD.MOV.U32 R83, RZ, RZ, 0x2 ;  /* 0x00000002ff537424 */ /* 0x000fe400078e00ff */
[----:B------:R-:W-:Y:S01]  /*1ee0*/  FFMA.FTZ R56, R19, R110, 1.1641532182693481445e-10 ;  /* 0x2f00000013387423 */ /* 0x000fe2000001006e */
[----:B------:R-:W-:Y:S01]  /*1ef0*/  FMUL.FTZ R77, R77, R112 ;  /* 0x000000704d4d7220 */ /* 0x000fe20000410000 */
[----:B------:R-:W-:Y:S01]  /*1f00*/  PRMT R19, R57, 0x7632, R19 ;  /* 0x0000763239137816 */ /* 0x000fe20000000013 */
[----:B------:R-:W-:Y:S02]  /*1f10*/  IMAD.MOV.U32 R57, RZ, RZ, R12 ;  /* 0x000000ffff397224 */ /* 0x000fe400078e000c */
[----:B------:R-:W-:-:S02]  /*1f20*/  FSETP.GTU.FTZ.AND P3, PT, R56, R111, PT ;  /* 0x0000006f3800720b */ /* 0x000fc40003f7c000 */
[----:B------:R-:W-:Y:S02]  /*1f30*/  @P1 SHF.L.U32 R56, R25, 0x10, RZ ;  /* 0x0000001019381819 */ /* 0x000fe400000006ff */
        /* <DEDUP_REMOVED lines=14> */
.L_x_747:
        /* <DEDUP_REMOVED lines=13> */
.L_x_749:
[----:B------:R-:W-:Y:S05]  /*20f0*/  BSYNC.RECONVERGENT B2 ;  /* 0x0000000000027941 */ /* 0x000fea0003800200 */
.L_x_748:
[----:B------:R-:W-:Y:S01]  /*2100*/  IMAD.WIDE.U32 R84, R70, -0x326172a9, RZ ;  /* 0xcd9e8d5746547825 */ /* 0x000fe200078e00ff */
[----:B------:R-:W-:Y:S02]  /*2110*/  LOP3.LUT R56, R13, R101, R97, 0x96, !PT ;  /* 0x000000650d387212 */ /* 0x000fe400078e9661 */
[C---:B------:R-:W-:Y:S01]  /*2120*/  IADD3 R83, PT, PT, R96.reuse, 0x5384540f, RZ ;  /* 0x5384540f60537810 */ /* 0x040fe20007ffe0ff */
        /* <DEDUP_REMOVED lines=34> */
[----:B------:R-:W-:-:S03]  /*2350*/  LOP3.LUT R100, R64, R100, R99, 0x96, !PT ;  /* 0x0000006440647212 */ /* 0x000fc600078e9663 */
[----:B------:R-:W-:Y:S01]  /*2360*/  VIADD R21, R96, 0xf1bbcdc8 ;  /* 0xf1bbcdc860157836 */ /* 0x000fe20000000000 */
[----:B------:R-:W-:Y:S01]  /*2370*/  LOP3.LUT R84, R83, R84, R57, 0x96, !PT ;  /* 0x0000005453547212 */ /* 0x000fe200078e9639 */
[----:B------:R-:W-:-:S04]  /*2380*/  IMAD.WIDE.U32 R100, R100, -0x326172a9, RZ ;  /* 0xcd9e8d5764647825 */ /* 0x000fc800078e00ff */
[----:B------:R-:W-:Y:S02]  /*2390*/  HFMA2 R83, -RZ, RZ, 0, 0 ;  /* 0x00000000ff537431 */ /* 0x000fe400000001ff */
[----:B------:R-:W-:Y:S01]  /*23a0*/  IMAD.WIDE.U32 R84, R84, -0x2daee0ad, RZ ;  /* 0xd2511f5354547825 */ /* 0x000fe200078e00ff */
[----:B------:R-:W-:-:S03]  /*23b0*/  LOP3.LUT R56, R21, R56, R101, 0x96, !PT ;  /* 0x0000003815387212 */ /* 0x000fc600078e9665 */
[----:B------:R-:W-:-:S05]  /*23c0*/  VIADD R57, R97, 0xdb3d7428 ;  /* 0xdb3d742861397836 */ /* 0x000fca0000000000 */
        /* <DEDUP_REMOVED lines=8> */
.L_x_746:
[----:B------:R-:W-:Y:S05]  /*2450*/  BSYNC.RECONVERGENT B1 ;  /* 0x0000000000017941 */ /* 0x000fea0003800200 */
.L_x_745:
[----:B------:R-:W-:Y:S01]  /*2460*/  I2FP.F32.U32 R57, R57 ;  /* 0x0000003900397245 */ /* 0x000fe20000201000 */
[----:B------:R-:W-:Y:S01]  /*2470*/  IMAD.U32 R19, R19, 0x10000, RZ ;  /* 0x0001000013137824 */ /* 0x000fe200078e00ff */
[----:B------:R-:W-:Y:S01]  /*2480*/  BSSY.RECONVERGENT B1, `(.L_x_750) ;  /* 0x000005a000017945 */ /* 0x000fe20003800200 */
[----:B------:R-:W-:Y:S02]  /*2490*/  MOV R85, 0x2 ;  /* 0x0000000200557802 */ /* 0x000fe40000000f00 */
[----:B------:R-:W-:Y:S01]  /*24a0*/  FFMA.FTZ R56, R57, R110, 1.1641532182693481445e-10 ;  /* 0x2f00000039387423 */ /* 0x000fe2000001006e */
[----:B------:R-:W-:Y:S01]  /*24b0*/  FMUL.FTZ R19, R19, R112 ;  /* 0x0000007013137220 */ /* 0x000fe20000410000 */
[----:B------:R-:W-:-:S03]  /*24c0*/  @P1 PRMT R57, R25, 0x7632, R57 ;  /* 0x0000763219391816 */ /* 0x000fc60000000039 */
[----:B------:R-:W-:Y:S02]  /*24d0*/  FSETP.GTU.FTZ.AND P2, PT, R56, R111, PT ;  /* 0x0000006f3800720b */ /* 0x000fe40003f5c000 */
[----:B------:R-:W-:Y:S02]  /*24e0*/  @P1 IMAD.U32 R57, R57, 0x10000, RZ ;  /* 0x0001000039391824 */ /* 0x000fe400078e00ff */
[----:B------:R-:W-:Y:S01]  /*24f0*/  FSEL R84, R19, RZ, !P2 ;  /* 0x000000ff13547208 */ /* 0x000fe20005000000 */
[----:B------:R-:W-:Y:S01]  /*2500*/  IMAD.MOV.U32 R19, RZ, RZ, R12 ;  /* 0x000000ffff137224 */ /* 0x000fe200078e000c */
[----:B------:R-:W-:Y:S02]  /*2510*/  PLOP3.LUT P3, PT, P2, PT, PT, 0x8, 0x80 ;  /* 0x000000000080781c */ /* 0x000fe4000176e170 */
[----:B------:R-:W-:Y:S01]  /*2520*/  ISETP.NE.AND P2, PT, R83, 0x1, PT ;  /* 0x000000015300780c */ /* 0x000fe20003f45270 */
[----:B------:R-:W-:Y:S01]  /*2530*/  @P1 FADD.FTZ R84, R57, R84 ;  /* 0x0000005439541221 */ /* 0x000fe20000010000 */
[----:B------:R-:W-:-:S04]  /*2540*/  P2R R105, PR, RZ, 0x8 ;  /* 0x00000008ff697803 */ /* 0x000fc80000000000 */
[----:B------:R-:W-:-:S07]  /*2550*/  F2FP.BF16.F32.PACK_AB R109, RZ, R84 ;  /* 0x00000054ff6d723e */ /* 0x000fce00000010ff */
        /* <DEDUP_REMOVED lines=9> */
.L_x_752:
        /* <DEDUP_REMOVED lines=13> */
.L_x_754:
[----:B------:R-:W-:Y:S05]  /*26c0*/  BSYNC.RECONVERGENT B2 ;  /* 0x0000000000027941 */ /* 0x000fea0003800200 */
.L_x_753:
        /* <DEDUP_REMOVED lines=53> */
.L_x_751:
[----:B------:R-:W-:Y:S05]  /*2a20*/  BSYNC.RECONVERGENT B1 ;  /* 0x0000000000017941 */ /* 0x000fea0003800200 */
.L_x_750:
[----:B------:R-:W-:Y:S01]  /*2a30*/  I2FP.F32.U32 R19, R19 ;  /* 0x0000001300137245 */ /* 0x000fe20000201000 */
[----:B------:R-:W-:Y:S01]  /*2a40*/  @P1 IMAD.U32 R86, R26, 0x10000, RZ ;  /* 0x000100001a561824 */ /* 0x000fe200078e00ff */
[C---:B------:R-:W-:Y:S01]  /*2a50*/  SHF.L.U32 R57, R58.reuse, 0x10, RZ ;  /* 0x000000103a397819 */ /* 0x040fe200000006ff */
[----:B------:R-:W-:Y:S01]  /*2a60*/  BSSY.RECONVERGENT B1, `(.L_x_755) ;  /* 0x0000058000017945 */ /* 0x000fe20003800200 */
[----:B------:R-:W-:Y:S01]  /*2a70*/  ISETP.NE.AND P3, PT, R85, 0x1, PT ;  /* 0x000000015500780c */ /* 0x000fe20003f65270 */
[----:B------:R-:W-:Y:S01]  /*2a80*/  FFMA.FTZ R56, R19, R110, 1.1641532182693481445e-10 ;  /* 0x2f00000013387423 */ /* 0x000fe2000001006e */
[----:B------:R-:W-:Y:S01]  /*2a90*/  PRMT R58, R58, 0x7632, R58 ;  /* 0x000076323a3a7816 */ /* 0x000fe2000000003a */
[----:B------:R-:W-:Y:S01]  /*2aa0*/  FMUL.FTZ R57, R57, R112 ;  /* 0x0000007039397220 */ /* 0x000fe20000410000 */
[----:B------:R-:W-:Y:S01]  /*2ab0*/  IMAD.MOV.U32 R98, RZ, RZ, 0x2 ;  /* 0x00000002ff627424 */ /* 0x000fe200078e00ff */
[----:B------:R-:W-:Y:S02]  /*2ac0*/  MOV R19, R12 ;  /* 0x0000000c00137202 */ /* 0x000fe40000000f00 */
[----:B------:R-:W-:-:S04]  /*2ad0*/  FSETP.GTU.FTZ.AND P2, PT, R56, R111, PT ;  /* 0x0000006f3800720b */ /* 0x000fc80003f5c000 */
        /* <DEDUP_REMOVED lines=13> */
.L_x_757:
        /* <DEDUP_REMOVED lines=13> */
.L_x_759:
[----:B------:R-:W-:Y:S05]  /*2c80*/  BSYNC.RECONVERGENT B2 ;  /* 0x0000000000027941 */ /* 0x000fea0003800200 */
.L_x_758:
        /* <DEDUP_REMOVED lines=47> */
[----:B------:R-:W-:Y:S01]  /*2f80*/  LOP3.LUT R22, R91, R98, R57, 0x96, !PT ;  /* 0x000000625b167212 */ /* 0x000fe200078e9639 */
[----:B------:R-:W-:Y:S01]  /*2f90*/  IMAD.MOV.U32 R98, RZ, RZ, RZ ;  /* 0x000000ffff627224 */ /* 0x000fe200078e00ff */
[----:B------:R-:W-:Y:S01]  /*2fa0*/  MOV R102, R56 ;  /* 0x0000003800667202 */ /* 0x000fe20000000f00 */
[----:B------:R-:W-:-:S04]  /*2fb0*/  IMAD.WIDE.U32 R100, R100, -0x326172a9, RZ ;  /* 0xcd9e8d5764647825 */ /* 0x000fc800078e00ff */
[----:B------:R-:W-:Y:S01]  /*2fc0*/  IMAD.MOV.U32 R12, RZ, RZ, R100 ;  /* 0x000000ffff0c7224 */ /* 0x000fe200078e0064 */
[----:B------:R-:W-:-:S07]  /*2fd0*/  LOP3.LUT R21, R63, R116, R101, 0x96, !PT ;  /* 0x000000743f157212 */ /* 0x000fce00078e9665 */
.L_x_756:
[----:B------:R-:W-:Y:S05]  /*2fe0*/  BSYNC.RECONVERGENT B1 ;  /* 0x0000000000017941 */ /* 0x000fea0003800200 */
.L_x_755:
        /* <DEDUP_REMOVED lines=24> */
.L_x_762:
        /* <DEDUP_REMOVED lines=13> */
.L_x_764:
[----:B------:R-:W-:Y:S05]  /*3240*/  BSYNC.RECONVERGENT B2 ;  /* 0x0000000000027941 */ /* 0x000fea0003800200 */
.L_x_763:
        /* <DEDUP_REMOVED lines=47> */
[----:B------:R-:W-:Y:S01]  /*3540*/  IMAD.MOV.U32 R19, RZ, RZ, R102 ;  /* 0x000000ffff137224 */ /* 0x000fe200078e0066 */
[----:B------:R-:W-:Y:S02]  /*3550*/  LOP3.LUT R21, R63, R116, R101, 0x96, !PT ;  /* 0x000000743f157212 */ /* 0x000fe400078e9665 */
[----:B------:R-:W-:Y:S01]  /*3560*/  MOV R12, R100 ;  /* 0x00000064000c7202 */ /* 0x000fe20000000f00 */
[----:B------:R-:W-:-:S04]  /*3570*/  IMAD.WIDE.U32 R56, R56, -0x2daee0ad, RZ ;  /* 0xd2511f5338387825 */ /* 0x000fc800078e00ff */
[----:B------:R-:W-:Y:S01]  /*3580*/  IMAD.MOV.U32 R102, RZ, RZ, R56 ;  /* 0x000000ffff667224 */ /* 0x000fe200078e0038 */
[----:B------:R-:W-:-:S07]  /*3590*/  LOP3.LUT R22, R91, R98, R57, 0x96, !PT ;  /* 0x000000625b167212 */ /* 0x000fce00078e9639 */
.L_x_761:
[----:B------:R-:W-:Y:S05]  /*35a0*/  BSYNC.RECONVERGENT B1 ;  /* 0x0000000000017941 */ /* 0x000fea0003800200 */
.L_x_760:
        /* <DEDUP_REMOVED lines=24> */
.L_x_767:
        /* <DEDUP_REMOVED lines=13> */
.L_x_769:
[----:B------:R-:W-:Y:S05]  /*3800*/  BSYNC.RECONVERGENT B2 ;  /* 0x0000000000027941 */ /* 0x000fea0003800200 */
.L_x_768:
        /* <DEDUP_REMOVED lines=47> */
[----:B------:R-:W-:Y:S01]  /*3b00*/  IMAD.WIDE.U32 R98, R98, -0x326172a9, RZ ;  /* 0xcd9e8d5762627825 */ /* 0x000fe200078e00ff */
[----:B------:R-:W-:Y:S02]  /*3b10*/  LOP3.LUT R22, R91, R58, R57, 0x96, !PT ;  /* 0x0000003a5b167212 */ /* 0x000fe400078e9639 */
[----:B------:R-:W-:Y:S01]  /*3b20*/  MOV R57, R102 ;  /* 0x0000006600397202 */ /* 0x000fe20000000f00 */
[----:B------:R-:W-:Y:S01]  /*3b30*/  IMAD.MOV.U32 R12, RZ, RZ, R98 ;  /* 0x000000ffff0c7224 */ /* 0x000fe200078e0062 */
[----:B------:R-:W-:Y:S01]  /*3b40*/  LOP3.LUT R21, R63, R100, R99, 0x96, !PT ;  /* 0x000000643f157212 */ /* 0x000fe200078e9663 */
[----:B------:R-:W-:-:S07]  /*3b50*/  IMAD.MOV.U32 R102, RZ, RZ, R56 ;  /* 0x000000ffff667224 */ /* 0x000fce00078e0038 */
.L_x_766:
[----:B------:R-:W-:Y:S05]  /*3b60*/  BSYNC.RECONVERGENT B1 ;  /* 0x0000000000017941 */ /* 0x000fea0003800200 */
.L_x_765:
        /* <DEDUP_REMOVED lines=16> */
.L_x_729:
[----:B------:R-:W-:Y:S01]  /*3c70*/  ISETP.NE.AND P2, PT, R19, 0x1, PT ;  /* 0x000000011300780c */ /* 0x000fe20003f45270 */
[----:B------:R-:W-:Y:S01]  /*3c80*/  BSSY.RECONVERGENT B1, `(.L_x_771) ;  /* 0x0000051000017945 */ /* 0x000fe20003800200 */
[----:B------:R-:W-:Y:S02]  /*3c90*/  HFMA2 R6, -RZ, RZ, 0, 1.1920928955078125e-07 ;  /* 0x00000002ff067431 */ /* 0x000fe400000001ff */
[C---:B------:R-:W-:Y:S01]  /*3ca0*/  VIADD R115, R97.reuse, 0x32370b8f ;  /* 0x32370b8f61737836 */ /* 0x040fe20000000000 */
[C---:B------:R-:W-:Y:S01]  /*3cb0*/  IADD3 R114, PT, PT, R97.reuse, 0x76cf5d0a, RZ ;  /* 0x76cf5d0a61727810 */ /* 0x040fe20007ffe0ff */
[C---:B------:R-:W-:Y:S01]  /*3cc0*/  VIADD R113, R97.reuse, 0xed9eba14 ;  /* 0xed9eba1461717836 */ /* 0x040fe20000000000 */
[C---:B------:R-:W-:Y:S01]  /*3cd0*/  IADD3 R111, PT, PT, R96.reuse, -0x4ab325aa, RZ ;  /* 0xb54cda56606f7810 */ /* 0x040fe20007ffe0ff */
[----:B------:R-:W-:Y:S02]  /*3ce0*/  VIADD R112, R97, 0xdb3d7428 ;  /* 0xdb3d742861707836 */ /* 0x000fe40000000000 */
[----:B------:R-:W-:-:S02]  /*3cf0*/  VIADD R110, R96, 0x78dde6e4 ;  /* 0x78dde6e4606e7836 */ /* 0x000fc40000000000 */
[----:B------:R-:W-:Y:S02]  /*3d00*/  VIADD R2, R96, 0xf1bbcdc8 ;  /* 0xf1bbcdc860027836 */ /* 0x000fe40000000000 */
[----:B------:R-:W-:Y:S02]  /*3d10*/  IMAD.MOV.U32 R3, RZ, RZ, R12 ;  /* 0x000000ffff037224 */ /* 0x000fe400078e000c */
[----:B------:R-:W-:Y:S01]  /*3d20*/  IMAD.MOV.U32 R102, RZ, RZ, R95 ;  /* 0x000000ffff667224 */ /* 0x000fe200078e005f */
[----:B------:R-:W-:Y:S06]  /*3d30*/  @!P2 BRA `(.L_x_772) ;  /* 0x000000040014a947 */ /* 0x000fec0003800000 */
        /* <DEDUP_REMOVED lines=10> */
.L_x_773:
        /* <DEDUP_REMOVED lines=13> */
.L_x_775:
[----:B------:R-:W-:Y:S05]  /*3eb0*/  BSYNC.RECONVERGENT B2 ;  /* 0x0000000000027941 */ /* 0x000fea0003800200 */
.L_x_774:
        /* <DEDUP_REMOVED lines=42> */
[----:B------:R-:W-:Y:S02]  /*4160*/  IMAD.MOV.U32 R12, RZ, RZ, R6 ;  /* 0x000000ffff0c7224 */ /* 0x000fe400078e0006 */
[----:B------:R-:W-:Y:S01]  /*4170*/  HFMA2 R6, -RZ, RZ, 0, 0 ;  /* 0x00000000ff067431 */ /* 0x000fe200000001ff */
[----:B------:R-:W-:-:S07]  /*4180*/  LOP3.LUT R22, R91, R4, R103, 0x96, !PT ;  /* 0x000000045b167212 */ /* 0x000fce00078e9667 */
.L_x_772:
[----:B------:R-:W-:Y:S05]  /*4190*/  BSYNC.RECONVERGENT B1 ;  /* 0x0000000000017941 */ /* 0x000fea0003800200 */
.L_x_771:
[----:B------:R-:W0:Y:S01]  /*41a0*/  LDC R117, c[0x0][0x404] ;  /* 0x00010100ff757b82 */ /* 0x000e220000000800 */
[----:B------:R-:W-:Y:S01]  /*41b0*/  I2FP.F32.U32 R4, R3 ;  /* 0x0000000300047245 */ /* 0x000fe20000201000 */
[----:B------:R-:W-:Y:S01]  /*41c0*/  IMAD.MOV.U32 R119, RZ, RZ, 0x2f800000 ;  /* 0x2f800000ff777424 */ /* 0x000fe200078e00ff */
[----:B------:R-:W-:Y:S01]  /*41d0*/  ISETP.NE.AND P3, PT, R6, 0x1, PT ;  /* 0x000000010600780c */ /* 0x000fe20003f65270 */
[----:B-----5:R-:W-:Y:S01]  /*41e0*/  IMAD.U32 R3, R56, 0x10000, RZ ;  /* 0x0001000038037824 */ /* 0x020fe200078e00ff */
[----:B------:R-:W-:Y:S01]  /*41f0*/  BSSY.RECONVERGENT B1, `(.L_x_776) ;  /* 0x0000050000017945 */ /* 0x000fe20003800200 */
[----:B------:R-:W-:Y:S01]  /*4200*/  FFMA.FTZ R4, R4, R119, 1.1641532182693481445e-10 ;  /* 0x2f00000004047423 */ /* 0x000fe20000010077 */
[----:B------:R-:W-:Y:S01]  /*4210*/  HFMA2 R7, -RZ, RZ, 0, 1.1920928955078125e-07 ;  /* 0x00000002ff077431 */ /* 0x000fe200000001ff */
[----:B------:R-:W1:Y:S01]  /*4220*/  LDC R118, c[0x0][0x408] ;  /* 0x00010200ff767b82 */ /* 0x000e620000000800 */
[----:B------:R-:W-:Y:S01]  /*4230*/  PRMT R56, R56, 0x7632, R56 ;  /* 0x0000763238387816 */ /* 0x000fe20000000038 */
[----:B------:R-:W-:Y:S01]  /*4240*/  IMAD.MOV.U32 R5, RZ, RZ, R12 ;  /* 0x000000ffff057224 */ /* 0x000fe200078e000c */
[----:B0-----:R-:W-:-:S04]  /*4250*/  FSETP.GTU.FTZ.AND P2, PT, R4, R117, PT ;  /* 0x000000750400720b */ /* 0x001fc80003f5c000 */
[----:B------:R-:W-:Y:S01]  /*4260*/  PLOP3.LUT P4, PT, P2, PT, PT, 0x8, 0x80 ;  /* 0x000000000080781c */ /* 0x000fe2000178e170 */
[----:B-1----:R-:W-:-:S03]  /*4270*/  FMUL.FTZ R3, R3, R118 ;  /* 0x0000007603037220 */ /* 0x002fc60000410000 */
[----:B------:R-:W-:Y:S02]  /*4280*/  P2R R103, PR, RZ, 0x10 ;  /* 0x00000010ff677803 */ /* 0x000fe40000000000 */
[----:B------:R-:W-:Y:S01]  /*4290*/  FSEL R3, R3, RZ, !P2 ;  /* 0x000000ff03037208 */ /* 0x000fe20005000000 */
        /* <DEDUP_REMOVED lines=9> */
.L_x_778:
        /* <DEDUP_REMOVED lines=13> */
.L_x_780:
[----:B------:R-:W-:Y:S05]  /*4400*/  BSYNC.RECONVERGENT B2 ;  /* 0x0000000000027941 */ /* 0x000fea0003800200 */
.L_x_779:
        /* <DEDUP_REMOVED lines=37> */
[----:B------:R-:W-:Y:S01]  /*4660*/  IMAD.MOV.U32 R7, RZ, RZ, RZ ;  /* 0x000000ffff077224 */ /* 0x000fe200078e00ff */
        /* <DEDUP_REMOVED lines=8> */
.L_x_777:
[----:B------:R-:W-:Y:S05]  /*46f0*/  BSYNC.RECONVERGENT B1 ;  /* 0x0000000000017941 */ /* 0x000fea0003800200 */
.L_x_776:
        /* <DEDUP_REMOVED lines=9> */
[----:B------:R-:W-:Y:S02]  /*4790*/  FSEL R4, R5, RZ, !P2 ;  /* 0x000000ff05047208 */ /* 0x000fe40005000000 */
[----:B------:R-:W-:-:S03]  /*47a0*/  SEL R9, RZ, 0x1, P2 ;  /* 0x00000001ff097807 */ /* 0x000fc60001000000 */
[----:B------:R-:W-:-:S04]  /*47b0*/  FADD.FTZ R3, R3, R4 ;  /* 0x0000000403037221 */ /* 0x000fc80000010000 */
[--C-:B------:R-:W-:Y:S01]  /*47c0*/  @P1 FADD.FTZ R10, R10, R3.reuse ;  /* 0x000000030a0a1221 */ /* 0x100fe20000010000 */
[----:B------:R-:W-:Y:S01]  /*47d0*/  @!P1 IMAD.MOV.U32 R10, RZ, RZ, R3 ;  /* 0x000000ffff0a9224 */ /* 0x000fe200078e0003 */
        /* <DEDUP_REMOVED lines=11> */
.L_x_783:
        /* <DEDUP_REMOVED lines=13> */
.L_x_785:
[----:B------:R-:W-:Y:S05]  /*4960*/  BSYNC.RECONVERGENT B2 ;  /* 0x0000000000027941 */ /* 0x000fea0003800200 */
.L_x_784:
        /* <DEDUP_REMOVED lines=42> */
[----:B------:R-:W-:Y:S02]  /*4c10*/  HFMA2 R6, -RZ, RZ, 0, 0 ;  /* 0x00000000ff067431 */ /* 0x000fe400000001ff */
[----:B------:R-:W-:Y:S01]  /*4c20*/  IMAD.MOV.U32 R102, RZ, RZ, R4 ;  /* 0x000000ffff667224 */ /* 0x000fe200078e0004 */
[----:B------:R-:W-:Y:S02]  /*4c30*/  LOP3.LUT R21, R63, R98, R85, 0x96, !PT ;  /* 0x000000623f157212 */ /* 0x000fe400078e9655 */
[----:B------:R-:W-:-:S07]  /*4c40*/  MOV R12, R84 ;  /* 0x00000054000c7202 */ /* 0x000fce0000000f00 */
.L_x_782:
[----:B------:R-:W-:Y:S05]  /*4c50*/  BSYNC.RECONVERGENT B1 ;  /* 0x0000000000017941 */ /* 0x000fea0003800200 */
.L_x_781:
        /* <DEDUP_REMOVED lines=21> */
.L_x_788:
        /* <DEDUP_REMOVED lines=13> */
.L_x_790:
[----:B------:R-:W-:Y:S05]  /*4e80*/  BSYNC.RECONVERGENT B2 ;  /* 0x0000000000027941 */ /* 0x000fea0003800200 */
.L_x_789:
[----:B------:R-:W-:Y:S01]  /*4e90*/  IMAD.WIDE.U32 R6, R70, -0x326172a9, RZ ;  /* 0xcd9e8d5746067825 */ /* 0x000fe200078e00ff */
[----:B------:R-:W-:-:S04]  /*4ea0*/  LOP3.LUT R4, R13, R99, R97, 0x96, !PT ;  /* 0x000000630d047212 */ /* 0x000fc800078e9661 */
[----:B------:R-:W-:Y:S01]  /*4eb0*/  LOP3.LUT R84, R60, R7, R96, 0x96, !PT ;  /* 0x000000073c547212 */ /* 0x000fe200078e9660 */
[----:B------:R-:W-:Y:S01]  /*4ec0*/  IMAD.WIDE.U32 R4, R4, -0x326172a9, RZ ;  /* 0xcd9e8d5704047825 */ /* 0x000fe200078e00ff */
[----:B------:R-:W-:-:S03]  /*4ed0*/  IADD3 R7, PT, PT, R96, -0x61c88647, RZ ;  /* 0x9e3779b960077810 */ /* 0x000fc60007ffe0ff */
        /* <DEDUP_REMOVED lines=31> */
[----:B------:R-:W-:-:S04]  /*50d0*/  LOP3.LUT R4, R2, R4, R99, 0x96, !PT ;  /* 0x0000000402047212 */ /* 0x000fc800078e9663 */
[----:B------:R-:W-:Y:S01]  /*50e0*/  LOP3.LUT R84, R112, R84, R7, 0x96, !PT ;  /* 0x0000005470547212 */ /* 0x000fe200078e9607 */
[----:B------:R-:W-:-:S04]  /*50f0*/  IMAD.WIDE.U32 R4, R4, -0x2daee0ad, RZ ;  /* 0xd2511f5304047825 */ /* 0x000fc800078e00ff */
[----:B------:R-:W-:Y:S02]  /*5100*/  HFMA2 R7, -RZ, RZ, 0, 0 ;  /* 0x00000000ff077431 */ /* 0x000fe400000001ff */
[----:B------:R-:W-:Y:S01]  /*5110*/  IMAD.WIDE.U32 R84, R84, -0x326172a9, RZ ;  /* 0xcd9e8d5754547825 */ /* 0x000fe200078e00ff */
[----:B------:R-:W-:-:S03]  /*5120*/  LOP3.LUT R22, R91, R6, R5, 0x96, !PT ;  /* 0x000000065b167212 */ /* 0x000fc600078e9605 */
[----:B------:R-:W-:Y:S01]  /*5130*/  IMAD.MOV.U32 R5, RZ, RZ, R102 ;  /* 0x000000ffff057224 */ /* 0x000fe200078e0066 */
[----:B------:R-:W-:Y:S01]  /*5140*/  LOP3.LUT R21, R63, R98, R85, 0x96, !PT ;  /* 0x000000623f157212 */ /* 0x000fe200078e9655 */
[----:B------:R-:W-:Y:S01]  /*5150*/  IMAD.MOV.U32 R102, RZ, RZ, R4 ;  /* 0x000000ffff667224 */ /* 0x000fe200078e0004 */
[----:B------:R-:W-:-:S07]  /*5160*/  MOV R12, R84 ;  /* 0x00000054000c7202 */ /* 0x000fce0000000f00 */
.L_x_787:
[----:B------:R-:W-:Y:S05]  /*5170*/  BSYNC.RECONVERGENT B1 ;  /* 0x0000000000017941 */ /* 0x000fea0003800200 */
.L_x_786:
[----:B------:R-:W-:Y:S01]  /*5180*/  I2FP.F32.U32 R4, R5 ;  /* 0x0000000500047245 */ /* 0x000fe20000201000 */
[----:B------:R-:W-:Y:S01]  /*5190*/  BSSY.RECONVERGENT B1, `(.L_x_791) ;  /* 0x0000056000017945 */ /* 0x000fe20003800200 */
[----:B------:R-:W-:Y:S02]  /*51a0*/  PRMT R5, R28, 0x7632, R5 ;  /* 0x000076321c057816 */ /* 0x000fe40000000005 */
[----:B------:R-:W-:Y:S01]  /*51b0*/  ISETP.NE.AND P3, PT, R7, 0x1, PT ;  /* 0x000000010700780c */ /* 0x000fe20003f65270 */
[----:B------:R-:W-:Y:S02]  /*51c0*/  FFMA.FTZ R4, R4, R119, 1.1641532182693481445e-10 ;  /* 0x2f00000004047423 */ /* 0x000fe40000010077 */
[----:B------:R-:W-:-:S03]  /*51d0*/  IMAD.U32 R5, R5, 0x10000, RZ ;  /* 0x0001000005057824 */ /* 0x000fc600078e00ff */
[----:B------:R-:W-:Y:S01]  /*51e0*/  FSETP.GTU.FTZ.AND P2, PT, R4, R117, PT ;  /* 0x000000750400720b */ /* 0x000fe20003f5c000 */
[----:B------:R-:W-:Y:S01]  /*51f0*/  FMUL.FTZ R5, R5, R118 ;  /* 0x0000007605057220 */ /* 0x000fe20000410000 */
[----:B------:R-:W-:Y:S02]  /*5200*/  @P1 PRMT R4, R24, 0x7632, R4 ;  /* 0x0000763218041816 */ /* 0x000fe40000000004 */
[----:B------:R-:W-:Y:S02]  /*5210*/  SEL R8, RZ, 0x1, P2 ;  /* 0x00000001ff087807 */ /* 0x000fe40001000000 */
[----:B------:R-:W-:Y:S01]  /*5220*/  FSEL R6, R5, RZ, !P2 ;  /* 0x000000ff05067208 */ /* 0x000fe20005000000 */
[----:B------:R-:W-:-:S04]  /*5230*/  @P1 IMAD.U32 R4, R4, 0x10000, RZ ;  /* 0x0001000004041824 */ /* 0x000fc800078e00ff */
[----:B------:R-:W-:Y:S01]  /*5240*/  FADD.FTZ R3, R3, R6 ;  /* 0x0000000603037221 */ /* 0x000fe20000010000 */
[----:B------:R-:W-:-:S03]  /*5250*/  IMAD.MOV.U32 R6, RZ, RZ, 0x2 ;  /* 0x00000002ff067424 */ /* 0x000fc600078e00ff */
        /* <DEDUP_REMOVED lines=13> */
.L_x_793:
        /* <DEDUP_REMOVED lines=13> */
.L_x_795:
[----:B------:R-:W-:Y:S05]  /*5400*/  BSYNC.RECONVERGENT B2 ;  /* 0x0000000000027941 */ /* 0x000fea0003800200 */
.L_x_794:
        /* <DEDUP_REMOVED lines=34> */
[----:B------:R-:W-:Y:S01]  /*5630*/  IMAD.WIDE.U32 R98, R98, -0x326172a9, RZ ;  /* 0xcd9e8d5762627825 */ /* 0x000fe200078e00ff */
[----:B------:R-:W-:-:S03]  /*5640*/  MOV R3, R102 ;  /* 0x0000006600037202 */ /* 0x000fc60000000f00 */
        /* <DEDUP_REMOVED lines=8> */
[----:B------:R-:W-:Y:S02]  /*56d0*/  IMAD.MOV.U32 R102, RZ, RZ, R4 ;  /* 0x000000ffff667224 */ /* 0x000fe400078e0004 */
[----:B------:R-:W-:-:S07]  /*56e0*/  IMAD.MOV.U32 R6, RZ, RZ, RZ ;  /* 0x000000ffff067224 */ /* 0x000fce00078e00ff */
.L_x_792:
[----:B------:R-:W-:Y:S05]  /*56f0*/  BSYNC.RECONVERGENT B1 ;  /* 0x0000000000017941 */ /* 0x000fea0003800200 */
.L_x_791:
[----:B------:R-:W-:Y:S01]  /*5700*/  I2FP.F32.U32 R4, R3 ;  /* 0x0000000300047245 */ /* 0x000fe20000201000 */
[----:B------:R-:W-:Y:S01]  /*5710*/  BSSY.RECONVERGENT B1, `(.L_x_796) ;  /* 0x0000051000017945 */ /* 0x000fe20003800200 */
[----:B------:R-:W-:Y:S01]  /*5720*/  SHF.L.U32 R3, R57, 0x10, RZ ;  /* 0x0000001039037819 */ /* 0x000fe200000006ff */
[----:B------:R-:W-:Y:S01]  /*5730*/  IMAD.MOV.U32 R56, RZ, RZ, 0x2 ;  /* 0x00000002ff387424 */ /* 0x000fe200078e00ff */
[----:B------:R-:W-:Y:S01]  /*5740*/  ISETP.NE.AND P2, PT, R6, 0x1, PT ;  /* 0x000000010600780c */ /* 0x000fe20003f45270 */
[----:B------:R-:W-:Y:S01]  /*5750*/  FFMA.FTZ R4, R4, R119, 1.1641532182693481445e-10 ;  /* 0x2f00000004047423 */ /* 0x000fe20000010077 */
[----:B------:R-:W-:Y:S02]  /*5760*/  IMAD.MOV.U32 R5, RZ, RZ, R12 ;  /* 0x000000ffff057224 */ /* 0x000fe400078e000c */
[----:B------:R-:W-:Y:S02]  /*5770*/  FMUL.FTZ R3, R3, R118 ;  /* 0x0000007603037220 */ /* 0x000fe40000410000 */
[----:B------:R-:W-:-:S04]  /*5780*/  FSETP.GTU.FTZ.AND P3, PT, R4, R117, PT ;  /* 0x000000750400720b */ /* 0x000fc80003f7c000 */
[----:B------:R-:W-:Y:S02]  /*5790*/  FSEL R19, R3, RZ, !P3 ;  /* 0x000000ff03137208 */ /* 0x000fe40005800000 */
[----:B------:R-:W-:Y:S02]  /*57a0*/  PLOP3.LUT P3, PT, P3, PT, PT, 0x8, 0x80 ;  /* 0x000000000080781c */ /* 0x000fe40001f6e170 */
[----:B------:R-:W-:Y:S02]  /*57b0*/  PRMT R3, R57, 0x7632, R3 ;  /* 0x0000763239037816 */ /* 0x000fe40000000003 */
        /* <DEDUP_REMOVED lines=10> */
.L_x_798:
        /* <DEDUP_REMOVED lines=13> */
.L_x_800:
[----:B------:R-:W-:Y:S05]  /*5930*/  BSYNC.RECONVERGENT B2 ;  /* 0x0000000000027941 */ /* 0x000fea0003800200 */
.L_x_799:
        /* <DEDUP_REMOVED lines=41> */
[----:B------:R-:W-:Y:S01]  /*5bd0*/  MOV R5, R102 ;  /* 0x0000006600057202 */ /* 0x000fe20000000f00 */
[----:B------:R-:W-:Y:S01]  /*5be0*/  IMAD.MOV.U32 R12, RZ, RZ, R56 ;  /* 0x000000ffff0c7224 */ /* 0x000fe200078e0038 */
[----:B------:R-:W-:Y:S01]  /*5bf0*/  LOP3.LUT R21, R63, R84, R57, 0x96, !PT ;  /* 0x000000543f157212 */ /* 0x000fe200078e9639 */
[----:B------:R-:W-:Y:S02]  /*5c00*/  IMAD.MOV.U32 R102, RZ, RZ, R4 ;  /* 0x000000ffff667224 */ /* 0x000fe400078e0004 */
[----:B------:R-:W-:-:S07]  /*5c10*/  IMAD.MOV.U32 R56, RZ, RZ, RZ ;  /* 0x000000ffff387224 */ /* 0x000fce00078e00ff */
.L_x_797:
[----:B------:R-:W-:Y:S05]  /*5c20*/  BSYNC.RECONVERGENT B1 ;  /* 0x0000000000017941 */ /* 0x000fea0003800200 */
.L_x_796:
[----:B------:R-:W-:Y:S01]  /*5c30*/  I2FP.F32.U32 R4, R5 ;  /* 0x0000000500047245 */ /* 0x000fe20000201000 */
[----:B------:R-:W-:Y:S01]  /*5c40*/  @P1 IMAD.U32 R6, R25, 0x10000, RZ ;  /* 0x0001000019061824 */ /* 0x000fe200078e00ff */
[----:B------:R-:W-:Y:S01]  /*5c50*/  SHF.L.U32 R5, R29, 0x10, RZ ;  /* 0x000000101d057819 */ /* 0x000fe200000006ff */
[----:B------:R-:W-:Y:S02]  /*5c60*/  BSSY.RECONVERGENT B1, `(.L_x_801) ;  /* 0x0000052000017945 */ /* 0x000fe40003800200 */
[----:B------:R-:W-:Y:S02]  /*5c70*/  FFMA.FTZ R4, R4, R119, 1.1641532182693481445e-10 ;  /* 0x2f00000004047423 */ /* 0x000fe40000010077 */
[----:B------:R-:W-:-:S03]  /*5c80*/  FMUL.FTZ R5, R5, R118 ;  /* 0x0000007605057220 */ /* 0x000fc60000410000 */
[----:B------:R-:W-:-:S04]  /*5c90*/  FSETP.GTU.FTZ.AND P2, PT, R4, R117, PT ;  /* 0x000000750400720b */ /* 0x000fc80003f5c000 */
[----:B------:R-:W-:Y:S01]  /*5ca0*/  FSEL R4, R5, RZ, !P2 ;  /* 0x000000ff05047208 */ /* 0x000fe20005000000 */
[----:B------:R-:W-:Y:S01]  /*5cb0*/  IMAD.MOV.U32 R5, RZ, RZ, R12 ;  /* 0x000000ffff057224 */ /* 0x000fe200078e000c */
        /* <DEDUP_REMOVED lines=16> */
.L_x_803:
        /* <DEDUP_REMOVED lines=13> */
.L_x_805:
[----:B------:R-:W-:Y:S05]  /*5e90*/  BSYNC.RECONVERGENT B2 ;  /* 0x0000000000027941 */ /* 0x000fea0003800200 */
.L_x_804:
[----:B------:R-:W-:Y:S01]  /*5ea0*/  IMAD.WIDE.U32 R56, R70, -0x326172a9, RZ ;  /* 0xcd9e8d5746387825 */ /* 0x000fe200078e00ff */
[----:B------:R-:W-:-:S03]  /*5eb0*/  LOP3.LUT R4, R13, R99, R97, 0x96, !PT ;  /* 0x000000630d047212 */ /* 0x000fc600078e9661 */
[----:B------:R-:W-:Y:S01]  /*5ec0*/  VIADD R19, R96, 0x9e3779b9 ;  /* 0x9e3779b960137836 */ /* 0x000fe20000000000 */
[----:B------:R-:W-:Y:S01]  /*5ed0*/  LOP3.LUT R84, R60, R57, R96, 0x96, !PT ;  /* 0x000000393c547212 */ /* 0x000fe200078e9660 */
[----:B------:R-:W-:-:S04]  /*5ee0*/  IMAD.WIDE.U32 R4, R4, -0x326172a9, RZ ;  /* 0xcd9e8d5704047825 */ /* 0x000fc800078e00ff */
[----:B------:R-:W-:Y:S01]  /*5ef0*/  IMAD.WIDE.U32 R84, R84, -0x2daee0ad, RZ ;  /* 0xd2511f5354547825 */ /* 0x000fe200078e00ff */
[----:B------:R-:W-:-:S03]  /*5f00*/  LOP3.LUT R19, R19, R56, R5, 0x96, !PT ;  /* 0x0000003813137212 */ /* 0x000fc600078e9605 */
[----:B------:R-:W-:Y:S01]  /*5f10*/  IMAD.MOV.U32 R6, RZ, RZ, RZ ;  /* 0x000000ffff067224 */ /* 0x000fe200078e00ff */
        /* <DEDUP_REMOVED lines=38> */
.L_x_802:
[----:B------:R-:W-:Y:S05]  /*6180*/  BSYNC.RECONVERGENT B1 ;  /* 0x0000000000017941 */ /* 0x000fea0003800200 */
.L_x_801:
[----:B------:R-:W-:Y:S01]  /*6190*/  I2FP.F32.U32 R4, R5 ;  /* 0x0000000500047245 */ /* 0x000fe20000201000 */
[----:B------:R-:W-:Y:S01]  /*61a0*/  IMAD.U32 R3, R3, 0x10000, RZ ;  /* 0x0001000003037824 */ /* 0x000fe200078e00ff */
[----:B------:R-:W-:Y:S01]  /*61b0*/  BSSY.RECONVERGENT B1, `(.L_x_806) ;  /* 0x000004f000017945 */ /* 0x000fe20003800200 */
[----:B------:R-:W-:Y:S02]  /*61c0*/  HFMA2 R19, -RZ, RZ, 0, 1.1920928955078125e-07 ;  /* 0x00000002ff137431 */ /* 0x000fe400000001ff */
[----:B------:R-:W-:Y:S02]  /*61d0*/  IMAD.MOV.U32 R5, RZ, RZ, R12 ;  /* 0x000000ffff057224 */ /* 0x000fe400078e000c */
[----:B------:R-:W-:Y:S01]  /*61e0*/  FFMA.FTZ R4, R4, R119, 1.1641532182693481445e-10 ;  /* 0x2f00000004047423 */ /* 0x000fe20000010077 */
[----:B------:R-:W-:-:S04]  /*61f0*/  FMUL.FTZ R3, R3, R118 ;  /* 0x0000007603037220 */ /* 0x000fc80000410000 */
[----:B------:R-:W-:-:S04]  /*6200*/  FSETP.GTU.FTZ.AND P2, PT, R4, R117, PT ;  /* 0x000000750400720b */ /* 0x000fc80003f5c000 */
[----:B------:R-:W-:Y:S02]  /*6210*/  FSEL R3, R3, RZ, !P2 ;  /* 0x000000ff03037208 */ /* 0x000fe40005000000 */
[----:B------:R-:W-:Y:S02]  /*6220*/  PLOP3.LUT P3, PT, P2, PT, PT, 0x8, 0x80 ;  /* 0x000000000080781c */ /* 0x000fe4000176e170 */
[----:B------:R-:W-:Y:S02]  /*6230*/  ISETP.NE.AND P2, PT, R6, 0x1, PT ;  /* 0x000000010600780c */ /* 0x000fe40003f45270 */
[----:B------:R-:W-:-:S11]  /*6240*/  P2R R105, PR, RZ, 0x8 ;  /* 0x00000008ff697803 */ /* 0x000fd60000000000 */
        /* <DEDUP_REMOVED lines=9> */
.L_x_808:
        /* <DEDUP_REMOVED lines=13> */
.L_x_810:
[----:B------:R-:W-:Y:S05]  /*63b0*/  BSYNC.RECONVERGENT B2 ;  /* 0x0000000000027941 */ /* 0x000fea0003800200 */
.L_x_809:
        /* <DEDUP_REMOVED lines=46> */
.L_x_807:
[----:B------:R-:W-:Y:S05]  /*66a0*/  BSYNC.RECONVERGENT B1 ;  /* 0x0000000000017941 */ /* 0x000fea0003800200 */
.L_x_806:
        /* <DEDUP_REMOVED lines=13> */
[----:B------:R-:W-:-:S03]  /*6780*/  IMAD.MOV.U32 R56, RZ, RZ, 0x2 ;  /* 0x00000002ff387424 */ /* 0x000fc600078e00ff */
[----:B------:R-:W-:Y:S01]  /*6790*/  @P1 FADD.FTZ R84, R3, R4 ;  /* 0x0000000403541221 */ /* 0x000fe20000010000 */
        /* <DEDUP_REMOVED lines=12> */
.L_x_813:
        /* <DEDUP_REMOVED lines=13> */
.L_x_815:
[----:B------:R-:W-:Y:S05]  /*6930*/  BSYNC.RECONVERGENT B2 ;  /* 0x0000000000027941 */ /* 0x000fea0003800200 */
.L_x_814:
        /* <DEDUP_REMOVED lines=46> */
.L_x_812:
[----:B------:R-:W-:Y:S05]  /*6c20*/  BSYNC.RECONVERGENT B1 ;  /* 0x0000000000017941 */ /* 0x000fea0003800200 */
.L_x_811:
        /* <DEDUP_REMOVED lines=21> */
.L_x_818:
        /* <DEDUP_REMOVED lines=13> */
.L_x_820:
[----:B------:R-:W-:Y:S05]  /*6e50*/  BSYNC.RECONVERGENT B2 ;  /* 0x0000000000027941 */ /* 0x000fea0003800200 */
.L_x_819:
        /* <DEDUP_REMOVED lines=33> */
[----:B------:R-:W-:Y:S01]  /*7070*/  HFMA2 R19, -RZ, RZ, 0, 0 ;  /* 0x00000000ff137431 */ /* 0x000fe200000001ff */
        /* <DEDUP_REMOVED lines=8> */
[----:B------:R-:W-:Y:S02]  /*7100*/  MOV R12, R98 ;  /* 0x00000062000c7202 */ /* 0x000fe40000000f00 */
[----:B------:R-:W-:Y:S01]  /*7110*/  LOP3.LUT R22, R91, R56, R5, 0x96, !PT ;  /* 0x000000385b167212 */ /* 0x000fe200078e9605 */
[----:B------:R-:W-:Y:S02]  /*7120*/  IMAD.MOV.U32 R5, RZ, RZ, R102 ;  /* 0x000000ffff057224 */ /* 0x000fe400078e0066 */
[----:B------:R-:W-:-:S07]  /*7130*/  IMAD.MOV.U32 R102, RZ, RZ, R4 ;  /* 0x000000ffff667224 */ /* 0x000fce00078e0004 */
.L_x_817:
[----:B------:R-:W-:Y:S05]  /*7140*/  BSYNC.RECONVERGENT B1 ;  /* 0x0000000000017941 */ /* 0x000fea0003800200 */
.L_x_816:
[----:B------:R-:W-:Y:S01]  /*7150*/  I2FP.F32.U32 R4, R5 ;  /* 0x0000000500047245 */ /* 0x000fe20000201000 */
[----:B------:R-:W-:Y:S01]  /*7160*/  IMAD.U32 R5, R30, 0x10000, RZ ;  /* 0x000100001e057824 */ /* 0x000fe200078e00ff */
[----:B------:R-:W-:Y:S01]  /*7170*/  BSSY.RECONVERGENT B1, `(.L_x_821) ;  /* 0x0000053000017945 */ /* 0x000fe20003800200 */
[----:B------:R-:W-:Y:S02]  /*7180*/  @P1 IMAD.U32 R56, R26, 0x10000, RZ ;  /* 0x000100001a381824 */ /* 0x000fe400078e00ff */
[----:B------:R-:W-:Y:S01]  /*7190*/  FFMA.FTZ R4, R4, R119, 1.1641532182693481445e-10 ;  /* 0x2f00000004047423 */ /* 0x000fe20000010077 */
[----:B------:R-:W-:Y:S01]  /*71a0*/  FMUL.FTZ R5, R5, R118 ;  /* 0x0000007605057220 */ /* 0x000fe20000410000 */
[----:B------:R-:W-:-:S03]  /*71b0*/  IMAD.MOV.U32 R57, RZ, RZ, 0x2 ;  /* 0x00000002ff397424 */ /* 0x000fc600078e00ff */
[----:B------:R-:W-:-:S04]  /*71c0*/  FSETP.GTU.FTZ.AND P3, PT, R4, R117, PT ;  /* 0x000000750400720b */ /* 0x000fc80003f7c000 */
[----:B------:R-:W-:Y:S02]  /*71d0*/  FSEL R4, R5, RZ, !P3 ;  /* 0x000000ff05047208 */ /* 0x000fe40005800000 */
[----:B------:R-:W-:Y:S02]  /*71e0*/  SEL R5, RZ, 0x1, P3 ;  /* 0x00000001ff057807 */ /* 0x000fe40001800000 */
[----:B------:R-:W-:Y:S01]  /*71f0*/  ISETP.NE.AND P3, PT, R19, 0x1, PT ;  /* 0x000000011300780c */ /* 0x000fe20003f65270 */
[----:B------:R-:W-:-:S04]  /*7200*/  FADD.FTZ R3, R3, R4 ;  /* 0x0000000403037221 */ /* 0x000fc80000010000 */
[----:B------:R-:W-:Y:S01]  /*7210*/  @P1 FADD.FTZ R83, R56, R3 ;  /* 0x0000000338531221 */ /* 0x000fe20000010000 */
[----:B------:R-:W-:Y:S01]  /*7220*/  @!P1 MOV R83, R3 ;  /* 0x0000000300539202 */ /* 0x000fe20000000f00 */
[----:B------:R-:W-:-:S03]  /*7230*/  IMAD.MOV.U32 R3, RZ, RZ, R12 ;  /* 0x000000ffff037224 */ /* 0x000fc600078e000c */
        /* <DEDUP_REMOVED lines=10> */
.L_x_823:
        /* <DEDUP_REMOVED lines=13> */
.L_x_825:
[----:B------:R-:W-:Y:S05]  /*73b0*/  BSYNC.RECONVERGENT B2 ;  /* 0x0000000000027941 */ /* 0x000fea0003800200 */
.L_x_824:
        /* <DEDUP_REMOVED lines=46> */
.L_x_822:
[----:B------:R-:W-:Y:S05]  /*76a0*/  BSYNC.RECONVERGENT B1 ;  /* 0x0000000000017941 */ /* 0x000fea0003800200 */
.L_x_821:
        /* <DEDUP_REMOVED lines=20> */
.L_x_828:
        /* <DEDUP_REMOVED lines=13> */
.L_x_830:
[----:B------:R-:W-:Y:S05]  /*78c0*/  BSYNC.RECONVERGENT B2 ;  /* 0x0000000000027941 */ /* 0x000fea0003800200 */
.L_x_829:
        /* <DEDUP_REMOVED lines=32> */
[----:B------:R-:W-:Y:S02]  /*7ad0*/  LOP3.LUT R98, R19, R98, R57, 0x96, !PT ;  /* 0x0000006213627212 */ /* 0x000fe400078e9639 */
[----:B------:R-:W-:Y:S02]  /*7ae0*/  LOP3.LUT R122, R64, R122, R101, 0x96, !PT ;  /* 0x0000007a407a7212 */ /* 0x000fe400078e9665 */
[----:B------:R-:W-:Y:S01]  /*7af0*/  MOV R19, R102 ;  /* 0x0000006600137202 */ /* 0x000fe20000000f00 */
        /* <DEDUP_REMOVED lines=11> */
.L_x_827:
[----:B------:R-:W-:Y:S05]  /*7bb0*/  BSYNC.RECONVERGENT B1 ;  /* 0x0000000000017941 */ /* 0x000fea0003800200 */
.L_x_826:
[----:B------:R-:W-:Y:S01]  /*7bc0*/  I2FP.F32.U32 R4, R19 ;  /* 0x0000001300047245 */ /* 0x000fe20000201000 */
[----:B------:R-:W-:Y:S01]  /*7bd0*/  BSSY.RECONVERGENT B1, `(.L_x_831) ;  /* 0x0000056000017945 */ /* 0x000fe20003800200 */
[----:B------:R-:W-:-:S03]  /*7be0*/  PRMT R19, R30, 0x7632, R19 ;  /* 0x000076321e137816 */ /* 0x000fc60000000013 */
[----:B------:R-:W-:Y:S01]  /*7bf0*/  FFMA.FTZ R4, R4, R119, 1.1641532182693481445e-10 ;  /* 0x2f00000004047423 */ /* 0x000fe20000010077 */
[----:B------:R-:W-:-:S04]  /*7c00*/  SHF.L.U32 R19, R19, 0x10, RZ ;  /* 0x0000001013137819 */ /* 0x000fc800000006ff */
[----:B------:R-:W-:Y:S01]  /*7c10*/  FSETP.GTU.FTZ.AND P4, PT, R4, R117, PT ;  /* 0x000000750400720b */ /* 0x000fe20003f9c000 */
[----:B------:R-:W-:-:S03]  /*7c20*/  FMUL.FTZ R19, R19, R118 ;  /* 0x0000007613137220 */ /* 0x000fc60000410000 */
[----:B------:R-:W-:Y:S02]  /*7c30*/  SEL R4, RZ, 0x1, P4 ;  /* 0x00000001ff047807 */ /* 0x000fe40002000000 */
[----:B------:R-:W-:Y:S02]  /*7c40*/  FSEL R58, R19, RZ, !P4 ;  /* 0x000000ff133a7208 */ /* 0x000fe40006000000 */
[----:B------:R-:W-:Y:S02]  /*7c50*/  @P1 PRMT R19, R26, 0x7632, R19 ;  /* 0x000076321a131816 */ /* 0x000fe40000000013 */
[----:B------:R-:W-:Y:S01]  /*7c60*/  ISETP.NE.AND P4, PT, R56, 0x1, PT ;  /* 0x000000013800780c */ /* 0x000fe20003f85270 */
[----:B------:R-:W-:Y:S01]  /*7c70*/  FADD.FTZ R3, R3, R58 ;  /* 0x0000003a03037221 */ /* 0x000fe20000010000 */
[----:B------:R-:W-:Y:S02]  /*7c80*/  HFMA2 R58, -RZ, RZ, 0, 1.1920928955078125e-07 ;  /* 0x00000002ff3a7431 */ /* 0x000fe400000001ff */
[----:B------:R-:W-:-:S04]  /*7c90*/  @P1 IMAD.U32 R86, R19, 0x10000, RZ ;  /* 0x0001000013561824 */ /* 0x000fc800078e00ff */
        /* <DEDUP_REMOVED lines=13> */
.L_x_833:
        /* <DEDUP_REMOVED lines=13> */
.L_x_835:
[----:B------:R-:W-:Y:S05]  /*7e40*/  BSYNC.RECONVERGENT B2 ;  /* 0x0000000000027941 */ /* 0x000fea0003800200 */
.L_x_834:
        /* <DEDUP_REMOVED lines=44> */
[----:B------:R-:W-:Y:S02]  /*8110*/  LOP3.LUT R22, R91, R98, R57, 0x96, !PT ;  /* 0x000000625b167212 */ /* 0x000fe400078e9639 */
[----:B------:R-:W-:-:S07]  /*8120*/  MOV R102, R56 ;  /* 0x0000003800667202 */ /* 0x000fce0000000f00 */
.L_x_832:
[----:B------:R-:W-:Y:S05]  /*8130*/  BSYNC.RECONVERGENT B1 ;  /* 0x0000000000017941 */ /* 0x000fea0003800200 */
.L_x_831:
[----:B------:R-:W-:Y:S01]  /*8140*/  I2FP.F32.U32 R56, R3 ;  /* 0x0000000300387245 */ /* 0x000fe20000201000 */
[C---:B------:R-:W-:Y:S01]  /*8150*/  IMAD.U32 R3, R59.reuse, 0x10000, RZ ;  /* 0x000100003b037824 */ /* 0x040fe200078e00ff */
[----:B------:R-:W-:Y:S01]  /*8160*/  ISETP.NE.AND P5, PT, R58, 0x1, PT ;  /* 0x000000013a00780c */ /* 0x000fe20003fa5270 */
[----:B------:R-:W-:Y:S01]  /*8170*/  BSSY.RECONVERGENT B1, `(.L_x_836) ;  /* 0x000004e000017945 */ /* 0x000fe20003800200 */
[----:B------:R-:W-:Y:S01]  /*8180*/  PRMT R19, R59, 0x7632, R19 ;  /* 0x000076323b137816 */ /* 0x000fe20000000013 */
[----:B------:R-:W-:Y:S01]  /*8190*/  FFMA.FTZ R56, R56, R119, 1.1641532182693481445e-10 ;  /* 0x2f00000038387423 */ /* 0x000fe20000010077 */
[----:B------:R-:W-:Y:S01]  /*81a0*/  FMUL.FTZ R3, R3, R118 ;  /* 0x0000007603037220 */ /* 0x000fe20000410000 */
[----:B------:R-:W-:Y:S02]  /*81b0*/  HFMA2 R59, -RZ, RZ, 0, 1.1920928955078125e-07 ;  /* 0x00000002ff3b7431 */ /* 0x000fe400000001ff */
[----:B------:R-:W-:Y:S01]  /*81c0*/  IMAD.MOV.U32 R57, RZ, RZ, R12 ;  /* 0x000000ffff397224 */ /* 0x000fe200078e000c */
        /* <DEDUP_REMOVED lines=12> */
.L_x_838:
        /* <DEDUP_REMOVED lines=13> */
.L_x_840:
[----:B------:R-:W-:Y:S05]  /*8360*/  BSYNC.RECONVERGENT B2 ;  /* 0x0000000000027941 */ /* 0x000fea0003800200 */
.L_x_839:
        /* <DEDUP_REMOVED lines=46> */
.L_x_837:
[----:B------:R-:W-:Y:S05]  /*8650*/  BSYNC.RECONVERGENT B1 ;  /* 0x0000000000017941 */ /* 0x000fea0003800200 */
.L_x_836:
        /* <DEDUP_REMOVED lines=13> */
[--C-:B------:R-:W-:Y:S01]  /*8730*/  @!P1 IMAD.MOV.U32 R85, RZ, RZ, R3.reuse ;  /* 0x000000ffff559224 */ /* 0x100fe200078e0003 */
[----:B------:R-:W-:Y:S01]  /*8740*/  PRMT R3, R56, 0x7610, R3 ;  /* 0x0000761038037816 */ /* 0x000fe20000000003 */
        /* <DEDUP_REMOVED lines=11> */
.L_x_843:
        /* <DEDUP_REMOVED lines=13> */
.L_x_845:
[----:B------:R-:W-:Y:S05]  /*88d0*/  BSYNC.RECONVERGENT B2 ;  /* 0x0000000000027941 */ /* 0x000fea0003800200 */
.L_x_844:
        /* <DEDUP_REMOVED lines=40> */
[----:B------:R-:W-:-:S03]  /*8b60*/  MOV R12, R98 ;  /* 0x00000062000c7202 */ /* 0x000fc60000000f00 */
[----:B------:R-:W-:Y:S01]  /*8b70*/  HFMA2 R98, -RZ, RZ, 0, 0 ;  /* 0x00000000ff627431 */ /* 0x000fe200000001ff */
[----:B------:R-:W-:Y:S02]  /*8b80*/  LOP3.LUT R21, R63, R100, R99, 0x96, !PT ;  /* 0x000000643f157212 */ /* 0x000fe400078e9663 */
[----:B------:R-:W-:Y:S01]  /*8b90*/  LOP3.LUT R22, R91, R58, R57, 0x96, !PT ;  /* 0x0000003a5b167212 */ /* 0x000fe200078e9639 */
[----:B------:R-:W-:Y:S02]  /*8ba0*/  IMAD.MOV.U32 R57, RZ, RZ, R102 ;  /* 0x000000ffff397224 */ /* 0x000fe400078e0066 */
[----:B------:R-:W-:-:S07]  /*8bb0*/  IMAD.MOV.U32 R102, RZ, RZ, R56 ;  /* 0x000000ffff667224 */ /* 0x000fce00078e0038 */
.L_x_842:
[----:B------:R-:W-:Y:S05]  /*8bc0*/  BSYNC.RECONVERGENT B1 ;  /* 0x0000000000017941 */ /* 0x000fea0003800200 */
.L_x_841:
        /* <DEDUP_REMOVED lines=20> */
.L_x_848:
        /* <DEDUP_REMOVED lines=15> */
.L_x_850:
[----:B------:R-:W-:Y:S05]  /*8e00*/  BSYNC.RECONVERGENT B2 ;  /* 0x0000000000027941 */ /* 0x000fea0003800200 */
.L_x_849:
        /* <DEDUP_REMOVED lines=34> */
[----:B------:R-:W-:-:S03]  /*9030*/  LOP3.LUT R58, R64, R58, R101, 0x96, !PT ;  /* 0x0000003a403a7212 */ /* 0x000fc600078e9665 */
        /* <DEDUP_REMOVED lines=11> */
.L_x_847:
[----:B------:R-:W-:Y:S05]  /*90f0*/  BSYNC.RECONVERGENT B1 ;  /* 0x0000000000017941 */ /* 0x000fea0003800200 */
.L_x_846:
[----:B------:R-:W-:Y:S02]  /*9100*/  I2FP.F32.U32 R2, R58 ;  /* 0x0000003a00027245 */ /* 0x000fe40000201000 */
[----:B------:R-:W-:Y:S02]  /*9110*/  PRMT R56, R31, 0x7632, R56 ;  /* 0x000076321f387816 */ /* 0x000fe40000000038 */
[----:B------:R-:W-:Y:S01]  /*9120*/  PRMT R58, R120, 0x5410, R121 ;  /* 0x00005410783a7816 */ /* 0x000fe20000000079 */
        /* <DEDUP_REMOVED lines=8> */
[----:B------:R-:W-:-:S03]  /*91b0*/  PRMT R56, R106, 0x5410, R107 ;  /* 0x000054106a387816 */ /* 0x000fc6000000006b */
[----:B------:R-:W-:Y:S01]  /*91c0*/  FADD.FTZ R122, R122, R57 ;  /* 0x000000397a7a7221 */ /* 0x000fe20000010000 */
[----:B------:R-:W-:-:S03]  /*91d0*/  PRMT R57, R109, 0x5410, R108 ;  /* 0x000054106d397816 */ /* 0x000fc6000000006c */
[----:B------:R-:W-:Y:S01]  /*91e0*/  @P1 FADD.FTZ R91, R122, R91 ;  /* 0x0000005b7a5b1221 */ /* 0x000fe20000010000 */
[----:B------:R-:W-:-:S04]  /*91f0*/  @!P1 MOV R91, R122 ;  /* 0x0000007a005b9202 */ /* 0x000fc80000000f00 */
[----:B------:R-:W-:-:S04]  /*9200*/  F2FP.BF16.F32.PACK_AB R59, RZ, R91 ;  /* 0x0000005bff3b723e */ /* 0x000fc800000010ff */
[----:B------:R-:W-:-:S07]  /*9210*/  PRMT R59, R116, 0x5410, R59 ;  /* 0x00005410743b7816 */ /* 0x000fce000000003b */
.L_x_770:
[----:B------:R-:W0:Y:S01]  /*9220*/  LDC.64 R100, c[0x0][0x3a8] ;  /* 0x0000ea00ff647b82 */ /* 0x000e220000000a00 */
[----:B------:R-:W-:Y:S02]  /*9230*/  SEL R108, RZ, 0x1000000, !P5 ;  /* 0x01000000ff6c7807 */ /* 0x000fe40006800000 */
[----:B------:R-:W-:Y:S02]  /*9240*/  SEL R107, RZ, 0x10000, !P4 ;  /* 0x00010000ff6b7807 */ /* 0x000fe40006000000 */
[----:B------:R-:W-:Y:S02]  /*9250*/  ISETP.NE.AND P6, PT, R95, RZ, PT ;  /* 0x000000ff5f00720c */ /* 0x000fe40003fc5270 */
[----:B------:R-:W-:Y:S01]  /*9260*/  ISETP.NE.AND P5, PT, R104, RZ, PT ;  /* 0x000000ff6800720c */ /* 0x000fe20003fa5270 */
[----:B------:R-:W1:Y:S01]  /*9270*/  LDC.64 R98, c[0x0][0x3b0] ;  /* 0x0000ec00ff627b82 */ /* 0x000e620000000a00 */
[----:B------:R-:W-:Y:S02]  /*9280*/  ISETP.NE.AND P4, PT, R105, RZ, PT ;  /* 0x000000ff6900720c */ /* 0x000fe40003f85270 */
[----:B------:R-:W-:-:S02]  /*9290*/  ISETP.NE.AND P1, PT, R103, RZ, PT ;  /* 0x000000ff6700720c */ /* 0x000fc40003f25270 */
[----:B------:R-:W-:Y:S02]  /*92a0*/  SEL R103, RZ, 0x1000000, !P4 ;  /* 0x01000000ff677807 */ /* 0x000fe40006000000 */
[----:B------:R-:W-:Y:S02]  /*92b0*/  SEL R104, RZ, 0x10000, !P5 ;  /* 0x00010000ff687807 */ /* 0x000fe40006800000 */
[----:B------:R-:W-:Y:S02]  /*92c0*/  SEL R95, RZ, 0x100, !P6 ;  /* 0x00000100ff5f7807 */ /* 0x000fe40007000000 */
[----:B------:R-:W-:Y:S02]  /*92d0*/  SEL R106, RZ, 0x100, !P3 ;  /* 0x00000100ff6a7807 */ /* 0x000fe40005800000 */
[----:B------:R-:W-:Y:S02]  /*92e0*/  LOP3.LUT R95, R95, R103, R104, 0xfe, !PT ;  /* 0x000000675f5f7212 */ /* 0x000fe400078efe68 */
[----:B------:R-:W-:Y:S01]  /*92f0*/  LOP3.LUT R106, R106, R108, R107, 0xfe, !PT ;  /* 0x0000006c6a6a7212 */ /* 0x000fe200078efe6b */
[----:B0-----:R-:W-:Y:S01]  /*9300*/  IMAD.WIDE.U32 R100, R94, 0x10, R100 ;  /* 0x000000105e647825 */ /* 0x001fe200078e0064 */
[----:B------:R-:W-:-:S02]  /*9310*/  SEL R105, RZ, 0x1, !P2 ;  /* 0x00000001ff697807 */ /* 0x000fc40005000000 */
        /* <DEDUP_REMOVED lines=27> */
.L_x_851:
[----:B------:R-:W-:Y:S01]  /*94d0*/  IMAD.MOV.U32 R95, RZ, RZ, R102 ;  /* 0x000000ffff5f7224 */ /* 0x000fe200078e0066 */
[----:B0-----:R-:W-:-:S07]  /*94e0*/  IADD3 R101, PT, PT, R94, 0x100, RZ ;  /* 0x000001005e657810 */ /* 0x001fce0007ffe0ff */
.L_x_728:
[----:B------:R-:W-:Y:S05]  /*94f0*/  BSYNC.RECONVERGENT B0 ;  /* 0x0000000000007941 */ /* 0x000fea0003800200 */
.L_x_727:
[----:B------:R-:W-:Y:S01]  /*9500*/  ISETP.GE.U32.AND P0, PT, R62, 0x200, PT ;  /* 0x000002003e00780c */ /* 0x000fe20003f06070 */
[----:B------:R-:W-:Y:S03]  /*9510*/  BSSY.RECONVERGENT B0, `(.L_x_852) ;  /* 0x000089f000007945 */ /* 0x000fe60003800200 */
[----:B------:R-:W-:-:S09]  /*9520*/  P2R R100, PR, RZ, 0x1 ;  /* 0x00000001ff647803 */ /* 0x000fd20000000000 */
[----:B------:R-:W-:Y:S05]  /*9530*/  @!P0 BRA `(.L_x_853) ;  /* 0x0000008800708947 */ /* 0x000fea0003800000 */
[----:B------:R-:W-:Y:S01]  /*9540*/  ISETP.NE.U32.AND P0, PT, RZ, UR8, PT ;  /* 0x00000008ff007c0c */ /* 0x000fe2000bf05070 */
[----:B-1----:R-:W0:Y:S01]  /*9550*/  LDC.64 R56, c[0x0][0x390] ;  /* 0x0000e400ff387b82 */ /* 0x002e220000000a00 */
        /* <DEDUP_REMOVED lines=14> */
[C---:B------:R-:W-:Y:S01]  /*9640*/  VIADD R114, R97.reuse, 0x96a522ad ;  /* 0x96a522ad61727836 */ /* 0x040fe20000000000 */
[C---:B------:R-:W-:Y:S01]  /*9650*/  IADD3 R112, PT, PT, R97.reuse, 0x76cf5d0a, RZ ;  /* 0x76cf5d0a61707810 */ /* 0x040fe20007ffe0ff */
[C---:B------:R-:W-:Y:S01]  /*9660*/  VIADD R113, R97.reuse, 0x32370b8f ;  /* 0x32370b8f61717836 */ /* 0x040fe20000000000 */
[C---:B------:R-:W-:Y:S01]  /*9670*/  IADD3 R92, PT, PT, R96.reuse, -0x4ab325aa, RZ ;  /* 0xb54cda56605c7810 */ /* 0x040fe20007ffe0ff */
[C---:B------:R-:W-:Y:S01]  /*9680*/  VIADD R111, R97.reuse, 0xed9eba14 ;  /* 0xed9eba14616f7836 */ /* 0x040fe20000000000 */
[----:B------:R-:W-:Y:S01]  /*9690*/  MOV R0, R12 ;  /* 0x0000000c00007202 */ /* 0x000fe20000000f00 */
[----:B------:R-:W-:Y:S02]  /*96a0*/  VIADD R110, R97, 0xdb3d7428 ;  /* 0xdb3d7428616e7836 */ /* 0x000fe40000000000 */
[----:B------:R-:W-:-:S02]  /*96b0*/  VIADD R2, R96, 0x78dde6e4 ;  /* 0x78dde6e460027836 */ /* 0x000fc40000000000 */
[----:B------:R-:W-:Y:S02]  /*96c0*/  IMAD.MOV.U32 R4, RZ, RZ, 0x2 ;  /* 0x00000002ff047424 */ /* 0x000fe400078e00ff */
[----:B------:R-:W-:Y:S01]  /*96d0*/  IMAD.MOV.U32 R104, RZ, RZ, R95 ;  /* 0x000000ffff687224 */ /* 0x000fe200078e005f */
[----:B------:R-:W-:Y:S06]  /*96e0*/  @!P2 BRA `(.L_x_856) ;  /* 0x000000040018a947 */ /* 0x000fec0003800000 */
        /* <DEDUP_REMOVED lines=10> */
.L_x_857:
        /* <DEDUP_REMOVED lines=13> */
.L_x_859:
[----:B------:R-:W-:Y:S05]  /*9860*/  BSYNC.RECONVERGENT B2 ;  /* 0x0000000000027941 */ /* 0x000fea0003800200 */
.L_x_858:
[----:B------:R-:W-:Y:S01]  /*9870*/  IMAD.WIDE.U32 R4, R70, -0x326172a9, RZ ;  /* 0xcd9e8d5746047825 */ /* 0x000fe200078e00ff */
[----:B------:R-:W-:Y:S02]  /*9880*/  LOP3.LUT R6, R13, R9, R97, 0x96, !PT ;  /* 0x000000090d067212 */ /* 0x000fe400078e9661 */
[----:B------:R-:W-:Y:S01]  /*9890*/  IADD3 R3, PT, PT, R96, -0x61c88647, RZ ;  /* 0x9e3779b960037810 */ /* 0x000fe20007ffe0ff */
[----:B------:R-:W-:Y:S01]  /*98a0*/  IMAD.MOV.U32 R0, RZ, RZ, R95 ;  /* 0x000000ffff007224 */ /* 0x000fe200078e005f */
[----:B0-----:R-:W-:Y:S01]  /*98b0*/  LOP3.LUT R98, R60, R5, R96, 0x96, !PT ;  /* 0x000000053c627212 */ /* 0x001fe200078e9660 */
        /* <DEDUP_REMOVED lines=40> */
[----:B------:R-:W-:-:S07]  /*9b40*/  HFMA2 R4, -RZ, RZ, 0, 0 ;  /* 0x00000000ff047431 */ /* 0x000fce00000001ff */
.L_x_856:
[----:B------:R-:W-:Y:S05]  /*9b50*/  BSYNC.RECONVERGENT B1 ;  /* 0x0000000000017941 */ /* 0x000fea0003800200 */
.L_x_855:
[----:B------:R-:W1:Y:S01]  /*9b60*/  LDC R120, c[0x0][0x404] ;  /* 0x00010100ff787b82 */ /* 0x000e620000000800 */
[----:B------:R-:W-:Y:S01]  /*9b70*/  I2FP.F32.U32 R3, R0 ;  /* 0x0000000000037245 */ /* 0x000fe20000201000 */
[----:B------:R-:W-:Y:S01]  /*9b80*/  IMAD.MOV.U32 R118, RZ, RZ, 0x2f800000 ;  /* 0x2f800000ff767424 */ /* 0x000fe200078e00ff */
[----:B------:R-:W-:Y:S01]  /*9b90*/  ISETP.NE.AND P3, PT, R4, 0x1, PT ;  /* 0x000000010400780c */ /* 0x000fe20003f65270 */
[C---:B-----5:R-:W-:Y:S01]  /*9ba0*/  IMAD.U32 R0, R56.reuse, 0x10000, RZ ;  /* 0x0001000038007824 */ /* 0x060fe200078e00ff */
[----:B------:R-:W-:Y:S01]  /*9bb0*/  BSSY.RECONVERGENT B1, `(.L_x_860) ;  /* 0x0000051000017945 */ /* 0x000fe20003800200 */
[----:B------:R-:W-:Y:S01]  /*9bc0*/  FFMA.FTZ R3, R3, R118, 1.1641532182693481445e-10 ;  /* 0x2f00000003037423 */ /* 0x000fe20000010076 */
[----:B------:R-:W-:Y:S01]  /*9bd0*/  HFMA2 R5, -RZ, RZ, 0, 1.1920928955078125e-07 ;  /* 0x00000002ff057431 */ /* 0x000fe200000001ff */
[----:B------:R-:W2:Y:S01]  /*9be0*/  LDC R119, c[0x0][0x408] ;  /* 0x00010200ff777b82 */ /* 0x000ea20000000800 */
[----:B------:R-:W-:Y:S02]  /*9bf0*/  PRMT R56, R56, 0x7632, R56 ;  /* 0x0000763238387816 */ /* 0x000fe40000000038 */
[----:B-1----:R-:W-:Y:S01]  /*9c00*/  FSETP.GTU.FTZ.AND P2, PT, R3, R120, PT ;  /* 0x000000780300720b */ /* 0x002fe20003f5c000 */
[----:B------:R-:W-:-:S03]  /*9c10*/  IMAD.MOV.U32 R3, RZ, RZ, R12 ;  /* 0x000000ffff037224 */ /* 0x000fc600078e000c */
[----:B------:R-:W-:Y:S01]  /*9c20*/  PLOP3.LUT P4, PT, P2, PT, PT, 0x8, 0x80 ;  /* 0x000000000080781c */ /* 0x000fe2000178e170 */
[----:B--2---:R-:W-:-:S03]  /*9c30*/  FMUL.FTZ R0, R0, R119 ;  /* 0x0000007700007220 */ /* 0x004fc60000410000 */
        /* <DEDUP_REMOVED lines=11> */
.L_x_862:
[----:B------:R-:W-:Y:S01]  /*9cf0*/  IADD3 R61, PT, PT, R61, 0x1, RZ ;  /* 0x000000013d3d7810 */ /* 0x000fe20007ffe0ff */
[----:B------:R-:W-:Y:S03]  /*9d00*/  BSSY.RECONVERGENT B2, `(.L_x_863) ;  /* 0x000000c000027945 */ /* 0x000fe60003800200 */
[C---:B------:R-:W-:Y:S01]  /*9d10*/  ISETP.NE.AND P2, PT, R61.reuse, RZ, PT ;  /* 0x000000ff3d00720c */ /* 0x040fe20003f45270 */
[----:B0-----:R-:W-:-:S12]  /*9d20*/  IMAD.WIDE.U32 R98, R61, -0x2daee0ad, RZ ;  /* 0xd2511f533d627825 */ /* 0x001fd800078e00ff */
        /* <DEDUP_REMOVED lines=9> */
.L_x_864:
[----:B------:R-:W-:Y:S05]  /*9dc0*/  BSYNC.RECONVERGENT B2 ;  /* 0x0000000000027941 */ /* 0x000fea0003800200 */
.L_x_863:
        /* <DEDUP_REMOVED lines=45> */
[----:B------:R-:W-:Y:S02]  /*a0a0*/  IMAD.MOV.U32 R104, RZ, RZ, R4 ;  /* 0x000000ffff687224 */ /* 0x000fe400078e0004 */
[----:B------:R-:W-:-:S07]  /*a0b0*/  IMAD.MOV.U32 R5, RZ, RZ, RZ ;  /* 0x000000ffff057224 */ /* 0x000fce00078e00ff */
.L_x_861:
[----:B------:R-:W-:Y:S05]  /*a0c0*/  BSYNC.RECONVERGENT B1 ;  /* 0x0000000000017941 */ /* 0x000fea0003800200 */
.L_x_860:
[----:B------:R-:W-:Y:S01]  /*a0d0*/  I2FP.F32.U32 R3, R3 ;  /* 0x0000000300037245 */ /* 0x000fe20000201000 */
[----:B------:R-:W-:Y:S01]  /*a0e0*/  BSSY.RECONVERGENT B1, `(.L_x_865) ;  /* 0x0000055000017945 */ /* 0x000fe20003800200 */
[----:B------:R-:W-:Y:S02]  /*a0f0*/  SHF.L.U32 R4, R28, 0x10, RZ ;  /* 0x000000101c047819 */ /* 0x000fe400000006ff */
[----:B------:R-:W-:Y:S01]  /*a100*/  ISETP.NE.AND P3, PT, R5, 0x1, PT ;  /* 0x000000010500780c */ /* 0x000fe20003f65270 */
[----:B------:R-:W-:Y:S02]  /*a110*/  FFMA.FTZ R3, R3, R118, 1.1641532182693481445e-10 ;  /* 0x2f00000003037423 */ /* 0x000fe40000010076 */
[----:B------:R-:W-:-:S03]  /*a120*/  FMUL.FTZ R4, R4, R119 ;  /* 0x0000007704047220 */ /* 0x000fc60000410000 */
[----:B------:R-:W-:-:S04]  /*a130*/  FSETP.GTU.FTZ.AND P2, PT, R3, R120, PT ;  /* 0x000000780300720b */ /* 0x000fc80003f5c000 */
[----:B------:R-:W-:Y:S01]  /*a140*/  FSEL R3, R4, RZ, !P2 ;  /* 0x000000ff04037208 */ /* 0x000fe20005000000 */
[----:B------:R-:W-:Y:S01]  /*a150*/  @P1 IMAD.U32 R4, R24, 0x10000, RZ ;  /* 0x0001000018041824 */ /* 0x000fe200078e00ff */
[----:B------:R-:W-:-:S03]  /*a160*/  SEL R9, RZ, 0x1, P2 ;  /* 0x00000001ff097807 */ /* 0x000fc60001000000 */
[----:B------:R-:W-:-:S04]  /*a170*/  FADD.FTZ R3, R0, R3 ;  /* 0x0000000300037221 */ /* 0x000fc80000010000 */
[--C-:B------:R-:W-:Y:S01]  /*a180*/  @P1 FADD.FTZ R0, R4, R3.reuse ;  /* 0x0000000304001221 */ /* 0x100fe20000010000 */
[----:B------:R-:W-:Y:S02]  /*a190*/  @!P1 IMAD.MOV.U32 R0, RZ, RZ, R3 ;  /* 0x000000ffff009224 */ /* 0x000fe400078e0003 */
[----:B------:R-:W-:Y:S02]  /*a1a0*/  HFMA2 R4, -RZ, RZ, 0, 1.1920928955078125e-07 ;  /* 0x00000002ff047431 */ /* 0x000fe400000001ff */
[----:B------:R-:W-:Y:S01]  /*a1b0*/  IMAD.MOV.U32 R3, RZ, RZ, R12 ;  /* 0x000000ffff037224 */ /* 0x000fe200078e000c */
        /* <DEDUP_REMOVED lines=10> */
.L_x_867:
        /* <DEDUP_REMOVED lines=13> */
.L_x_869:
[----:B------:R-:W-:Y:S05]  /*a330*/  BSYNC.RECONVERGENT B2 ;  /* 0x0000000000027941 */ /* 0x000fea0003800200 */
.L_x_868:
        /* <DEDUP_REMOVED lines=47> */
.L_x_866:
[----:B------:R-:W-:Y:S05]  /*a630*/  BSYNC.RECONVERGENT B1 ;  /* 0x0000000000017941 */ /* 0x000fea0003800200 */
.L_x_865:
        /* <DEDUP_REMOVED lines=21> */
.L_x_872:
[----:B------:R-:W-:Y:S01]  /*a790*/  VIADD R61, R61, 0x1 ;  /* 0x000000013d3d7836 */ /* 0x000fe20000000000 */
[----:B------:R-:W-:Y:S03]  /*a7a0*/  BSSY.RECONVERGENT B2, `(.L_x_873) ;  /* 0x000000c000027945 */ /* 0x000fe60003800200 */
[C---:B0-----:R-:W-:Y:S01]  /*a7b0*/  IMAD.WIDE.U32 R102, R61.reuse, -0x2daee0ad, RZ ;  /* 0xd2511f533d667825 */ /* 0x041fe200078e00ff */
        /* <DEDUP_REMOVED lines=10> */
.L_x_874:
[----:B------:R-:W-:Y:S05]  /*a860*/  BSYNC.RECONVERGENT B2 ;  /* 0x0000000000027941 */ /* 0x000fea0003800200 */
.L_x_873:
        /* <DEDUP_REMOVED lines=42> */
[----:B------:R-:W-:Y:S02]  /*ab10*/  HFMA2 R6, -RZ, RZ, 0, 0 ;  /* 0x00000000ff067431 */ /* 0x000fe400000001ff */
[----:B------:R-:W-:Y:S01]  /*ab20*/  IMAD.MOV.U32 R5, RZ, RZ, R104 ;  /* 0x000000ffff057224 */ /* 0x000fe200078e0068 */
[----:B------:R-:W-:Y:S01]  /*ab30*/  LOP3.LUT R21, R63, R102, R99, 0x96, !PT ;  /* 0x000000663f157212 */ /* 0x000fe200078e9663 */
[----:B------:R-:W-:Y:S01]  /*ab40*/  IMAD.MOV.U32 R104, RZ, RZ, R4 ;  /* 0x000000ffff687224 */ /* 0x000fe200078e0004 */
[----:B------:R-:W-:-:S07]  /*ab50*/  MOV R12, R98 ;  /* 0x00000062000c7202 */ /* 0x000fce0000000f00 */
.L_x_871:
[----:B------:R-:W-:Y:S05]  /*ab60*/  BSYNC.RECONVERGENT B1 ;  /* 0x0000000000017941 */ /* 0x000fea0003800200 */
.L_x_870:
        /* <DEDUP_REMOVED lines=8> */
[----:B------:R-:W-:Y:S02]  /*abf0*/  @P1 PRMT R5, R24, 0x7632, R5 ;  /* 0x0000763218051816 */ /* 0x000fe40000000005 */
[----:B------:R-:W-:Y:S02]  /*ac00*/  SEL R8, RZ, 0x1, P2 ;  /* 0x00000001ff087807 */ /* 0x000fe40001000000 */
[----:B------:R-:W-:Y:S01]  /*ac10*/  FSEL R4, R4, RZ, !P2 ;  /* 0x000000ff04047208 */ /* 0x000fe20005000000 */
[----:B------:R-:W-:Y:S01]  /*ac20*/  @P1 IMAD.U32 R76, R5, 0x10000, RZ ;  /* 0x00010000054c1824 */ /* 0x000fe200078e00ff */
        /* <DEDUP_REMOVED lines=15> */
.L_x_877:
        /* <DEDUP_REMOVED lines=13> */
.L_x_879:
[----:B------:R-:W-:Y:S05]  /*adf0*/  BSYNC.RECONVERGENT B2 ;  /* 0x0000000000027941 */ /* 0x000fea0003800200 */
.L_x_878:
        /* <DEDUP_REMOVED lines=47> */
.L_x_876:
[----:B------:R-:W-:Y:S05]  /*b0f0*/  BSYNC.RECONVERGENT B1 ;  /* 0x0000000000017941 */ /* 0x000fea0003800200 */
.L_x_875:
[----:B------:R-:W-:Y:S01]  /*b100*/  I2FP.F32.U32 R3, R3 ;  /* 0x0000000300037245 */ /* 0x000fe20000201000 */
[----:B------:R-:W-:Y:S01]  /*b110*/  IMAD.U32 R4, R57, 0x10000, RZ ;  /* 0x0001000039047824 */ /* 0x000fe200078e00ff */
[----:B------:R-:W-:Y:S01]  /*b120*/  BSSY.RECONVERGENT B1, `(.L_x_880) ;  /* 0x0000051000017945 */ /* 0x000fe20003800200 */
[----:B------:R-:W-:Y:S01]  /*b130*/  IMAD.MOV.U32 R56, RZ, RZ, 0x2 ;  /* 0x00000002ff387424 */ /* 0x000fe200078e00ff */
[----:B------:R-:W-:Y:S01]  /*b140*/  MOV R5, R12 ;  /* 0x0000000c00057202 */ /* 0x000fe20000000f00 */
[----:B------:R-:W-:Y:S01]  /*b150*/  FFMA.FTZ R3, R3, R118, 1.1641532182693481445e-10 ;  /* 0x2f00000003037423 */ /* 0x000fe20000010076 */
[----:B------:R-:W-:-:S04]  /*b160*/  FMUL.FTZ R4, R4, R119 ;  /* 0x0000007704047220 */ /* 0x000fc80000410000 */
[----:B------:R-:W-:Y:S02]  /*b170*/  FSETP.GTU.FTZ.AND P2, PT, R3, R120, PT ;  /* 0x000000780300720b */ /* 0x000fe40003f5c000 */
[----:B------:R-:W-:Y:S02]  /*b180*/  PRMT R3, R57, 0x7632, R3 ;  /* 0x0000763239037816 */ /* 0x000fe40000000003 */
        /* <DEDUP_REMOVED lines=13> */
.L_x_882:
[----:B------:R-:W-:Y:S01]  /*b260*/  VIADD R61, R61, 0x1 ;  /* 0x000000013d3d7836 */ /* 0x000fe20000000000 */
[----:B------:R-:W-:Y:S03]  /*b270*/  BSSY.RECONVERGENT B2, `(.L_x_883) ;  /* 0x000000c000027945 */ /* 0x000fe60003800200 */
[C---:B0-----:R-:W-:Y:S01]  /*b280*/  IMAD.WIDE.U32 R98, R61.reuse, -0x2daee0ad, RZ ;  /* 0xd2511f533d627825 */ /* 0x041fe200078e00ff */
        /* <DEDUP_REMOVED lines=10> */
.L_x_884:
[----:B------:R-:W-:Y:S05]  /*b330*/  BSYNC.RECONVERGENT B2 ;  /* 0x0000000000027941 */ /* 0x000fea0003800200 */
.L_x_883:
        /* <DEDUP_REMOVED lines=47> */
.L_x_881:
[----:B------:R-:W-:Y:S05]  /*b630*/  BSYNC.RECONVERGENT B1 ;  /* 0x0000000000017941 */ /* 0x000fea0003800200 */
.L_x_880:
[----:B------:R-:W-:Y:S01]  /*b640*/  I2FP.F32.U32 R5, R5 ;  /* 0x0000000500057245 */ /* 0x000fe20000201000 */
[----:B------:R-:W-:Y:S01]  /*b650*/  IMAD.U32 R4, R29, 0x10000, RZ ;  /* 0x000100001d047824 */ /* 0x000fe200078e00ff */
[----:B------:R-:W-:Y:S01]  /*b660*/  @P1 SHF.L.U32 R6, R25, 0x10, RZ ;  /* 0x0000001019061819 */ /* 0x000fe200000006ff */
[----:B------:R-:W-:Y:S02]  /*b670*/  BSSY.RECONVERGENT B1, `(.L_x_885) ;  /* 0x0000053000017945 */ /* 0x000fe40003800200 */
[----:B------:R-:W-:Y:S01]  /*b680*/  FFMA.FTZ R5, R5, R118, 1.1641532182693481445e-10 ;  /* 0x2f00000005057423 */ /* 0x000fe20000010076 */
[----:B------:R-:W-:-:S04]  /*b690*/  FMUL.FTZ R4, R4, R119 ;  /* 0x0000007704047220 */ /* 0x000fc80000410000 */
[----:B------:R-:W-:Y:S02]  /*b6a0*/  FSETP.GTU.FTZ.AND P2, PT, R5, R120, PT ;  /* 0x000000780500720b */ /* 0x000fe40003f5c000 */
[----:B------:R-:W-:Y:S02]  /*b6b0*/  MOV R5, R12 ;  /* 0x0000000c00057202 */ /* 0x000fe40000000f00 */
[----:B------:R-:W-:Y:S02]  /*b6c0*/  FSEL R4, R4, RZ, !P2 ;  /* 0x000000ff04047208 */ /* 0x000fe40005000000 */
[----:B------:R-:W-:Y:S02]  /*b6d0*/  SEL R7, RZ, 0x1, P2 ;  /* 0x00000001ff077807 */ /* 0x000fe40001000000 */
[----:B------:R-:W-:Y:S01]  /*b6e0*/  ISETP.NE.AND P2, PT, R56, 0x1, PT ;  /* 0x000000013800780c */ /* 0x000fe20003f45270 */
[----:B------:R-:W-:-:S04]  /*b6f0*/  FADD.FTZ R19, R19, R4 ;  /* 0x0000000413137221 */ /* 0x000fc80000010000 */
        /* <DEDUP_REMOVED lines=13> */
.L_x_887:
        /* <DEDUP_REMOVED lines=13> */
.L_x_889:
[----:B------:R-:W-:Y:S05]  /*b8a0*/  BSYNC.RECONVERGENT B2 ;  /* 0x0000000000027941 */ /* 0x000fea0003800200 */
.L_x_888:
        /* <DEDUP_REMOVED lines=33> */
[----:B------:R-:W-:Y:S01]  /*bac0*/  IADD3 R5, PT, PT, R96, -0xe443238, RZ ;  /* 0xf1bbcdc860057810 */ /* 0x000fe20007ffe0ff */
        /* <DEDUP_REMOVED lines=13> */
.L_x_886:
[----:B------:R-:W-:Y:S05]  /*bba0*/  BSYNC.RECONVERGENT B1 ;  /* 0x0000000000017941 */ /* 0x000fea0003800200 */
.L_x_885:
        /* <DEDUP_REMOVED lines=21> */
.L_x_892:
        /* <DEDUP_REMOVED lines=13> */
.L_x_894:
[----:B------:R-:W-:Y:S05]  /*bdd0*/  BSYNC.RECONVERGENT B2 ;  /* 0x0000000000027941 */ /* 0x000fea0003800200 */
.L_x_893:
[----:B------:R-:W-:Y:S01]  /*bde0*/  IMAD.WIDE.U32 R56, R70, -0x326172a9, RZ ;  /* 0xcd9e8d5746387825 */ /* 0x000fe200078e00ff */
[----:B------:R-:W-:Y:S02]  /*bdf0*/  LOP3.LUT R4, R13, R103, R97, 0x96, !PT ;  /* 0x000000670d047212 */ /* 0x000fe400078e9661 */
[----:B------:R-:W-:Y:S01]  /*be00*/  MOV R6, R104 ;  /* 0x0000006800067202 */ /* 0x000fe20000000f00 */
        /* <DEDUP_REMOVED lines=43> */
[----:B------:R-:W-:-:S07]  /*c0c0*/  IMAD.MOV.U32 R104, RZ, RZ, R4 ;  /* 0x000000ffff687224 */ /* 0x000fce00078e0004 */
.L_x_891:
[----:B------:R-:W-:Y:S05]  /*c0d0*/  BSYNC.RECONVERGENT B1 ;  /* 0x0000000000017941 */ /* 0x000fea0003800200 */
.L_x_890:
        /* <DEDUP_REMOVED lines=27> */
.L_x_897:
        /* <DEDUP_REMOVED lines=13> */
.L_x_899:
[----:B------:R-:W-:Y:S05]  /*c360*/  BSYNC.RECONVERGENT B2 ;  /* 0x0000000000027941 */ /* 0x000fea0003800200 */
.L_x_898:
        /* <DEDUP_REMOVED lines=47> */
.L_x_896:
[----:B------:R-:W-:Y:S05]  /*c660*/  BSYNC.RECONVERGENT B1 ;  /* 0x0000000000017941 */ /* 0x000fea0003800200 */
.L_x_895:
[----:B------:R-:W-:Y:S01]  /*c670*/  I2FP.F32.U32 R3, R3 ;  /* 0x0000000300037245 */ /* 0x000fe20000201000 */
[----:B------:R-:W-:Y:S01]  /*c680*/  BSSY.RECONVERGENT B1, `(.L_x_900) ;  /* 0x0000051000017945 */ /* 0x000fe20003800200 */
[----:B------:R-:W-:Y:S01]  /*c690*/  ISETP.NE.AND P3, PT, R56, 0x1, PT ;  /* 0x000000013800780c */ /* 0x000fe20003f65270 */
[----:B------:R-:W-:Y:S01]  /*c6a0*/  IMAD.MOV.U32 R19, RZ, RZ, 0x2 ;  /* 0x00000002ff137424 */ /* 0x000fe200078e00ff */
[C---:B------:R-:W-:Y:S01]  /*c6b0*/  SHF.L.U32 R4, R58.reuse, 0x10, RZ ;  /* 0x000000103a047819 */ /* 0x040fe200000006ff */
        /* <DEDUP_REMOVED lines=16> */
.L_x_902:
        /* <DEDUP_REMOVED lines=13> */
.L_x_904:
[----:B------:R-:W-:Y:S05]  /*c890*/  BSYNC.RECONVERGENT B2 ;  /* 0x0000000000027941 */ /* 0x000fea0003800200 */
.L_x_903:
        /* <DEDUP_REMOVED lines=47> */
.L_x_901:
[----:B------:R-:W-:Y:S05]  /*cb90*/  BSYNC.RECONVERGENT B1 ;  /* 0x0000000000017941 */ /* 0x000fea0003800200 */
.L_x_900:
        /* <DEDUP_REMOVED lines=25> */
.L_x_907:
        /* <DEDUP_REMOVED lines=13> */
.L_x_909:
[----:B------:R-:W-:Y:S05]  /*ce00*/  BSYNC.RECONVERGENT B2 ;  /* 0x0000000000027941 */ /* 0x000fea0003800200 */
.L_x_908:
[----:B0-----:R-:W-:Y:S01]  /*ce10*/  IMAD.WIDE.U32 R98, R70, -0x326172a9, RZ ;  /* 0xcd9e8d5746627825 */ /* 0x001fe200078e00ff */
        /* <DEDUP_REMOVED lines=37> */
[----:B------:R-:W-:Y:S01]  /*d070*/  IMAD.MOV.U32 R3, RZ, RZ, R104 ;  /* 0x000000ffff037224 */ /* 0x000fe200078e0068 */
[----:B------:R-:W-:-:S03]  /*d080*/  LOP3.LUT R102, R110, R102, R99, 0x96, !PT ;  /* 0x000000666e667212 */ /* 0x000fc600078e9663 */
[----:B------:R-:W-:-:S04]  /*d090*/  IMAD.WIDE.U32 R56, R56, -0x2daee0ad, RZ ;  /* 0xd2511f5338387825 */ /* 0x000fc800078e00ff */
[----:B------:R-:W-:Y:S01]  /*d0a0*/  IMAD.WIDE.U32 R102, R102, -0x326172a9, RZ ;  /* 0xcd9e8d5766667825 */ /* 0x000fe200078e00ff */
[----:B------:R-:W-:-:S03]  /*d0b0*/  LOP3.LUT R22, R114, R98, R57, 0x96, !PT ;  /* 0x0000006272167212 */ /* 0x000fc600078e9639 */
[----:B------:R-:W-:Y:S02]  /*d0c0*/  HFMA2 R57, -RZ, RZ, 0, 0 ;  /* 0x00000000ff397431 */ /* 0x000fe400000001ff */
[----:B------:R-:W-:Y:S01]  /*d0d0*/  IMAD.MOV.U32 R104, RZ, RZ, R56 ;  /* 0x000000ffff687224 */ /* 0x000fe200078e0038 */
[----:B------:R-:W-:Y:S02]  /*d0e0*/  LOP3.LUT R21, R63, R122, R103, 0x96, !PT ;  /* 0x0000007a3f157212 */ /* 0x000fe400078e9667 */
[----:B------:R-:W-:-:S07]  /*d0f0*/  MOV R12, R102 ;  /* 0x00000066000c7202 */ /* 0x000fce0000000f00 */
.L_x_906:
[----:B------:R-:W-:Y:S05]  /*d100*/  BSYNC.RECONVERGENT B1 ;  /* 0x0000000000017941 */ /* 0x000fea0003800200 */
.L_x_905:
        /* <DEDUP_REMOVED lines=20> */
.L_x_912:
        /* <DEDUP_REMOVED lines=13> */
.L_x_914:
[----:B------:R-:W-:Y:S05]  /*d320*/  BSYNC.RECONVERGENT B2 ;  /* 0x0000000000027941 */ /* 0x000fea0003800200 */
.L_x_913:
[----:B0-----:R-:W-:Y:S01]  /*d330*/  IMAD.WIDE.U32 R98, R70, -0x326172a9, RZ ;  /* 0xcd9e8d5746627825 */ /* 0x001fe200078e00ff */
[----:B------:R-:W-:Y:S02]  /*d340*/  LOP3.LUT R56, R13, R123, R97, 0x96, !PT ;  /* 0x0000007b0d387212 */ /* 0x000fe400078e9661 */
[----:B------:R-:W-:Y:S01]  /*d350*/  IADD3 R19, PT, PT, R96, -0x61c88647, RZ ;  /* 0x9e3779b960137810 */ /* 0x000fe20007ffe0ff */
        /* <DEDUP_REMOVED lines=39> */
[----:B------:R-:W-:Y:S02]  /*d5d0*/  MOV R104, R56 ;  /* 0x0000003800687202 */ /* 0x000fe40000000f00 */
[----:B------:R-:W-:Y:S01]  /*d5e0*/  LOP3.LUT R22, R114, R98, R57, 0x96, !PT ;  /* 0x0000006272167212 */ /* 0x000fe200078e9639 */
[----:B------:R-:W-:Y:S01]  /*d5f0*/  IMAD.MOV.U32 R12, RZ, RZ, R102 ;  /* 0x000000ffff0c7224 */ /* 0x000fe200078e0066 */
[----:B------:R-:W-:Y:S01]  /*d600*/  LOP3.LUT R21, R63, R122, R103, 0x96, !PT ;  /* 0x0000007a3f157212 */ /* 0x000fe200078e9667 */
[----:B------:R-:W-:-:S07]  /*d610*/  IMAD.MOV.U32 R56, RZ, RZ, RZ ;  /* 0x000000ffff387224 */ /* 0x000fce00078e00ff */
.L_x_911:
[----:B------:R-:W-:Y:S05]  /*d620*/  BSYNC.RECONVERGENT B1 ;  /* 0x0000000000017941 */ /* 0x000fea0003800200 */
.L_x_910:
[----:B------:R-:W-:Y:S01]  /*d630*/  I2FP.F32.U32 R19, R4 ;  /* 0x0000000400137245 */ /* 0x000fe20000201000 */
[----:B------:R-:W-:Y:S01]  /*d640*/  BSSY.RECONVERGENT B1, `(.L_x_915) ;  /* 0x0000057000017945 */ /* 0x000fe20003800200 */
[----:B------:R-:W-:-:S03]  /*d650*/  PRMT R4, R30, 0x7632, R4 ;  /* 0x000076321e047816 */ /* 0x000fc60000000004 */
[----:B------:R-:W-:Y:S02]  /*d660*/  FFMA.FTZ R19, R19, R118, 1.1641532182693481445e-10 ;  /* 0x2f00000013137423 */ /* 0x000fe40000010076 */
[----:B------:R-:W-:-:S03]  /*d670*/  IMAD.U32 R4, R4, 0x10000, RZ ;  /* 0x0001000004047824 */ /* 0x000fc600078e00ff */
[----:B------:R-:W-:Y:S01]  /*d680*/  FSETP.GTU.FTZ.AND P4, PT, R19, R120, PT ;  /* 0x000000781300720b */ /* 0x000fe20003f9c000 */
[----:B------:R-:W-:Y:S01]  /*d690*/  FMUL.FTZ R4, R4, R119 ;  /* 0x0000007704047220 */ /* 0x000fe20000410000 */
[----:B------:R-:W-:-:S04]  /*d6a0*/  @P1 PRMT R19, R26, 0x7632, R19 ;  /* 0x000076321a131816 */ /* 0x000fc80000000013 */
[----:B------:R-:W-:Y:S02]  /*d6b0*/  FSEL R88, R4, RZ, !P4 ;  /* 0x000000ff04587208 */ /* 0x000fe40006000000 */
[----:B------:R-:W-:Y:S02]  /*d6c0*/  SEL R4, RZ, 0x1, P4 ;  /* 0x00000001ff047807 */ /* 0x000fe40002000000 */
[----:B------:R-:W-:Y:S01]  /*d6d0*/  ISETP.NE.AND P4, PT, R56, 0x1, PT ;  /* 0x000000013800780c */ /* 0x000fe20003f85270 */
[----:B------:R-:W-:Y:S01]  /*d6e0*/  FADD.FTZ R3, R3, R88 ;  /* 0x0000005803037221 */ /* 0x000fe20000010000 */
[----:B------:R-:W-:Y:S01]  /*d6f0*/  @P1 SHF.L.U32 R58, R19, 0x10, RZ ;  /* 0x00000010133a1819 */ /* 0x000fe200000006ff */
[----:B------:R-:W-:-:S04]  /*d700*/  IMAD.MOV.U32 R88, RZ, RZ, 0x2 ;  /* 0x00000002ff587424 */ /* 0x000fc800078e00ff */
        /* <DEDUP_REMOVED lines=13> */
.L_x_917:
        /* <DEDUP_REMOVED lines=13> */
.L_x_919:
[----:B------:R-:W-:Y:S05]  /*d8b0*/  BSYNC.RECONVERGENT B2 ;  /* 0x0000000000027941 */ /* 0x000fea0003800200 */
.L_x_918:
[----:B0-----:R-:W-:Y:S01]  /*d8c0*/  IMAD.WIDE.U32 R98, R70, -0x326172a9, RZ ;  /* 0xcd9e8d5746627825 */ /* 0x001fe200078e00ff */
        /* <DEDUP_REMOVED lines=34> */
[----:B------:R-:W-:Y:S01]  /*daf0*/  IADD3 R3, PT, PT, R96, -0xe443238, RZ ;  /* 0xf1bbcdc860037810 */ /* 0x000fe20007ffe0ff */
        /* <DEDUP_REMOVED lines=11> */
.L_x_916:
[----:B------:R-:W-:Y:S05]  /*dbb0*/  BSYNC.RECONVERGENT B1 ;  /* 0x0000000000017941 */ /* 0x000fea0003800200 */
.L_x_915:
        /* <DEDUP_REMOVED lines=21> */
.L_x_922:
        /* <DEDUP_REMOVED lines=13> */
.L_x_924:
[----:B------:R-:W-:Y:S05]  /*dde0*/  BSYNC.RECONVERGENT B2 ;  /* 0x0000000000027941 */ /* 0x000fea0003800200 */
.L_x_923:
        /* <DEDUP_REMOVED lines=47> */
.L_x_921:
[----:B------:R-:W-:Y:S05]  /*e0e0*/  BSYNC.RECONVERGENT B1 ;  /* 0x0000000000017941 */ /* 0x000fea0003800200 */
.L_x_920:
[----:B------:R-:W-:Y:S01]  /*e0f0*/  I2FP.F32.U32 R57, R57 ;  /* 0x0000003900397245 */ /* 0x000fe20000201000 */
[----:B0-----:R-:W-:Y:S01]  /*e100*/  @P1 IMAD.U32 R98, R27, 0x10000, RZ ;  /* 0x000100001b621824 */ /* 0x001fe200078e00ff */
        /* <DEDUP_REMOVED lines=11> */
[--C-:B------:R-:W-:Y:S02]  /*e1c0*/  @!P1 IMAD.MOV.U32 R88, RZ, RZ, R3.reuse ;  /* 0x000000ffff589224 */ /* 0x100fe400078e0003 */
[----:B------:R-:W-:Y:S01]  /*e1d0*/  HFMA2 R98, -RZ, RZ, 0, 1.1920928955078125e-07 ;  /* 0x00000002ff627431 */ /* 0x000fe200000001ff */
[----:B------:R-:W-:Y:S02]  /*e1e0*/  PRMT R3, R56, 0x7610, R3 ;  /* 0x0000761038037816 */ /* 0x000fe40000000003 */
        /* <DEDUP_REMOVED lines=10> */
.L_x_927:
        /* <DEDUP_REMOVED lines=13> */
.L_x_929:
[----:B------:R-:W-:Y:S05]  /*e360*/  BSYNC.RECONVERGENT B2 ;  /* 0x0000000000027941 */ /* 0x000fea0003800200 */
.L_x_928:
        /* <DEDUP_REMOVED lines=47> */
.L_x_926:
[----:B------:R-:W-:Y:S05]  /*e660*/  BSYNC.RECONVERGENT B1 ;  /* 0x0000000000017941 */ /* 0x000fea0003800200 */
.L_x_925:
[----:B------:R-:W-:Y:S01]  /*e670*/  I2FP.F32.U32 R57, R57 ;  /* 0x0000003900397245 */ /* 0x000fe20000201000 */
[----:B------:R-:W-:Y:S01]  /*e680*/  BSSY.RECONVERGENT B1, `(.L_x_930) ;  /* 0x0000052000017945 */ /* 0x000fe20003800200 */
[----:B------:R-:W-:Y:S01]  /*e690*/  ISETP.NE.AND P6, PT, R98, 0x1, PT ;  /* 0x000000016200780c */ /* 0x000fe20003fc5270 */
[----:B------:R-:W-:Y:S01]  /*e6a0*/  IMAD.MOV.U32 R59, RZ, RZ, R12 ;  /* 0x000000ffff3b7224 */ /* 0x000fe200078e000c */
[----:B------:R-:W-:Y:S01]  /*e6b0*/  SHF.L.U32 R56, R19, 0x10, RZ ;  /* 0x0000001013387819 */ /* 0x000fe200000006ff */
[----:B------:R-:W-:Y:S01]  /*e6c0*/  FFMA.FTZ R57, R57, R118, 1.1641532182693481445e-10 ;  /* 0x2f00000039397423 */ /* 0x000fe20000010076 */
[----:B------:R-:W-:-:S03]  /*e6d0*/  IMAD.MOV.U32 R19, RZ, RZ, 0x2 ;  /* 0x00000002ff137424 */ /* 0x000fc600078e00ff */
        /* <DEDUP_REMOVED lines=13> */
.L_x_932:
[----:B------:R-:W-:Y:S01]  /*e7b0*/  VIADD R61, R61, 0x1 ;  /* 0x000000013d3d7836 */ /* 0x000fe20000000000 */
[----:B------:R-:W-:Y:S03]  /*e7c0*/  BSSY.RECONVERGENT B2, `(.L_x_933) ;  /* 0x000000e000027945 */ /* 0x000fe60003800200 */
        /* <DEDUP_REMOVED lines=13> */
.L_x_934:
[----:B------:R-:W-:Y:S05]  /*e8a0*/  BSYNC.RECONVERGENT B2 ;  /* 0x0000000000027941 */ /* 0x000fea0003800200 */
.L_x_933:
        /* <DEDUP_REMOVED lines=47> */
.L_x_931:
[----:B------:R-:W-:Y:S05]  /*eba0*/  BSYNC.RECONVERGENT B1 ;  /* 0x0000000000017941 */ /* 0x000fea0003800200 */
.L_x_930:
[----:B------:R-:W-:Y:S02]  /*ebb0*/  I2FP.F32.U32 R57, R59 ;  /* 0x0000003b00397245 */ /* 0x000fe40000201000 */
[----:B------:R-:W-:Y:S02]  /*ebc0*/  PRMT R2, R31, 0x7632, R2 ;  /* 0x000076321f027816 */ /* 0x000fe40000000002 */
[----:B------:R-:W-:Y:S01]  /*ebd0*/  @P1 PRMT R56, R27, 0x7632, R56 ;  /* 0x000076321b381816 */ /* 0x000fe20000000038 */
[----:B------:R-:W-:Y:S01]  /*ebe0*/  FFMA.FTZ R57, R57, R118, 1.1641532182693481445e-10 ;  /* 0x2f00000039397423 */ /* 0x000fe20000010076 */
[----:B------:R-:W-:Y:S01]  /*ebf0*/  PRMT R58, R121, 0x5410, R122 ;  /* 0x00005410793a7816 */ /* 0x000fe2000000007a */
[----:B------:R-:W-:Y:S02]  /*ec00*/  IMAD.U32 R2, R2, 0x10000, RZ ;  /* 0x0001000002027824 */ /* 0x000fe400078e00ff */
[----:B------:R-:W-:Y:S01]  /*ec10*/  @P1 IMAD.U32 R56, R56, 0x10000, RZ ;  /* 0x0001000038381824 */ /* 0x000fe200078e00ff */
[----:B------:R-:W-:Y:S01]  /*ec20*/  FSETP.GTU.FTZ.AND P6, PT, R57, R120, PT ;  /* 0x000000783900720b */ /* 0x000fe20003fdc000 */
[----:B------:R-:W-:Y:S01]  /*ec30*/  FMUL.FTZ R2, R2, R119 ;  /* 0x0000007702027220 */ /* 0x000fe20000410000 */
[----:B------:R-:W-:-:S04]  /*ec40*/  PRMT R57, R117, 0x5410, R116 ;  /* 0x0000541075397816 */ /* 0x000fc80000000074 */
[----:B------:R-:W-:-:S05]  /*ec50*/  FSEL R2, R2, RZ, !P6 ;  /* 0x000000ff02027208 */ /* 0x000fca0007000000 */
[----:B------:R-:W-:Y:S01]  /*ec60*/  FADD.FTZ R123, R123, R2 ;  /* 0x000000027b7b7221 */ /* 0x000fe20000010000 */
[----:B------:R-:W-:-:S03]  /*ec70*/  SEL R2, RZ, 0x1, P6 ;  /* 0x00000001ff027807 */ /* 0x000fc60003000000 */
[----:B------:R-:W-:Y:S01]  /*ec80*/  @P1 FADD.FTZ R92, R123, R56 ;  /* 0x000000387b5c1221 */ /* 0x000fe20000010000 */
[----:B------:R-:W-:Y:S02]  /*ec90*/  @!P1 MOV R92, R123 ;  /* 0x0000007b005c9202 */ /* 0x000fe40000000f00 */
[----:B------:R-:W-:Y:S02]  /*eca0*/  PRMT R56, R108, 0x5410, R109 ;  /* 0x000054106c387816 */ /* 0x000fe4000000006d */
[----:B------:R-:W-:-:S04]  /*ecb0*/  F2FP.BF16.F32.PACK_AB R59, RZ, R92 ;  /* 0x0000005cff3b723e */ /* 0x000fc800000010ff */
[----:B------:R-:W-:Y:S01]  /*ecc0*/  PRMT R59, R115, 0x5410, R59 ;  /* 0x00005410733b7816 */ /* 0x000fe2000000003b */
[----:B------:R-:W-:Y:S06]  /*ecd0*/  BRA `(.L_x_935) ;  /* 0x0000002c00d47947 */ /* 0x000fec0003800000 */
.L_x_854:
        /* <DEDUP_REMOVED lines=16> */
.L_x_938:
        /* <DEDUP_REMOVED lines=13> */
.L_x_940:
[----:B------:R-:W-:Y:S05]  /*eeb0*/  BSYNC.RECONVERGENT B2 ;  /* 0x0000000000027941 */ /* 0x000fea0003800200 */
.L_x_939:
[----:B0-----:R-:W-:Y:S01]  /*eec0*/  IMAD.WIDE.U32 R98, R70, -0x326172a9, RZ ;  /* 0xcd9e8d5746627825 */ /* 0x001fe200078e00ff */
[----:B------:R-:W-:-:S03]  /*eed0*/  LOP3.LUT R102, R13, R107, R97, 0x96, !PT ;  /* 0x0000006b0d667212 */ /* 0x000fc600078e9661 */
[----:B------:R-:W-:Y:S02]  /*eee0*/  HFMA2 R75, -RZ, RZ, 0, 0 ;  /* 0x00000000ff4b7431 */ /* 0x000fe400000001ff */
        /* <DEDUP_REMOVED lines=46> */
[----:B------:R-:W-:Y:S02]  /*f1d0*/  IADD3 R19, PT, PT, R97, -0x695add53, RZ ;  /* 0x96a522ad61137810 */ /* 0x000fe40007ffe0ff */
[----:B------:R-:W-:Y:S01]  /*f1e0*/  LOP3.LUT R21, R63, R106, R103, 0x96, !PT ;  /* 0x0000006a3f157212 */ /* 0x000fe200078e9667 */
[----:B------:R-:W-:Y:S01]  /*f1f0*/  IMAD.MOV.U32 R12, RZ, RZ, R102 ;  /* 0x000000ffff0c7224 */ /* 0x000fe200078e0066 */
[----:B------:R-:W-:-:S07]  /*f200*/  LOP3.LUT R22, R19, R98, R105, 0x96, !PT ;  /* 0x0000006213167212 */ /* 0x000fce00078e9669 */
.L_x_937:
[----:B------:R-:W-:Y:S05]  /*f210*/  BSYNC.RECONVERGENT B1 ;  /* 0x0000000000017941 */ /* 0x000fea0003800200 */
.L_x_936:
[----:B------:R-:W1:Y:S01]  /*f220*/  LDC R113, c[0x0][0x408] ;  /* 0x00010200ff717b82 */ /* 0x000e620000000800 */
[----:B------:R-:W-:Y:S01]  /*f230*/  I2FP.F32.U32 R19, R0 ;  /* 0x0000000000137245 */ /* 0x000fe20000201000 */
[----:B------:R-:W-:Y:S01]  /*f240*/  IMAD.MOV.U32 R92, RZ, RZ, 0x2f800000 ;  /* 0x2f800000ff5c7424 */ /* 0x000fe200078e00ff */
[----:B------:R-:W-:Y:S01]  /*f250*/  ISETP.NE.AND P3, PT, R75, 0x1, PT ;  /* 0x000000014b00780c */ /* 0x000fe20003f65270 */
[C---:B-----5:R-:W-:Y:S01]  /*f260*/  IMAD.U32 R0, R56.reuse, 0x10000, RZ ;  /* 0x0001000038007824 */ /* 0x060fe200078e00ff */
[----:B------:R-:W-:Y:S01]  /*f270*/  BSSY.RECONVERGENT B1, `(.L_x_941) ;  /* 0x000005b000017945 */ /* 0x000fe20003800200 */
[----:B------:R-:W-:Y:S01]  /*f280*/  FFMA.FTZ R19, R19, R92, 1.1641532182693481445e-10 ;  /* 0x2f00000013137423 */ /* 0x000fe2000001005c */
[----:B------:R-:W-:Y:S01]  /*f290*/  PRMT R56, R56, 0x7632, R56 ;  /* 0x0000763238387816 */ /* 0x000fe20000000038 */
[----:B------:R-:W2:Y:S01]  /*f2a0*/  LDC R112, c[0x0][0x404] ;  /* 0x00010100ff707b82 */ /* 0x000ea20000000800 */
[----:B------:R-:W-:Y:S02]  /*f2b0*/  IMAD.MOV.U32 R81, RZ, RZ, 0x2 ;  /* 0x00000002ff517424 */ /* 0x000fe400078e00ff */
[----:B-1----:R-:W-:Y:S01]  /*f2c0*/  FMUL.FTZ R0, R0, R113 ;  /* 0x0000007100007220 */ /* 0x002fe20000410000 */
[----:B--2---:R-:W-:-:S02]  /*f2d0*/  FSETP.GTU.FTZ.AND P2, PT, R19, R112, PT ;  /* 0x000000701300720b */ /* 0x004fc40003f5c000 */
[----:B------:R-:W-:Y:S02]  /*f2e0*/  @P1 SHF.L.U32 R19, R24, 0x10, RZ ;  /* 0x0000001018131819 */ /* 0x000fe400000006ff */
        /* <DEDUP_REMOVED lines=15> */
.L_x_943:
        /* <DEDUP_REMOVED lines=13> */
.L_x_945:
[----:B------:R-:W-:Y:S05]  /*f4b0*/  BSYNC.RECONVERGENT B2 ;  /* 0x0000000000027941 */ /* 0x000fea0003800200 */
.L_x_944:
[----:B0-----:R-:W-:Y:S01]  /*f4c0*/  IMAD.WIDE.U32 R102, R70, -0x326172a9, RZ ;  /* 0xcd9e8d5746667825 */ /* 0x001fe200078e00ff */
        /* <DEDUP_REMOVED lines=53> */
.L_x_942:
[----:B------:R-:W-:Y:S05]  /*f820*/  BSYNC.RECONVERGENT B1 ;  /* 0x0000000000017941 */ /* 0x000fea0003800200 */
.L_x_941:
        /* <DEDUP_REMOVED lines=9> */
[----:B------:R-:W-:Y:S01]  /*f8c0*/  FSETP.GTU.FTZ.AND P3, PT, R19, R112, PT ;  /* 0x000000701300720b */ /* 0x000fe20003f7c000 */
        /* <DEDUP_REMOVED lines=15> */
.L_x_948:
        /* <DEDUP_REMOVED lines=13> */
.L_x_950:
[----:B------:R-:W-:Y:S05]  /*fa90*/  BSYNC.RECONVERGENT B2 ;  /* 0x0000000000027941 */ /* 0x000fea0003800200 */
.L_x_949:
        /* <DEDUP_REMOVED lines=54> */
.L_x_947:
[----:B------:R-:W-:Y:S05]  /*fe00*/  BSYNC.RECONVERGENT B1 ;  /* 0x0000000000017941 */ /* 0x000fea0003800200 */
.L_x_946:
[----:B------:R-:W-:Y:S01]  /*fe10*/  I2FP.F32.U32 R19, R19 ;  /* 0x0000001300137245 */ /* 0x000fe20000201000 */
[----:B------:R-:W-:Y:S01]  /*fe20*/  IMAD.U32 R56, R57, 0x10000, RZ ;  /* 0x0001000039387824 */ /* 0x000fe200078e00ff */
[----:B------:R-:W-:Y:S01]  /*fe30*/  @P1 SHF.L.U32 R82, R25, 0x10, RZ ;  /* 0x0000001019521819 */ /* 0x000fe200000006ff */
[----:B------:R-:W-:Y:S01]  /*fe40*/  BSSY.RECONVERGENT B1, `(.L_x_951) ;  /* 0x000005a000017945 */ /* 0x000fe20003800200 */
[----:B------:R-:W-:Y:S02]  /*fe50*/  IMAD.MOV.U32 R81, RZ, RZ, 0x2 ;  /* 0x00000002ff517424 */ /* 0x000fe400078e00ff */
[----:B------:R-:W-:Y:S01]  /*fe60*/  FFMA.FTZ R19, R19, R92, 1.1641532182693481445e-10 ;  /* 0x2f00000013137423 */ /* 0x000fe2000001005c */
[----:B------:R-:W-:-:S04]  /*fe70*/  FMUL.FTZ R56, R56, R113 ;  /* 0x0000007138387220 */ /* 0x000fc80000410000 */
[----:B------:R-:W-:Y:S02]  /*fe80*/  FSETP.GTU.FTZ.AND P2, PT, R19, R112, PT ;  /* 0x000000701300720b */ /* 0x000fe40003f5c000 */
[----:B------:R-:W-:Y:S01]  /*fe90*/  PRMT R19, R57, 0x7632, R19 ;  /* 0x0000763239137816 */ /* 0x000fe20000000013 */
[----:B------:R-:W-:Y:S01]  /*fea0*/  IMAD.MOV.U32 R57, RZ, RZ, R12 ;  /* 0x000000ffff397224 */ /* 0x000fe200078e000c */
[----:B------:R-:W-:Y:S02]  /*feb0*/  FSEL R75, R56, RZ, !P2 ;  /* 0x000000ff384b7208 */ /* 0x000fe40005000000 */
        /* <DEDUP_REMOVED lines=14> */
.L_x_953:
        /* <DEDUP_REMOVED lines=13> */
.L_x_955:
[----:B------:R-:W-:Y:S05]  /*10070*/  BSYNC.RECONVERGENT B2 ;  /* 0x0000000000027941 */ /* 0x000fea0003800200 */
.L_x_954:
[----:B0-----:R-:W-:Y:S01]  /*10080*/  IMAD.WIDE.U32 R98, R70, -0x326172a9, RZ ;  /* 0xcd9e8d5746627825 */ /* 0x001fe200078e00ff */
        /* <DEDUP_REMOVED lines=53> */
.L_x_952:
[----:B------:R-:W-:Y:S05]  /*103e0*/  BSYNC.RECONVERGENT B1 ;  /* 0x0000000000017941 */ /* 0x000fea0003800200 */
.L_x_951:
[----:B------:R-:W-:Y:S01]  /*103f0*/  I2FP.F32.U32 R57, R57 ;  /* 0x0000003900397245 */ /* 0x000fe20000201000 */
[----:B------:R-:W-:Y:S01]  /*10400*/  IMAD.U32 R56, R19, 0x10000, RZ ;  /* 0x0001000013387824 */ /* 0x000fe200078e00ff */
[----:B------:R-:W-:Y:S01]  /*10410*/  @P1 PRMT R19, R25, 0x7632, R19 ;  /* 0x0000763219131816 */ /* 0x000fe20000000013 */
[----:B------:R-:W-:Y:S02]  /*10420*/  BSSY.RECONVERGENT B1, `(.L_x_956) ;  /* 0x000005a000017945 */ /* 0x000fe40003800200 */
[----:B------:R-:W-:Y:S01]  /*10430*/  FFMA.FTZ R57, R57, R92, 1.1641532182693481445e-10 ;  /* 0x2f00000039397423 */ /* 0x000fe2000001005c */
[----:B------:R-:W-:Y:S01]  /*10440*/  FMUL.FTZ R56, R56, R113 ;  /* 0x0000007138387220 */ /* 0x000fe20000410000 */
[----:B------:R-:W-:-:S03]  /*10450*/  @P1 SHF.L.U32 R19, R19, 0x10, RZ ;  /* 0x0000001013131819 */ /* 0x000fc600000006ff */
[----:B------:R-:W-:Y:S01]  /*10460*/  FSETP.GTU.FTZ.AND P2, PT, R57, R112, PT ;  /* 0x000000703900720b */ /* 0x000fe20003f5c000 */
[----:B------:R-:W-:-:S03]  /*10470*/  IMAD.MOV.U32 R57, RZ, RZ, 0x2 ;  /* 0x00000002ff397424 */ /* 0x000fc600078e00ff */
[----:B------:R-:W-:Y:S02]  /*10480*/  FSEL R82, R56, RZ, !P2 ;  /* 0x000000ff38527208 */ /* 0x000fe40005000000 */
[----:B------:R-:W-:Y:S02]  /*10490*/  PLOP3.LUT P3, PT, P2, PT, PT, 0x8, 0x80 ;  /* 0x000000000080781c */ /* 0x000fe4000176e170 */
[----:B------:R-:W-:Y:S01]  /*104a0*/  ISETP.NE.AND P2, PT, R81, 0x1, PT ;  /* 0x000000015100780c */ /* 0x000fe20003f45270 */
[----:B------:R-:W-:Y:S01]  /*104b0*/  @P1 FADD.FTZ R82, R19, R82 ;  /* 0x0000005213521221 */ /* 0x000fe20000010000 */
[----:B------:R-:W-:Y:S01]  /*104c0*/  IMAD.MOV.U32 R19, RZ, RZ, R12 ;  /* 0x000000ffff137224 */ /* 0x000fe200078e000c */
[----:B------:R-:W-:-:S03]  /*104d0*/  P2R R107, PR, RZ, 0x8 ;  /* 0x00000008ff6b7803 */ /* 0x000fc60000000000 */
        /* <DEDUP_REMOVED lines=10> */
.L_x_958:
        /* <DEDUP_REMOVED lines=13> */
.L_x_960:
[----:B------:R-:W-:Y:S05]  /*10650*/  BSYNC.RECONVERGENT B2 ;  /* 0x0000000000027941 */ /* 0x000fea0003800200 */
.L_x_959:
        /* <DEDUP_REMOVED lines=54> */
.L_x_957:
[----:B------:R-:W-:Y:S05]  /*109c0*/  BSYNC.RECONVERGENT B1 ;  /* 0x0000000000017941 */ /* 0x000fea0003800200 */
.L_x_956:
[----:B------:R-:W-:Y:S01]  /*109d0*/  I2FP.F32.U32 R19, R19 ;  /* 0x0000001300137245 */ /* 0x000fe20000201000 */
[----:B------:R-:W-:Y:S01]  /*109e0*/  IMAD.U32 R56, R58, 0x10000, RZ ;  /* 0x000100003a387824 */ /* 0x000fe200078e00ff */
[----:B------:R-:W-:Y:S01]  /*109f0*/  ISETP.NE.AND P3, PT, R57, 0x1, PT ;  /* 0x000000013900780c */ /* 0x000fe20003f65270 */
[----:B------:R-:W-:Y:S01]  /*10a00*/  BSSY.RECONVERGENT B1, `(.L_x_961) ;  /* 0x0000059000017945 */ /* 0x000fe20003800200 */
[----:B------:R-:W-:Y:S01]  /*10a10*/  @P1 SHF.L.U32 R88, R26, 0x10, RZ ;  /* 0x000000101a581819 */ /* 0x000fe200000006ff */
[----:B------:R-:W-:Y:S01]  /*10a20*/  FFMA.FTZ R19, R19, R92, 1.1641532182693481445e-10 ;  /* 0x2f00000013137423 */ /* 0x000fe2000001005c */
[----:B------:R-:W-:Y:S01]  /*10a30*/  FMUL.FTZ R56, R56, R113 ;  /* 0x0000007138387220 */ /* 0x000fe20000410000 */
[----:B------:R-:W-:-:S03]  /*10a40*/  PRMT R58, R58, 0x7632, R58 ;  /* 0x000076323a3a7816 */ /* 0x000fc6000000003a */
[----:B------:R-:W-:Y:S01]  /*10a50*/  FSETP.GTU.FTZ.AND P2, PT, R19, R112, PT ;  /* 0x000000701300720b */ /* 0x000fe20003f5c000 */
[----:B------:R-:W-:-:S03]  /*10a60*/  IMAD.MOV.U32 R19, RZ, RZ, R12 ;  /* 0x000000ffff137224 */ /* 0x000fc600078e000c */
        /* <DEDUP_REMOVED lines=14> */
.L_x_963:
        /* <DEDUP_REMOVED lines=13> */
.L_x_965:
[----:B------:R-:W-:Y:S05]  /*10c20*/  BSYNC.RECONVERGENT B2 ;  /* 0x0000000000027941 */ /* 0x000fea0003800200 */
.L_x_964:
        /* <DEDUP_REMOVED lines=54> */
.L_x_962:
[----:B------:R-:W-:Y:S05]  /*10f90*/  BSYNC.RECONVERGENT B1 ;  /* 0x0000000000017941 */ /* 0x000fea0003800200 */
.L_x_961:
[----:B------:R-:W-:Y:S01]  /*10fa0*/  I2FP.F32.U32 R19, R19 ;  /* 0x0000001300137245 */ /* 0x000fe20000201000 */
[----:B------:R-:W-:Y:S01]  /*10fb0*/  IMAD.U32 R58, R58, 0x10000, RZ ;  /* 0x000100003a3a7824 */ /* 0x000fe200078e00ff */
[----:B------:R-:W-:Y:S01]  /*10fc0*/  ISETP.NE.AND P4, PT, R88, 0x1, PT ;  /* 0x000000015800780c */ /* 0x000fe20003f85270 */
[----:B------:R-:W-:Y:S01]  /*10fd0*/  BSSY.RECONVERGENT B1, `(.L_x_966) ;  /* 0x0000059000017945 */ /* 0x000fe20003800200 */
[----:B------:R-:W-:Y:S01]  /*10fe0*/  @P1 PRMT R56, R26, 0x7632, R56 ;  /* 0x000076321a381816 */ /* 0x000fe20000000038 */
[----:B------:R-:W-:Y:S01]  /*10ff0*/  FFMA.FTZ R19, R19, R92, 1.1641532182693481445e-10 ;  /* 0x2f00000013137423 */ /* 0x000fe2000001005c */
[----:B------:R-:W-:Y:S02]  /*11000*/  FMUL.FTZ R58, R58, R113 ;  /* 0x000000713a3a7220 */ /* 0x000fe40000410000 */
[----:B------:R-:W-:Y:S02]  /*11010*/  @P1 SHF.L.U32 R56, R56, 0x10, RZ ;  /* 0x0000001038381819 */ /* 0x000fe400000006ff */
[----:B------:R-:W-:Y:S01]  /*11020*/  FSETP.GTU.FTZ.AND P3, PT, R19, R112, PT ;  /* 0x000000701300720b */ /* 0x000fe20003f7c000 */
        /* <DEDUP_REMOVED lines=15> */
.L_x_968:
        /* <DEDUP_REMOVED lines=13> */
.L_x_970:
[----:B------:R-:W-:Y:S05]  /*111f0*/  BSYNC.RECONVERGENT B2 ;  /* 0x0000000000027941 */ /* 0x000fea0003800200 */
.L_x_969:
        /* <DEDUP_REMOVED lines=54> */
.L_x_967:
[----:B------:R-:W-:Y:S05]  /*11560*/  BSYNC.RECONVERGENT B1 ;  /* 0x0000000000017941 */ /* 0x000fea0003800200 */
.L_x_966:
        /* <DEDUP_REMOVED lines=9> */
[----:B------:R-:W-:-:S03]  /*11600*/  IMAD.MOV.U32 R19, RZ, RZ, 0x2 ;  /* 0x00000002ff137424 */ /* 0x000fc600078e00ff */
        /* <DEDUP_REMOVED lines=14> */
.L_x_973:
        /* <DEDUP_REMOVED lines=13> */
.L_x_975:
[----:B------:R-:W-:Y:S05]  /*117c0*/  BSYNC.RECONVERGENT B2 ;  /* 0x0000000000027941 */ /* 0x000fea0003800200 */
.L_x_974:
        /* <DEDUP_REMOVED lines=54> */
.L_x_972:
[----:B------:R-:W-:Y:S05]  /*11b30*/  BSYNC.RECONVERGENT B1 ;  /* 0x0000000000017941 */ /* 0x000fea0003800200 */
.L_x_971:
[----:B------:R-:W-:Y:S01]  /*11b40*/  I2FP.F32.U32 R57, R57 ;  /* 0x0000003900397245 */ /* 0x000fe20000201000 */
[----:B------:R-:W-:Y:S01]  /*11b50*/  IMAD.U32 R56, R117, 0x10000, RZ ;  /* 0x0001000075387824 */ /* 0x000fe200078e00ff */
[----:B------:R-:W-:-:S03]  /*11b60*/  @P1 PRMT R58, R27, 0x7632, R58 ;  /* 0x000076321b3a1816 */ /* 0x000fc6000000003a */
[----:B------:R-:W-:Y:S01]  /*11b70*/  FFMA.FTZ R57, R57, R92, 1.1641532182693481445e-10 ;  /* 0x2f00000039397423 */ /* 0x000fe2000001005c */
[----:B------:R-:W-:Y:S01]  /*11b80*/  FMUL.FTZ R56, R56, R113 ;  /* 0x0000007138387220 */ /* 0x000fe20000410000 */
[----:B------:R-:W-:Y:S02]  /*11b90*/  @P1 SHF.L.U32 R59, R58, 0x10, RZ ;  /* 0x000000103a3b1819 */ /* 0x000fe400000006ff */
[----:B------:R-:W-:Y:S02]  /*11ba0*/  PRMT R58, R115, 0x5410, R116 ;  /* 0x00005410733a7816 */ /* 0x000fe40000000074 */
[----:B------:R-:W-:Y:S02]  /*11bb0*/  FSETP.GTU.FTZ.AND P5, PT, R57, R112, PT ;  /* 0x000000703900720b */ /* 0x000fe40003fbc000 */
[----:B------:R-:W-:Y:S02]  /*11bc0*/  PRMT R57, R111, 0x5410, R110 ;  /* 0x000054106f397816 */ /* 0x000fe4000000006e */
[----:B------:R-:W-:-:S02]  /*11bd0*/  FSEL R92, R56, RZ, !P5 ;  /* 0x000000ff385c7208 */ /* 0x000fc40006800000 */
[----:B------:R-:W-:Y:S02]  /*11be0*/  PLOP3.LUT P5, PT, P5, PT, PT, 0x8, 0x80 ;  /* 0x000000000080781c */ /* 0x000fe40002fae170 */
[----:B------:R-:W-:Y:S01]  /*11bf0*/  PRMT R56, R108, 0x5410, R109 ;  /* 0x000054106c387816 */ /* 0x000fe2000000006d */
[----:B------:R-:W-:-:S05]  /*11c00*/  @P1 FADD.FTZ R92, R59, R92 ;  /* 0x0000005c3b5c1221 */ /* 0x000fca0000010000 */
[----:B------:R-:W-:-:S04]  /*11c10*/  F2FP.BF16.F32.PACK_AB R59, RZ, R92 ;  /* 0x0000005cff3b723e */ /* 0x000fc800000010ff */
[----:B------:R-:W-:-:S07]  /*11c20*/  PRMT R59, R114, 0x5410, R59 ;  /* 0x00005410723b7816 */ /* 0x000fce000000003b */
.L_x_935:
[----:B0-----:R-:W0:Y:S01]  /*11c30*/  LDC.64 R102, c[0x0][0x3a8] ;  /* 0x0000ea00ff667b82 */ /* 0x001e220000000a00 */
        /* <DEDUP_REMOVED lines=42> */
.L_x_976:
[----:B------:R-:W-:Y:S01]  /*11ee0*/  IMAD.MOV.U32 R95, RZ, RZ, R104 ;  /* 0x000000ffff5f7224 */ /* 0x000fe200078e0068 */
[----:B------:R-:W-:-:S07]  /*11ef0*/  IADD3 R101, PT, PT, R101, 0x100, RZ ;  /* 0x0000010065657810 */ /* 0x000fce0007ffe0ff */
.L_x_853:
[----:B------:R-:W-:Y:S05]  /*11f00*/  BSYNC.RECONVERGENT B0 ;  /* 0x0000000000007941 */ /* 0x000fea0003800200 */
.L_x_852:
        /* <DEDUP_REMOVED lines=40> */
.L_x_982:
        /* <DEDUP_REMOVED lines=13> */
.L_x_984:
[----:B------:R-:W-:Y:S05]  /*12260*/  BSYNC.RECONVERGENT B2 ;  /* 0x0000000000027941 */ /* 0x000fea0003800200 */
.L_x_983:
        /* <DEDUP_REMOVED lines=42> */
[----:B------:R-:W-:Y:S02]  /*12510*/  HFMA2 R7, -RZ, RZ, 0, 0 ;  /* 0x00000000ff077431 */ /* 0x000fe400000001ff */
[----:B------:R-:W-:Y:S01]  /*12520*/  IMAD.MOV.U32 R12, RZ, RZ, R6 ;  /* 0x000000ffff0c7224 */ /* 0x000fe200078e0006 */
[----:B------:R-:W-:Y:S01]  /*12530*/  LOP3.LUT R22, R117, R4, R3, 0x96, !PT ;  /* 0x0000000475167212 */ /* 0x000fe200078e9603 */
[----:B------:R-:W-:-:S07]  /*12540*/  IMAD.MOV.U32 R3, RZ, RZ, R95 ;  /* 0x000000ffff037224 */ /* 0x000fce00078e005f */
.L_x_981:
[----:B------:R-:W-:Y:S05]  /*12550*/  BSYNC.RECONVERGENT B1 ;  /* 0x0000000000017941 */ /* 0x000fea0003800200 */
.L_x_980:
[----:B------:R-:W1:Y:S01]  /*12560*/  LDC R121, c[0x0][0x408] ;  /* 0x00010200ff797b82 */ /* 0x000e620000000800 */
[----:B------:R-:W-:Y:S01]  /*12570*/  I2FP.F32.U32 R4, R3 ;  /* 0x0000000300047245 */ /* 0x000fe20000201000 */
[----:B------:R-:W-:Y:S01]  /*12580*/  IMAD.MOV.U32 R119, RZ, RZ, 0x2f800000 ;  /* 0x2f800000ff777424 */ /* 0x000fe200078e00ff */
[----:B------:R-:W-:Y:S01]  /*12590*/  ISETP.NE.AND P3, PT, R7, 0x1, PT ;  /* 0x000000010700780c */ /* 0x000fe20003f65270 */
[----:B-----5:R-:W-:Y:S01]  /*125a0*/  IMAD.U32 R6, R56, 0x10000, RZ ;  /* 0x0001000038067824 */ /* 0x020fe200078e00ff */
[----:B------:R-:W-:Y:S01]  /*125b0*/  BSSY.RECONVERGENT B1, `(.L_x_985) ;  /* 0x0000051000017945 */ /* 0x000fe20003800200 */
[----:B------:R-:W-:Y:S01]  /*125c0*/  FFMA.FTZ R3, R4, R119, 1.1641532182693481445e-10 ;  /* 0x2f00000004037423 */ /* 0x000fe20000010077 */
[----:B------:R-:W-:Y:S01]  /*125d0*/  HFMA2 R8, -RZ, RZ, 0, 1.1920928955078125e-07 ;  /* 0x00000002ff087431 */ /* 0x000fe200000001ff */
[----:B------:R-:W2:Y:S01]  /*125e0*/  LDC R120, c[0x0][0x404] ;  /* 0x00010100ff787b82 */ /* 0x000ea20000000800 */
[----:B------:R-:W-:Y:S01]  /*125f0*/  PRMT R56, R56, 0x7632, R56 ;  /* 0x0000763238387816 */ /* 0x000fe20000000038 */
[----:B------:R-:W-:-:S02]  /*12600*/  IMAD.MOV.U32 R5, RZ, RZ, R12 ;  /* 0x000000ffff057224 */ /* 0x000fc400078e000c */
[----:B-1----:R-:W-:Y:S01]  /*12610*/  FMUL.FTZ R6, R6, R121 ;  /* 0x0000007906067220 */ /* 0x002fe20000410000 */
[----:B--2---:R-:W-:-:S04]  /*12620*/  FSETP.GTU.FTZ.AND P4, PT, R3, R120, PT ;  /* 0x000000780300720b */ /* 0x004fc80003f9c000 */
        /* <DEDUP_REMOVED lines=12> */
.L_x_987:
        /* <DEDUP_REMOVED lines=13> */
.L_x_989:
[----:B------:R-:W-:Y:S05]  /*127c0*/  BSYNC.RECONVERGENT B2 ;  /* 0x0000000000027941 */ /* 0x000fea0003800200 */
.L_x_988:
        /* <DEDUP_REMOVED lines=47> */
.L_x_986:
[----:B------:R-:W-:Y:S05]  /*12ac0*/  BSYNC.RECONVERGENT B1 ;  /* 0x0000000000017941 */ /* 0x000fea0003800200 */
.L_x_985:
[----:B------:R-:W-:Y:S01]  /*12ad0*/  I2FP.F32.U32 R4, R5 ;  /* 0x0000000500047245 */ /* 0x000fe20000201000 */
[----:B0-----:R-:W-:Y:S01]  /*12ae0*/  @P2 IMAD.U32 R72, R24, 0x10000, RZ ;  /* 0x0001000018482824 */ /* 0x001fe200078e00ff */
[----:B------:R-:W-:Y:S01]  /*12af0*/  SHF.L.U32 R6, R28, 0x10, RZ ;  /* 0x000000101c067819 */ /* 0x000fe200000006ff */
[----:B------:R-:W-:Y:S02]  /*12b00*/  BSSY.RECONVERGENT B1, `(.L_x_990) ;  /* 0x0000053000017945 */ /* 0x000fe40003800200 */
[----:B------:R-:W-:Y:S02]  /*12b10*/  FFMA.FTZ R5, R4, R119, 1.1641532182693481445e-10 ;  /* 0x2f00000004057423 */ /* 0x000fe40000010077 */
[----:B------:R-:W-:Y:S01]  /*12b20*/  FMUL.FTZ R4, R6, R121 ;  /* 0x0000007906047220 */ /* 0x000fe20000410000 */
[----:B------:R-:W-:Y:S02]  /*12b30*/  HFMA2 R6, -RZ, RZ, 0, 1.1920928955078125e-07 ;  /* 0x00000002ff067431 */ /* 0x000fe400000001ff */
[----:B------:R-:W-:-:S04]  /*12b40*/  FSETP.GTU.FTZ.AND P3, PT, R5, R120, PT ;  /* 0x000000780500720b */ /* 0x000fc80003f7c000 */
[----:B------:R-:W-:Y:S02]  /*12b50*/  FSEL R4, R4, RZ, !P3 ;  /* 0x000000ff04047208 */ /* 0x000fe40005800000 */
[----:B------:R-:W-:Y:S02]  /*12b60*/  SEL R9, RZ, 0x1, P3 ;  /* 0x00000001ff097807 */ /* 0x000fe40001800000 */
[----:B------:R-:W-:Y:S01]  /*12b70*/  ISETP.NE.AND P3, PT, R8, 0x1, PT ;  /* 0x000000010800780c */ /* 0x000fe20003f65270 */
[----:B------:R-:W-:-:S04]  /*12b80*/  FADD.FTZ R3, R3, R4 ;  /* 0x0000000403037221 */ /* 0x000fc80000010000 */
[--C-:B------:R-:W-:Y:S01]  /*12b90*/  @P2 FADD.FTZ R72, R72, R3.reuse ;  /* 0x0000000348482221 */ /* 0x100fe20000010000 */
[----:B------:R-:W-:Y:S02]  /*12ba0*/  @!P2 IMAD.MOV.U32 R72, RZ, RZ, R3 ;  /* 0x000000ffff48a224 */ /* 0x000fe400078e0003 */
[----:B------:R-:W-:-:S03]  /*12bb0*/  IMAD.MOV.U32 R3, RZ, RZ, R12 ;  /* 0x000000ffff037224 */ /* 0x000fc600078e000c */
        /* <DEDUP_REMOVED lines=10> */
.L_x_992:
        /* <DEDUP_REMOVED lines=13> */
.L_x_994:
[----:B------:R-:W-:Y:S05]  /*12d30*/  BSYNC.RECONVERGENT B2 ;  /* 0x0000000000027941 */ /* 0x000fea0003800200 */
.L_x_993:
        /* <DEDUP_REMOVED lines=47> */
.L_x_991:
[----:B------:R-:W-:Y:S05]  /*13030*/  BSYNC.RECONVERGENT B1 ;  /* 0x0000000000017941 */ /* 0x000fea0003800200 */
.L_x_990:
[----:B------:R-:W-:Y:S01]  /*13040*/  I2FP.F32.U32 R4, R3 ;  /* 0x0000000300047245 */ /* 0x000fe20000201000 */
[----:B------:R-:W-:Y:S01]  /*13050*/  BSSY.RECONVERGENT B1, `(.L_x_995) ;  /* 0x0000051000017945 */ /* 0x000fe20003800200 */
[----:B------:R-:W-:Y:S01]  /*13060*/  SHF.L.U32 R56, R56, 0x10, RZ ;  /* 0x0000001038387819 */ /* 0x000fe200000006ff */
[----:B------:R-:W-:Y:S02]  /*13070*/  IMAD.MOV.U32 R7, RZ, RZ, 0x2 ;  /* 0x00000002ff077424 */ /* 0x000fe400078e00ff */
[----:B------:R-:W-:Y:S01]  /*13080*/  FFMA.FTZ R3, R4, R119, 1.1641532182693481445e-10 ;  /* 0x2f00000004037423 */ /* 0x000fe20000010077 */
[----:B------:R-:W-:Y:S02]  /*13090*/  IMAD.MOV.U32 R5, RZ, RZ, R12 ;  /* 0x000000ffff057224 */ /* 0x000fe400078e000c */
[----:B------:R-:W-:Y:S02]  /*130a0*/  FMUL.FTZ R56, R56, R121 ;  /* 0x0000007938387220 */ /* 0x000fe40000410000 */
        /* <DEDUP_REMOVED lines=14> */
.L_x_997:
        /* <DEDUP_REMOVED lines=13> */
.L_x_999:
[----:B------:R-:W-:Y:S05]  /*13260*/  BSYNC.RECONVERGENT B2 ;  /* 0x0000000000027941 */ /* 0x000fea0003800200 */
.L_x_998:
        /* <DEDUP_REMOVED lines=38> */
[----:B------:R-:W-:Y:S01]  /*134d0*/  LOP3.LUT R98, R113, R98, R7, 0x96, !PT ;  /* 0x0000006271627212 */ /* 0x000fe200078e9607 */
[----:B------:R-:W-:Y:S02]  /*134e0*/  HFMA2 R7, -RZ, RZ, 0, 0 ;  /* 0x00000000ff077431 */ /* 0x000fe400000001ff */
[----:B------:R-:W-:-:S04]  /*134f0*/  IMAD.WIDE.U32 R4, R5, -0x2daee0ad, RZ ;  /* 0xd2511f5305047825 */ /* 0x000fc800078e00ff */
[----:B------:R-:W-:Y:S01]  /*13500*/  IMAD.WIDE.U32 R98, R98, -0x326172a9, RZ ;  /* 0xcd9e8d5762627825 */ /* 0x000fe200078e00ff */
[----:B------:R-:W-:-:S03]  /*13510*/  LOP3.LUT R22, R117, R6, R5, 0x96, !PT ;  /* 0x0000000675167212 */ /* 0x000fc600078e9605 */
[----:B------:R-:W-:Y:S01]  /*13520*/  IMAD.MOV.U32 R5, RZ, RZ, R2 ;  /* 0x000000ffff057224 */ /* 0x000fe200078e0002 */
[----:B------:R-:W-:Y:S01]  /*13530*/  LOP3.LUT R21, R63, R102, R99, 0x96, !PT ;  /* 0x000000663f157212 */ /* 0x000fe200078e9663 */
[----:B------:R-:W-:Y:S01]  /*13540*/  IMAD.MOV.U32 R2, RZ, RZ, R4 ;  /* 0x000000ffff027224 */ /* 0x000fe200078e0004 */
[----:B------:R-:W-:-:S07]  /*13550*/  MOV R12, R98 ;  /* 0x00000062000c7202 */ /* 0x000fce0000000f00 */
.L_x_996:
[----:B------:R-:W-:Y:S05]  /*13560*/  BSYNC.RECONVERGENT B1 ;  /* 0x0000000000017941 */ /* 0x000fea0003800200 */
.L_x_995:
[----:B------:R-:W-:Y:S01]  /*13570*/  I2FP.F32.U32 R4, R5 ;  /* 0x0000000500047245 */ /* 0x000fe20000201000 */
[----:B------:R-:W-:Y:S01]  /*13580*/  BSSY.RECONVERGENT B1, `(.L_x_1000) ;  /* 0x0000057000017945 */ /* 0x000fe20003800200 */
[----:B------:R-:W-:Y:S01]  /*13590*/  PRMT R5, R28, 0x7632, R5 ;  /* 0x000076321c057816 */ /* 0x000fe20000000005 */
[----:B------:R-:W-:-:S04]  /*135a0*/  IMAD.MOV.U32 R56, RZ, RZ, 0x2 ;  /* 0x00000002ff387424 */ /* 0x000fc800078e00ff */
[----:B------:R-:W-:Y:S02]  /*135b0*/  IMAD.U32 R6, R5, 0x10000, RZ ;  /* 0x0001000005067824 */ /* 0x000fe400078e00ff */
[----:B------:R-:W-:Y:S01]  /*135c0*/  FFMA.FTZ R5, R4, R119, 1.1641532182693481445e-10 ;  /* 0x2f00000004057423 */ /* 0x000fe20000010077 */
[----:B------:R-:W-:Y:S01]  /*135d0*/  @P2 PRMT R4, R24, 0x7632, R4 ;  /* 0x0000763218042816 */ /* 0x000fe20000000004 */
[----:B------:R-:W-:-:S03]  /*135e0*/  FMUL.FTZ R6, R6, R121 ;  /* 0x0000007906067220 */ /* 0x000fc60000410000 */
[----:B------:R-:W-:Y:S01]  /*135f0*/  FSETP.GTU.FTZ.AND P3, PT, R5, R120, PT ;  /* 0x000000780500720b */ /* 0x000fe20003f7c000 */
[----:B------:R-:W-:-:S03]  /*13600*/  @P2 IMAD.U32 R4, R4, 0x10000, RZ ;  /* 0x0001000004042824 */ /* 0x000fc600078e00ff */
        /* <DEDUP_REMOVED lines=17> */
.L_x_1002:
        /* <DEDUP_REMOVED lines=13> */
.L_x_1004:
[----:B------:R-:W-:Y:S05]  /*137f0*/  BSYNC.RECONVERGENT B2 ;  /* 0x0000000000027941 */ /* 0x000fea0003800200 */
.L_x_1003:
        /* <DEDUP_REMOVED lines=47> */
.L_x_1001:
[----:B------:R-:W-:Y:S05]  /*13af0*/  BSYNC.RECONVERGENT B1 ;  /* 0x0000000000017941 */ /* 0x000fea0003800200 */
.L_x_1000:
[----:B------:R-:W-:Y:S01]  /*13b00*/  I2FP.F32.U32 R4, R3 ;  /* 0x0000000300047245 */ /* 0x000fe20000201000 */
[C---:B------:R-:W-:Y:S01]  /*13b10*/  IMAD.U32 R6, R57.reuse, 0x10000, RZ ;  /* 0x0001000039067824 */ /* 0x040fe200078e00ff */
[----:B------:R-:W-:Y:S01]  /*13b20*/  BSSY.RECONVERGENT B1, `(.L_x_1005) ;  /* 0x0000051000017945 */ /* 0x000fe20003800200 */
[----:B------:R-:W-:Y:S01]  /*13b30*/  PRMT R3, R57, 0x7632, R3 ;  /* 0x0000763239037816 */ /* 0x000fe20000000003 */
[----:B------:R-:W-:Y:S02]  /*13b40*/  IMAD.MOV.U32 R57, RZ, RZ, 0x2 ;  /* 0x00000002ff397424 */ /* 0x000fe400078e00ff */
[----:B------:R-:W-:Y:S01]  /*13b50*/  FFMA.FTZ R5, R4, R119, 1.1641532182693481445e-10 ;  /* 0x2f00000004057423 */ /* 0x000fe20000010077 */
[----:B------:R-:W-:Y:S01]  /*13b60*/  FMUL.FTZ R6, R6, R121 ;  /* 0x0000007906067220 */ /* 0x000fe20000410000 */
[----:B------:R-:W-:-:S03]  /*13b70*/  MOV R7, R12 ;  /* 0x0000000c00077202 */ /* 0x000fc60000000f00 */
        /* <DEDUP_REMOVED lines=14> */
.L_x_1007:
        /* <DEDUP_REMOVED lines=13> */
.L_x_1009:
[----:B------:R-:W-:Y:S05]  /*13d30*/  BSYNC.RECONVERGENT B2 ;  /* 0x0000000000027941 */ /* 0x000fea0003800200 */
.L_x_1008:
        /* <DEDUP_REMOVED lines=43> */
[----:B------:R-:W-:Y:S01]  /*13ff0*/  IMAD.MOV.U32 R12, RZ, RZ, R56 ;  /* 0x000000ffff0c7224 */ /* 0x000fe200078e0038 */
[----:B------:R-:W-:Y:S01]  /*14000*/  LOP3.LUT R22, R117, R6, R5, 0x96, !PT ;  /* 0x0000000675167212 */ /* 0x000fe200078e9605 */
[----:B------:R-:W-:Y:S01]  /*14010*/  IMAD.MOV.U32 R57, RZ, RZ, RZ ;  /* 0x000000ffff397224 */ /* 0x000fe200078e00ff */
[----:B------:R-:W-:-:S07]  /*14020*/  MOV R2, R4 ;  /* 0x0000000400027202 */ /* 0x000fce0000000f00 */
.L_x_1006:
[----:B------:R-:W-:Y:S05]  /*14030*/  BSYNC.RECONVERGENT B1 ;  /* 0x0000000000017941 */ /* 0x000fea0003800200 */
.L_x_1005:
[----:B------:R-:W-:Y:S01]  /*14040*/  I2FP.F32.U32 R4, R7 ;  /* 0x0000000700047245 */ /* 0x000fe20000201000 */
[----:B------:R-:W-:Y:S01]  /*14050*/  IMAD.U32 R6, R29, 0x10000, RZ ;  /* 0x000100001d067824 */ /* 0x000fe200078e00ff */
[----:B------:R-:W-:Y:S03]  /*14060*/  BSSY.RECONVERGENT B1, `(.L_x_1010) ;  /* 0x0000054000017945 */ /* 0x000fe60003800200 */
[----:B------:R-:W-:Y:S01]  /*14070*/  FFMA.FTZ R5, R4, R119, 1.1641532182693481445e-10 ;  /* 0x2f00000004057423 */ /* 0x000fe20000010077 */
[----:B------:R-:W-:Y:S01]  /*14080*/  FMUL.FTZ R4, R6, R121 ;  /* 0x0000007906047220 */ /* 0x000fe20000410000 */
[----:B------:R-:W-:-:S03]  /*14090*/  @P2 SHF.L.U32 R6, R25, 0x10, RZ ;  /* 0x0000001019062819 */ /* 0x000fc600000006ff */
        /* <DEDUP_REMOVED lines=19> */
.L_x_1012:
        /* <DEDUP_REMOVED lines=13> */
.L_x_1014:
[----:B------:R-:W-:Y:S05]  /*142a0*/  BSYNC.RECONVERGENT B2 ;  /* 0x0000000000027941 */ /* 0x000fea0003800200 */
.L_x_1013:
        /* <DEDUP_REMOVED lines=47> */
.L_x_1011:
[----:B------:R-:W-:Y:S05]  /*145a0*/  BSYNC.RECONVERGENT B1 ;  /* 0x0000000000017941 */ /* 0x000fea0003800200 */
.L_x_1010:
        /* <DEDUP_REMOVED lines=21> */
.L_x_1017:
        /* <DEDUP_REMOVED lines=13> */
.L_x_1019:
[----:B------:R-:W-:Y:S05]  /*147d0*/  BSYNC.RECONVERGENT B2 ;  /* 0x0000000000027941 */ /* 0x000fea0003800200 */
.L_x_1018:
        /* <DEDUP_REMOVED lines=44> */
[----:B------:R-:W-:Y:S02]  /*14aa0*/  LOP3.LUT R22, R117, R56, R5, 0x96, !PT ;  /* 0x0000003875167212 */ /* 0x000fe400078e9605 */
[----:B------:R-:W-:Y:S01]  /*14ab0*/  MOV R5, R2 ;  /* 0x0000000200057202 */ /* 0x000fe20000000f00 */
[----:B------:R-:W-:-:S07]  /*14ac0*/  IMAD.MOV.U32 R2, RZ, RZ, R4 ;  /* 0x000000ffff027224 */ /* 0x000fce00078e0004 */
.L_x_1016:
[----:B------:R-:W-:Y:S05]  /*14ad0*/  BSYNC.RECONVERGENT B1 ;  /* 0x0000000000017941 */ /* 0x000fea0003800200 */
.L_x_1015:
[----:B------:R-:W-:Y:S01]  /*14ae0*/  I2FP.F32.U32 R4, R5 ;  /* 0x0000000500047245 */ /* 0x000fe20000201000 */
[----:B------:R-:W-:Y:S01]  /*14af0*/  BSSY.RECONVERGENT B1, `(.L_x_1020) ;  /* 0x0000057000017945 */ /* 0x000fe20003800200 */
[----:B------:R-:W-:Y:S01]  /*14b00*/  PRMT R5, R29, 0x7632, R5 ;  /* 0x000076321d057816 */ /* 0x000fe20000000005 */
[----:B------:R-:W-:-:S03]  /*14b10*/  HFMA2 R79, -RZ, RZ, 0, 1.1920928955078125e-07 ;  /* 0x00000002ff4f7431 */ /* 0x000fc600000001ff */
[----:B------:R-:W-:Y:S01]  /*14b20*/  SHF.L.U32 R6, R5, 0x10, RZ ;  /* 0x0000001005067819 */ /* 0x000fe200000006ff */
[----:B------:R-:W-:Y:S01]  /*14b30*/  FFMA.FTZ R5, R4, R119, 1.1641532182693481445e-10 ;  /* 0x2f00000004057423 */ /* 0x000fe20000010077 */
[----:B------:R-:W-:-:S03]  /*14b40*/  @P2 PRMT R4, R25, 0x7632, R4 ;  /* 0x0000763219042816 */ /* 0x000fc60000000004 */
[----:B------:R-:W-:Y:S01]  /*14b50*/  FMUL.FTZ R6, R6, R121 ;  /* 0x0000007906067220 */ /* 0x000fe20000410000 */
[----:B------:R-:W-:Y:S01]  /*14b60*/  FSETP.GTU.FTZ.AND P3, PT, R5, R120, PT ;  /* 0x000000780500720b */ /* 0x000fe20003f7c000 */
[----:B------:R-:W-:-:S03]  /*14b70*/  @P2 IMAD.U32 R4, R4, 0x10000, RZ ;  /* 0x0001000004042824 */ /* 0x000fc600078e00ff */
[----:B------:R-:W-:Y:S02]  /*14b80*/  FSEL R56, R6, RZ, !P3 ;  /* 0x000000ff06387208 */ /* 0x000fe40005800000 */
[----:B------:R-:W-:Y:S02]  /*14b90*/  SEL R6, RZ, 0x1, P3 ;  /* 0x00000001ff067807 */ /* 0x000fe40001800000 */
[----:B------:R-:W-:Y:S01]  /*14ba0*/  ISETP.NE.AND P3, PT, R57, 0x1, PT ;  /* 0x000000013900780c */ /* 0x000fe20003f65270 */
[----:B------:R-:W-:-:S04]  /*14bb0*/  FADD.FTZ R3, R3, R56 ;  /* 0x0000003803037221 */ /* 0x000fc80000010000 */
[----:B------:R-:W-:Y:S01]  /*14bc0*/  @P2 FADD.FTZ R80, R3, R4 ;  /* 0x0000000403502221 */ /* 0x000fe20000010000 */
        /* <DEDUP_REMOVED lines=12> */
.L_x_1022:
        /* <DEDUP_REMOVED lines=13> */
.L_x_1024:
[----:B------:R-:W-:Y:S05]  /*14d60*/  BSYNC.RECONVERGENT B2 ;  /* 0x0000000000027941 */ /* 0x000fea0003800200 */
.L_x_1023:
        /* <DEDUP_REMOVED lines=47> */
.L_x_1021:
[----:B------:R-:W-:Y:S05]  /*15060*/  BSYNC.RECONVERGENT B1 ;  /* 0x0000000000017941 */ /* 0x000fea0003800200 */
.L_x_1020:
[----:B------:R-:W-:Y:S01]  /*15070*/  I2FP.F32.U32 R4, R3 ;  /* 0x0000000300047245 */ /* 0x000fe20000201000 */
[----:B------:R-:W-:Y:S01]  /*15080*/  BSSY.RECONVERGENT B1, `(.L_x_1025) ;  /* 0x0000052000017945 */ /* 0x000fe20003800200 */
[C---:B------:R-:W-:Y:S01]  /*15090*/  SHF.L.U32 R56, R58.reuse, 0x10, RZ ;  /* 0x000000103a387819 */ /* 0x040fe200000006ff */
[----:B------:R-:W-:Y:S01]  /*150a0*/  IMAD.MOV.U32 R19, RZ, RZ, 0x2 ;  /* 0x00000002ff137424 */ /* 0x000fe200078e00ff */
[----:B------:R-:W-:Y:S01]  /*150b0*/  PRMT R58, R58, 0x7632, R58 ;  /* 0x000076323a3a7816 */ /* 0x000fe2000000003a */
        /* <DEDUP_REMOVED lines=17> */
.L_x_1027:
        /* <DEDUP_REMOVED lines=13> */
.L_x_1029:
[----:B------:R-:W-:Y:S05]  /*152a0*/  BSYNC.RECONVERGENT B2 ;  /* 0x0000000000027941 */ /* 0x000fea0003800200 */
.L_x_1028:
        /* <DEDUP_REMOVED lines=47> */
.L_x_1026:
[----:B------:R-:W-:Y:S05]  /*155a0*/  BSYNC.RECONVERGENT B1 ;  /* 0x0000000000017941 */ /* 0x000fea0003800200 */
.L_x_1025:
[----:B------:R-:W-:Y:S01]  /*155b0*/  I2FP.F32.U32 R4, R5 ;  /* 0x0000000500047245 */ /* 0x000fe20000201000 */
[----:B------:R-:W-:Y:S01]  /*155c0*/  IMAD.U32 R56, R30, 0x10000, RZ ;  /* 0x000100001e387824 */ /* 0x000fe200078e00ff */
[----:B------:R-:W-:Y:S03]  /*155d0*/  BSSY.RECONVERGENT B1, `(.L_x_1030) ;  /* 0x0000054000017945 */ /* 0x000fe60003800200 */
[----:B------:R-:W-:Y:S01]  /*155e0*/  FFMA.FTZ R5, R4, R119, 1.1641532182693481445e-10 ;  /* 0x2f00000004057423 */ /* 0x000fe20000010077 */
[----:B------:R-:W-:Y:S01]  /*155f0*/  FMUL.FTZ R4, R56, R121 ;  /* 0x0000007938047220 */ /* 0x000fe20000410000 */
[----:B------:R-:W-:-:S03]  /*15600*/  @P2 IMAD.U32 R56, R26, 0x10000, RZ ;  /* 0x000100001a382824 */ /* 0x000fc600078e00ff */
[----:B------:R-:W-:-:S04]  /*15610*/  FSETP.GTU.FTZ.AND P3, PT, R5, R120, PT ;  /* 0x000000780500720b */ /* 0x000fc80003f7c000 */
[----:B------:R-:W-:Y:S02]  /*15620*/  FSEL R4, R4, RZ, !P3 ;  /* 0x000000ff04047208 */ /* 0x000fe40005800000 */
[----:B------:R-:W-:Y:S02]  /*15630*/  SEL R5, RZ, 0x1, P3 ;  /* 0x00000001ff057807 */ /* 0x000fe40001800000 */
[----:B------:R-:W-:Y:S01]  /*15640*/  ISETP.NE.AND P3, PT, R19, 0x1, PT ;  /* 0x000000011300780c */ /* 0x000fe20003f65270 */
[----:B------:R-:W-:-:S04]  /*15650*/  FADD.FTZ R3, R3, R4 ;  /* 0x0000000403037221 */ /* 0x000fc80000010000 */
[----:B------:R-:W-:Y:S01]  /*15660*/  @P2 FADD.FTZ R79, R56, R3 ;  /* 0x00000003384f2221 */ /* 0x000fe20000010000 */
[----:B------:R-:W-:Y:S01]  /*15670*/  @!P2 MOV R79, R3 ;  /* 0x00000003004fa202 */ /* 0x000fe20000000f00 */
[----:B------:R-:W-:Y:S02]  /*15680*/  IMAD.MOV.U32 R56, RZ, RZ, 0x2 ;  /* 0x00000002ff387424 */ /* 0x000fe400078e00ff */
[----:B------:R-:W-:Y:S01]  /*15690*/  IMAD.MOV.U32 R3, RZ, RZ, R12 ;  /* 0x000000ffff037224 */ /* 0x000fe200078e000c */
        /* <DEDUP_REMOVED lines=10> */
.L_x_1032:
        /* <DEDUP_REMOVED lines=13> */
.L_x_1034:
[----:B------:R-:W-:Y:S05]  /*15810*/  BSYNC.RECONVERGENT B2 ;  /* 0x0000000000027941 */ /* 0x000fea0003800200 */
.L_x_1033:
        /* <DEDUP_REMOVED lines=43> */
[----:B------:R-:W-:Y:S02]  /*15ad0*/  IMAD.MOV.U32 R2, RZ, RZ, R56 ;  /* 0x000000ffff027224 */ /* 0x000fe400078e0038 */
[----:B------:R-:W-:Y:S01]  /*15ae0*/  HFMA2 R56, -RZ, RZ, 0, 0 ;  /* 0x00000000ff387431 */ /* 0x000fe200000001ff */
[----:B------:R-:W-:Y:S02]  /*15af0*/  LOP3.LUT R21, R63, R124, R103, 0x96, !PT ;  /* 0x0000007c3f157212 */ /* 0x000fe400078e9667 */
[----:B------:R-:W-:-:S07]  /*15b00*/  MOV R12, R102 ;  /* 0x00000066000c7202 */ /* 0x000fce0000000f00 */
.L_x_1031:
[----:B------:R-:W-:Y:S05]  /*15b10*/  BSYNC.RECONVERGENT B1 ;  /* 0x0000000000017941 */ /* 0x000fea0003800200 */
.L_x_1030:
        /* <DEDUP_REMOVED lines=20> */
.L_x_1037:
        /* <DEDUP_REMOVED lines=13> */
.L_x_1039:
[----:B------:R-:W-:Y:S05]  /*15d30*/  BSYNC.RECONVERGENT B2 ;  /* 0x0000000000027941 */ /* 0x000fea0003800200 */
.L_x_1038:
[----:B------:R-:W-:Y:S01]  /*15d40*/  IMAD.WIDE.U32 R98, R70, -0x326172a9, RZ ;  /* 0xcd9e8d5746627825 */ /* 0x000fe200078e00ff */
        /* <DEDUP_REMOVED lines=45> */
[----:B------:R-:W-:-:S07]  /*16020*/  IMAD.MOV.U32 R57, RZ, RZ, RZ ;  /* 0x000000ffff397224 */ /* 0x000fce00078e00ff */
.L_x_1036:
[----:B------:R-:W-:Y:S05]  /*16030*/  BSYNC.RECONVERGENT B1 ;  /* 0x0000000000017941 */ /* 0x000fea0003800200 */
.L_x_1035:
[----:B------:R-:W-:Y:S01]  /*16040*/  PRMT R19, R30, 0x7632, R19 ;  /* 0x000076321e137816 */ /* 0x000fe20000000013 */
[----:B------:R-:W-:Y:S01]  /*16050*/  BSSY.RECONVERGENT B1, `(.L_x_1040) ;  /* 0x0000057000017945 */ /* 0x000fe20003800200 */
[----:B------:R-:W-:Y:S01]  /*16060*/  I2FP.F32.U32 R4, R4 ;  /* 0x0000000400047245 */ /* 0x000fe20000201000 */
[----:B------:R-:W-:Y:S02]  /*16070*/  IMAD.MOV.U32 R90, RZ, RZ, 0x2 ;  /* 0x00000002ff5a7424 */ /* 0x000fe400078e00ff */
[----:B------:R-:W-:Y:S02]  /*16080*/  IMAD.U32 R56, R19, 0x10000, RZ ;  /* 0x0001000013387824 */ /* 0x000fe400078e00ff */
[----:B------:R-:W-:Y:S02]  /*16090*/  FFMA.FTZ R19, R4, R119, 1.1641532182693481445e-10 ;  /* 0x2f00000004137423 */ /* 0x000fe40000010077 */
[----:B------:R-:W-:-:S03]  /*160a0*/  FMUL.FTZ R56, R56, R121 ;  /* 0x0000007938387220 */ /* 0x000fc60000410000 */
[----:B------:R-:W-:Y:S02]  /*160b0*/  FSETP.GTU.FTZ.AND P4, PT, R19, R120, PT ;  /* 0x000000781300720b */ /* 0x000fe40003f9c000 */
[----:B------:R-:W-:Y:S02]  /*160c0*/  @P2 PRMT R19, R26, 0x7632, R19 ;  /* 0x000076321a132816 */ /* 0x000fe40000000013 */
[----:B------:R-:W-:Y:S02]  /*160d0*/  FSEL R58, R56, RZ, !P4 ;  /* 0x000000ff383a7208 */ /* 0x000fe40006000000 */
[----:B------:R-:W-:Y:S02]  /*160e0*/  SEL R4, RZ, 0x1, P4 ;  /* 0x00000001ff047807 */ /* 0x000fe40002000000 */
[----:B------:R-:W-:Y:S01]  /*160f0*/  ISETP.NE.AND P4, PT, R57, 0x1, PT ;  /* 0x000000013900780c */ /* 0x000fe20003f85270 */
[----:B------:R-:W-:Y:S01]  /*16100*/  FADD.FTZ R3, R3, R58 ;  /* 0x0000003a03037221 */ /* 0x000fe20000010000 */
[----:B------:R-:W-:-:S05]  /*16110*/  @P2 SHF.L.U32 R56, R19, 0x10, RZ ;  /* 0x0000001013382819 */ /* 0x000fca00000006ff */
        /* <DEDUP_REMOVED lines=13> */
.L_x_1042:
        /* <DEDUP_REMOVED lines=13> */
.L_x_1044:
[----:B------:R-:W-:Y:S05]  /*162c0*/  BSYNC.RECONVERGENT B2 ;  /* 0x0000000000027941 */ /* 0x000fea0003800200 */
.L_x_1043:
        /* <DEDUP_REMOVED lines=47> */
.L_x_1041:
[----:B------:R-:W-:Y:S05]  /*165c0*/  BSYNC.RECONVERGENT B1 ;  /* 0x0000000000017941 */ /* 0x000fea0003800200 */
.L_x_1040:
        /* <DEDUP_REMOVED lines=21> */
.L_x_1047:
        /* <DEDUP_REMOVED lines=13> */
.L_x_1049:
[----:B------:R-:W-:Y:S05]  /*167f0*/  BSYNC.RECONVERGENT B2 ;  /* 0x0000000000027941 */ /* 0x000fea0003800200 */
.L_x_1048:
        /* <DEDUP_REMOVED lines=47> */
.L_x_1046:
[----:B------:R-:W-:Y:S05]  /*16af0*/  BSYNC.RECONVERGENT B1 ;  /* 0x0000000000017941 */ /* 0x000fea0003800200 */
.L_x_1045:
[----:B------:R-:W-:Y:S01]  /*16b00*/  I2FP.F32.U32 R56, R57 ;  /* 0x0000003900387245 */ /* 0x000fe20000201000 */
[----:B------:R-:W-:Y:S01]  /*16b10*/  @P2 IMAD.U32 R90, R27, 0x10000, RZ ;  /* 0x000100001b5a2824 */ /* 0x000fe200078e00ff */
[----:B------:R-:W-:Y:S01]  /*16b20*/  SHF.L.U32 R58, R31, 0x10, RZ ;  /* 0x000000101f3a7819 */ /* 0x000fe200000006ff */
[----:B------:R-:W-:Y:S01]  /*16b30*/  BSSY.RECONVERGENT B1, `(.L_x_1050) ;  /* 0x0000054000017945 */ /* 0x000fe20003800200 */
[----:B------:R-:W-:Y:S02]  /*16b40*/  HFMA2 R98, -RZ, RZ, 0, 1.1920928955078125e-07 ;  /* 0x00000002ff627431 */ /* 0x000fe400000001ff */
[----:B------:R-:W-:Y:S01]  /*16b50*/  FFMA.FTZ R57, R56, R119, 1.1641532182693481445e-10 ;  /* 0x2f00000038397423 */ /* 0x000fe20000010077 */
[----:B------:R-:W-:-:S04]  /*16b60*/  FMUL.FTZ R58, R58, R121 ;  /* 0x000000793a3a7220 */ /* 0x000fc80000410000 */
[----:B------:R-:W-:Y:S01]  /*16b70*/  FSETP.GTU.FTZ.AND P5, PT, R57, R120, PT ;  /* 0x000000783900720b */ /* 0x000fe20003fbc000 */
[----:B------:R-:W-:-:S03]  /*16b80*/  IMAD.MOV.U32 R57, RZ, RZ, R12 ;  /* 0x000000ffff397224 */ /* 0x000fc600078e000c */
[----:B------:R-:W-:Y:S02]  /*16b90*/  FSEL R58, R58, RZ, !P5 ;  /* 0x000000ff3a3a7208 */ /* 0x000fe40006800000 */
[----:B------:R-:W-:Y:S02]  /*16ba0*/  SEL R56, RZ, 0x1, P5 ;  /* 0x00000001ff387807 */ /* 0x000fe40002800000 */
[----:B------:R-:W-:Y:S01]  /*16bb0*/  ISETP.NE.AND P5, PT, R59, 0x1, PT ;  /* 0x000000013b00780c */ /* 0x000fe20003fa5270 */
[----:B------:R-:W-:-:S04]  /*16bc0*/  FADD.FTZ R3, R3, R58 ;  /* 0x0000003a03037221 */ /* 0x000fc80000010000 */
[--C-:B------:R-:W-:Y:S01]  /*16bd0*/  @P2 FADD.FTZ R90, R90, R3.reuse ;  /* 0x000000035a5a2221 */ /* 0x100fe20000010000 */
[--C-:B------:R-:W-:Y:S01]  /*16be0*/  @!P2 IMAD.MOV.U32 R90, RZ, RZ, R3.reuse ;  /* 0x000000ffff5aa224 */ /* 0x100fe200078e0003 */
[----:B------:R-:W-:-:S04]  /*16bf0*/  PRMT R3, R56, 0x7610, R3 ;  /* 0x0000761038037816 */ /* 0x000fc80000000003 */
        /* <DEDUP_REMOVED lines=10> */
.L_x_1052:
        /* <DEDUP_REMOVED lines=13> */
.L_x_1054:
[----:B------:R-:W-:Y:S05]  /*16d70*/  BSYNC.RECONVERGENT B2 ;  /* 0x0000000000027941 */ /* 0x000fea0003800200 */
.L_x_1053:
        /* <DEDUP_REMOVED lines=47> */
.L_x_1051:
[----:B------:R-:W-:Y:S05]  /*17070*/  BSYNC.RECONVERGENT B1 ;  /* 0x0000000000017941 */ /* 0x000fea0003800200 */
.L_x_1050:
[----:B------:R-:W-:Y:S01]  /*17080*/  I2FP.F32.U32 R56, R57 ;  /* 0x0000003900387245 */ /* 0x000fe20000201000 */
[----:B------:R-:W-:Y:S01]  /*17090*/  BSSY.RECONVERGENT B1, `(.L_x_1055) ;  /* 0x0000052000017945 */ /* 0x000fe20003800200 */
[----:B------:R-:W-:Y:S02]  /*170a0*/  ISETP.NE.AND P6, PT, R98, 0x1, PT ;  /* 0x000000016200780c */ /* 0x000fe40003fc5270 */
[----:B------:R-:W-:Y:S01]  /*170b0*/  SHF.L.U32 R58, R19, 0x10, RZ ;  /* 0x00000010133a7819 */ /* 0x000fe200000006ff */
[----:B------:R-:W-:Y:S01]  /*170c0*/  FFMA.FTZ R57, R56, R119, 1.1641532182693481445e-10 ;  /* 0x2f00000038397423 */ /* 0x000fe20000010077 */
[----:B------:R-:W-:Y:S02]  /*170d0*/  IMAD.MOV.U32 R19, RZ, RZ, 0x2 ;  /* 0x00000002ff137424 */ /* 0x000fe400078e00ff */
        /* <DEDUP_REMOVED lines=14> */
.L_x_1057:
        /* <DEDUP_REMOVED lines=15> */
.L_x_1059:
[----:B------:R-:W-:Y:S05]  /*172b0*/  BSYNC.RECONVERGENT B2 ;  /* 0x0000000000027941 */ /* 0x000fea0003800200 */
.L_x_1058:
        /* <DEDUP_REMOVED lines=47> */
.L_x_1056:
[----:B------:R-:W-:Y:S05]  /*175b0*/  BSYNC.RECONVERGENT B1 ;  /* 0x0000000000017941 */ /* 0x000fea0003800200 */
.L_x_1055:
[----:B------:R-:W-:Y:S02]  /*175c0*/  I2FP.F32.U32 R56, R56 ;  /* 0x0000003800387245 */ /* 0x000fe40000201000 */
[----:B------:R-:W-:-:S03]  /*175d0*/  PRMT R57, R31, 0x7632, R57 ;  /* 0x000076321f397816 */ /* 0x000fc60000000039 */
[----:B------:R-:W-:Y:S01]  /*175e0*/  FFMA.FTZ R119, R56, R119, 1.1641532182693481445e-10 ;  /* 0x2f00000038777423 */ /* 0x000fe20000010077 */
[----:B------:R-:W-:Y:S01]  /*175f0*/  @P2 PRMT R56, R27, 0x7632, R56 ;  /* 0x000076321b382816 */ /* 0x000fe20000000038 */
[----:B------:R-:W-:-:S03]  /*17600*/  IMAD.U32 R58, R57, 0x10000, RZ ;  /* 0x00010000393a7824 */ /* 0x000fc600078e00ff */
[----:B------:R-:W-:Y:S01]  /*17610*/  FSETP.GTU.FTZ.AND P6, PT, R119, R120, PT ;  /* 0x000000787700720b */ /* 0x000fe20003fdc000 */
[----:B------:R-:W-:Y:S01]  /*17620*/  FMUL.FTZ R58, R58, R121 ;  /* 0x000000793a3a7220 */ /* 0x000fe20000410000 */
[----:B------:R-:W-:Y:S02]  /*17630*/  @P2 IMAD.U32 R93, R56, 0x10000, RZ ;  /* 0x00010000385d2824 */ /* 0x000fe400078e00ff */
[----:B------:R-:W-:Y:S02]  /*17640*/  SEL R56, RZ, 0x1, P6 ;  /* 0x00000001ff387807 */ /* 0x000fe40003000000 */
[----:B------:R-:W-:Y:S02]  /*17650*/  FSEL R57, R58, RZ, !P6 ;  /* 0x000000ff3a397208 */ /* 0x000fe40007000000 */
[----:B------:R-:W-:-:S03]  /*17660*/  PRMT R58, R123, 0x5410, R122 ;  /* 0x000054107b3a7816 */ /* 0x000fc6000000007a */
[----:B------:R-:W-:Y:S01]  /*17670*/  FADD.FTZ R124, R124, R57 ;  /* 0x000000397c7c7221 */ /* 0x000fe20000010000 */
[----:B------:R-:W-:Y:S01]  /*17680*/  PRMT R57, R118, 0x5410, R95 ;  /* 0x0000541076397816 */ /* 0x000fe2000000005f */
[--C-:B------:R-:W-:Y:S01]  /*17690*/  IMAD.MOV.U32 R95, RZ, RZ, R2.reuse ;  /* 0x000000ffff5f7224 */ /* 0x100fe200078e0002 */
[----:B------:R-:W-:Y:S01]  /*176a0*/  PRMT R2, R56, 0x7610, R2 ;  /* 0x0000761038027816 */ /* 0x000fe20000000002 */
[----:B------:R-:W-:Y:S01]  /*176b0*/  @P2 FADD.FTZ R93, R124, R93 ;  /* 0x0000005d7c5d2221 */ /* 0x000fe20000010000 */
[----:B------:R-:W-:Y:S02]  /*176c0*/  @!P2 MOV R93, R124 ;  /* 0x0000007c005da202 */ /* 0x000fe40000000f00 */
[----:B------:R-:W-:Y:S02]  /*176d0*/  PRMT R56, R109, 0x5410, R108 ;  /* 0x000054106d387816 */ /* 0x000fe4000000006c */
[----:B------:R-:W-:-:S04]  /*176e0*/  F2FP.BF16.F32.PACK_AB R59, RZ, R93 ;  /* 0x0000005dff3b723e */ /* 0x000fc800000010ff */
[----:B------:R-:W-:Y:S01]  /*176f0*/  PRMT R59, R111, 0x5410, R59 ;  /* 0x000054106f3b7816 */ /* 0x000fe2000000003b */
[----:B------:R-:W-:Y:S06]  /*17700*/  BRA `(.L_x_1060) ;  /* 0x0000002c00e07947 */ /* 0x000fec0003800000 */
.L_x_979:
        /* <DEDUP_REMOVED lines=16> */
.L_x_1063:
        /* <DEDUP_REMOVED lines=13> */
.L_x_1065:
[----:B------:R-:W-:Y:S05]  /*178e0*/  BSYNC.RECONVERGENT B2 ;  /* 0x0000000000027941 */ /* 0x000fea0003800200 */
.L_x_1064:
        /* <DEDUP_REMOVED lines=47> */
[----:B------:R-:W-:Y:S01]  /*17be0*/  MOV R111, R72 ;  /* 0x00000048006f7202 */ /* 0x000fe20000000f00 */
[----:B------:R-:W-:Y:S02]  /*17bf0*/  IMAD.MOV.U32 R72, RZ, RZ, R95 ;  /* 0x000000ffff487224 */ /* 0x000fe400078e005f */
[----:B------:R-:W-:Y:S01]  /*17c00*/  IMAD.WIDE.U32 R102, R102, -0x326172a9, RZ ;  /* 0xcd9e8d5766667825 */ /* 0x000fe200078e00ff */
[----:B------:R-:W-:-:S03]  /*17c10*/  LOP3.LUT R22, R19, R98, R73, 0x96, !PT ;  /* 0x0000006213167212 */ /* 0x000fc600078e9649 */
[----:B------:R-:W-:Y:S01]  /*17c20*/  IMAD.MOV.U32 R12, RZ, RZ, R102 ;  /* 0x000000ffff0c7224 */ /* 0x000fe200078e0066 */
[----:B------:R-:W-:Y:S01]  /*17c30*/  LOP3.LUT R21, R63, R104, R103, 0x96, !PT ;  /* 0x000000683f157212 */ /* 0x000fe200078e9667 */
[----:B------:R-:W-:-:S07]  /*17c40*/  IMAD.MOV.U32 R73, RZ, RZ, RZ ;  /* 0x000000ffff497224 */ /* 0x000fce00078e00ff */
.L_x_1062:
[----:B------:R-:W-:Y:S05]  /*17c50*/  BSYNC.RECONVERGENT B1 ;  /* 0x0000000000017941 */ /* 0x000fea0003800200 */
.L_x_1061:
[----:B------:R-:W0:Y:S01]  /*17c60*/  LDC R93, c[0x0][0x408] ;  /* 0x00010200ff5d7b82 */ /* 0x000e220000000800 */
[----:B------:R-:W-:Y:S01]  /*17c70*/  HFMA2 R115, -RZ, RZ, 0.1171875, 0 ;  /* 0x2f800000ff737431 */ /* 0x000fe200000001ff */
[----:B------:R-:W-:Y:S01]  /*17c80*/  I2FP.F32.U32 R72, R72 ;  /* 0x0000004800487245 */ /* 0x000fe20000201000 */
[----:B-----5:R-:W-:Y:S01]  /*17c90*/  IMAD.U32 R74, R56, 0x10000, RZ ;  /* 0x00010000384a7824 */ /* 0x020fe200078e00ff */
[----:B------:R-:W-:Y:S01]  /*17ca0*/  ISETP.NE.AND P3, PT, R73, 0x1, PT ;  /* 0x000000014900780c */ /* 0x000fe20003f65270 */
[----:B------:R-:W-:Y:S01]  /*17cb0*/  @P2 IMAD.U32 R19, R24, 0x10000, RZ ;  /* 0x0001000018132824 */ /* 0x000fe200078e00ff */
[----:B------:R-:W-:Y:S01]  /*17cc0*/  BSSY.RECONVERGENT B1, `(.L_x_1066) ;  /* 0x000005a000017945 */ /* 0x000fe20003800200 */
[----:B------:R-:W-:Y:S01]  /*17cd0*/  HFMA2 R79, -RZ, RZ, 0, 1.1920928955078125e-07 ;  /* 0x00000002ff4f7431 */ /* 0x000fe200000001ff */
[----:B------:R-:W1:Y:S01]  /*17ce0*/  LDC R95, c[0x0][0x404] ;  /* 0x00010100ff5f7b82 */ /* 0x000e620000000800 */
[----:B------:R-:W-:Y:S01]  /*17cf0*/  PRMT R56, R56, 0x7632, R56 ;  /* 0x0000763238387816 */ /* 0x000fe20000000038 */
[----:B------:R-:W-:Y:S01]  /*17d00*/  FFMA.FTZ R72, R72, R115, 1.1641532182693481445e-10 ;  /* 0x2f00000048487423 */ /* 0x000fe20000010073 */
[----:B0-----:R-:W-:-:S04]  /*17d10*/  FMUL.FTZ R74, R74, R93 ;  /* 0x0000005d4a4a7220 */ /* 0x001fc80000410000 */
        /* <DEDUP_REMOVED lines=16> */
.L_x_1068:
        /* <DEDUP_REMOVED lines=13> */
.L_x_1070:
[----:B------:R-:W-:Y:S05]  /*17ef0*/  BSYNC.RECONVERGENT B2 ;  /* 0x0000000000027941 */ /* 0x000fea0003800200 */
.L_x_1069:
[----:B------:R-:W-:Y:S01]  /*17f00*/  IMAD.WIDE.U32 R102, R70, -0x326172a9, RZ ;  /* 0xcd9e8d5746667825 */ /* 0x000fe200078e00ff */
        /* <DEDUP_REMOVED lines=53> */
.L_x_1067:
[----:B------:R-:W-:Y:S05]  /*18260*/  BSYNC.RECONVERGENT B1 ;  /* 0x0000000000017941 */ /* 0x000fea0003800200 */
.L_x_1066:
[----:B------:R-:W-:Y:S01]  /*18270*/  I2FP.F32.U32 R74, R19 ;  /* 0x00000013004a7245 */ /* 0x000fe20000201000 */
[----:B------:R-:W-:Y:S01]  /*18280*/  IMAD.U32 R56, R56, 0x10000, RZ ;  /* 0x0001000038387824 */ /* 0x000fe200078e00ff */
[----:B------:R-:W-:Y:S01]  /*18290*/  @P2 PRMT R19, R24, 0x7632, R19 ;  /* 0x0000763218132816 */ /* 0x000fe20000000013 */
[----:B------:R-:W-:Y:S01]  /*182a0*/  BSSY.RECONVERGENT B1, `(.L_x_1071) ;  /* 0x000005a000017945 */ /* 0x000fe20003800200 */
[----:B------:R-:W-:Y:S01]  /*182b0*/  MOV R89, 0x2 ;  /* 0x0000000200597802 */ /* 0x000fe20000000f00 */
[----:B------:R-:W-:Y:S01]  /*182c0*/  FFMA.FTZ R74, R74, R115, 1.1641532182693481445e-10 ;  /* 0x2f0000004a4a7423 */ /* 0x000fe20000010073 */
[----:B------:R-:W-:Y:S01]  /*182d0*/  FMUL.FTZ R56, R56, R93 ;  /* 0x0000005d38387220 */ /* 0x000fe20000410000 */
[----:B------:R-:W-:-:S03]  /*182e0*/  @P2 IMAD.U32 R19, R19, 0x10000, RZ ;  /* 0x0001000013132824 */ /* 0x000fc600078e00ff */
[----:B------:R-:W-:-:S04]  /*182f0*/  FSETP.GTU.FTZ.AND P3, PT, R74, R95, PT ;  /* 0x0000005f4a00720b */ /* 0x000fc80003f7c000 */
        /* <DEDUP_REMOVED lines=16> */
.L_x_1073:
        /* <DEDUP_REMOVED lines=13> */
.L_x_1075:
[----:B------:R-:W-:Y:S05]  /*184d0*/  BSYNC.RECONVERGENT B2 ;  /* 0x0000000000027941 */ /* 0x000fea0003800200 */
.L_x_1074:
        /* <DEDUP_REMOVED lines=54> */
.L_x_1072:
[----:B------:R-:W-:Y:S05]  /*18840*/  BSYNC.RECONVERGENT B1 ;  /* 0x0000000000017941 */ /* 0x000fea0003800200 */
.L_x_1071:
[----:B------:R-:W-:Y:S01]  /*18850*/  I2FP.F32.U32 R56, R19 ;  /* 0x0000001300387245 */ /* 0x000fe20000201000 */
[----:B------:R-:W-:Y:S01]  /*18860*/  IMAD.U32 R80, R57, 0x10000, RZ ;  /* 0x0001000039507824 */ /* 0x000fe200078e00ff */
[----:B------:R-:W-:Y:S01]  /*18870*/  BSSY.RECONVERGENT B1, `(.L_x_1076) ;  /* 0x000005b000017945 */ /* 0x000fe20003800200 */
[----:B------:R-:W-:Y:S01]  /*18880*/  @P2 IMAD.U32 R90, R25, 0x10000, RZ ;  /* 0x00010000195a2824 */ /* 0x000fe200078e00ff */
[----:B------:R-:W-:Y:S01]  /*18890*/  PRMT R19, R57, 0x7632, R19 ;  /* 0x0000763239137816 */ /* 0x000fe20000000013 */
[----:B------:R-:W-:Y:S01]  /*188a0*/  FFMA.FTZ R56, R56, R115, 1.1641532182693481445e-10 ;  /* 0x2f00000038387423 */ /* 0x000fe20000010073 */
[----:B------:R-:W-:Y:S01]  /*188b0*/  FMUL.FTZ R80, R80, R93 ;  /* 0x0000005d50507220 */ /* 0x000fe20000410000 */
[----:B------:R-:W-:Y:S01]  /*188c0*/  MOV R79, 0x2 ;  /* 0x00000002004f7802 */ /* 0x000fe20000000f00 */
[----:B------:R-:W-:Y:S02]  /*188d0*/  IMAD.MOV.U32 R57, RZ, RZ, R12 ;  /* 0x000000ffff397224 */ /* 0x000fe400078e000c */
[----:B------:R-:W-:-:S04]  /*188e0*/  FSETP.GTU.FTZ.AND P3, PT, R56, R95, PT ;  /* 0x0000005f3800720b */ /* 0x000fc80003f7c000 */
        /* <DEDUP_REMOVED lines=15> */
.L_x_1078:
        /* <DEDUP_REMOVED lines=13> */
.L_x_1080:
[----:B------:R-:W-:Y:S05]  /*18ab0*/  BSYNC.RECONVERGENT B2 ;  /* 0x0000000000027941 */ /* 0x000fea0003800200 */
.L_x_1079:
        /* <DEDUP_REMOVED lines=49> */
[----:B------:R-:W-:Y:S02]  /*18dd0*/  MOV R12, R102 ;  /* 0x00000066000c7202 */ /* 0x000fe40000000f00 */
[----:B------:R-:W-:Y:S01]  /*18de0*/  LOP3.LUT R22, R79, R98, R57, 0x96, !PT ;  /* 0x000000624f167212 */ /* 0x000fe200078e9639 */
[----:B------:R-:W-:Y:S02]  /*18df0*/  HFMA2 R79, -RZ, RZ, 0, 0 ;  /* 0x00000000ff4f7431 */ /* 0x000fe400000001ff */
[----:B------:R-:W-:Y:S02]  /*18e00*/  IMAD.MOV.U32 R57, RZ, RZ, R111 ;  /* 0x000000ffff397224 */ /* 0x000fe400078e006f */
[----:B------:R-:W-:-:S07]  /*18e10*/  IMAD.MOV.U32 R111, RZ, RZ, R56 ;  /* 0x000000ffff6f7224 */ /* 0x000fce00078e0038 */
.L_x_1077:
[----:B------:R-:W-:Y:S05]  /*18e20*/  BSYNC.RECONVERGENT B1 ;  /* 0x0000000000017941 */ /* 0x000fea0003800200 */
.L_x_1076:
        /* <DEDUP_REMOVED lines=25> */
.L_x_1083:
        /* <DEDUP_REMOVED lines=13> */
.L_x_1085:
[----:B------:R-:W-:Y:S05]  /*19090*/  BSYNC.RECONVERGENT B2 ;  /* 0x0000000000027941 */ /* 0x000fea0003800200 */
.L_x_1084:
        /* <DEDUP_REMOVED lines=54> */
.L_x_1082:
[----:B------:R-:W-:Y:S05]  /*19400*/  BSYNC.RECONVERGENT B1 ;  /* 0x0000000000017941 */ /* 0x000fea0003800200 */
.L_x_1081:
[----:B------:R-:W-:Y:S01]  /*19410*/  I2FP.F32.U32 R56, R19 ;  /* 0x0000001300387245 */ /* 0x000fe20000201000 */
[----:B------:R-:W-:Y:S01]  /*19420*/  IMAD.U32 R90, R58, 0x10000, RZ ;  /* 0x000100003a5a7824 */ /* 0x000fe200078e00ff */
[----:B------:R-:W-:Y:S01]  /*19430*/  BSSY.RECONVERGENT B1, `(.L_x_1086) ;  /* 0x000005b000017945 */ /* 0x000fe20003800200 */
[----:B------:R-:W-:Y:S01]  /*19440*/  @P2 IMAD.U32 R98, R26, 0x10000, RZ ;  /* 0x000100001a622824 */ /* 0x000fe200078e00ff */
[----:B------:R-:W-:Y:S01]  /*19450*/  PRMT R58, R58, 0x7632, R58 ;  /* 0x000076323a3a7816 */ /* 0x000fe2000000003a */
[----:B------:R-:W-:Y:S01]  /*19460*/  FFMA.FTZ R56, R56, R115, 1.1641532182693481445e-10 ;  /* 0x2f00000038387423 */ /* 0x000fe20000010073 */
[----:B------:R-:W-:Y:S01]  /*19470*/  FMUL.FTZ R90, R90, R93 ;  /* 0x0000005d5a5a7220 */ /* 0x000fe20000410000 */
[----:B------:R-:W-:-:S03]  /*19480*/  IMAD.MOV.U32 R19, RZ, RZ, R12 ;  /* 0x000000ffff137224 */ /* 0x000fc600078e000c */
[----:B------:R-:W-:-:S04]  /*19490*/  FSETP.GTU.FTZ.AND P3, PT, R56, R95, PT ;  /* 0x0000005f3800720b */ /* 0x000fc80003f7c000 */
[----:B------:R-:W-:Y:S02]  /*194a0*/  FSEL R79, R90, RZ, !P3 ;  /* 0x000000ff5a4f7208 */ /* 0x000fe40005800000 */
[----:B------:R-:W-:Y:S02]  /*194b0*/  PLOP3.LUT P4, PT, P3, PT, PT, 0x8, 0x80 ;  /* 0x000000000080781c */ /* 0x000fe40001f8e170 */
[----:B------:R-:W-:Y:S01]  /*194c0*/  ISETP.NE.AND P3, PT, R57, 0x1, PT ;  /* 0x000000013900780c */ /* 0x000fe20003f65270 */
[----:B------:R-:W-:Y:S01]  /*194d0*/  @P2 FADD.FTZ R79, R98, R79 ;  /* 0x0000004f624f2221 */ /* 0x000fe20000010000 */
[----:B------:R-:W-:Y:S02]  /*194e0*/  MOV R98, 0x2 ;  /* 0x0000000200627802 */ /* 0x000fe40000000f00 */
[----:B------:R-:W-:Y:S02]  /*194f0*/  P2R R110, PR, RZ, 0x10 ;  /* 0x00000010ff6e7803 */ /* 0x000fe40000000000 */
        /* <DEDUP_REMOVED lines=10> */
.L_x_1088:
        /* <DEDUP_REMOVED lines=13> */
.L_x_1090:
[----:B------:R-:W-:Y:S05]  /*19670*/  BSYNC.RECONVERGENT B2 ;  /* 0x0000000000027941 */ /* 0x000fea0003800200 */
.L_x_1089:
        /* <DEDUP_REMOVED lines=54> */
.L_x_1087:
[----:B------:R-:W-:Y:S05]  /*199e0*/  BSYNC.RECONVERGENT B1 ;  /* 0x0000000000017941 */ /* 0x000fea0003800200 */
.L_x_1086:
        /* <DEDUP_REMOVED lines=24> */
.L_x_1093:
        /* <DEDUP_REMOVED lines=13> */
.L_x_1095:
[----:B------:R-:W-:Y:S05]  /*19c40*/  BSYNC.RECONVERGENT B2 ;  /* 0x0000000000027941 */ /* 0x000fea0003800200 */
.L_x_1094:
        /* <DEDUP_REMOVED lines=54> */
.L_x_1092:
[----:B------:R-:W-:Y:S05]  /*19fb0*/  BSYNC.RECONVERGENT B1 ;  /* 0x0000000000017941 */ /* 0x000fea0003800200 */
.L_x_1091:
[----:B------:R-:W-:Y:S01]  /*19fc0*/  I2FP.F32.U32 R56, R19 ;  /* 0x0000001300387245 */ /* 0x000fe20000201000 */
[----:B------:R-:W-:Y:S01]  /*19fd0*/  IMAD.U32 R58, R59, 0x10000, RZ ;  /* 0x000100003b3a7824 */ /* 0x000fe200078e00ff */
[----:B------:R-:W-:Y:S01]  /*19fe0*/  ISETP.NE.AND P5, PT, R99, 0x1, PT ;  /* 0x000000016300780c */ /* 0x000fe20003fa5270 */
[----:B------:R-:W-:Y:S01]  /*19ff0*/  @P2 IMAD.U32 R19, R27, 0x10000, RZ ;  /* 0x000100001b132824 */ /* 0x000fe200078e00ff */
[----:B------:R-:W-:Y:S01]  /*1a000*/  BSSY.RECONVERGENT B1, `(.L_x_1096) ;  /* 0x0000058000017945 */ /* 0x000fe20003800200 */
[----:B------:R-:W-:Y:S01]  /*1a010*/  FFMA.FTZ R56, R56, R115, 1.1641532182693481445e-10 ;  /* 0x2f00000038387423 */ /* 0x000fe20000010073 */
[----:B------:R-:W-:Y:S01]  /*1a020*/  FMUL.FTZ R58, R58, R93 ;  /* 0x0000005d3a3a7220 */ /* 0x000fe20000410000 */
[----:B------:R-:W-:Y:S01]  /*1a030*/  PRMT R118, R59, 0x7632, R118 ;  /* 0x000076323b767816 */ /* 0x000fe20000000076 */
[----:B------:R-:W-:Y:S02]  /*1a040*/  IMAD.MOV.U32 R57, RZ, RZ, R12 ;  /* 0x000000ffff397224 */ /* 0x000fe400078e000c */
[----:B------:R-:W-:-:S04]  /*1a050*/  FSETP.GTU.FTZ.AND P4, PT, R56, R95, PT ;  /* 0x0000005f3800720b */ /* 0x000fc80003f9c000 */
[----:B------:R-:W-:Y:S02]  /*1a060*/  FSEL R90, R58, RZ, !P4 ;  /* 0x000000ff3a5a7208 */ /* 0x000fe40006000000 */
[----:B------:R-:W-:-:S03]  /*1a070*/  PLOP3.LUT P4, PT, P4, PT, PT, 0x8, 0x80 ;  /* 0x000000000080781c */ /* 0x000fc6000278e170 */
[----:B------:R-:W-:Y:S01]  /*1a080*/  @P2 FADD.FTZ R90, R19, R90 ;  /* 0x0000005a135a2221 */ /* 0x000fe20000010000 */
[----:B------:R-:W-:-:S04]  /*1a090*/  MOV R19, 0x2 ;  /* 0x0000000200137802 */ /* 0x000fc80000000f00 */
        /* <DEDUP_REMOVED lines=10> */
.L_x_1098:
        /* <DEDUP_REMOVED lines=13> */
.L_x_1100:
[----:B------:R-:W-:Y:S05]  /*1a210*/  BSYNC.RECONVERGENT B2 ;  /* 0x0000000000027941 */ /* 0x000fea0003800200 */
.L_x_1099:
        /* <DEDUP_REMOVED lines=54> */
.L_x_1097:
[----:B------:R-:W-:Y:S05]  /*1a580*/  BSYNC.RECONVERGENT B1 ;  /* 0x0000000000017941 */ /* 0x000fea0003800200 */
.L_x_1096:
[----:B------:R-:W-:Y:S02]  /*1a590*/  I2FP.F32.U32 R56, R57 ;  /* 0x0000003900387245 */ /* 0x000fe40000201000 */
[----:B------:R-:W-:Y:S02]  /*1a5a0*/  SHF.L.U32 R118, R118, 0x10, RZ ;  /* 0x0000001076767819 */ /* 0x000fe400000006ff */
[----:B------:R-:W-:Y:S01]  /*1a5b0*/  @P2 PRMT R57, R27, 0x7632, R57 ;  /* 0x000076321b392816 */ /* 0x000fe20000000039 */
[----:B------:R-:W-:Y:S02]  /*1a5c0*/  FFMA.FTZ R56, R56, R115, 1.1641532182693481445e-10 ;  /* 0x2f00000038387423 */ /* 0x000fe40000010073 */
[----:B------:R-:W-:Y:S02]  /*1a5d0*/  FMUL.FTZ R93, R118, R93 ;  /* 0x0000005d765d7220 */ /* 0x000fe40000410000 */
[----:B------:R-:W-:Y:S01]  /*1a5e0*/  @P2 IMAD.U32 R58, R57, 0x10000, RZ ;  /* 0x00010000393a2824 */ /* 0x000fe200078e00ff */
[----:B------:R-:W-:-:S02]  /*1a5f0*/  FSETP.GTU.FTZ.AND P5, PT, R56, R95, PT ;  /* 0x0000005f3800720b */ /* 0x000fc40003fbc000 */
[----:B------:R-:W-:Y:S02]  /*1a600*/  MOV R95, R111 ;  /* 0x0000006f005f7202 */ /* 0x000fe40000000f00 */
[----:B------:R-:W-:Y:S02]  /*1a610*/  FSEL R93, R93, RZ, !P5 ;  /* 0x000000ff5d5d7208 */ /* 0x000fe40006800000 */
[----:B------:R-:W-:Y:S02]  /*1a620*/  PLOP3.LUT P5, PT, P5, PT, PT, 0x8, 0x80 ;  /* 0x000000000080781c */ /* 0x000fe40002fae170 */
[----:B------:R-:W-:Y:S01]  /*1a630*/  PRMT R57, R113, 0x5410, R112 ;  /* 0x0000541071397816 */ /* 0x000fe20000000070 */
[----:B------:R-:W-:Y:S01]  /*1a640*/  @P2 FADD.FTZ R93, R58, R93 ;  /* 0x0000005d3a5d2221 */ /* 0x000fe20000010000 */
[----:B------:R-:W-:Y:S02]  /*1a650*/  PRMT R58, R116, 0x5410, R117 ;  /* 0x00005410743a7816 */ /* 0x000fe40000000075 */
[----:B------:R-:W-:-:S02]  /*1a660*/  PRMT R56, R108, 0x5410, R109 ;  /* 0x000054106c387816 */ /* 0x000fc4000000006d */
[----:B------:R-:W-:-:S04]  /*1a670*/  F2FP.BF16.F32.PACK_AB R59, RZ, R93 ;  /* 0x0000005dff3b723e */ /* 0x000fc800000010ff */
[----:B------:R-:W-:-:S07]  /*1a680*/  PRMT R59, R114, 0x5410, R59 ;  /* 0x00005410723b7816 */ /* 0x000fce000000003b */
.L_x_1060:
[----:B------:R-:W0:Y:S01]  /*1a690*/  LDC.64 R102, c[0x0][0x3a8] ;  /* 0x0000ea00ff667b82 */ /* 0x000e220000000a00 */
[----:B------:R-:W-:Y:S02]  /*1a6a0*/  ISETP.NE.AND P6, PT, R110, RZ, PT ;  /* 0x000000ff6e00720c */ /* 0x000fe40003fc5270 */
[----:B------:R-:W-:Y:S02]  /*1a6b0*/  SEL R110, RZ, 0x1000000, !P5 ;  /* 0x01000000ff6e7807 */ /* 0x000fe40006800000 */
[----:B------:R-:W-:Y:S02]  /*1a6c0*/  SEL R108, RZ, 0x10000, !P4 ;  /* 0x00010000ff6c7807 */ /* 0x000fe40006000000 */
[----:B------:R-:W-:Y:S01]  /*1a6d0*/  SEL R109, RZ, 0x100, !P3 ;  /* 0x00000100ff6d7807 */ /* 0x000fe20005800000 */
[----:B------:R-:W1:Y:S01]  /*1a6e0*/  LDC.64 R98, c[0x0][0x3b0] ;  /* 0x0000ec00ff627b82 */ /* 0x000e620000000a00 */
[----:B------:R-:W-:Y:S02]  /*1a6f0*/  ISETP.NE.AND P5, PT, R105, RZ, PT ;  /* 0x000000ff6900720c */ /* 0x000fe40003fa5270 */
[----:B------:R-:W-:-:S02]  /*1a700*/  ISETP.NE.AND P4, PT, R106, RZ, PT ;  /* 0x000000ff6a00720c */ /* 0x000fc40003f85270 */
[----:B------:R-:W-:Y:S02]  /*1a710*/  ISETP.NE.AND P3, PT, R107, RZ, PT ;  /* 0x000000ff6b00720c */ /* 0x000fe40003f65270 */
[----:B------:R-:W-:Y:S02]  /*1a720*/  ISETP.NE.AND P2, PT, R104, RZ, PT ;  /* 0x000000ff6800720c */ /* 0x000fe40003f45270 */
[----:B------:R-:W-:Y:S02]  /*1a730*/  SEL R106, RZ, 0x1000000, !P3 ;  /* 0x01000000ff6a7807 */ /* 0x000fe40005800000 */
[----:B------:R-:W-:Y:S02]  /*1a740*/  SEL R105, RZ, 0x10000, !P4 ;  /* 0x00010000ff697807 */ /* 0x000fe40006000000 */
[----:B------:R-:W-:Y:S02]  /*1a750*/  SEL R104, RZ, 0x100, !P5 ;  /* 0x00000100ff687807 */ /* 0x000fe40006800000 */
        /* <DEDUP_REMOVED lines=31> */
.L_x_978:
[----:B------:R-:W-:Y:S05]  /*1a950*/  BSYNC.RECONVERGENT B0 ;  /* 0x0000000000007941 */ /* 0x000fea0003800200 */
.L_x_977:
[----:B0123--:R-:W-:Y:S01]  /*1a960*/  FADD.FTZ R57, RZ, R10 ;  /* 0x0000000aff397221 */ /* 0x00ffe20000010000 */
[C---:B------:R-:W-:Y:S01]  /*1a970*/  ISETP.GE.U32.AND P1, PT, R62.reuse, 0x100, PT ;  /* 0x000001003e00780c */ /* 0x040fe20003f26070 */
[----:B------:R-:W-:Y:S01]  /*1a980*/  BSSY.RECONVERGENT B0, `(.L_x_1101) ;  /* 0x000006d000007945 */ /* 0x000fe20003800200 */
[----:B------:R-:W-:Y:S01]  /*1a990*/  ISETP.GT.U32.AND P3, PT, R62, 0x1ff, PT ;  /* 0x000001ff3e00780c */ /* 0x000fe20003f64070 */
[----:B------:R-:W-:Y:S01]  /*1a9a0*/  FADD.FTZ R56, R78, R57 ;  /* 0x000000394e387221 */ /* 0x000fe20000010000 */
[----:B------:R-:W-:Y:S01]  /*1a9b0*/  ISETP.GT.U32.AND P2, PT, R62, 0x2ff, PT ;  /* 0x000002ff3e00780c */ /* 0x000fe20003f44070 */
[----:B------:R-:W-:Y:S02]  /*1a9c0*/  HFMA2 R104, -RZ, RZ, 0, 0 ;  /* 0x00000000ff687431 */ /* 0x000fe400000001ff */
        /* <DEDUP_REMOVED lines=33> */
[----:B------:R-:W-:Y:S02]  /*1abe0*/  FMUL.FTZ R56, R20, R101 ;  /* 0x0000006514387220 */ /* 0x000fe40000410000 */
[----:B------:R-:W0:Y:S02]  /*1abf0*/  S2R R101, SR_TID.X ;  /* 0x0000000000657919 */ /* 0x000e240000002100 */
[--C-:B------:R-:W-:Y:S01]  /*1ac00*/  FADD.FTZ R57, R10, -R56.reuse ;  /* 0x800000380a397221 */ /* 0x100fe20000010000 */
[--C-:B------:R-:W-:Y:S01]  /*1ac10*/  FADD.FTZ R102, R78, -R56.reuse ;  /* 0x800000384e667221 */ /* 0x100fe20000010000 */
[--C-:B------:R-:W-:Y:S01]  /*1ac20*/  FADD.FTZ R58, R77, -R56.reuse ;  /* 0x800000384d3a7221 */ /* 0x100fe20000010000 */
[--C-:B------:R-:W-:Y:S01]  /*1ac30*/  FADD.FTZ R98, R86, -R56.reuse ;  /* 0x8000003856627221 */ /* 0x100fe20000010000 */
[----:B------:R-:W-:Y:S01]  /*1ac40*/  FFMA.FTZ R57, R57, R57, RZ ;  /* 0x0000003939397223 */ /* 0x000fe200000100ff */
[--C-:B------:R-:W-:Y:S01]  /*1ac50*/  FADD.FTZ R59, R76, -R56.reuse ;  /* 0x800000384c3b7221 */ /* 0x100fe20000010000 */
[----:B------:R-:W-:-:S02]  /*1ac60*/  FADD.FTZ R99, R75, -R56 ;  /* 0x800000384b637221 */ /* 0x000fc40000010000 */
[----:B------:R-:W-:Y:S01]  /*1ac70*/  FFMA.FTZ R57, R102, R102, R57 ;  /* 0x0000006666397223 */ /* 0x000fe20000010039 */
[----:B------:R-:W-:-:S03]  /*1ac80*/  FADD.FTZ R102, R84, -R56 ;  /* 0x8000003854667221 */ /* 0x000fc60000010000 */
        /* <DEDUP_REMOVED lines=40> */
[----:B------:R-:W1:Y:S02]  /*1af10*/  SHFL.BFLY PT, R58, R57, 0x1, 0x1f ;  /* 0x0c201f00393a7f89 */ /* 0x000e6400000e0000 */
[----:B-1----:R-:W-:-:S05]  /*1af20*/  FADD.FTZ R59, R57, R58 ;  /* 0x0000003a393b7221 */ /* 0x002fca0000010000 */
[----:B------:R-:W1:Y:S02]  /*1af30*/  SHFL.BFLY PT, R58, R59, 0x2, 0x1f ;  /* 0x0c401f003b3a7f89 */ /* 0x000e6400000e0000 */
[----:B-1----:R-:W-:-:S05]  /*1af40*/  FADD.FTZ R98, R59, R58 ;  /* 0x0000003a3b627221 */ /* 0x002fca0000010000 */
[----:B------:R-:W1:Y:S02]  /*1af50*/  SHFL.BFLY PT, R99, R98, 0x4, 0x1f ;  /* 0x0c801f0062637f89 */ /* 0x000e6400000e0000 */
[----:B-1----:R-:W-:-:S05]  /*1af60*/  FADD.FTZ R99, R98, R99 ;  /* 0x0000006362637221 */ /* 0x002fca0000010000 */
[----:B------:R-:W1:Y:S02]  /*1af70*/  SHFL.BFLY PT, R58, R99, 0x8, 0x1f ;  /* 0x0d001f00633a7f89 */ /* 0x000e6400000e0000 */
[----:B-1----:R-:W-:Y:S01]  /*1af80*/  FADD.FTZ R102, R99, R58 ;  /* 0x0000003a63667221 */ /* 0x002fe20000010000 */
[----:B0-----:R-:W-:-:S04]  /*1af90*/  LOP3.LUT P2, R58, R101, 0x1f, RZ, 0xc0, !PT ;  /* 0x0000001f653a7812 */ /* 0x001fc8000784c0ff */
[----:B------:R-:W0:Y:S01]  /*1afa0*/  SHFL.BFLY PT, R103, R102, 0x10, 0x1f ;  /* 0x0e001f0066677f89 */ /* 0x000e2200000e0000 */
[----:B------:R-:W-:Y:S01]  /*1afb0*/  ISETP.GT.U32.AND P3, PT, R58, 0x7, PT ;  /* 0x000000073a00780c */ /* 0x000fe20003f64070 */
        /* <DEDUP_REMOVED lines=9> */
.L_x_1102:
[----:B------:R-:W-:Y:S05]  /*1b050*/  BSYNC.RECONVERGENT B0 ;  /* 0x0000000000007941 */ /* 0x000fea0003800200 */
.L_x_1101:
        /* <DEDUP_REMOVED lines=12> */
.L_x_1104:
[----:B------:R-:W-:Y:S05]  /*1b120*/  BSYNC.RECONVERGENT B0 ;  /* 0x0000000000007941 */ /* 0x000fea0003800200 */
.L_x_1103:
        /* <DEDUP_REMOVED lines=40> */
[----:B------:R-:W-:-:S03]  /*1b3b0*/  FFMA.FTZ R98, R99, R103, R98 ;  /* 0x0000006763627223 */ /* 0x000fc60000010062 */
[----:B------:R-:W1:Y:S02]  /*1b3c0*/  MUFU.RCP R102, R102 ;  /* 0x0000006600667308 */ /* 0x000e640000001000 */
[----:B------:R-:W2:Y:S01]  /*1b3d0*/  SHFL.DOWN PT, R57, R98, 0x1, 0x1f ;  /* 0x08201f0062397f89 */ /* 0x000ea200000e0000 */
[----:B0-----:R-:W-:Y:S01]  /*1b3e0*/  FADD.FTZ R56, R104, -R105 ;  /* 0x8000006968387221 */ /* 0x001fe20000010000 */
[----:B------:R-:W-:-:S03]  /*1b3f0*/  FMUL.FTZ R58, R105, R109 ;  /* 0x0000006d693a7220 */ /* 0x000fc60000410000 */
[----:B------:R-:W-:Y:S01]  /*1b400*/  FMUL.FTZ R56, R56, R56 ;  /* 0x0000003838387220 */ /* 0x000fe20000410000 */
[C---:B------:R-:W-:Y:S02]  /*1b410*/  FFMA.FTZ R99, R59.reuse, R104, R58 ;  /* 0x000000683b637223 */ /* 0x040fe4000001003a */
[----:B------:R-:W0:Y:S01]  /*1b420*/  LDC R104, c[0x0][0x448] ;  /* 0x00011200ff687b82 */ /* 0x000e220000000800 */
[----:B------:R-:W-:Y:S01]  /*1b430*/  FMUL.FTZ R56, R59, R56 ;  /* 0x000000383b387220 */ /* 0x000fe20000410000 */
[----:B-1----:R-:W-:Y:S01]  /*1b440*/  FMUL.FTZ R99, R102, R99 ;  /* 0x0000006366637220 */ /* 0x002fe20000410000 */
[----:B--2---:R-:W-:Y:S02]  /*1b450*/  FADD.FTZ R57, R98, R57 ;  /* 0x0000003962397221 */ /* 0x004fe40000010000 */
[----:B------:R-:W-:-:S03]  /*1b460*/  FMUL.FTZ R56, R56, R109 ;  /* 0x0000006d38387220 */ /* 0x000fc60000410000 */
[----:B------:R-:W1:Y:S01]  /*1b470*/  SHFL.IDX PT, R99, R99, RZ, 0x1f ;  /* 0x00001fff63637589 */ /* 0x000e6200000e0000 */
[----:B------:R-:W-:Y:S01]  /*1b480*/  FFMA.FTZ R102, R102, R56, R57 ;  /* 0x0000003866667223 */ /* 0x000fe20000010039 */
[----:B------:R-:W2:Y:S04]  /*1b490*/  @!P3 LDC.64 R58, c[0x0][0x3c0] ;  /* 0x0000f000ff3abb82 */ /* 0x000ea80000000a00 */
[----:B------:R-:W0:Y:S04]  /*1b4a0*/  SHFL.IDX PT, R105, R102, RZ, 0x1f ;  /* 0x00001fff66697589 */ /* 0x000e2800000e0000 */
[----:B------:R-:W3:Y:S01]  /*1b4b0*/  @!P3 LDC.64 R56, c[0x0][0x3c8] ;  /* 0x0000f200ff38bb82 */ /* 0x000ee20000000a00 */
[----:B-1----:R-:W-:Y:S01]  /*1b4c0*/  FMUL.FTZ R98, R99, R99 ;  /* 0x0000006363627220 */ /* 0x002fe20000410000 */
[----:B--2---:R-:W-:-:S04]  /*1b4d0*/  @!P3 IMAD.WIDE R58, R71, 0x4, R58 ;  /* 0x00000004473ab825 */ /* 0x004fc800078e023a */
[----:B------:R-:W-:Y:S01]  /*1b4e0*/  FSEL R103, R98, RZ, P2 ;  /* 0x000000ff62677208 */ /* 0x000fe20001000000 */
[----:B0-----:R-:W-:Y:S01]  /*1b4f0*/  FFMA.FTZ R98, R105, UR13, R104 ;  /* 0x0000000d69627c23 */ /* 0x001fe20008010068 */
[----:B------:R0:W-:Y:S01]  /*1b500*/  @!P3 STG.E desc[UR6][R58.64], R99 ;  /* 0x000000633a00b986 */ /* 0x0001e2000c101906 */
[----:B------:R-:W-:Y:S02]  /*1b510*/  FSEL R105, R99, RZ, !P2 ;  /* 0x000000ff63697208 */ /* 0x000fe40005000000 */
[----:B------:R-:W-:Y:S01]  /*1b520*/  FADD.FTZ R103, R98, R103 ;  /* 0x0000006762677221 */ /* 0x000fe20000010000 */
[----:B---3--:R-:W-:-:S05]  /*1b530*/  @!P3 IMAD.WIDE R56, R71, 0x4, R56 ;  /* 0x000000044738b825 */ /* 0x008fca00078e0238 */
        /* <DEDUP_REMOVED lines=9> */
[----:B------:R-:W-:Y:S01]  /*1b5d0*/  FMUL.FTZ R56, R103, R56 ;  /* 0x0000003867387220 */ /* 0x000fe20000410000 */
[----:B------:R-:W-:Y:S01]  /*1b5e0*/  IMAD.U32 R107, R49, 0x10000, RZ ;  /* 0x00010000316b7824 */ /* 0x000fe200078e00ff */
[----:B------:R-:W-:Y:S01]  /*1b5f0*/  SHF.L.U32 R109, R54, 0x10, RZ ;  /* 0x00000010366d7819 */ /* 0x000fe200000006ff */
[C---:B------:R-:W-:Y:S01]  /*1b600*/  FMUL.FTZ R58, R103.reuse, R58 ;  /* 0x0000003a673a7220 */ /* 0x040fe20000410000 */
[----:B------:R-:W-:Y:S01]  /*1b610*/  FMUL.FTZ R98, R103, R98 ;  /* 0x0000006267627220 */ /* 0x000fe20000410000 */
[----:B------:R-:W-:-:S02]  /*1b620*/  IMAD.U32 R111, R50, 0x10000, RZ ;  /* 0x00010000326f7824 */ /* 0x000fc400078e00ff */
[----:B------:R-:W-:Y:S01]  /*1b630*/  FFMA.FTZ R56, R56, R57, R59 ;  /* 0x0000003938387223 */ /* 0x000fe2000001003b */
[----:B------:R-:W-:Y:S01]  /*1b640*/  FFMA.FTZ R57, R58, R99, R107 ;  /* 0x000000633a397223 */ /* 0x000fe2000001006b */
[----:B------:R-:W-:Y:S01]  /*1b650*/  FADD.FTZ R102, R85, -R105 ;  /* 0x8000006955667221 */ /* 0x000fe20000010000 */
[----:B------:R-:W-:Y:S01]  /*1b660*/  FFMA.FTZ R58, R98, R109, R111 ;  /* 0x0000006d623a7223 */ /* 0x000fe2000001006f */
[----:B------:R-:W-:Y:S01]  /*1b670*/  SHF.L.U32 R113, R55, 0x10, RZ ;  /* 0x0000001037717819 */ /* 0x000fe200000006ff */
[----:B------:R-:W0:Y:S01]  /*1b680*/  LDC.64 R98, c[0x0][0x428] ;  /* 0x00010a00ff627b82 */ /* 0x000e220000000a00 */
[----:B------:R-:W-:Y:S02]  /*1b690*/  IMAD.U32 R115, R51, 0x10000, RZ ;  /* 0x0001000033737824 */ /* 0x000fe400078e00ff */
[----:B------:R-:W-:Y:S01]  /*1b6a0*/  FMUL.FTZ R102, R103, R102 ;  /* 0x0000006667667220 */ /* 0x000fe20000410000 */
[----:B------:R-:W-:Y:S01]  /*1b6b0*/  PRMT R117, R50, 0x7632, R117 ;  /* 0x0000763232757816 */ /* 0x000fe20000000075 */
[--C-:B------:R-:W-:Y:S01]  /*1b6c0*/  FADD.FTZ R104, R84, -R105.reuse ;  /* 0x8000006954687221 */ /* 0x100fe20000010000 */
[----:B------:R-:W-:Y:S01]  /*1b6d0*/  FADD.FTZ R106, R86, -R105 ;  /* 0x80000069566a7221 */ /* 0x000fe20000010000 */
[----:B------:R-:W-:Y:S01]  /*1b6e0*/  FFMA.FTZ R59, R102, R113, R115 ;  /* 0x00000071663b7223 */ /* 0x000fe20000010073 */
[----:B------:R-:W-:Y:S01]  /*1b6f0*/  PRMT R113, R49, 0x7632, R113 ;  /* 0x0000763231717816 */ /* 0x000fe20000000071 */
[----:B------:R-:W-:Y:S01]  /*1b700*/  FADD.FTZ R102, R78, -R105 ;  /* 0x800000694e667221 */ /* 0x000fe20000010000 */
[----:B------:R-:W-:Y:S01]  /*1b710*/  PRMT R115, R54, 0x7632, R115 ;  /* 0x0000763236737816 */ /* 0x000fe20000000073 */
        /* <DEDUP_REMOVED lines=8> */
[----:B------:R-:W-:-:S02]  /*1b7a0*/  IMAD.U32 R117, R117, 0x10000, RZ ;  /* 0x0001000075757824 */ /* 0x000fc400078e00ff */
        /* <DEDUP_REMOVED lines=8> */
[----:B0-----:R-:W-:Y:S01]  /*1b830*/  IMAD.WIDE.U32 R98, R94, 0x10, R98 ;  /* 0x000000105e627825 */ /* 0x001fe200078e0062 */
[----:B------:R-:W-:Y:S02]  /*1b840*/  F2FP.BF16.F32.PACK_AB R59, R108, R59 ;  /* 0x0000003b6c3b723e */ /* 0x000fe400000010ff */
[----:B------:R-:W-:-:S02]  /*1b850*/  F2FP.BF16.F32.PACK_AB R58, R115, R58 ;  /* 0x0000003a733a723e */ /* 0x000fc400000010ff */
[----:B------:R-:W-:Y:S02]  /*1b860*/  F2FP.BF16.F32.PACK_AB R57, R104, R57 ;  /* 0x000000396839723e */ /* 0x000fe400000010ff */
[----:B------:R-:W-:Y:S02]  /*1b870*/  F2FP.BF16.F32.PACK_AB R56, R107, R56 ;  /* 0x000000386b38723e */ /* 0x000fe400000010ff */
[----:B------:R-:W-:-:S03]  /*1b880*/  IADD3 R94, PT, PT, R94, 0x100, RZ ;  /* 0x000001005e5e7810 */ /* 0x000fc60007ffe0ff */
[----:B------:R1:W-:Y:S04]  /*1b890*/  STG.E.128 desc[UR6][R98.64], R56 ;  /* 0x0000003862007986 */ /* 0x0003e8000c101d06 */
.L_x_1106:
[----:B------:R-:W-:Y:S05]  /*1b8a0*/  BSYNC.RECONVERGENT B0 ;  /* 0x0000000000007941 */ /* 0x000fea0003800200 */
.L_x_1105:
[----:B------:R-:W-:Y:S01]  /*1b8b0*/  ISETP.NE.AND P1, PT, R100, RZ, PT ;  /* 0x000000ff6400720c */ /* 0x000fe20003f25270 */
[----:B------:R-:W-:-:S12]  /*1b8c0*/  BSSY.RECONVERGENT B0, `(.L_x_1107) ;  /* 0x000003a000007945 */ /* 0x000fd80003800200 */
        /* <DEDUP_REMOVED lines=22> */
[----:B------:R-:W-:Y:S01]  /*1ba30*/  FADD.FTZ R102, R76, -R105 ;  /* 0x800000694c667221 */ /* 0x000fe20000010000 */
[----:B------:R-:W-:Y:S01]  /*1ba40*/  PRMT R109, R45, 0x7632, R109 ;  /* 0x000076322d6d7816 */ /* 0x000fe2000000006d */
[----:B------:R-:W-:Y:S01]  /*1ba50*/  FFMA.FTZ R59, R100, R113, R115 ;  /* 0x00000071643b7223 */ /* 0x000fe20000010073 */
[----:B------:R-:W-:Y:S01]  /*1ba60*/  PRMT R100, R44, 0x7632, R100 ;  /* 0x000076322c647816 */ /* 0x000fe20000000064 */
[----:B------:R-:W-:Y:S01]  /*1ba70*/  FADD.FTZ R104, R82, -R105 ;  /* 0x8000006952687221 */ /* 0x000fe20000010000 */
[----:B------:R-:W-:Y:S01]  /*1ba80*/  PRMT R111, R41, 0x7632, R111 ;  /* 0x00007632296f7816 */ /* 0x000fe2000000006f */
[----:B------:R-:W-:Y:S01]  /*1ba90*/  FADD.FTZ R106, R87, -R105 ;  /* 0x80000069576a7221 */ /* 0x000fe20000010000 */
[----:B------:R-:W-:Y:S01]  /*1baa0*/  PRMT R113, R46, 0x7632, R113 ;  /* 0x000076322e717816 */ /* 0x000fe20000000071 */
[----:B------:R-:W-:Y:S01]  /*1bab0*/  FADD.FTZ R108, R92, -R105 ;  /* 0x800000695c6c7221 */ /* 0x000fe20000010000 */
[----:B------:R-:W-:Y:S01]  /*1bac0*/  PRMT R115, R42, 0x7632, R115 ;  /* 0x000076322a737816 */ /* 0x000fe20000000073 */
[----:B------:R-:W-:Y:S01]  /*1bad0*/  IMAD.U32 R100, R100, 0x10000, RZ ;  /* 0x0001000064647824 */ /* 0x000fe200078e00ff */
[----:B------:R-:W-:Y:S01]  /*1bae0*/  PRMT R117, R47, 0x7632, R117 ;  /* 0x000076322f757816 */ /* 0x000fe20000000075 */
[----:B------:R-:W-:Y:S01]  /*1baf0*/  IMAD.U32 R109, R109, 0x10000, RZ ;  /* 0x000100006d6d7824 */ /* 0x000fe200078e00ff */
[----:B------:R-:W-:Y:S01]  /*1bb00*/  PRMT R119, R43, 0x7632, R119 ;  /* 0x000076322b777816 */ /* 0x000fe20000000077 */
[----:B------:R-:W-:Y:S01]  /*1bb10*/  IMAD.U32 R113, R113, 0x10000, RZ ;  /* 0x0001000071717824 */ /* 0x000fe200078e00ff */
[----:B------:R-:W-:Y:S01]  /*1bb20*/  SHF.L.U32 R107, R107, 0x10, RZ ;  /* 0x000000106b6b7819 */ /* 0x000fe200000006ff */
[----:B------:R-:W-:Y:S01]  /*1bb30*/  IMAD.U32 R117, R117, 0x10000, RZ ;  /* 0x0001000075757824 */ /* 0x000fe200078e00ff */
[----:B------:R-:W-:Y:S01]  /*1bb40*/  SHF.L.U32 R111, R111, 0x10, RZ ;  /* 0x000000106f6f7819 */ /* 0x000fe200000006ff */
[----:B------:R-:W-:Y:S01]  /*1bb50*/  FMUL.FTZ R108, R103, R108 ;  /* 0x0000006c676c7220 */ /* 0x000fe20000410000 */
[----:B------:R-:W-:Y:S01]  /*1bb60*/  SHF.L.U32 R115, R115, 0x10, RZ ;  /* 0x0000001073737819 */ /* 0x000fe200000006ff */
[----:B------:R-:W-:Y:S01]  /*1bb70*/  FMUL.FTZ R106, R103, R106 ;  /* 0x0000006a676a7220 */ /* 0x000fe20000410000 */
[----:B------:R-:W-:Y:S01]  /*1bb80*/  SHF.L.U32 R119, R119, 0x10, RZ ;  /* 0x0000001077777819 */ /* 0x000fe200000006ff */
[C---:B------:R-:W-:Y:S01]  /*1bb90*/  FMUL.FTZ R104, R103.reuse, R104 ;  /* 0x0000006867687220 */ /* 0x040fe20000410000 */
[----:B------:R-:W-:Y:S01]  /*1bba0*/  FMUL.FTZ R102, R103, R102 ;  /* 0x0000006667667220 */ /* 0x000fe20000410000 */
[----:B------:R-:W-:Y:S01]  /*1bbb0*/  FFMA.FTZ R113, R106, R113, R115 ;  /* 0x000000716a717223 */ /* 0x000fe20000010073 */
[----:B0-----:R-:W-:-:S04]  /*1bbc0*/  IMAD.WIDE.U32 R98, R94, 0x10, R98 ;  /* 0x000000105e627825 */ /* 0x001fc800078e0062 */
[----:B------:R-:W-:Y:S01]  /*1bbd0*/  FFMA.FTZ R108, R108, R117, R119 ;  /* 0x000000756c6c7223 */ /* 0x000fe20000010077 */
[----:B------:R-:W-:Y:S01]  /*1bbe0*/  FFMA.FTZ R104, R104, R109, R111 ;  /* 0x0000006d68687223 */ /* 0x000fe2000001006f */
[----:B------:R-:W-:Y:S01]  /*1bbf0*/  FFMA.FTZ R107, R102, R100, R107 ;  /* 0x00000064666b7223 */ /* 0x000fe2000001006b */
[----:B------:R-:W-:Y:S01]  /*1bc00*/  F2FP.BF16.F32.PACK_AB R58, R113, R58 ;  /* 0x0000003a713a723e */ /* 0x000fe200000010ff */
[----:B------:R-:W-:Y:S01]  /*1bc10*/  VIADD R94, R94, 0x100 ;  /* 0x000001005e5e7836 */ /* 0x000fe20000000000 */
[----:B------:R-:W-:Y:S02]  /*1bc20*/  F2FP.BF16.F32.PACK_AB R59, R108, R59 ;  /* 0x0000003b6c3b723e */ /* 0x000fe400000010ff */
[----:B------:R-:W-:Y:S02]  /*1bc30*/  F2FP.BF16.F32.PACK_AB R57, R104, R57 ;  /* 0x000000396839723e */ /* 0x000fe400000010ff */
[----:B------:R-:W-:-:S05]  /*1bc40*/  F2FP.BF16.F32.PACK_AB R56, R107, R56 ;  /* 0x000000386b38723e */ /* 0x000fca00000010ff */
[----:B------:R2:W-:Y:S02]  /*1bc50*/  STG.E.128 desc[UR6][R98.64], R56 ;  /* 0x0000003862007986 */ /* 0x0005e4000c101d06 */
.L_x_1108:
[----:B------:R-:W-:Y:S05]  /*1bc60*/  BSYNC.RECONVERGENT B0 ;  /* 0x0000000000007941 */ /* 0x000fea0003800200 */
.L_x_1107:
[----:B------:R-:W-:Y:S04]  /*1bc70*/  BSSY.RECONVERGENT B0, `(.L_x_1109) ;  /* 0x0000039000007945 */ /* 0x000fe80003800200 */
[----:B------:R-:W-:Y:S05]  /*1bc80*/  @!P0 BRA `(.L_x_1110) ;  /* 0x0000000000dc8947 */ /* 0x000fea0003800000 */
[--C-:B-12---:R-:W-:Y:S01]  /*1bc90*/  FADD.FTZ R98, R73, -R105.reuse ;  /* 0x8000006949627221 */ /* 0x106fe20000010000 */
[--C-:B0-----:R-:W-:Y:S01]  /*1bca0*/  FADD.FTZ R56, R72, -R105.reuse ;  /* 0x8000006948387221 */ /* 0x101fe20000010000 */
[--C-:B------:R-:W-:Y:S01]  /*1bcb0*/  FADD.FTZ R58, R74, -R105.reuse ;  /* 0x800000694a3a7221 */ /* 0x100fe20000010000 */
[--C-:B------:R-:W-:Y:S01]  /*1bcc0*/  FADD.FTZ R102, R80, -R105.reuse ;  /* 0x8000006950667221 */ /* 0x100fe20000010000 */
[--C-:B------:R-:W-:Y:S01]  /*1bcd0*/  FADD.FTZ R104, R79, -R105.reuse ;  /* 0x800000694f687221 */ /* 0x100fe20000010000 */
[--C-:B------:R-:W-:Y:S01]  /*1bce0*/  FADD.FTZ R106, R89, -R105.reuse ;  /* 0x80000069596a7221 */ /* 0x100fe20000010000 */
[--C-:B------:R-:W-:Y:S01]  /*1bcf0*/  FADD.FTZ R108, R90, -R105.reuse ;  /* 0x800000695a6c7221 */ /* 0x100fe20000010000 */
[----:B------:R-:W-:Y:S01]  /*1bd00*/  FADD.FTZ R110, R93, -R105 ;  /* 0x800000695d6e7221 */ /* 0x000fe20000010000 */
[----:B------:R-:W-:Y:S01]  /*1bd10*/  SHF.L.U32 R99, R36, 0x10, RZ ;  /* 0x0000001024637819 */ /* 0x000fe200000006ff */
[----:B------:R-:W-:Y:S01]  /*1bd20*/  FMUL.FTZ R98, R103, R98 ;  /* 0x0000006267627220 */ /* 0x000fe20000410000 */
[----:B------:R-:W-:Y:S01]  /*1bd30*/  SHF.L.U32 R107, R37, 0x10, RZ ;  /* 0x00000010256b7819 */ /* 0x000fe200000006ff */
[----:B------:R-:W-:-:S02]  /*1bd40*/  IMAD.U32 R105, R32, 0x10000, RZ ;  /* 0x0001000020697824 */ /* 0x000fc400078e00ff */
[----:B------:R-:W-:Y:S01]  /*1bd50*/  FMUL.FTZ R100, R103, R56 ;  /* 0x0000003867647220 */ /* 0x000fe20000410000 */
[----:B------:R-:W-:Y:S02]  /*1bd60*/  IMAD.U32 R109, R33, 0x10000, RZ ;  /* 0x00010000216d7824 */ /* 0x000fe400078e00ff */
[C---:B------:R-:W-:Y:S01]  /*1bd70*/  FMUL.FTZ R57, R103.reuse, R102 ;  /* 0x0000006667397220 */ /* 0x040fe20000410000 */
[----:B------:R-:W-:Y:S01]  /*1bd80*/  SHF.L.U32 R111, R38, 0x10, RZ ;  /* 0x00000010266f7819 */ /* 0x000fe200000006ff */
[----:B------:R-:W-:Y:S01]  /*1bd90*/  FFMA.FTZ R100, R100, R99, R105 ;  /* 0x0000006364647223 */ /* 0x000fe20000010069 */
[----:B------:R-:W-:Y:S01]  /*1bda0*/  FFMA.FTZ R102, R98, R107, R109 ;  /* 0x0000006b62667223 */ /* 0x000fe2000001006d */
[----:B------:R-:W-:Y:S01]  /*1bdb0*/  IMAD.U32 R113, R34, 0x10000, RZ ;  /* 0x0001000022717824 */ /* 0x000fe200078e00ff */
[----:B------:R-:W0:Y:S01]  /*1bdc0*/  LDC.64 R98, c[0x0][0x428] ;  /* 0x00010a00ff627b82 */ /* 0x000e220000000a00 */
[C---:B------:R-:W-:Y:S01]  /*1bdd0*/  FMUL.FTZ R104, R103.reuse, R104 ;  /* 0x0000006867687220 */ /* 0x040fe20000410000 */
[C---:B------:R-:W-:Y:S01]  /*1bde0*/  FMUL.FTZ R56, R103.reuse, R58 ;  /* 0x0000003a67387220 */ /* 0x040fe20000410000 */
[C---:B------:R-:W-:Y:S01]  /*1bdf0*/  FMUL.FTZ R58, R103.reuse, R106 ;  /* 0x0000006a673a7220 */ /* 0x040fe20000410000 */
[C---:B------:R-:W-:Y:S01]  /*1be00*/  FMUL.FTZ R59, R103.reuse, R108 ;  /* 0x0000006c673b7220 */ /* 0x040fe20000410000 */
[----:B------:R-:W-:Y:S01]  /*1be10*/  FFMA.FTZ R104, R104, R111, R113 ;  /* 0x0000006f68687223 */ /* 0x000fe20000010071 */
[----:B------:R-:W-:Y:S01]  /*1be20*/  PRMT R105, R36, 0x7632, R105 ;  /* 0x0000763224697816 */ /* 0x000fe20000000069 */
[----:B------:R-:W-:Y:S01]  /*1be30*/  FMUL.FTZ R103, R103, R110 ;  /* 0x0000006e67677220 */ /* 0x000fe20000410000 */
[----:B------:R-:W-:Y:S01]  /*1be40*/  PRMT R107, R32, 0x7632, R107 ;  /* 0x00007632206b7816 */ /* 0x000fe2000000006b */
[----:B------:R-:W-:Y:S01]  /*1be50*/  IMAD.U32 R112, R35, 0x10000, RZ ;  /* 0x0001000023707824 */ /* 0x000fe200078e00ff */
[----:B------:R-:W-:-:S02]  /*1be60*/  PRMT R106, R37, 0x7632, R106 ;  /* 0x00007632256a7816 */ /* 0x000fc4000000006a */
[----:B------:R-:W-:Y:S01]  /*1be70*/  PRMT R108, R33, 0x7632, R108 ;  /* 0x00007632216c7816 */ /* 0x000fe2000000006c */
[----:B------:R-:W-:Y:S01]  /*1be80*/  IMAD.U32 R107, R107, 0x10000, RZ ;  /* 0x000100006b6b7824 */ /* 0x000fe200078e00ff */
[----:B------:R-:W-:Y:S01]  /*1be90*/  PRMT R109, R38, 0x7632, R109 ;  /* 0x00007632266d7816 */ /* 0x000fe2000000006d */
[----:B------:R-:W-:Y:S01]  /*1bea0*/  IMAD.U32 R106, R106, 0x10000, RZ ;  /* 0x000100006a6a7824 */ /* 0x000fe200078e00ff */
[----:B------:R-:W-:Y:S02]  /*1beb0*/  PRMT R111, R34, 0x7632, R111 ;  /* 0x00007632226f7816 */ /* 0x000fe4000000006f */
[----:B------:R-:W-:Y:S02]  /*1bec0*/  PRMT R114, R39, 0x7632, R114 ;  /* 0x0000763227727816 */ /* 0x000fe40000000072 */
[----:B------:R-:W-:Y:S01]  /*1bed0*/  PRMT R116, R35, 0x7632, R116 ;  /* 0x0000763223747816 */ /* 0x000fe20000000074 */
[----:B------:R-:W-:Y:S01]  /*1bee0*/  IMAD.U32 R111, R111, 0x10000, RZ ;  /* 0x000100006f6f7824 */ /* 0x000fe200078e00ff */
[----:B------:R-:W-:Y:S01]  /*1bef0*/  SHF.L.U32 R110, R39, 0x10, RZ ;  /* 0x00000010276e7819 */ /* 0x000fe200000006ff */
[----:B------:R-:W-:Y:S01]  /*1bf00*/  IMAD.U32 R114, R114, 0x10000, RZ ;  /* 0x0001000072727824 */ /* 0x000fe200078e00ff */
[----:B------:R-:W-:Y:S01]  /*1bf10*/  SHF.L.U32 R105, R105, 0x10, RZ ;  /* 0x0000001069697819 */ /* 0x000fe200000006ff */
[----:B0-----:R-:W-:Y:S01]  /*1bf20*/  IMAD.WIDE.U32 R98, R94, 0x10, R98 ;  /* 0x000000105e627825 */ /* 0x001fe200078e0062 */
[----:B------:R-:W-:-:S03]  /*1bf30*/  SHF.L.U32 R109, R109, 0x10, RZ ;  /* 0x000000106d6d7819 */ /* 0x000fc600000006ff */
[----:B------:R-:W-:Y:S01]  /*1bf40*/  FFMA.FTZ R59, R59, R110, R112 ;  /* 0x0000006e3b3b7223 */ /* 0x000fe20000010070 */
[----:B------:R-:W-:Y:S01]  /*1bf50*/  SHF.L.U32 R116, R116, 0x10, RZ ;  /* 0x0000001074747819 */ /* 0x000fe200000006ff */
[----:B------:R-:W-:Y:S01]  /*1bf60*/  FFMA.FTZ R105, R56, R105, R107 ;  /* 0x0000006938697223 */ /* 0x000fe2000001006b */
[----:B------:R-:W-:Y:S01]  /*1bf70*/  SHF.L.U32 R108, R108, 0x10, RZ ;  /* 0x000000106c6c7819 */ /* 0x000fe200000006ff */
[----:B------:R-:W-:Y:S02]  /*1bf80*/  FFMA.FTZ R109, R58, R109, R111 ;  /* 0x0000006d3a6d7223 */ /* 0x000fe4000001006f */
[----:B------:R-:W-:Y:S01]  /*1bf90*/  FFMA.FTZ R114, R103, R114, R116 ;  /* 0x0000007267727223 */ /* 0x000fe20000010074 */
[----:B------:R-:W-:Y:S01]  /*1bfa0*/  F2FP.BF16.F32.PACK_AB R56, R105, R100 ;  /* 0x000000646938723e */ /* 0x000fe200000010ff */
[----:B------:R-:W-:Y:S01]  /*1bfb0*/  FFMA.FTZ R57, R57, R106, R108 ;  /* 0x0000006a39397223 */ /* 0x000fe2000001006c */
[----:B------:R-:W-:Y:S02]  /*1bfc0*/  F2FP.BF16.F32.PACK_AB R58, R109, R104 ;  /* 0x000000686d3a723e */ /* 0x000fe400000010ff */
[----:B------:R-:W-:-:S02]  /*1bfd0*/  F2FP.BF16.F32.PACK_AB R59, R114, R59 ;  /* 0x0000003b723b723e */ /* 0x000fc400000010ff */
[----:B------:R-:W-:-:S05]  /*1bfe0*/  F2FP.BF16.F32.PACK_AB R57, R57, R102 ;  /* 0x000000663939723e */ /* 0x000fca00000010ff */
[----:B------:R3:W-:Y:S02]  /*1bff0*/  STG.E.128 desc[UR6][R98.64], R56 ;  /* 0x0000003862007986 */ /* 0x0007e4000c101d06 */
.L_x_1110:
[----:B------:R-:W-:Y:S05]  /*1c000*/  BSYNC.RECONVERGENT B0 ;  /* 0x0000000000007941 */ /* 0x000fea0003800200 */
.L_x_1109:
[----:B0123--:R-:W0:Y:S01]  /*1c010*/  LDC.64 R56, c[0x0][0x380] ;  /* 0x0000e000ff387b82 */ /* 0x00fe220000000a00 */
[----:B------:R-:W-:Y:S01]  /*1c020*/  UPLOP3.LUT UP1, UPT, UPT, UPT, UP1, 0x40, 0x4 ;  /* 0x000000000004789c */ /* 0x000fe20003f2e810 */
[----:B0-----:R-:W-:-:S04]  /*1c030*/  IADD3 R71, PT, PT, R71, R56, RZ ;  /* 0x0000003847477210 */ /* 0x001fc80007ffe0ff */
[----:B------:R-:W-:-:S13]  /*1c040*/  ISETP.GE.AND P0, PT, R71, R57, PT ;  /* 0x000000394700720c */ /* 0x000fda0003f06270 */
[----:B------:R-:W-:Y:S05]  /*1c050*/  @!P0 BRA `(.L_x_1111) ;  /* 0xfffffe4800e88947 */ /* 0x000fea000383ffff */
[----:B------:R-:W-:Y:S05]  /*1c060*/  EXIT ;  /* 0x000000000000794d */ /* 0x000fea0003800000 */
.L_x_1112:
        /* <DEDUP_REMOVED lines=9> */
.L_x_13670:


//--------------------- .text._ZN10layer_norm31ln_parallel_residual_fwd_kernelINS_13Kernel_traitsI13__nv_bfloat16S2_S2_S2_fjLj6144ELj1ELj1ELj8ELj16ENS_18Kernel_traits_baseILj6144ES2_S2_S2_S2_fjLj256EEEEELb1ELb1ELb1EEEvNS_9FwdParamsE --------------------------
	.section	.text._ZN10layer_norm31ln_parallel_residual_fwd_kernelINS_13Kernel_traitsI13__nv_bfloat16S2_S2_S2_fjLj6144ELj1ELj1ELj8ELj16ENS_18Kernel_traits_baseILj6144ES2_S2_S2_S2_fjLj256EEEEELb1ELb1ELb1EEEvNS_9FwdParamsE,"ax",@progbits
	.align	128
        .global         _ZN10layer_norm31ln_parallel_residual_fwd_kernelINS_13Kernel_traitsI13__nv_bfloat16S2_S2_S2_fjLj6144ELj1ELj1ELj8ELj16ENS_18Kernel_traits_baseILj6144ES2_S2_S2_S2_fjLj256EEEEELb1ELb1ELb1EEEvNS_9FwdParamsE
        .type           _ZN10layer_norm31ln_parallel_residual_fwd_kernelINS_13Kernel_traitsI13__nv_bfloat16S2_S2_S2_fjLj6144ELj1ELj1ELj8ELj16ENS_18Kernel_traits_baseILj6144ES2_S2_S2_S2_fjLj256EEEEELb1ELb1ELb1EEEvNS_9FwdParamsE,@function
        .size           _ZN10layer_norm31ln_parallel_residual_fwd_kernelINS_13Kernel_traitsI13__nv_bfloat16S2_S2_S2_fjLj6144ELj1ELj1ELj8ELj16ENS_18Kernel_traits_baseILj6144ES2_S2_S2_S2_fjLj256EEEEELb1ELb1ELb1EEEvNS_9FwdParamsE,(.L_x_13671 - _ZN10layer_norm31ln_parallel_residual_fwd_kernelINS_13Kernel_traitsI13__nv_bfloat16S2_S2_S2_fjLj6144ELj1ELj1ELj8ELj16ENS_18Kernel_traits_baseILj6144ES2_S2_S2_S2_fjLj256EEEEELb1ELb1ELb1EEEvNS_9FwdParamsE)
        .other          _ZN10layer_norm31ln_parallel_residual_fwd_kernelINS_13Kernel_traitsI13__nv_bfloat16S2_S2_S2_fjLj6144ELj1ELj1ELj8ELj16ENS_18Kernel_traits_baseILj6144ES2_S2_S2_S2_fjLj256EEEEELb1ELb1ELb1EEEvNS_9FwdParamsE,@"STO_CUDA_ENTRY STV_DEFAULT"
_ZN10layer_norm31ln_parallel_residual_fwd_kernelINS_13Kernel_traitsI13__nv_bfloat16S2_S2_S2_fjLj6144ELj1ELj1ELj8ELj16ENS_18Kernel_traits_baseILj6144ES2_S2_S2_S2_fjLj256EEEEELb1ELb1ELb1EEEvNS_9FwdParamsE:
.text._ZN10layer_norm31ln_parallel_residual_fwd_kernelINS_13Kernel_traitsI13__nv_bfloat16S2_S2_S2_fjLj6144ELj1ELj1ELj8ELj16ENS_18Kernel_traits_baseILj6144ES2_S2_S2_S2_fjLj256EEEEELb1ELb1ELb1EEEvNS_9FwdParamsE:
[----:B------:R-:W-:Y:S01]  /*0000*/  LDC R1, c[0x0][0x37c] ;  /* 0x0000df00ff017b82 */ /* 0x000fe20000000800 */
[----:B------:R-:W0:Y:S01]  /*0010*/  LDCU.64 UR4, c[0x0][0x438] ;  /* 0x00008700ff0477ac */ /* 0x000e220008000a00 */
[----:B------:R-:W1:Y:S06]  /*0020*/  S2R R96, SR_TID.X ;  /* 0x0000000000607919 */ /* 0x000e6c0000002100 */
[----:B------:R-:W1:Y:S01]  /*0030*/  LDC.64 R6, c[0x0][0x3d0] ;  /* 0x0000f400ff067b82 */ /* 0x000e620000000a00 */
[----:B------:R-:W2:Y:S01]  /*0040*/  LDCU.64 UR10, c[0x0][0x358] ;  /* 0x00006b00ff0a77ac */ /* 0x000ea20008000a00 */
[----:B0-----:R-:W-:Y:S01]  /*0050*/  ISETP.NE.U32.AND P0, PT, RZ, UR4, PT ;  /* 0x00000004ff007c0c */ /* 0x001fe2000bf05070 */
[----:B------:R-:W0:Y:S03]  /*0060*/  LDCU.U8 UR4, c[0x0][0x464] ;  /* 0x00008c80ff0477ac */ /* 0x000e260008000000 */
[----:B------:R-:W-:-:S13]  /*0070*/  ISETP.NE.AND.EX P0, PT, RZ, UR5, PT, P0 ;  /* 0x00000005ff007c0c */ /* 0x000fda000bf05300 */
[----:B-1----:R-:W-:Y:S01]  /*0080*/  @P0 IMAD.WIDE.U32 R4, R96, 0x10, R6 ;  /* 0x0000001060040825 */ /* 0x002fe200078e0006 */
[----:B------:R-:W1:Y:S04]  /*0090*/  LDC R0, c[0x0][0x458] ;  /* 0x00011600ff007b82 */ /* 0x000e680000000800 */
[----:B--2---:R2:W5:Y:S04]  /*00a0*/  @P0 LDG.E.128 R24, desc[UR10][R4.64] ;  /* 0x0000000a04180981 */ /* 0x004568000c1e1d00 */
[----:B------:R2:W5:Y:S01]  /*00b0*/  @P0 LDG.E.128 R20, desc[UR10][R4.64+0x1000] ;  /* 0x0010000a04140981 */ /* 0x000562000c1e1d00 */
[----:B------:R-:W3:Y:S03]  /*00c0*/  LDC R35, c[0x0][0x45c] ;  /* 0x00011700ff237b82 */ /* 0x000ee60000000800 */
[----:B------:R2:W5:Y:S01]  /*00d0*/  @P0 LDG.E.128 R16, desc[UR10][R4.64+0x2000] ;  /* 0x0020000a04100981 */ /* 0x000562000c1e1d00 */
[----:B------:R-:W4:Y:S01]  /*00e0*/  LDCU.64 UR8, c[0x0][0x450] ;  /* 0x00008a00ff0877ac */ /* 0x000f220008000a00 */
[----:B0-----:R-:W-:-:S03]  /*00f0*/  ISETP.NE.AND P1, PT, RZ, UR4, PT ;  /* 0x00000004ff007c0c */ /* 0x001fc6000bf25270 */
[----:B------:R-:W0:Y:S01]  /*0100*/  @P0 LDC.64 R30, c[0x0][0x438] ;  /* 0x00010e00ff1e0b82 */ /* 0x000e220000000a00 */
[----:B------:R-:W-:Y:S01]  /*0110*/  @!P0 IMAD.WIDE.U32 R32, R96, 0x10, R6 ;  /* 0x0000001060208825 */ /* 0x000fe200078e0006 */
[----:B------:R-:W2:Y:S08]  /*0120*/  LDCU UR4, c[0x0][0x384] ;  /* 0x00007080ff0477ac */ /* 0x000eb00008000800 */
[----:B-1----:R-:W-:Y:S01]  /*0130*/  @P1 IMAD.MOV.U32 R28, RZ, RZ, R0 ;  /* 0x000000ffff1c1224 */ /* 0x002fe200078e0000 */
[----:B------:R-:W2:Y:S01]  /*0140*/  S2UR UR18, SR_CTAID.X ;  /* 0x00000000001279c3 */ /* 0x000ea20000002500 */
[----:B----4-:R-:W-:-:S02]  /*0150*/  IMAD.U32 R2, RZ, RZ, UR8 ;  /* 0x00000008ff027e24 */ /* 0x010fc4000f8e00ff */
[----:B------:R-:W-:Y:S01]  /*0160*/  IMAD.U32 R3, RZ, RZ, UR9 ;  /* 0x00000009ff037e24 */ /* 0x000fe2000f8e00ff */
[----:B---3--:R-:W-:-:S04]  /*0170*/  @P1 MOV R29, R35 ;  /* 0x00000023001d1202 */ /* 0x008fc80000000f00 */
[----:B------:R-:W1:Y:S01]  /*0180*/  @P1 LDC R37, c[0x0][0x460] ;  /* 0x00011800ff251b82 */ /* 0x000e620000000800 */
[----:B------:R-:W5:Y:S01]  /*0190*/  @P1 LDG.E.64 R2, desc[UR10][R2.64] ;  /* 0x0000000a02021981 */ /* 0x000f62000c1e1b00 */
[----:B0-----:R-:W-:-:S03]  /*01a0*/  @P0 IMAD.WIDE.U32 R30, R96, 0x10, R30 ;  /* 0x00000010601e0825 */ /* 0x001fc600078e001e */
[----:B------:R-:W5:Y:S04]  /*01b0*/  @P1 LDG.E.64 R28, desc[UR10][R28.64] ;  /* 0x0000000a1c1c1981 */ /* 0x000f68000c1e1b00 */
[----:B------:R0:W5:Y:S04]  /*01c0*/  @P0 LDG.E.128 R12, desc[UR10][R30.64+0x1000] ;  /* 0x0010000a1e0c0981 */ /* 0x000168000c1e1d00 */
[----:B------:R0:W5:Y:S04]  /*01d0*/  @P0 LDG.E.128 R8, desc[UR10][R30.64+0x2000] ;  /* 0x0020000a1e080981 */ /* 0x000168000c1e1d00 */
[----:B------:R0:W5:Y:S04]  /*01e0*/  @P0 LDG.E.128 R4, desc[UR10][R30.64] ;  /* 0x0000000a1e040981 */ /* 0x000168000c1e1d00 */
[----:B------:R0:W5:Y:S04]  /*01f0*/  @!P0 LDG.E.128 R24, desc[UR10][R32.64] ;  /* 0x0000000a20188981 */ /* 0x000168000c1e1d00 */
[----:B------:R0:W5:Y:S04]  /*0200*/  @!P0 LDG.E.128 R20, desc[UR10][R32.64+0x1000] ;  /* 0x0010000a20148981 */ /* 0x000168000c1e1d00 */
[----:B------:R0:W5:Y:S01]  /*0210*/  @!P0 LDG.E.128 R16, desc[UR10][R32.64+0x2000] ;  /* 0x0020000a20108981 */ /* 0x000162000c1e1d00 */
[----:B--2---:R-:W-:-:S06]  /*0220*/  UISETP.GE.AND UP0, UPT, UR18, UR4, UPT ;  /* 0x000000041200728c */ /* 0x004fcc000bf06270 */
[----:B------:R-:W-:-:S13]  /*0230*/  PLOP3.LUT P2, PT, PT, PT, UP0, 0x80, 0x8 ;  /* 0x000000000008781c */ /* 0x000fda0003f4f008 */
[----:B01----:R-:W-:Y:S05]  /*0240*/  @P2 EXIT ;  /* 0x000000000000294d */ /* 0x003fea0003800000 */
[----:B------:R-:W0:Y:S01]  /*0250*/  LDC R71, c[0x0][0x360] ;  /* 0x0000d800ff477b82 */ /* 0x000e220000000800 */
[----:B-----5:R-:W-:Y:S02]  /*0260*/  @P1 IADD3 R0, P2, PT, R28, R37, RZ ;  /* 0x000000251c001210 */ /* 0x020fe40007f5e0ff */
[----:B------:R-:W-:Y:S02]  /*0270*/  @!P0 CS2R R12, SRZ ;  /* 0x00000000000c8805 */ /* 0x000fe4000001ff00 */
[----:B------:R-:W-:Y:S02]  /*0280*/  @P1 R2UR UR9, R3 ;  /* 0x00000000030912ca */ /* 0x000fe400000e0000 */
[----:B------:R-:W-:Y:S02]  /*0290*/  @!P0 CS2R R10, SRZ ;  /* 0x00000000000a8805 */ /* 0x000fe4000001ff00 */
[----:B------:R-:W-:Y:S01]  /*02a0*/  @P1 R2UR UR8, R2 ;  /* 0x00000000020812ca */ /* 0x000fe200000e0000 */
[----:B------:R-:W-:Y:S01]  /*02b0*/  @P1 IMAD.X R35, RZ, RZ, R29, P2 ;  /* 0x000000ffff231224 */ /* 0x000fe200010e061d */
[----:B------:R-:W-:-:S02]  /*02c0*/  @!P0 CS2R R8, SRZ ;  /* 0x0000000000088805 */ /* 0x000fc4000001ff00 */
[----:B------:R-:W-:Y:S02]  /*02d0*/  @!P0 CS2R R14, SRZ ;  /* 0x00000000000e8805 */ /* 0x000fe4000001ff00 */
[----:B------:R-:W-:Y:S02]  /*02e0*/  @!P0 CS2R R6, SRZ ;  /* 0x0000000000068805 */ /* 0x000fe4000001ff00 */
[----:B------:R-:W-:Y:S02]  /*02f0*/  @!P0 CS2R R4, SRZ ;  /* 0x0000000000048805 */ /* 0x000fe4000001ff00 */
[--C-:B------:R-:W-:Y:S01]  /*0300*/  SHF.R.U64 R72, R0, 0x2, R35.reuse ;  /* 0x0000000200487819 */ /* 0x100fe20000001223 */
[----:B------:R-:W-:Y:S01]  /*0310*/  IMAD.U32 R54, R12, 0x10000, RZ ;  /* 0x000100000c367824 */ /* 0x000fe200078e00ff */
[----:B------:R-:W-:Y:S01]  /*0320*/  SHF.R.U32.HI R70, RZ, 0x2, R35 ;  /* 0x00000002ff467819 */ /* 0x000fe20000011623 */
[----:B------:R-:W-:Y:S01]  /*0330*/  IMAD.U32 R52, R10, 0x10000, RZ ;  /* 0x000100000a347824 */ /* 0x000fe200078e00ff */
[----:B------:R-:W-:Y:S01]  /*0340*/  PRMT R40, R12, 0x7632, R40 ;  /* 0x000076320c287816 */ /* 0x000fe20000000028 */
[C---:B------:R-:W-:Y:S01]  /*0350*/  IMAD.HI.U32 R2, R72.reuse, -0x2daee0ad, RZ ;  /* 0xd2511f5348027827 */ /* 0x040fe200078e00ff */
[----:B------:R-:W-:Y:S01]  /*0360*/  UIADD3 UR4, UPT, UPT, UR9, -0x4498517b, URZ ;  /* 0xbb67ae8509047890 */ /* 0x000fe2000fffe0ff */
[----:B------:R-:W-:Y:S01]  /*0370*/  SHF.L.U32 R51, R9, 0x10, RZ ;  /* 0x0000001009337819 */ /* 0x000fe200000006ff */
[----:B------:R-:W-:Y:S01]  /*0380*/  UIADD3 UR21, UPT, UPT, UR8, -0x61c88647, URZ ;  /* 0x9e3779b908157890 */ /* 0x000fe2000fffe0ff */
[----:B------:R-:W-:Y:S01]  /*0390*/  IMAD R31, R72, -0x2daee0ad, RZ ;  /* 0xd2511f53481f7824 */ /* 0x000fe200078e02ff */
[----:B------:R-:W-:Y:S01]  /*03a0*/  LOP3.LUT R2, R2, UR9, RZ, 0x3c, !PT ;  /* 0x0000000902027c12 */ /* 0x000fe2000f8e3cff */
[----:B------:R-:W-:Y:S01]  /*03b0*/  UIADD3 UR22, UPT, UPT, UR9, 0x76cf5d0a, URZ ;  /* 0x76cf5d0a09167890 */ /* 0x000fe2000fffe0ff */
[----:B------:R-:W-:Y:S01]  /*03c0*/  PRMT R42, R27, 0x7632, R42 ;  /* 0x000076321b2a7816 */ /* 0x000fe2000000002a */
[----:B0-----:R-:W-:Y:S01]  /*03d0*/  IMAD R71, R71, UR18, R96 ;  /* 0x0000001247477c24 */ /* 0x001fe2000f8e0260 */
[----:B------:R-:W-:Y:S01]  /*03e0*/  UIADD3 UR5, UPT, UPT, UR8, 0x3c6ef372, URZ ;  /* 0x3c6ef37208057890 */ /* 0x000fe2000fffe0ff */
[----:B------:R-:W-:Y:S01]  /*03f0*/  IMAD.HI.U32 R28, R2, -0x326172a9, RZ ;  /* 0xcd9e8d57021c7827 */ /* 0x000fe200078e00ff */
[----:B------:R-:W-:Y:S01]  /*0400*/  UIADD3 UR23, UPT, UPT, UR8, -0x255992d5, URZ ;  /* 0xdaa66d2b08177890 */ /* 0x000fe2000fffe0ff */
[----:B------:R-:W-:Y:S01]  /*0410*/  PRMT R44, R25, 0x7632, R44 ;  /* 0x00007632192c7816 */ /* 0x000fe2000000002c */
[----:B------:R-:W-:Y:S01]  /*0420*/  UIADD3 UR24, UPT, UPT, UR9, 0x32370b8f, URZ ;  /* 0x32370b8f09187890 */ /* 0x000fe2000fffe0ff */
[C---:B------:R-:W-:Y:S01]  /*0430*/  IMAD.HI.U32 R3, R71.reuse, -0x326172a9, RZ ;  /* 0xcd9e8d5747037827 */ /* 0x040fe200078e00ff */
[----:B------:R-:W-:Y:S01]  /*0440*/  UIADD3 UR25, UPT, UPT, UR9, -0x126145ec, URZ ;  /* 0xed9eba1409197890 */ /* 0x000fe2000fffe0ff */
[----:B------:R-:W-:Y:S01]  /*0450*/  PRMT R45, R24, 0x7632, R45 ;  /* 0x00007632182d7816 */ /* 0x000fe2000000002d */
[----:B------:R-:W-:Y:S01]  /*0460*/  UIADD3 UR26, UPT, UPT, UR8, 0x1715609d, URZ ;  /* 0x1715609d081a7890 */ /* 0x000fe2000fffe0ff */
[----:B------:R-:W-:Y:S01]  /*0470*/  IMAD R29, R71, -0x326172a9, RZ ;  /* 0xcd9e8d57471d7824 */ /* 0x000fe200078e02ff */
[----:B------:R-:W-:Y:S01]  /*0480*/  LOP3.LUT R3, R70, UR8, R3, 0x96, !PT ;  /* 0x0000000846037c12 */ /* 0x000fe2000f8e9603 */
[----:B------:R-:W-:Y:S01]  /*0490*/  UIADD3 UR27, UPT, UPT, UR8, -0x4ab325aa, URZ ;  /* 0xb54cda56081b7890 */ /* 0x000fe2000fffe0ff */
[----:B------:R-:W-:Y:S01]  /*04a0*/  PRMT R35, R23, 0x7632, R35 ;  /* 0x0000763217237816 */ /* 0x000fe20000000023 */
[----:B------:R-:W-:Y:S01]  /*04b0*/  UIADD3 UR28, UPT, UPT, UR9, 0x1fd5c5a3, URZ ;  /* 0x1fd5c5a3091c7890 */ /* 0x000fe2000fffe0ff */
[----:B------:R-:W-:Y:S01]  /*04c0*/  LOP3.LUT R28, R29, UR21, R28, 0x96, !PT ;  /* 0x000000151d1c7c12 */ /* 0x000fe2000f8e961c */
[----:B------:R-:W-:Y:S01]  /*04d0*/  IMAD.HI.U32 R30, R3, -0x2daee0ad, RZ ;  /* 0xd2511f53031e7827 */ /* 0x000fe200078e00ff */
[----:B------:R-:W-:Y:S01]  /*04e0*/  UIADD3 UR29, UPT, UPT, UR8, -0xe443238, URZ ;  /* 0xf1bbcdc8081d7890 */ /* 0x000fe2000fffe0ff */
[----:B------:R-:W-:Y:S01]  /*04f0*/  PRMT R39, R21, 0x7632, R39 ;  /* 0x0000763215277816 */ /* 0x000fe20000000027 */
[----:B------:R-:W-:Y:S01]  /*0500*/  UIADD3 UR6, UPT, UPT, UR9, -0x24c28bd8, URZ ;  /* 0xdb3d742809067890 */ /* 0x000fe2000fffe0ff */
[----:B------:R-:W-:Y:S01]  /*0510*/  IMAD R32, R3, -0x2daee0ad, RZ ;  /* 0xd2511f5303207824 */ /* 0x000fe200078e02ff */
[----:B------:R-:W-:Y:S01]  /*0520*/  LOP3.LUT R30, R31, UR4, R30, 0x96, !PT ;  /* 0x000000041f1e7c12 */ /* 0x000fe2000f8e961e */
[----:B------:R-:W-:Y:S01]  /*0530*/  IMAD.HI.U32 R29, R28, -0x2daee0ad, RZ ;  /* 0xd2511f531c1d7827 */ /* 0x000fe200078e00ff */
[----:B------:R-:W-:Y:S01]  /*0540*/  UIADD3 UR4, UPT, UPT, UR8, 0x78dde6e4, URZ ;  /* 0x78dde6e408047890 */ /* 0x000fe2000fffe0ff */
[----:B------:R-:W-:Y:S01]  /*0550*/  PRMT R41, R20, 0x7632, R41 ;  /* 0x0000763214297816 */ /* 0x000fe20000000029 */
[----:B------:R-:W-:Y:S01]  /*0560*/  UIADD3 UR30, UPT, UPT, UR8, -0x700cb87f, URZ ;  /* 0x8ff34781081e7890 */ /* 0x000fe2000fffe0ff */
[----:B------:R-:W-:Y:S01]  /*0570*/  IMAD R3, R2, -0x326172a9, RZ ;  /* 0xcd9e8d5702037824 */ /* 0x000fe200078e02ff */
[----:B------:R-:W-:Y:S01]  /*0580*/  LOP3.LUT R29, R32, UR22, R29, 0x96, !PT ;  /* 0x00000016201d7c12 */ /* 0x000fe2000f8e961d */
[----:B------:R-:W-:Y:S01]  /*0590*/  IMAD.HI.U32 R2, R30, -0x326172a9, RZ ;  /* 0xcd9e8d571e027827 */ /* 0x000fe200078e00ff */
[----:B------:R-:W-:Y:S01]  /*05a0*/  UIADD3 UR31, UPT, UPT, UR9, -0x695add53, URZ ;  /* 0x96a522ad091f7890 */ /* 0x000fe2000fffe0ff */
[----:B------:R-:W-:Y:S01]  /*05b0*/  PRMT R33, R16, 0x7632, R33 ;  /* 0x0000763210217816 */ /* 0x000fe20000000021 */
[----:B------:R-:W-:Y:S01]  /*05c0*/  UPLOP3.LUT UP1, UPT, UPT, UPT, UPT, 0x40, 0x4 ;  /* 0x000000000004789c */ /* 0x000fe20003f2e870 */
[----:B------:R-:W-:Y:S01]  /*05d0*/  IMAD R30, R30, -0x326172a9, RZ ;  /* 0xcd9e8d571e1e7824 */ /* 0x000fe200078e02ff */
[----:B------:R-:W-:Y:S01]  /*05e0*/  LOP3.LUT R2, R3, UR5, R2, 0x96, !PT ;  /* 0x0000000503027c12 */ /* 0x000fe2000f8e9602 */
[----:B------:R-:W-:Y:S01]  /*05f0*/  IMAD.HI.U32 R3, R29, -0x326172a9, RZ ;  /* 0xcd9e8d571d037827 */ /* 0x000fe200078e00ff */
[----:B------:R-:W-:Y:S01]  /*0600*/  UIADD3 UR5, UPT, UPT, UR8, 0x5384540f, URZ ;  /* 0x5384540f08057890 */ /* 0x000fe2000fffe0ff */
[----:B------:R-:W-:Y:S01]  /*0610*/  PRMT R34, R15, 0x7632, R34 ;  /* 0x000076320f227816 */ /* 0x000fe20000000022 */
[----:B------:R-:W0:Y:S01]  /*0620*/  LDCU UR7, c[0x0][0x408] ;  /* 0x00008100ff0777ac */ /* 0x000e220008000800 */
[----:B------:R-:W-:Y:S01]  /*0630*/  IMAD R31, R28, -0x2daee0ad, RZ ;  /* 0xd2511f531c1f7824 */ /* 0x000fe200078e02ff */
[----:B------:R-:W-:Y:S01]  /*0640*/  LOP3.LUT R3, R30, UR23, R3, 0x96, !PT ;  /* 0x000000171e037c12 */ /* 0x000fe2000f8e9603 */
[----:B------:R-:W-:Y:S01]  /*0650*/  IMAD.HI.U32 R28, R2, -0x2daee0ad, RZ ;  /* 0xd2511f53021c7827 */ /* 0x000fe200078e00ff */
[----:B------:R-:W-:Y:S01]  /*0660*/  PRMT R38, R13, 0x7632, R38 ;  /* 0x000076320d267816 */ /* 0x000fe20000000026 */
[----:B------:R-:W1:Y:S01]  /*0670*/  LDCU UR19, c[0x0][0x388] ;  /* 0x00007100ff1377ac */ /* 0x000e620008000800 */
[----:B------:R-:W-:Y:S01]  /*0680*/  PRMT R12, R7, 0x7632, R12 ;  /* 0x00007632070c7816 */ /* 0x000fe2000000000c */
[----:B------:R-:W-:Y:S01]  /*0690*/  IMAD.HI.U32 R30, R3, -0x2daee0ad, RZ ;  /* 0xd2511f53031e7827 */ /* 0x000fe200078e00ff */
[----:B------:R-:W-:Y:S01]  /*06a0*/  LOP3.LUT R28, R31, UR24, R28, 0x96, !PT ;  /* 0x000000181f1c7c12 */ /* 0x000fe2000f8e961c */
[----:B------:R-:W2:Y:S01]  /*06b0*/  LDCU.U8 UR39, c[0x0][0x410] ;  /* 0x00008200ff2777ac */ /* 0x000ea20008000000 */
[----:B------:R-:W-:Y:S01]  /*06c0*/  PRMT R43, R26, 0x7632, R43 ;  /* 0x000076321a2b7816 */ /* 0x000fe2000000002b */
[----:B------:R-:W-:Y:S01]  /*06d0*/  IMAD R31, R2, -0x2daee0ad, RZ ;  /* 0xd2511f53021f7824 */ /* 0x000fe200078e02ff */
[----:B------:R-:W-:Y:S01]  /*06e0*/  PRMT R37, R22, 0x7632, R37 ;  /* 0x0000763216257816 */ /* 0x000fe20000000025 */
[----:B------:R-:W-:Y:S01]  /*06f0*/  IMAD R29, R29, -0x326172a9, RZ ;  /* 0xcd9e8d571d1d7824 */ /* 0x000fe200078e02ff */
[----:B------:R-:W-:Y:S01]  /*0700*/  PRMT R36, R14, 0x7632, R36 ;  /* 0x000076320e247816 */ /* 0x000fe20000000024 */
[C---:B------:R-:W-:Y:S01]  /*0710*/  IMAD.HI.U32 R2, R28.reuse, -0x326172a9, RZ ;  /* 0xcd9e8d571c027827 */ /* 0x040fe200078e00ff */
[----:B------:R-:W-:Y:S01]  /*0720*/  LOP3.LUT R30, R31, UR25, R30, 0x96, !PT ;  /* 0x000000191f1e7c12 */ /* 0x000fe2000f8e961e */
[----:B------:R-:W3:Y:S01]  /*0730*/  LDCU UR20, c[0x0][0x400] ;  /* 0x00008000ff1477ac */ /* 0x000ee20008000800 */
[----:B------:R-:W-:Y:S01]  /*0740*/  SHF.L.U32 R67, R25, 0x10, RZ ;  /* 0x0000001019437819 */ /* 0x000fe200000006ff */
[----:B------:R-:W-:Y:S01]  /*0750*/  IMAD R32, R3, -0x2daee0ad, RZ ;  /* 0xd2511f5303207824 */ /* 0x000fe200078e02ff */
[----:B------:R-:W-:Y:S01]  /*0760*/  LOP3.LUT R2, R29, UR4, R2, 0x96, !PT ;  /* 0x000000041d027c12 */ /* 0x000fe2000f8e9602 */
[----:B------:R-:W-:Y:S01]  /*0770*/  IMAD R29, R28, -0x326172a9, RZ ;  /* 0xcd9e8d571c1d7824 */ /* 0x000fe200078e02ff */
[----:B------:R-:W-:Y:S01]  /*0780*/  UIADD3 UR4, UPT, UPT, UR9, -0x56f99767, URZ ;  /* 0xa906689909047890 */ /* 0x000fe2000fffe0ff */
[----:B------:R-:W-:Y:S01]  /*0790*/  IMAD.HI.U32 R28, R30, -0x326172a9, RZ ;  /* 0xcd9e8d571e1c7827 */ /* 0x000fe200078e00ff */
[----:B------:R-:W-:Y:S01]  /*07a0*/  SHF.L.U32 R63, R21, 0x10, RZ ;  /* 0x00000010153f7819 */ /* 0x000fe200000006ff */
[----:B------:R-:W4:Y:S01]  /*07b0*/  LDCU.64 UR16, c[0x0][0x398] ;  /* 0x00007300ff1077ac */ /* 0x000f220008000a00 */
[----:B------:R-:W-:Y:S01]  /*07c0*/  SHF.L.U32 R59, R17, 0x10, RZ ;  /* 0x00000010113b7819 */ /* 0x000fe200000006ff */
[----:B------:R-:W-:Y:S01]  /*07d0*/  IMAD.HI.U32 R3, R2, -0x2daee0ad, RZ ;  /* 0xd2511f5302037827 */ /* 0x000fe200078e00ff */
[----:B------:R-:W-:Y:S01]  /*07e0*/  LOP3.LUT R28, R29, UR26, R28, 0x96, !PT ;  /* 0x0000001a1d1c7c12 */ /* 0x000fe2000f8e961c */
[----:B------:R-:W0:Y:S01]  /*07f0*/  LDCU.64 UR14, c[0x0][0x3a0] ;  /* 0x00007400ff0e77ac */ /* 0x000e220008000a00 */
[----:B------:R-:W-:Y:S01]  /*0800*/  SHF.L.U32 R55, R13, 0x10, RZ ;  /* 0x000000100d377819 */ /* 0x000fe200000006ff */
[----:B------:R-:W-:Y:S01]  /*0810*/  IMAD R29, R30, -0x326172a9, RZ ;  /* 0xcd9e8d571e1d7824 */ /* 0x000fe200078e02ff */
[----:B------:R-:W-:Y:S01]  /*0820*/  LOP3.LUT R3, R32, UR4, R3, 0x96, !PT ;  /* 0x0000000420037c12 */ /* 0x000fe2000f8e9603 */
[----:B------:R-:W-:Y:S01]  /*0830*/  UIADD3 UR4, UPT, UPT, UR9, 0x646e171e, URZ ;  /* 0x646e171e09047890 */ /* 0x000fe2000fffe0ff */
[----:B------:R-:W-:Y:S01]  /*0840*/  IMAD R32, R2, -0x2daee0ad, RZ ;  /* 0xd2511f5302207824 */ /* 0x000fe200078e02ff */
[----:B------:R-:W-:Y:S01]  /*0850*/  LOP3.LUT R105, R0, 0x3, RZ, 0xc0, !PT ;  /* 0x0000000300697812 */ /* 0x000fe200078ec0ff */
[----:B------:R-:W-:Y:S01]  /*0860*/  IMAD.HI.U32 R31, R28, -0x2daee0ad, RZ ;  /* 0xd2511f531c1f7827 */ /* 0x000fe200078e00ff */
[----:B------:R-:W0:Y:S03]  /*0870*/  LDCU.64 UR12, c[0x0][0x380] ;  /* 0x00007000ff0c77ac */ /* 0x000e260008000a00 */
[----:B------:R-:W-:Y:S01]  /*0880*/  IMAD.HI.U32 R2, R3, -0x326172a9, RZ ;  /* 0xcd9e8d5703027827 */ /* 0x000fe200078e00ff */
[----:B------:R-:W-:-:S02]  /*0890*/  LOP3.LUT R31, R32, UR4, R31, 0x96, !PT ;  /* 0x00000004201f7c12 */ /* 0x000fc4000f8e961f */
[----:B------:R-:W-:Y:S01]  /*08a0*/  PRMT R32, R8, 0x7632, R32 ;  /* 0x0000763208207816 */ /* 0x000fe20000000020 */
[----:B------:R-:W-:Y:S01]  /*08b0*/  IMAD R30, R3, -0x326172a9, RZ ;  /* 0xcd9e8d57031e7824 */ /* 0x000fe200078e02ff */
[----:B------:R-:W-:Y:S01]  /*08c0*/  LOP3.LUT R2, R29, UR27, R2, 0x96, !PT ;  /* 0x0000001b1d027c12 */ /* 0x000fe2000f8e9602 */
[----:B------:R-:W-:-:S04]  /*08d0*/  IMAD.HI.U32 R3, R31, -0x326172a9, RZ ;  /* 0xcd9e8d571f037827 */ /* 0x000fc800078e00ff */
[----:B------:R-:W-:Y:S01]  /*08e0*/  IMAD R29, R28, -0x2daee0ad, RZ ;  /* 0xd2511f531c1d7824 */ /* 0x000fe200078e02ff */
[----:B------:R-:W-:Y:S01]  /*08f0*/  LOP3.LUT R3, R30, UR5, R3, 0x96, !PT ;  /* 0x000000051e037c12 */ /* 0x000fe2000f8e9603 */
[C---:B------:R-:W-:Y:S01]  /*0900*/  IMAD.HI.U32 R28, R2.reuse, -0x2daee0ad, RZ ;  /* 0xd2511f53021c7827 */ /* 0x040fe200078e00ff */
[----:B------:R-:W1:Y:S03]  /*0910*/  LDCU.64 UR4, c[0x0][0x398] ;  /* 0x00007300ff0477ac */ /* 0x000e660008000a00 */
[----:B------:R-:W-:Y:S01]  /*0920*/  IMAD R30, R2, -0x2daee0ad, RZ ;  /* 0xd2511f53021e7824 */ /* 0x000fe200078e02ff */
[----:B------:R-:W-:Y:S01]  /*0930*/  LOP3.LUT R28, R29, UR28, R28, 0x96, !PT ;  /* 0x0000001c1d1c7c12 */ /* 0x000fe2000f8e961c */
[----:B------:R-:W-:-:S04]  /*0940*/  IMAD.HI.U32 R29, R3, -0x2daee0ad, RZ ;  /* 0xd2511f53031d7827 */ /* 0x000fc800078e00ff */
[----:B------:R-:W-:Y:S01]  /*0950*/  IMAD R31, R31, -0x326172a9, RZ ;  /* 0xcd9e8d571f1f7824 */ /* 0x000fe200078e02ff */
[----:B------:R-:W-:Y:S01]  /*0960*/  LOP3.LUT R82, R30, UR6, R29, 0x96, !PT ;  /* 0x000000061e527c12 */ /* 0x000fe2000f8e961d */
[----:B------:R-:W-:Y:S01]  /*0970*/  IMAD.HI.U32 R2, R28, -0x326172a9, RZ ;  /* 0xcd9e8d571c027827 */ /* 0x000fe200078e00ff */
[----:B------:R-:W-:Y:S01]  /*0980*/  PRMT R30, R9, 0x7632, R30 ;  /* 0x00007632091e7816 */ /* 0x000fe2000000001e */
[----:B------:R-:W0:Y:S01]  /*0990*/  LDCU UR6, c[0x0][0x404] ;  /* 0x00008080ff0677ac */ /* 0x000e220008000800 */
[----:B------:R-:W-:Y:S01]  /*09a0*/  PRMT R9, R4, 0x7632, R9 ;  /* 0x0000763204097816 */ /* 0x000fe20000000009 */
[----:B------:R-:W-:Y:S01]  /*09b0*/  IMAD R28, R28, -0x326172a9, RZ ;  /* 0xcd9e8d571c1c7824 */ /* 0x000fe200078e02ff */
[----:B------:R-:W-:Y:S01]  /*09c0*/  LOP3.LUT R86, R31, UR29, R2, 0x96, !PT ;  /* 0x0000001d1f567c12 */ /* 0x000fe2000f8e9602 */
[----:B------:R-:W-:Y:S01]  /*09d0*/  IMAD R2, R3, -0x2daee0ad, RZ ;  /* 0xd2511f5303027824 */ /* 0x000fe200078e02ff */
[----:B-1----:R-:W-:Y:S01]  /*09e0*/  UISETP.NE.U32.AND UP0, UPT, UR4, URZ, UPT ;  /* 0x000000ff0400728c */ /* 0x002fe2000bf05070 */
[----:B------:R-:W-:Y:S01]  /*09f0*/  IMAD.HI.U32 R81, R82, -0x326172a9, RZ ;  /* 0xcd9e8d5752517827 */ /* 0x000fe200078e00ff */
[----:B------:R-:W-:-:S02]  /*0a00*/  PRMT R3, R19, 0x7632, R3 ;  /* 0x0000763213037816 */ /* 0x000fc40000000003 */
[----:B------:R-:W-:Y:S01]  /*0a10*/  UISETP.NE.AND.EX UP0, UPT, UR5, URZ, UPT, UP0 ;  /* 0x000000ff0500728c */ /* 0x000fe2000bf05300 */
[----:B------:R-:W-:Y:S01]  /*0a20*/  IMAD.HI.U32 R83, R86, -0x2daee0ad, RZ ;  /* 0xd2511f5356537827 */ /* 0x000fe200078e00ff */
[----:B------:R-:W-:Y:S02]  /*0a30*/  LOP3.LUT R81, R28, UR30, R81, 0x96, !PT ;  /* 0x0000001e1c517c12 */ /* 0x000fe4000f8e9651 */
[----:B------:R-:W-:Y:S01]  /*0a40*/  PRMT R28, R10, 0x7632, R28 ;  /* 0x000076320a1c7816 */ /* 0x000fe2000000001c */
[C---:B------:R-:W-:Y:S01]  /*0a50*/  IMAD.U32 R53, R11.reuse, 0x10000, RZ ;  /* 0x000100000b357824 */ /* 0x040fe200078e00ff */
[----:B------:R-:W-:Y:S01]  /*0a60*/  LOP3.LUT R83, R2, UR31, R83, 0x96, !PT ;  /* 0x0000001f02537c12 */ /* 0x000fe2000f8e9653 */
        /* <DEDUP_REMOVED lines=14> */
[----:B------:R-:W-:Y:S01]  /*0b50*/  IMAD.U32 R62, R20, 0x10000, RZ ;  /* 0x00010000143e7824 */ /* 0x000fe200078e00ff */
[----:B------:R-:W-:Y:S01]  /*0b60*/  SHF.L.U32 R11, R11, 0x10, RZ ;  /* 0x000000100b0b7819 */ /* 0x000fe200000006ff */
[----:B------:R-:W-:Y:S01]  /*0b70*/  IMAD.U32 R61, R19, 0x10000, RZ ;  /* 0x00010000133d7824 */ /* 0x000fe200078e00ff */
[----:B------:R-:W-:Y:S01]  /*0b80*/  SHF.L.U32 R19, R37, 0x10, RZ ;  /* 0x0000001025137819 */ /* 0x000fe200000006ff */
[----:B------:R-:W-:Y:S01]  /*0b90*/  IMAD.U32 R60, R18, 0x10000, RZ ;  /* 0x00010000123c7824 */ /* 0x000fe200078e00ff */
[----:B------:R-:W-:Y:S01]  /*0ba0*/  PLOP3.LUT P0, PT, PT, PT, UP0, 0x80, 0x8 ;  /* 0x000000000008781c */ /* 0x000fe20003f0f008 */
[----:B------:R-:W-:Y:S01]  /*0bb0*/  IMAD.U32 R57, R15, 0x10000, RZ ;  /* 0x000100000f397824 */ /* 0x000fe200078e00ff */
[----:B------:R-:W-:Y:S01]  /*0bc0*/  SHF.L.U32 R15, R29, 0x10, RZ ;  /* 0x000000101d0f7819 */ /* 0x000fe200000006ff */
[----:B------:R-:W-:-:S02]  /*0bd0*/  IMAD.U32 R56, R14, 0x10000, RZ ;  /* 0x000100000e387824 */ /* 0x000fc400078e00ff */
[----:B------:R-:W-:Y:S02]  /*0be0*/  IMAD.U32 R50, R8, 0x10000, RZ ;  /* 0x0001000008327824 */ /* 0x000fe400078e00ff */
[----:B------:R-:W-:Y:S01]  /*0bf0*/  IMAD.U32 R49, R7, 0x10000, RZ ;  /* 0x0001000007317824 */ /* 0x000fe200078e00ff */
[----:B------:R-:W-:Y:S01]  /*0c00*/  SHF.L.U32 R7, R36, 0x10, RZ ;  /* 0x0000001024077819 */ /* 0x000fe200000006ff */
[----:B------:R-:W-:Y:S02]  /*0c10*/  IMAD.U32 R48, R6, 0x10000, RZ ;  /* 0x0001000006307824 */ /* 0x000fe400078e00ff */
[----:B------:R-:W-:Y:S01]  /*0c20*/  IMAD.U32 R16, R3, 0x10000, RZ ;  /* 0x0001000003107824 */ /* 0x000fe200078e00ff */
[----:B------:R-:W-:Y:S01]  /*0c30*/  SHF.L.U32 R3, R28, 0x10, RZ ;  /* 0x000000101c037819 */ /* 0x000fe200000006ff */
[----:B------:R-:W-:Y:S02]  /*0c40*/  IMAD.U32 R4, R2, 0x10000, RZ ;  /* 0x0001000002047824 */ /* 0x000fe400078e00ff */
[----:B------:R-:W-:-:S02]  /*0c50*/  IMAD.MOV.U32 R25, RZ, RZ, RZ ;  /* 0x000000ffff197224 */ /* 0x000fc400078e00ff */
[----:B------:R-:W-:Y:S02]  /*0c60*/  IMAD.U32 R24, R42, 0x10000, RZ ;  /* 0x000100002a187824 */ /* 0x000fe400078e00ff */
[----:B------:R-:W-:Y:S02]  /*0c70*/  IMAD.U32 R22, R44, 0x10000, RZ ;  /* 0x000100002c167824 */ /* 0x000fe400078e00ff */
[----:B------:R-:W-:Y:S02]  /*0c80*/  IMAD.U32 R21, R45, 0x10000, RZ ;  /* 0x000100002d157824 */ /* 0x000fe400078e00ff */
[----:B------:R-:W-:Y:S02]  /*0c90*/  IMAD.U32 R20, R35, 0x10000, RZ ;  /* 0x0001000023147824 */ /* 0x000fe400078e00ff */
[----:B------:R-:W-:Y:S02]  /*0ca0*/  IMAD.U32 R18, R39, 0x10000, RZ ;  /* 0x0001000027127824 */ /* 0x000fe400078e00ff */
[----:B------:R-:W-:-:S02]  /*0cb0*/  IMAD.U32 R17, R41, 0x10000, RZ ;  /* 0x0001000029117824 */ /* 0x000fc400078e00ff */
        /* <DEDUP_REMOVED lines=10> */
[----:B------:R-:W-:Y:S02]  /*0d60*/  IMAD R82, R82, -0x326172a9, RZ ;  /* 0xcd9e8d5752527824 */ /* 0x000fe400078e02ff */
[----:B0-234-:R-:W-:-:S07]  /*0d70*/  IMAD R86, R86, -0x2daee0ad, RZ ;  /* 0xd2511f5356567824 */ /* 0x01dfce00078e02ff */
.L_x_1342:
[----:B------:R-:W-:Y:S01]  /*0d80*/  ISETP.NE.U32.AND P1, PT, RZ, UR14, PT ;  /* 0x0000000eff007c0c */ /* 0x000fe2000bf25070 */
[----:B------:R-:W-:Y:S01]  /*0d90*/  UIMAD UR4, UR18, UR19, URZ ;  /* 0x00000013120472a4 */ /* 0x000fe2000f8e02ff */
[----:B0-----:R-:W0:Y:S02]  /*0da0*/  @P0 LDC.64 R38, c[0x0][0x398] ;  /* 0x0000e600ff260b82 */ /* 0x001e240000000a00 */
[----:B------:R-:W-:Y:S01]  /*0db0*/  ISETP.NE.AND.EX P1, PT, RZ, UR15, PT, P1 ;  /* 0x0000000fff007c0c */ /* 0x000fe2000bf25310 */
[----:B------:R-:W-:-:S04]  /*0dc0*/  USHF.R.S32.HI UR5, URZ, 0x1f, UR4 ;  /* 0x0000001fff057899 */ /* 0x000fc80008011404 */
[----:B------:R-:W-:Y:S01]  /*0dd0*/  ULEA.HI UR5, UR5, UR4, URZ, 0x3 ;  /* 0x0000000405057291 */ /* 0x000fe2000f8f18ff */
[----:B------:R-:W1:Y:S05]  /*0de0*/  LDC.64 R44, c[0x0][0x390] ;  /* 0x0000e400ff2c7b82 */ /* 0x000e6a0000000a00 */
[----:B------:R-:W-:-:S03]  /*0df0*/  IMAD.U32 R85, RZ, RZ, UR5 ;  /* 0x00000005ff557e24 */ /* 0x000fc6000f8e00ff */
[----:B------:R-:W2:Y:S02]  /*0e00*/  @P1 LDC.64 R36, c[0x0][0x3a0] ;  /* 0x0000e800ff241b82 */ /* 0x000ea40000000a00 */
[----:B------:R-:W-:-:S05]  /*0e10*/  LEA.HI.SX32 R85, R85, R96, 0x1d ;  /* 0x0000006055557211 */ /* 0x000fca00078feaff */
[----:B0-----:R-:W-:-:S05]  /*0e20*/  @P0 IMAD.WIDE.U32 R38, R85, 0x10, R38 ;  /* 0x0000001055260825 */ /* 0x001fca00078e0026 */
[----:B------:R0:W5:Y:S01]  /*0e30*/  @P0 LDG.E.128 R28, desc[UR10][R38.64] ;  /* 0x0000000a261c0981 */ /* 0x000162000c1e1d00 */
[----:B-1----:R-:W-:-:S04]  /*0e40*/  IMAD.WIDE.U32 R40, R85, 0x10, R44 ;  /* 0x0000001055287825 */ /* 0x002fc800078e002c */
[----:B--2---:R-:W-:-:S05]  /*0e50*/  @P1 IMAD.WIDE.U32 R36, R85, 0x10, R36 ;  /* 0x0000001055241825 */ /* 0x004fca00078e0024 */
[----:B------:R0:W5:Y:S04]  /*0e60*/  @P1 LDG.E.128 R32, desc[UR10][R36.64] ;  /* 0x0000000a24201981 */ /* 0x000168000c1e1d00 */
[----:B------:R0:W5:Y:S01]  /*0e70*/  LDG.E.128 R36, desc[UR10][R40.64] ;  /* 0x0000000a28247981 */ /* 0x000162000c1e1d00 */
[----:B------:R-:W-:-:S04]  /*0e80*/  UISETP.NE.U32.AND UP0, UPT, UR16, URZ, UPT ;  /* 0x000000ff1000728c */ /* 0x000fc8000bf05070 */
[----:B------:R-:W-:Y:S01]  /*0e90*/  UISETP.NE.AND.EX UP0, UPT, UR17, URZ, UPT, UP0 ;  /* 0x000000ff1100728c */ /* 0x000fe2000bf05300 */
[----:B------:R-:W-:Y:S01]  /*0ea0*/  HFMA2 R96, -RZ, RZ, 0.1171875, 0 ;  /* 0x2f800000ff607431 */ /* 0x000fe200000001ff */
[----:B------:R-:W-:Y:S02]  /*0eb0*/  UIADD3 UR32, UPT, UPT, UR8, 0x78dde6e4, URZ ;  /* 0x78dde6e408207890 */ /* 0x000fe4000fffe0ff */
[----:B------:R-:W-:Y:S02]  /*0ec0*/  UIADD3 UR33, UPT, UPT, UR9, -0x4498517b, URZ ;  /* 0xbb67ae8509217890 */ /* 0x000fe4000fffe0ff */
[----:B------:R-:W-:Y:S02]  /*0ed0*/  UIADD3 UR34, UPT, UPT, UR8, 0x3c6ef372, URZ ;  /* 0x3c6ef37208227890 */ /* 0x000fe4000fffe0ff */
[----:B------:R-:W-:Y:S02]  /*0ee0*/  UIADD3 UR35, UPT, UPT, UR9, -0x24c28bd8, URZ ;  /* 0xdb3d742809237890 */ /* 0x000fe4000fffe0ff */
[----:B------:R-:W-:-:S02]  /*0ef0*/  UIADD3 UR36, UPT, UPT, UR8, 0x5384540f, URZ ;  /* 0x5384540f08247890 */ /* 0x000fc4000fffe0ff */
[----:B------:R-:W-:Y:S02]  /*0f00*/  UIADD3 UR37, UPT, UPT, UR9, 0x646e171e, URZ ;  /* 0x646e171e09257890 */ /* 0x000fe4000fffe0ff */
[----:B------:R-:W-:Y:S01]  /*0f10*/  UIADD3 UR38, UPT, UPT, UR9, -0x56f99767, URZ ;  /* 0xa906689909267890 */ /* 0x000fe2000fffe0ff */
[----:B0-----:R-:W-:Y:S11]  /*0f20*/  BRA.U UP0, `(.L_x_1113) ;  /* 0x0000002500d07547 */ /* 0x001ff6000b800000 */
[----:B------:R-:W-:Y:S01]  /*0f30*/  ISETP.NE.AND P0, PT, R105, 0x1, PT ;  /* 0x000000016900780c */ /* 0x000fe20003f05270 */
[----:B------:R-:W-:Y:S02]  /*0f40*/  IMAD.MOV.U32 R42, RZ, RZ, 0x2 ;  /* 0x00000002ff2a7424 */ /* 0x000fe400078e00ff */
[----:B------:R-:W-:Y:S02]  /*0f50*/  IMAD.MOV.U32 R40, RZ, RZ, R82 ;  /* 0x000000ffff287224 */ /* 0x000fe400078e0052 */
[----:B------:R-:W-:-:S08]  /*0f60*/  IMAD.MOV.U32 R46, RZ, RZ, R86 ;  /* 0x000000ffff2e7224 */ /* 0x000fd000078e0056 */
[----:B------:R-:W-:Y:S05]  /*0f70*/  @!P0 BRA `(.L_x_1114) ;  /* 0x0000000000fc8947 */ /* 0x000fea0003800000 */
[----:B------:R-:W-:-:S13]  /*0f80*/  ISETP.NE.AND P0, PT, R105, 0x3, PT ;  /* 0x000000036900780c */ /* 0x000fda0003f05270 */
[----:B------:R-:W-:Y:S05]  /*0f90*/  @!P0 BRA `(.L_x_1115) ;  /* 0x0000000000208947 */ /* 0x000fea0003800000 */
[----:B------:R-:W-:-:S13]  /*0fa0*/  ISETP.NE.AND P0, PT, R105, 0x2, PT ;  /* 0x000000026900780c */ /* 0x000fda0003f05270 */
[----:B------:R-:W-:Y:S01]  /*0fb0*/  @!P0 MOV R42, 0x3 ;  /* 0x00000003002a8802 */ /* 0x000fe20000000f00 */
[----:B------:R-:W-:Y:S01]  /*0fc0*/  @!P0 IMAD.MOV.U32 R46, RZ, RZ, R86 ;  /* 0x000000ffff2e8224 */ /* 0x000fe200078e0056 */
[----:B------:R-:W-:Y:S01]  /*0fd0*/  @P0 MOV R46, R86 ;  /* 0x00000056002e0202 */ /* 0x000fe20000000f00 */
[----:B------:R-:W-:Y:S02]  /*0fe0*/  @!P0 IMAD.MOV.U32 R40, RZ, RZ, R83 ;  /* 0x000000ffff288224 */ /* 0x000fe400078e0053 */
[----:B------:R-:W-:Y:S02]  /*0ff0*/  @P0 VIADD R42, R105, 0x1 ;  /* 0x00000001692a0836 */ /* 0x000fe40000000000 */
[----:B------:R-:W-:Y:S01]  /*1000*/  @P0 IMAD.MOV.U32 R40, RZ, RZ, R81 ;  /* 0x000000ffff280224 */ /* 0x000fe200078e0051 */
[----:B------:R-:W-:Y:S06]  /*1010*/  BRA `(.L_x_1114) ;  /* 0x0000000000d47947 */ /* 0x000fec0003800000 */
.L_x_1115:
        /* <DEDUP_REMOVED lines=12> */
.L_x_1116:
[----:B------:R-:W-:Y:S01]  /*10e0*/  IMAD.WIDE.U32 R40, R71, -0x326172a9, RZ ;  /* 0xcd9e8d5747287825 */ /* 0x000fe200078e00ff */
[----:B------:R-:W-:-:S04]  /*10f0*/  LOP3.LUT R46, R25, UR9, R43, 0x96, !PT ;  /* 0x00000009192e7c12 */ /* 0x000fc8000f8e962b */
[----:B------:R-:W-:Y:S01]  /*1100*/  LOP3.LUT R82, R70, UR8, R41, 0x96, !PT ;  /* 0x0000000846527c12 */ /* 0x000fe2000f8e9629 */
[----:B------:R-:W-:-:S04]  /*1110*/  IMAD.WIDE.U32 R46, R46, -0x326172a9, RZ ;  /* 0xcd9e8d572e2e7825 */ /* 0x000fc800078e00ff */
        /* <DEDUP_REMOVED lines=33> */
[----:B------:R-:W-:-:S03]  /*1330*/  LOP3.LUT R81, R42, UR30, R83, 0x96, !PT ;  /* 0x0000001e2a517c12 */ /* 0x000fc6000f8e9653 */
[----:B------:R-:W-:Y:S01]  /*1340*/  IMAD.MOV.U32 R42, RZ, RZ, RZ ;  /* 0x000000ffff2a7224 */ /* 0x000fe200078e00ff */
[----:B------:R-:W-:Y:S01]  /*1350*/  LOP3.LUT R83, R40, UR31, R47, 0x96, !PT ;  /* 0x0000001f28537c12 */ /* 0x000fe2000f8e962f */
[----:B------:R-:W-:-:S07]  /*1360*/  IMAD.MOV.U32 R40, RZ, RZ, R86 ;  /* 0x000000ffff287224 */ /* 0x000fce00078e0056 */
.L_x_1114:
[----:B------:R-:W-:Y:S01]  /*1370*/  I2FP.F32.U32 R41, R40 ;  /* 0x0000002800297245 */ /* 0x000fe20000201000 */
[----:B-----5:R-:W-:Y:S01]  /*1380*/  IMAD.U32 R40, R36, 0x10000, RZ ;  /* 0x0001000024287824 */ /* 0x020fe200078e00ff */
[----:B------:R-:W-:Y:S01]  /*1390*/  UMOV UR5, UR7 ;  /* 0x0000000700057c82 */ /* 0x000fe20008000000 */
[----:B------:R-:W-:Y:S01]  /*13a0*/  UMOV UR4, UR6 ;  /* 0x0000000600047c82 */ /* 0x000fe20008000000 */
[----:B------:R-:W-:Y:S01]  /*13b0*/  ISETP.NE.AND P2, PT, R42, 0x1, PT ;  /* 0x000000012a00780c */ /* 0x000fe20003f45270 */
[----:B------:R-:W-:Y:S01]  /*13c0*/  FFMA.FTZ R41, R41, R96, 1.1641532182693481445e-10 ;  /* 0x2f00000029297423 */ /* 0x000fe20000010060 */
[----:B------:R-:W-:Y:S01]  /*13d0*/  FMUL.FTZ R40, R40, UR5 ;  /* 0x0000000528287c20 */ /* 0x000fe20008410000 */
[----:B------:R-:W-:Y:S01]  /*13e0*/  PRMT R36, R36, 0x7632, R36 ;  /* 0x0000763224247816 */ /* 0x000fe20000000024 */
[----:B------:R-:W-:Y:S02]  /*13f0*/  IMAD.MOV.U32 R43, RZ, RZ, 0x2 ;  /* 0x00000002ff2b7424 */ /* 0x000fe400078e00ff */
[----:B------:R-:W-:-:S02]  /*1400*/  FSETP.GTU.FTZ.AND P0, PT, R41, UR4, PT ;  /* 0x0000000429007c0b */ /* 0x000fc4000bf1c000 */
        /* <DEDUP_REMOVED lines=16> */
.L_x_1118:
[----:B------:R-:W-:-:S04]  /*1510*/  VIADD R72, R72, 0x1 ;  /* 0x0000000148487836 */ /* 0x000fc80000000000 */
[C---:B------:R-:W-:Y:S01]  /*1520*/  IMAD.WIDE.U32 R86, R72.reuse, -0x2daee0ad, RZ ;  /* 0xd2511f5348567825 */ /* 0x040fe200078e00ff */
[----:B------:R-:W-:-:S13]  /*1530*/  ISETP.NE.AND P0, PT, R72, RZ, PT ;  /* 0x000000ff4800720c */ /* 0x000fda0003f05270 */
[----:B------:R-:W-:Y:S05]  /*1540*/  @P0 BRA `(.L_x_1119) ;  /* 0x0000000000200947 */ /* 0x000fea0003800000 */
[----:B------:R-:W-:-:S04]  /*1550*/  IADD3 R70, PT, PT, R70, 0x1, RZ ;  /* 0x0000000146467810 */ /* 0x000fc80007ffe0ff */
[----:B------:R-:W-:-:S13]  /*1560*/  ISETP.NE.AND P0, PT, R70, RZ, PT ;  /* 0x000000ff4600720c */ /* 0x000fda0003f05270 */
[----:B------:R-:W-:Y:S01]  /*1570*/  @!P0 VIADD R71, R71, 0x1 ;  /* 0x0000000147478836 */ /* 0x000fe20000000000 */
[----:B------:R-:W-:Y:S01]  /*1580*/  @!P0 MOV R70, RZ ;  /* 0x000000ff00468202 */ /* 0x000fe20000000f00 */
[----:B------:R-:W-:-:S03]  /*1590*/  @!P0 VIADD R40, R25, 0x1 ;  /* 0x0000000119288836 */ /* 0x000fc60000000000 */
[----:B------:R-:W-:-:S13]  /*15a0*/  ISETP.NE.AND P2, PT, R71, RZ, !P0 ;  /* 0x000000ff4700720c */ /* 0x000fda0004745270 */
[----:B------:R-:W-:-:S04]  /*15b0*/  @P2 IMAD.MOV R40, RZ, RZ, R25 ;  /* 0x000000ffff282224 */ /* 0x000fc800078e0219 */
[----:B------:R-:W-:-:S07]  /*15c0*/  @!P0 IMAD.MOV.U32 R25, RZ, RZ, R40 ;  /* 0x000000ffff198224 */ /* 0x000fce00078e0028 */
.L_x_1119:
        /* <DEDUP_REMOVED lines=34> */
[----:B------:R-:W-:Y:S01]  /*17f0*/  HFMA2 R43, -RZ, RZ, 0, 0 ;  /* 0x00000000ff2b7431 */ /* 0x000fe200000001ff */
[----:B------:R-:W-:Y:S01]  /*1800*/  LOP3.LUT R40, R40, UR29, R87, 0x96, !PT ;  /* 0x0000001d28287c12 */ /* 0x000fe2000f8e9657 */
[----:B------:R-:W-:-:S04]  /*1810*/  IMAD.WIDE.U32 R82, R82, -0x326172a9, RZ ;  /* 0xcd9e8d5752527825 */ /* 0x000fc800078e00ff */
[----:B------:R-:W-:Y:S01]  /*1820*/  IMAD.WIDE.U32 R40, R40, -0x2daee0ad, RZ ;  /* 0xd2511f5328287825 */ /* 0x000fe200078e00ff */
[----:B------:R-:W-:-:S04]  /*1830*/  LOP3.LUT R81, R86, UR30, R83, 0x96, !PT ;  /* 0x0000001e56517c12 */ /* 0x000fc8000f8e9653 */
[----:B------:R-:W-:Y:S01]  /*1840*/  LOP3.LUT R83, R42, UR31, R41, 0x96, !PT ;  /* 0x0000001f2a537c12 */ /* 0x000fe2000f8e9629 */
[----:B------:R-:W-:Y:S02]  /*1850*/  IMAD.MOV.U32 R41, RZ, RZ, R46 ;  /* 0x000000ffff297224 */ /* 0x000fe400078e002e */
[----:B------:R-:W-:-:S07]  /*1860*/  IMAD.MOV.U32 R46, RZ, RZ, R40 ;  /* 0x000000ffff2e7224 */ /* 0x000fce00078e0028 */
.L_x_1117:
[----:B------:R-:W-:Y:S01]  /*1870*/  I2FP.F32.U32 R41, R41 ;  /* 0x0000002900297245 */ /* 0x000fe20000201000 */
[----:B------:R-:W-:Y:S01]  /*1880*/  IMAD.U32 R36, R36, 0x10000, RZ ;  /* 0x0001000024247824 */ /* 0x000fe200078e00ff */
[----:B------:R-:W-:Y:S01]  /*1890*/  ISETP.NE.AND P2, PT, R43, 0x1, PT ;  /* 0x000000012b00780c */ /* 0x000fe20003f45270 */
[----:B------:R-:W-:Y:S01]  /*18a0*/  IMAD.MOV.U32 R42, RZ, RZ, 0x2 ;  /* 0x00000002ff2a7424 */ /* 0x000fe200078e00ff */
[----:B------:R-:W-:Y:S01]  /*18b0*/  @P1 PRMT R40, R32, 0x7632, R40 ;  /* 0x0000763220281816 */ /* 0x000fe20000000028 */
[----:B------:R-:W-:Y:S01]  /*18c0*/  FFMA.FTZ R41, R41, R96, 1.1641532182693481445e-10 ;  /* 0x2f00000029297423 */ /* 0x000fe20000010060 */
[----:B------:R-:W-:-:S04]  /*18d0*/  FMUL.FTZ R36, R36, UR5 ;  /* 0x0000000524247c20 */ /* 0x000fc80008410000 */
[----:B------:R-:W-:Y:S01]  /*18e0*/  FSETP.GTU.FTZ.AND P0, PT, R41, UR4, PT ;  /* 0x0000000429007c0b */ /* 0x000fe2000bf1c000 */
[----:B------:R-:W-:-:S03]  /*18f0*/  @P1 IMAD.U32 R41, R40, 0x10000, RZ ;  /* 0x0001000028291824 */ /* 0x000fc600078e00ff */
[----:B------:R-:W-:Y:S02]  /*1900*/  FSEL R88, R36, RZ, !P0 ;  /* 0x000000ff24587208 */ /* 0x000fe40004000000 */
[----:B------:R-:W-:Y:S02]  /*1910*/  PLOP3.LUT P0, PT, P0, PT, PT, 0x8, 0x80 ;  /* 0x000000000080781c */ /* 0x000fe4000070e170 */
[----:B------:R-:W-:Y:S01]  /*1920*/  MOV R36, R82 ;  /* 0x0000005200247202 */ /* 0x000fe20000000f00 */
[----:B------:R-:W-:Y:S01]  /*1930*/  @P1 FADD.FTZ R88, R88, R41 ;  /* 0x0000002958581221 */ /* 0x000fe20000010000 */
[----:B------:R-:W-:-:S04]  /*1940*/  P2R R86, PR, RZ, 0x1 ;  /* 0x00000001ff567803 */ /* 0x000fc80000000000 */
[----:B------:R-:W-:Y:S01]  /*1950*/  F2FP.BF16.F32.PACK_AB R97, RZ, R88 ;  /* 0x00000058ff61723e */ /* 0x000fe200000010ff */
[----:B------:R-:W-:Y:S06]  /*1960*/  @!P2 BRA `(.L_x_1120) ;  /* 0x0000000000f8a947 */ /* 0x000fec0003800000 */
[----:B------:R-:W-:-:S13]  /*1970*/  ISETP.NE.AND P0, PT, R43, 0x3, PT ;  /* 0x000000032b00780c */ /* 0x000fda0003f05270 */
[----:B------:R-:W-:Y:S05]  /*1980*/  @!P0 BRA `(.L_x_1121) ;  /* 0x0000000000188947 */ /* 0x000fea0003800000 */
[----:B------:R-:W-:-:S13]  /*1990*/  ISETP.NE.AND P0, PT, R43, 0x2, PT ;  /* 0x000000022b00780c */ /* 0x000fda0003f05270 */
[----:B------:R-:W-:Y:S02]  /*19a0*/  @!P0 IMAD.MOV.U32 R42, RZ, RZ, 0x3 ;  /* 0x00000003ff2a8424 */ /* 0x000fe400078e00ff */
[----:B------:R-:W-:Y:S01]  /*19b0*/  @!P0 IMAD.MOV.U32 R36, RZ, RZ, R83 ;  /* 0x000000ffff248224 */ /* 0x000fe200078e0053 */
[----:B------:R-:W-:Y:S01]  /*19c0*/  @P0 MOV R36, R81 ;  /* 0x0000005100240202 */ /* 0x000fe20000000f00 */
[----:B------:R-:W-:Y:S01]  /*19d0*/  @P0 VIADD R42, R43, 0x1 ;  /* 0x000000012b2a0836 */ /* 0x000fe20000000000 */
[----:B------:R-:W-:Y:S06]  /*19e0*/  BRA `(.L_x_1120) ;  /* 0x0000000000d87947 */ /* 0x000fec0003800000 */
.L_x_1121:
[----:B------:R-:W-:-:S04]  /*19f0*/  VIADD R72, R72, 0x1 ;  /* 0x0000000148487836 */ /* 0x000fc80000000000 */
[C---:B------:R-:W-:Y:S01]  /*1a00*/  IMAD.WIDE.U32 R90, R72.reuse, -0x2daee0ad, RZ ;  /* 0xd2511f53485a7825 */ /* 0x040fe200078e00ff */
[----:B------:R-:W-:-:S13]  /*1a10*/  ISETP.NE.AND P0, PT, R72, RZ, PT ;  /* 0x000000ff4800720c */ /* 0x000fda0003f05270 */
[----:B------:R-:W-:Y:S05]  /*1a20*/  @P0 BRA `(.L_x_1122) ;  /* 0x0000000000200947 */ /* 0x000fea0003800000 */
[----:B------:R-:W-:-:S05]  /*1a30*/  VIADD R70, R70, 0x1 ;  /* 0x0000000146467836 */ /* 0x000fca0000000000 */
[----:B------:R-:W-:-:S13]  /*1a40*/  ISETP.NE.AND P0, PT, R70, RZ, PT ;  /* 0x000000ff4600720c */ /* 0x000fda0003f05270 */
[----:B------:R-:W-:Y:S01]  /*1a50*/  @!P0 VIADD R71, R71, 0x1 ;  /* 0x0000000147478836 */ /* 0x000fe20000000000 */
[----:B------:R-:W-:Y:S01]  /*1a60*/  @!P0 IADD3 R36, PT, PT, R25, 0x1, RZ ;  /* 0x0000000119248810 */ /* 0x000fe20007ffe0ff */
[----:B------:R-:W-:-:S03]  /*1a70*/  @!P0 IMAD.MOV.U32 R70, RZ, RZ, RZ ;  /* 0x000000ffff468224 */ /* 0x000fc600078e00ff */
[----:B------:R-:W-:-:S13]  /*1a80*/  ISETP.NE.AND P2, PT, R71, RZ, !P0 ;  /* 0x000000ff4700720c */ /* 0x000fda0004745270 */
[----:B------:R-:W-:-:S04]  /*1a90*/  @P2 IMAD.MOV R36, RZ, RZ, R25 ;  /* 0x000000ffff242224 */ /* 0x000fc800078e0219 */
[----:B------:R-:W-:-:S07]  /*1aa0*/  @!P0 IMAD.MOV.U32 R25, RZ, RZ, R36 ;  /* 0x000000ffff198224 */ /* 0x000fce00078e0024 */
.L_x_1122:
[----:B------:R-:W-:Y:S01]  /*1ab0*/  IMAD.WIDE.U32 R42, R71, -0x326172a9, RZ ;  /* 0xcd9e8d57472a7825 */ /* 0x000fe200078e00ff */
[----:B------:R-:W-:Y:S02]  /*1ac0*/  LOP3.LUT R40, R25, UR9, R91, 0x96, !PT ;  /* 0x0000000919287c12 */ /* 0x000fe4000f8e965b */
[----:B------:R-:W-:Y:S02]  /*1ad0*/  MOV R36, R46 ;  /* 0x0000002e00247202 */ /* 0x000fe40000000f00 */
        /* <DEDUP_REMOVED lines=36> */
[----:B------:R-:W-:Y:S01]  /*1d20*/  IMAD.MOV.U32 R46, RZ, RZ, R40 ;  /* 0x000000ffff2e7224 */ /* 0x000fe200078e0028 */
[----:B------:R-:W-:Y:S01]  /*1d30*/  LOP3.LUT R83, R42, UR31, R41, 0x96, !PT ;  /* 0x0000001f2a537c12 */ /* 0x000fe2000f8e9629 */
[----:B------:R-:W-:-:S07]  /*1d40*/  IMAD.MOV.U32 R42, RZ, RZ, RZ ;  /* 0x000000ffff2a7224 */ /* 0x000fce00078e00ff */
.L_x_1120:
        /* <DEDUP_REMOVED lines=24> */
.L_x_1124:
        /* <DEDUP_REMOVED lines=12> */
.L_x_1125:
        /* <DEDUP_REMOVED lines=39> */
[----:B------:R-:W-:Y:S02]  /*2200*/  HFMA2 R40, -RZ, RZ, 0, 0 ;  /* 0x00000000ff287431 */ /* 0x000fe400000001ff */
[----:B------:R-:W-:Y:S02]  /*2210*/  IMAD.MOV.U32 R37, RZ, RZ, R46 ;  /* 0x000000ffff257224 */ /* 0x000fe400078e002e */
[----:B------:R-:W-:-:S07]  /*2220*/  IMAD.MOV.U32 R46, RZ, RZ, R36 ;  /* 0x000000ffff2e7224 */ /* 0x000fce00078e0024 */
.L_x_1123:
        /* <DEDUP_REMOVED lines=23> */
.L_x_1127:
        /* <DEDUP_REMOVED lines=12> */
.L_x_1128:
        /* <DEDUP_REMOVED lines=36> */
[----:B------:R-:W-:-:S04]  /*26a0*/  IMAD.WIDE.U32 R82, R82, -0x326172a9, RZ ;  /* 0xcd9e8d5752527825 */ /* 0x000fc800078e00ff */
[----:B------:R-:W-:Y:S01]  /*26b0*/  IMAD.WIDE.U32 R36, R36, -0x2daee0ad, RZ ;  /* 0xd2511f5324247825 */ /* 0x000fe200078e00ff */
[----:B------:R-:W-:-:S04]  /*26c0*/  LOP3.LUT R81, R42, UR30, R83, 0x96, !PT ;  /* 0x0000001e2a517c12 */ /* 0x000fc8000f8e9653 */
[----:B------:R-:W-:Y:S02]  /*26d0*/  LOP3.LUT R83, R40, UR31, R37, 0x96, !PT ;  /* 0x0000001f28537c12 */ /* 0x000fe4000f8e9625 */
[----:B------:R-:W-:Y:S01]  /*26e0*/  MOV R37, R46 ;  /* 0x0000002e00257202 */ /* 0x000fe20000000f00 */
[----:B------:R-:W-:-:S07]  /*26f0*/  IMAD.MOV.U32 R46, RZ, RZ, R36 ;  /* 0x000000ffff2e7224 */ /* 0x000fce00078e0024 */
.L_x_1126:
[----:B------:R-:W-:Y:S01]  /*2700*/  I2FP.F32.U32 R37, R37 ;  /* 0x0000002500257245 */ /* 0x000fe20000201000 */
[----:B------:R-:W-:Y:S01]  /*2710*/  IMAD.U32 R36, R38, 0x10000, RZ ;  /* 0x0001000026247824 */ /* 0x000fe200078e00ff */
[----:B------:R-:W-:Y:S02]  /*2720*/  ISETP.NE.AND P0, PT, R41, 0x1, PT ;  /* 0x000000012900780c */ /* 0x000fe40003f05270 */
[----:B------:R-:W-:Y:S01]  /*2730*/  @P1 SHF.L.U32 R40, R34, 0x10, RZ ;  /* 0x0000001022281819 */ /* 0x000fe200000006ff */
[----:B------:R-:W-:Y:S01]  /*2740*/  FFMA.FTZ R37, R37, R96, 1.1641532182693481445e-10 ;  /* 0x2f00000025257423 */ /* 0x000fe20000010060 */
[----:B------:R-:W-:Y:S01]  /*2750*/  FMUL.FTZ R36, R36, UR5 ;  /* 0x0000000524247c20 */ /* 0x000fe20008410000 */
[----:B------:R-:W-:-:S03]  /*2760*/  PRMT R38, R38, 0x7632, R38 ;  /* 0x0000763226267816 */ /* 0x000fc60000000026 */
[----:B------:R-:W-:Y:S01]  /*2770*/  FSETP.GTU.FTZ.AND P3, PT, R37, UR4, PT ;  /* 0x0000000425007c0b */ /* 0x000fe2000bf7c000 */
        /* <DEDUP_REMOVED lines=15> */
.L_x_1130:
        /* <DEDUP_REMOVED lines=10> */
[----:B------:R-:W-:-:S05]  /*2910*/  @P4 IMAD.MOV R36, RZ, RZ, R25 ;  /* 0x000000ffff244224 */ /* 0x000fca00078e0219 */
[----:B------:R-:W-:-:S07]  /*2920*/  @!P0 MOV R25, R36 ;  /* 0x0000002400198202 */ /* 0x000fce0000000f00 */
.L_x_1131:
        /* <DEDUP_REMOVED lines=42> */
.L_x_1129:
        /* <DEDUP_REMOVED lines=23> */
.L_x_1133:
        /* <DEDUP_REMOVED lines=12> */
.L_x_1134:
        /* <DEDUP_REMOVED lines=42> */
.L_x_1132:
[----:B------:R-:W-:Y:S01]  /*30a0*/  I2FP.F32.U32 R37, R37 ;  /* 0x0000002500257245 */ /* 0x000fe20000201000 */
[----:B------:R-:W-:Y:S01]  /*30b0*/  IMAD.U32 R36, R39, 0x10000, RZ ;  /* 0x0001000027247824 */ /* 0x000fe200078e00ff */
[----:B------:R-:W-:Y:S01]  /*30c0*/  ISETP.NE.AND P5, PT, R41, 0x1, PT ;  /* 0x000000012900780c */ /* 0x000fe20003fa5270 */
[----:B------:R-:W-:Y:S01]  /*30d0*/  IMAD.MOV.U32 R108, RZ, RZ, 0x2 ;  /* 0x00000002ff6c7424 */ /* 0x000fe200078e00ff */
        /* <DEDUP_REMOVED lines=19> */
.L_x_1136:
        /* <DEDUP_REMOVED lines=12> */
.L_x_1137:
        /* <DEDUP_REMOVED lines=40> */
[----:B------:R-:W-:Y:S02]  /*3550*/  IMAD.MOV.U32 R37, RZ, RZ, R46 ;  /* 0x000000ffff257224 */ /* 0x000fe400078e002e */
[----:B------:R-:W-:-:S07]  /*3560*/  IMAD.MOV.U32 R46, RZ, RZ, R36 ;  /* 0x000000ffff2e7224 */ /* 0x000fce00078e0024 */
.L_x_1135:
        /* <DEDUP_REMOVED lines=8> */
[----:B------:R-:W-:-:S02]  /*35f0*/  FSETP.GTU.FTZ.AND P5, PT, R37, UR4, PT ;  /* 0x0000000425007c0b */ /* 0x000fc4000bfbc000 */
[----:B------:R-:W-:Y:S02]  /*3600*/  PRMT R37, R98, 0x5410, R99 ;  /* 0x0000541062257816 */ /* 0x000fe40000000063 */
[----:B------:R-:W-:Y:S02]  /*3610*/  FSEL R94, R94, RZ, !P5 ;  /* 0x000000ff5e5e7208 */ /* 0x000fe40006800000 */
[----:B------:R-:W-:-:S03]  /*3620*/  PLOP3.LUT P5, PT, P5, PT, PT, 0x8, 0x80 ;  /* 0x000000000080781c */ /* 0x000fc60002fae170 */
[----:B------:R-:W-:-:S05]  /*3630*/  @P1 FADD.FTZ R94, R94, R39 ;  /* 0x000000275e5e1221 */ /* 0x000fca0000010000 */
[----:B------:R-:W-:-:S04]  /*3640*/  F2FP.BF16.F32.PACK_AB R39, RZ, R94 ;  /* 0x0000005eff27723e */ /* 0x000fc800000010ff */
[----:B------:R-:W-:Y:S01]  /*3650*/  PRMT R39, R100, 0x5410, R39 ;  /* 0x0000541064277816 */ /* 0x000fe20000000027 */
[----:B------:R-:W-:Y:S06]  /*3660*/  BRA `(.L_x_1138) ;  /* 0x0000004c004c7947 */ /* 0x000fec0003800000 */
.L_x_1113:
        /* <DEDUP_REMOVED lines=10> */
[--C-:B------:R-:W-:Y:S02]  /*3710*/  @!P0 IMAD.MOV.U32 R46, RZ, RZ, R86.reuse ;  /* 0x000000ffff2e8224 */ /* 0x100fe400078e0056 */
[----:B------:R-:W-:Y:S02]  /*3720*/  @P0 VIADD R42, R105, 0x1 ;  /* 0x00000001692a0836 */ /* 0x000fe40000000000 */
[----:B------:R-:W-:Y:S02]  /*3730*/  @P0 IMAD.MOV.U32 R46, RZ, RZ, R86 ;  /* 0x000000ffff2e0224 */ /* 0x000fe400078e0056 */
[----:B------:R-:W-:Y:S01]  /*3740*/  @P0 IMAD.MOV.U32 R40, RZ, RZ, R81 ;  /* 0x000000ffff280224 */ /* 0x000fe200078e0051 */
[----:B------:R-:W-:Y:S06]  /*3750*/  BRA `(.L_x_1139) ;  /* 0x0000000000d47947 */ /* 0x000fec0003800000 */
.L_x_1140:
[----:B------:R-:W-:-:S04]  /*3760*/  IADD3 R72, PT, PT, R72, 0x1, RZ ;  /* 0x0000000148487810 */ /* 0x000fc80007ffe0ff */
[C---:B------:R-:W-:Y:S01]  /*3770*/  ISETP.NE.AND P0, PT, R72.reuse, RZ, PT ;  /* 0x000000ff4800720c */ /* 0x040fe20003f05270 */
[----:B------:R-:W-:-:S12]  /*3780*/  IMAD.WIDE.U32 R42, R72, -0x2daee0ad, RZ ;  /* 0xd2511f53482a7825 */ /* 0x000fd800078e00ff */
[----:B------:R-:W-:Y:S05]  /*3790*/  @P0 BRA `(.L_x_1141) ;  /* 0x0000000000200947 */ /* 0x000fea0003800000 */
[----:B------:R-:W-:-:S05]  /*37a0*/  VIADD R70, R70, 0x1 ;  /* 0x0000000146467836 */ /* 0x000fca0000000000 */
[----:B------:R-:W-:-:S13]  /*37b0*/  ISETP.NE.AND P0, PT, R70, RZ, PT ;  /* 0x000000ff4600720c */ /* 0x000fda0003f05270 */
[----:B------:R-:W-:Y:S02]  /*37c0*/  @!P0 VIADD R71, R71, 0x1 ;  /* 0x0000000147478836 */ /* 0x000fe40000000000 */
[----:B------:R-:W-:Y:S02]  /*37d0*/  @!P0 VIADD R40, R25, 0x1 ;  /* 0x0000000119288836 */ /* 0x000fe40000000000 */
[----:B------:R-:W-:Y:S01]  /*37e0*/  @!P0 IMAD.MOV.U32 R70, RZ, RZ, RZ ;  /* 0x000000ffff468224 */ /* 0x000fe200078e00ff */
[----:B------:R-:W-:-:S13]  /*37f0*/  ISETP.NE.AND P2, PT, R71, RZ, !P0 ;  /* 0x000000ff4700720c */ /* 0x000fda0004745270 */
[----:B------:R-:W-:-:S05]  /*3800*/  @P2 IADD3 R40, PT, PT, R25, RZ, RZ ;  /* 0x000000ff19282210 */ /* 0x000fca0007ffe0ff */
[----:B------:R-:W-:-:S07]  /*3810*/  @!P0 IMAD.MOV.U32 R25, RZ, RZ, R40 ;  /* 0x000000ffff198224 */ /* 0x000fce00078e0028 */
.L_x_1141:
        /* <DEDUP_REMOVED lines=40> */
[----:B------:R-:W-:-:S07]  /*3aa0*/  IMAD.MOV.U32 R40, RZ, RZ, R86 ;  /* 0x000000ffff287224 */ /* 0x000fce00078e0056 */
.L_x_1139:
[----:B------:R-:W-:Y:S01]  /*3ab0*/  I2FP.F32.U32 R41, R40 ;  /* 0x0000002800297245 */ /* 0x000fe20000201000 */
[----:B------:R-:W-:Y:S01]  /*3ac0*/  UMOV UR4, UR6 ;  /* 0x0000000600047c82 */ /* 0x000fe20008000000 */
[----:B------:R-:W-:Y:S01]  /*3ad0*/  ISETP.NE.AND P2, PT, R42, 0x1, PT ;  /* 0x000000012a00780c */ /* 0x000fe20003f45270 */
[C---:B-----5:R-:W-:Y:S01]  /*3ae0*/  IMAD.U32 R40, R36.reuse, 0x10000, RZ ;  /* 0x0001000024287824 */ /* 0x060fe200078e00ff */
[----:B------:R-:W-:Y:S01]  /*3af0*/  UMOV UR5, UR7 ;  /* 0x0000000700057c82 */ /* 0x000fe20008000000 */
[----:B------:R-:W-:Y:S01]  /*3b00*/  FFMA.FTZ R41, R41, R96, 1.1641532182693481445e-10 ;  /* 0x2f00000029297423 */ /* 0x000fe20000010060 */
[----:B------:R-:W-:Y:S01]  /*3b10*/  PRMT R36, R36, 0x7632, R36 ;  /* 0x0000763224247816 */ /* 0x000fe20000000024 */
[----:B------:R-:W-:Y:S01]  /*3b20*/  FMUL.FTZ R40, R40, UR5 ;  /* 0x0000000528287c20 */ /* 0x000fe20008410000 */
[----:B------:R-:W-:Y:S02]  /*3b30*/  IMAD.MOV.U32 R43, RZ, RZ, 0x2 ;  /* 0x00000002ff2b7424 */ /* 0x000fe400078e00ff */
        /* <DEDUP_REMOVED lines=10> */
[----:B------:R-:W-:Y:S02]  /*3be0*/  @!P0 IMAD.MOV.U32 R41, RZ, RZ, R83 ;  /* 0x000000ffff298224 */ /* 0x000fe400078e0053 */
[----:B------:R-:W-:Y:S02]  /*3bf0*/  @P0 VIADD R43, R42, 0x1 ;  /* 0x000000012a2b0836 */ /* 0x000fe40000000000 */
[----:B------:R-:W-:Y:S01]  /*3c00*/  @P0 IMAD.MOV.U32 R41, RZ, RZ, R81 ;  /* 0x000000ffff290224 */ /* 0x000fe200078e0051 */
[----:B------:R-:W-:Y:S06]  /*3c10*/  BRA `(.L_x_1142) ;  /* 0x0000000000d87947 */ /* 0x000fec0003800000 */
.L_x_1143:
        /* <DEDUP_REMOVED lines=12> */
.L_x_1144:
        /* <DEDUP_REMOVED lines=39> */
[----:B------:R-:W-:Y:S01]  /*3f50*/  LOP3.LUT R83, R42, UR31, R41, 0x96, !PT ;  /* 0x0000001f2a537c12 */ /* 0x000fe2000f8e9629 */
[----:B------:R-:W-:Y:S01]  /*3f60*/  IMAD.MOV.U32 R41, RZ, RZ, R46 ;  /* 0x000000ffff297224 */ /* 0x000fe200078e002e */
[----:B------:R-:W-:-:S07]  /*3f70*/  MOV R46, R40 ;  /* 0x00000028002e7202 */ /* 0x000fce0000000f00 */
.L_x_1142:
[----:B------:R-:W-:Y:S01]  /*3f80*/  I2FP.F32.U32 R41, R41 ;  /* 0x0000002900297245 */ /* 0x000fe20000201000 */
[----:B------:R-:W-:Y:S01]  /*3f90*/  IMAD.U32 R40, R28, 0x10000, RZ ;  /* 0x000100001c287824 */ /* 0x000fe200078e00ff */
[----:B------:R-:W-:Y:S01]  /*3fa0*/  ISETP.NE.AND P2, PT, R43, 0x1, PT ;  /* 0x000000012b00780c */ /* 0x000fe20003f45270 */
[----:B------:R-:W-:Y:S02]  /*3fb0*/  @P1 IMAD.U32 R84, R32, 0x10000, RZ ;  /* 0x0001000020541824 */ /* 0x000fe400078e00ff */
[----:B------:R-:W-:Y:S01]  /*3fc0*/  FFMA.FTZ R41, R41, R96, 1.1641532182693481445e-10 ;  /* 0x2f00000029297423 */ /* 0x000fe20000010060 */
[----:B------:R-:W-:-:S04]  /*3fd0*/  FMUL.FTZ R40, R40, UR5 ;  /* 0x0000000528287c20 */ /* 0x000fc80008410000 */
[----:B------:R-:W-:Y:S01]  /*3fe0*/  FSETP.GTU.FTZ.AND P0, PT, R41, UR4, PT ;  /* 0x0000000429007c0b */ /* 0x000fe2000bf1c000 */
[----:B------:R-:W-:-:S03]  /*3ff0*/  IMAD.MOV.U32 R41, RZ, RZ, R82 ;  /* 0x000000ffff297224 */ /* 0x000fc600078e0052 */
[----:B------:R-:W-:-:S05]  /*4000*/  FSEL R40, R40, RZ, !P0 ;  /* 0x000000ff28287208 */ /* 0x000fca0004000000 */
[----:B------:R-:W-:Y:S01]  /*4010*/  FADD.FTZ R73, R73, R40 ;  /* 0x0000002849497221 */ /* 0x000fe20000010000 */
[----:B------:R-:W-:-:S03]  /*4020*/  IMAD.MOV.U32 R40, RZ, RZ, 0x2 ;  /* 0x00000002ff287424 */ /* 0x000fc600078e00ff */
        /* <DEDUP_REMOVED lines=13> */
.L_x_1146:
        /* <DEDUP_REMOVED lines=12> */
.L_x_1147:
        /* <DEDUP_REMOVED lines=40> */
[----:B------:R-:W-:Y:S02]  /*4440*/  IMAD.MOV.U32 R46, RZ, RZ, R40 ;  /* 0x000000ffff2e7224 */ /* 0x000fe400078e0028 */
[----:B------:R-:W-:-:S07]  /*4450*/  HFMA2 R40, -RZ, RZ, 0, 0 ;  /* 0x00000000ff287431 */ /* 0x000fce00000001ff */
.L_x_1145:
[----:B------:R-:W-:Y:S01]  /*4460*/  I2FP.F32.U32 R41, R41 ;  /* 0x0000002900297245 */ /* 0x000fe20000201000 */
[----:B------:R-:W-:Y:S01]  /*4470*/  IMAD.U32 R36, R36, 0x10000, RZ ;  /* 0x0001000024247824 */ /* 0x000fe200078e00ff */
[----:B------:R-:W-:Y:S01]  /*4480*/  ISETP.NE.AND P2, PT, R40, 0x1, PT ;  /* 0x000000012800780c */ /* 0x000fe20003f45270 */
[----:B------:R-:W-:Y:S02]  /*4490*/  IMAD.MOV.U32 R42, RZ, RZ, 0x2 ;  /* 0x00000002ff2a7424 */ /* 0x000fe400078e00ff */
        /* <DEDUP_REMOVED lines=16> */
.L_x_1149:
        /* <DEDUP_REMOVED lines=12> */
.L_x_1150:
        /* <DEDUP_REMOVED lines=39> */
[----:B------:R-:W-:Y:S01]  /*48d0*/  IMAD.MOV.U32 R41, RZ, RZ, R46 ;  /* 0x000000ffff297224 */ /* 0x000fe200078e002e */
[----:B------:R-:W-:Y:S01]  /*48e0*/  MOV R46, R40 ;  /* 0x00000028002e7202 */ /* 0x000fe20000000f00 */
[----:B------:R-:W-:-:S07]  /*48f0*/  IMAD.MOV.U32 R42, RZ, RZ, RZ ;  /* 0x000000ffff2a7224 */ /* 0x000fce00078e00ff */
.L_x_1148:
[----:B------:R-:W-:Y:S02]  /*4900*/  I2FP.F32.U32 R41, R41 ;  /* 0x0000002900297245 */ /* 0x000fe40000201000 */
[----:B------:R-:W-:Y:S02]  /*4910*/  PRMT R40, R28, 0x7632, R40 ;  /* 0x000076321c287816 */ /* 0x000fe40000000028 */
[----:B------:R-:W-:Y:S01]  /*4920*/  ISETP.NE.AND P2, PT, R42, 0x1, PT ;  /* 0x000000012a00780c */ /* 0x000fe20003f45270 */
[----:B------:R-:W-:Y:S02]  /*4930*/  FFMA.FTZ R41, R41, R96, 1.1641532182693481445e-10 ;  /* 0x2f00000029297423 */ /* 0x000fe40000010060 */
[----:B------:R-:W-:-:S03]  /*4940*/  IMAD.U32 R40, R40, 0x10000, RZ ;  /* 0x0001000028287824 */ /* 0x000fc600078e00ff */
[----:B------:R-:W-:Y:S01]  /*4950*/  FSETP.GTU.FTZ.AND P0, PT, R41, UR4, PT ;  /* 0x0000000429007c0b */ /* 0x000fe2000bf1c000 */
[----:B------:R-:W-:Y:S01]  /*4960*/  FMUL.FTZ R40, R40, UR5 ;  /* 0x0000000528287c20 */ /* 0x000fe20008410000 */
[----:B------:R-:W-:Y:S02]  /*4970*/  @P1 PRMT R41, R32, 0x7632, R41 ;  /* 0x0000763220291816 */ /* 0x000fe40000000029 */
[----:B------:R-:W-:Y:S02]  /*4980*/  SEL R74, RZ, 0x1, P0 ;  /* 0x00000001ff4a7807 */ /* 0x000fe40000000000 */
[----:B------:R-:W-:Y:S01]  /*4990*/  FSEL R43, R40, RZ, !P0 ;  /* 0x000000ff282b7208 */ /* 0x000fe20004000000 */
[----:B------:R-:W-:Y:S02]  /*49a0*/  @P1 IMAD.U32 R41, R41, 0x10000, RZ ;  /* 0x0001000029291824 */ /* 0x000fe400078e00ff */
[----:B------:R-:W-:Y:S02]  /*49b0*/  IMAD.MOV.U32 R40, RZ, RZ, 0x2 ;  /* 0x00000002ff287424 */ /* 0x000fe400078e00ff */
        /* <DEDUP_REMOVED lines=14> */
.L_x_1152:
        /* <DEDUP_REMOVED lines=12> */
.L_x_1153:
[----:B------:R-:W-:Y:S01]  /*4b60*/  IMAD.WIDE.U32 R42, R71, -0x326172a9, RZ ;  /* 0xcd9e8d57472a7825 */ /* 0x000fe200078e00ff */
[----:B------:R-:W-:-:S03]  /*4b70*/  LOP3.LUT R40, R25, UR9, R77, 0x96, !PT ;  /* 0x0000000919287c12 */ /* 0x000fc6000f8e964d */
[----:B------:R-:W-:Y:S01]  /*4b80*/  IMAD.MOV.U32 R36, RZ, RZ, R46 ;  /* 0x000000ffff247224 */ /* 0x000fe200078e002e */
        /* <DEDUP_REMOVED lines=36> */
[----:B------:R-:W-:Y:S02]  /*4dd0*/  IMAD.MOV.U32 R46, RZ, RZ, R40 ;  /* 0x000000ffff2e7224 */ /* 0x000fe400078e0028 */
[----:B------:R-:W-:Y:S01]  /*4de0*/  HFMA2 R40, -RZ, RZ, 0, 0 ;  /* 0x00000000ff287431 */ /* 0x000fe200000001ff */
[----:B------:R-:W-:-:S07]  /*4df0*/  LOP3.LUT R83, R42, UR31, R41, 0x96, !PT ;  /* 0x0000001f2a537c12 */ /* 0x000fce000f8e9629 */
.L_x_1151:
[----:B------:R-:W-:Y:S01]  /*4e00*/  I2FP.F32.U32 R41, R36 ;  /* 0x0000002400297245 */ /* 0x000fe20000201000 */
[C---:B------:R-:W-:Y:S01]  /*4e10*/  IMAD.U32 R36, R37.reuse, 0x10000, RZ ;  /* 0x0001000025247824 */ /* 0x040fe200078e00ff */
[----:B------:R-:W-:Y:S02]  /*4e20*/  ISETP.NE.AND P2, PT, R40, 0x1, PT ;  /* 0x000000012800780c */ /* 0x000fe40003f45270 */
[----:B------:R-:W-:Y:S01]  /*4e30*/  PRMT R78, R37, 0x7632, R78 ;  /* 0x00007632254e7816 */ /* 0x000fe2000000004e */
[----:B------:R-:W-:Y:S01]  /*4e40*/  FFMA.FTZ R41, R41, R96, 1.1641532182693481445e-10 ;  /* 0x2f00000029297423 */ /* 0x000fe20000010060 */
[----:B------:R-:W-:Y:S01]  /*4e50*/  FMUL.FTZ R36, R36, UR5 ;  /* 0x0000000524247c20 */ /* 0x000fe20008410000 */
[----:B------:R-:W-:-:S03]  /*4e60*/  IMAD.MOV.U32 R37, RZ, RZ, R82 ;  /* 0x000000ffff257224 */ /* 0x000fc600078e0052 */
[----:B------:R-:W-:Y:S01]  /*4e70*/  FSETP.GTU.FTZ.AND P0, PT, R41, UR4, PT ;  /* 0x0000000429007c0b */ /* 0x000fe2000bf1c000 */
[----:B------:R-:W-:-:S03]  /*4e80*/  IMAD.MOV.U32 R41, RZ, RZ, 0x2 ;  /* 0x00000002ff297424 */ /* 0x000fc600078e00ff */
        /* <DEDUP_REMOVED lines=12> */
.L_x_1155:
        /* <DEDUP_REMOVED lines=12> */
.L_x_1156:
        /* <DEDUP_REMOVED lines=42> */
.L_x_1154:
        /* <DEDUP_REMOVED lines=24> */
.L_x_1158:
        /* <DEDUP_REMOVED lines=12> */
.L_x_1159:
        /* <DEDUP_REMOVED lines=42> */
.L_x_1157:
[----:B------:R-:W-:Y:S01]  /*5790*/  ISETP.NE.AND P3, PT, R36, 0x1, PT ;  /* 0x000000012400780c */ /* 0x000fe20003f65270 */
[----:B------:R-:W-:Y:S01]  /*57a0*/  IMAD.U32 R78, R78, 0x10000, RZ ;  /* 0x000100004e4e7824 */ /* 0x000fe200078e00ff */
[----:B------:R-:W-:Y:S01]  /*57b0*/  I2FP.F32.U32 R37, R37 ;  /* 0x0000002500257245 */ /* 0x000fe20000201000 */
[----:B------:R-:W-:Y:S02]  /*57c0*/  IMAD.MOV.U32 R40, RZ, RZ, 0x2 ;  /* 0x00000002ff287424 */ /* 0x000fe400078e00ff */
[----:B------:R-:W-:Y:S02]  /*57d0*/  FMUL.FTZ R78, R78, UR5 ;  /* 0x000000054e4e7c20 */ /* 0x000fe40008410000 */
[----:B------:R-:W-:-:S05]  /*57e0*/  FFMA.FTZ R37, R37, R96, 1.1641532182693481445e-10 ;  /* 0x2f00000025257423 */ /* 0x000fca0000010060 */
        /* <DEDUP_REMOVED lines=13> */
.L_x_1161:
        /* <DEDUP_REMOVED lines=12> */
.L_x_1162:
        /* <DEDUP_REMOVED lines=42> */
.L_x_1160:
        /* <DEDUP_REMOVED lines=26> */
.L_x_1164:
        /* <DEDUP_REMOVED lines=12> */
.L_x_1165:
        /* <DEDUP_REMOVED lines=42> */
.L_x_1163:
        /* <DEDUP_REMOVED lines=20> */
.L_x_1167:
        /* <DEDUP_REMOVED lines=12> */
.L_x_1168:
        /* <DEDUP_REMOVED lines=42> */
.L_x_1166:
[----:B------:R-:W-:Y:S01]  /*65c0*/  I2FP.F32.U32 R37, R37 ;  /* 0x0000002500257245 */ /* 0x000fe20000201000 */
[----:B------:R-:W-:Y:S02]  /*65d0*/  IMAD.U32 R36, R30, 0x10000, RZ ;  /* 0x000100001e247824 */ /* 0x000fe400078e00ff */
[----:B------:R-:W-:Y:S02]  /*65e0*/  @P1 IMAD.U32 R89, R34, 0x10000, RZ ;  /* 0x0001000022591824 */ /* 0x000fe400078e00ff */
[----:B------:R-:W-:Y:S01]  /*65f0*/  FFMA.FTZ R37, R37, R96, 1.1641532182693481445e-10 ;  /* 0x2f00000025257423 */ /* 0x000fe20000010060 */
[----:B------:R-:W-:-:S04]  /*6600*/  FMUL.FTZ R36, R36, UR5 ;  /* 0x0000000524247c20 */ /* 0x000fc80008410000 */
[----:B------:R-:W-:Y:S01]  /*6610*/  FSETP.GTU.FTZ.AND P0, PT, R37, UR4, PT ;  /* 0x0000000425007c0b */ /* 0x000fe2000bf1c000 */
[----:B------:R-:W-:-:S03]  /*6620*/  IMAD.MOV.U32 R37, RZ, RZ, R82 ;  /* 0x000000ffff257224 */ /* 0x000fc600078e0052 */
[----:B------:R-:W-:-:S05]  /*6630*/  FSEL R36, R36, RZ, !P0 ;  /* 0x000000ff24247208 */ /* 0x000fca0004000000 */
[----:B------:R-:W-:Y:S01]  /*6640*/  FADD.FTZ R36, R77, R36 ;  /* 0x000000244d247221 */ /* 0x000fe20000010000 */
[----:B------:R-:W-:Y:S02]  /*6650*/  SEL R77, RZ, 0x1, P0 ;  /* 0x00000001ff4d7807 */ /* 0x000fe40000000000 */
[----:B------:R-:W-:Y:S01]  /*6660*/  ISETP.NE.AND P0, PT, R40, 0x1, PT ;  /* 0x000000012800780c */ /* 0x000fe20003f05270 */
[----:B------:R-:W-:Y:S01]  /*6670*/  @P1 FADD.FTZ R89, R89, R36 ;  /* 0x0000002459591221 */ /* 0x000fe20000010000 */
[----:B------:R-:W-:Y:S01]  /*6680*/  @!P1 MOV R89, R36 ;  /* 0x0000002400599202 */ /* 0x000fe20000000f00 */
[----:B------:R-:W-:-:S03]  /*6690*/  IMAD.MOV.U32 R36, RZ, RZ, 0x2 ;  /* 0x00000002ff247424 */ /* 0x000fc600078e00ff */
        /* <DEDUP_REMOVED lines=10> */
.L_x_1170:
        /* <DEDUP_REMOVED lines=12> */
.L_x_1171:
        /* <DEDUP_REMOVED lines=42> */
.L_x_1169:
        /* <DEDUP_REMOVED lines=19> */
.L_x_1173:
        /* <DEDUP_REMOVED lines=12> */
.L_x_1174:
        /* <DEDUP_REMOVED lines=42> */
.L_x_1172:
        /* <DEDUP_REMOVED lines=8> */
[----:B------:R-:W-:Y:S02]  /*6fb0*/  ISETP.NE.AND P4, PT, R40, 0x1, PT ;  /* 0x000000012800780c */ /* 0x000fe40003f85270 */
[----:B------:R-:W-:Y:S01]  /*6fc0*/  @P1 PRMT R36, R34, 0x7632, R36 ;  /* 0x0000763222241816 */ /* 0x000fe20000000024 */
[----:B------:R-:W-:Y:S01]  /*6fd0*/  FADD.FTZ R38, R38, R41 ;  /* 0x0000002926267221 */ /* 0x000fe20000010000 */
[----:B------:R-:W-:-:S03]  /*6fe0*/  IMAD.MOV.U32 R41, RZ, RZ, 0x2 ;  /* 0x00000002ff297424 */ /* 0x000fc600078e00ff */
        /* <DEDUP_REMOVED lines=14> */
.L_x_1176:
        /* <DEDUP_REMOVED lines=12> */
.L_x_1177:
        /* <DEDUP_REMOVED lines=42> */
.L_x_1175:
[----:B------:R-:W-:Y:S01]  /*7430*/  I2FP.F32.U32 R37, R37 ;  /* 0x0000002500257245 */ /* 0x000fe20000201000 */
[----:B------:R-:W-:Y:S01]  /*7440*/  IMAD.U32 R36, R39, 0x10000, RZ ;  /* 0x0001000027247824 */ /* 0x000fe200078e00ff */
[----:B------:R-:W-:Y:S01]  /*7450*/  ISETP.NE.AND P5, PT, R41, 0x1, PT ;  /* 0x000000012900780c */ /* 0x000fe20003fa5270 */
[----:B------:R-:W-:Y:S01]  /*7460*/  IMAD.MOV.U32 R38, RZ, RZ, R82 ;  /* 0x000000ffff267224 */ /* 0x000fe200078e0052 */
[----:B------:R-:W-:Y:S01]  /*7470*/  PRMT R80, R39, 0x7632, R80 ;  /* 0x0000763227507816 */ /* 0x000fe20000000050 */
[----:B------:R-:W-:Y:S01]  /*7480*/  FFMA.FTZ R37, R37, R96, 1.1641532182693481445e-10 ;  /* 0x2f00000025257423 */ /* 0x000fe20000010060 */
[----:B------:R-:W-:Y:S01]  /*7490*/  FMUL.FTZ R36, R36, UR5 ;  /* 0x0000000524247c20 */ /* 0x000fe20008410000 */
[----:B------:R-:W-:-:S03]  /*74a0*/  IMAD.MOV.U32 R39, RZ, RZ, 0x2 ;  /* 0x00000002ff277424 */ /* 0x000fc600078e00ff */
        /* <DEDUP_REMOVED lines=12> */
.L_x_1179:
        /* <DEDUP_REMOVED lines=12> */
.L_x_1180:
        /* <DEDUP_REMOVED lines=42> */
.L_x_1178:
[----:B------:R-:W-:Y:S01]  /*78d0*/  I2FP.F32.U32 R37, R38 ;  /* 0x0000002600257245 */ /* 0x000fe20000201000 */
[----:B------:R-:W-:Y:S02]  /*78e0*/  IMAD.U32 R36, R31, 0x10000, RZ ;  /* 0x000100001f247824 */ /* 0x000fe400078e00ff */
[----:B------:R-:W-:Y:S02]  /*78f0*/  @P1 IMAD.U32 R40, R35, 0x10000, RZ ;  /* 0x0001000023281824 */ /* 0x000fe400078e00ff */
[----:B------:R-:W-:Y:S01]  /*7900*/  FFMA.FTZ R37, R37, R96, 1.1641532182693481445e-10 ;  /* 0x2f00000025257423 */ /* 0x000fe20000010060 */
[----:B------:R-:W-:-:S04]  /*7910*/  FMUL.FTZ R36, R36, UR5 ;  /* 0x0000000524247c20 */ /* 0x000fc80008410000 */
[----:B------:R-:W-:Y:S01]  /*7920*/  FSETP.GTU.FTZ.AND P5, PT, R37, UR4, PT ;  /* 0x0000000425007c0b */ /* 0x000fe2000bfbc000 */
[----:B------:R-:W-:-:S03]  /*7930*/  IMAD.MOV.U32 R37, RZ, RZ, R82 ;  /* 0x000000ffff257224 */ /* 0x000fc600078e0052 */
[----:B------:R-:W-:Y:S02]  /*7940*/  FSEL R38, R36, RZ, !P5 ;  /* 0x000000ff24267208 */ /* 0x000fe40006800000 */
[----:B------:R-:W-:Y:S02]  /*7950*/  SEL R36, RZ, 0x1, P5 ;  /* 0x00000001ff247807 */ /* 0x000fe40002800000 */
[----:B------:R-:W-:Y:S01]  /*7960*/  ISETP.NE.AND P5, PT, R39, 0x1, PT ;  /* 0x000000012700780c */ /* 0x000fe20003fa5270 */
[----:B------:R-:W-:-:S04]  /*7970*/  FADD.FTZ R79, R79, R38 ;  /* 0x000000264f4f7221 */ /* 0x000fc80000010000 */
[--C-:B------:R-:W-:Y:S01]  /*7980*/  @P1 FADD.FTZ R91, R40, R79.reuse ;  /* 0x0000004f285b1221 */ /* 0x100fe20000010000 */
[----:B------:R-:W-:Y:S01]  /*7990*/  @!P1 MOV R91, R79 ;  /* 0x0000004f005b9202 */ /* 0x000fe20000000f00 */
[----:B------:R-:W-:Y:S01]  /*79a0*/  IMAD.MOV.U32 R40, RZ, RZ, 0x2 ;  /* 0x00000002ff287424 */ /* 0x000fe200078e00ff */
[----:B------:R-:W-:Y:S02]  /*79b0*/  PRMT R79, R36, 0x7610, R79 ;  /* 0x00007610244f7816 */ /* 0x000fe4000000004f */
[----:B------:R-:W-:-:S03]  /*79c0*/  F2FP.BF16.F32.PACK_AB R100, RZ, R91 ;  /* 0x0000005bff64723e */ /* 0x000fc600000010ff */
        /* <DEDUP_REMOVED lines=9> */
.L_x_1182:
        /* <DEDUP_REMOVED lines=12> */
.L_x_1183:
        /* <DEDUP_REMOVED lines=40> */
[----:B------:R-:W-:Y:S02]  /*7da0*/  IMAD.MOV.U32 R37, RZ, RZ, R46 ;  /* 0x000000ffff257224 */ /* 0x000fe400078e002e */
[----:B------:R-:W-:-:S07]  /*7db0*/  IMAD.MOV.U32 R46, RZ, RZ, R36 ;  /* 0x000000ffff2e7224 */ /* 0x000fce00078e0024 */
.L_x_1181:
[----:B------:R-:W-:Y:S01]  /*7dc0*/  I2FP.F32.U32 R37, R37 ;  /* 0x0000002500257245 */ /* 0x000fe20000201000 */
[----:B------:R-:W-:Y:S01]  /*7dd0*/  IMAD.U32 R80, R80, 0x10000, RZ ;  /* 0x0001000050507824 */ /* 0x000fe200078e00ff */
[----:B------:R-:W-:Y:S01]  /*7de0*/  ISETP.NE.AND P6, PT, R40, 0x1, PT ;  /* 0x000000012800780c */ /* 0x000fe20003fc5270 */
[----:B------:R-:W-:Y:S02]  /*7df0*/  IMAD.MOV.U32 R108, RZ, RZ, 0x2 ;  /* 0x00000002ff6c7424 */ /* 0x000fe400078e00ff */
[----:B------:R-:W-:Y:S01]  /*7e00*/  FFMA.FTZ R37, R37, R96, 1.1641532182693481445e-10 ;  /* 0x2f00000025257423 */ /* 0x000fe20000010060 */
[----:B------:R-:W-:Y:S01]  /*7e10*/  FMUL.FTZ R80, R80, UR5 ;  /* 0x0000000550507c20 */ /* 0x000fe20008410000 */
[----:B------:R-:W-:-:S03]  /*7e20*/  IMAD.MOV.U32 R38, RZ, RZ, R82 ;  /* 0x000000ffff267224 */ /* 0x000fc600078e0052 */
        /* <DEDUP_REMOVED lines=12> */
.L_x_1185:
[----:B------:R-:W-:-:S04]  /*7ef0*/  IADD3 R72, PT, PT, R72, 0x1, RZ ;  /* 0x0000000148487810 */ /* 0x000fc80007ffe0ff */
[C---:B------:R-:W-:Y:S01]  /*7f00*/  ISETP.NE.AND P6, PT, R72.reuse, RZ, PT ;  /* 0x000000ff4800720c */ /* 0x040fe20003fc5270 */
[----:B------:R-:W-:-:S12]  /*7f10*/  IMAD.WIDE.U32 R40, R72, -0x2daee0ad, RZ ;  /* 0xd2511f5348287825 */ /* 0x000fd800078e00ff */
[----:B------:R-:W-:Y:S05]  /*7f20*/  @P6 BRA `(.L_x_1186) ;  /* 0x0000000000286947 */ /* 0x000fea0003800000 */
[----:B------:R-:W-:Y:S01]  /*7f30*/  VIADD R70, R70, 0x1 ;  /* 0x0000000146467836 */ /* 0x000fe20000000000 */
[----:B------:R-:W-:-:S04]  /*7f40*/  P2R R36, PR, RZ, 0x1 ;  /* 0x00000001ff247803 */ /* 0x000fc80000000000 */
        /* <DEDUP_REMOVED lines=8> */
.L_x_1186:
        /* <DEDUP_REMOVED lines=41> */
[----:B------:R-:W-:-:S07]  /*8260*/  MOV R46, R36 ;  /* 0x00000024002e7202 */ /* 0x000fce0000000f00 */
.L_x_1184:
[----:B------:R-:W-:Y:S02]  /*8270*/  I2FP.F32.U32 R37, R38 ;  /* 0x0000002600257245 */ /* 0x000fe40000201000 */
[----:B------:R-:W-:Y:S02]  /*8280*/  PRMT R36, R31, 0x7632, R36 ;  /* 0x000076321f247816 */ /* 0x000fe40000000024 */
[----:B------:R-:W-:Y:S01]  /*8290*/  PRMT R38, R101, 0x5410, R102 ;  /* 0x0000541065267816 */ /* 0x000fe20000000066 */
[----:B------:R-:W-:Y:S02]  /*82a0*/  FFMA.FTZ R37, R37, R96, 1.1641532182693481445e-10 ;  /* 0x2f00000025257423 */ /* 0x000fe40000010060 */
[----:B------:R-:W-:-:S03]  /*82b0*/  IMAD.U32 R36, R36, 0x10000, RZ ;  /* 0x0001000024247824 */ /* 0x000fc600078e00ff */
[----:B------:R-:W-:Y:S01]  /*82c0*/  FSETP.GTU.FTZ.AND P6, PT, R37, UR4, PT ;  /* 0x0000000425007c0b */ /* 0x000fe2000bfdc000 */
[----:B------:R-:W-:Y:S01]  /*82d0*/  FMUL.FTZ R36, R36, UR5 ;  /* 0x0000000524247c20 */ /* 0x000fe20008410000 */
[----:B------:R-:W-:-:S04]  /*82e0*/  @P1 PRMT R37, R35, 0x7632, R37 ;  /* 0x0000763223251816 */ /* 0x000fc80000000025 */
[----:B------:R-:W-:Y:S01]  /*82f0*/  FSEL R39, R36, RZ, !P6 ;  /* 0x000000ff24277208 */ /* 0x000fe20007000000 */
[----:B------:R-:W-:Y:S01]  /*8300*/  @P1 IMAD.U32 R37, R37, 0x10000, RZ ;  /* 0x0001000025251824 */ /* 0x000fe200078e00ff */
[----:B------:R-:W-:-:S03]  /*8310*/  SEL R36, RZ, 0x1, P6 ;  /* 0x00000001ff247807 */ /* 0x000fc60003000000 */
[----:B------:R-:W-:-:S04]  /*8320*/  FADD.FTZ R80, R80, R39 ;  /* 0x0000002750507221 */ /* 0x000fc80000010000 */
[----:B------:R-:W-:Y:S01]  /*8330*/  @P1 FADD.FTZ R94, R80, R37 ;  /* 0x00000025505e1221 */ /* 0x000fe20000010000 */
[----:B------:R-:W-:Y:S02]  /*8340*/  @!P1 MOV R94, R80 ;  /* 0x00000050005e9202 */ /* 0x000fe40000000f00 */
[----:B------:R-:W-:Y:S02]  /*8350*/  PRMT R80, R36, 0x7610, R80 ;  /* 0x0000761024507816 */ /* 0x000fe40000000050 */
[----:B------:R-:W-:Y:S02]  /*8360*/  F2FP.BF16.F32.PACK_AB R39, RZ, R94 ;  /* 0x0000005eff27723e */ /* 0x000fe400000010ff */
[----:B------:R-:W-:Y:S02]  /*8370*/  PRMT R37, R99, 0x5410, R98 ;  /* 0x0000541063257816 */ /* 0x000fe40000000062 */
[----:B------:R-:W-:Y:S02]  /*8380*/  PRMT R36, R97, 0x5410, R93 ;  /* 0x0000541061247816 */ /* 0x000fe4000000005d */
[----:B------:R-:W-:-:S07]  /*8390*/  PRMT R39, R100, 0x5410, R39 ;  /* 0x0000541064277816 */ /* 0x000fce0000000027 */
.L_x_1138:
[----:B------:R-:W0:Y:S01]  /*83a0*/  LDC.64 R40, c[0x0][0x3a8] ;  /* 0x0000ea00ff287b82 */ /* 0x000e220000000a00 */
[----:B------:R-:W-:Y:S02]  /*83b0*/  SEL R103, RZ, 0x100, !P0 ;  /* 0x00000100ff677807 */ /* 0x000fe40004000000 */
[----:B------:R-:W-:Y:S02]  /*83c0*/  ISETP.NE.U32.AND P0, PT, RZ, UR16, PT ;  /* 0x00000010ff007c0c */ /* 0x000fe4000bf05070 */
[----:B------:R-:W-:Y:S02]  /*83d0*/  SEL R97, RZ, 0x1000000, !P5 ;  /* 0x01000000ff617807 */ /* 0x000fe40006800000 */
[----:B------:R-:W-:Y:S01]  /*83e0*/  SEL R100, RZ, 0x10000, !P4 ;  /* 0x00010000ff647807 */ /* 0x000fe20006000000 */
[----:B------:R-:W1:Y:S01]  /*83f0*/  LDC.64 R42, c[0x0][0x3b0] ;  /* 0x0000ec00ff2a7b82 */ /* 0x000e620000000a00 */
[----:B------:R-:W-:Y:S02]  /*8400*/  ISETP.NE.AND P5, PT, R86, RZ, PT ;  /* 0x000000ff5600720c */ /* 0x000fe40003fa5270 */
[----:B------:R-:W-:-:S02]  /*8410*/  ISETP.NE.AND P4, PT, R95, RZ, PT ;  /* 0x000000ff5f00720c */ /* 0x000fc40003f85270 */
[----:B------:R-:W-:Y:S02]  /*8420*/  ISETP.NE.AND.EX P0, PT, RZ, UR17, PT, P0 ;  /* 0x00000011ff007c0c */ /* 0x000fe4000bf05300 */
[----:B------:R-:W-:Y:S01]  /*8430*/  ISETP.NE.AND P6, PT, R47, RZ, PT ;  /* 0x000000ff2f00720c */ /* 0x000fe20003fc5270 */
[----:B------:R-:W2:Y:S01]  /*8440*/  @P1 LDC.64 R104, c[0x0][0x3a0] ;  /* 0x0000e800ff681b82 */ /* 0x000ea20000000a00 */
[----:B------:R-:W-:Y:S02]  /*8450*/  SEL R93, RZ, 0x1000000, !P2 ;  /* 0x01000000ff5d7807 */ /* 0x000fe40005000000 */
[----:B------:R-:W-:Y:S02]  /*8460*/  SEL R86, RZ, 0x10000, !P4 ;  /* 0x00010000ff567807 */ /* 0x000fe40006000000 */
[----:B------:R-:W-:Y:S02]  /*8470*/  SEL R47, RZ, 0x100, !P5 ;  /* 0x00000100ff2f7807 */ /* 0x000fe40006800000 */
[----:B------:R-:W-:Y:S01]  /*8480*/  LOP3.LUT R103, R103, R97, R100, 0xfe, !PT ;  /* 0x0000006167677212 */ /* 0x000fe200078efe64 */
[----:B0-----:R-:W-:Y:S01]  /*8490*/  IMAD.WIDE.U32 R100, R85, 0x10, R40 ;  /* 0x0000001055647825 */ /* 0x001fe200078e0028 */
[----:B------:R-:W-:Y:S01]  /*84a0*/  LOP3.LUT R47, R47, R93, R86, 0xfe, !PT ;  /* 0x0000005d2f2f7212 */ /* 0x000fe200078efe56 */
[----:B------:R-:W0:Y:S01]  /*84b0*/  @P0 LDC.64 R98, c[0x0][0x398] ;  /* 0x0000e600ff620b82 */ /* 0x000e220000000a00 */
[----:B------:R-:W-:Y:S01]  /*84c0*/  SEL R102, RZ, 0x1, !P3 ;  /* 0x00000001ff667807 */ /* 0x000fe20005800000 */
[----:B------:R-:W-:Y:S01]  /*84d0*/  VIADD R93, R85, 0x100 ;  /* 0x00000100555d7836 */ /* 0x000fe20000000000 */
[----:B------:R-:W-:Y:S01]  /*84e0*/  SEL R86, RZ, 0x1, !P6 ;  /* 0x00000001ff567807 */ /* 0x000fe20007000000 */
[----:B------:R1:W-:Y:S01]  /*84f0*/  STG.E.128 desc[UR10][R100.64], R36 ;  /* 0x0000002464007986 */ /* 0x0003e2000c101d0a */
[----:B------:R-:W-:-:S02]  /*8500*/  LOP3.LUT R103, R103, R102, RZ, 0xfc, !PT ;  /* 0x0000006667677212 */ /* 0x000fc400078efcff */
[----:B------:R-:W-:Y:S01]  /*8510*/  LOP3.LUT R102, R47, R86, RZ, 0xfc, !PT ;  /* 0x000000562f667212 */ /* 0x000fe200078efcff */
[----:B-1----:R-:W-:-:S04]  /*8520*/  IMAD.WIDE.U32 R36, R85, 0x8, R42 ;  /* 0x0000000855247825 */ /* 0x002fc800078e002a */
[C---:B------:R-:W-:Y:S01]  /*8530*/  IMAD.WIDE.U32 R100, R93.reuse, 0x10, R44 ;  /* 0x000000105d647825 */ /* 0x040fe200078e002c */
[----:B------:R1:W-:Y:S03]  /*8540*/  STG.E.64 desc[UR10][R36.64], R102 ;  /* 0x0000006624007986 */ /* 0x0003e6000c101b0a */
[----:B--2---:R-:W-:-:S04]  /*8550*/  @P1 IMAD.WIDE.U32 R38, R93, 0x10, R104 ;  /* 0x000000105d261825 */ /* 0x004fc800078e0068 */
[----:B0-----:R-:W-:Y:S01]  /*8560*/  @P0 IMAD.WIDE.U32 R98, R93, 0x10, R98 ;  /* 0x000000105d620825 */ /* 0x001fe200078e0062 */
[----:B-1----:R-:W-:Y:S06]  /*8570*/  @!P0 BRA `(.L_x_1187) ;  /* 0x0000000000508947 */ /* 0x002fec0003800000 */
[----:B------:R-:W-:Y:S01]  /*8580*/  IMAD.U32 R86, R79, 0x10000, RZ ;  /* 0x000100004f567824 */ /* 0x000fe200078e00ff */
        /* <DEDUP_REMOVED lines=19> */
.L_x_1187:
[----:B------:R1:W5:Y:S04]  /*86c0*/  @P1 LDG.E.128 R32, desc[UR10][R38.64] ;  /* 0x0000000a26201981 */ /* 0x000368000c1e1d00 */
[----:B------:R1:W5:Y:S04]  /*86d0*/  @P0 LDG.E.128 R28, desc[UR10][R98.64] ;  /* 0x0000000a621c0981 */ /* 0x000368000c1e1d00 */
[----:B0-----:R1:W5:Y:S01]  /*86e0*/  LDG.E.128 R36, desc[UR10][R100.64] ;  /* 0x0000000a64247981 */ /* 0x001362000c1e1d00 */
        /* <DEDUP_REMOVED lines=16> */
.L_x_1190:
        /* <DEDUP_REMOVED lines=12> */
.L_x_1191:
        /* <DEDUP_REMOVED lines=42> */
.L_x_1189:
[----:B------:R-:W-:Y:S01]  /*8b50*/  I2FP.F32.U32 R47, R47 ;  /* 0x0000002f002f7245 */ /* 0x000fe20000201000 */
[----:B-----5:R-:W-:Y:S01]  /*8b60*/  IMAD.U32 R46, R36, 0x10000, RZ ;  /* 0x00010000242e7824 */ /* 0x020fe200078e00ff */
[----:B------:R-:W-:Y:S01]  /*8b70*/  ISETP.NE.AND P3, PT, R74, 0x1, PT ;  /* 0x000000014a00780c */ /* 0x000fe20003f65270 */
[----:B------:R-:W-:Y:S01]  /*8b80*/  IMAD.MOV.U32 R75, RZ, RZ, 0x2 ;  /* 0x00000002ff4b7424 */ /* 0x000fe200078e00ff */
[----:B------:R-:W-:Y:S01]  /*8b90*/  PRMT R36, R36, 0x7632, R36 ;  /* 0x0000763224247816 */ /* 0x000fe20000000024 */
[----:B------:R-:W-:Y:S01]  /*8ba0*/  FFMA.FTZ R47, R47, R96, 1.1641532182693481445e-10 ;  /* 0x2f0000002f2f7423 */ /* 0x000fe20000010060 */
[----:B------:R-:W-:-:S04]  /*8bb0*/  FMUL.FTZ R46, R46, UR5 ;  /* 0x000000052e2e7c20 */ /* 0x000fc80008410000 */
[----:B------:R-:W-:Y:S02]  /*8bc0*/  FSETP.GTU.FTZ.AND P2, PT, R47, UR4, PT ;  /* 0x000000042f007c0b */ /* 0x000fe4000bf5c000 */
[----:B------:R-:W-:Y:S02]  /*8bd0*/  MOV R47, R82 ;  /* 0x00000052002f7202 */ /* 0x000fe40000000f00 */
[----:B------:R-:W-:Y:S02]  /*8be0*/  PLOP3.LUT P4, PT, P2, PT, PT, 0x8, 0x80 ;  /* 0x000000000080781c */ /* 0x000fe4000178e170 */
[----:B------:R-:W-:Y:S02]  /*8bf0*/  FSEL R73, R46, RZ, !P2 ;  /* 0x000000ff2e497208 */ /* 0x000fe40005000000 */
[----:B------:R-:W-:Y:S01]  /*8c00*/  P2R R86, PR, RZ, 0x10 ;  /* 0x00000010ff567803 */ /* 0x000fe20000000000 */
[----:B------:R-:W-:Y:S08]  /*8c10*/  @!P3 BRA `(.L_x_1192) ;  /* 0x0000000000f8b947 */ /* 0x000ff00003800000 */
        /* <DEDUP_REMOVED lines=8> */
.L_x_1193:
        /* <DEDUP_REMOVED lines=12> */
.L_x_1194:
        /* <DEDUP_REMOVED lines=42> */
.L_x_1192:
[----:B------:R-:W-:Y:S01]  /*9000*/  I2FP.F32.U32 R47, R47 ;  /* 0x0000002f002f7245 */ /* 0x000fe20000201000 */
[----:B------:R-:W-:Y:S01]  /*9010*/  IMAD.U32 R46, R28, 0x10000, RZ ;  /* 0x000100001c2e7824 */ /* 0x000fe200078e00ff */
[----:B------:R-:W-:Y:S02]  /*9020*/  ISETP.NE.AND P3, PT, R75, 0x1, PT ;  /* 0x000000014b00780c */ /* 0x000fe40003f65270 */
[----:B------:R-:W-:Y:S01]  /*9030*/  @P1 SHF.L.U32 R74, R32, 0x10, RZ ;  /* 0x00000010204a1819 */ /* 0x000fe200000006ff */
[----:B------:R-:W-:Y:S01]  /*9040*/  FFMA.FTZ R47, R47, R96, 1.1641532182693481445e-10 ;  /* 0x2f0000002f2f7423 */ /* 0x000fe20000010060 */
[----:B------:R-:W-:-:S04]  /*9050*/  FMUL.FTZ R46, R46, UR5 ;  /* 0x000000052e2e7c20 */ /* 0x000fc80008410000 */
[----:B------:R-:W-:Y:S01]  /*9060*/  FSETP.GTU.FTZ.AND P2, PT, R47, UR4, PT ;  /* 0x000000042f007c0b */ /* 0x000fe2000bf5c000 */
[----:B------:R-:W-:-:S03]  /*9070*/  IMAD.MOV.U32 R47, RZ, RZ, R82 ;  /* 0x000000ffff2f7224 */ /* 0x000fc600078e0052 */
[----:B------:R-:W-:-:S05]  /*9080*/  FSEL R46, R46, RZ, !P2 ;  /* 0x000000ff2e2e7208 */ /* 0x000fca0005000000 */
[----:B------:R-:W-:Y:S01]  /*9090*/  FADD.FTZ R73, R73, R46 ;  /* 0x0000002e49497221 */ /* 0x000fe20000010000 */
[----:B------:R-:W-:-:S03]  /*90a0*/  IMAD.MOV.U32 R46, RZ, RZ, 0x2 ;  /* 0x00000002ff2e7424 */ /* 0x000fc600078e00ff */
        /* <DEDUP_REMOVED lines=13> */
.L_x_1196:
        /* <DEDUP_REMOVED lines=12> */
.L_x_1197:
        /* <DEDUP_REMOVED lines=42> */
.L_x_1195:
[----:B------:R-:W-:Y:S01]  /*94e0*/  I2FP.F32.U32 R47, R47 ;  /* 0x0000002f002f7245 */ /* 0x000fe20000201000 */
[----:B------:R-:W-:Y:S01]  /*94f0*/  IMAD.U32 R36, R36, 0x10000, RZ ;  /* 0x0001000024247824 */ /* 0x000fe200078e00ff */
[----:B------:R-:W-:Y:S01]  /*9500*/  ISETP.NE.AND P3, PT, R46, 0x1, PT ;  /* 0x000000012e00780c */ /* 0x000fe20003f65270 */
[----:B------:R-:W-:Y:S02]  /*9510*/  IMAD.MOV.U32 R76, RZ, RZ, 0x2 ;  /* 0x00000002ff4c7424 */ /* 0x000fe400078e00ff */
        /* <DEDUP_REMOVED lines=16> */
.L_x_1199:
        /* <DEDUP_REMOVED lines=12> */
.L_x_1200:
        /* <DEDUP_REMOVED lines=39> */
[----:B------:R-:W-:Y:S02]  /*9950*/  LOP3.LUT R83, R74, UR31, R47, 0x96, !PT ;  /* 0x0000001f4a537c12 */ /* 0x000fe4000f8e962f */
[----:B------:R-:W-:Y:S01]  /*9960*/  MOV R47, R105 ;  /* 0x00000069002f7202 */ /* 0x000fe20000000f00 */
[----:B------:R-:W-:-:S07]  /*9970*/  IMAD.MOV.U32 R105, RZ, RZ, R46 ;  /* 0x000000ffff697224 */ /* 0x000fce00078e002e */
.L_x_1198:
        /* <DEDUP_REMOVED lines=10> */
[----:B------:R-:W-:Y:S01]  /*9a20*/  IMAD.MOV.U32 R46, RZ, RZ, 0x2 ;  /* 0x00000002ff2e7424 */ /* 0x000fe200078e00ff */
[----:B------:R-:W-:-:S03]  /*9a30*/  @P1 SHF.L.U32 R47, R47, 0x10, RZ ;  /* 0x000000102f2f1819 */ /* 0x000fc600000006ff */
[----:B------:R-:W-:-:S04]  /*9a40*/  FADD.FTZ R36, R36, R75 ;  /* 0x0000004b24247221 */ /* 0x000fc80000010000 */
[----:B-1----:R-:W-:Y:S01]  /*9a50*/  @P1 FADD.FTZ R98, R36, R47 ;  /* 0x0000002f24621221 */ /* 0x002fe20000010000 */
[----:B------:R-:W-:Y:S02]  /*9a60*/  @!P1 IMAD.MOV.U32 R98, RZ, RZ, R36 ;  /* 0x000000ffff629224 */ /* 0x000fe400078e0024 */
[----:B------:R-:W-:-:S03]  /*9a70*/  IMAD.MOV.U32 R36, RZ, RZ, R82 ;  /* 0x000000ffff247224 */ /* 0x000fc600078e0052 */
        /* <DEDUP_REMOVED lines=10> */
.L_x_1202:
        /* <DEDUP_REMOVED lines=12> */
.L_x_1203:
        /* <DEDUP_REMOVED lines=38> */
[----:B------:R-:W-:Y:S02]  /*9e40*/  LOP3.LUT R81, R78, UR30, R83, 0x96, !PT ;  /* 0x0000001e4e517c12 */ /* 0x000fe4000f8e9653 */
[----:B------:R-:W-:Y:S01]  /*9e50*/  MOV R105, R46 ;  /* 0x0000002e00697202 */ /* 0x000fe20000000f00 */
[----:B------:R-:W-:Y:S01]  /*9e60*/  IMAD.MOV.U32 R46, RZ, RZ, RZ ;  /* 0x000000ffff2e7224 */ /* 0x000fe200078e00ff */
[----:B------:R-:W-:-:S07]  /*9e70*/  LOP3.LUT R83, R76, UR31, R47, 0x96, !PT ;  /* 0x0000001f4c537c12 */ /* 0x000fce000f8e962f */
.L_x_1201:
[----:B------:R-:W-:Y:S01]  /*9e80*/  I2FP.F32.U32 R47, R36 ;  /* 0x00000024002f7245 */ /* 0x000fe20000201000 */
[C---:B------:R-:W-:Y:S01]  /*9e90*/  IMAD.U32 R36, R37.reuse, 0x10000, RZ ;  /* 0x0001000025247824 */ /* 0x040fe200078e00ff */
[----:B------:R-:W-:Y:S02]  /*9ea0*/  ISETP.NE.AND P3, PT, R46, 0x1, PT ;  /* 0x000000012e00780c */ /* 0x000fe40003f65270 */
[----:B------:R-:W-:Y:S01]  /*9eb0*/  PRMT R80, R37, 0x7632, R80 ;  /* 0x0000763225507816 */ /* 0x000fe20000000050 */
[----:B------:R-:W-:Y:S01]  /*9ec0*/  FFMA.FTZ R47, R47, R96, 1.1641532182693481445e-10 ;  /* 0x2f0000002f2f7423 */ /* 0x000fe20000010060 */
[----:B------:R-:W-:Y:S01]  /*9ed0*/  FMUL.FTZ R36, R36, UR5 ;  /* 0x0000000524247c20 */ /* 0x000fe20008410000 */
[----:B------:R-:W-:-:S03]  /*9ee0*/  MOV R37, R82 ;  /* 0x0000005200257202 */ /* 0x000fc60000000f00 */
        /* <DEDUP_REMOVED lines=14> */
.L_x_1205:
        /* <DEDUP_REMOVED lines=12> */
.L_x_1206:
        /* <DEDUP_REMOVED lines=42> */
.L_x_1204:
        /* <DEDUP_REMOVED lines=24> */
.L_x_1208:
        /* <DEDUP_REMOVED lines=12> */
.L_x_1209:
        /* <DEDUP_REMOVED lines=42> */
.L_x_1207:
        /* <DEDUP_REMOVED lines=8> */
[----:B------:R-:W-:Y:S02]  /*a890*/  FSEL R80, R80, RZ, !P3 ;  /* 0x000000ff50507208 */ /* 0x000fe40005800000 */
[----:B------:R-:W-:-:S04]  /*a8a0*/  PLOP3.LUT P3, PT, P3, PT, PT, 0x8, 0x80 ;  /* 0x000000000080781c */ /* 0x000fc80001f6e170 */
        /* <DEDUP_REMOVED lines=10> */
.L_x_1211:
        /* <DEDUP_REMOVED lines=12> */
.L_x_1212:
        /* <DEDUP_REMOVED lines=39> */
[----:B------:R-:W-:Y:S01]  /*ac80*/  IMAD.MOV.U32 R46, RZ, RZ, RZ ;  /* 0x000000ffff2e7224 */ /* 0x000fe200078e00ff */
[----:B------:R-:W-:Y:S01]  /*ac90*/  MOV R37, R105 ;  /* 0x0000006900257202 */ /* 0x000fe20000000f00 */
[----:B------:R-:W-:-:S07]  /*aca0*/  IMAD.MOV.U32 R105, RZ, RZ, R36 ;  /* 0x000000ffff697224 */ /* 0x000fce00078e0024 */
.L_x_1210:
[----:B------:R-:W-:Y:S02]  /*acb0*/  I2FP.F32.U32 R37, R37 ;  /* 0x0000002500257245 */ /* 0x000fe40000201000 */
[----:B------:R-:W-:-:S03]  /*acc0*/  PRMT R36, R29, 0x7632, R36 ;  /* 0x000076321d247816 */ /* 0x000fc60000000024 */
[----:B------:R-:W-:Y:S02]  /*acd0*/  FFMA.FTZ R37, R37, R96, 1.1641532182693481445e-10 ;  /* 0x2f00000025257423 */ /* 0x000fe40000010060 */
[----:B------:R-:W-:-:S03]  /*ace0*/  IMAD.U32 R36, R36, 0x10000, RZ ;  /* 0x0001000024247824 */ /* 0x000fc600078e00ff */
[----:B------:R-:W-:Y:S01]  /*acf0*/  FSETP.GTU.FTZ.AND P2, PT, R37, UR4, PT ;  /* 0x0000000425007c0b */ /* 0x000fe2000bf5c000 */
[----:B------:R-:W-:Y:S01]  /*ad00*/  FMUL.FTZ R36, R36, UR5 ;  /* 0x0000000524247c20 */ /* 0x000fe20008410000 */
        /* <DEDUP_REMOVED lines=20> */
.L_x_1214:
        /* <DEDUP_REMOVED lines=12> */
.L_x_1215:
        /* <DEDUP_REMOVED lines=42> */
.L_x_1213:
[----:B------:R-:W-:Y:S01]  /*b1b0*/  I2FP.F32.U32 R37, R37 ;  /* 0x0000002500257245 */ /* 0x000fe20000201000 */
[C---:B------:R-:W-:Y:S01]  /*b1c0*/  IMAD.U32 R36, R38.reuse, 0x10000, RZ ;  /* 0x0001000026247824 */ /* 0x040fe200078e00ff */
        /* <DEDUP_REMOVED lines=8> */
[----:B------:R-:W-:Y:S01]  /*b250*/  PLOP3.LUT P2, PT, P2, PT, PT, 0x8, 0x80 ;  /* 0x000000000080781c */ /* 0x000fe2000174e170 */
[----:B------:R-:W-:-:S12]  /*b260*/  @!P3 BRA `(.L_x_1216) ;  /* 0x0000000000f8b947 */ /* 0x000fd80003800000 */
        /* <DEDUP_REMOVED lines=8> */
.L_x_1217:
        /* <DEDUP_REMOVED lines=12> */
.L_x_1218:
        /* <DEDUP_REMOVED lines=42> */
.L_x_1216:
[----:B------:R-:W-:Y:S01]  /*b650*/  I2FP.F32.U32 R37, R37 ;  /* 0x0000002500257245 */ /* 0x000fe20000201000 */
[----:B------:R-:W-:Y:S01]  /*b660*/  IMAD.U32 R36, R30, 0x10000, RZ ;  /* 0x000100001e247824 */ /* 0x000fe200078e00ff */
[----:B------:R-:W-:Y:S01]  /*b670*/  @P1 SHF.L.U32 R78, R34, 0x10, RZ ;  /* 0x00000010224e1819 */ /* 0x000fe200000006ff */
[----:B------:R-:W-:Y:S02]  /*b680*/  IMAD.MOV.U32 R47, RZ, RZ, 0x2 ;  /* 0x00000002ff2f7424 */ /* 0x000fe400078e00ff */
        /* <DEDUP_REMOVED lines=21> */
.L_x_1220:
        /* <DEDUP_REMOVED lines=12> */
.L_x_1221:
        /* <DEDUP_REMOVED lines=42> */
.L_x_1219:
[----:B------:R-:W-:Y:S01]  /*bb40*/  I2FP.F32.U32 R37, R37 ;  /* 0x0000002500257245 */ /* 0x000fe20000201000 */
[----:B------:R-:W-:Y:S01]  /*bb50*/  IMAD.U32 R38, R38, 0x10000, RZ ;  /* 0x0001000026267824 */ /* 0x000fe200078e00ff */
[----:B------:R-:W-:Y:S01]  /*bb60*/  ISETP.NE.AND P4, PT, R47, 0x1, PT ;  /* 0x000000012f00780c */ /* 0x000fe20003f85270 */
[----:B------:R-:W-:Y:S01]  /*bb70*/  IMAD.MOV.U32 R79, RZ, RZ, 0x2 ;  /* 0x00000002ff4f7424 */ /* 0x000fe200078e00ff */
[----:B------:R-:W-:Y:S01]  /*bb80*/  MOV R46, R82 ;  /* 0x00000052002e7202 */ /* 0x000fe20000000f00 */
[----:B------:R-:W-:Y:S01]  /*bb90*/  FFMA.FTZ R37, R37, R96, 1.1641532182693481445e-10 ;  /* 0x2f00000025257423 */ /* 0x000fe20000010060 */
[----:B------:R-:W-:-:S04]  /*bba0*/  FMUL.FTZ R38, R38, UR5 ;  /* 0x0000000526267c20 */ /* 0x000fc80008410000 */
[----:B------:R-:W-:-:S04]  /*bbb0*/  FSETP.GTU.FTZ.AND P3, PT, R37, UR4, PT ;  /* 0x0000000425007c0b */ /* 0x000fc8000bf7c000 */
        /* <DEDUP_REMOVED lines=11> */
.L_x_1223:
        /* <DEDUP_REMOVED lines=12> */
.L_x_1224:
        /* <DEDUP_REMOVED lines=42> */
.L_x_1222:
        /* <DEDUP_REMOVED lines=10> */
[----:B------:R-:W-:Y:S01]  /*c070*/  ISETP.NE.AND P4, PT, R79, 0x1, PT ;  /* 0x000000014f00780c */ /* 0x000fe20003f85270 */
[----:B------:R-:W-:Y:S01]  /*c080*/  FADD.FTZ R38, R38, R47 ;  /* 0x0000002f26267221 */ /* 0x000fe20000010000 */
[----:B------:R-:W-:-:S05]  /*c090*/  @P1 SHF.L.U32 R37, R36, 0x10, RZ ;  /* 0x0000001024251819 */ /* 0x000fca00000006ff */
        /* <DEDUP_REMOVED lines=13> */
.L_x_1226:
        /* <DEDUP_REMOVED lines=12> */
.L_x_1227:
        /* <DEDUP_REMOVED lines=42> */
.L_x_1225:
[----:B------:R-:W-:Y:S01]  /*c4d0*/  I2FP.F32.U32 R37, R37 ;  /* 0x0000002500257245 */ /* 0x000fe20000201000 */
[C---:B------:R-:W-:Y:S01]  /*c4e0*/  IMAD.U32 R36, R39.reuse, 0x10000, RZ ;  /* 0x0001000027247824 */ /* 0x040fe200078e00ff */
[----:B------:R-:W-:Y:S02]  /*c4f0*/  ISETP.NE.AND P5, PT, R46, 0x1, PT ;  /* 0x000000012e00780c */ /* 0x000fe40003fa5270 */
[----:B------:R-:W-:Y:S01]  /*c500*/  PRMT R104, R39, 0x7632, R104 ;  /* 0x0000763227687816 */ /* 0x000fe20000000068 */
[----:B------:R-:W-:Y:S01]  /*c510*/  FFMA.FTZ R37, R37, R96, 1.1641532182693481445e-10 ;  /* 0x2f00000025257423 */ /* 0x000fe20000010060 */
[----:B------:R-:W-:Y:S01]  /*c520*/  FMUL.FTZ R36, R36, UR5 ;  /* 0x0000000524247c20 */ /* 0x000fe20008410000 */
[----:B------:R-:W-:Y:S01]  /*c530*/  IMAD.MOV.U32 R39, RZ, RZ, 0x2 ;  /* 0x00000002ff277424 */ /* 0x000fe200078e00ff */
[----:B------:R-:W-:Y:S02]  /*c540*/  MOV R38, R82 ;  /* 0x0000005200267202 */ /* 0x000fe40000000f00 */
        /* <DEDUP_REMOVED lines=12> */
.L_x_1229:
        /* <DEDUP_REMOVED lines=12> */
.L_x_1230:
        /* <DEDUP_REMOVED lines=42> */
.L_x_1228:
        /* <DEDUP_REMOVED lines=25> */
.L_x_1232:
        /* <DEDUP_REMOVED lines=12> */
.L_x_1233:
        /* <DEDUP_REMOVED lines=42> */
.L_x_1231:
        /* <DEDUP_REMOVED lines=19> */
.L_x_1235:
        /* <DEDUP_REMOVED lines=14> */
.L_x_1236:
        /* <DEDUP_REMOVED lines=40> */
[----:B------:R-:W-:Y:S01]  /*d2f0*/  IMAD.MOV.U32 R38, RZ, RZ, R105 ;  /* 0x000000ffff267224 */ /* 0x000fe200078e0069 */
[----:B------:R-:W-:-:S07]  /*d300*/  MOV R105, R36 ;  /* 0x0000002400697202 */ /* 0x000fce0000000f00 */
.L_x_1234:
        /* <DEDUP_REMOVED lines=8> */
[----:B------:R-:W-:Y:S02]  /*d390*/  FSEL R39, R36, RZ, !P6 ;  /* 0x000000ff24277208 */ /* 0x000fe40007000000 */
[----:B------:R-:W-:-:S04]  /*d3a0*/  @P1 PRMT R36, R35, 0x7632, R36 ;  /* 0x0000763223241816 */ /* 0x000fc80000000024 */
[----:B------:R-:W-:Y:S01]  /*d3b0*/  @P1 SHF.L.U32 R37, R36, 0x10, RZ ;  /* 0x0000001024251819 */ /* 0x000fe200000006ff */
[----:B------:R-:W-:-:S04]  /*d3c0*/  FADD.FTZ R36, R104, R39 ;  /* 0x0000002768247221 */ /* 0x000fc80000010000 */
[----:B------:R-:W-:Y:S01]  /*d3d0*/  @P1 FADD.FTZ R104, R36, R37 ;  /* 0x0000002524681221 */ /* 0x000fe20000010000 */
[----:B------:R-:W-:Y:S01]  /*d3e0*/  @!P1 IMAD.MOV.U32 R104, RZ, RZ, R36 ;  /* 0x000000ffff689224 */ /* 0x000fe200078e0024 */
[----:B------:R-:W-:Y:S02]  /*d3f0*/  PRMT R37, R112, 0x5410, R111 ;  /* 0x0000541070257816 */ /* 0x000fe4000000006f */
[----:B------:R-:W-:Y:S02]  /*d400*/  PRMT R36, R109, 0x5410, R106 ;  /* 0x000054106d247816 */ /* 0x000fe4000000006a */
[----:B------:R-:W-:-:S04]  /*d410*/  F2FP.BF16.F32.PACK_AB R39, RZ, R104 ;  /* 0x00000068ff27723e */ /* 0x000fc800000010ff */
[----:B------:R-:W-:Y:S01]  /*d420*/  PRMT R39, R110, 0x5410, R39 ;  /* 0x000054106e277816 */ /* 0x000fe20000000027 */
[----:B------:R-:W-:Y:S06]  /*d430*/  BRA `(.L_x_1237) ;  /* 0x0000002400cc7947 */ /* 0x000fec0003800000 */
.L_x_1188:
        /* <DEDUP_REMOVED lines=15> */
.L_x_1239:
        /* <DEDUP_REMOVED lines=12> */
.L_x_1240:
[----:B-1----:R-:W-:Y:S01]  /*d5f0*/  IMAD.WIDE.U32 R100, R71, -0x326172a9, RZ ;  /* 0xcd9e8d5747647825 */ /* 0x002fe200078e00ff */
[----:B------:R-:W-:-:S03]  /*d600*/  LOP3.LUT R82, R25, UR9, R103, 0x96, !PT ;  /* 0x0000000919527c12 */ /* 0x000fc6000f8e9667 */
[----:B------:R-:W-:Y:S01]  /*d610*/  IMAD.MOV.U32 R47, RZ, RZ, R46 ;  /* 0x000000ffff2f7224 */ /* 0x000fe200078e002e */
        /* <DEDUP_REMOVED lines=37> */
[----:B------:R-:W-:Y:S02]  /*d870*/  LOP3.LUT R83, R100, UR31, R99, 0x96, !PT ;  /* 0x0000001f64537c12 */ /* 0x000fe4000f8e9663 */
[----:B------:R-:W-:-:S07]  /*d880*/  MOV R105, R98 ;  /* 0x0000006200697202 */ /* 0x000fce0000000f00 */
.L_x_1238:
[----:B------:R-:W-:Y:S01]  /*d890*/  I2FP.F32.U32 R47, R47 ;  /* 0x0000002f002f7245 */ /* 0x000fe20000201000 */
[----:B-----5:R-:W-:Y:S01]  /*d8a0*/  @P1 IMAD.U32 R86, R32, 0x10000, RZ ;  /* 0x0001000020561824 */ /* 0x020fe200078e00ff */
[C---:B------:R-:W-:Y:S01]  /*d8b0*/  SHF.L.U32 R46, R36.reuse, 0x10, RZ ;  /* 0x00000010242e7819 */ /* 0x040fe200000006ff */
[----:B-1----:R-:W-:Y:S01]  /*d8c0*/  IMAD.MOV.U32 R99, RZ, RZ, 0x2 ;  /* 0x00000002ff637424 */ /* 0x002fe200078e00ff */
[----:B------:R-:W-:Y:S01]  /*d8d0*/  ISETP.NE.AND P3, PT, R97, 0x1, PT ;  /* 0x000000016100780c */ /* 0x000fe20003f65270 */
[----:B------:R-:W-:Y:S01]  /*d8e0*/  FFMA.FTZ R47, R47, R96, 1.1641532182693481445e-10 ;  /* 0x2f0000002f2f7423 */ /* 0x000fe20000010060 */
[----:B------:R-:W-:Y:S01]  /*d8f0*/  PRMT R36, R36, 0x7632, R36 ;  /* 0x0000763224247816 */ /* 0x000fe20000000024 */
[----:B------:R-:W-:-:S03]  /*d900*/  FMUL.FTZ R46, R46, UR5 ;  /* 0x000000052e2e7c20 */ /* 0x000fc60008410000 */
[----:B------:R-:W-:Y:S02]  /*d910*/  FSETP.GTU.FTZ.AND P2, PT, R47, UR4, PT ;  /* 0x000000042f007c0b */ /* 0x000fe4000bf5c000 */
[----:B------:R-:W-:Y:S02]  /*d920*/  MOV R47, R82 ;  /* 0x00000052002f7202 */ /* 0x000fe40000000f00 */
        /* <DEDUP_REMOVED lines=14> */
.L_x_1242:
        /* <DEDUP_REMOVED lines=12> */
.L_x_1243:
        /* <DEDUP_REMOVED lines=42> */
.L_x_1241:
[----:B------:R-:W-:Y:S01]  /*dd70*/  I2FP.F32.U32 R47, R47 ;  /* 0x0000002f002f7245 */ /* 0x000fe20000201000 */
[----:B------:R-:W-:Y:S01]  /*dd80*/  IMAD.MOV.U32 R100, RZ, RZ, 0x2 ;  /* 0x00000002ff647424 */ /* 0x000fe200078e00ff */
        /* <DEDUP_REMOVED lines=22> */
.L_x_1245:
        /* <DEDUP_REMOVED lines=12> */
.L_x_1246:
        /* <DEDUP_REMOVED lines=42> */
.L_x_1244:
[----:B------:R-:W-:Y:S01]  /*e250*/  I2FP.F32.U32 R47, R36 ;  /* 0x00000024002f7245 */ /* 0x000fe20000201000 */
[----:B------:R-:W-:Y:S01]  /*e260*/  @P1 IMAD.U32 R46, R33, 0x10000, RZ ;  /* 0x00010000212e1824 */ /* 0x000fe200078e00ff */
[----:B------:R-:W-:Y:S02]  /*e270*/  SHF.L.U32 R36, R37, 0x10, RZ ;  /* 0x0000001025247819 */ /* 0x000fe400000006ff */
[----:B------:R-:W-:Y:S01]  /*e280*/  ISETP.NE.AND P3, PT, R100, 0x1, PT ;  /* 0x000000016400780c */ /* 0x000fe20003f65270 */
[----:B------:R-:W-:Y:S01]  /*e290*/  FFMA.FTZ R47, R47, R96, 1.1641532182693481445e-10 ;  /* 0x2f0000002f2f7423 */ /* 0x000fe20000010060 */
[----:B------:R-:W-:Y:S01]  /*e2a0*/  PRMT R99, R37, 0x7632, R99 ;  /* 0x0000763225637816 */ /* 0x000fe20000000063 */
[----:B------:R-:W-:Y:S01]  /*e2b0*/  FMUL.FTZ R36, R36, UR5 ;  /* 0x0000000524247c20 */ /* 0x000fe20008410000 */
[----:B------:R-:W-:Y:S02]  /*e2c0*/  MOV R37, R82 ;  /* 0x0000005200257202 */ /* 0x000fe40000000f00 */
        /* <DEDUP_REMOVED lines=16> */
.L_x_1248:
        /* <DEDUP_REMOVED lines=12> */
.L_x_1249:
        /* <DEDUP_REMOVED lines=42> */
.L_x_1247:
        /* <DEDUP_REMOVED lines=24> */
.L_x_1251:
        /* <DEDUP_REMOVED lines=12> */
.L_x_1252:
        /* <DEDUP_REMOVED lines=42> */
.L_x_1250:
[----:B------:R-:W-:Y:S01]  /*ec10*/  I2FP.F32.U32 R37, R37 ;  /* 0x0000002500257245 */ /* 0x000fe20000201000 */
[----:B------:R-:W-:Y:S01]  /*ec20*/  @P1 IMAD.U32 R46, R34, 0x10000, RZ ;  /* 0x00010000222e1824 */ /* 0x000fe200078e00ff */
[C---:B------:R-:W-:Y:S02]  /*ec30*/  SHF.L.U32 R36, R38.reuse, 0x10, RZ ;  /* 0x0000001026247819 */ /* 0x040fe400000006ff */
        /* <DEDUP_REMOVED lines=20> */
.L_x_1254:
        /* <DEDUP_REMOVED lines=12> */
.L_x_1255:
        /* <DEDUP_REMOVED lines=42> */
.L_x_1253:
[----:B------:R-:W-:Y:S02]  /*f0e0*/  I2FP.F32.U32 R37, R37 ;  /* 0x0000002500257245 */ /* 0x000fe40000201000 */
[----:B------:R-:W-:Y:S02]  /*f0f0*/  SHF.L.U32 R38, R38, 0x10, RZ ;  /* 0x0000001026267819 */ /* 0x000fe400000006ff */
[----:B------:R-:W-:Y:S01]  /*f100*/  ISETP.NE.AND P4, PT, R46, 0x1, PT ;  /* 0x000000012e00780c */ /* 0x000fe20003f85270 */
[----:B------:R-:W-:Y:S01]  /*f110*/  FFMA.FTZ R37, R37, R96, 1.1641532182693481445e-10 ;  /* 0x2f00000025257423 */ /* 0x000fe20000010060 */
[----:B------:R-:W-:Y:S01]  /*f120*/  @P1 PRMT R36, R34, 0x7632, R36 ;  /* 0x0000763222241816 */ /* 0x000fe20000000024 */
[----:B------:R-:W-:-:S03]  /*f130*/  FMUL.FTZ R38, R38, UR5 ;  /* 0x0000000526267c20 */ /* 0x000fc60008410000 */
[----:B------:R-:W-:Y:S01]  /*f140*/  FSETP.GTU.FTZ.AND P3, PT, R37, UR4, PT ;  /* 0x0000000425007c0b */ /* 0x000fe2000bf7c000 */
[----:B------:R-:W-:Y:S01]  /*f150*/  @P1 IMAD.U32 R47, R36, 0x10000, RZ ;  /* 0x00010000242f1824 */ /* 0x000fe200078e00ff */
        /* <DEDUP_REMOVED lines=15> */
.L_x_1257:
        /* <DEDUP_REMOVED lines=12> */
.L_x_1258:
        /* <DEDUP_REMOVED lines=42> */
.L_x_1256:
[----:B------:R-:W-:Y:S01]  /*f5b0*/  I2FP.F32.U32 R37, R37 ;  /* 0x0000002500257245 */ /* 0x000fe20000201000 */
[----:B------:R-:W-:Y:S01]  /*f5c0*/  @P1 IMAD.U32 R38, R35, 0x10000, RZ ;  /* 0x0001000023261824 */ /* 0x000fe200078e00ff */
[----:B------:R-:W-:Y:S01]  /*f5d0*/  SHF.L.U32 R36, R39, 0x10, RZ ;  /* 0x0000001027247819 */ /* 0x000fe200000006ff */
[----:B------:R-:W-:Y:S01]  /*f5e0*/  IMAD.MOV.U32 R46, RZ, RZ, 0x2 ;  /* 0x00000002ff2e7424 */ /* 0x000fe200078e00ff */
        /* <DEDUP_REMOVED lines=19> */
.L_x_1260:
        /* <DEDUP_REMOVED lines=12> */
.L_x_1261:
        /* <DEDUP_REMOVED lines=42> */
.L_x_1259:
[----:B------:R-:W-:Y:S02]  /*fa80*/  I2FP.F32.U32 R37, R37 ;  /* 0x0000002500257245 */ /* 0x000fe40000201000 */
[----:B------:R-:W-:Y:S02]  /*fa90*/  SHF.L.U32 R104, R104, 0x10, RZ ;  /* 0x0000001068687819 */ /* 0x000fe400000006ff */
[----:B------:R-:W-:Y:S01]  /*faa0*/  @P1 PRMT R36, R35, 0x7632, R36 ;  /* 0x0000763223241816 */ /* 0x000fe20000000024 */
[----:B------:R-:W-:Y:S01]  /*fab0*/  FFMA.FTZ R37, R37, R96, 1.1641532182693481445e-10 ;  /* 0x2f00000025257423 */ /* 0x000fe20000010060 */
[----:B------:R-:W-:Y:S01]  /*fac0*/  PRMT R38, R113, 0x5410, R114 ;  /* 0x0000541071267816 */ /* 0x000fe20000000072 */
[----:B------:R-:W-:Y:S02]  /*fad0*/  FMUL.FTZ R104, R104, UR5 ;  /* 0x0000000568687c20 */ /* 0x000fe40008410000 */
[----:B------:R-:W-:Y:S01]  /*fae0*/  @P1 IMAD.U32 R39, R36, 0x10000, RZ ;  /* 0x0001000024271824 */ /* 0x000fe200078e00ff */
[----:B------:R-:W-:-:S02]  /*faf0*/  FSETP.GTU.FTZ.AND P5, PT, R37, UR4, PT ;  /* 0x0000000425007c0b */ /* 0x000fc4000bfbc000 */
[----:B------:R-:W-:Y:S02]  /*fb00*/  PRMT R37, R110, 0x5410, R111 ;  /* 0x000054106e257816 */ /* 0x000fe4000000006f */
[----:B------:R-:W-:Y:S02]  /*fb10*/  FSEL R104, R104, RZ, !P5 ;  /* 0x000000ff68687208 */ /* 0x000fe40006800000 */
[----:B------:R-:W-:Y:S02]  /*fb20*/  PLOP3.LUT P5, PT, P5, PT, PT, 0x8, 0x80 ;  /* 0x000000000080781c */ /* 0x000fe40002fae170 */
[----:B------:R-:W-:Y:S01]  /*fb30*/  PRMT R36, R106, 0x5410, R109 ;  /* 0x000054106a247816 */ /* 0x000fe2000000006d */
[----:B------:R-:W-:-:S05]  /*fb40*/  @P1 FADD.FTZ R104, R104, R39 ;  /* 0x0000002768681221 */ /* 0x000fca0000010000 */
[----:B------:R-:W-:-:S04]  /*fb50*/  F2FP.BF16.F32.PACK_AB R39, RZ, R104 ;  /* 0x00000068ff27723e */ /* 0x000fc800000010ff */
[----:B------:R-:W-:-:S07]  /*fb60*/  PRMT R39, R112, 0x5410, R39 ;  /* 0x0000541070277816 */ /* 0x000fce0000000027 */
.L_x_1237:
[----:B------:R-:W-:Y:S02]  /*fb70*/  SEL R111, RZ, 0x1000000, !P5 ;  /* 0x01000000ff6f7807 */ /* 0x000fe40006800000 */
[----:B------:R-:W-:Y:S02]  /*fb80*/  SEL R110, RZ, 0x10000, !P4 ;  /* 0x00010000ff6e7807 */ /* 0x000fe40006000000 */
[----:B------:R-:W-:Y:S02]  /*fb90*/  SEL R113, RZ, 0x100, !P3 ;  /* 0x00000100ff717807 */ /* 0x000fe40005800000 */
[----:B------:R-:W-:Y:S02]  /*fba0*/  ISETP.NE.AND P5, PT, R103, RZ, PT ;  /* 0x000000ff6700720c */ /* 0x000fe40003fa5270 */
[----:B------:R-:W-:Y:S02]  /*fbb0*/  ISETP.NE.AND P4, PT, R107, RZ, PT ;  /* 0x000000ff6b00720c */ /* 0x000fe40003f85270 */
[----:B------:R-:W-:Y:S01]  /*fbc0*/  ISETP.NE.AND P3, PT, R108, RZ, PT ;  /* 0x000000ff6c00720c */ /* 0x000fe20003f65270 */
[----:B------:R-:W0:Y:S01]  /*fbd0*/  @P1 LDC.64 R106, c[0x0][0x3a0] ;  /* 0x0000e800ff6a1b82 */ /* 0x000e220000000a00 */
[----:B------:R-:W-:-:S02]  /*fbe0*/  ISETP.NE.AND P6, PT, R86, RZ, PT ;  /* 0x000000ff5600720c */ /* 0x000fc40003fc5270 */
[----:B------:R-:W-:Y:S02]  /*fbf0*/  SEL R103, RZ, 0x1000000, !P3 ;  /* 0x01000000ff677807 */ /* 0x000fe40005800000 */
[----:B------:R-:W-:Y:S02]  /*fc00*/  SEL R86, RZ, 0x10000, !P4 ;  /* 0x00010000ff567807 */ /* 0x000fe40006000000 */
[----:B------:R-:W-:Y:S01]  /*fc10*/  SEL R47, RZ, 0x100, !P5 ;  /* 0x00000100ff2f7807 */ /* 0x000fe20006800000 */
[----:B------:R-:W1:Y:S01]  /*fc20*/  @P0 LDC.64 R108, c[0x0][0x398] ;  /* 0x0000e600ff6c0b82 */ /* 0x000e620000000a00 */
[----:B------:R-:W-:Y:S01]  /*fc30*/  LOP3.LUT R113, R113, R111, R110, 0xfe, !PT ;  /* 0x0000006f71717212 */ /* 0x000fe200078efe6e */
[----:B------:R-:W-:Y:S01]  /*fc40*/  IMAD.WIDE.U32 R110, R93, 0x10, R40 ;  /* 0x000000105d6e7825 */ /* 0x000fe200078e0028 */
[----:B------:R-:W-:Y:S02]  /*fc50*/  LOP3.LUT R47, R47, R103, R86, 0xfe, !PT ;  /* 0x000000672f2f7212 */ /* 0x000fe400078efe56 */
[----:B------:R-:W-:Y:S01]  /*fc60*/  SEL R112, RZ, 0x1, !P2 ;  /* 0x00000001ff707807 */ /* 0x000fe20005000000 */
[----:B------:R-:W-:Y:S01]  /*fc70*/  VIADD R103, R85, 0x200 ;  /* 0x0000020055677836 */ /* 0x000fe20000000000 */
[----:B------:R-:W-:Y:S01]  /*fc80*/  SEL R86, RZ, 0x1, !P6 ;  /* 0x00000001ff567807 */ /* 0x000fe20007000000 */
[----:B------:R2:W-:Y:S02]  /*fc90*/  STG.E.128 desc[UR10][R110.64], R36 ;  /* 0x000000246e007986 */ /* 0x0005e4000c101d0a */
[----:B------:R-:W-:-:S04]  /*fca0*/  IMAD.WIDE.U32 R44, R103, 0x10, R44 ;  /* 0x00000010672c7825 */ /* 0x000fc800078e002c */
[----:B0-----:R-:W-:-:S04]  /*fcb0*/  @P1 IMAD.WIDE.U32 R106, R103, 0x10, R106 ;  /* 0x00000010676a1825 */ /* 0x001fc800078e006a */
[----:B-1----:R-:W-:Y:S01]  /*fcc0*/  @P0 IMAD.WIDE.U32 R108, R103, 0x10, R108 ;  /* 0x00000010676c0825 */ /* 0x002fe200078e006c */
[----:B--2---:R-:W-:Y:S02]  /*fcd0*/  LOP3.LUT R37, R113, R112, RZ, 0xfc, !PT ;  /* 0x0000007071257212 */ /* 0x004fe400078efcff */
[----:B------:R-:W-:Y:S01]  /*fce0*/  LOP3.LUT R36, R47, R86, RZ, 0xfc, !PT ;  /* 0x000000562f247212 */ /* 0x000fe200078efcff */
[----:B------:R-:W-:-:S05]  /*fcf0*/  IMAD.WIDE.U32 R38, R93, 0x8, R42 ;  /* 0x000000085d267825 */ /* 0x000fca00078e002a */
        /* <DEDUP_REMOVED lines=22> */
.L_x_1262:
[----:B------:R2:W5:Y:S04]  /*fe60*/  @P0 LDG.E.128 R28, desc[UR10][R108.64] ;  /* 0x0000000a6c1c0981 */ /* 0x000568000c1e1d00 */
[----:B------:R2:W5:Y:S04]  /*fe70*/  @P1 LDG.E.128 R32, desc[UR10][R106.64] ;  /* 0x0000000a6a201981 */ /* 0x000568000c1e1d00 */
[----:B01----:R2:W5:Y:S01]  /*fe80*/  LDG.E.128 R36, desc[UR10][R44.64] ;  /* 0x0000000a2c247981 */ /* 0x003562000c1e1d00 */
[----:B------:R-:W-:Y:S05]  /*fe90*/  @!P0 BRA `(.L_x_1263) ;  /* 0x0000004c00548947 */ /* 0x000fea0003800000 */
[----:B------:R-:W-:Y:S01]  /*fea0*/  ISETP.NE.AND P2, PT, R46, 0x1, PT ;  /* 0x000000012e00780c */ /* 0x000fe20003f45270 */
[----:B------:R-:W-:Y:S01]  /*feb0*/  IMAD.MOV.U32 R47, RZ, RZ, 0x2 ;  /* 0x00000002ff2f7424 */ /* 0x000fe200078e00ff */
[----:B------:R-:W-:Y:S01]  /*fec0*/  MOV R86, R105 ;  /* 0x0000006900567202 */ /* 0x000fe20000000f00 */
[----:B--2---:R-:W-:-:S10]  /*fed0*/  IMAD.MOV.U32 R44, RZ, RZ, R82 ;  /* 0x000000ffff2c7224 */ /* 0x004fd400078e0052 */
        /* <DEDUP_REMOVED lines=11> */
.L_x_1265:
        /* <DEDUP_REMOVED lines=12> */
.L_x_1266:
        /* <DEDUP_REMOVED lines=38> */
[----:B------:R-:W-:-:S03]  /*102b0*/  LOP3.LUT R81, R74, UR30, R83, 0x96, !PT ;  /* 0x0000001e4a517c12 */ /* 0x000fc6000f8e9653 */
[----:B------:R-:W-:Y:S01]  /*102c0*/  IMAD.MOV.U32 R86, RZ, RZ, R44 ;  /* 0x000000ffff567224 */ /* 0x000fe200078e002c */
[----:B------:R-:W-:Y:S02]  /*102d0*/  LOP3.LUT R83, R46, UR31, R45, 0x96, !PT ;  /* 0x0000001f2e537c12 */ /* 0x000fe4000f8e962d */
[----:B------:R-:W-:-:S07]  /*102e0*/  MOV R44, R105 ;  /* 0x00000069002c7202 */ /* 0x000fce0000000f00 */
.L_x_1264:
[----:B------:R-:W-:Y:S01]  /*102f0*/  I2FP.F32.U32 R45, R44 ;  /* 0x0000002c002d7245 */ /* 0x000fe20000201000 */
[C---:B-----5:R-:W-:Y:S01]  /*10300*/  IMAD.U32 R44, R36.reuse, 0x10000, RZ ;  /* 0x00010000242c7824 */ /* 0x060fe200078e00ff */
        /* <DEDUP_REMOVED lines=19> */
.L_x_1268:
        /* <DEDUP_REMOVED lines=12> */
.L_x_1269:
        /* <DEDUP_REMOVED lines=42> */
.L_x_1267:
        /* <DEDUP_REMOVED lines=24> */
.L_x_1271:
        /* <DEDUP_REMOVED lines=12> */
.L_x_1272:
        /* <DEDUP_REMOVED lines=42> */
.L_x_1270:
        /* <DEDUP_REMOVED lines=20> */
.L_x_1274:
        /* <DEDUP_REMOVED lines=12> */
.L_x_1275:
        /* <DEDUP_REMOVED lines=42> */
.L_x_1273:
        /* <DEDUP_REMOVED lines=26> */
.L_x_1277:
        /* <DEDUP_REMOVED lines=12> */
.L_x_1278:
        /* <DEDUP_REMOVED lines=42> */
.L_x_1276:
        /* <DEDUP_REMOVED lines=21> */
.L_x_1280:
        /* <DEDUP_REMOVED lines=12> */
.L_x_1281:
        /* <DEDUP_REMOVED lines=42> */
.L_x_1279:
        /* <DEDUP_REMOVED lines=24> */
.L_x_1283:
        /* <DEDUP_REMOVED lines=12> */
.L_x_1284:
        /* <DEDUP_REMOVED lines=42> */
.L_x_1282:
        /* <DEDUP_REMOVED lines=20> */
.L_x_1286:
        /* <DEDUP_REMOVED lines=12> */
.L_x_1287:
        /* <DEDUP_REMOVED lines=42> */
.L_x_1285:
        /* <DEDUP_REMOVED lines=8> */
[----:B------:R-:W-:Y:S01]  /*124d0*/  FSEL R45, R36, RZ, !P2 ;  /* 0x000000ff242d7208 */ /* 0x000fe20005000000 */
[----:B------:R-:W-:Y:S01]  /*124e0*/  @P1 IMAD.U32 R37, R37, 0x10000, RZ ;  /* 0x0001000025251824 */ /* 0x000fe200078e00ff */
[----:B------:R-:W-:-:S03]  /*124f0*/  ISETP.NE.AND P2, PT, R44, 0x1, PT ;  /* 0x000000012c00780c */ /* 0x000fc60003f45270 */
        /* <DEDUP_REMOVED lines=15> */
.L_x_1289:
        /* <DEDUP_REMOVED lines=12> */
.L_x_1290:
        /* <DEDUP_REMOVED lines=42> */
.L_x_1288:
[----:B------:R-:W-:Y:S01]  /*12950*/  I2FP.F32.U32 R37, R37 ;  /* 0x0000002500257245 */ /* 0x000fe20000201000 */
[C---:B------:R-:W-:Y:S01]  /*12960*/  IMAD.U32 R36, R38.reuse, 0x10000, RZ ;  /* 0x0001000026247824 */ /* 0x040fe200078e00ff */
        /* <DEDUP_REMOVED lines=18> */
.L_x_1292:
        /* <DEDUP_REMOVED lines=12> */
.L_x_1293:
        /* <DEDUP_REMOVED lines=36> */
[----:B------:R-:W-:Y:S02]  /*12d90*/  HFMA2 R79, -RZ, RZ, 0, 0 ;  /* 0x00000000ff4f7431 */ /* 0x000fe400000001ff */
[----:B------:R-:W-:Y:S01]  /*12da0*/  IMAD.WIDE.U32 R36, R36, -0x2daee0ad, RZ ;  /* 0xd2511f5324247825 */ /* 0x000fe200078e00ff */
[----:B------:R-:W-:-:S04]  /*12db0*/  LOP3.LUT R81, R78, UR30, R83, 0x96, !PT ;  /* 0x0000001e4e517c12 */ /* 0x000fc8000f8e9653 */
[----:B------:R-:W-:Y:S01]  /*12dc0*/  LOP3.LUT R83, R44, UR31, R37, 0x96, !PT ;  /* 0x0000001f2c537c12 */ /* 0x000fe2000f8e9625 */
[----:B------:R-:W-:Y:S02]  /*12dd0*/  IMAD.MOV.U32 R37, RZ, RZ, R86 ;  /* 0x000000ffff257224 */ /* 0x000fe400078e0056 */
[----:B------:R-:W-:-:S07]  /*12de0*/  IMAD.MOV.U32 R86, RZ, RZ, R36 ;  /* 0x000000ffff567224 */ /* 0x000fce00078e0024 */
.L_x_1291:
        /* <DEDUP_REMOVED lines=25> */
.L_x_1295:
        /* <DEDUP_REMOVED lines=12> */
.L_x_1296:
        /* <DEDUP_REMOVED lines=42> */
.L_x_1294:
        /* <DEDUP_REMOVED lines=19> */
.L_x_1298:
        /* <DEDUP_REMOVED lines=12> */
.L_x_1299:
        /* <DEDUP_REMOVED lines=42> */
.L_x_1297:
        /* <DEDUP_REMOVED lines=11> */
[----:B------:R-:W-:-:S04]  /*13820*/  FADD.FTZ R38, R38, R79 ;  /* 0x0000004f26267221 */ /* 0x000fc80000010000 */
        /* <DEDUP_REMOVED lines=14> */
.L_x_1301:
        /* <DEDUP_REMOVED lines=12> */
.L_x_1302:
        /* <DEDUP_REMOVED lines=42> */
.L_x_1300:
[----:B------:R-:W-:Y:S01]  /*13c70*/  I2FP.F32.U32 R37, R37 ;  /* 0x0000002500257245 */ /* 0x000fe20000201000 */
[C---:B------:R-:W-:Y:S01]  /*13c80*/  IMAD.U32 R36, R39.reuse, 0x10000, RZ ;  /* 0x0001000027247824 */ /* 0x040fe200078e00ff */
[----:B------:R-:W-:Y:S01]  /*13c90*/  ISETP.NE.AND P5, PT, R44, 0x1, PT ;  /* 0x000000012c00780c */ /* 0x000fe20003fa5270 */
[----:B------:R-:W-:Y:S01]  /*13ca0*/  IMAD.MOV.U32 R38, RZ, RZ, R82 ;  /* 0x000000ffff267224 */ /* 0x000fe200078e0052 */
[----:B------:R-:W-:Y:S01]  /*13cb0*/  PRMT R105, R39, 0x7632, R105 ;  /* 0x0000763227697816 */ /* 0x000fe20000000069 */
[----:B------:R-:W-:Y:S01]  /*13cc0*/  FFMA.FTZ R37, R37, R96, 1.1641532182693481445e-10 ;  /* 0x2f00000025257423 */ /* 0x000fe20000010060 */
[----:B------:R-:W-:Y:S01]  /*13cd0*/  FMUL.FTZ R36, R36, UR5 ;  /* 0x0000000524247c20 */ /* 0x000fe20008410000 */
[----:B------:R-:W-:-:S03]  /*13ce0*/  HFMA2 R39, -RZ, RZ, 0, 1.1920928955078125e-07 ;  /* 0x00000002ff277431 */ /* 0x000fc600000001ff */
        /* <DEDUP_REMOVED lines=12> */
.L_x_1304:
        /* <DEDUP_REMOVED lines=12> */
.L_x_1305:
        /* <DEDUP_REMOVED lines=42> */
.L_x_1303:
        /* <DEDUP_REMOVED lines=25> */
.L_x_1307:
        /* <DEDUP_REMOVED lines=12> */
.L_x_1308:
        /* <DEDUP_REMOVED lines=42> */
.L_x_1306:
        /* <DEDUP_REMOVED lines=19> */
.L_x_1310:
        /* <DEDUP_REMOVED lines=14> */
.L_x_1311:
        /* <DEDUP_REMOVED lines=42> */
.L_x_1309:
[----:B------:R-:W-:Y:S02]  /*14ab0*/  I2FP.F32.U32 R37, R38 ;  /* 0x0000002600257245 */ /* 0x000fe40000201000 */
[----:B------:R-:W-:Y:S02]  /*14ac0*/  PRMT R36, R31, 0x7632, R36 ;  /* 0x000076321f247816 */ /* 0x000fe40000000024 */
[----:B------:R-:W-:Y:S01]  /*14ad0*/  @P1 PRMT R38, R35, 0x7632, R38 ;  /* 0x0000763223261816 */ /* 0x000fe20000000026 */
[----:B------:R-:W-:Y:S02]  /*14ae0*/  FFMA.FTZ R37, R37, R96, 1.1641532182693481445e-10 ;  /* 0x2f00000025257423 */ /* 0x000fe40000010060 */
[----:B------:R-:W-:Y:S02]  /*14af0*/  IMAD.U32 R36, R36, 0x10000, RZ ;  /* 0x0001000024247824 */ /* 0x000fe400078e00ff */
[----:B------:R-:W-:Y:S01]  /*14b00*/  @P1 IMAD.U32 R38, R38, 0x10000, RZ ;  /* 0x0001000026261824 */ /* 0x000fe200078e00ff */
[----:B------:R-:W-:Y:S01]  /*14b10*/  FSETP.GTU.FTZ.AND P6, PT, R37, UR4, PT ;  /* 0x0000000425007c0b */ /* 0x000fe2000bfdc000 */
[----:B------:R-:W-:Y:S01]  /*14b20*/  FMUL.FTZ R36, R36, UR5 ;  /* 0x0000000524247c20 */ /* 0x000fe20008410000 */
[----:B------:R-:W-:-:S04]  /*14b30*/  PRMT R37, R118, 0x5410, R80 ;  /* 0x0000541076257816 */ /* 0x000fc80000000050 */
[----:B------:R-:W-:-:S05]  /*14b40*/  FSEL R36, R36, RZ, !P6 ;  /* 0x000000ff24247208 */ /* 0x000fca0007000000 */
[----:B------:R-:W-:Y:S01]  /*14b50*/  FADD.FTZ R121, R121, R36 ;  /* 0x0000002479797221 */ /* 0x000fe20000010000 */
[----:B------:R-:W-:-:S03]  /*14b60*/  SEL R36, RZ, 0x1, P6 ;  /* 0x00000001ff247807 */ /* 0x000fc60003000000 */
[----:B------:R-:W-:Y:S01]  /*14b70*/  @P1 FADD.FTZ R44, R121, R38 ;  /* 0x00000026792c1221 */ /* 0x000fe20000010000 */
[----:B------:R-:W-:Y:S02]  /*14b80*/  @!P1 MOV R44, R121 ;  /* 0x00000079002c9202 */ /* 0x000fe40000000f00 */
[----:B------:R-:W-:Y:S02]  /*14b90*/  PRMT R80, R36, 0x7610, R80 ;  /* 0x0000761024507816 */ /* 0x000fe40000000050 */
[----:B------:R-:W-:Y:S02]  /*14ba0*/  F2FP.BF16.F32.PACK_AB R39, RZ, R44 ;  /* 0x0000002cff27723e */ /* 0x000fe400000010ff */
[----:B------:R-:W-:Y:S02]  /*14bb0*/  PRMT R38, R119, 0x5410, R120 ;  /* 0x0000541077267816 */ /* 0x000fe40000000078 */
[----:B------:R-:W-:Y:S02]  /*14bc0*/  PRMT R36, R47, 0x5410, R46 ;  /* 0x000054102f247816 */ /* 0x000fe4000000002e */
[----:B------:R-:W-:Y:S01]  /*14bd0*/  PRMT R39, R115, 0x5410, R39 ;  /* 0x0000541073277816 */ /* 0x000fe20000000027 */
[----:B------:R-:W-:Y:S06]  /*14be0*/  BRA `(.L_x_1312) ;  /* 0x0000002400d07947 */ /* 0x000fec0003800000 */
.L_x_1263:
        /* <DEDUP_REMOVED lines=15> */
.L_x_1314:
        /* <DEDUP_REMOVED lines=12> */
.L_x_1315:
        /* <DEDUP_REMOVED lines=42> */
.L_x_1313:
[----:B------:R-:W-:Y:S01]  /*15040*/  I2FP.F32.U32 R45, R44 ;  /* 0x0000002c002d7245 */ /* 0x000fe20000201000 */
[C---:B-----5:R-:W-:Y:S01]  /*15050*/  IMAD.U32 R44, R36.reuse, 0x10000, RZ ;  /* 0x00010000242c7824 */ /* 0x060fe200078e00ff */
[----:B------:R-:W-:Y:S01]  /*15060*/  ISETP.NE.AND P3, PT, R47, 0x1, PT ;  /* 0x000000012f00780c */ /* 0x000fe20003f65270 */
[----:B------:R-:W-:Y:S01]  /*15070*/  IMAD.MOV.U32 R46, RZ, RZ, 0x2 ;  /* 0x00000002ff2e7424 */ /* 0x000fe200078e00ff */
[----:B------:R-:W-:Y:S01]  /*15080*/  PRMT R36, R36, 0x7632, R36 ;  /* 0x0000763224247816 */ /* 0x000fe20000000024 */
[----:B------:R-:W-:Y:S01]  /*15090*/  FFMA.FTZ R45, R45, R96, 1.1641532182693481445e-10 ;  /* 0x2f0000002d2d7423 */ /* 0x000fe20000010060 */
[----:B------:R-:W-:-:S04]  /*150a0*/  FMUL.FTZ R44, R44, UR5 ;  /* 0x000000052c2c7c20 */ /* 0x000fc80008410000 */
[----:B------:R-:W-:Y:S02]  /*150b0*/  FSETP.GTU.FTZ.AND P2, PT, R45, UR4, PT ;  /* 0x000000042d007c0b */ /* 0x000fe4000bf5c000 */
        /* <DEDUP_REMOVED lines=16> */
.L_x_1317:
        /* <DEDUP_REMOVED lines=12> */
.L_x_1318:
        /* <DEDUP_REMOVED lines=42> */
.L_x_1316:
[----:B------:R-:W-:Y:S01]  /*15520*/  I2FP.F32.U32 R45, R45 ;  /* 0x0000002d002d7245 */ /* 0x000fe20000201000 */
[----:B------:R-:W-:Y:S01]  /*15530*/  IMAD.U32 R36, R36, 0x10000, RZ ;  /* 0x0001000024247824 */ /* 0x000fe200078e00ff */
[----:B------:R-:W-:Y:S01]  /*15540*/  ISETP.NE.AND P3, PT, R46, 0x1, PT ;  /* 0x000000012e00780c */ /* 0x000fe20003f65270 */
[----:B------:R-:W-:Y:S01]  /*15550*/  IMAD.MOV.U32 R47, RZ, RZ, 0x2 ;  /* 0x00000002ff2f7424 */ /* 0x000fe200078e00ff */
[----:B------:R-:W-:Y:S01]  /*15560*/  @P1 PRMT R44, R32, 0x7632, R44 ;  /* 0x00007632202c1816 */ /* 0x000fe2000000002c */
[----:B------:R-:W-:Y:S01]  /*15570*/  FFMA.FTZ R45, R45, R96, 1.1641532182693481445e-10 ;  /* 0x2f0000002d2d7423 */ /* 0x000fe20000010060 */
[----:B------:R-:W-:-:S04]  /*15580*/  FMUL.FTZ R36, R36, UR5 ;  /* 0x0000000524247c20 */ /* 0x000fc80008410000 */
[----:B------:R-:W-:Y:S02]  /*15590*/  FSETP.GTU.FTZ.AND P2, PT, R45, UR4, PT ;  /* 0x000000042d007c0b */ /* 0x000fe4000bf5c000 */
[----:B------:R-:W-:Y:S02]  /*155a0*/  @P1 SHF.L.U32 R45, R44, 0x10, RZ ;  /* 0x000000102c2d1819 */ /* 0x000fe400000006ff */
        /* <DEDUP_REMOVED lines=15> */
.L_x_1320:
        /* <DEDUP_REMOVED lines=12> */
.L_x_1321:
        /* <DEDUP_REMOVED lines=41> */
[----:B------:R-:W-:-:S07]  /*159f0*/  MOV R86, R44 ;  /* 0x0000002c00567202 */ /* 0x000fce0000000f00 */
.L_x_1319:
        /* <DEDUP_REMOVED lines=24> */
.L_x_1323:
        /* <DEDUP_REMOVED lines=12> */
.L_x_1324:
        /* <DEDUP_REMOVED lines=42> */
.L_x_1322:
        /* <DEDUP_REMOVED lines=24> */
.L_x_1326:
        /* <DEDUP_REMOVED lines=12> */
.L_x_1327:
        /* <DEDUP_REMOVED lines=42> */
.L_x_1325:
        /* <DEDUP_REMOVED lines=23> */
.L_x_1329:
        /* <DEDUP_REMOVED lines=12> */
.L_x_1330:
        /* <DEDUP_REMOVED lines=42> */
.L_x_1328:
        /* <DEDUP_REMOVED lines=23> */
.L_x_1332:
        /* <DEDUP_REMOVED lines=12> */
.L_x_1333:
        /* <DEDUP_REMOVED lines=42> */
.L_x_1331:
        /* <DEDUP_REMOVED lines=23> */
.L_x_1335:
        /* <DEDUP_REMOVED lines=12> */
.L_x_1336:
        /* <DEDUP_REMOVED lines=40> */
[----:B------:R-:W-:Y:S02]  /*17210*/  LOP3.LUT R83, R36, UR31, R47, 0x96, !PT ;  /* 0x0000001f24537c12 */ /* 0x000fe4000f8e962f */
[----:B------:R-:W-:Y:S01]  /*17220*/  MOV R36, R86 ;  /* 0x0000005600247202 */ /* 0x000fe20000000f00 */
[----:B------:R-:W-:-:S07]  /*17230*/  IMAD.MOV.U32 R86, RZ, RZ, R46 ;  /* 0x000000ffff567224 */ /* 0x000fce00078e002e */
.L_x_1334:
        /* <DEDUP_REMOVED lines=15> */
.L_x_1312:
[----:B------:R-:W-:Y:S01]  /*17330*/  FADD.FTZ R47, RZ, R84 ;  /* 0x00000054ff2f7221 */ /* 0x000fe20000010000 */
[----:B------:R-:W-:Y:S01]  /*17340*/  SEL R45, RZ, 0x1000000, !P5 ;  /* 0x01000000ff2d7807 */ /* 0x000fe20006800000 */
[----:B------:R-:W-:Y:S01]  /*17350*/  IMAD.WIDE.U32 R40, R103, 0x10, R40 ;  /* 0x0000001067287825 */ /* 0x000fe200078e0028 */
[----:B------:R-:W-:-:S03]  /*17360*/  SEL R46, RZ, 0x10000, !P4 ;  /* 0x00010000ff2e7807 */ /* 0x000fc60006000000 */
[----:B------:R-:W-:Y:S01]  /*17370*/  FADD.FTZ R96, R47, R88 ;  /* 0x000000582f607221 */ /* 0x000fe20000010000 */
[----:B------:R-:W-:Y:S01]  /*17380*/  SEL R115, RZ, 0x100, !P3 ;  /* 0x00000100ff737807 */ /* 0x000fe20005800000 */
[----:B------:R-:W-:Y:S01]  /*17390*/  IMAD.WIDE.U32 R42, R103, 0x8, R42 ;  /* 0x00000008672a7825 */ /* 0x000fe200078e002a */
[----:B------:R-:W-:-:S03]  /*173a0*/  ISETP.NE.AND P6, PT, R113, RZ, PT ;  /* 0x000000ff7100720c */ /* 0x000fc60003fc5270 */
[----:B------:R-:W-:Y:S01]  /*173b0*/  FADD.FTZ R47, R96, R87 ;  /* 0x00000057602f7221 */ /* 0x000fe20000010000 */
[----:B------:R-:W-:Y:S01]  /*173c0*/  ISETP.NE.AND P5, PT, R116, RZ, PT ;  /* 0x000000ff7400720c */ /* 0x000fe20003fa5270 */
[----:B------:R0:W-:Y:S01]  /*173d0*/  STG.E.128 desc[UR10][R40.64], R36 ;  /* 0x0000002428007986 */ /* 0x0001e2000c101d0a */
[----:B------:R-:W-:Y:S01]  /*173e0*/  ISETP.NE.AND P4, PT, R117, RZ, PT ;  /* 0x000000ff7500720c */ /* 0x000fe20003f85270 */
[----:B------:R-:W-:Y:S01]  /*173f0*/  FADD.FTZ R96, R47, R90 ;  /* 0x0000005a2f607221 */ /* 0x000fe20000010000 */
[----:B------:R-:W-:Y:S02]  /*17400*/  LOP3.LUT R115, R115, R45, R46, 0xfe, !PT ;  /* 0x0000002d73737212 */ /* 0x000fe400078efe2e */
[----:B------:R-:W-:Y:S01]  /*17410*/  SEL R113, RZ, 0x1000000, !P4 ;  /* 0x01000000ff717807 */ /* 0x000fe20006000000 */
[----:B------:R-:W-:Y:S01]  /*17420*/  FADD.FTZ R47, R96, R89 ;  /* 0x00000059602f7221 */ /* 0x000fe20000010000 */
[----:B------:R-:W-:Y:S02]  /*17430*/  ISETP.NE.AND P1, PT, R114, RZ, PT ;  /* 0x000000ff7200720c */ /* 0x000fe40003f25270 */
[----:B------:R-:W-:Y:S01]  /*17440*/  SEL R114, RZ, 0x1, !P2 ;  /* 0x00000001ff727807 */ /* 0x000fe20005000000 */
        /* <DEDUP_REMOVED lines=14> */
[----:B------:R-:W-:-:S03]  /*17530*/  SEL R96, RZ, 0x10000, !P5 ;  /* 0x00010000ff607807 */ /* 0x000fc60006800000 */
[----:B------:R-:W-:Y:S01]  /*17540*/  FADD.FTZ R46, R47, R110 ;  /* 0x0000006e2f2e7221 */ /* 0x000fe20000010000 */
[----:B------:R-:W-:-:S03]  /*17550*/  SEL R47, RZ, 0x100, !P6 ;  /* 0x00000100ff2f7807 */ /* 0x000fc60007000000 */
[----:B------:R-:W-:Y:S01]  /*17560*/  FADD.FTZ R45, R46, R109 ;  /* 0x0000006d2e2d7221 */ /* 0x000fe20000010000 */
[----:B------:R-:W-:Y:S02]  /*17570*/  LOP3.LUT R46, R47, R113, R96, 0xfe, !PT ;  /* 0x000000712f2e7212 */ /* 0x000fe400078efe60 */
[----:B------:R-:W-:Y:S01]  /*17580*/  SEL R113, RZ, 0x1, !P1 ;  /* 0x00000001ff717807 */ /* 0x000fe20004800000 */
[----:B------:R-:W-:Y:S01]  /*17590*/  FADD.FTZ R96, R45, R112 ;  /* 0x000000702d607221 */ /* 0x000fe20000010000 */
[----:B------:R-:W-:Y:S02]  /*175a0*/  LOP3.LUT R47, R115, R114, RZ, 0xfc, !PT ;  /* 0x00000072732f7212 */ /* 0x000fe400078efcff */
[----:B------:R-:W-:Y:S01]  /*175b0*/  LOP3.LUT R46, R46, R113, RZ, 0xfc, !PT ;  /* 0x000000712e2e7212 */ /* 0x000fe200078efcff */
[----:B------:R-:W-:-:S04]  /*175c0*/  FADD.FTZ R45, R96, R111 ;  /* 0x0000006f602d7221 */ /* 0x000fc80000010000 */
[----:B------:R0:W-:Y:S01]  /*175d0*/  STG.E.64 desc[UR10][R42.64], R46 ;  /* 0x0000002e2a007986 */ /* 0x0001e2000c101b0a */
[----:B------:R-:W-:Y:S01]  /*175e0*/  FADD.FTZ R45, R45, R44 ;  /* 0x0000002c2d2d7221 */ /* 0x000fe20000010000 */
[----:B------:R-:W-:Y:S06]  /*175f0*/  @!P0 BRA `(.L_x_1337) ;  /* 0x0000000000508947 */ /* 0x000fec0003800000 */
        /* <DEDUP_REMOVED lines=20> */
.L_x_1337:
[----:B01----:R-:W0:Y:S01]  /*17740*/  SHFL.BFLY PT, R36, R45, 0x1, 0x1f ;  /* 0x0c201f002d247f89 */ /* 0x003e2200000e0000 */
[----:B------:R-:W-:Y:S01]  /*17750*/  BSSY.RECONVERGENT B0, `(.L_x_1338) ;  /* 0x000004f000007945 */ /* 0x000fe20003800200 */
[----:B------:R-:W1:Y:S01]  /*17760*/  S2R R96, SR_TID.X ;  /* 0x0000000000607919 */ /* 0x000e620000002100 */
        /* <DEDUP_REMOVED lines=66> */
[----:B-1----:R-:W-:-:S04]  /*17b90*/  LOP3.LUT P1, R38, R96, 0x1f, RZ, 0xc0, !PT ;  /* 0x0000001f60267812 */ /* 0x002fc8000782c0ff */
        /* <DEDUP_REMOVED lines=10> */
.L_x_1339:
[----:B------:R-:W-:Y:S05]  /*17c40*/  BSYNC.RECONVERGENT B0 ;  /* 0x0000000000007941 */ /* 0x000fea0003800200 */
.L_x_1338:
[----:B------:R-:W-:Y:S01]  /*17c50*/  BAR.SYNC.DEFER_BLOCKING 0x0 ;  /* 0x0000000000007b1d */ /* 0x000fe20000010000 */
[----:B------:R-:W-:Y:S01]  /*17c60*/  ISETP.GT.U32.AND P1, PT, R38, 0x7, PT ;  /* 0x000000072600780c */ /* 0x000fe20003f24070 */
[----:B------:R-:W-:Y:S01]  /*17c70*/  HFMA2 R40, -RZ, RZ, 0, 0 ;  /* 0x00000000ff287431 */ /* 0x000fe200000001ff */
[----:B0-----:R-:W-:-:S03]  /*17c80*/  CS2R R36, SRZ ;  /* 0x0000000000247805 */ /* 0x001fc6000001ff00 */
[----:B------:R-:W-:Y:S08]  /*17c90*/  BSSY.RECONVERGENT B0, `(.L_x_1340) ;  /* 0x000000a000007945 */ /* 0x000ff00003800200 */
[----:B------:R-:W-:Y:S05]  /*17ca0*/  @P1 BRA `(.L_x_1341) ;  /* 0x0000000000201947 */ /* 0x000fea0003800000 */
[----:B------:R-:W0:Y:S01]  /*17cb0*/  S2UR UR5, SR_CgaCtaId ;  /* 0x00000000000579c3 */ /* 0x000e220000008800 */
[----:B------:R-:W-:Y:S01]  /*17cc0*/  UMOV UR4, 0x400 ;  /* 0x0000040000047882 */ /* 0x000fe20000000000 */
[----:B------:R-:W-:Y:S02]  /*17cd0*/  IMAD.SHL.U32 R36, R96, 0x8, RZ ;  /* 0x0000000860247824 */ /* 0x000fe400078e00ff */
[----:B------:R-:W-:-:S03]  /*17ce0*/  IMAD.MOV.U32 R40, RZ, RZ, 0x300 ;  /* 0x00000300ff287424 */ /* 0x000fc600078e00ff */
[----:B------:R-:W-:Y:S01]  /*17cf0*/  LOP3.LUT R36, R36, 0xf8, RZ, 0xc0, !PT ;  /* 0x000000f824247812 */ /* 0x000fe200078ec0ff */
[----:B0-----:R-:W-:-:S04]  /*17d00*/  ULEA UR4, UR5, UR4, 0x18 ;  /* 0x0000000405047291 */ /* 0x001fc8000f8ec0ff */
[----:B------:R-:W-:-:S09]  /*17d10*/  @UP1 UIADD3 UR4, UPT, UPT, UR4, 0x40, URZ ;  /* 0x0000004004041890 */ /* 0x000fd2000fffe0ff */
[----:B------:R-:W0:Y:S03]  /*17d20*/  LDS.64 R36, [R36+UR4] ;  /* 0x0000000424247984 */ /* 0x000e260008000a00 */
.L_x_1341:
[----:B------:R-:W-:Y:S05]  /*17d30*/  BSYNC.RECONVERGENT B0 ;  /* 0x0000000000007941 */ /* 0x000fea0003800200 */
.L_x_1340:
[----:B------:R-:W1:Y:S01]  /*17d40*/  SHFL.DOWN PT, R39, R40, 0x4, 0x1f ;  /* 0x08801f0028277f89 */ /* 0x000e6200000e0000 */
[----:B------:R-:W-:Y:S01]  /*17d50*/  I2FP.F32.U32 R45, R40 ;  /* 0x00000028002d7245 */ /* 0x000fe20000201000 */
[----:B------:R-:W-:Y:S01]  /*17d60*/  UPLOP3.LUT UP1, UPT, UPT, UPT, UP1, 0x40, 0x4 ;  /* 0x000000000004789c */ /* 0x000fe20003f2e810 */
[----:B------:R-:W-:Y:S01]  /*17d70*/  ISETP.NE.AND P1, PT, R96, RZ, PT ;  /* 0x000000ff6000720c */ /* 0x000fe20003f25270 */
[----:B0-----:R-:W0:Y:S01]  /*17d80*/  SHFL.DOWN PT, R41, R36, 0x4, 0x1f ;  /* 0x08801f0024297f89 */ /* 0x001e2200000e0000 */
[----:B------:R-:W-:-:S03]  /*17d90*/  ISETP.NE.AND P2, PT, RZ, UR39, PT ;  /* 0x00000027ff007c0c */ /* 0x000fc6000bf45270 */
[----:B------:R-:W2:Y:S01]  /*17da0*/  SHFL.DOWN PT, R42, R37, 0x4, 0x1f ;  /* 0x08801f00252a7f89 */ /* 0x000ea200000e0000 */
[----:B-1----:R-:W-:Y:S02]  /*17db0*/  IADD3 R46, PT, PT, R39, R40, RZ ;  /* 0x00000028272e7210 */ /* 0x002fe40007ffe0ff */
[----:B------:R-:W-:Y:S02]  /*17dc0*/  I2FP.F32.S32 R114, R39 ;  /* 0x0000002700727245 */ /* 0x000fe40000201400 */
[----:B------:R-:W-:Y:S01]  /*17dd0*/  I2FP.F32.S32 R38, R46 ;  /* 0x0000002e00267245 */ /* 0x000fe20000201400 */
[----:B------:R-:W1:Y:S02]  /*17de0*/  SHFL.DOWN PT, R39, R46, 0x2, 0x1f ;  /* 0x08401f002e277f89 */ /* 0x000e6400000e0000 */
[C---:B0-----:R-:W-:Y:S01]  /*17df0*/  FMUL.FTZ R116, R41.reuse, R114 ;  /* 0x0000007229747220 */ /* 0x041fe20000410000 */
[----:B------:R-:W0:Y:S01]  /*17e00*/  MUFU.RCP R43, R38 ;  /* 0x00000026002b7308 */ /* 0x000e220000001000 */
[----:B------:R-:W-:Y:S01]  /*17e10*/  FADD.FTZ R41, -R41, R36 ;  /* 0x0000002429297221 */ /* 0x000fe20000010100 */
[----:B--2---:R-:W-:Y:S01]  /*17e20*/  FADD.FTZ R42, R42, R37 ;  /* 0x000000252a2a7221 */ /* 0x004fe20000010000 */
[----:B------:R-:W-:-:S02]  /*17e30*/  FFMA.FTZ R116, R45, R36, R116 ;  /* 0x000000242d747223 */ /* 0x000fc40000010074 */
        /* <DEDUP_REMOVED lines=16> */
[----:B-1----:R-:W-:Y:S01]  /*17f40*/  FADD.FTZ R42, R41, R42 ;  /* 0x0000002a292a7221 */ /* 0x002fe20000010000 */
[----:B------:R-:W-:Y:S02]  /*17f50*/  IMAD.U32 R47, RZ, RZ, UR18 ;  /* 0x00000012ff2f7e24 */ /* 0x000fe4000f8e00ff */
[----:B--2---:R-:W-:Y:S01]  /*17f60*/  FMUL.FTZ R45, R37, R114 ;  /* 0x00000072252d7220 */ /* 0x004fe20000410000 */
[----:B------:R-:W-:Y:S01]  /*17f70*/  FMUL.FTZ R39, R38, R39 ;  /* 0x0000002726277220 */ /* 0x000fe20000410000 */
[----:B---3--:R-:W-:Y:S01]  /*17f80*/  IMAD.IADD R46, R46, 0x1, R113 ;  /* 0x000000012e2e7824 */ /* 0x008fe200078e0271 */
[----:B------:R-:W-:Y:S02]  /*17f90*/  I2FP.F32.S32 R113, R113 ;  /* 0x0000007100717245 */ /* 0x000fe40000201400 */
[----:B------:R-:W0:Y:S01]  /*17fa0*/  SHFL.DOWN PT, R38, R45, 0x1, 0x1f ;  /* 0x08201f002d267f89 */ /* 0x000e2200000e0000 */
[----:B------:R-:W-:Y:S01]  /*17fb0*/  FMUL.FTZ R39, R39, R43 ;  /* 0x0000002b27277220 */ /* 0x000fe20000410000 */
[----:B------:R-:W-:-:S02]  /*17fc0*/  I2FP.F32.S32 R46, R46 ;  /* 0x0000002e002e7245 */ /* 0x000fc40000201400 */
[----:B------:R-:W-:Y:S01]  /*17fd0*/  MOV R114, UR18 ;  /* 0x0000001200727c02 */ /* 0x000fe20008000f00 */
[----:B------:R-:W-:Y:S01]  /*17fe0*/  FFMA.FTZ R39, R37, R39, R42 ;  /* 0x0000002725277223 */ /* 0x000fe2000001002a */
[----:B------:R-:W-:Y:S02]  /*17ff0*/  UIADD3 UR18, UPT, UPT, UR18, UR12, URZ ;  /* 0x0000000c12127290 */ /* 0x000fe4000fffe0ff */
[----:B------:R-:W1:Y:S02]  /*18000*/  MUFU.RCP R46, R46 ;  /* 0x0000002e002e7308 */ /* 0x000e640000001000 */
[----:B------:R-:W2:Y:S01]  /*18010*/  SHFL.DOWN PT, R40, R39, 0x1, 0x1f ;  /* 0x08201f0027287f89 */ /* 0x000ea200000e0000 */
[----:B------:R-:W-:Y:S01]  /*18020*/  UISETP.GE.AND UP0, UPT, UR18, UR13, UPT ;  /* 0x0000000d1200728c */ /* 0x000fe2000bf06270 */
[----:B0-----:R-:W-:Y:S01]  /*18030*/  FADD.FTZ R37, R45, -R38 ;  /* 0x800000262d257221 */ /* 0x001fe20000010000 */
[----:B------:R-:W-:Y:S02]  /*18040*/  FMUL.FTZ R41, R38, R113 ;  /* 0x0000007126297220 */ /* 0x000fe40000410000 */
[----:B------:R-:W0:Y:S01]  /*18050*/  LDC R38, c[0x0][0x448] ;  /* 0x00011200ff267b82 */ /* 0x000e220000000800 */
[----:B------:R-:W-:Y:S01]  /*18060*/  FMUL.FTZ R37, R37, R37 ;  /* 0x0000002525257220 */ /* 0x000fe20000410000 */
[----:B------:R-:W-:-:S03]  /*18070*/  FFMA.FTZ R41, R36, R45, R41 ;  /* 0x0000002d24297223 */ /* 0x000fc60000010029 */
[----:B------:R-:W-:Y:S01]  /*18080*/  FMUL.FTZ R36, R36, R37 ;  /* 0x0000002524247220 */ /* 0x000fe20000410000 */
[----:B-1----:R-:W-:Y:S01]  /*18090*/  FMUL.FTZ R41, R46, R41 ;  /* 0x000000292e297220 */ /* 0x002fe20000410000 */
[----:B--2---:R-:W-:Y:S02]  /*180a0*/  FADD.FTZ R37, R39, R40 ;  /* 0x0000002827257221 */ /* 0x004fe40000010000 */
[----:B------:R-:W-:Y:S02]  /*180b0*/  FMUL.FTZ R36, R36, R113 ;  /* 0x0000007124247220 */ /* 0x000fe40000410000 */
[----:B------:R1:W2:Y:S02]  /*180c0*/  SHFL.IDX PT, R113, R41, RZ, 0x1f ;  /* 0x00001fff29717589 */ /* 0x0002a400000e0000 */
[----:B------:R-:W-:-:S05]  /*180d0*/  FFMA.FTZ R46, R46, R36, R37 ;  /* 0x000000242e2e7223 */ /* 0x000fca0000010025 */
[----:B------:R-:W0:Y:S01]  /*180e0*/  SHFL.IDX PT, R39, R46, RZ, 0x1f ;  /* 0x00001fff2e277589 */ /* 0x000e2200000e0000 */
[----:B-1----:R-:W1:Y:S01]  /*180f0*/  @!P1 LDC.64 R40, c[0x0][0x3c0] ;  /* 0x0000f000ff289b82 */ /* 0x002e620000000a00 */
[C---:B--2---:R-:W-:Y:S01]  /*18100*/  FMUL.FTZ R36, R113.reuse, R113 ;  /* 0x0000007171247220 */ /* 0x044fe20000410000 */
[----:B------:R-:W-:-:S04]  /*18110*/  FSEL R115, R113, RZ, !P2 ;  /* 0x000000ff71737208 */ /* 0x000fc80005000000 */
[----:B------:R-:W-:Y:S01]  /*18120*/  FSEL R37, R36, RZ, P2 ;  /* 0x000000ff24257208 */ /* 0x000fe20001000000 */
[----:B------:R-:W-:Y:S01]  /*18130*/  FADD.FTZ R45, -R115, R87 ;  /* 0x00000057732d7221 */ /* 0x000fe20000010100 */
[----:B0-----:R-:W-:Y:S01]  /*18140*/  FFMA.FTZ R36, R39, UR20, R38 ;  /* 0x0000001427247c23 */ /* 0x001fe20008010026 */
[C---:B------:R-:W-:Y:S01]  /*18150*/  FADD.FTZ R42, -R115.reuse, R84 ;  /* 0x00000054732a7221 */ /* 0x040fe20000010100 */
[----:B------:R-:W0:Y:S01]  /*18160*/  @!P1 LDC.64 R38, c[0x0][0x3c8] ;  /* 0x0000f200ff269b82 */ /* 0x000e220000000a00 */
[C---:B------:R-:W-:Y:S01]  /*18170*/  FADD.FTZ R84, -R115.reuse, R89 ;  /* 0x0000005973547221 */ /* 0x040fe20000010100 */
[----:B------:R-:W-:Y:S01]  /*18180*/  FADD.FTZ R117, R36, R37 ;  /* 0x0000002524757221 */ /* 0x000fe20000010000 */
[C---:B------:R-:W-:Y:S01]  /*18190*/  FADD.FTZ R116, -R115.reuse, R91 ;  /* 0x0000005b73747221 */ /* 0x040fe20000010100 */
[C---:B------:R-:W-:Y:S01]  /*181a0*/  FADD.FTZ R94, -R115.reuse, R94 ;  /* 0x0000005e735e7221 */ /* 0x040fe20000010100 */
[C---:B------:R-:W-:Y:S01]  /*181b0*/  FADD.FTZ R46, -R115.reuse, R90 ;  /* 0x0000005a732e7221 */ /* 0x040fe20000010100 */
[----:B------:R-:W2:Y:S01]  /*181c0*/  MUFU.RSQ R87, R117 ;  /* 0x0000007500577308 */ /* 0x000ea20000001400 */
[----:B------:R-:W-:Y:S01]  /*181d0*/  FADD.FTZ R43, -R115, R88 ;  /* 0x00000058732b7221 */ /* 0x000fe20000010100 */
[----:B------:R-:W3:Y:S01]  /*181e0*/  LDC.64 R36, c[0x0][0x428] ;  /* 0x00010a00ff247b82 */ /* 0x000ee20000000a00 */
[----:B-1----:R-:W-:-:S04]  /*181f0*/  @!P1 IMAD.WIDE R88, R114, 0x4, R40 ;  /* 0x0000000472589825 */ /* 0x002fc800078e0228 */
        /* <DEDUP_REMOVED lines=13> */
[----:B--2---:R-:W-:Y:S01]  /*182d0*/  FMUL.FTZ R116, R87, R116 ;  /* 0x0000007457747220 */ /* 0x004fe20000410000 */
[----:B0-----:R-:W-:-:S04]  /*182e0*/  @!P1 IMAD.WIDE R90, R47, 0x4, R38 ;  /* 0x000000042f5a9825 */ /* 0x001fc800078e0226 */
[C---:B------:R-:W-:Y:S01]  /*182f0*/  FMUL.FTZ R39, R87.reuse, R84 ;  /* 0x0000005457277220 */ /* 0x040fe20000410000 */
[C---:B------:R-:W-:Y:S01]  /*18300*/  FMUL.FTZ R41, R87.reuse, R94 ;  /* 0x0000005e57297220 */ /* 0x040fe20000410000 */
[----:B------:R-:W-:Y:S01]  /*18310*/  FMUL.FTZ R92, R87, R92 ;  /* 0x0000005c575c7220 */ /* 0x000fe20000410000 */
[----:B------:R-:W-:Y:S01]  /*18320*/  FADD.FTZ R109, -R115, R109 ;  /* 0x0000006d736d7221 */ /* 0x000fe20000010100 */
[----:B------:R-:W-:Y:S01]  /*18330*/  FFMA.FTZ R38, R39, R68, R48 ;  /* 0x0000004427267223 */ /* 0x000fe20000010030 */
[----:B------:R-:W-:Y:S01]  /*18340*/  FFMA.FTZ R39, R116, R69, R49 ;  /* 0x0000004574277223 */ /* 0x000fe20000010031 */
[----:B------:R-:W-:Y:S01]  /*18350*/  FFMA.FTZ R40, R41, R24, R12 ;  /* 0x0000001829287223 */ /* 0x000fe2000001000c */
[----:B------:R-:W-:Y:S01]  /*18360*/  FFMA.FTZ R41, R92, R23, R11 ;  /* 0x000000175c297223 */ /* 0x000fe2000001000b */
[C---:B------:R-:W-:Y:S01]  /*18370*/  FADD.FTZ R112, -R115.reuse, R112 ;  /* 0x0000007073707221 */ /* 0x040fe20000010100 */
[C---:B------:R-:W-:Y:S01]  /*18380*/  FADD.FTZ R111, -R115.reuse, R111 ;  /* 0x0000006f736f7221 */ /* 0x040fe20000010100 */
[----:B------:R-:W-:Y:S01]  /*18390*/  FADD.FTZ R44, -R115, R44 ;  /* 0x0000002c732c7221 */ /* 0x000fe20000010100 */
[----:B------:R-:W-:Y:S01]  /*183a0*/  F2FP.BF16.F32.PACK_AB R39, R40, R39 ;  /* 0x000000272827723e */ /* 0x000fe200000010ff */
[----:B------:R-:W-:Y:S01]  /*183b0*/  FMUL.FTZ R40, R87, R43 ;  /* 0x0000002b57287220 */ /* 0x000fe20000410000 */
[----:B---3--:R-:W-:-:S04]  /*183c0*/  IMAD.WIDE.U32 R84, R85, 0x10, R36 ;  /* 0x0000001055547825 */ /* 0x008fc800078e0024 */
[C---:B------:R-:W-:Y:S01]  /*183d0*/  FMUL.FTZ R43, R87.reuse, R46 ;  /* 0x0000002e572b7220 */ /* 0x040fe20000410000 */
[----:B------:R-:W-:Y:S01]  /*183e0*/  FMUL.FTZ R94, R87, R101 ;  /* 0x00000065575e7220 */ /* 0x000fe20000410000 */
[----:B------:R-:W-:Y:S01]  /*183f0*/  F2FP.BF16.F32.PACK_AB R38, R41, R38 ;  /* 0x000000262926723e */ /* 0x000fe200000010ff */
[----:B------:R-:W-:-:S04]  /*18400*/  IMAD.WIDE.U32 R92, R93, 0x10, R36 ;  /* 0x000000105d5c7825 */ /* 0x000fc800078e0024 */
[C---:B------:R-:W-:Y:S01]  /*18410*/  FMUL.FTZ R47, R87.reuse, R104 ;  /* 0x00000068572f7220 */ /* 0x040fe20000410000 */
[C---:B------:R-:W-:Y:S01]  /*18420*/  FMUL.FTZ R46, R87.reuse, R97 ;  /* 0x00000061572e7220 */ /* 0x040fe20000410000 */
[----:B------:R-:W-:Y:S01]  /*18430*/  FMUL.FTZ R99, R87, R99 ;  /* 0x0000006357637220 */ /* 0x000fe20000410000 */
[----:B------:R-:W-:-:S04]  /*18440*/  IMAD.WIDE.U32 R114, R103, 0x10, R36 ;  /* 0x0000001067727825 */ /* 0x000fc800078e0024 */
        /* <DEDUP_REMOVED lines=14> */
[----:B------:R-:W-:Y:S01]  /*18530*/  F2FP.BF16.F32.PACK_AB R36, R41, R36 ;  /* 0x000000242924723e */ /* 0x000fe200000010ff */
[C---:B------:R-:W-:Y:S01]  /*18540*/  FMUL.FTZ R95, R87.reuse, R95 ;  /* 0x0000005f575f7220 */ /* 0x040fe20000410000 */
[----:B------:R-:W-:Y:S01]  /*18550*/  FMUL.FTZ R98, R87, R98 ;  /* 0x0000006257627220 */ /* 0x000fe20000410000 */
[----:B------:R-:W-:Y:S01]  /*18560*/  F2FP.BF16.F32.PACK_AB R42, R47, R42 ;  /* 0x0000002a2f2a723e */ /* 0x000fe200000010ff */
[----:B------:R-:W-:Y:S01]  /*18570*/  FMUL.FTZ R47, R87, R106 ;  /* 0x0000006a572f7220 */ /* 0x000fe20000410000 */
[----:B------:R-:W-:Y:S01]  /*18580*/  F2FP.BF16.F32.PACK_AB R41, R45, R46 ;  /* 0x0000002e2d29723e */ /* 0x000fe200000010ff */
[C---:B------:R-:W-:Y:S01]  /*18590*/  FMUL.FTZ R46, R87.reuse, R107 ;  /* 0x0000006b572e7220 */ /* 0x040fe20000410000 */
[C---:B------:R-:W-:Y:S01]  /*185a0*/  FMUL.FTZ R97, R87.reuse, R108 ;  /* 0x0000006c57617220 */ /* 0x040fe20000410000 */
[C---:B------:R-:W-:Y:S01]  /*185b0*/  FMUL.FTZ R99, R87.reuse, R110 ;  /* 0x0000006e57637220 */ /* 0x040fe20000410000 */
[C---:B------:R-:W-:Y:S01]  /*185c0*/  FMUL.FTZ R109, R87.reuse, R109 ;  /* 0x0000006d576d7220 */ /* 0x040fe20000410000 */
[C---:B------:R-:W-:Y:S01]  /*185d0*/  FMUL.FTZ R112, R87.reuse, R112 ;  /* 0x0000007057707220 */ /* 0x040fe20000410000 */
[C---:B------:R-:W-:Y:S01]  /*185e0*/  FMUL.FTZ R100, R87.reuse, R111 ;  /* 0x0000006f57647220 */ /* 0x040fe20000410000 */
[----:B------:R-:W-:Y:S01]  /*185f0*/  FMUL.FTZ R101, R87, R44 ;  /* 0x0000002c57657220 */ /* 0x000fe20000410000 */
[----:B------:R-:W-:Y:S01]  /*18600*/  F2FP.BF16.F32.PACK_AB R37, R40, R37 ;  /* 0x000000252825723e */ /* 0x000fe200000010ff */
[----:B------:R-:W-:Y:S01]  /*18610*/  FFMA.FTZ R40, R95, R62, R54 ;  /* 0x0000003e5f287223 */ /* 0x000fe20000010036 */
[----:B------:R-:W-:Y:S01]  /*18620*/  F2FP.BF16.F32.PACK_AB R43, R94, R43 ;  /* 0x0000002b5e2b723e */ /* 0x000fe200000010ff */
        /* <DEDUP_REMOVED lines=10> */
[----:B------:R0:W-:Y:S01]  /*186d0*/  @!P1 STG.E desc[UR10][R88.64], R113 ;  /* 0x0000007158009986 */ /* 0x0001e2000c10190a */
[----:B------:R-:W-:-:S02]  /*186e0*/  F2FP.BF16.F32.PACK_AB R47, R98, R47 ;  /* 0x0000002f622f723e */ /* 0x000fc400000010ff */
[----:B------:R-:W-:Y:S01]  /*186f0*/  F2FP.BF16.F32.PACK_AB R46, R95, R46 ;  /* 0x0000002e5f2e723e */ /* 0x000fe200000010ff */
[----:B------:R0:W-:Y:S01]  /*18700*/  @!P1 STG.E desc[UR10][R90.64], R87 ;  /* 0x000000575a009986 */ /* 0x0001e2000c10190a */
[----:B------:R-:W-:Y:S02]  /*18710*/  F2FP.BF16.F32.PACK_AB R45, R99, R94 ;  /* 0x0000005e632d723e */ /* 0x000fe400000010ff */
[----:B------:R-:W-:Y:S01]  /*18720*/  F2FP.BF16.F32.PACK_AB R44, R97, R44 ;  /* 0x0000002c612c723e */ /* 0x000fe200000010ff */
[----:B------:R0:W-:Y:S04]  /*18730*/  STG.E.128 desc[UR10][R84.64], R36 ;  /* 0x0000002454007986 */ /* 0x0001e8000c101d0a */
[----:B------:R0:W-:Y:S04]  /*18740*/  STG.E.128 desc[UR10][R92.64], R40 ;  /* 0x000000285c007986 */ /* 0x0001e8000c101d0a */
[----:B------:R0:W-:Y:S01]  /*18750*/  STG.E.128 desc[UR10][R114.64], R44 ;  /* 0x0000002c72007986 */ /* 0x0001e2000c101d0a */
[----:B------:R-:W-:Y:S05]  /*18760*/  BRA.U !UP0, `(.L_x_1342) ;  /* 0xfffffe8508847547 */ /* 0x000fea000b83ffff */
[----:B------:R-:W-:Y:S05]  /*18770*/  EXIT ;  /* 0x000000000000794d */ /* 0x000fea0003800000 */
.L_x_1343:
        /* <DEDUP_REMOVED lines=16> */
.L_x_13671:


//--------------------- .text._ZN10layer_norm31ln_parallel_residual_fwd_kernelINS_13Kernel_traitsI6__halfS2_S2_S2_fjLj6144ELj1ELj1ELj8ELj16ENS_18Kernel_traits_baseILj6144ES2_S2_S2_S2_fjLj256EEEEELb0ELb0ELb0EEEvNS_9FwdParamsE --------------------------
	.section	.text._ZN10layer_norm31ln_parallel_residual_fwd_kernelINS_13Kernel_traitsI6__halfS2_S2_S2_fjLj6144ELj1ELj1ELj8ELj16ENS_18Kernel_traits_baseILj6144ES2_S2_S2_S2_fjLj256EEEEELb0ELb0ELb0EEEvNS_9FwdParamsE,"ax",@progbits
	.align	128
        .global         _ZN10layer_norm31ln_parallel_residual_fwd_kernelINS_13Kernel_traitsI6__halfS2_S2_S2_fjLj6144ELj1ELj1ELj8ELj16ENS_18Kernel_traits_baseILj6144ES2_S2_S2_S2_fjLj256EEEEELb0ELb0ELb0EEEvNS_9FwdParamsE
        .type           _ZN10layer_norm31ln_parallel_residual_fwd_kernelINS_13Kernel_traitsI6__halfS2_S2_S2_fjLj6144ELj1ELj1ELj8ELj16ENS_18Kernel_traits_baseILj6144ES2_S2_S2_S2_fjLj256EEEEELb0ELb0ELb0EEEvNS_9FwdParamsE,@function
        .size           _ZN10layer_norm31ln_parallel_residual_fwd_kernelINS_13Kernel_traitsI6__halfS2_S2_S2_fjLj6144ELj1ELj1ELj8ELj16ENS_18Kernel_traits_baseILj6144ES2_S2_S2_S2_fjLj256EEEEELb0ELb0ELb0EEEvNS_9FwdParamsE,(.L_x_13672 - _ZN10layer_norm31ln_parallel_residual_fwd_kernelINS_13Kernel_traitsI6__halfS2_S2_S2_fjLj6144ELj1ELj1ELj8ELj16ENS_18Kernel_traits_baseILj6144ES2_S2_S2_S2_fjLj256EEEEELb0ELb0ELb0EEEvNS_9FwdParamsE)
        .other          _ZN10layer_norm31ln_parallel_residual_fwd_kernelINS_13Kernel_traitsI6__halfS2_S2_S2_fjLj6144ELj1ELj1ELj8ELj16ENS_18Kernel_traits_baseILj6144ES2_S2_S2_S2_fjLj256EEEEELb0ELb0ELb0EEEvNS_9FwdParamsE,@"STO_CUDA_ENTRY STV_DEFAULT"
_ZN10layer_norm31ln_parallel_residual_fwd_kernelINS_13Kernel_traitsI6__halfS2_S2_S2_fjLj6144ELj1ELj1ELj8ELj16ENS_18Kernel_traits_baseILj6144ES2_S2_S2_S2_fjLj256EEEEELb0ELb0ELb0EEEvNS_9FwdParamsE:
.text._ZN10layer_norm31ln_parallel_residual_fwd_kernelINS_13Kernel_traitsI6__halfS2_S2_S2_fjLj6144ELj1ELj1ELj8ELj16ENS_18Kernel_traits_baseILj6144ES2_S2_S2_S2_fjLj256EEEEELb0ELb0ELb0EEEvNS_9FwdParamsE:
        /* <DEDUP_REMOVED lines=15> */
[----:B------:R-:W-:Y:S02]  /*00f0*/  MOV R4, R102 ;  /* 0x0000006600047202 */ /* 0x000fe40000000f00 */
[----:B------:R-:W-:Y:S02]  /*0100*/  LOP3.LUT P0, RZ, R5, UR9, RZ, 0xfc, P0 ;  /* 0x0000000905ff7c12 */ /* 0x000fe4000800fcff */
[----:B------:R-:W-:-:S02]  /*0110*/  LEA.HI.SX32 R2, R3, R2, 0x1d ;  /* 0x0000000203027211 */ /* 0x000fc400078feaff */
[----:B-----5:R-:W-:Y:S01]  /*0120*/  MOV R0, UR4 ;  /* 0x0000000400007c02 */ /* 0x020fe20008000f00 */
[----:B----4-:R-:W-:Y:S08]  /*0130*/  BRA.U UP0, `(.L_x_1345) ;  /* 0x0000000500847547 */ /* 0x010ff0000b800000 */
        /* <DEDUP_REMOVED lines=21> */
[----:B------:R-:W-:Y:S02]  /*0290*/  CS2R R32, SRZ ;  /* 0x0000000000207805 */ /* 0x000fe4000001ff00 */
[----:B------:R-:W-:Y:S02]  /*02a0*/  MOV R38, RZ ;  /* 0x000000ff00267202 */ /* 0x000fe40000000f00 */
[----:B------:R-:W-:Y:S02]  /*02b0*/  CS2R R36, SRZ ;  /* 0x0000000000247805 */ /* 0x000fe4000001ff00 */
[----:B------:R-:W-:Y:S02]  /*02c0*/  CS2R R42, SRZ ;  /* 0x00000000002a7805 */ /* 0x000fe4000001ff00 */
[----:B------:R-:W-:-:S02]  /*02d0*/  CS2R R40, SRZ ;  /* 0x0000000000287805 */ /* 0x000fc4000001ff00 */
[----:B------:R-:W-:Y:S02]  /*02e0*/  CS2R R46, SRZ ;  /* 0x00000000002e7805 */ /* 0x000fe4000001ff00 */
[----:B------:R-:W-:Y:S02]  /*02f0*/  CS2R R44, SRZ ;  /* 0x00000000002c7805 */ /* 0x000fe4000001ff00 */
[----:B------:R-:W-:Y:S02]  /*0300*/  @P1 MOV R39, RZ ;  /* 0x000000ff00271202 */ /* 0x000fe40000000f00 */
[----:B------:R-:W-:Y:S02]  /*0310*/  @P2 MOV R35, RZ ;  /* 0x000000ff00232202 */ /* 0x000fe40000000f00 */
        /* <DEDUP_REMOVED lines=9> */
[----:B------:R-:W-:Y:S02]  /*03b0*/  CS2R R56, SRZ ;  /* 0x0000000000387805 */ /* 0x000fe4000001ff00 */
[----:B------:R-:W-:Y:S02]  /*03c0*/  MOV R34, RZ ;  /* 0x000000ff00227202 */ /* 0x000fe40000000f00 */
[----:B------:R-:W-:Y:S02]  /*03d0*/  CS2R R32, SRZ ;  /* 0x0000000000207805 */ /* 0x000fe4000001ff00 */
[----:B------:R-:W-:Y:S02]  /*03e0*/  MOV R38, RZ ;  /* 0x000000ff00267202 */ /* 0x000fe40000000f00 */
[----:B------:R-:W-:-:S02]  /*03f0*/  CS2R R36, SRZ ;  /* 0x0000000000247805 */ /* 0x000fc4000001ff00 */
[----:B------:R-:W-:Y:S02]  /*0400*/  CS2R R62, SRZ ;  /* 0x00000000003e7805 */ /* 0x000fe4000001ff00 */
[----:B------:R-:W-:Y:S02]  /*0410*/  CS2R R60, SRZ ;  /* 0x00000000003c7805 */ /* 0x000fe4000001ff00 */
[----:B------:R-:W-:Y:S02]  /*0420*/  CS2R R42, SRZ ;  /* 0x00000000002a7805 */ /* 0x000fe4000001ff00 */
[----:B------:R-:W-:Y:S02]  /*0430*/  CS2R R40, SRZ ;  /* 0x0000000000287805 */ /* 0x000fe4000001ff00 */
[----:B------:R-:W-:Y:S02]  /*0440*/  CS2R R46, SRZ ;  /* 0x00000000002e7805 */ /* 0x000fe4000001ff00 */
[----:B------:R-:W-:Y:S01]  /*0450*/  CS2R R44, SRZ ;  /* 0x00000000002c7805 */ /* 0x000fe2000001ff00 */
[----:B------:R-:W-:Y:S06]  /*0460*/  BRA `(.L_x_1347) ;  /* 0x0000000800147947 */ /* 0x000fec0003800000 */
.L_x_1346:
        /* <DEDUP_REMOVED lines=22> */
[----:B------:R-:W-:Y:S01]  /*05d0*/  HFMA2 R34, -RZ, RZ, 0, 0 ;  /* 0x00000000ff227431 */ /* 0x000fe200000001ff */
[----:B------:R-:W-:Y:S02]  /*05e0*/  CS2R R32, SRZ ;  /* 0x0000000000207805 */ /* 0x000fe4000001ff00 */
[----:B------:R-:W-:Y:S02]  /*05f0*/  MOV R38, RZ ;  /* 0x000000ff00267202 */ /* 0x000fe40000000f00 */
[----:B------:R-:W-:Y:S02]  /*0600*/  CS2R R36, SRZ ;  /* 0x0000000000247805 */ /* 0x000fe4000001ff00 */
[----:B------:R-:W-:Y:S02]  /*0610*/  @P1 MOV R39, RZ ;  /* 0x000000ff00271202 */ /* 0x000fe40000000f00 */
[----:B------:R-:W-:-:S02]  /*0620*/  @P2 MOV R35, RZ ;  /* 0x000000ff00232202 */ /* 0x000fc40000000f00 */
[----:B------:R-:W-:Y:S01]  /*0630*/  @P2 IADD3 R4, PT, PT, R4, 0x100, RZ ;  /* 0x0000010004042810 */ /* 0x000fe20007ffe0ff */
[----:B0-----:R-:W-:Y:S06]  /*0640*/  @!P3 BRA `(.L_x_1347) ;  /* 0x00000004009cb947 */ /* 0x001fec0003800000 */
        /* <DEDUP_REMOVED lines=12> */
[----:B------:R-:W-:Y:S02]  /*0710*/  CS2R R32, SRZ ;  /* 0x0000000000207805 */ /* 0x000fe4000001ff00 */
[----:B------:R-:W-:Y:S02]  /*0720*/  MOV R38, RZ ;  /* 0x000000ff00267202 */ /* 0x000fe40000000f00 */
[----:B------:R-:W-:Y:S01]  /*0730*/  CS2R R36, SRZ ;  /* 0x0000000000247805 */ /* 0x000fe2000001ff00 */
[----:B------:R-:W-:Y:S06]  /*0740*/  BRA `(.L_x_1347) ;  /* 0x00000004005c7947 */ /* 0x000fec0003800000 */
.L_x_1345:
        /* <DEDUP_REMOVED lines=47> */
.L_x_1348:
        /* <DEDUP_REMOVED lines=8> */
[----:B------:R0:W5:Y:S02]  /*0ac0*/  @P1 LDG.E.128 R20, desc[UR6][R14.64] ;  /* 0x000000060e141981 */ /* 0x000164000c1e1d00 */
[----:B------:R-:W4:Y:S01]  /*0ad0*/  @P2 LDC.64 R44, c[0x0][0x438] ;  /* 0x00010e00ff2c2b82 */ /* 0x000f220000000a00 */
[----:B-1----:R-:W-:-:S05]  /*0ae0*/  @P1 IMAD.WIDE.U32 R10, R4, 0x10, R6 ;  /* 0x00000010040a1825 */ /* 0x002fca00078e0006 */
[----:B------:R0:W5:Y:S02]  /*0af0*/  @P1 LDG.E.128 R16, desc[UR6][R10.64] ;  /* 0x000000060a101981 */ /* 0x000164000c1e1d00 */
[----:B------:R-:W1:Y:S01]  /*0b00*/  LDC.64 R68, c[0x0][0x3d8] ;  /* 0x0000f600ff447b82 */ /* 0x000e620000000a00 */
[C---:B--2---:R-:W-:Y:S01]  /*0b10*/  @P1 IMAD.WIDE.U32 R12, R4.reuse, 0x10, R8 ;  /* 0x00000010040c1825 */ /* 0x044fe200078e0008 */
[----:B------:R-:W-:-:S04]  /*0b20*/  @P1 LOP3.LUT R4, R4, 0x100, RZ, 0xfc, !PT ;  /* 0x0000010004041812 */ /* 0x000fc800078efcff */
[----:B------:R0:W5:Y:S02]  /*0b30*/  @P1 LD.E.128 R36, desc[UR6][R12.64] ;  /* 0x000000060c241980 */ /* 0x000164000c101d00 */
[----:B------:R-:W2:Y:S01]  /*0b40*/  LDC.64 R70, c[0x0][0x3d0] ;  /* 0x0000f400ff467b82 */ /* 0x000ea20000000a00 */
[----:B---3--:R-:W-:-:S05]  /*0b50*/  @P2 IMAD.WIDE.U32 R64, R4, 0x10, R40 ;  /* 0x0000001004402825 */ /* 0x008fca00078e0028 */
[----:B------:R0:W5:Y:S02]  /*0b60*/  @P2 LDG.E.128 R24, desc[UR6][R64.64] ;  /* 0x0000000640182981 */ /* 0x000164000c1e1d00 */
[----:B------:R-:W3:Y:S01]  /*0b70*/  @P3 LDC.64 R72, c[0x0][0x438] ;  /* 0x00010e00ff483b82 */ /* 0x000ee20000000a00 */
[----:B----4-:R-:W-:-:S05]  /*0b80*/  @P2 IMAD.WIDE.U32 R66, R4, 0x10, R44 ;  /* 0x0000001004422825 */ /* 0x010fca00078e002c */
[----:B------:R0:W5:Y:S02]  /*0b90*/  @P2 LD.E.128 R32, desc[UR6][R66.64] ;  /* 0x0000000642202980 */ /* 0x000164000c101d00 */
[----:B------:R-:W4:Y:S01]  /*0ba0*/  LDC.64 R74, c[0x0][0x3d8] ;  /* 0x0000f600ff4a7b82 */ /* 0x000f220000000a00 */
[C---:B-1----:R-:W-:Y:S01]  /*0bb0*/  @P2 IMAD.WIDE.U32 R68, R4.reuse, 0x10, R68 ;  /* 0x0000001004442825 */ /* 0x042fe200078e0044 */
[----:B------:R-:W-:-:S04]  /*0bc0*/  @P2 IADD3 R4, PT, PT, R4, 0x100, RZ ;  /* 0x0000010004042810 */ /* 0x000fc80007ffe0ff */
[----:B------:R0:W5:Y:S01]  /*0bd0*/  @P2 LDG.E.128 R28, desc[UR6][R68.64] ;  /* 0x00000006441c2981 */ /* 0x000162000c1e1d00 */
[----:B--2---:R-:W-:-:S05]  /*0be0*/  @P3 IMAD.WIDE.U32 R6, R4, 0x10, R70 ;  /* 0x0000001004063825 */ /* 0x004fca00078e0046 */
[----:B------:R0:W5:Y:S01]  /*0bf0*/  @P3 LDG.E.128 R48, desc[UR6][R6.64] ;  /* 0x0000000606303981 */ /* 0x000162000c1e1d00 */
[----:B---3--:R-:W-:-:S05]  /*0c00*/  @P3 IMAD.WIDE.U32 R8, R4, 0x10, R72 ;  /* 0x0000001004083825 */ /* 0x008fca00078e0048 */
[----:B------:R0:W5:Y:S01]  /*0c10*/  @P3 LD.E.128 R56, desc[UR6][R8.64] ;  /* 0x0000000608383980 */ /* 0x000162000c101d00 */
[----:B----4-:R-:W-:-:S05]  /*0c20*/  @P3 IMAD.WIDE.U32 R4, R4, 0x10, R74 ;  /* 0x0000001004043825 */ /* 0x010fca00078e004a */
[----:B------:R0:W5:Y:S01]  /*0c30*/  @P3 LDG.E.128 R52, desc[UR6][R4.64] ;  /* 0x0000000604343981 */ /* 0x000162000c1e1d00 */
[----:B------:R-:W-:Y:S01]  /*0c40*/  HFMA2 R42, -RZ, RZ, 0, 0 ;  /* 0x00000000ff2a7431 */ /* 0x000fe200000001ff */
[----:B------:R-:W-:Y:S02]  /*0c50*/  CS2R R40, SRZ ;  /* 0x0000000000287805 */ /* 0x000fe4000001ff00 */
[----:B------:R-:W-:Y:S02]  /*0c60*/  MOV R46, RZ ;  /* 0x000000ff002e7202 */ /* 0x000fe40000000f00 */
[----:B------:R-:W-:Y:S02]  /*0c70*/  CS2R R44, SRZ ;  /* 0x00000000002c7805 */ /* 0x000fe4000001ff00 */
[----:B------:R-:W-:Y:S02]  /*0c80*/  @P1 MOV R47, RZ ;  /* 0x000000ff002f1202 */ /* 0x000fe40000000f00 */
[----:B------:R-:W-:-:S02]  /*0c90*/  @P3 CS2R R62, SRZ ;  /* 0x00000000003e3805 */ /* 0x000fc4000001ff00 */
[----:B------:R-:W-:Y:S02]  /*0ca0*/  @P3 CS2R R60, SRZ ;  /* 0x00000000003c3805 */ /* 0x000fe4000001ff00 */
[----:B0-----:R-:W-:-:S07]  /*0cb0*/  @P2 MOV R43, RZ ;  /* 0x000000ff002b2202 */ /* 0x001fce0000000f00 */
.L_x_1347:
[----:B------:R-:W-:Y:S05]  /*0cc0*/  BSYNC.RECONVERGENT B0 ;  /* 0x0000000000007941 */ /* 0x000fea0003800200 */
.L_x_1344:
[----:B------:R-:W0:Y:S02]  /*0cd0*/  LDCU UR4, c[0x0][0x384] ;  /* 0x00007080ff0477ac */ /* 0x000e240008000800 */
[----:B0-----:R-:W-:-:S13]  /*0ce0*/  ISETP.GE.AND P2, PT, R0, UR4, PT ;  /* 0x0000000400007c0c */ /* 0x001fda000bf46270 */
[----:B------:R-:W-:Y:S05]  /*0cf0*/  @P2 EXIT ;  /* 0x000000000000294d */ /* 0x000fea0003800000 */
[----:B------:R-:W-:Y:S01]  /*0d00*/  SHF.R.S32.HI R3, RZ, 0x3, R3 ;  /* 0x00000003ff037819 */ /* 0x000fe20000011403 */
[----:B------:R-:W0:Y:S01]  /*0d10*/  LDCU UR10, c[0x0][0x388] ;  /* 0x00007100ff0a77ac */ /* 0x000e220008000800 */
[----:B------:R-:W-:Y:S02]  /*0d20*/  LOP3.LUT R4, R102, 0xe0, RZ, 0xc0, !PT ;  /* 0x000000e066047812 */ /* 0x000fe400078ec0ff */
[----:B------:R-:W-:Y:S01]  /*0d30*/  LOP3.LUT R5, R3, 0xff, RZ, 0xc0, !PT ;  /* 0x000000ff03057812 */ /* 0x000fe200078ec0ff */
[----:B------:R-:W1:Y:S03]  /*0d40*/  LDCU.U8 UR8, c[0x0][0x410] ;  /* 0x00008200ff0877ac */ /* 0x000e660008000000 */
[----:B------:R-:W-:Y:S01]  /*0d50*/  VIADDMNMX R6, R5, -R4, RZ, !PT ;  /* 0x8000000405067246 */ /* 0x000fe200078001ff */
[----:B------:R-:W2:Y:S01]  /*0d60*/  LDCU UR9, c[0x0][0x400] ;  /* 0x00008000ff0977ac */ /* 0x000ea20008000800 */
[----:B------:R-:W-:-:S02]  /*0d70*/  LOP3.LUT R4, R3, 0xffffff00, RZ, 0xc0, !PT ;  /* 0xffffff0003047812 */ /* 0x000fc400078ec0ff */
[----:B------:R-:W-:Y:S01]  /*0d80*/  VIMNMX R3, PT, PT, R6, 0x20, PT ;  /* 0x0000002006037848 */ /* 0x000fe20003fe0100 */
[----:B------:R-:W3:Y:S01]  /*0d90*/  LDCU.64 UR12, c[0x0][0x398] ;  /* 0x00007300ff0c77ac */ /* 0x000ee20008000a00 */
[----:B------:R-:W-:Y:S02]  /*0da0*/  SHF.L.U32 R6, R102, 0x5, RZ ;  /* 0x0000000566067819 */ /* 0x000fe400000006ff */
[----:B------:R-:W-:Y:S01]  /*0db0*/  LEA R3, R3, R4, 0x3 ;  /* 0x0000000403037211 */ /* 0x000fe200078e18ff */
[----:B------:R-:W4:Y:S01]  /*0dc0*/  LDCU.64 UR14, c[0x0][0x3a0] ;  /* 0x00007400ff0e77ac */ /* 0x000f220008000a00 */
[----:B------:R-:W-:Y:S02]  /*0dd0*/  LOP3.LUT R6, R6, 0x3e0, RZ, 0xc0, !PT ;  /* 0x000003e006067812 */ /* 0x000fe400078ec0ff */
[----:B------:R-:W-:Y:S01]  /*0de0*/  I2FP.F32.U32 R3, R3 ;  /* 0x0000000300037245 */ /* 0x000fe20000201000 */
[----:B------:R-:W-:Y:S01]  /*0df0*/  UPLOP3.LUT UP1, UPT, UPT, UPT, UPT, 0x40, 0x4 ;  /* 0x000000000004789c */ /* 0x000fe20003f2e870 */
[----:B------:R-:W-:-:S04]  /*0e00*/  VIADDMNMX R6, R5, -R6, RZ, !PT ;  /* 0x8000000605067246 */ /* 0x000fc800078001ff */
[----:B------:R-:W0:Y:S01]  /*0e10*/  MUFU.RCP R3, R3 ;  /* 0x0000000300037308 */ /* 0x000e220000001000 */
[----:B------:R-:W-:-:S04]  /*0e20*/  VIMNMX R5, PT, PT, R6, 0x20, PT ;  /* 0x0000002006057848 */ /* 0x000fc80003fe0100 */
[----:B-123--:R-:W-:-:S07]  /*0e30*/  LEA R4, R5, R4, 0x3 ;  /* 0x0000000405047211 */ /* 0x00efce00078e18ff */
.L_x_1377:
[----:B0-----:R-:W-:Y:S01]  /*0e40*/  IMAD R76, R0, UR10, RZ ;  /* 0x0000000a004c7c24 */ /* 0x001fe2000f8e02ff */
[----:B------:R-:W-:Y:S04]  /*0e50*/  BSSY.RECONVERGENT B0, `(.L_x_1349) ;  /* 0x0000089000007945 */ /* 0x000fe80003800200 */
[----:B------:R-:W-:-:S04]  /*0e60*/  SHF.R.S32.HI R77, RZ, 0x1f, R76 ;  /* 0x0000001fff4d7819 */ /* 0x000fc8000001144c */
[----:B------:R-:W-:-:S04]  /*0e70*/  LEA.HI R77, R77, R76, RZ, 0x3 ;  /* 0x0000004c4d4d7211 */ /* 0x000fc800078f18ff */
[----:B------:R-:W-:-:S04]  /*0e80*/  LEA.HI.SX32 R101, R77, R102, 0x1d ;  /* 0x000000664d657211 */ /* 0x000fc800078feaff */
[----:B------:R-:W-:Y:S01]  /*0e90*/  MOV R80, R101 ;  /* 0x0000006500507202 */ /* 0x000fe20000000f00 */
[----:B------:R-:W-:Y:S06]  /*0ea0*/  @!P1 BRA `(.L_x_1350) ;  /* 0x00000008000c9947 */ /* 0x000fec0003800000 */
[----:B------:R-:W-:Y:S01]  /*0eb0*/  ISETP.NE.U32.AND P1, PT, RZ, UR12, PT ;  /* 0x0000000cff007c0c */ /* 0x000fe2000bf25070 */
[----:B------:R-:W0:Y:S01]  /*0ec0*/  LDC.64 R76, c[0x0][0x390] ;  /* 0x0000e400ff4c7b82 */ /* 0x000e220000000a00 */
[----:B----4-:R-:W-:Y:S02]  /*0ed0*/  ISETP.NE.U32.AND P2, PT, RZ, UR14, PT ;  /* 0x0000000eff007c0c */ /* 0x010fe4000bf45070 */
        /* <DEDUP_REMOVED lines=12> */
[----:B-----5:R-:W-:Y:S02]  /*0fa0*/  HADD2.F32 R5, -RZ, R76.H0_H0 ;  /* 0x2000004cff057230 */ /* 0x020fe40000004100 */
[----:B------:R-:W-:Y:S02]  /*0fb0*/  HADD2.F32 R8, -RZ, R64.H0_H0 ;  /* 0x20000040ff087230 */ /* 0x000fe40000004100 */
[----:B------:R-:W-:Y:S02]  /*0fc0*/  HADD2.F32 R72, -RZ, R77.H0_H0 ;  /* 0x2000004dff487230 */ /* 0x000fe40000004100 */
[----:B------:R-:W-:Y:S02]  /*0fd0*/  HADD2.F32 R73, -RZ, R65.H0_H0 ;  /* 0x20000041ff497230 */ /* 0x000fe40000004100 */
[----:B------:R-:W-:Y:S01]  /*0fe0*/  FADD.FTZ R5, R5, R8 ;  /* 0x0000000805057221 */ /* 0x000fe20000010000 */
[----:B------:R-:W-:Y:S02]  /*0ff0*/  HADD2.F32 R77, -RZ, R77.H1_H1 ;  /* 0x3000004dff4d7230 */ /* 0x000fe40000004100 */
[----:B------:R-:W-:-:S02]  /*1000*/  HADD2.F32 R8, -RZ, R65.H1_H1 ;  /* 0x30000041ff087230 */ /* 0x000fc40000004100 */
[----:B------:R-:W-:Y:S01]  /*1010*/  FADD.FTZ R72, R72, R73 ;  /* 0x0000004948487221 */ /* 0x000fe20000010000 */
[----:B------:R-:W-:Y:S02]  /*1020*/  HADD2.F32 R76, -RZ, R76.H1_H1 ;  /* 0x3000004cff4c7230 */ /* 0x000fe40000004100 */
[----:B------:R-:W-:Y:S02]  /*1030*/  HADD2.F32 R74, -RZ, R78.H0_H0 ;  /* 0x2000004eff4a7230 */ /* 0x000fe40000004100 */
[----:B------:R-:W-:Y:S01]  /*1040*/  FADD.FTZ R77, R77, R8 ;  /* 0x000000084d4d7221 */ /* 0x000fe20000010000 */
[----:B0-----:R-:W-:Y:S02]  /*1050*/  HADD2.F32 R80, -RZ, R79.H0_H0 ;  /* 0x2000004fff507230 */ /* 0x001fe40000004100 */
[----:B------:R-:W-:Y:S02]  /*1060*/  HADD2.F32 R13, -RZ, R64.H1_H1 ;  /* 0x30000040ff0d7230 */ /* 0x000fe40000004100 */
[----:B------:R-:W-:-:S02]  /*1070*/  HADD2.F32 R75, -RZ, R66.H0_H0 ;  /* 0x20000042ff4b7230 */ /* 0x000fc40000004100 */
[----:B------:R-:W-:Y:S02]  /*1080*/  HADD2.F32 R73, -RZ, R67.H0_H0 ;  /* 0x20000043ff497230 */ /* 0x000fe40000004100 */
[----:B------:R-:W-:Y:S01]  /*1090*/  FADD.FTZ R76, R76, R13 ;  /* 0x0000000d4c4c7221 */ /* 0x000fe20000010000 */
[----:B------:R-:W-:Y:S02]  /*10a0*/  HADD2.F32 R81, -RZ, R79.H1_H1 ;  /* 0x3000004fff517230 */ /* 0x000fe40000004100 */
[----:B------:R-:W-:Y:S01]  /*10b0*/  FADD.FTZ R74, R74, R75 ;  /* 0x0000004b4a4a7221 */ /* 0x000fe20000010000 */
[----:B------:R-:W-:Y:S02]  /*10c0*/  HADD2.F32 R78, -RZ, R78.H1_H1 ;  /* 0x3000004eff4e7230 */ /* 0x000fe40000004100 */
[----:B------:R-:W-:Y:S01]  /*10d0*/  FADD.FTZ R80, R80, R73 ;  /* 0x0000004950507221 */ /* 0x000fe20000010000 */
[----:B------:R-:W-:Y:S02]  /*10e0*/  HADD2.F32 R79, -RZ, R66.H1_H1 ;  /* 0x30000042ff4f7230 */ /* 0x000fe40000004100 */
[----:B------:R-:W-:-:S02]  /*10f0*/  HADD2.F32 R82, -RZ, R67.H1_H1 ;  /* 0x30000043ff527230 */ /* 0x000fc40000004100 */
[----:B------:R-:W-:Y:S02]  /*1100*/  HADD2.F32 R8, -RZ, R68.H0_H0 ;  /* 0x20000044ff087230 */ /* 0x000fe40000004100 */
[----:B------:R-:W-:Y:S01]  /*1110*/  FADD.FTZ R78, R78, R79 ;  /* 0x0000004f4e4e7221 */ /* 0x000fe20000010000 */
[----:B------:R-:W-:Y:S02]  /*1120*/  HADD2.F32 R13, -RZ, R69.H0_H0 ;  /* 0x20000045ff0d7230 */ /* 0x000fe40000004100 */
[----:B------:R-:W-:Y:S01]  /*1130*/  FADD.FTZ R81, R81, R82 ;  /* 0x0000005251517221 */ /* 0x000fe20000010000 */
[----:B------:R-:W-:Y:S02]  /*1140*/  HADD2.F32 R89, -RZ, R70.H0_H0 ;  /* 0x20000046ff597230 */ /* 0x000fe40000004100 */
[----:B------:R-:W-:Y:S01]  /*1150*/  FADD.FTZ R5, R5, R8 ;  /* 0x0000000805057221 */ /* 0x000fe20000010000 */
[--C-:B------:R-:W-:Y:S02]  /*1160*/  HADD2.F32 R91, -RZ, R71.reuse.H0_H0 ;  /* 0x20000047ff5b7230 */ /* 0x100fe40000004100 */
[----:B------:R-:W-:Y:S01]  /*1170*/  FADD.FTZ R13, R72, R13 ;  /* 0x0000000d480d7221 */ /* 0x000fe20000010000 */
[----:B------:R-:W-:-:S02]  /*1180*/  HADD2.F32 R92, -RZ, R71.H1_H1 ;  /* 0x30000047ff5c7230 */ /* 0x000fc40000004100 */
[----:B------:R-:W-:Y:S01]  /*1190*/  FADD.FTZ R89, R74, R89 ;  /* 0x000000594a597221 */ /* 0x000fe20000010000 */
[----:B------:R-:W-:Y:S02]  /*11a0*/  HADD2.F32 R75, -RZ, R70.H1_H1 ;  /* 0x30000046ff4b7230 */ /* 0x000fe40000004100 */
[----:B------:R-:W-:Y:S01]  /*11b0*/  FADD.FTZ R91, R80, R91 ;  /* 0x0000005b505b7221 */ /* 0x000fe20000010000 */
[----:B------:R-:W-:Y:S02]  /*11c0*/  HADD2.F32 R84, -RZ, R69.H1_H1 ;  /* 0x30000045ff547230 */ /* 0x000fe40000004100 */
[----:B------:R-:W-:Y:S01]  /*11d0*/  FADD.FTZ R92, R81, R92 ;  /* 0x0000005c515c7221 */ /* 0x000fe20000010000 */
[----:B------:R-:W-:Y:S02]  /*11e0*/  HADD2.F32 R73, -RZ, R68.H1_H1 ;  /* 0x30000044ff497230 */ /* 0x000fe40000004100 */
[----:B------:R-:W-:Y:S01]  /*11f0*/  FADD.FTZ R86, R78, R75 ;  /* 0x0000004b4e567221 */ /* 0x000fe20000010000 */
[----:B------:R-:W-:Y:S01]  /*1200*/  FADD.FTZ R84, R77, R84 ;  /* 0x000000544d547221 */ /* 0x000fe20000010000 */
[----:B------:R-:W-:Y:S01]  /*1210*/  F2FP.F16.F32.PACK_AB R75, R92, R91 ;  /* 0x0000005b5c4b723e */ /* 0x000fe200000000ff */
[----:B------:R-:W-:-:S02]  /*1220*/  FADD.FTZ R8, R76, R73 ;  /* 0x000000494c087221 */ /* 0x000fc40000010000 */
[----:B------:R-:W-:Y:S02]  /*1230*/  F2FP.F16.F32.PACK_AB R74, R86, R89 ;  /* 0x00000059564a723e */ /* 0x000fe400000000ff */
[----:B------:R-:W-:Y:S02]  /*1240*/  F2FP.F16.F32.PACK_AB R73, R84, R13 ;  /* 0x0000000d5449723e */ /* 0x000fe400000000ff */
[----:B------:R-:W-:Y:S01]  /*1250*/  F2FP.F16.F32.PACK_AB R72, R8, R5 ;  /* 0x000000050848723e */ /* 0x000fe200000000ff */
[----:B------:R-:W-:Y:S06]  /*1260*/  BRA `(.L_x_1353) ;  /* 0x00000004000c7947 */ /* 0x000fec0003800000 */
.L_x_1352:
[----:B-----5:R-:W-:Y:S02]  /*1270*/  HADD2.F32 R5, -RZ, R76.H0_H0 ;  /* 0x2000004cff057230 */ /* 0x020fe40000004100 */
[----:B------:R-:W-:Y:S02]  /*1280*/  HADD2.F32 R8, -RZ, R64.H0_H0 ;  /* 0x20000040ff087230 */ /* 0x000fe40000004100 */
[----:B------:R-:W-:Y:S02]  /*1290*/  HADD2.F32 R13, -RZ, R77.H0_H0 ;  /* 0x2000004dff0d7230 */ /* 0x000fe40000004100 */
[----:B------:R-:W-:Y:S02]  /*12a0*/  HADD2.F32 R89, -RZ, R78.H0_H0 ;  /* 0x2000004eff597230 */ /* 0x000fe40000004100 */
[----:B------:R-:W-:Y:S01]  /*12b0*/  FADD.FTZ R5, R5, R8 ;  /* 0x0000000805057221 */ /* 0x000fe20000010000 */
[----:B------:R-:W-:Y:S02]  /*12c0*/  HADD2.F32 R91, -RZ, R79.H0_H0 ;  /* 0x2000004fff5b7230 */ /* 0x000fe40000004100 */
[----:B------:R-:W-:-:S02]  /*12d0*/  HADD2.F32 R8, -RZ, R67.H0_H0 ;  /* 0x20000043ff087230 */ /* 0x000fc40000004100 */
[----:B------:R-:W-:Y:S02]  /*12e0*/  HADD2.F32 R76, -RZ, R76.H1_H1 ;  /* 0x3000004cff4c7230 */ /* 0x000fe40000004100 */
[----:B------:R-:W-:Y:S02]  /*12f0*/  HADD2.F32 R77, -RZ, R77.H1_H1 ;  /* 0x3000004dff4d7230 */ /* 0x000fe40000004100 */
[----:B------:R-:W-:Y:S01]  /*1300*/  FADD.FTZ R91, R91, R8 ;  /* 0x000000085b5b7221 */ /* 0x000fe20000010000 */
[----:B------:R-:W-:Y:S02]  /*1310*/  HADD2.F32 R78, -RZ, R78.H1_H1 ;  /* 0x3000004eff4e7230 */ /* 0x000fe40000004100 */
[----:B------:R-:W-:Y:S02]  /*1320*/  HADD2.F32 R72, -RZ, R65.H0_H0 ;  /* 0x20000041ff487230 */ /* 0x000fe40000004100 */
[----:B------:R-:W-:Y:S02]  /*1330*/  HADD2.F32 R74, -RZ, R66.H0_H0 ;  /* 0x20000042ff4a7230 */ /* 0x000fe40000004100 */
[----:B------:R-:W-:-:S02]  /*1340*/  HADD2.F32 R79, -RZ, R79.H1_H1 ;  /* 0x3000004fff4f7230 */ /* 0x000fc40000004100 */
[----:B------:R-:W-:Y:S01]  /*1350*/  FADD.FTZ R13, R13, R72 ;  /* 0x000000480d0d7221 */ /* 0x000fe20000010000 */
[----:B------:R-:W-:Y:S02]  /*1360*/  HADD2.F32 R92, -RZ, R67.H1_H1 ;  /* 0x30000043ff5c7230 */ /* 0x000fe40000004100 */
[----:B------:R-:W-:Y:S01]  /*1370*/  FADD.FTZ R89, R89, R74 ;  /* 0x0000004a59597221 */ /* 0x000fe20000010000 */
[----:B------:R-:W-:Y:S02]  /*1380*/  HADD2.F32 R75, -RZ, R66.H1_H1 ;  /* 0x30000042ff4b7230 */ /* 0x000fe40000004100 */
        /* <DEDUP_REMOVED lines=11> */
.L_x_1351:
[----:B------:R-:W-:Y:S05]  /*1440*/  @!P2 BRA `(.L_x_1354) ;  /* 0x000000000074a947 */ /* 0x000fea0003800000 */
        /* <DEDUP_REMOVED lines=29> */
.L_x_1354:
[--C-:B-----5:R-:W-:Y:S02]  /*1620*/  HADD2.F32 R5, -RZ, R76.reuse.H0_H0 ;  /* 0x2000004cff057230 */ /* 0x120fe40000004100 */
[----:B------:R-:W-:Y:S02]  /*1630*/  HADD2.F32 R8, -RZ, R76.H1_H1 ;  /* 0x3000004cff087230 */ /* 0x000fe40000004100 */
[--C-:B------:R-:W-:Y:S02]  /*1640*/  HADD2.F32 R13, -RZ, R77.reuse.H0_H0 ;  /* 0x2000004dff0d7230 */ /* 0x100fe40000004100 */
[----:B------:R-:W-:Y:S02]  /*1650*/  HADD2.F32 R84, -RZ, R77.H1_H1 ;  /* 0x3000004dff547230 */ /* 0x000fe40000004100 */
[--C-:B------:R-:W-:Y:S02]  /*1660*/  HADD2.F32 R89, -RZ, R78.reuse.H0_H0 ;  /* 0x2000004eff597230 */ /* 0x100fe40000004100 */
[----:B------:R-:W-:-:S02]  /*1670*/  HADD2.F32 R86, -RZ, R78.H1_H1 ;  /* 0x3000004eff567230 */ /* 0x000fc40000004100 */
[--C-:B------:R-:W-:Y:S02]  /*1680*/  HADD2.F32 R91, -RZ, R79.reuse.H0_H0 ;  /* 0x2000004fff5b7230 */ /* 0x100fe40000004100 */
[----:B------:R-:W-:-:S07]  /*1690*/  HADD2.F32 R92, -RZ, R79.H1_H1 ;  /* 0x3000004fff5c7230 */ /* 0x000fce0000004100 */
.L_x_1353:
[----:B------:R-:W1:Y:S01]  /*16a0*/  @P0 LDC.64 R76, c[0x0][0x3a8] ;  /* 0x0000ea00ff4c0b82 */ /* 0x000e620000000a00 */
[C---:B0-----:R-:W-:Y:S01]  /*16b0*/  IADD3 R80, PT, PT, R101.reuse, 0x100, RZ ;  /* 0x0000010065507810 */ /* 0x041fe20007ffe0ff */
[----:B-1----:R-:W-:-:S05]  /*16c0*/  @P0 IMAD.WIDE.U32 R76, R101, 0x10, R76 ;  /* 0x00000010654c0825 */ /* 0x002fca00078e004c */
[----:B------:R0:W-:Y:S02]  /*16d0*/  @P0 STG.E.128 desc[UR6][R76.64], R72 ;  /* 0x000000484c000986 */ /* 0x0001e4000c101d06 */
.L_x_1350:
[----:B----4-:R-:W-:Y:S05]  /*16e0*/  BSYNC.RECONVERGENT B0 ;  /* 0x0000000000007941 */ /* 0x010fea0003800200 */
.L_x_1349:
[----:B------:R-:W-:Y:S01]  /*16f0*/  ISETP.GE.U32.AND P3, PT, R2, 0x200, PT ;  /* 0x000002000200780c */ /* 0x000fe20003f66070 */
[----:B------:R-:W-:-:S12]  /*1700*/  BSSY.RECONVERGENT B0, `(.L_x_1355) ;  /* 0x000008b000007945 */ /* 0x000fd80003800200 */
[----:B------:R-:W-:Y:S05]  /*1710*/  @!P3 BRA `(.L_x_1356) ;  /* 0x000000080024b947 */ /* 0x000fea0003800000 */
[----:B------:R-:W-:Y:S01]  /*1720*/  ISETP.NE.U32.AND P1, PT, RZ, UR12, PT ;  /* 0x0000000cff007c0c */ /* 0x000fe2000bf25070 */
[----:B0-----:R-:W0:Y:S01]  /*1730*/  LDC.64 R76, c[0x0][0x390] ;  /* 0x0000e400ff4c7b82 */ /* 0x001e220000000a00 */
        /* <DEDUP_REMOVED lines=17> */
[--C-:B-----5:R-:W-:Y:S02]  /*1850*/  HADD2.F32 R7, -RZ, R76.reuse.H0_H0 ;  /* 0x2000004cff077230 */ /* 0x120fe40000004100 */
[----:B------:R-:W-:Y:S02]  /*1860*/  HADD2.F32 R6, -RZ, R76.H1_H1 ;  /* 0x3000004cff067230 */ /* 0x000fe40000004100 */
[--C-:B------:R-:W-:Y:S02]  /*1870*/  HADD2.F32 R11, -RZ, R77.reuse.H0_H0 ;  /* 0x2000004dff0b7230 */ /* 0x100fe40000004100 */
[----:B------:R-:W-:Y:S02]  /*1880*/  HADD2.F32 R14, -RZ, R77.H1_H1 ;  /* 0x3000004dff0e7230 */ /* 0x000fe40000004100 */
[--C-:B------:R-:W-:Y:S02]  /*1890*/  HADD2.F32 R87, -RZ, R78.reuse.H0_H0 ;  /* 0x2000004eff577230 */ /* 0x100fe40000004100 */
[----:B------:R-:W-:-:S02]  /*18a0*/  HADD2.F32 R88, -RZ, R78.H1_H1 ;  /* 0x3000004eff587230 */ /* 0x000fc40000004100 */
[--C-:B------:R-:W-:Y:S02]  /*18b0*/  HADD2.F32 R93, -RZ, R79.reuse.H0_H0 ;  /* 0x2000004fff5d7230 */ /* 0x100fe40000004100 */
[----:B------:R-:W-:Y:S01]  /*18c0*/  HADD2.F32 R94, -RZ, R79.H1_H1 ;  /* 0x3000004fff5e7230 */ /* 0x000fe20000004100 */
[----:B------:R-:W-:Y:S06]  /*18d0*/  BRA `(.L_x_1359) ;  /* 0x0000000400a47947 */ /* 0x000fec0003800000 */
.L_x_1358:
[----:B-----5:R-:W-:Y:S02]  /*18e0*/  HADD2.F32 R7, -RZ, R76.H0_H0 ;  /* 0x2000004cff077230 */ /* 0x020fe40000004100 */
[----:B------:R-:W-:Y:S02]  /*18f0*/  HADD2.F32 R6, -RZ, R68.H0_H0 ;  /* 0x20000044ff067230 */ /* 0x000fe40000004100 */
[----:B------:R-:W-:Y:S02]  /*1900*/  HADD2.F32 R11, -RZ, R77.H0_H0 ;  /* 0x2000004dff0b7230 */ /* 0x000fe40000004100 */
[----:B------:R-:W-:Y:S02]  /*1910*/  HADD2.F32 R14, -RZ, R69.H0_H0 ;  /* 0x20000045ff0e7230 */ /* 0x000fe40000004100 */
[----:B------:R-:W-:Y:S01]  /*1920*/  FADD.FTZ R7, R6, R7 ;  /* 0x0000000706077221 */ /* 0x000fe20000010000 */
[----:B------:R-:W-:Y:S02]  /*1930*/  HADD2.F32 R87, -RZ, R78.H0_H0 ;  /* 0x2000004eff577230 */ /* 0x000fe40000004100 */
[----:B------:R-:W-:-:S02]  /*1940*/  HADD2.F32 R93, -RZ, R79.H0_H0 ;  /* 0x2000004fff5d7230 */ /* 0x000fc40000004100 */
[----:B------:R-:W-:Y:S01]  /*1950*/  FADD.FTZ R11, R14, R11 ;  /* 0x0000000b0e0b7221 */ /* 0x000fe20000010000 */
[----:B------:R-:W-:Y:S02]  /*1960*/  HADD2.F32 R6, -RZ, R71.H0_H0 ;  /* 0x20000047ff067230 */ /* 0x000fe40000004100 */
[----:B------:R-:W-:Y:S02]  /*1970*/  HADD2.F32 R76, -RZ, R76.H1_H1 ;  /* 0x3000004cff4c7230 */ /* 0x000fe40000004100 */
[----:B------:R-:W-:Y:S02]  /*1980*/  HADD2.F32 R77, -RZ, R77.H1_H1 ;  /* 0x3000004dff4d7230 */ /* 0x000fe40000004100 */
[----:B------:R-:W-:Y:S01]  /*1990*/  FADD.FTZ R93, R6, R93 ;  /* 0x0000005d065d7221 */ /* 0x000fe20000010000 */
[----:B------:R-:W-:Y:S02]  /*19a0*/  HADD2.F32 R78, -RZ, R78.H1_H1 ;  /* 0x3000004eff4e7230 */ /* 0x000fe40000004100 */
[----:B------:R-:W-:-:S02]  /*19b0*/  HADD2.F32 R72, -RZ, R70.H0_H0 ;  /* 0x20000046ff487230 */ /* 0x000fc40000004100 */
[----:B------:R-:W-:Y:S02]  /*19c0*/  HADD2.F32 R79, -RZ, R79.H1_H1 ;  /* 0x3000004fff4f7230 */ /* 0x000fe40000004100 */
[----:B------:R-:W-:Y:S02]  /*19d0*/  HADD2.F32 R94, -RZ, R71.H1_H1 ;  /* 0x30000047ff5e7230 */ /* 0x000fe40000004100 */
[----:B------:R-:W-:Y:S01]  /*19e0*/  FADD.FTZ R87, R72, R87 ;  /* 0x0000005748577221 */ /* 0x000fe20000010000 */
[----:B------:R-:W-:Y:S02]  /*19f0*/  HADD2.F32 R75, -RZ, R70.H1_H1 ;  /* 0x30000046ff4b7230 */ /* 0x000fe40000004100 */
[----:B------:R-:W-:Y:S02]  /*1a00*/  HADD2.F32 R14, -RZ, R69.H1_H1 ;  /* 0x30000045ff0e7230 */ /* 0x000fe40000004100 */
[----:B------:R-:W-:Y:S01]  /*1a10*/  FADD.FTZ R94, R94, R79 ;  /* 0x0000004f5e5e7221 */ /* 0x000fe20000010000 */
[----:B------:R-:W-:-:S02]  /*1a20*/  HADD2.F32 R73, -RZ, R68.H1_H1 ;  /* 0x30000044ff497230 */ /* 0x000fc40000004100 */
[----:B------:R-:W-:Y:S01]  /*1a30*/  FADD.FTZ R88, R75, R78 ;  /* 0x0000004e4b587221 */ /* 0x000fe20000010000 */
[----:B------:R-:W-:Y:S01]  /*1a40*/  FADD.FTZ R14, R14, R77 ;  /* 0x0000004d0e0e7221 */ /* 0x000fe20000010000 */
[----:B------:R-:W-:Y:S01]  /*1a50*/  F2FP.F16.F32.PACK_AB R75, R94, R93 ;  /* 0x0000005d5e4b723e */ /* 0x000fe200000000ff */
[----:B------:R-:W-:Y:S02]  /*1a60*/  FADD.FTZ R6, R73, R76 ;  /* 0x0000004c49067221 */ /* 0x000fe40000010000 */
[----:B------:R-:W-:Y:S02]  /*1a70*/  F2FP.F16.F32.PACK_AB R74, R88, R87 ;  /* 0x00000057584a723e */ /* 0x000fe400000000ff */
[----:B------:R-:W-:Y:S02]  /*1a80*/  F2FP.F16.F32.PACK_AB R73, R14, R11 ;  /* 0x0000000b0e49723e */ /* 0x000fe400000000ff */
[----:B------:R-:W-:Y:S01]  /*1a90*/  F2FP.F16.F32.PACK_AB R72, R6, R7 ;  /* 0x000000070648723e */ /* 0x000fe200000000ff */
[----:B------:R-:W-:Y:S06]  /*1aa0*/  BRA `(.L_x_1359) ;  /* 0x0000000400307947 */ /* 0x000fec0003800000 */
.L_x_1357:
[----:B------:R-:W-:-:S04]  /*1ab0*/  UISETP.NE.U32.AND UP0, UPT, UR14, URZ, UPT ;  /* 0x000000ff0e00728c */ /* 0x000fc8000bf05070 */
[----:B------:R-:W-:-:S09]  /*1ac0*/  UISETP.NE.AND.EX UP0, UPT, UR15, URZ, UPT, UP0 ;  /* 0x000000ff0f00728c */ /* 0x000fd2000bf05300 */
[----:B------:R-:W-:Y:S05]  /*1ad0*/  BRA.U UP0, `(.L_x_1360) ;  /* 0x0000000100747547 */ /* 0x000fea000b800000 */
        /* <DEDUP_REMOVED lines=29> */
.L_x_1360:
[----:B-----5:R-:W-:Y:S02]  /*1cb0*/  HADD2.F32 R6, -RZ, R76.H0_H0 ;  /* 0x2000004cff067230 */ /* 0x020fe40000004100 */
[----:B------:R-:W-:Y:S02]  /*1cc0*/  HADD2.F32 R7, -RZ, R64.H0_H0 ;  /* 0x20000040ff077230 */ /* 0x000fe40000004100 */
[----:B------:R-:W-:Y:S02]  /*1cd0*/  HADD2.F32 R76, -RZ, R76.H1_H1 ;  /* 0x3000004cff4c7230 */ /* 0x000fe40000004100 */
[----:B------:R-:W-:Y:S02]  /*1ce0*/  HADD2.F32 R14, -RZ, R77.H0_H0 ;  /* 0x2000004dff0e7230 */ /* 0x000fe40000004100 */
[----:B------:R-:W-:Y:S01]  /*1cf0*/  FADD.FTZ R7, R7, R6 ;  /* 0x0000000607077221 */ /* 0x000fe20000010000 */
[----:B------:R-:W-:Y:S02]  /*1d00*/  HADD2.F32 R11, -RZ, R64.H1_H1 ;  /* 0x30000040ff0b7230 */ /* 0x000fe40000004100 */
[----:B------:R-:W-:-:S02]  /*1d10*/  HADD2.F32 R73, -RZ, R65.H0_H0 ;  /* 0x20000041ff497230 */ /* 0x000fc40000004100 */
[----:B------:R-:W-:Y:S02]  /*1d20*/  HADD2.F32 R77, -RZ, R77.H1_H1 ;  /* 0x3000004dff4d7230 */ /* 0x000fe40000004100 */
[----:B------:R-:W-:Y:S01]  /*1d30*/  FADD.FTZ R76, R11, R76 ;  /* 0x0000004c0b4c7221 */ /* 0x000fe20000010000 */
[----:B------:R-:W-:Y:S02]  /*1d40*/  HADD2.F32 R6, -RZ, R65.H1_H1 ;  /* 0x30000041ff067230 */ /* 0x000fe40000004100 */
[----:B------:R-:W-:Y:S01]  /*1d50*/  FADD.FTZ R14, R73, R14 ;  /* 0x0000000e490e7221 */ /* 0x000fe20000010000 */
[----:B------:R-:W-:Y:S02]  /*1d60*/  HADD2.F32 R72, -RZ, R78.H0_H0 ;  /* 0x2000004eff487230 */ /* 0x000fe40000004100 */
[----:B------:R-:W-:Y:S02]  /*1d70*/  HADD2.F32 R74, -RZ, R79.H0_H0 ;  /* 0x2000004fff4a7230 */ /* 0x000fe40000004100 */
[----:B------:R-:W-:Y:S01]  /*1d80*/  FADD.FTZ R77, R6, R77 ;  /* 0x0000004d064d7221 */ /* 0x000fe20000010000 */
[----:B------:R-:W-:-:S02]  /*1d90*/  HADD2.F32 R75, -RZ, R66.H0_H0 ;  /* 0x20000042ff4b7230 */ /* 0x000fc40000004100 */
[----:B------:R-:W-:Y:S02]  /*1da0*/  HADD2.F32 R73, -RZ, R67.H0_H0 ;  /* 0x20000043ff497230 */ /* 0x000fe40000004100 */
[----:B------:R-:W-:Y:S02]  /*1db0*/  HADD2.F32 R11, -RZ, R69.H0_H0 ;  /* 0x20000045ff0b7230 */ /* 0x000fe40000004100 */
[----:B------:R-:W-:Y:S01]  /*1dc0*/  FADD.FTZ R72, R75, R72 ;  /* 0x000000484b487221 */ /* 0x000fe20000010000 */
[----:B------:R-:W-:Y:S02]  /*1dd0*/  HADD2.F32 R81, -RZ, R79.H1_H1 ;  /* 0x3000004fff517230 */ /* 0x000fe40000004100 */
[----:B------:R-:W-:Y:S01]  /*1de0*/  FADD.FTZ R74, R73, R74 ;  /* 0x0000004a494a7221 */ /* 0x000fe20000010000 */
[----:B------:R-:W-:Y:S02]  /*1df0*/  HADD2.F32 R78, -RZ, R78.H1_H1 ;  /* 0x3000004eff4e7230 */ /* 0x000fe40000004100 */
[----:B------:R-:W-:Y:S01]  /*1e00*/  FADD.FTZ R11, R11, R14 ;  /* 0x0000000e0b0b7221 */ /* 0x000fe20000010000 */
[----:B------:R-:W-:-:S02]  /*1e10*/  HADD2.F32 R79, -RZ, R66.H1_H1 ;  /* 0x30000042ff4f7230 */ /* 0x000fc40000004100 */
[----:B------:R-:W-:Y:S02]  /*1e20*/  HADD2.F32 R82, -RZ, R67.H1_H1 ;  /* 0x30000043ff527230 */ /* 0x000fe40000004100 */
        /* <DEDUP_REMOVED lines=19> */
[----:B------:R-:W-:-:S07]  /*1f60*/  F2FP.F16.F32.PACK_AB R72, R6, R7 ;  /* 0x000000070648723e */ /* 0x000fce00000000ff */
.L_x_1359:
[----:B------:R-:W0:Y:S02]  /*1f70*/  @P0 LDC.64 R76, c[0x0][0x3a8] ;  /* 0x0000ea00ff4c0b82 */ /* 0x000e240000000a00 */
[C---:B0-----:R-:W-:Y:S01]  /*1f80*/  @P0 IMAD.WIDE.U32 R76, R80.reuse, 0x10, R76 ;  /* 0x00000010504c0825 */ /* 0x041fe200078e004c */
[----:B------:R-:W-:-:S04]  /*1f90*/  IADD3 R80, PT, PT, R80, 0x100, RZ ;  /* 0x0000010050507810 */ /* 0x000fc80007ffe0ff */
[----:B------:R1:W-:Y:S03]  /*1fa0*/  @P0 STG.E.128 desc[UR6][R76.64], R72 ;  /* 0x000000484c000986 */ /* 0x0003e6000c101d06 */
.L_x_1356:
[----:B------:R-:W-:Y:S05]  /*1fb0*/  BSYNC.RECONVERGENT B0 ;  /* 0x0000000000007941 */ /* 0x000fea0003800200 */
.L_x_1355:
        /* <DEDUP_REMOVED lines=31> */
.L_x_1364:
        /* <DEDUP_REMOVED lines=29> */
.L_x_1363:
        /* <DEDUP_REMOVED lines=32> */
.L_x_1366:
        /* <DEDUP_REMOVED lines=44> */
.L_x_1365:
[----:B------:R-:W0:Y:S02]  /*2840*/  @P0 LDC.64 R76, c[0x0][0x3a8] ;  /* 0x0000ea00ff4c0b82 */ /* 0x000e240000000a00 */
[----:B0-----:R-:W-:-:S05]  /*2850*/  @P0 IMAD.WIDE.U32 R76, R80, 0x10, R76 ;  /* 0x00000010504c0825 */ /* 0x001fca00078e004c */
[----:B------:R2:W-:Y:S02]  /*2860*/  @P0 STG.E.128 desc[UR6][R76.64], R72 ;  /* 0x000000484c000986 */ /* 0x0005e4000c101d06 */
.L_x_1362:
[----:B------:R-:W-:Y:S05]  /*2870*/  BSYNC.RECONVERGENT B0 ;  /* 0x0000000000007941 */ /* 0x000fea0003800200 */
.L_x_1361:
[----:B012---:R-:W-:Y:S01]  /*2880*/  FADD.FTZ R77, RZ, R5 ;  /* 0x00000005ff4d7221 */ /* 0x007fe20000010000 */
[C---:B------:R-:W-:Y:S01]  /*2890*/  ISETP.GE.U32.AND P1, PT, R2.reuse, 0x100, PT ;  /* 0x000001000200780c */ /* 0x040fe20003f26070 */
[----:B------:R-:W0:Y:S01]  /*28a0*/  S2R R102, SR_TID.X ;  /* 0x0000000000667919 */ /* 0x000e220000002100 */
[----:B------:R-:W-:Y:S01]  /*28b0*/  ISETP.GT.U32.AND P5, PT, R2, 0x1ff, PT ;  /* 0x000001ff0200780c */ /* 0x000fe20003fa4070 */
[----:B------:R-:W-:Y:S01]  /*28c0*/  FADD.FTZ R76, R8, R77 ;  /* 0x0000004d084c7221 */ /* 0x000fe20000010000 */
[----:B------:R-:W-:Y:S01]  /*28d0*/  ISETP.GT.U32.AND P2, PT, R2, 0x2ff, PT ;  /* 0x000002ff0200780c */ /* 0x000fe20003f44070 */
[----:B------:R-:W-:Y:S02]  /*28e0*/  BSSY.RECONVERGENT B0, `(.L_x_1367) ;  /* 0x000006a000007945 */ /* 0x000fe40003800200 */
        /* <DEDUP_REMOVED lines=33> */
[----:B------:R-:W-:-:S04]  /*2b00*/  FMUL.FTZ R78, R3, R78 ;  /* 0x0000004e034e7220 */ /* 0x000fc80000410000 */
[--C-:B------:R-:W-:Y:S01]  /*2b10*/  FADD.FTZ R76, R5, -R78.reuse ;  /* 0x8000004e054c7221 */ /* 0x100fe20000010000 */
[--C-:B------:R-:W-:Y:S01]  /*2b20*/  FADD.FTZ R83, R8, -R78.reuse ;  /* 0x8000004e08537221 */ /* 0x100fe20000010000 */
[--C-:B------:R-:W-:Y:S01]  /*2b30*/  FADD.FTZ R77, R13, -R78.reuse ;  /* 0x8000004e0d4d7221 */ /* 0x100fe20000010000 */
[--C-:B------:R-:W-:Y:S01]  /*2b40*/  FADD.FTZ R79, R84, -R78.reuse ;  /* 0x8000004e544f7221 */ /* 0x100fe20000010000 */
[----:B------:R-:W-:Y:S01]  /*2b50*/  FFMA.FTZ R76, R76, R76, RZ ;  /* 0x0000004c4c4c7223 */ /* 0x000fe200000100ff */
[--C-:B------:R-:W-:Y:S01]  /*2b60*/  FADD.FTZ R80, R6, -R78.reuse ;  /* 0x8000004e06507221 */ /* 0x100fe20000010000 */
[----:B------:R-:W-:Y:S02]  /*2b70*/  FADD.FTZ R82, R11, -R78 ;  /* 0x8000004e0b527221 */ /* 0x000fe40000010000 */
[----:B------:R-:W-:Y:S01]  /*2b80*/  FFMA.FTZ R76, R83, R83, R76 ;  /* 0x00000053534c7223 */ /* 0x000fe2000001004c */
[----:B0-----:R-:W-:-:S03]  /*2b90*/  LOP3.LUT R83, R102, 0x1f, RZ, 0xc0, !PT ;  /* 0x0000001f66537812 */ /* 0x001fc600078ec0ff */
        /* <DEDUP_REMOVED lines=62> */
.L_x_1368:
[----:B------:R-:W-:Y:S05]  /*2f80*/  BSYNC.RECONVERGENT B0 ;  /* 0x0000000000007941 */ /* 0x000fea0003800200 */
.L_x_1367:
        /* <DEDUP_REMOVED lines=12> */
.L_x_1370:
[----:B------:R-:W-:Y:S05]  /*3050*/  BSYNC.RECONVERGENT B0 ;  /* 0x0000000000007941 */ /* 0x000fea0003800200 */
.L_x_1369:
[----:B------:R-:W1:Y:S01]  /*3060*/  SHFL.DOWN PT, R78, R83, 0x4, 0x1f ;  /* 0x08801f00534e7f89 */ /* 0x000e6200000e0000 */
[----:B------:R-:W-:Y:S01]  /*3070*/  ISETP.NE.AND P2, PT, R102, RZ, PT ;  /* 0x000000ff6600720c */ /* 0x000fe20003f45270 */
[----:B------:R-:W-:Y:S01]  /*3080*/  BSSY.RECONVERGENT B0, `(.L_x_1371) ;  /* 0x0000091000007945 */ /* 0x000fe20003800200 */
[----:B------:R-:W-:Y:S01]  /*3090*/  ISETP.NE.AND P5, PT, RZ, UR8, PT ;  /* 0x00000008ff007c0c */ /* 0x000fe2000bfa5270 */
[----:B0-----:R-:W0:Y:S04]  /*30a0*/  SHFL.DOWN PT, R79, R76, 0x4, 0x1f ;  /* 0x08801f004c4f7f89 */ /* 0x001e2800000e0000 */
[----:B------:R-:W2:Y:S01]  /*30b0*/  SHFL.DOWN PT, R80, R77, 0x4, 0x1f ;  /* 0x08801f004d507f89 */ /* 0x000ea200000e0000 */
[----:B-1----:R-:W-:Y:S02]  /*30c0*/  IADD3 R81, PT, PT, R78, R83, RZ ;  /* 0x000000534e517210 */ /* 0x002fe40007ffe0ff */
[----:B------:R-:W-:-:S02]  /*30d0*/  I2FP.F32.S32 R98, R78 ;  /* 0x0000004e00627245 */ /* 0x000fc40000201400 */
[----:B------:R-:W-:Y:S01]  /*30e0*/  I2FP.F32.S32 R82, R81 ;  /* 0x0000005100527245 */ /* 0x000fe20000201400 */
[----:B------:R-:W1:Y:S01]  /*30f0*/  SHFL.DOWN PT, R104, R81, 0x2, 0x1f ;  /* 0x08401f0051687f89 */ /* 0x000e6200000e0000 */
[----:B------:R-:W-:Y:S01]  /*3100*/  I2FP.F32.S32 R78, R83 ;  /* 0x00000053004e7245 */ /* 0x000fe20000201400 */
[C---:B0-----:R-:W-:Y:S01]  /*3110*/  FMUL.FTZ R97, R79.reuse, R98 ;  /* 0x000000624f617220 */ /* 0x041fe20000410000 */
[----:B------:R-:W0:Y:S01]  /*3120*/  MUFU.RCP R96, R82 ;  /* 0x0000005200607308 */ /* 0x000e220000001000 */
[----:B------:R-:W-:Y:S01]  /*3130*/  FADD.FTZ R79, -R79, R76 ;  /* 0x0000004c4f4f7221 */ /* 0x000fe20000010100 */
[----:B--2---:R-:W-:Y:S01]  /*3140*/  FADD.FTZ R77, R80, R77 ;  /* 0x0000004d504d7221 */ /* 0x004fe20000010000 */
[----:B------:R-:W-:Y:S02]  /*3150*/  FFMA.FTZ R97, R78, R76, R97 ;  /* 0x0000004c4e617223 */ /* 0x000fe40000010061 */
        /* <DEDUP_REMOVED lines=42> */
[C---:B--2---:R-:W-:Y:S01]  /*3400*/  FMUL.FTZ R81, R97.reuse, R97 ;  /* 0x0000006161517220 */ /* 0x044fe20000410000 */
[----:B------:R-:W-:-:S04]  /*3410*/  FSEL R104, R97, RZ, !P5 ;  /* 0x000000ff61687208 */ /* 0x000fc80006800000 */
[----:B------:R-:W-:Y:S01]  /*3420*/  FSEL R96, R81, RZ, P5 ;  /* 0x000000ff51607208 */ /* 0x000fe20002800000 */
[----:B---3--:R-:W-:-:S04]  /*3430*/  @!P2 IMAD.WIDE R78, R0, 0x4, R78 ;  /* 0x00000004004ea825 */ /* 0x008fc800078e024e */
[----:B-1----:R-:W-:-:S04]  /*3440*/  FFMA.FTZ R81, R80, UR9, R83 ;  /* 0x0000000950517c23 */ /* 0x002fc80008010053 */
[----:B------:R-:W-:Y:S01]  /*3450*/  FADD.FTZ R81, R81, R96 ;  /* 0x0000006051517221 */ /* 0x000fe20000010000 */
[----:B------:R0:W-:Y:S03]  /*3460*/  @!P2 STG.E desc[UR6][R78.64], R97 ;  /* 0x000000614e00a986 */ /* 0x0001e6000c101906 */
[----:B------:R-:W1:Y:S02]  /*3470*/  MUFU.RSQ R103, R81 ;  /* 0x0000005100677308 */ /* 0x000e640000001400 */
[----:B-1----:R0:W-:Y:S01]  /*3480*/  @!P2 STG.E desc[UR6][R76.64], R103 ;  /* 0x000000674c00a986 */ /* 0x0021e2000c101906 */
[----:B------:R-:W-:Y:S05]  /*3490*/  @!P1 BRA `(.L_x_1372) ;  /* 0x00000004003c9947 */ /* 0x000fea0003800000 */
[--C-:B0-----:R-:W-:Y:S01]  /*34a0*/  FADD.FTZ R76, R91, -R104.reuse ;  /* 0x800000685b4c7221 */ /* 0x101fe20000010000 */
[----:B-----5:R-:W-:Y:S02]  /*34b0*/  HADD2.F32 R77, -RZ, R19.H0_H0 ;  /* 0x20000013ff4d7230 */ /* 0x020fe40000004100 */
[----:B------:R-:W-:Y:S01]  /*34c0*/  FADD.FTZ R78, R92, -R104 ;  /* 0x800000685c4e7221 */ /* 0x000fe20000010000 */
[----:B------:R-:W-:Y:S02]  /*34d0*/  HADD2.F32 R79, -RZ, R39.H0_H0 ;  /* 0x20000027ff4f7230 */ /* 0x000fe40000004100 */
[C---:B------:R-:W-:Y:S01]  /*34e0*/  FMUL.FTZ R76, R103.reuse, R76 ;  /* 0x0000004c674c7220 */ /* 0x040fe20000410000 */
[----:B------:R-:W-:Y:S02]  /*34f0*/  HADD2.F32 R81, -RZ, R23.H0_H0 ;  /* 0x20000017ff517230 */ /* 0x000fe40000004100 */
[----:B------:R-:W-:Y:S01]  /*3500*/  FMUL.FTZ R83, R103, R78 ;  /* 0x0000004e67537220 */ /* 0x000fe20000410000 */
[----:B------:R-:W-:-:S02]  /*3510*/  HADD2.F32 R106, -RZ, R47.H0_H0 ;  /* 0x2000002fff6a7230 */ /* 0x000fc40000004100 */
[----:B------:R-:W-:Y:S01]  /*3520*/  FFMA.FTZ R108, R76, R77, R79 ;  /* 0x0000004d4c6c7223 */ /* 0x000fe2000001004f */
[----:B------:R-:W-:Y:S02]  /*3530*/  HADD2.F32 R80, -RZ, R19.H1_H1 ;  /* 0x30000013ff507230 */ /* 0x000fe40000004100 */
[----:B------:R-:W-:Y:S01]  /*3540*/  FADD.FTZ R78, R86, -R104 ;  /* 0x80000068564e7221 */ /* 0x000fe20000010000 */
[----:B------:R-:W-:Y:S02]  /*3550*/  HADD2.F32 R82, -RZ, R39.H1_H1 ;  /* 0x30000027ff527230 */ /* 0x000fe40000004100 */
[----:B------:R-:W-:Y:S01]  /*3560*/  FFMA.FTZ R106, R76, R81, R106 ;  /* 0x000000514c6a7223 */ /* 0x000fe2000001006a */
[----:B------:R-:W-:Y:S01]  /*3570*/  FADD.FTZ R76, R89, -R104 ;  /* 0x80000068594c7221 */ /* 0x000fe20000010000 */
[----:B------:R-:W-:Y:S02]  /*3580*/  HADD2.F32 R77, -RZ, R18.H0_H0 ;  /* 0x20000012ff4d7230 */ /* 0x000fe40000004100 */
[----:B------:R-:W-:Y:S01]  /*3590*/  FMUL.FTZ R112, R103, R78 ;  /* 0x0000004e67707220 */ /* 0x000fe20000410000 */
[----:B------:R-:W-:Y:S01]  /*35a0*/  FFMA.FTZ R79, R83, R80, R82 ;  /* 0x00000050534f7223 */ /* 0x000fe20000010052 */
[----:B------:R-:W-:-:S02]  /*35b0*/  HADD2.F32 R81, -RZ, R38.H0_H0 ;  /* 0x20000026ff517230 */ /* 0x000fc40000004100 */
[----:B------:R-:W-:Y:S01]  /*35c0*/  FMUL.FTZ R76, R103, R76 ;  /* 0x0000004c674c7220 */ /* 0x000fe20000410000 */
[----:B------:R-:W-:Y:S02]  /*35d0*/  HADD2.F32 R105, -RZ, R22.H0_H0 ;  /* 0x20000016ff697230 */ /* 0x000fe40000004100 */
[----:B------:R-:W-:Y:S02]  /*35e0*/  HADD2.F32 R80, -RZ, R46.H0_H0 ;  /* 0x2000002eff507230 */ /* 0x000fe40000004100 */
[C---:B------:R-:W-:Y:S01]  /*35f0*/  FFMA.FTZ R78, R76.reuse, R77, R81 ;  /* 0x0000004d4c4e7223 */ /* 0x040fe20000010051 */
[----:B------:R-:W-:Y:S01]  /*3600*/  HADD2.F32 R82, -RZ, R23.H1_H1 ;  /* 0x30000017ff527230 */ /* 0x000fe20000004100 */
[----:B------:R-:W-:Y:S01]  /*3610*/  F2FP.F16.F32.PACK_AB R79, R79, R108 ;  /* 0x0000006c4f4f723e */ /* 0x000fe200000000ff */
[----:B------:R-:W-:Y:S02]  /*3620*/  HADD2.F32 R96, -RZ, R47.H1_H1 ;  /* 0x3000002fff607230 */ /* 0x000fe40000004100 */
[----:B------:R-:W-:Y:S01]  /*3630*/  FFMA.FTZ R105, R76, R105, R80 ;  /* 0x000000694c697223 */ /* 0x000fe20000010050 */
[----:B------:R-:W-:-:S02]  /*3640*/  HADD2.F32 R107, -RZ, R18.H1_H1 ;  /* 0x30000012ff6b7230 */ /* 0x000fc40000004100 */
[----:B------:R-:W-:Y:S01]  /*3650*/  FADD.FTZ R76, R13, -R104 ;  /* 0x800000680d4c7221 */ /* 0x000fe20000010000 */
[----:B------:R-:W-:Y:S02]  /*3660*/  HADD2.F32 R97, -RZ, R38.H1_H1 ;  /* 0x30000026ff617230 */ /* 0x000fe40000004100 */
[----:B------:R-:W-:Y:S01]  /*3670*/  FFMA.FTZ R83, R83, R82, R96 ;  /* 0x0000005253537223 */ /* 0x000fe20000010060 */
[----:B------:R-:W-:Y:S02]  /*3680*/  HADD2.F32 R77, -RZ, R17.H0_H0 ;  /* 0x20000011ff4d7230 */ /* 0x000fe40000004100 */
[----:B------:R-:W-:Y:S01]  /*3690*/  FMUL.FTZ R80, R103, R76 ;  /* 0x0000004c67507220 */ /* 0x000fe20000410000 */
[----:B------:R-:W-:Y:S02]  /*36a0*/  HADD2.F32 R81, -RZ, R37.H0_H0 ;  /* 0x20000025ff517230 */ /* 0x000fe40000004100 */
[----:B------:R-:W-:Y:S01]  /*36b0*/  FFMA.FTZ R107, R112, R107, R97 ;  /* 0x0000006b706b7223 */ /* 0x000fe20000010061 */
[----:B------:R-:W-:-:S02]  /*36c0*/  HADD2.F32 R97, -RZ, R21.H0_H0 ;  /* 0x20000015ff617230 */ /* 0x000fc40000004100 */
[----:B------:R-:W-:Y:S01]  /*36d0*/  FADD.FTZ R82, R84, -R104 ;  /* 0x8000006854527221 */ /* 0x000fe20000010000 */
[----:B------:R-:W-:Y:S02]  /*36e0*/  HADD2.F32 R96, -RZ, R45.H0_H0 ;  /* 0x2000002dff607230 */ /* 0x000fe40000004100 */
[C---:B------:R-:W-:Y:S01]  /*36f0*/  FFMA.FTZ R76, R80.reuse, R77, R81 ;  /* 0x0000004d504c7223 */ /* 0x040fe20000010051 */
[----:B------:R-:W-:Y:S02]  /*3700*/  HADD2.F32 R99, -RZ, R17.H1_H1 ;  /* 0x30000011ff637230 */ /* 0x000fe40000004100 */
[----:B------:R-:W-:Y:S01]  /*3710*/  FMUL.FTZ R98, R103, R82 ;  /* 0x0000005267627220 */ /* 0x000fe20000410000 */
[----:B------:R-:W-:Y:S02]  /*3720*/  HADD2.F32 R109, -RZ, R37.H1_H1 ;  /* 0x30000025ff6d7230 */ /* 0x000fe40000004100 */
[----:B------:R-:W-:Y:S01]  /*3730*/  FFMA.FTZ R80, R80, R97, R96 ;  /* 0x0000006150507223 */ /* 0x000fe20000010060 */
[----:B------:R-:W-:-:S02]  /*3740*/  HADD2.F32 R111, -RZ, R21.H1_H1 ;  /* 0x30000015ff6f7230 */ /* 0x000fc40000004100 */
[----:B------:R-:W-:Y:S01]  /*3750*/  FADD.FTZ R96, R5, -R104 ;  /* 0x8000006805607221 */ /* 0x000fe20000010000 */
[----:B------:R-:W-:Y:S02]  /*3760*/  HADD2.F32 R110, -RZ, R45.H1_H1 ;  /* 0x3000002dff6e7230 */ /* 0x000fe40000004100 */
[C---:B------:R-:W-:Y:S01]  /*3770*/  FFMA.FTZ R77, R98.reuse, R99, R109 ;  /* 0x00000063624d7223 */ /* 0x040fe2000001006d */
[----:B------:R-:W-:Y:S02]  /*3780*/  HADD2.F32 R113, -RZ, R22.H1_H1 ;  /* 0x30000016ff717230 */ /* 0x000fe40000004100 */
[----:B------:R-:W-:Y:S01]  /*3790*/  FMUL.FTZ R109, R103, R96 ;  /* 0x00000060676d7220 */ /* 0x000fe20000410000 */
[----:B------:R-:W-:Y:S02]  /*37a0*/  HADD2.F32 R115, -RZ, R46.H1_H1 ;  /* 0x3000002eff737230 */ /* 0x000fe40000004100 */
[----:B------:R-:W-:Y:S01]  /*37b0*/  FFMA.FTZ R81, R98, R111, R110 ;  /* 0x0000006f62517223 */ /* 0x000fe2000001006e */
[----:B------:R-:W0:Y:S01]  /*37c0*/  LDC.64 R96, c[0x0][0x430] ;  /* 0x00010c00ff607b82 */ /* 0x000e220000000a00 */
[----:B------:R-:W-:Y:S01]  /*37d0*/  HADD2.F32 R110, -RZ, R16.H0_H0 ;  /* 0x20000010ff6e7230 */ /* 0x000fe20000004100 */
[----:B------:R-:W-:Y:S01]  /*37e0*/  F2FP.F16.F32.PACK_AB R77, R77, R76 ;  /* 0x0000004c4d4d723e */ /* 0x000fe200000000ff */
[----:B------:R-:W-:Y:S01]  /*37f0*/  FFMA.FTZ R82, R112, R113, R115 ;  /* 0x0000007170527223 */ /* 0x000fe20000010073 */
[----:B------:R-:W-:Y:S01]  /*3800*/  HADD2.F32 R112, -RZ, R36.H0_H0 ;  /* 0x20000024ff707230 */ /* 0x000fe20000004100 */
[----:B------:R-:W-:Y:S01]  /*3810*/  F2FP.F16.F32.PACK_AB R78, R107, R78 ;  /* 0x0000004e6b4e723e */ /* 0x000fe200000000ff */
[----:B------:R-:W-:Y:S01]  /*3820*/  HADD2.F32 R114, -RZ, R20.H0_H0 ;  /* 0x20000014ff727230 */ /* 0x000fe20000004100 */
[----:B------:R-:W-:Y:S01]  /*3830*/  F2FP.F16.F32.PACK_AB R81, R81, R80 ;  /* 0x000000505151723e */ /* 0x000fe200000000ff */
[----:B------:R-:W1:Y:S01]  /*3840*/  LDC.64 R98, c[0x0][0x428] ;  /* 0x00010a00ff627b82 */ /* 0x000e620000000a00 */
[----:B------:R-:W-:-:S02]  /*3850*/  HADD2.F32 R111, -RZ, R44.H0_H0 ;  /* 0x2000002cff6f7230 */ /* 0x000fc40000004100 */
[----:B------:R-:W-:Y:S01]  /*3860*/  FFMA.FTZ R110, R109, R110, R112 ;  /* 0x0000006e6d6e7223 */ /* 0x000fe20000010070 */
[----:B------:R-:W-:Y:S01]  /*3870*/  FADD.FTZ R112, R8, -R104 ;  /* 0x8000006808707221 */ /* 0x000fe20000010000 */
[----:B------:R-:W-:Y:S01]  /*3880*/  HADD2.F32 R113, -RZ, R36.H1_H1 ;  /* 0x30000024ff717230 */ /* 0x000fe20000004100 */
[----:B------:R-:W-:Y:S01]  /*3890*/  F2FP.F16.F32.PACK_AB R83, R83, R106 ;  /* 0x0000006a5353723e */ /* 0x000fe200000000ff */
[----:B------:R-:W-:Y:S01]  /*38a0*/  FFMA.FTZ R111, R109, R114, R111 ;  /* 0x000000726d6f7223 */ /* 0x000fe2000001006f */
[----:B------:R-:W-:Y:S02]  /*38b0*/  HADD2.F32 R109, -RZ, R16.H1_H1 ;  /* 0x30000010ff6d7230 */ /* 0x000fe40000004100 */
[----:B------:R-:W-:Y:S01]  /*38c0*/  FMUL.FTZ R112, R103, R112 ;  /* 0x0000007067707220 */ /* 0x000fe20000410000 */
[----:B------:R-:W-:Y:S01]  /*38d0*/  HADD2.F32 R115, -RZ, R20.H1_H1 ;  /* 0x30000014ff737230 */ /* 0x000fe20000004100 */
[----:B------:R-:W-:Y:S01]  /*38e0*/  F2FP.F16.F32.PACK_AB R82, R82, R105 ;  /* 0x000000695252723e */ /* 0x000fe200000000ff */
[----:B------:R-:W-:-:S02]  /*38f0*/  HADD2.F32 R114, -RZ, R44.H1_H1 ;  /* 0x3000002cff727230 */ /* 0x000fc40000004100 */
[----:B------:R-:W-:-:S03]  /*3900*/  FFMA.FTZ R109, R112, R109, R113 ;  /* 0x0000006d706d7223 */ /* 0x000fc60000010071 */
[----:B------:R-:W-:Y:S02]  /*3910*/  FFMA.FTZ R114, R112, R115, R114 ;  /* 0x0000007370727223 */ /* 0x000fe40000010072 */
[----:B------:R-:W-:Y:S01]  /*3920*/  F2FP.F16.F32.PACK_AB R76, R109, R110 ;  /* 0x0000006e6d4c723e */ /* 0x000fe200000000ff */
[C---:B0-----:R-:W-:Y:S02]  /*3930*/  IMAD.WIDE.U32 R96, R101.reuse, 0x10, R96 ;  /* 0x0000001065607825 */ /* 0x041fe400078e0060 */
[----:B------:R-:W-:Y:S02]  /*3940*/  F2FP.F16.F32.PACK_AB R80, R114, R111 ;  /* 0x0000006f7250723e */ /* 0x000fe400000000ff */
[C---:B-1----:R-:W-:Y:S01]  /*3950*/  IMAD.WIDE.U32 R98, R101.reuse, 0x10, R98 ;  /* 0x0000001065627825 */ /* 0x042fe200078e0062 */
[----:B------:R-:W-:-:S04]  /*3960*/  IADD3 R101, PT, PT, R101, 0x100, RZ ;  /* 0x0000010065657810 */ /* 0x000fc80007ffe0ff */
[----:B------:R1:W-:Y:S04]  /*3970*/  STG.E.128 desc[UR6][R98.64], R76 ;  /* 0x0000004c62007986 */ /* 0x0003e8000c101d06 */
[----:B------:R1:W-:Y:S02]  /*3980*/  STG.E.128 desc[UR6][R96.64], R80 ;  /* 0x0000005060007986 */ /* 0x0003e4000c101d06 */
.L_x_1372:
[----:B------:R-:W-:Y:S05]  /*3990*/  BSYNC.RECONVERGENT B0 ;  /* 0x0000000000007941 */ /* 0x000fea0003800200 */
.L_x_1371:
[----:B------:R-:W-:Y:S04]  /*39a0*/  BSSY.RECONVERGENT B0, `(.L_x_1373) ;  /* 0x0000051000007945 */ /* 0x000fe80003800200 */
[----:B------:R-:W-:Y:S05]  /*39b0*/  @!P3 BRA `(.L_x_1374) ;  /* 0x00000004003cb947 */ /* 0x000fea0003800000 */
[--C-:B01----:R-:W-:Y:S01]  /*39c0*/  FADD.FTZ R76, R93, -R104.reuse ;  /* 0x800000685d4c7221 */ /* 0x103fe20000010000 */
        /* <DEDUP_REMOVED lines=41> */
[----:B------:R-:W-:Y:S01]  /*3c60*/  FADD.FTZ R96, R7, -R104 ;  /* 0x8000006807607221 */ /* 0x000fe20000010000 */
[----:B------:R-:W-:Y:S01]  /*3c70*/  HADD2.F32 R111, -RZ, R29.H1_H1 ;  /* 0x3000001dff6f7230 */ /* 0x000fe20000004100 */
[----:B------:R-:W-:Y:S01]  /*3c80*/  F2FP.F16.F32.PACK_AB R78, R107, R78 ;  /* 0x0000004e6b4e723e */ /* 0x000fe200000000ff */
[----:B------:R-:W-:-:S02]  /*3c90*/  HADD2.F32 R110, -RZ, R41.H1_H1 ;  /* 0x30000029ff6e7230 */ /* 0x000fc40000004100 */
        /* <DEDUP_REMOVED lines=15> */
[C---:B------:R-:W-:Y:S01]  /*3d90*/  FFMA.FTZ R110, R109.reuse, R110, R112 ;  /* 0x0000006e6d6e7223 */ /* 0x040fe20000010070 */
[----:B------:R-:W-:Y:S01]  /*3da0*/  FADD.FTZ R112, R6, -R104 ;  /* 0x8000006806707221 */ /* 0x000fe20000010000 */
[----:B------:R-:W-:Y:S01]  /*3db0*/  HADD2.F32 R113, -RZ, R32.H1_H1 ;  /* 0x30000020ff717230 */ /* 0x000fe20000004100 */
[----:B------:R-:W-:Y:S01]  /*3dc0*/  F2FP.F16.F32.PACK_AB R82, R82, R105 ;  /* 0x000000695252723e */ /* 0x000fe200000000ff */
[----:B------:R-:W-:Y:S01]  /*3dd0*/  FFMA.FTZ R111, R109, R114, R111 ;  /* 0x000000726d6f7223 */ /* 0x000fe2000001006f */
[----:B------:R-:W-:Y:S02]  /*3de0*/  HADD2.F32 R109, -RZ, R24.H1_H1 ;  /* 0x30000018ff6d7230 */ /* 0x000fe40000004100 */
[----:B------:R-:W-:Y:S01]  /*3df0*/  FMUL.FTZ R112, R103, R112 ;  /* 0x0000007067707220 */ /* 0x000fe20000410000 */
[----:B------:R-:W-:Y:S02]  /*3e00*/  HADD2.F32 R115, -RZ, R28.H1_H1 ;  /* 0x3000001cff737230 */ /* 0x000fe40000004100 */
[----:B------:R-:W-:-:S02]  /*3e10*/  HADD2.F32 R114, -RZ, R40.H1_H1 ;  /* 0x30000028ff727230 */ /* 0x000fc40000004100 */
[----:B------:R-:W-:-:S03]  /*3e20*/  FFMA.FTZ R109, R112, R109, R113 ;  /* 0x0000006d706d7223 */ /* 0x000fc60000010071 */
[----:B------:R-:W-:Y:S02]  /*3e30*/  FFMA.FTZ R114, R112, R115, R114 ;  /* 0x0000007370727223 */ /* 0x000fe40000010072 */
[----:B------:R-:W-:Y:S01]  /*3e40*/  F2FP.F16.F32.PACK_AB R76, R109, R110 ;  /* 0x0000006e6d4c723e */ /* 0x000fe200000000ff */
[----:B0-----:R-:W-:Y:S02]  /*3e50*/  IMAD.WIDE.U32 R96, R101, 0x10, R96 ;  /* 0x0000001065607825 */ /* 0x001fe400078e0060 */
[----:B------:R-:W-:-:S03]  /*3e60*/  F2FP.F16.F32.PACK_AB R80, R114, R111 ;  /* 0x0000006f7250723e */ /* 0x000fc600000000ff */
[----:B------:R2:W-:Y:S01]  /*3e70*/  STG.E.128 desc[UR6][R96.64], R76 ;  /* 0x0000004c60007986 */ /* 0x0005e2000c101d06 */
[C---:B-1----:R-:W-:Y:S01]  /*3e80*/  IMAD.WIDE.U32 R98, R101.reuse, 0x10, R98 ;  /* 0x0000001065627825 */ /* 0x042fe200078e0062 */
[----:B------:R-:W-:-:S04]  /*3e90*/  IADD3 R101, PT, PT, R101, 0x100, RZ ;  /* 0x0000010065657810 */ /* 0x000fc80007ffe0ff */
[----:B------:R2:W-:Y:S03]  /*3ea0*/  STG.E.128 desc[UR6][R98.64], R80 ;  /* 0x0000005062007986 */ /* 0x0005e6000c101d06 */
.L_x_1374:
[----:B------:R-:W-:Y:S05]  /*3eb0*/  BSYNC.RECONVERGENT B0 ;  /* 0x0000000000007941 */ /* 0x000fea0003800200 */
.L_x_1373:
[----:B------:R-:W-:Y:S04]  /*3ec0*/  BSSY.RECONVERGENT B0, `(.L_x_1375) ;  /* 0x0000050000007945 */ /* 0x000fe80003800200 */
[----:B------:R-:W-:Y:S05]  /*3ed0*/  @!P4 BRA `(.L_x_1376) ;  /* 0x000000040038c947 */ /* 0x000fea0003800000 */
[--C-:B012---:R-:W-:Y:S01]  /*3ee0*/  FADD.FTZ R76, R9, -R104.reuse ;  /* 0x80000068094c7221 */ /* 0x107fe20000010000 */
[----:B-----5:R-:W-:Y:S02]  /*3ef0*/  HADD2.F32 R77, -RZ, R48.H0_H0 ;  /* 0x20000030ff4d7230 */ /* 0x020fe40000004100 */
[--C-:B------:R-:W-:Y:S01]  /*3f00*/  FADD.FTZ R78, R10, -R104.reuse ;  /* 0x800000680a4e7221 */ /* 0x100fe20000010000 */
[----:B------:R-:W-:Y:S02]  /*3f10*/  HADD2.F32 R79, -RZ, R56.H0_H0 ;  /* 0x20000038ff4f7230 */ /* 0x000fe40000004100 */
[----:B------:R-:W-:Y:S01]  /*3f20*/  FMUL.FTZ R80, R103, R76 ;  /* 0x0000004c67507220 */ /* 0x000fe20000410000 */
[----:B------:R-:W-:Y:S02]  /*3f30*/  HADD2.F32 R105, -RZ, R52.H1_H1 ;  /* 0x30000034ff697230 */ /* 0x000fe40000004100 */
[----:B------:R-:W-:Y:S01]  /*3f40*/  FADD.FTZ R96, R15, -R104 ;  /* 0x800000680f607221 */ /* 0x000fe20000010000 */
[----:B------:R-:W-:-:S02]  /*3f50*/  HADD2.F32 R82, -RZ, R60.H1_H1 ;  /* 0x3000003cff527230 */ /* 0x000fc40000004100 */
[----:B------:R-:W-:Y:S01]  /*3f60*/  FFMA.FTZ R76, R80, R77, R79 ;  /* 0x0000004d504c7223 */ /* 0x000fe2000001004f */
[----:B------:R-:W-:Y:S02]  /*3f70*/  HADD2.F32 R79, -RZ, R48.H1_H1 ;  /* 0x30000030ff4f7230 */ /* 0x000fe40000004100 */
[C---:B------:R-:W-:Y:S01]  /*3f80*/  FMUL.FTZ R78, R103.reuse, R78 ;  /* 0x0000004e674e7220 */ /* 0x040fe20000410000 */
[----:B------:R-:W-:Y:S02]  /*3f90*/  HADD2.F32 R77, -RZ, R56.H1_H1 ;  /* 0x30000038ff4d7230 */ /* 0x000fe40000004100 */
[----:B------:R-:W-:Y:S01]  /*3fa0*/  FMUL.FTZ R96, R103, R96 ;  /* 0x0000006067607220 */ /* 0x000fe20000410000 */
[----:B------:R-:W-:Y:S02]  /*3fb0*/  HADD2.F32 R81, -RZ, R52.H0_H0 ;  /* 0x20000034ff517230 */ /* 0x000fe40000004100 */
[----:B------:R-:W-:Y:S01]  /*3fc0*/  FFMA.FTZ R105, R78, R105, R82 ;  /* 0x000000694e697223 */ /* 0x000fe20000010052 */
[----:B------:R-:W-:-:S02]  /*3fd0*/  HADD2.F32 R83, -RZ, R60.H0_H0 ;  /* 0x2000003cff537230 */ /* 0x000fc40000004100 */
[----:B------:R-:W-:Y:S01]  /*3fe0*/  FFMA.FTZ R79, R78, R79, R77 ;  /* 0x0000004f4e4f7223 */ /* 0x000fe2000001004d */
[----:B------:R-:W-:Y:S02]  /*3ff0*/  HADD2.F32 R97, -RZ, R49.H0_H0 ;  /* 0x20000031ff617230 */ /* 0x000fe40000004100 */
[--C-:B------:R-:W-:Y:S01]  /*4000*/  FADD.FTZ R78, R12, -R104.reuse ;  /* 0x800000680c4e7221 */ /* 0x100fe20000010000 */
[----:B------:R-:W-:Y:S02]  /*4010*/  HADD2.F32 R99, -RZ, R57.H0_H0 ;  /* 0x20000039ff637230 */ /* 0x000fe40000004100 */
[----:B------:R-:W-:Y:S01]  /*4020*/  FADD.FTZ R82, R85, -R104 ;  /* 0x8000006855527221 */ /* 0x000fe20000010000 */
[----:B------:R-:W-:Y:S01]  /*4030*/  FFMA.FTZ R80, R80, R81, R83 ;  /* 0x0000005150507223 */ /* 0x000fe20000010053 */
[----:B------:R-:W-:Y:S02]  /*4040*/  HADD2.F32 R81, -RZ, R53.H0_H0 ;  /* 0x20000035ff517230 */ /* 0x000fe40000004100 */
[----:B------:R-:W-:Y:S01]  /*4050*/  FMUL.FTZ R78, R103, R78 ;  /* 0x0000004e674e7220 */ /* 0x000fe20000410000 */
[----:B------:R-:W-:Y:S01]  /*4060*/  FFMA.FTZ R77, R96, R97, R99 ;  /* 0x00000061604d7223 */ /* 0x000fe20000010063 */
[----:B------:R-:W-:-:S02]  /*4070*/  HADD2.F32 R83, -RZ, R61.H0_H0 ;  /* 0x2000003dff537230 */ /* 0x000fc40000004100 */
[----:B------:R-:W-:Y:S01]  /*4080*/  FMUL.FTZ R98, R103, R82 ;  /* 0x0000005267627220 */ /* 0x000fe20000410000 */
[----:B------:R-:W-:Y:S02]  /*4090*/  HADD2.F32 R97, -RZ, R49.H1_H1 ;  /* 0x30000031ff617230 */ /* 0x000fe40000004100 */
[--C-:B------:R-:W-:Y:S01]  /*40a0*/  FADD.FTZ R110, R95, -R104.reuse ;  /* 0x800000685f6e7221 */ /* 0x100fe20000010000 */
[----:B------:R-:W-:Y:S02]  /*40b0*/  HADD2.F32 R99, -RZ, R57.H1_H1 ;  /* 0x30000039ff637230 */ /* 0x000fe40000004100 */
[----:B------:R-:W-:Y:S01]  /*40c0*/  FFMA.FTZ R81, R96, R81, R83 ;  /* 0x0000005160517223 */ /* 0x000fe20000010053 */
[----:B------:R-:W-:Y:S02]  /*40d0*/  HADD2.F32 R107, -RZ, R53.H1_H1 ;  /* 0x30000035ff6b7230 */ /* 0x000fe40000004100 */
[----:B------:R-:W-:Y:S01]  /*40e0*/  FADD.FTZ R112, R100, -R104 ;  /* 0x8000006864707221 */ /* 0x000fe20000010000 */
[----:B------:R-:W-:-:S02]  /*40f0*/  HADD2.F32 R106, -RZ, R61.H1_H1 ;  /* 0x3000003dff6a7230 */ /* 0x000fc40000004100 */
[C---:B------:R-:W-:Y:S01]  /*4100*/  FFMA.FTZ R82, R78.reuse, R97, R99 ;  /* 0x000000614e527223 */ /* 0x040fe20000010063 */
[----:B------:R-:W-:Y:S01]  /*4110*/  HADD2.F32 R109, -RZ, R50.H0_H0 ;  /* 0x20000032ff6d7230 */ /* 0x000fe20000004100 */
[----:B------:R-:W0:Y:S01]  /*4120*/  LDC.64 R96, c[0x0][0x428] ;  /* 0x00010a00ff607b82 */ /* 0x000e220000000a00 */
[----:B------:R-:W-:Y:S02]  /*4130*/  HADD2.F32 R111, -RZ, R58.H0_H0 ;  /* 0x2000003aff6f7230 */ /* 0x000fe40000004100 */
[----:B------:R-:W-:Y:S01]  /*4140*/  FFMA.FTZ R106, R78, R107, R106 ;  /* 0x0000006b4e6a7223 */ /* 0x000fe2000001006a */
[----:B------:R-:W-:Y:S02]  /*4150*/  HADD2.F32 R113, -RZ, R54.H0_H0 ;  /* 0x20000036ff717230 */ /* 0x000fe40000004100 */
[----:B------:R-:W-:Y:S01]  /*4160*/  FMUL.FTZ R110, R103, R110 ;  /* 0x0000006e676e7220 */ /* 0x000fe20000410000 */
[----:B------:R-:W-:Y:S02]  /*4170*/  HADD2.F32 R108, -RZ, R62.H0_H0 ;  /* 0x2000003eff6c7230 */ /* 0x000fe40000004100 */
[----:B------:R-:W-:Y:S01]  /*4180*/  FFMA.FTZ R78, R98, R109, R111 ;  /* 0x0000006d624e7223 */ /* 0x000fe2000001006f */
[----:B------:R-:W-:-:S02]  /*4190*/  HADD2.F32 R111, -RZ, R54.H1_H1 ;  /* 0x30000036ff6f7230 */ /* 0x000fc40000004100 */
[----:B------:R-:W-:Y:S01]  /*41a0*/  FMUL.FTZ R112, R103, R112 ;  /* 0x0000007067707220 */ /* 0x000fe20000410000 */
[----:B------:R-:W-:Y:S02]  /*41b0*/  HADD2.F32 R115, -RZ, R59.H0_H0 ;  /* 0x2000003bff737230 */ /* 0x000fe40000004100 */
[----:B------:R-:W-:Y:S01]  /*41c0*/  FFMA.FTZ R107, R98, R113, R108 ;  /* 0x00000071626b7223 */ /* 0x000fe2000001006c */
[----:B------:R-:W-:Y:S01]  /*41d0*/  FADD.FTZ R108, R90, -R104 ;  /* 0x800000685a6c7221 */ /* 0x000fe20000010000 */
[----:B------:R-:W1:Y:S01]  /*41e0*/  LDC.64 R98, c[0x0][0x430] ;  /* 0x00010c00ff627b82 */ /* 0x000e620000000a00 */
[----:B------:R-:W-:Y:S01]  /*41f0*/  HADD2.F32 R104, -RZ, R62.H1_H1 ;  /* 0x3000003eff687230 */ /* 0x000fe20000004100 */
[----:B------:R-:W-:Y:S01]  /*4200*/  F2FP.F16.F32.PACK_AB R76, R79, R76 ;  /* 0x0000004c4f4c723e */ /* 0x000fe200000000ff */
[----:B------:R-:W-:Y:S02]  /*4210*/  HADD2.F32 R113, -RZ, R51.H0_H0 ;  /* 0x20000033ff717230 */ /* 0x000fe40000004100 */
[----:B------:R-:W-:Y:S01]  /*4220*/  FMUL.FTZ R108, R103, R108 ;  /* 0x0000006c676c7220 */ /* 0x000fe20000410000 */
[----:B------:R-:W-:Y:S01]  /*4230*/  HADD2.F32 R83, -RZ, R50.H1_H1 ;  /* 0x30000032ff537230 */ /* 0x000fe20000004100 */
[----:B------:R-:W-:Y:S01]  /*4240*/  F2FP.F16.F32.PACK_AB R77, R82, R77 ;  /* 0x0000004d524d723e */ /* 0x000fe200000000ff */
[----:B------:R-:W-:-:S02]  /*4250*/  HADD2.F32 R109, -RZ, R58.H1_H1 ;  /* 0x3000003aff6d7230 */ /* 0x000fc40000004100 */
[----:B------:R-:W-:Y:S01]  /*4260*/  FFMA.FTZ R104, R108, R111, R104 ;  /* 0x0000006f6c687223 */ /* 0x000fe20000010068 */
[----:B------:R-:W-:Y:S01]  /*4270*/  FFMA.FTZ R113, R110, R113, R115 ;  /* 0x000000716e717223 */ /* 0x000fe20000010073 */
[----:B------:R-:W-:Y:S01]  /*4280*/  HADD2.F32 R111, -RZ, R51.H1_H1 ;  /* 0x30000033ff6f7230 */ /* 0x000fe20000004100 */
[----:B------:R-:W-:Y:S01]  /*4290*/  F2FP.F16.F32.PACK_AB R81, R106, R81 ;  /* 0x000000516a51723e */ /* 0x000fe200000000ff */
[----:B------:R-:W-:Y:S01]  /*42a0*/  FFMA.FTZ R83, R108, R83, R109 ;  /* 0x000000536c537223 */ /* 0x000fe2000001006d */
[----:B------:R-:W-:Y:S01]  /*42b0*/  HADD2.F32 R115, -RZ, R59.H1_H1 ;  /* 0x3000003bff737230 */ /* 0x000fe20000004100 */
[----:B------:R-:W-:Y:S01]  /*42c0*/  F2FP.F16.F32.PACK_AB R82, R104, R107 ;  /* 0x0000006b6852723e */ /* 0x000fe200000000ff */
[----:B------:R-:W-:Y:S01]  /*42d0*/  HADD2.F32 R103, -RZ, R55.H0_H0 ;  /* 0x20000037ff677230 */ /* 0x000fe20000004100 */
[----:B------:R-:W-:Y:S01]  /*42e0*/  F2FP.F16.F32.PACK_AB R80, R105, R80 ;  /* 0x000000506950723e */ /* 0x000fe200000000ff */
[----:B------:R-:W-:Y:S02]  /*42f0*/  HADD2.F32 R109, -RZ, R63.H0_H0 ;  /* 0x2000003fff6d7230 */ /* 0x000fe40000004100 */
[----:B------:R-:W-:Y:S01]  /*4300*/  FFMA.FTZ R108, R112, R111, R115 ;  /* 0x0000006f706c7223 */ /* 0x000fe20000010073 */
[----:B------:R-:W-:Y:S01]  /*4310*/  HADD2.F32 R117, -RZ, R55.H1_H1 ;  /* 0x30000037ff757230 */ /* 0x000fe20000004100 */
[----:B------:R-:W-:Y:S01]  /*4320*/  F2FP.F16.F32.PACK_AB R78, R83, R78 ;  /* 0x0000004e534e723e */ /* 0x000fe200000000ff */
[----:B------:R-:W-:-:S02]  /*4330*/  HADD2.F32 R114, -RZ, R63.H1_H1 ;  /* 0x3000003fff727230 */ /* 0x000fc40000004100 */
[----:B------:R-:W-:Y:S01]  /*4340*/  FFMA.FTZ R103, R110, R103, R109 ;  /* 0x000000676e677223 */ /* 0x000fe2000001006d */
[----:B0-----:R-:W-:Y:S01]  /*4350*/  IMAD.WIDE.U32 R96, R101, 0x10, R96 ;  /* 0x0000001065607825 */ /* 0x001fe200078e0060 */
[----:B------:R-:W-:-:S03]  /*4360*/  F2FP.F16.F32.PACK_AB R79, R108, R113 ;  /* 0x000000716c4f723e */ /* 0x000fc600000000ff */
[----:B------:R-:W-:Y:S01]  /*4370*/  FFMA.FTZ R114, R112, R117, R114 ;  /* 0x0000007570727223 */ /* 0x000fe20000010072 */
[----:B-1----:R-:W-:Y:S01]  /*4380*/  IMAD.WIDE.U32 R98, R101, 0x10, R98 ;  /* 0x0000001065627825 */ /* 0x002fe200078e0062 */
[----:B------:R3:W-:Y:S03]  /*4390*/  STG.E.128 desc[UR6][R96.64], R76 ;  /* 0x0000004c60007986 */ /* 0x0007e6000c101d06 */
[----:B------:R-:W-:-:S05]  /*43a0*/  F2FP.F16.F32.PACK_AB R83, R114, R103 ;  /* 0x000000677253723e */ /* 0x000fca00000000ff */
[----:B------:R3:W-:Y:S02]  /*43b0*/  STG.E.128 desc[UR6][R98.64], R80 ;  /* 0x0000005062007986 */ /* 0x0007e4000c101d06 */
.L_x_1376:
[----:B------:R-:W-:Y:S05]  /*43c0*/  BSYNC.RECONVERGENT B0 ;  /* 0x0000000000007941 */ /* 0x000fea0003800200 */
.L_x_1375:
[----:B0123--:R-:W0:Y:S01]  /*43d0*/  LDC.64 R76, c[0x0][0x380] ;  /* 0x0000e000ff4c7b82 */ /* 0x00fe220000000a00 */
[----:B------:R-:W-:Y:S01]  /*43e0*/  UPLOP3.LUT UP1, UPT, UPT, UPT, UP1, 0x40, 0x4 ;  /* 0x000000000004789c */ /* 0x000fe20003f2e810 */
[----:B0-----:R-:W-:-:S04]  /*43f0*/  IADD3 R0, PT, PT, R0, R76, RZ ;  /* 0x0000004c00007210 */ /* 0x001fc80007ffe0ff */
[----:B------:R-:W-:-:S13]  /*4400*/  ISETP.GE.AND P2, PT, R0, R77, PT ;  /* 0x0000004d0000720c */ /* 0x000fda0003f46270 */
[----:B------:R-:W-:Y:S05]  /*4410*/  @!P2 BRA `(.L_x_1377) ;  /* 0xffffffc80088a947 */ /* 0x000fea000383ffff */
[----:B------:R-:W-:Y:S05]  /*4420*/  EXIT ;  /* 0x000000000000794d */ /* 0x000fea0003800000 */
.L_x_1378:
        /* <DEDUP_REMOVED lines=13> */
.L_x_13672:


//--------------------- .text._ZN10layer_norm31ln_parallel_residual_fwd_kernelINS_13Kernel_traitsI6__halfS2_S2_S2_fjLj6144ELj1ELj1ELj8ELj16ENS_18Kernel_traits_baseILj6144ES2_S2_S2_S2_fjLj256EEEEELb0ELb0ELb1EEEvNS_9FwdParamsE --------------------------
	.section	.text._ZN10layer_norm31ln_parallel_residual_fwd_kernelINS_13Kernel_traitsI6__halfS2_S2_S2_fjLj6144ELj1ELj1ELj8ELj16ENS_18Kernel_traits_baseILj6144ES2_S2_S2_S2_fjLj256EEEEELb0ELb0ELb1EEEvNS_9FwdParamsE,"ax",@progbits
	.align	128
        .global         _ZN10layer_norm31ln_parallel_residual_fwd_kernelINS_13Kernel_traitsI6__halfS2_S2_S2_fjLj6144ELj1ELj1ELj8ELj16ENS_18Kernel_traits_baseILj6144ES2_S2_S2_S2_fjLj256EEEEELb0ELb0ELb1EEEvNS_9FwdParamsE
        .type           _ZN10layer_norm31ln_parallel_residual_fwd_kernelINS_13Kernel_traitsI6__halfS2_S2_S2_fjLj6144ELj1ELj1ELj8ELj16ENS_18Kernel_traits_baseILj6144ES2_S2_S2_S2_fjLj256EEEEELb0ELb0ELb1EEEvNS_9FwdParamsE,@function
        .size           _ZN10layer_norm31ln_parallel_residual_fwd_kernelINS_13Kernel_traitsI6__halfS2_S2_S2_fjLj6144ELj1ELj1ELj8ELj16ENS_18Kernel_traits_baseILj6144ES2_S2_S2_S2_fjLj256EEEEELb0ELb0ELb1EEEvNS_9FwdParamsE,(.L_x_13673 - _ZN10layer_norm31ln_parallel_residual_fwd_kernelINS_13Kernel_traitsI6__halfS2_S2_S2_fjLj6144ELj1ELj1ELj8ELj16ENS_18Kernel_traits_baseILj6144ES2_S2_S2_S2_fjLj256EEEEELb0ELb0ELb1EEEvNS_9FwdParamsE)
        .other          _ZN10layer_norm31ln_parallel_residual_fwd_kernelINS_13Kernel_traitsI6__halfS2_S2_S2_fjLj6144ELj1ELj1ELj8ELj16ENS_18Kernel_traits_baseILj6144ES2_S2_S2_S2_fjLj256EEEEELb0ELb0ELb1EEEvNS_9FwdParamsE,@"STO_CUDA_ENTRY STV_DEFAULT"
_ZN10layer_norm31ln_parallel_residual_fwd_kernelINS_13Kernel_traitsI6__halfS2_S2_S2_fjLj6144ELj1ELj1ELj8ELj16ENS_18Kernel_traits_baseILj6144ES2_S2_S2_S2_fjLj256EEEEELb0ELb0ELb1EEEvNS_9FwdParamsE:
.text._ZN10layer_norm31ln_parallel_residual_fwd_kernelINS_13Kernel_traitsI6__halfS2_S2_S2_fjLj6144ELj1ELj1ELj8ELj16ENS_18Kernel_traits_baseILj6144ES2_S2_S2_S2_fjLj256EEEEELb0ELb0ELb1EEEvNS_9FwdParamsE:
        /* <DEDUP_REMOVED lines=20> */
[----:B------:R-:W5:Y:S01]  /*0140*/  LDG.E.128 R24, desc[UR6][R2.64] ;  /* 0x0000000602187981 */ /* 0x000f62000c1e1d00 */
[----:B-1----:R-:W-:-:S03]  /*0150*/  IMAD.WIDE.U32 R28, R82, 0x10, R28 ;  /* 0x00000010521c7825 */ /* 0x002fc600078e001c */
[----:B------:R-:W5:Y:S04]  /*0160*/  LDG.E.128 R20, desc[UR6][R2.64+0x1000] ;  /* 0x0010000602147981 */ /* 0x000f68000c1e1d00 */
[----:B------:R-:W5:Y:S01]  /*0170*/  LDG.E.128 R16, desc[UR6][R2.64+0x2000] ;  /* 0x0020000602107981 */ /* 0x000f62000c1e1d00 */
[----:B------:R-:W-:Y:S01]  /*0180*/  HFMA2 R83, -RZ, RZ, 0, 0 ;  /* 0x00000000ff537431 */ /* 0x000fe200000001ff */
[----:B------:R-:W-:Y:S02]  /*0190*/  CS2R R84, SRZ ;  /* 0x0000000000547805 */ /* 0x000fe4000001ff00 */
[----:B------:R-:W-:Y:S01]  /*01a0*/  CS2R R86, SRZ ;  /* 0x0000000000567805 */ /* 0x000fe2000001ff00 */
[----:B------:R-:W5:Y:S01]  /*01b0*/  LDG.E.128 R12, desc[UR6][R28.64] ;  /* 0x000000061c0c7981 */ /* 0x000f62000c1e1d00 */
[----:B------:R-:W-:-:S02]  /*01c0*/  CS2R R88, SRZ ;  /* 0x0000000000587805 */ /* 0x000fc4000001ff00 */
[----:B------:R-:W-:Y:S02]  /*01d0*/  CS2R R90, SRZ ;  /* 0x00000000005a7805 */ /* 0x000fe4000001ff00 */
[----:B------:R-:W-:Y:S01]  /*01e0*/  CS2R R92, SRZ ;  /* 0x00000000005c7805 */ /* 0x000fe2000001ff00 */
[----:B------:R-:W5:Y:S01]  /*01f0*/  LDG.E.128 R8, desc[UR6][R28.64+0x1000] ;  /* 0x001000061c087981 */ /* 0x000f62000c1e1d00 */
[----:B------:R-:W-:Y:S02]  /*0200*/  MOV R94, RZ ;  /* 0x000000ff005e7202 */ /* 0x000fe40000000f00 */
[----:B------:R-:W-:Y:S02]  /*0210*/  CS2R R30, SRZ ;  /* 0x00000000001e7805 */ /* 0x000fe4000001ff00 */
[----:B------:R-:W-:Y:S01]  /*0220*/  CS2R R34, SRZ ;  /* 0x0000000000227805 */ /* 0x000fe2000001ff00 */
[----:B------:R0:W5:Y:S01]  /*0230*/  LDG.E.128 R4, desc[UR6][R28.64+0x2000] ;  /* 0x002000061c047981 */ /* 0x000162000c1e1d00 */
[----:B------:R-:W-:-:S02]  /*0240*/  CS2R R32, SRZ ;  /* 0x0000000000207805 */ /* 0x000fc4000001ff00 */
[----:B------:R-:W-:Y:S02]  /*0250*/  CS2R R38, SRZ ;  /* 0x0000000000267805 */ /* 0x000fe4000001ff00 */
[----:B------:R-:W-:Y:S02]  /*0260*/  CS2R R36, SRZ ;  /* 0x0000000000247805 */ /* 0x000fe4000001ff00 */
[----:B0-----:R-:W-:Y:S01]  /*0270*/  CS2R R28, SRZ ;  /* 0x00000000001c7805 */ /* 0x001fe2000001ff00 */
[----:B------:R-:W-:Y:S06]  /*0280*/  BRA `(.L_x_1381) ;  /* 0x0000000400807947 */ /* 0x000fec0003800000 */
.L_x_1380:
        /* <DEDUP_REMOVED lines=15> */
[----:B------:R-:W-:Y:S01]  /*0380*/  HFMA2 R83, -RZ, RZ, 0, 0 ;  /* 0x00000000ff537431 */ /* 0x000fe200000001ff */
[----:B------:R-:W-:-:S02]  /*0390*/  CS2R R84, SRZ ;  /* 0x0000000000547805 */ /* 0x000fc4000001ff00 */
[----:B------:R-:W-:Y:S02]  /*03a0*/  CS2R R86, SRZ ;  /* 0x0000000000567805 */ /* 0x000fe4000001ff00 */
[----:B------:R-:W-:Y:S02]  /*03b0*/  CS2R R88, SRZ ;  /* 0x0000000000587805 */ /* 0x000fe4000001ff00 */
[----:B------:R-:W-:Y:S02]  /*03c0*/  CS2R R90, SRZ ;  /* 0x00000000005a7805 */ /* 0x000fe4000001ff00 */
[----:B------:R-:W-:Y:S02]  /*03d0*/  CS2R R92, SRZ ;  /* 0x00000000005c7805 */ /* 0x000fe4000001ff00 */
[----:B------:R-:W-:Y:S01]  /*03e0*/  MOV R94, RZ ;  /* 0x000000ff005e7202 */ /* 0x000fe20000000f00 */
[----:B0-----:R-:W-:Y:S06]  /*03f0*/  BRA `(.L_x_1381) ;  /* 0x0000000400247947 */ /* 0x001fec0003800000 */
.L_x_1379:
        /* <DEDUP_REMOVED lines=14> */
[----:B------:R-:W3:Y:S04]  /*04e0*/  LDG.E.128 R4, desc[UR6][R2.64+0x2000] ;  /* 0x0020000602047981 */ /* 0x000ee8000c1e1d00 */
[----:B------:R-:W3:Y:S04]  /*04f0*/  LDG.E.128 R48, desc[UR6][R14.64] ;  /* 0x000000060e307981 */ /* 0x000ee8000c1e1d00 */
[----:B------:R-:W3:Y:S04]  /*0500*/  LDG.E.128 R40, desc[UR6][R14.64+0x2000] ;  /* 0x002000060e287981 */ /* 0x000ee8000c1e1d00 */
[----:B------:R-:W5:Y:S01]  /*0510*/  LDG.E.128 R8, desc[UR6][R14.64+0x1000] ;  /* 0x001000060e087981 */ /* 0x000f62000c1e1d00 */
[----:B0-----:R-:W-:-:S03]  /*0520*/  @P1 IMAD.WIDE.U32 R20, R82, 0x10, R20 ;  /* 0x0000001052141825 */ /* 0x001fc600078e0014 */
[----:B------:R0:W5:Y:S04]  /*0530*/  LDG.E.128 R16, desc[UR6][R12.64+0x2000] ;  /* 0x002000060c107981 */ /* 0x000168000c1e1d00 */
[----:B------:R-:W5:Y:S04]  /*0540*/  @P1 LDG.E.128 R36, desc[UR6][R20.64] ;  /* 0x0000000614241981 */ /* 0x000f68000c1e1d00 */
[----:B------:R-:W5:Y:S04]  /*0550*/  @P1 LDG.E.128 R32, desc[UR6][R20.64+0x1000] ;  /* 0x0010000614201981 */ /* 0x000f68000c1e1d00 */
[----:B------:R1:W5:Y:S01]  /*0560*/  @P1 LDG.E.128 R28, desc[UR6][R20.64+0x2000] ;  /* 0x00200006141c1981 */ /* 0x000362000c1e1d00 */
[----:B----4-:R-:W-:-:S02]  /*0570*/  @P1 MOV R94, R88 ;  /* 0x00000058005e1202 */ /* 0x010fc40000000f00 */
[-C--:B------:R-:W-:Y:S02]  /*0580*/  @P1 MOV R93, R89.reuse ;  /* 0x00000059005d1202 */ /* 0x080fe40000000f00 */
[----:B------:R-:W-:Y:S02]  /*0590*/  @P1 MOV R92, R90 ;  /* 0x0000005a005c1202 */ /* 0x000fe40000000f00 */
[----:B------:R-:W-:Y:S02]  /*05a0*/  @!P1 MOV R94, R88 ;  /* 0x00000058005e9202 */ /* 0x000fe40000000f00 */
[----:B------:R-:W-:Y:S02]  /*05b0*/  @!P1 MOV R93, R89 ;  /* 0x00000059005d9202 */ /* 0x000fe40000000f00 */
[----:B------:R-:W-:Y:S02]  /*05c0*/  @!P1 MOV R92, R90 ;  /* 0x0000005a005c9202 */ /* 0x000fe40000000f00 */
[----:B--2---:R-:W-:-:S02]  /*05d0*/  @P1 MOV R90, R84 ;  /* 0x00000054005a1202 */ /* 0x004fc40000000f00 */
[-C--:B------:R-:W-:Y:S02]  /*05e0*/  @P1 MOV R89, R85.reuse ;  /* 0x0000005500591202 */ /* 0x080fe40000000f00 */
[----:B------:R-:W-:Y:S02]  /*05f0*/  @P1 MOV R88, R86 ;  /* 0x0000005600581202 */ /* 0x000fe40000000f00 */
[----:B------:R-:W-:Y:S02]  /*0600*/  @!P1 MOV R90, R84 ;  /* 0x00000054005a9202 */ /* 0x000fe40000000f00 */
[----:B------:R-:W-:Y:S02]  /*0610*/  @!P1 MOV R89, R85 ;  /* 0x0000005500599202 */ /* 0x000fe40000000f00 */
[----:B------:R-:W-:Y:S02]  /*0620*/  @!P1 MOV R88, R86 ;  /* 0x0000005600589202 */ /* 0x000fe40000000f00 */
[----:B---3--:R-:W-:-:S02]  /*0630*/  @P1 MOV R86, R4 ;  /* 0x0000000400561202 */ /* 0x008fc40000000f00 */
[----:B------:R-:W-:Y:S02]  /*0640*/  @P1 MOV R85, R5 ;  /* 0x0000000500551202 */ /* 0x000fe40000000f00 */
[----:B------:R-:W-:Y:S02]  /*0650*/  @P1 MOV R84, R6 ;  /* 0x0000000600541202 */ /* 0x000fe40000000f00 */
[----:B------:R-:W-:Y:S02]  /*0660*/  @P1 MOV R83, R7 ;  /* 0x0000000700531202 */ /* 0x000fe40000000f00 */
[----:B------:R-:W-:Y:S02]  /*0670*/  @!P1 MOV R86, R4 ;  /* 0x0000000400569202 */ /* 0x000fe40000000f00 */
[----:B------:R-:W-:Y:S02]  /*0680*/  @!P1 MOV R85, R5 ;  /* 0x0000000500559202 */ /* 0x000fe40000000f00 */
[----:B------:R-:W-:-:S02]  /*0690*/  @!P1 MOV R84, R6 ;  /* 0x0000000600549202 */ /* 0x000fc40000000f00 */
[----:B------:R-:W-:Y:S02]  /*06a0*/  @!P1 MOV R83, R7 ;  /* 0x0000000700539202 */ /* 0x000fe40000000f00 */
[----:B------:R-:W-:Y:S02]  /*06b0*/  @!P1 CS2R R38, SRZ ;  /* 0x0000000000269805 */ /* 0x000fe4000001ff00 */
[----:B0-----:R-:W-:Y:S02]  /*06c0*/  @P1 MOV R12, R48 ;  /* 0x00000030000c1202 */ /* 0x001fe40000000f00 */
[----:B------:R-:W-:Y:S02]  /*06d0*/  @!P1 CS2R R36, SRZ ;  /* 0x0000000000249805 */ /* 0x000fe4000001ff00 */
[----:B------:R-:W-:Y:S02]  /*06e0*/  @P1 MOV R13, R49 ;  /* 0x00000031000d1202 */ /* 0x000fe40000000f00 */
[----:B------:R-:W-:-:S02]  /*06f0*/  @!P1 CS2R R34, SRZ ;  /* 0x0000000000229805 */ /* 0x000fc4000001ff00 */
[----:B------:R-:W-:Y:S02]  /*0700*/  @P1 MOV R14, R50 ;  /* 0x00000032000e1202 */ /* 0x000fe40000000f00 */
[----:B------:R-:W-:Y:S02]  /*0710*/  @!P1 CS2R R32, SRZ ;  /* 0x0000000000209805 */ /* 0x000fe4000001ff00 */
[----:B------:R-:W-:Y:S02]  /*0720*/  @P1 MOV R15, R51 ;  /* 0x00000033000f1202 */ /* 0x000fe40000000f00 */
[----:B------:R-:W-:Y:S02]  /*0730*/  @!P1 CS2R R30, SRZ ;  /* 0x00000000001e9805 */ /* 0x000fe4000001ff00 */
[----:B-1----:R-:W-:Y:S02]  /*0740*/  @P1 MOV R20, R52 ;  /* 0x0000003400141202 */ /* 0x002fe40000000f00 */
[----:B------:R-:W-:-:S02]  /*0750*/  @!P1 CS2R R28, SRZ ;  /* 0x00000000001c9805 */ /* 0x000fc4000001ff00 */
[----:B------:R-:W-:Y:S02]  /*0760*/  @P1 MOV R21, R53 ;  /* 0x0000003500151202 */ /* 0x000fe40000000f00 */
[----:B------:R-:W-:Y:S02]  /*0770*/  @P1 MOV R22, R54 ;  /* 0x0000003600161202 */ /* 0x000fe40000000f00 */
[----:B------:R-:W-:Y:S02]  /*0780*/  @P1 MOV R23, R55 ;  /* 0x0000003700171202 */ /* 0x000fe40000000f00 */
[----:B------:R-:W-:Y:S02]  /*0790*/  @P1 MOV R4, R40 ;  /* 0x0000002800041202 */ /* 0x000fe40000000f00 */
[----:B------:R-:W-:Y:S02]  /*07a0*/  @P1 MOV R5, R41 ;  /* 0x0000002900051202 */ /* 0x000fe40000000f00 */
[----:B------:R-:W-:-:S02]  /*07b0*/  @P1 MOV R6, R42 ;  /* 0x0000002a00061202 */ /* 0x000fc40000000f00 */
[----:B------:R-:W-:Y:S02]  /*07c0*/  @P1 MOV R7, R43 ;  /* 0x0000002b00071202 */ /* 0x000fe40000000f00 */
[----:B------:R-:W-:Y:S02]  /*07d0*/  @!P1 MOV R12, R48 ;  /* 0x00000030000c9202 */ /* 0x000fe40000000f00 */
[----:B------:R-:W-:Y:S02]  /*07e0*/  @!P1 MOV R13, R49 ;  /* 0x00000031000d9202 */ /* 0x000fe40000000f00 */
[----:B------:R-:W-:Y:S02]  /*07f0*/  @!P1 MOV R14, R50 ;  /* 0x00000032000e9202 */ /* 0x000fe40000000f00 */
[----:B------:R-:W-:Y:S02]  /*0800*/  @!P1 MOV R15, R51 ;  /* 0x00000033000f9202 */ /* 0x000fe40000000f00 */
[----:B------:R-:W-:-:S02]  /*0810*/  @!P1 MOV R20, R52 ;  /* 0x0000003400149202 */ /* 0x000fc40000000f00 */
[----:B------:R-:W-:Y:S02]  /*0820*/  @!P1 MOV R21, R53 ;  /* 0x0000003500159202 */ /* 0x000fe40000000f00 */
[----:B------:R-:W-:Y:S02]  /*0830*/  @!P1 MOV R22, R54 ;  /* 0x0000003600169202 */ /* 0x000fe40000000f00 */
[----:B------:R-:W-:Y:S02]  /*0840*/  @!P1 MOV R23, R55 ;  /* 0x0000003700179202 */ /* 0x000fe40000000f00 */
[----:B------:R-:W-:Y:S02]  /*0850*/  @!P1 MOV R4, R40 ;  /* 0x0000002800049202 */ /* 0x000fe40000000f00 */
[----:B------:R-:W-:Y:S02]  /*0860*/  @!P1 MOV R5, R41 ;  /* 0x0000002900059202 */ /* 0x000fe40000000f00 */
[----:B------:R-:W-:-:S02]  /*0870*/  @!P1 MOV R6, R42 ;  /* 0x0000002a00069202 */ /* 0x000fc40000000f00 */
[----:B------:R-:W-:-:S07]  /*0880*/  @!P1 MOV R7, R43 ;  /* 0x0000002b00079202 */ /* 0x000fce0000000f00 */
.L_x_1381:
[----:B------:R-:W0:Y:S02]  /*0890*/  LDCU UR4, c[0x0][0x384] ;  /* 0x00007080ff0477ac */ /* 0x000e240008000800 */
[----:B0-----:R-:W-:-:S13]  /*08a0*/  ISETP.GE.AND P1, PT, R95, UR4, PT ;  /* 0x000000045f007c0c */ /* 0x001fda000bf26270 */
[----:B------:R-:W-:Y:S05]  /*08b0*/  @P1 EXIT ;  /* 0x000000000000194d */ /* 0x000fea0003800000 */
[----:B------:R-:W-:Y:S01]  /*08c0*/  ISETP.NE.U32.AND P1, PT, R44, RZ, PT ;  /* 0x000000ff2c00720c */ /* 0x000fe20003f25070 */
[----:B------:R-:W0:Y:S03]  /*08d0*/  LDCU UR8, c[0x0][0x388] ;  /* 0x00007100ff0877ac */ /* 0x000e260008000800 */
[----:B------:R-:W-:Y:S01]  /*08e0*/  ISETP.NE.AND.EX P1, PT, R45, RZ, PT, P1 ;  /* 0x000000ff2d00720c */ /* 0x000fe20003f25310 */
[----:B------:R-:W1:Y:S01]  /*08f0*/  LDCU.U8 UR9, c[0x0][0x410] ;  /* 0x00008200ff0977ac */ /* 0x000e620008000000 */
[----:B------:R-:W2:Y:S01]  /*0900*/  LDCU UR10, c[0x0][0x400] ;  /* 0x00008000ff0a77ac */ /* 0x000ea20008000800 */
[----:B------:R-:W3:Y:S01]  /*0910*/  LDCU.64 UR12, c[0x0][0x3a0] ;  /* 0x00007400ff0c77ac */ /* 0x000ee20008000a00 */
[----:B------:R-:W-:-:S11]  /*0920*/  UPLOP3.LUT UP1, UPT, UPT, UPT, UPT, 0x40, 0x4 ;  /* 0x000000000004789c */ /* 0x000fd60003f2e870 */
.L_x_1398:
[----:B---3--:R-:W-:Y:S01]  /*0930*/  ISETP.NE.U32.AND P2, PT, RZ, UR12, PT ;  /* 0x0000000cff007c0c */ /* 0x008fe2000bf45070 */
[----:B------:R-:W3:Y:S01]  /*0940*/  LDC.64 R2, c[0x0][0x390] ;  /* 0x0000e400ff027b82 */ /* 0x000ee20000000a00 */
[----:B0-----:R-:W-:Y:S02]  /*0950*/  IMAD R0, R95, UR8, RZ ;  /* 0x000000085f007c24 */ /* 0x001fe4000f8e02ff */
[----:B------:R-:W-:-:S03]  /*0960*/  ISETP.NE.AND.EX P2, PT, RZ, UR13, PT, P2 ;  /* 0x0000000dff007c0c */ /* 0x000fc6000bf45320 */
[----:B----4-:R-:W-:Y:S02]  /*0970*/  SHF.R.S32.HI R53, RZ, 0x1f, R0 ;  /* 0x0000001fff357819 */ /* 0x010fe40000011400 */
[----:B------:R-:W0:Y:S02]  /*0980*/  @P1 LDC.64 R58, c[0x0][0x398] ;  /* 0x0000e600ff3a1b82 */ /* 0x000e240000000a00 */
[----:B------:R-:W-:-:S04]  /*0990*/  LEA.HI R53, R53, R0, RZ, 0x3 ;  /* 0x0000000035357211 */ /* 0x000fc800078f18ff */
[----:B------:R-:W-:Y:S02]  /*09a0*/  LEA.HI.SX32 R77, R53, R82, 0x1d ;  /* 0x00000052354d7211 */ /* 0x000fe400078feaff */
[----:B------:R-:W4:Y:S03]  /*09b0*/  @P2 LDC.64 R60, c[0x0][0x3a0] ;  /* 0x0000e800ff3c2b82 */ /* 0x000f260000000a00 */
[----:B---3--:R-:W-:-:S05]  /*09c0*/  IMAD.WIDE.U32 R52, R77, 0x10, R2 ;  /* 0x000000104d347825 */ /* 0x008fca00078e0002 */
[----:B------:R-:W3:Y:S01]  /*09d0*/  LDC.64 R56, c[0x0][0x398] ;  /* 0x0000e600ff387b82 */ /* 0x000ee20000000a00 */
[----:B-----5:R-:W5:Y:S01]  /*09e0*/  LDG.E.128 R52, desc[UR6][R52.64] ;  /* 0x0000000634347981 */ /* 0x020f62000c1e1d00 */
[----:B0-----:R-:W-:-:S05]  /*09f0*/  @P1 IMAD.WIDE.U32 R58, R77, 0x10, R58 ;  /* 0x000000104d3a1825 */ /* 0x001fca00078e003a */
[----:B------:R0:W5:Y:S01]  /*0a00*/  @P1 LDG.E.128 R40, desc[UR6][R58.64] ;  /* 0x000000063a281981 */ /* 0x000162000c1e1d00 */
[----:B----4-:R-:W-:-:S05]  /*0a10*/  @P2 IMAD.WIDE.U32 R60, R77, 0x10, R60 ;  /* 0x000000104d3c2825 */ /* 0x010fca00078e003c */
[----:B------:R0:W5:Y:S01]  /*0a20*/  @P2 LDG.E.128 R44, desc[UR6][R60.64] ;  /* 0x000000063c2c2981 */ /* 0x000162000c1e1d00 */
[----:B---3--:R-:W-:-:S04]  /*0a30*/  ISETP.NE.U32.AND P1, PT, R56, RZ, PT ;  /* 0x000000ff3800720c */ /* 0x008fc80003f25070 */
[----:B------:R-:W-:-:S13]  /*0a40*/  ISETP.NE.AND.EX P1, PT, R57, RZ, PT, P1 ;  /* 0x000000ff3900720c */ /* 0x000fda0003f25310 */
[----:B0-----:R-:W-:Y:S05]  /*0a50*/  @!P1 BRA `(.L_x_1382) ;  /* 0x00000004002c9947 */ /* 0x001fea0003800000 */
[----:B------:R-:W-:Y:S05]  /*0a60*/  @!P2 BRA `(.L_x_1383) ;  /* 0x0000000000b4a947 */ /* 0x000fea0003800000 */
        /* <DEDUP_REMOVED lines=9> */
[----:B------:R-:W-:Y:S02]  /*0b00*/  HADD2.F32 R51, -RZ, R41.H0_H0 ;  /* 0x20000029ff337230 */ /* 0x000fe40000004100 */
[----:B------:R-:W-:Y:S02]  /*0b10*/  HADD2.F32 R58, -RZ, R54.H0_H0 ;  /* 0x20000036ff3a7230 */ /* 0x000fe40000004100 */
[----:B------:R-:W-:Y:S02]  /*0b20*/  HADD2.F32 R55, -RZ, R42.H0_H0 ;  /* 0x2000002aff377230 */ /* 0x000fe40000004100 */
[----:B------:R-:W-:Y:S01]  /*0b30*/  FADD.FTZ R48, R48, R51 ;  /* 0x0000003330307221 */ /* 0x000fe20000010000 */
[----:B------:R-:W-:-:S02]  /*0b40*/  HADD2.F32 R52, -RZ, R46.H0_H0 ;  /* 0x2000002eff347230 */ /* 0x000fc40000004100 */
[----:B------:R-:W-:Y:S02]  /*0b50*/  HADD2.F32 R53, -RZ, R53.H1_H1 ;  /* 0x30000035ff357230 */ /* 0x000fe40000004100 */
[----:B------:R-:W-:Y:S01]  /*0b60*/  FADD.FTZ R55, R58, R55 ;  /* 0x000000373a377221 */ /* 0x000fe20000010000 */
[----:B------:R-:W-:Y:S02]  /*0b70*/  HADD2.F32 R54, -RZ, R54.H1_H1 ;  /* 0x30000036ff367230 */ /* 0x000fe40000004100 */
[----:B------:R-:W-:Y:S02]  /*0b80*/  HADD2.F32 R50, -RZ, R41.H1_H1 ;  /* 0x30000029ff327230 */ /* 0x000fe40000004100 */
[----:B------:R-:W-:Y:S01]  /*0b90*/  FADD.FTZ R75, R55, R52 ;  /* 0x00000034374b7221 */ /* 0x000fe20000010000 */
[----:B------:R-:W-:Y:S02]  /*0ba0*/  HADD2.F32 R59, -RZ, R42.H1_H1 ;  /* 0x3000002aff3b7230 */ /* 0x000fe40000004100 */
[----:B------:R-:W-:-:S02]  /*0bb0*/  HADD2.F32 R51, -RZ, R43.H0_H0 ;  /* 0x2000002bff337230 */ /* 0x000fc40000004100 */
[----:B------:R-:W-:Y:S01]  /*0bc0*/  FADD.FTZ R50, R53, R50 ;  /* 0x0000003235327221 */ /* 0x000fe20000010000 */
[----:B------:R-:W-:Y:S02]  /*0bd0*/  HADD2.F32 R58, -RZ, R43.H1_H1 ;  /* 0x3000002bff3a7230 */ /* 0x000fe40000004100 */
[----:B------:R-:W-:Y:S01]  /*0be0*/  FADD.FTZ R54, R54, R59 ;  /* 0x0000003b36367221 */ /* 0x000fe20000010000 */
[----:B------:R-:W-:Y:S02]  /*0bf0*/  HADD2.F32 R55, -RZ, R47.H1_H1 ;  /* 0x3000002fff377230 */ /* 0x000fe40000004100 */
[----:B------:R-:W-:Y:S01]  /*0c00*/  FADD.FTZ R60, R60, R51 ;  /* 0x000000333c3c7221 */ /* 0x000fe20000010000 */
[----:B------:R-:W-:Y:S02]  /*0c10*/  HADD2.F32 R59, -RZ, R44.H0_H0 ;  /* 0x2000002cff3b7230 */ /* 0x000fe40000004100 */
[----:B------:R-:W-:Y:S01]  /*0c20*/  FADD.FTZ R58, R61, R58 ;  /* 0x0000003a3d3a7221 */ /* 0x000fe20000010000 */
        /* <DEDUP_REMOVED lines=10> */
[----:B------:R-:W-:Y:S01]  /*0cd0*/  FADD.FTZ R58, R50, R51 ;  /* 0x00000033323a7221 */ /* 0x000fe20000010000 */
[----:B------:R-:W-:-:S02]  /*0ce0*/  FADD.FTZ R80, R49, R80 ;  /* 0x0000005031507221 */ /* 0x000fc40000010000 */
[----:B------:R-:W-:Y:S02]  /*0cf0*/  F2FP.F16.F32.PACK_AB R51, R74, R71 ;  /* 0x000000474a33723e */ /* 0x000fe400000000ff */
[----:B------:R-:W-:Y:S02]  /*0d00*/  F2FP.F16.F32.PACK_AB R50, R78, R75 ;  /* 0x0000004b4e32723e */ /* 0x000fe400000000ff */
[----:B------:R-:W-:Y:S02]  /*0d10*/  F2FP.F16.F32.PACK_AB R49, R58, R97 ;  /* 0x000000613a31723e */ /* 0x000fe400000000ff */
[----:B------:R-:W-:Y:S01]  /*0d20*/  F2FP.F16.F32.PACK_AB R48, R80, R59 ;  /* 0x0000003b5030723e */ /* 0x000fe200000000ff */
[----:B------:R-:W-:Y:S06]  /*0d30*/  BRA `(.L_x_1384) ;  /* 0x00000004000c7947 */ /* 0x000fec0003800000 */
.L_x_1383:
[----:B-----5:R-:W-:Y:S02]  /*0d40*/  HADD2.F32 R59, -RZ, R52.H0_H0 ;  /* 0x20000034ff3b7230 */ /* 0x020fe40000004100 */
[----:B------:R-:W-:Y:S02]  /*0d50*/  HADD2.F32 R0, -RZ, R40.H0_H0 ;  /* 0x20000028ff007230 */ /* 0x000fe40000004100 */
[----:B------:R-:W-:Y:S02]  /*0d60*/  HADD2.F32 R97, -RZ, R53.H0_H0 ;  /* 0x20000035ff617230 */ /* 0x000fe40000004100 */
[----:B------:R-:W-:Y:S02]  /*0d70*/  HADD2.F32 R75, -RZ, R54.H0_H0 ;  /* 0x20000036ff4b7230 */ /* 0x000fe40000004100 */
[----:B------:R-:W-:Y:S01]  /*0d80*/  FADD.FTZ R59, R59, R0 ;  /* 0x000000003b3b7221 */ /* 0x000fe20000010000 */
[----:B------:R-:W-:Y:S02]  /*0d90*/  HADD2.F32 R71, -RZ, R55.H0_H0 ;  /* 0x20000037ff477230 */ /* 0x000fe40000004100 */
[----:B------:R-:W-:-:S02]  /*0da0*/  HADD2.F32 R52, -RZ, R52.H1_H1 ;  /* 0x30000034ff347230 */ /* 0x000fc40000004100 */
[----:B------:R-:W-:Y:S02]  /*0db0*/  HADD2.F32 R53, -RZ, R53.H1_H1 ;  /* 0x30000035ff357230 */ /* 0x000fe40000004100 */
[----:B------:R-:W-:Y:S02]  /*0dc0*/  HADD2.F32 R54, -RZ, R54.H1_H1 ;  /* 0x30000036ff367230 */ /* 0x000fe40000004100 */
[----:B------:R-:W-:Y:S02]  /*0dd0*/  HADD2.F32 R48, -RZ, R41.H0_H0 ;  /* 0x20000029ff307230 */ /* 0x000fe40000004100 */
[----:B------:R-:W-:Y:S02]  /*0de0*/  HADD2.F32 R50, -RZ, R42.H0_H0 ;  /* 0x2000002aff327230 */ /* 0x000fe40000004100 */
[----:B------:R-:W-:Y:S02]  /*0df0*/  HADD2.F32 R55, -RZ, R55.H1_H1 ;  /* 0x30000037ff377230 */ /* 0x000fe40000004100 */
[----:B------:R-:W-:Y:S01]  /*0e00*/  FADD.FTZ R97, R97, R48 ;  /* 0x0000003061617221 */ /* 0x000fe20000010000 */
[----:B------:R-:W-:-:S02]  /*0e10*/  HADD2.F32 R0, -RZ, R43.H0_H0 ;  /* 0x2000002bff007230 */ /* 0x000fc40000004100 */
[----:B------:R-:W-:Y:S01]  /*0e20*/  FADD.FTZ R75, R75, R50 ;  /* 0x000000324b4b7221 */ /* 0x000fe20000010000 */
[----:B------:R-:W-:Y:S02]  /*0e30*/  HADD2.F32 R74, -RZ, R43.H1_H1 ;  /* 0x3000002bff4a7230 */ /* 0x000fe40000004100 */
        /* <DEDUP_REMOVED lines=13> */
.L_x_1382:
[----:B------:R-:W-:Y:S05]  /*0f10*/  @!P2 BRA `(.L_x_1385) ;  /* 0x000000000074a947 */ /* 0x000fea0003800000 */
        /* <DEDUP_REMOVED lines=29> */
.L_x_1385:
        /* <DEDUP_REMOVED lines=8> */
.L_x_1384:
[----:B------:R-:W0:Y:S01]  /*1170*/  @P0 LDC.64 R60, c[0x0][0x3a8] ;  /* 0x0000ea00ff3c0b82 */ /* 0x000e220000000a00 */
[----:B------:R-:W-:-:S05]  /*1180*/  IADD3 R79, PT, PT, R77, 0x100, RZ ;  /* 0x000001004d4f7810 */ /* 0x000fca0007ffe0ff */
[----:B------:R-:W-:Y:S02]  /*1190*/  IMAD.WIDE.U32 R52, R79, 0x10, R2 ;  /* 0x000000104f347825 */ /* 0x000fe400078e0002 */
[----:B------:R-:W3:Y:S08]  /*11a0*/  @P1 LDC.64 R62, c[0x0][0x398] ;  /* 0x0000e600ff3e1b82 */ /* 0x000ef00000000a00 */
[----:B------:R-:W4:Y:S01]  /*11b0*/  @P2 LDC.64 R64, c[0x0][0x3a0] ;  /* 0x0000e800ff402b82 */ /* 0x000f220000000a00 */
[----:B0-----:R-:W-:-:S05]  /*11c0*/  @P0 IMAD.WIDE.U32 R60, R77, 0x10, R60 ;  /* 0x000000104d3c0825 */ /* 0x001fca00078e003c */
[----:B------:R0:W-:Y:S01]  /*11d0*/  @P0 STG.E.128 desc[UR6][R60.64], R48 ;  /* 0x000000303c000986 */ /* 0x0001e2000c101d06 */
[----:B---3--:R-:W-:-:S03]  /*11e0*/  @P1 IMAD.WIDE.U32 R62, R79, 0x10, R62 ;  /* 0x000000104f3e1825 */ /* 0x008fc600078e003e */
[----:B------:R-:W5:Y:S04]  /*11f0*/  LDG.E.128 R52, desc[UR6][R52.64] ;  /* 0x0000000634347981 */ /* 0x000f68000c1e1d00 */
[----:B------:R0:W5:Y:S01]  /*1200*/  @P1 LDG.E.128 R40, desc[UR6][R62.64] ;  /* 0x000000063e281981 */ /* 0x000162000c1e1d00 */
[----:B----4-:R-:W-:-:S05]  /*1210*/  @P2 IMAD.WIDE.U32 R64, R79, 0x10, R64 ;  /* 0x000000104f402825 */ /* 0x010fca00078e0040 */
[----:B------:R0:W5:Y:S01]  /*1220*/  @P2 LDG.E.128 R44, desc[UR6][R64.64] ;  /* 0x00000006402c2981 */ /* 0x000162000c1e1d00 */
[----:B------:R-:W-:-:S04]  /*1230*/  ISETP.NE.U32.AND P3, PT, R56, RZ, PT ;  /* 0x000000ff3800720c */ /* 0x000fc80003f65070 */
[----:B------:R-:W-:-:S13]  /*1240*/  ISETP.NE.AND.EX P3, PT, R57, RZ, PT, P3 ;  /* 0x000000ff3900720c */ /* 0x000fda0003f65330 */
[----:B0-----:R-:W-:Y:S05]  /*1250*/  @P3 BRA `(.L_x_1386) ;  /* 0x0000000000a43947 */ /* 0x001fea0003800000 */
        /* <DEDUP_REMOVED lines=12> */
.L_x_1387:
        /* <DEDUP_REMOVED lines=29> */
.L_x_1386:
        /* <DEDUP_REMOVED lines=32> */
.L_x_1389:
[----:B-----5:R-:W-:Y:S02]  /*16f0*/  HADD2.F32 R0, -RZ, R52.H0_H0 ;  /* 0x20000034ff007230 */ /* 0x020fe40000004100 */
[----:B------:R-:W-:Y:S02]  /*1700*/  HADD2.F32 R49, -RZ, R40.H0_H0 ;  /* 0x20000028ff317230 */ /* 0x000fe40000004100 */
[--C-:B------:R-:W-:Y:S02]  /*1710*/  HADD2.F32 R60, -RZ, R55.reuse.H0_H0 ;  /* 0x20000037ff3c7230 */ /* 0x100fe40000004100 */
[----:B------:R-:W-:Y:S02]  /*1720*/  HADD2.F32 R61, -RZ, R55.H1_H1 ;  /* 0x30000037ff3d7230 */ /* 0x000fe40000004100 */
[----:B------:R-:W-:Y:S01]  /*1730*/  FADD.FTZ R0, R49, R0 ;  /* 0x0000000031007221 */ /* 0x000fe20000010000 */
[----:B------:R-:W-:Y:S02]  /*1740*/  HADD2.F32 R56, -RZ, R54.H0_H0 ;  /* 0x20000036ff387230 */ /* 0x000fe40000004100 */
[----:B------:R-:W-:-:S02]  /*1750*/  HADD2.F32 R55, -RZ, R42.H0_H0 ;  /* 0x2000002aff377230 */ /* 0x000fc40000004100 */
[----:B------:R-:W-:Y:S02]  /*1760*/  HADD2.F32 R52, -RZ, R52.H1_H1 ;  /* 0x30000034ff347230 */ /* 0x000fe40000004100 */
[----:B------:R-:W-:Y:S02]  /*1770*/  HADD2.F32 R48, -RZ, R53.H0_H0 ;  /* 0x20000035ff307230 */ /* 0x000fe40000004100 */
[----:B------:R-:W-:Y:S01]  /*1780*/  FADD.FTZ R55, R55, R56 ;  /* 0x0000003837377221 */ /* 0x000fe20000010000 */
[----:B------:R-:W-:Y:S02]  /*1790*/  HADD2.F32 R49, -RZ, R40.H1_H1 ;  /* 0x30000028ff317230 */ /* 0x000fe40000004100 */
[----:B------:R-:W-:Y:S02]  /*17a0*/  HADD2.F32 R51, -RZ, R41.H0_H0 ;  /* 0x20000029ff337230 */ /* 0x000fe40000004100 */
[----:B------:R-:W-:Y:S02]  /*17b0*/  HADD2.F32 R56, -RZ, R43.H1_H1 ;  /* 0x3000002bff387230 */ /* 0x000fe40000004100 */
[----:B------:R-:W-:Y:S01]  /*17c0*/  FADD.FTZ R49, R49, R52 ;  /* 0x0000003431317221 */ /* 0x000fe20000010000 */
[----:B------:R-:W-:-:S02]  /*17d0*/  HADD2.F32 R53, -RZ, R53.H1_H1 ;  /* 0x30000035ff357230 */ /* 0x000fc40000004100 */
[----:B------:R-:W-:Y:S01]  /*17e0*/  FADD.FTZ R48, R51, R48 ;  /* 0x0000003033307221 */ /* 0x000fe20000010000 */
[----:B------:R-:W-:Y:S02]  /*17f0*/  HADD2.F32 R50, -RZ, R41.H1_H1 ;  /* 0x30000029ff327230 */ /* 0x000fe40000004100 */
[----:B------:R-:W-:Y:S01]  /*1800*/  FADD.FTZ R56, R56, R61 ;  /* 0x0000003d38387221 */ /* 0x000fe20000010000 */
[----:B------:R-:W-:Y:S02]  /*1810*/  HADD2.F32 R51, -RZ, R43.H0_H0 ;  /* 0x2000002bff337230 */ /* 0x000fe40000004100 */
[----:B------:R-:W-:Y:S02]  /*1820*/  HADD2.F32 R52, -RZ, R46.H0_H0 ;  /* 0x2000002eff347230 */ /* 0x000fe40000004100 */
[----:B------:R-:W-:Y:S01]  /*1830*/  FADD.FTZ R50, R50, R53 ;  /* 0x0000003532327221 */ /* 0x000fe20000010000 */
[----:B------:R-:W-:Y:S02]  /*1840*/  HADD2.F32 R54, -RZ, R54.H1_H1 ;  /* 0x30000036ff367230 */ /* 0x000fe40000004100 */
[----:B------:R-:W-:Y:S01]  /*1850*/  FADD.FTZ R60, R51, R60 ;  /* 0x0000003c333c7221 */ /* 0x000fe20000010000 */
[----:B------:R-:W-:-:S02]  /*1860*/  HADD2.F32 R57, -RZ, R42.H1_H1 ;  /* 0x3000002aff397230 */ /* 0x000fc40000004100 */
[----:B------:R-:W-:Y:S01]  /*1870*/  FADD.FTZ R61, R52, R55 ;  /* 0x00000037343d7221 */ /* 0x000fe20000010000 */
[----:B------:R-:W-:Y:S02]  /*1880*/  HADD2.F32 R63, -RZ, R47.H0_H0 ;  /* 0x2000002fff3f7230 */ /* 0x000fe40000004100 */
[----:B------:R-:W-:Y:S02]  /*1890*/  HADD2.F32 R67, -RZ, R44.H0_H0 ;  /* 0x2000002cff437230 */ /* 0x000fe40000004100 */
[----:B------:R-:W-:Y:S01]  /*18a0*/  FADD.FTZ R54, R57, R54 ;  /* 0x0000003639367221 */ /* 0x000fe20000010000 */
[----:B------:R-:W-:Y:S02]  /*18b0*/  HADD2.F32 R69, -RZ, R45.H0_H0 ;  /* 0x2000002dff457230 */ /* 0x000fe40000004100 */
[----:B------:R-:W-:Y:S01]  /*18c0*/  FADD.FTZ R63, R63, R60 ;  /* 0x0000003c3f3f7221 */ /* 0x000fe20000010000 */
[----:B------:R-:W-:Y:S02]  /*18d0*/  HADD2.F32 R55, -RZ, R47.H1_H1 ;  /* 0x3000002fff377230 */ /* 0x000fe40000004100 */
[----:B------:R-:W-:Y:S01]  /*18e0*/  FADD.FTZ R67, R67, R0 ;  /* 0x0000000043437221 */ /* 0x000fe20000010000 */
[----:B------:R-:W-:-:S02]  /*18f0*/  HADD2.F32 R53, -RZ, R46.H1_H1 ;  /* 0x3000002eff357230 */ /* 0x000fc40000004100 */
[----:B------:R-:W-:Y:S01]  /*1900*/  FADD.FTZ R69, R69, R48 ;  /* 0x0000003045457221 */ /* 0x000fe20000010000 */
[----:B------:R-:W-:Y:S02]  /*1910*/  HADD2.F32 R51, -RZ, R45.H1_H1 ;  /* 0x3000002dff337230 */ /* 0x000fe40000004100 */
[----:B------:R-:W-:Y:S01]  /*1920*/  FADD.FTZ R68, R55, R56 ;  /* 0x0000003837447221 */ /* 0x000fe20000010000 */
[----:B------:R-:W-:Y:S02]  /*1930*/  HADD2.F32 R70, -RZ, R44.H1_H1 ;  /* 0x3000002cff467230 */ /* 0x000fe40000004100 */
[----:B------:R-:W-:Y:S01]  /*1940*/  FADD.FTZ R62, R53, R54 ;  /* 0x00000036353e7221 */ /* 0x000fe20000010000 */
[----:B------:R-:W-:Y:S01]  /*1950*/  FADD.FTZ R60, R51, R50 ;  /* 0x00000032333c7221 */ /* 0x000fe20000010000 */
[----:B------:R-:W-:Y:S01]  /*1960*/  F2FP.F16.F32.PACK_AB R51, R68, R63 ;  /* 0x0000003f4433723e */ /* 0x000fe200000000ff */
[----:B------:R-:W-:Y:S02]  /*1970*/  FADD.FTZ R70, R70, R49 ;  /* 0x0000003146467221 */ /* 0x000fe40000010000 */
[----:B------:R-:W-:-:S02]  /*1980*/  F2FP.F16.F32.PACK_AB R50, R62, R61 ;  /* 0x0000003d3e32723e */ /* 0x000fc400000000ff */
[----:B------:R-:W-:Y:S02]  /*1990*/  F2FP.F16.F32.PACK_AB R49, R60, R69 ;  /* 0x000000453c31723e */ /* 0x000fe400000000ff */
[----:B------:R-:W-:-:S07]  /*19a0*/  F2FP.F16.F32.PACK_AB R48, R70, R67 ;  /* 0x000000434630723e */ /* 0x000fce00000000ff */
.L_x_1388:
        /* <DEDUP_REMOVED lines=12> */
[----:B------:R-:W-:Y:S05]  /*1a70*/  @P3 BRA `(.L_x_1390) ;  /* 0x00000000009c3947 */ /* 0x000fea0003800000 */
[----:B------:R-:W-:Y:S05]  /*1a80*/  BRA.U UP0, `(.L_x_1391) ;  /* 0x0000000100247547 */ /* 0x000fea000b800000 */
[--C-:B0----5:R-:W-:Y:S02]  /*1a90*/  HADD2.F32 R65, -RZ, R52.reuse.H0_H0 ;  /* 0x20000034ff417230 */ /* 0x121fe40000004100 */
        /* <DEDUP_REMOVED lines=8> */
.L_x_1391:
[----:B0----5:R-:W-:Y:S02]  /*1b20*/  HADD2.F32 R65, -RZ, R52.H0_H0 ;  /* 0x20000034ff417230 */ /* 0x021fe40000004100 */
[----:B------:R-:W-:Y:S02]  /*1b30*/  HADD2.F32 R56, -RZ, R53.H0_H0 ;  /* 0x20000035ff387230 */ /* 0x000fe40000004100 */
[----:B------:R-:W-:Y:S02]  /*1b40*/  HADD2.F32 R0, -RZ, R44.H0_H0 ;  /* 0x2000002cff007230 */ /* 0x000fe40000004100 */
[----:B------:R-:W-:Y:S02]  /*1b50*/  HADD2.F32 R3, -RZ, R45.H0_H0 ;  /* 0x2000002dff037230 */ /* 0x000fe40000004100 */
[----:B------:R-:W-:Y:S02]  /*1b60*/  HADD2.F32 R66, -RZ, R54.H0_H0 ;  /* 0x20000036ff427230 */ /* 0x000fe40000004100 */
[----:B------:R-:W-:Y:S01]  /*1b70*/  FADD.FTZ R65, R0, R65 ;  /* 0x0000004100417221 */ /* 0x000fe20000010000 */
[----:B------:R-:W-:-:S02]  /*1b80*/  HADD2.F32 R81, -RZ, R55.H0_H0 ;  /* 0x20000037ff517230 */ /* 0x000fc40000004100 */
[----:B------:R-:W-:Y:S01]  /*1b90*/  FADD.FTZ R56, R3, R56 ;  /* 0x0000003803387221 */ /* 0x000fe20000010000 */
[----:B------:R-:W-:Y:S02]  /*1ba0*/  HADD2.F32 R52, -RZ, R52.H1_H1 ;  /* 0x30000034ff347230 */ /* 0x000fe40000004100 */
[----:B------:R-:W-:Y:S02]  /*1bb0*/  HADD2.F32 R53, -RZ, R53.H1_H1 ;  /* 0x30000035ff357230 */ /* 0x000fe40000004100 */
[----:B------:R-:W-:Y:S02]  /*1bc0*/  HADD2.F32 R54, -RZ, R54.H1_H1 ;  /* 0x30000036ff367230 */ /* 0x000fe40000004100 */
[----:B------:R-:W-:Y:S02]  /*1bd0*/  HADD2.F32 R49, -RZ, R46.H0_H0 ;  /* 0x2000002eff317230 */ /* 0x000fe40000004100 */
[----:B------:R-:W-:Y:S02]  /*1be0*/  HADD2.F32 R55, -RZ, R55.H1_H1 ;  /* 0x30000037ff377230 */ /* 0x000fe40000004100 */
        /* <DEDUP_REMOVED lines=16> */
.L_x_1390:
[----:B------:R-:W-:Y:S05]  /*1cf0*/  BRA.U UP0, `(.L_x_1393) ;  /* 0x0000000100747547 */ /* 0x000fea000b800000 */
        /* <DEDUP_REMOVED lines=29> */
.L_x_1393:
[----:B-----5:R-:W-:Y:S02]  /*1ed0*/  HADD2.F32 R0, -RZ, R52.H0_H0 ;  /* 0x20000034ff007230 */ /* 0x020fe40000004100 */
[----:B------:R-:W-:Y:S02]  /*1ee0*/  HADD2.F32 R3, -RZ, R40.H0_H0 ;  /* 0x20000028ff037230 */ /* 0x000fe40000004100 */
[--C-:B------:R-:W-:Y:S02]  /*1ef0*/  HADD2.F32 R2, -RZ, R53.reuse.H0_H0 ;  /* 0x20000035ff027230 */ /* 0x100fe40000004100 */
[----:B------:R-:W-:Y:S02]  /*1f00*/  HADD2.F32 R53, -RZ, R53.H1_H1 ;  /* 0x30000035ff357230 */ /* 0x000fe40000004100 */
[----:B------:R-:W-:Y:S01]  /*1f10*/  FADD.FTZ R0, R3, R0 ;  /* 0x0000000003007221 */ /* 0x000fe20000010000 */
[----:B0-----:R-:W-:Y:S02]  /*1f20*/  HADD2.F32 R48, -RZ, R41.H1_H1 ;  /* 0x30000029ff307230 */ /* 0x001fe40000004100 */
[----:B------:R-:W-:-:S02]  /*1f30*/  HADD2.F32 R52, -RZ, R52.H1_H1 ;  /* 0x30000034ff347230 */ /* 0x000fc40000004100 */
[----:B------:R-:W-:Y:S02]  /*1f40*/  HADD2.F32 R3, -RZ, R40.H1_H1 ;  /* 0x30000028ff037230 */ /* 0x000fe40000004100 */
[----:B------:R-:W-:Y:S01]  /*1f50*/  FADD.FTZ R48, R48, R53 ;  /* 0x0000003530307221 */ /* 0x000fe20000010000 */
[----:B------:R-:W-:Y:S02]  /*1f60*/  HADD2.F32 R49, -RZ, R41.H0_H0 ;  /* 0x20000029ff317230 */ /* 0x000fe40000004100 */
[----:B------:R-:W-:Y:S02]  /*1f70*/  HADD2.F32 R56, -RZ, R55.H0_H0 ;  /* 0x20000037ff387230 */ /* 0x000fe40000004100 */
[----:B------:R-:W-:Y:S01]  /*1f80*/  FADD.FTZ R3, R3, R52 ;  /* 0x0000003403037221 */ /* 0x000fe20000010000 */
[----:B------:R-:W-:Y:S02]  /*1f90*/  HADD2.F32 R53, -RZ, R43.H0_H0 ;  /* 0x2000002bff357230 */ /* 0x000fe40000004100 */
[----:B------:R-:W-:Y:S01]  /*1fa0*/  FADD.FTZ R2, R49, R2 ;  /* 0x0000000231027221 */ /* 0x000fe20000010000 */
[----:B------:R-:W-:-:S02]  /*1fb0*/  HADD2.F32 R50, -RZ, R54.H0_H0 ;  /* 0x20000036ff327230 */ /* 0x000fc40000004100 */
[----:B------:R-:W-:Y:S02]  /*1fc0*/  HADD2.F32 R57, -RZ, R55.H1_H1 ;  /* 0x30000037ff397230 */ /* 0x000fe40000004100 */
[----:B------:R-:W-:Y:S01]  /*1fd0*/  FADD.FTZ R53, R53, R56 ;  /* 0x0000003835357221 */ /* 0x000fe20000010000 */
[----:B------:R-:W-:Y:S02]  /*1fe0*/  HADD2.F32 R51, -RZ, R42.H0_H0 ;  /* 0x2000002aff337230 */ /* 0x000fe40000004100 */
[----:B------:R-:W-:Y:S02]  /*1ff0*/  HADD2.F32 R52, -RZ, R43.H1_H1 ;  /* 0x3000002bff347230 */ /* 0x000fe40000004100 */
[----:B------:R-:W-:Y:S02]  /*2000*/  HADD2.F32 R65, -RZ, R44.H0_H0 ;  /* 0x2000002cff417230 */ /* 0x000fe40000004100 */
[----:B------:R-:W-:Y:S01]  /*2010*/  FADD.FTZ R50, R51, R50 ;  /* 0x0000003233327221 */ /* 0x000fe20000010000 */
[----:B------:R-:W-:-:S02]  /*2020*/  HADD2.F32 R49, -RZ, R45.H0_H0 ;  /* 0x2000002dff317230 */ /* 0x000fc40000004100 */
[----:B------:R-:W-:Y:S01]  /*2030*/  FADD.FTZ R52, R52, R57 ;  /* 0x0000003934347221 */ /* 0x000fe20000010000 */
[----:B------:R-:W-:Y:S02]  /*2040*/  HADD2.F32 R54, -RZ, R54.H1_H1 ;  /* 0x30000036ff367230 */ /* 0x000fe40000004100 */
[----:B------:R-:W-:Y:S01]  /*2050*/  FADD.FTZ R65, R65, R0 ;  /* 0x0000000041417221 */ /* 0x000fe20000010000 */
[----:B------:R-:W-:Y:S02]  /*2060*/  HADD2.F32 R55, -RZ, R42.H1_H1 ;  /* 0x3000002aff377230 */ /* 0x000fe40000004100 */
[----:B------:R-:W-:Y:S01]  /*2070*/  FADD.FTZ R56, R49, R2 ;  /* 0x0000000231387221 */ /* 0x000fe20000010000 */
[----:B------:R-:W-:Y:S02]  /*2080*/  HADD2.F32 R51, -RZ, R46.H0_H0 ;  /* 0x2000002eff337230 */ /* 0x000fe40000004100 */
        /* <DEDUP_REMOVED lines=16> */
.L_x_1392:
[----:B------:R-:W-:Y:S01]  /*2190*/  FADD.FTZ R3, RZ, R59 ;  /* 0x0000003bff037221 */ /* 0x000fe20000010000 */
        /* <DEDUP_REMOVED lines=90> */
[----:B0-----:R-:W-:Y:S02]  /*2740*/  FADD.FTZ R55, R54, R53 ;  /* 0x0000003536377221 */ /* 0x001fe40000010000 */
[----:B------:R-:W0:Y:S03]  /*2750*/  @P0 LDC.64 R52, c[0x0][0x3a8] ;  /* 0x0000ea00ff340b82 */ /* 0x000e260000000a00 */
[----:B------:R-:W3:Y:S01]  /*2760*/  SHFL.BFLY PT, R76, R55, 0x8, 0x1f ;  /* 0x0d001f00374c7f89 */ /* 0x000ee200000e0000 */
[----:B0-----:R-:W-:-:S04]  /*2770*/  @P0 IMAD.WIDE.U32 R52, R123, 0x10, R52 ;  /* 0x000000107b340825 */ /* 0x001fc800078e0034 */
[----:B---3--:R-:W-:Y:S01]  /*2780*/  FADD.FTZ R76, R55, R76 ;  /* 0x0000004c374c7221 */ /* 0x008fe20000010000 */
[----:B------:R-:W-:Y:S04]  /*2790*/  @P0 STG.E.128 desc[UR6][R52.64], R48 ;  /* 0x0000003034000986 */ /* 0x000fe8000c101d06 */
        /* <DEDUP_REMOVED lines=10> */
.L_x_1395:
[----:B-12---:R-:W-:Y:S05]  /*2840*/  BSYNC.RECONVERGENT B0 ;  /* 0x0000000000007941 */ /* 0x006fea0003800200 */
.L_x_1394:
[----:B0-----:R-:W-:Y:S01]  /*2850*/  LOP3.LUT R0, R82, 0x1f, RZ, 0xc0, !PT ;  /* 0x0000001f52007812 */ /* 0x001fe200078ec0ff */
[----:B------:R-:W-:Y:S01]  /*2860*/  BAR.SYNC.DEFER_BLOCKING 0x0 ;  /* 0x0000000000007b1d */ /* 0x000fe20000010000 */
[----:B------:R-:W-:Y:S02]  /*2870*/  CS2R R2, SRZ ;  /* 0x0000000000027805 */ /* 0x000fe4000001ff00 */
[----:B------:R-:W-:Y:S01]  /*2880*/  ISETP.GT.U32.AND P2, PT, R0, 0x7, PT ;  /* 0x000000070000780c */ /* 0x000fe20003f44070 */
[----:B------:R-:W-:Y:S02]  /*2890*/  HFMA2 R0, -RZ, RZ, 0, 0 ;  /* 0x00000000ff007431 */ /* 0x000fe400000001ff */
[----:B------:R-:W-:Y:S10]  /*28a0*/  BSSY.RECONVERGENT B0, `(.L_x_1396) ;  /* 0x000000a000007945 */ /* 0x000ff40003800200 */
[----:B------:R-:W-:Y:S05]  /*28b0*/  @P2 BRA `(.L_x_1397) ;  /* 0x0000000000202947 */ /* 0x000fea0003800000 */
[----:B------:R-:W0:Y:S01]  /*28c0*/  S2UR UR5, SR_CgaCtaId ;  /* 0x00000000000579c3 */ /* 0x000e220000008800 */
[----:B------:R-:W-:Y:S01]  /*28d0*/  UMOV UR4, 0x400 ;  /* 0x0000040000047882 */ /* 0x000fe20000000000 */
[----:B------:R-:W-:-:S04]  /*28e0*/  SHF.L.U32 R0, R82, 0x3, RZ ;  /* 0x0000000352007819 */ /* 0x000fc800000006ff */
[----:B------:R-:W-:Y:S02]  /*28f0*/  LOP3.LUT R2, R0, 0xf8, RZ, 0xc0, !PT ;  /* 0x000000f800027812 */ /* 0x000fe400078ec0ff */
[----:B------:R-:W-:Y:S01]  /*2900*/  MOV R0, 0x300 ;  /* 0x0000030000007802 */ /* 0x000fe20000000f00 */
[----:B0-----:R-:W-:-:S04]  /*2910*/  ULEA UR4, UR5, UR4, 0x18 ;  /* 0x0000000405047291 */ /* 0x001fc8000f8ec0ff */
[----:B------:R-:W-:-:S09]  /*2920*/  @UP1 UIADD3 UR4, UPT, UPT, UR4, 0x40, URZ ;  /* 0x0000004004041890 */ /* 0x000fd2000fffe0ff */
[----:B------:R-:W0:Y:S03]  /*2930*/  LDS.64 R2, [R2+UR4] ;  /* 0x0000000402027984 */ /* 0x000e260008000a00 */
.L_x_1397:
[----:B------:R-:W-:Y:S05]  /*2940*/  BSYNC.RECONVERGENT B0 ;  /* 0x0000000000007941 */ /* 0x000fea0003800200 */
.L_x_1396:
[----:B------:R-:W1:Y:S01]  /*2950*/  SHFL.DOWN PT, R53, R0, 0x4, 0x1f ;  /* 0x08801f0000357f89 */ /* 0x000e6200000e0000 */
[----:B------:R-:W-:Y:S01]  /*2960*/  ISETP.NE.AND P2, PT, R82, RZ, PT ;  /* 0x000000ff5200720c */ /* 0x000fe20003f45270 */
[----:B------:R-:W-:Y:S01]  /*2970*/  HADD2.F32 R116, -RZ, R36.H0_H0 ;  /* 0x20000024ff747230 */ /* 0x000fe20000004100 */
[----:B------:R-:W-:Y:S01]  /*2980*/  ISETP.NE.AND P3, PT, RZ, UR9, PT ;  /* 0x00000009ff007c0c */ /* 0x000fe2000bf65270 */
[----:B0-----:R-:W0:Y:S01]  /*2990*/  SHFL.DOWN PT, R55, R2, 0x4, 0x1f ;  /* 0x08801f0002377f89 */ /* 0x001e2200000e0000 */
[----:B------:R-:W-:Y:S01]  /*29a0*/  HADD2.F32 R117, -RZ, R12.H1_H1 ;  /* 0x3000000cff757230 */ /* 0x000fe20000004100 */
[----:B------:R-:W-:Y:S01]  /*29b0*/  UPLOP3.LUT UP1, UPT, UPT, UPT, UP1, 0x40, 0x4 ;  /* 0x000000000004789c */ /* 0x000fe20003f2e810 */
[----:B------:R-:W-:Y:S01]  /*29c0*/  HADD2.F32 R118, -RZ, R37.H0_H0 ;  /* 0x20000025ff767230 */ /* 0x000fe20000004100 */
[----:B------:R-:W2:Y:S01]  /*29d0*/  SHFL.DOWN PT, R52, R3, 0x4, 0x1f ;  /* 0x08801f0003347f89 */ /* 0x000ea200000e0000 */
[----:B------:R-:W-:Y:S02]  /*29e0*/  HADD2.F32 R121, -RZ, R15.H0_H0 ;  /* 0x2000000fff797230 */ /* 0x000fe40000004100 */
[----:B------:R-:W-:-:S02]  /*29f0*/  HADD2.F32 R106, -RZ, R20.H0_H0 ;  /* 0x20000014ff6a7230 */ /* 0x000fc40000004100 */
[----:B------:R-:W-:Y:S02]  /*2a00*/  HADD2.F32 R107, -RZ, R9.H0_H0 ;  /* 0x20000009ff6b7230 */ /* 0x000fe40000004100 */
[----:B------:R-:W-:Y:S02]  /*2a10*/  HADD2.F32 R113, -RZ, R22.H1_H1 ;  /* 0x30000016ff717230 */ /* 0x000fe40000004100 */
[----:B------:R-:W-:Y:S02]  /*2a20*/  HADD2.F32 R115, -RZ, R23.H1_H1 ;  /* 0x30000017ff737230 */ /* 0x000fe40000004100 */
[----:B------:R-:W-:Y:S02]  /*2a30*/  HADD2.F32 R102, -RZ, R35.H1_H1 ;  /* 0x30000023ff667230 */ /* 0x000fe40000004100 */
[----:B------:R-:W-:Y:S02]  /*2a40*/  HADD2.F32 R111, -RZ, R84.H0_H0 ;  /* 0x20000054ff6f7230 */ /* 0x000fe40000004100 */
[----:B------:R-:W-:Y:S01]  /*2a50*/  HADD2.F32 R125, -RZ, R6.H0_H0 ;  /* 0x20000006ff7d7230 */ /* 0x000fe20000004100 */
        /* <DEDUP_REMOVED lines=10> */
[----:B------:R-:W-:-:S02]  /*2b00*/  HADD2.F32 R100, -RZ, R33.H0_H0 ;  /* 0x20000021ff647230 */ /* 0x000fc40000004100 */
[----:B------:R-:W-:-:S04]  /*2b10*/  FMUL.FTZ R55, R55, R55 ;  /* 0x0000003737377220 */ /* 0x000fc80000410000 */
[----:B------:R-:W-:-:S04]  /*2b20*/  FMUL.FTZ R55, R55, R53 ;  /* 0x0000003537377220 */ /* 0x000fc80000410000 */
[----:B------:R-:W-:Y:S01]  /*2b30*/  FMUL.FTZ R55, R55, R98 ;  /* 0x0000006237377220 */ /* 0x000fe20000410000 */
[----:B------:R-:W-:Y:S02]  /*2b40*/  HADD2.F32 R98, -RZ, R14.H0_H0 ;  /* 0x2000000eff627230 */ /* 0x000fe40000004100 */
[C---:B0-----:R-:W-:Y:S01]  /*2b50*/  FMUL.FTZ R99, R96.reuse, R99 ;  /* 0x0000006360637220 */ /* 0x041fe20000410000 */
[----:B------:R-:W-:Y:S01]  /*2b60*/  FFMA.FTZ R3, R96, R55, R3 ;  /* 0x0000003760037223 */ /* 0x000fe20000010003 */
[----:B-1----:R-:W-:-:S03]  /*2b70*/  IADD3 R54, PT, PT, R54, R101, RZ ;  /* 0x0000006536367210 */ /* 0x002fc60007ffe0ff */
        /* <DEDUP_REMOVED lines=13> */
[-C--:B---3--:R-:W-:Y:S01]  /*2c50*/  IADD3 R54, PT, PT, R54, R103.reuse, RZ ;  /* 0x0000006736367210 */ /* 0x088fe20007ffe0ff */
[----:B------:R-:W-:Y:S01]  /*2c60*/  HADD2.F32 R96, -RZ, R92.H0_H0 ;  /* 0x2000005cff607230 */ /* 0x000fe20000004100 */
[----:B------:R-:W-:Y:S01]  /*2c70*/  I2FP.F32.S32 R103, R103 ;  /* 0x0000006700677245 */ /* 0x000fe20000201400 */
[----:B------:R-:W0:Y:S01]  /*2c80*/  SHFL.DOWN PT, R0, R99, 0x1, 0x1f ;  /* 0x08201f0063007f89 */ /* 0x000e2200000e0000 */
[----:B------:R-:W-:Y:S01]  /*2c90*/  FMUL.FTZ R55, R55, R101 ;  /* 0x0000006537377220 */ /* 0x000fe20000410000 */
[----:B------:R-:W-:Y:S01]  /*2ca0*/  I2FP.F32.S32 R54, R54 ;  /* 0x0000003600367245 */ /* 0x000fe20000201400 */
[----:B------:R-:W-:-:S02]  /*2cb0*/  HADD2.F32 R101, -RZ, R12.H0_H0 ;  /* 0x2000000cff657230 */ /* 0x000fc40000004100 */
        /* <DEDUP_REMOVED lines=9> */
[----:B--2---:R-:W-:Y:S01]  /*2d50*/  FADD.FTZ R3, R2, R3 ;  /* 0x0000000302037221 */ /* 0x004fe20000010000 */
[----:B------:R-:W0:Y:S01]  /*2d60*/  LDC R52, c[0x0][0x448] ;  /* 0x00011200ff347b82 */ /* 0x000e220000000800 */
[----:B------:R-:W-:Y:S01]  /*2d70*/  FMUL.FTZ R53, R53, R103 ;  /* 0x0000006735357220 */ /* 0x000fe20000410000 */
[----:B------:R-:W-:Y:S01]  /*2d80*/  HADD2.F32 R103, -RZ, R94.H1_H1 ;  /* 0x3000005eff677230 */ /* 0x000fe20000004100 */
[----:B------:R1:W2:Y:S02]  /*2d90*/  SHFL.IDX PT, R105, R55, RZ, 0x1f ;  /* 0x00001fff37697589 */ /* 0x0002a400000e0000 */
[----:B------:R-:W-:Y:S01]  /*2da0*/  FFMA.FTZ R53, R54, R53, R3 ;  /* 0x0000003536357223 */ /* 0x000fe20000010003 */
[----:B------:R-:W-:Y:S02]  /*2db0*/  HADD2.F32 R54, -RZ, R93.H1_H1 ;  /* 0x3000005dff367230 */ /* 0x000fe40000004100 */
[----:B------:R-:W3:Y:S03]  /*2dc0*/  @!P2 LDC.64 R2, c[0x0][0x3c0] ;  /* 0x0000f000ff02ab82 */ /* 0x000ee60000000a00 */
[----:B------:R-:W0:Y:S01]  /*2dd0*/  SHFL.IDX PT, R53, R53, RZ, 0x1f ;  /* 0x00001fff35357589 */ /* 0x000e2200000e0000 */
[----:B-1----:R-:W-:-:S02]  /*2de0*/  HADD2.F32 R55, -RZ, R24.H0_H0 ;  /* 0x20000018ff377230 */ /* 0x002fc40000004100 */
[C---:B--2---:R-:W-:Y:S01]  /*2df0*/  FMUL.FTZ R0, R105.reuse, R105 ;  /* 0x0000006969007220 */ /* 0x044fe20000410000 */
[----:B------:R-:W-:-:S04]  /*2e00*/  FSEL R76, R105, RZ, !P3 ;  /* 0x000000ff694c7208 */ /* 0x000fc80005800000 */
[----:B------:R-:W-:Y:S01]  /*2e10*/  FSEL R99, R0, RZ, P3 ;  /* 0x000000ff00637208 */ /* 0x000fe20001800000 */
[----:B------:R-:W-:Y:S01]  /*2e20*/  FADD.FTZ R80, -R76, R80 ;  /* 0x000000504c507221 */ /* 0x000fe20000010100 */
[----:B---3--:R-:W-:-:S04]  /*2e30*/  @!P2 IMAD.WIDE R2, R95, 0x4, R2 ;  /* 0x000000045f02a825 */ /* 0x008fc800078e0202 */
[----:B0-----:R-:W-:Y:S01]  /*2e40*/  FFMA.FTZ R0, R53, UR10, R52 ;  /* 0x0000000a35007c23 */ /* 0x001fe20008010034 */
[C---:B------:R-:W-:Y:S01]  /*2e50*/  FADD.FTZ R58, -R76.reuse, R58 ;  /* 0x0000003a4c3a7221 */ /* 0x040fe20000010100 */
[----:B------:R-:W-:Y:S01]  /*2e60*/  FADD.FTZ R78, -R76, R78 ;  /* 0x0000004e4c4e7221 */ /* 0x000fe20000010100 */
[----:B------:R-:W-:Y:S02]  /*2e70*/  HADD2.F32 R53, -RZ, R94.H0_H0 ;  /* 0x2000005eff357230 */ /* 0x000fe40000004100 */
[----:B------:R-:W-:Y:S01]  /*2e80*/  FADD.FTZ R99, R0, R99 ;  /* 0x0000006300637221 */ /* 0x000fe20000010000 */
[C---:B------:R-:W-:Y:S01]  /*2e90*/  FADD.FTZ R0, -R76.reuse, R59 ;  /* 0x0000003b4c007221 */ /* 0x040fe20000010100 */
[----:B------:R-:W-:Y:S01]  /*2ea0*/  HADD2.F32 R59, -RZ, R24.H1_H1 ;  /* 0x30000018ff3b7230 */ /* 0x000fe20000004100 */
[----:B------:R0:W-:Y:S01]  /*2eb0*/  @!P2 STG.E desc[UR6][R2.64], R105 ;  /* 0x000000690200a986 */ /* 0x0001e2000c101906 */
        /* <DEDUP_REMOVED lines=8> */
[----:B------:R-:W-:Y:S01]  /*2f40*/  FADD.FTZ R104, -R76, R81 ;  /* 0x000000514c687221 */ /* 0x000fe20000010100 */
[----:B0-----:R-:W-:-:S02]  /*2f50*/  HADD2.F32 R2, -RZ, R25.H1_H1 ;  /* 0x30000019ff027230 */ /* 0x001fc40000004100 */
[----:B------:R-:W-:Y:S02]  /*2f60*/  HADD2.F32 R105, -RZ, R20.H1_H1 ;  /* 0x30000014ff697230 */ /* 0x000fe40000004100 */
[C---:B-1----:R-:W-:Y:S01]  /*2f70*/  FMUL.FTZ R0, R99.reuse, R0 ;  /* 0x0000000063007220 */ /* 0x042fe20000410000 */
[C---:B------:R-:W-:Y:S01]  /*2f80*/  FMUL.FTZ R80, R99.reuse, R80 ;  /* 0x0000005063507220 */ /* 0x040fe20000410000 */
[C---:B------:R-:W-:Y:S01]  /*2f90*/  FMUL.FTZ R119, R99.reuse, R58 ;  /* 0x0000003a63777220 */ /* 0x040fe20000410000 */
[----:B------:R-:W-:Y:S01]  /*2fa0*/  FMUL.FTZ R78, R99, R78 ;  /* 0x0000004e634e7220 */ /* 0x000fe20000410000 */
[C---:B------:R-:W-:Y:S01]  /*2fb0*/  FFMA.FTZ R52, R0.reuse, R55, R53 ;  /* 0x0000003700347223 */ /* 0x040fe20000010035 */
[----:B------:R-:W-:Y:S01]  /*2fc0*/  FFMA.FTZ R116, R0, R101, R116 ;  /* 0x0000006500747223 */ /* 0x000fe20000010074 */
[----:B------:R-:W-:Y:S01]  /*2fd0*/  FADD.FTZ R0, -R76, R97 ;  /* 0x000000614c007221 */ /* 0x000fe20000010100 */
[----:B------:R-:W-:Y:S01]  /*2fe0*/  FFMA.FTZ R59, R80, R59, R103 ;  /* 0x0000003b503b7223 */ /* 0x000fe20000010067 */
[----:B------:R-:W-:-:S02]  /*2ff0*/  HADD2.F32 R53, -RZ, R36.H1_H1 ;  /* 0x30000024ff357230 */ /* 0x000fc40000004100 */
[----:B------:R-:W-:Y:S01]  /*3000*/  FFMA.FTZ R58, R119, R2, R54 ;  /* 0x00000002773a7223 */ /* 0x000fe20000010036 */
[----:B------:R-:W-:Y:S02]  /*3010*/  HADD2.F32 R55, -RZ, R25.H0_H0 ;  /* 0x20000019ff377230 */ /* 0x000fe40000004100 */
[----:B------:R-:W-:Y:S01]  /*3020*/  FMUL.FTZ R0, R99, R0 ;  /* 0x0000000063007220 */ /* 0x000fe20000410000 */
[----:B------:R-:W-:Y:S02]  /*3030*/  HADD2.F32 R101, -RZ, R93.H0_H0 ;  /* 0x2000005dff657230 */ /* 0x000fe40000004100 */
[----:B------:R-:W-:Y:S01]  /*3040*/  FFMA.FTZ R117, R80, R117, R53 ;  /* 0x0000007550757223 */ /* 0x000fe20000010035 */
[----:B------:R-:W-:Y:S02]  /*3050*/  HADD2.F32 R103, -RZ, R13.H0_H0 ;  /* 0x2000000dff677230 */ /* 0x000fe40000004100 */
[----:B------:R-:W-:Y:S01]  /*3060*/  FADD.FTZ R54, -R76, R75 ;  /* 0x0000004b4c367221 */ /* 0x000fe20000010100 */
[----:B------:R-:W-:-:S02]  /*3070*/  HADD2.F32 R2, -RZ, R37.H1_H1 ;  /* 0x30000025ff027230 */ /* 0x000fc40000004100 */
[C---:B------:R-:W-:Y:S01]  /*3080*/  FFMA.FTZ R53, R0.reuse, R55, R101 ;  /* 0x0000003700357223 */ /* 0x040fe20000010065 */
[----:B------:R-:W-:Y:S02]  /*3090*/  HADD2.F32 R80, -RZ, R26.H0_H0 ;  /* 0x2000001aff507230 */ /* 0x000fe40000004100 */
[----:B------:R-:W-:Y:S01]  /*30a0*/  FFMA.FTZ R118, R0, R103, R118 ;  /* 0x0000006700767223 */ /* 0x000fe20000010076 */
[----:B------:R-:W-:Y:S02]  /*30b0*/  HADD2.F32 R0, -RZ, R13.H1_H1 ;  /* 0x3000000dff007230 */ /* 0x000fe40000004100 */
[C---:B------:R-:W-:Y:S01]  /*30c0*/  FMUL.FTZ R3, R99.reuse, R54 ;  /* 0x0000003663037220 */ /* 0x040fe20000410000 */
[----:B------:R-:W-:Y:S02]  /*30d0*/  HADD2.F32 R55, -RZ, R38.H0_H0 ;  /* 0x20000026ff377230 */ /* 0x000fe40000004100 */
[----:B------:R-:W-:Y:S01]  /*30e0*/  FMUL.FTZ R74, R99, R74 ;  /* 0x0000004a634a7220 */ /* 0x000fe20000410000 */
[----:B------:R-:W-:-:S02]  /*30f0*/  HADD2.F32 R103, -RZ, R26.H1_H1 ;  /* 0x3000001aff677230 */ /* 0x000fc40000004100 */
[----:B------:R-:W-:Y:S01]  /*3100*/  FFMA.FTZ R119, R119, R0, R2 ;  /* 0x0000000077777223 */ /* 0x000fe20000010002 */
[----:B------:R-:W-:Y:S02]  /*3110*/  HADD2.F32 R75, -RZ, R92.H1_H1 ;  /* 0x3000005cff4b7230 */ /* 0x000fe40000004100 */
[----:B------:R-:W-:Y:S01]  /*3120*/  FADD.FTZ R0, -R76, R71 ;  /* 0x000000474c007221 */ /* 0x000fe20000010100 */
[C---:B------:R-:W-:Y:S01]  /*3130*/  FFMA.FTZ R54, R3.reuse, R80, R96 ;  /* 0x0000005003367223 */ /* 0x040fe20000010060 */
[----:B------:R-:W-:Y:S01]  /*3140*/  FFMA.FTZ R2, R3, R98, R55 ;  /* 0x0000006203027223 */ /* 0x000fe20000010037 */
[----:B------:R-:W-:Y:S02]  /*3150*/  HADD2.F32 R3, -RZ, R14.H1_H1 ;  /* 0x3000000eff037230 */ /* 0x000fe40000004100 */
[----:B------:R-:W-:Y:S01]  /*3160*/  FFMA.FTZ R103, R78, R103, R75 ;  /* 0x000000674e677223 */ /* 0x000fe2000001004b */
[----:B------:R-:W-:Y:S02]  /*3170*/  HADD2.F32 R55, -RZ, R38.H1_H1 ;  /* 0x30000026ff377230 */ /* 0x000fe40000004100 */
[----:B------:R-:W-:Y:S01]  /*3180*/  FMUL.FTZ R0, R99, R0 ;  /* 0x0000000063007220 */ /* 0x000fe20000410000 */
[----:B------:R-:W-:-:S02]  /*3190*/  HADD2.F32 R75, -RZ, R27.H0_H0 ;  /* 0x2000001bff4b7230 */ /* 0x000fc40000004100 */
[C---:B------:R-:W-:Y:S01]  /*31a0*/  FMUL.FTZ R70, R99.reuse, R70 ;  /* 0x0000004663467220 */ /* 0x040fe20000410000 */
[----:B------:R-:W-:Y:S02]  /*31b0*/  HADD2.F32 R97, -RZ, R91.H0_H0 ;  /* 0x2000005bff617230 */ /* 0x000fe40000004100 */
[----:B------:R-:W-:Y:S01]  /*31c0*/  FFMA.FTZ R3, R78, R3, R55 ;  /* 0x000000034e037223 */ /* 0x000fe20000010037 */
[----:B------:R-:W-:Y:S02]  /*31d0*/  HADD2.F32 R80, -RZ, R39.H0_H0 ;  /* 0x20000027ff507230 */ /* 0x000fe40000004100 */
[----:B------:R-:W-:Y:S01]  /*31e0*/  FMUL.FTZ R62, R99, R62 ;  /* 0x0000003e633e7220 */ /* 0x000fe20000410000 */
[----:B------:R-:W-:Y:S02]  /*31f0*/  HADD2.F32 R71, -RZ, R27.H1_H1 ;  /* 0x3000001bff477230 */ /* 0x000fe40000004100 */
[----:B------:R-:W-:Y:S01]  /*3200*/  FFMA.FTZ R55, R0, R75, R97 ;  /* 0x0000004b00377223 */ /* 0x000fe20000010061 */
[----:B------:R-:W-:-:S02]  /*3210*/  HADD2.F32 R101, -RZ, R91.H1_H1 ;  /* 0x3000005bff657230 */ /* 0x000fc40000004100 */
[----:B------:R-:W-:Y:S01]  /*3220*/  FFMA.FTZ R121, R0, R121, R80 ;  /* 0x0000007900797223 */ /* 0x000fe20000010050 */
[----:B------:R-:W-:Y:S01]  /*3230*/  FADD.FTZ R0, -R76, R67 ;  /* 0x000000434c007221 */ /* 0x000fe20000010100 */
[----:B------:R-:W-:Y:S02]  /*3240*/  HADD2.F32 R75, -RZ, R39.H1_H1 ;  /* 0x30000027ff4b7230 */ /* 0x000fe40000004100 */
[C---:B------:R-:W-:Y:S01]  /*3250*/  FMUL.FTZ R68, R99.reuse, R68 ;  /* 0x0000004463447220 */ /* 0x040fe20000410000 */
[----:B------:R-:W-:Y:S01]  /*3260*/  FFMA.FTZ R78, R74, R71, R101 ;  /* 0x000000474a4e7223 */ /* 0x000fe20000010065 */
[----:B------:R-:W-:Y:S02]  /*3270*/  HADD2.F32 R71, -RZ, R15.H1_H1 ;  /* 0x3000000fff477230 */ /* 0x000fe40000004100 */
[----:B------:R-:W-:Y:S01]  /*3280*/  FMUL.FTZ R67, R99, R0 ;  /* 0x0000000063437220 */ /* 0x000fe20000410000 */
[----:B------:R-:W-:Y:S01]  /*3290*/  HADD2.F32 R80, -RZ, R90.H0_H0 ;  /* 0x2000005aff507230 */ /* 0x000fe20000004100 */
[----:B------:R-:W-:Y:S01]  /*32a0*/  F2FP.F16.F32.PACK_AB R53, R58, R53 ;  /* 0x000000353a35723e */ /* 0x000fe200000000ff */
[----:B------:R-:W-:-:S02]  /*32b0*/  HADD2.F32 R96, -RZ, R8.H0_H0 ;  /* 0x20000008ff607230 */ /* 0x000fc40000004100 */
[----:B------:R-:W-:Y:S01]  /*32c0*/  FFMA.FTZ R0, R74, R71, R75 ;  /* 0x000000474a007223 */ /* 0x000fe2000001004b */
[----:B------:R-:W-:Y:S02]  /*32d0*/  HADD2.F32 R97, -RZ, R32.H0_H0 ;  /* 0x20000020ff617230 */ /* 0x000fe40000004100 */
[----:B------:R-:W-:Y:S01]  /*32e0*/  FADD.FTZ R74, -R76, R69 ;  /* 0x000000454c4a7221 */ /* 0x000fe20000010100 */
[----:B------:R-:W-:Y:S02]  /*32f0*/  HADD2.F32 R101, -RZ, R90.H1_H1 ;  /* 0x3000005aff657230 */ /* 0x000fe40000004100 */
[C---:B------:R-:W-:Y:S01]  /*3300*/  FFMA.FTZ R106, R67.reuse, R106, R80 ;  /* 0x0000006a436a7223 */ /* 0x040fe20000010050 */
[----:B------:R-:W-:Y:S02]  /*3310*/  HADD2.F32 R71, -RZ, R8.H1_H1 ;  /* 0x30000008ff477230 */ /* 0x000fe40000004100 */
[----:B------:R-:W-:Y:S01]  /*3320*/  FFMA.FTZ R67, R67, R96, R97 ;  /* 0x0000006043437223 */ /* 0x000fe20000010061 */
[----:B------:R-:W-:-:S02]  /*3330*/  HADD2.F32 R97, -RZ, R21.H0_H0 ;  /* 0x20000015ff617230 */ /* 0x000fc40000004100 */
[----:B------:R-:W-:Y:S01]  /*3340*/  FFMA.FTZ R105, R70, R105, R101 ;  /* 0x0000006946697223 */ /* 0x000fe20000010065 */
[----:B------:R-:W-:Y:S02]  /*3350*/  HADD2.F32 R101, -RZ, R89.H0_H0 ;  /* 0x20000059ff657230 */ /* 0x000fe40000004100 */
[C---:B------:R-:W-:Y:S01]  /*3360*/  FMUL.FTZ R74, R99.reuse, R74 ;  /* 0x0000004a634a7220 */ /* 0x040fe20000410000 */
[----:B------:R-:W-:Y:S02]  /*3370*/  HADD2.F32 R75, -RZ, R32.H1_H1 ;  /* 0x30000020ff4b7230 */ /* 0x000fe40000004100 */
[----:B------:R-:W-:Y:S01]  /*3380*/  FMUL.FTZ R69, R99, R60 ;  /* 0x0000003c63457220 */ /* 0x000fe20000410000 */
[----:B------:R-:W-:Y:S02]  /*3390*/  HADD2.F32 R80, -RZ, R21.H1_H1 ;  /* 0x30000015ff507230 */ /* 0x000fe40000004100 */
[----:B------:R-:W-:Y:S01]  /*33a0*/  FFMA.FTZ R108, R74, R97, R101 ;  /* 0x000000614a6c7223 */ /* 0x000fe20000010065 */
[----:B------:R-:W-:-:S02]  /*33b0*/  HADD2.F32 R96, -RZ, R89.H1_H1 ;  /* 0x30000059ff607230 */ /* 0x000fc40000004100 */
[----:B------:R-:W-:Y:S01]  /*33c0*/  FFMA.FTZ R60, R70, R71, R75 ;  /* 0x00000047463c7223 */ /* 0x000fe2000001004b */
[----:B------:R-:W-:Y:S01]  /*33d0*/  FFMA.FTZ R100, R74, R107, R100 ;  /* 0x0000006b4a647223 */ /* 0x000fe20000010064 */
[----:B------:R-:W-:Y:S01]  /*33e0*/  HADD2.F32 R97, -RZ, R88.H1_H1 ;  /* 0x30000058ff617230 */ /* 0x000fe20000004100 */
[----:B------:R-:W-:Y:S01]  /*33f0*/  F2FP.F16.F32.PACK_AB R52, R59, R52 ;  /* 0x000000343b34723e */ /* 0x000fe200000000ff */
[----:B------:R-:W-:Y:S01]  /*3400*/  FFMA.FTZ R109, R69, R80, R96 ;  /* 0x00000050456d7223 */ /* 0x000fe20000010060 */
[----:B------:R-:W-:Y:S02]  /*3410*/  HADD2.F32 R70, -RZ, R9.H1_H1 ;  /* 0x30000009ff467230 */ /* 0x000fe40000004100 */
[----:B------:R-:W-:Y:S01]  /*3420*/  FADD.FTZ R80, -R76, R61 ;  /* 0x0000003d4c507221 */ /* 0x000fe20000010100 */
[----:B------:R-:W-:Y:S02]  /*3430*/  HADD2.F32 R74, -RZ, R33.H1_H1 ;  /* 0x30000021ff4a7230 */ /* 0x000fe40000004100 */
[----:B------:R-:W-:Y:S01]  /*3440*/  FFMA.FTZ R113, R62, R113, R97 ;  /* 0x000000713e717223 */ /* 0x000fe20000010061 */
[----:B------:R-:W-:-:S02]  /*3450*/  HADD2.F32 R107, -RZ, R10.H1_H1 ;  /* 0x3000000aff6b7230 */ /* 0x000fc40000004100 */
[----:B------:R-:W-:Y:S01]  /*3460*/  FMUL.FTZ R80, R99, R80 ;  /* 0x0000005063507220 */ /* 0x000fe20000410000 */
[----:B------:R-:W-:Y:S02]  /*3470*/  HADD2.F32 R98, -RZ, R34.H1_H1 ;  /* 0x30000022ff627230 */ /* 0x000fe40000004100 */
[----:B------:R-:W-:Y:S01]  /*3480*/  FFMA.FTZ R61, R69, R70, R74 ;  /* 0x00000046453d7223 */ /* 0x000fe2000001004a */
[----:B------:R-:W-:Y:S02]  /*3490*/  HADD2.F32 R71, -RZ, R22.H0_H0 ;  /* 0x20000016ff477230 */ /* 0x000fe40000004100 */
[----:B------:R-:W-:Y:S01]  /*34a0*/  FADD.FTZ R70, -R76, R63 ;  /* 0x0000003f4c467221 */ /* 0x000fe20000010100 */
[----:B------:R-:W-:Y:S02]  /*34b0*/  HADD2.F32 R75, -RZ, R88.H0_H0 ;  /* 0x20000058ff4b7230 */ /* 0x000fe40000004100 */
[----:B------:R-:W-:Y:S01]  /*34c0*/  FFMA.FTZ R62, R62, R107, R98 ;  /* 0x0000006b3e3e7223 */ /* 0x000fe20000010062 */
[----:B------:R-:W-:-:S02]  /*34d0*/  HADD2.F32 R97, -RZ, R87.H1_H1 ;  /* 0x30000057ff617230 */ /* 0x000fc40000004100 */
[----:B------:R-:W-:Y:S01]  /*34e0*/  FMUL.FTZ R70, R99, R70 ;  /* 0x0000004663467220 */ /* 0x000fe20000410000 */
[----:B------:R-:W-:Y:S02]  /*34f0*/  HADD2.F32 R107, -RZ, R11.H1_H1 ;  /* 0x3000000bff6b7230 */ /* 0x000fe40000004100 */
[----:B------:R-:W-:Y:S01]  /*3500*/  FFMA.FTZ R112, R80, R71, R75 ;  /* 0x0000004750707223 */ /* 0x000fe2000001004b */
[----:B------:R-:W-:Y:S02]  /*3510*/  HADD2.F32 R69, -RZ, R23.H0_H0 ;  /* 0x20000017ff457230 */ /* 0x000fe40000004100 */
[C---:B------:R-:W-:Y:S01]  /*3520*/  FFMA.FTZ R115, R68.reuse, R115, R97 ;  /* 0x0000007344737223 */ /* 0x040fe20000010061 */
[----:B------:R-:W-:Y:S02]  /*3530*/  HADD2.F32 R71, -RZ, R87.H0_H0 ;  /* 0x20000057ff477230 */ /* 0x000fe40000004100 */
[----:B------:R-:W-:Y:S01]  /*3540*/  FFMA.FTZ R102, R68, R107, R102 ;  /* 0x0000006b44667223 */ /* 0x000fe20000010066 */
[----:B------:R-:W-:-:S02]  /*3550*/  HADD2.F32 R101, -RZ, R10.H0_H0 ;  /* 0x2000000aff657230 */ /* 0x000fc40000004100 */
[----:B------:R-:W-:Y:S01]  /*3560*/  FADD.FTZ R68, -R76, R65 ;  /* 0x000000414c447221 */ /* 0x000fe20000010100 */
[----:B------:R-:W-:Y:S02]  /*3570*/  HADD2.F32 R96, -RZ, R34.H0_H0 ;  /* 0x20000022ff607230 */ /* 0x000fe40000004100 */
[----:B------:R-:W-:Y:S01]  /*3580*/  FFMA.FTZ R114, R70, R69, R71 ;  /* 0x0000004546727223 */ /* 0x000fe20000010047 */
[----:B------:R-:W-:Y:S02]  /*3590*/  HADD2.F32 R75, -RZ, R11.H0_H0 ;  /* 0x2000000bff4b7230 */ /* 0x000fe40000004100 */
[----:B------:R-:W-:Y:S01]  /*35a0*/  FMUL.FTZ R68, R99, R68 ;  /* 0x0000004463447220 */ /* 0x000fe20000410000 */
[----:B------:R-:W-:Y:S02]  /*35b0*/  HADD2.F32 R74, -RZ, R35.H0_H0 ;  /* 0x20000023ff4a7230 */ /* 0x000fe40000004100 */
[----:B------:R-:W-:Y:S01]  /*35c0*/  FFMA.FTZ R101, R80, R101, R96 ;  /* 0x0000006550657223 */ /* 0x000fe20000010060 */
[----:B------:R-:W-:-:S02]  /*35d0*/  HADD2.F32 R69, -RZ, R16.H0_H0 ;  /* 0x20000010ff457230 */ /* 0x000fc40000004100 */
[----:B------:R-:W-:Y:S01]  /*35e0*/  FMUL.FTZ R97, R99, R64 ;  /* 0x0000004063617220 */ /* 0x000fe20000410000 */
[----:B------:R-:W-:Y:S02]  /*35f0*/  HADD2.F32 R71, -RZ, R86.H0_H0 ;  /* 0x20000056ff477230 */ /* 0x000fe40000004100 */
[----:B------:R-:W-:Y:S01]  /*3600*/  FFMA.FTZ R63, R70, R75, R74 ;  /* 0x0000004b463f7223 */ /* 0x000fe2000001004a */
[----:B------:R-:W-:Y:S01]  /*3610*/  HADD2.F32 R74, -RZ, R16.H1_H1 ;  /* 0x30000010ff4a7230 */ /* 0x000fe20000004100 */
[----:B------:R-:W-:Y:S01]  /*3620*/  F2FP.F16.F32.PACK_AB R55, R78, R55 ;  /* 0x000000374e37723e */ /* 0x000fe200000000ff */
[----:B------:R-:W-:Y:S02]  /*3630*/  HADD2.F32 R80, -RZ, R86.H1_H1 ;  /* 0x30000056ff507230 */ /* 0x000fe40000004100 */
[----:B------:R-:W-:Y:S01]  /*3640*/  FFMA.FTZ R64, R68, R69, R71 ;  /* 0x0000004544407223 */ /* 0x000fe20000010047 */
[----:B------:R-:W-:Y:S01]  /*3650*/  HADD2.F32 R75, -RZ, R4.H0_H0 ;  /* 0x20000004ff4b7230 */ /* 0x000fe20000004100 */
[----:B------:R-:W-:Y:S01]  /*3660*/  F2FP.F16.F32.PACK_AB R54, R103, R54 ;  /* 0x000000366736723e */ /* 0x000fe200000000ff */
[----:B------:R-:W-:-:S02]  /*3670*/  HADD2.F32 R70, -RZ, R28.H0_H0 ;  /* 0x2000001cff467230 */ /* 0x000fc40000004100 */
[----:B------:R-:W-:Y:S01]  /*3680*/  FFMA.FTZ R71, R97, R74, R80 ;  /* 0x0000004a61477223 */ /* 0x000fe20000010050 */
[C---:B------:R-:W-:Y:S01]  /*3690*/  FADD.FTZ R74, -R76.reuse, R56 ;  /* 0x000000384c4a7221 */ /* 0x040fe20000010100 */
[----:B------:R-:W-:Y:S02]  /*36a0*/  HADD2.F32 R56, -RZ, R28.H1_H1 ;  /* 0x3000001cff387230 */ /* 0x000fe40000004100 */
[----:B------:R-:W-:Y:S01]  /*36b0*/  FADD.FTZ R78, -R76, R73 ;  /* 0x000000494c4e7221 */ /* 0x000fe20000010100 */
[----:B------:R-:W-:Y:S01]  /*36c0*/  FFMA.FTZ R68, R68, R75, R70 ;  /* 0x0000004b44447223 */ /* 0x000fe20000010046 */
[----:B------:R-:W-:Y:S02]  /*36d0*/  HADD2.F32 R70, -RZ, R4.H1_H1 ;  /* 0x30000004ff467230 */ /* 0x000fe40000004100 */
[C---:B------:R-:W-:Y:S01]  /*36e0*/  FMUL.FTZ R74, R99.reuse, R74 ;  /* 0x0000004a634a7220 */ /* 0x040fe20000410000 */
[----:B------:R-:W-:Y:S02]  /*36f0*/  HADD2.F32 R65, -RZ, R17.H0_H0 ;  /* 0x20000011ff417230 */ /* 0x000fe40000004100 */
[----:B------:R-:W-:Y:S01]  /*3700*/  FMUL.FTZ R78, R99, R78 ;  /* 0x0000004e634e7220 */ /* 0x000fe20000410000 */
[----:B------:R-:W-:-:S02]  /*3710*/  HADD2.F32 R69, -RZ, R85.H0_H0 ;  /* 0x20000055ff457230 */ /* 0x000fc40000004100 */
[----:B------:R-:W-:Y:S01]  /*3720*/  FFMA.FTZ R97, R97, R70, R56 ;  /* 0x0000004661617223 */ /* 0x000fe20000010038 */
[----:B------:R-:W-:Y:S02]  /*3730*/  HADD2.F32 R75, -RZ, R5.H0_H0 ;  /* 0x20000005ff4b7230 */ /* 0x000fe40000004100 */
[----:B------:R-:W-:Y:S01]  /*3740*/  FADD.FTZ R56, -R76, R57 ;  /* 0x000000394c387221 */ /* 0x000fe20000010100 */
[----:B------:R-:W-:Y:S02]  /*3750*/  HADD2.F32 R80, -RZ, R29.H0_H0 ;  /* 0x2000001dff507230 */ /* 0x000fe40000004100 */
[----:B------:R-:W-:Y:S01]  /*3760*/  FFMA.FTZ R65, R74, R65, R69 ;  /* 0x000000414a417223 */ /* 0x000fe20000010045 */
[----:B------:R-:W-:Y:S02]  /*3770*/  HADD2.F32 R57, -RZ, R17.H1_H1 ;  /* 0x30000011ff397230 */ /* 0x000fe40000004100 */
[----:B------:R-:W-:Y:S01]  /*3780*/  FMUL.FTZ R56, R99, R56 ;  /* 0x0000003863387220 */ /* 0x000fe20000410000 */
[----:B------:R-:W-:-:S02]  /*3790*/  HADD2.F32 R107, -RZ, R5.H1_H1 ;  /* 0x30000005ff6b7230 */ /* 0x000fc40000004100 */
[----:B------:R-:W-:Y:S01]  /*37a0*/  FFMA.FTZ R69, R74, R75, R80 ;  /* 0x0000004b4a457223 */ /* 0x000fe20000010050 */
[----:B------:R-:W-:Y:S02]  /*37b0*/  HADD2.F32 R75, -RZ, R85.H1_H1 ;  /* 0x30000055ff4b7230 */ /* 0x000fe40000004100 */
[----:B------:R-:W-:Y:S01]  /*37c0*/  FMUL.FTZ R70, R99, R66 ;  /* 0x0000004263467220 */ /* 0x000fe20000410000 */
[----:B------:R-:W-:Y:S02]  /*37d0*/  HADD2.F32 R96, -RZ, R29.H1_H1 ;  /* 0x3000001dff607230 */ /* 0x000fe40000004100 */
[----:B------:R-:W-:Y:S01]  /*37e0*/  FADD.FTZ R76, -R76, R72 ;  /* 0x000000484c4c7221 */ /* 0x000fe20000010100 */
[----:B------:R-:W-:Y:S02]  /*37f0*/  HADD2.F32 R80, -RZ, R30.H0_H0 ;  /* 0x2000001eff507230 */ /* 0x000fe40000004100 */
[----:B------:R-:W-:Y:S01]  /*3800*/  FFMA.FTZ R98, R56, R57, R75 ;  /* 0x0000003938627223 */ /* 0x000fe2000001004b */
[----:B------:R-:W-:-:S02]  /*3810*/  HADD2.F32 R103, -RZ, R6.H1_H1 ;  /* 0x30000006ff677230 */ /* 0x000fc40000004100 */
[----:B------:R-:W-:Y:S01]  /*3820*/  FFMA.FTZ R96, R56, R107, R96 ;  /* 0x0000006b38607223 */ /* 0x000fe20000010060 */
[----:B------:R-:W0:Y:S01]  /*3830*/  LDC.64 R74, c[0x0][0x428] ;  /* 0x00010a00ff4a7b82 */ /* 0x000e220000000a00 */
[----:B------:R-:W-:Y:S02]  /*3840*/  HADD2.F32 R107, -RZ, R18.H0_H0 ;  /* 0x20000012ff6b7230 */ /* 0x000fe40000004100 */
[C---:B------:R-:W-:Y:S01]  /*3850*/  FMUL.FTZ R104, R99.reuse, R104 ;  /* 0x0000006863687220 */ /* 0x040fe20000410000 */
[----:B------:R-:W-:Y:S02]  /*3860*/  HADD2.F32 R72, -RZ, R30.H1_H1 ;  /* 0x3000001eff487230 */ /* 0x000fe40000004100 */
[----:B------:R-:W-:Y:S01]  /*3870*/  FMUL.FTZ R76, R99, R76 ;  /* 0x0000004c634c7220 */ /* 0x000fe20000410000 */
[----:B------:R-:W-:Y:S02]  /*3880*/  HADD2.F32 R73, -RZ, R84.H1_H1 ;  /* 0x30000054ff497230 */ /* 0x000fe40000004100 */
[C---:B------:R-:W-:Y:S01]  /*3890*/  FFMA.FTZ R66, R70.reuse, R107, R111 ;  /* 0x0000006b46427223 */ /* 0x040fe2000001006f */
[----:B------:R-:W-:Y:S01]  /*38a0*/  FFMA.FTZ R70, R70, R125, R80 ;  /* 0x0000007d46467223 */ /* 0x000fe20000010050 */
[----:B------:R-:W1:Y:S01]  /*38b0*/  @!P2 LDC.64 R56, c[0x0][0x3c8] ;  /* 0x0000f200ff38ab82 */ /* 0x000e620000000a00 */
[----:B------:R-:W-:Y:S01]  /*38c0*/  HADD2.F32 R111, -RZ, R19.H0_H0 ;  /* 0x20000013ff6f7230 */ /* 0x000fe20000004100 */
[----:B------:R-:W-:Y:S01]  /*38d0*/  F2FP.F16.F32.PACK_AB R63, R102, R63 ;  /* 0x0000003f663f723e */ /* 0x000fe200000000ff */
[----:B------:R-:W-:Y:S01]  /*38e0*/  HADD2.F32 R125, -RZ, R83.H0_H0 ;  /* 0x20000053ff7d7230 */ /* 0x000fe20000004100 */
[----:B------:R-:W-:Y:S01]  /*38f0*/  F2FP.F16.F32.PACK_AB R62, R62, R101 ;  /* 0x000000653e3e723e */ /* 0x000fe200000000ff */
[----:B------:R-:W-:Y:S01]  /*3900*/  HADD2.F32 R107, -RZ, R18.H1_H1 ;  /* 0x30000012ff6b7230 */ /* 0x000fe20000004100 */
[----:B------:R-:W-:-:S02]  /*3910*/  F2FP.F16.F32.PACK_AB R61, R61, R100 ;  /* 0x000000643d3d723e */ /* 0x000fc400000000ff */
[----:B------:R-:W2:Y:S01]  /*3920*/  LDC.64 R80, c[0x0][0x430] ;  /* 0x00010c00ff507b82 */ /* 0x000ea20000000a00 */
[----:B------:R-:W-:Y:S01]  /*3930*/  FFMA.FTZ R110, R104, R111, R125 ;  /* 0x0000006f686e7223 */ /* 0x000fe2000001007d */
[----:B------:R-:W-:Y:S02]  /*3940*/  HADD2.F32 R111, -RZ, R19.H1_H1 ;  /* 0x30000013ff6f7230 */ /* 0x000fe40000004100 */
[----:B------:R-:W-:Y:S01]  /*3950*/  FFMA.FTZ R107, R78, R107, R73 ;  /* 0x0000006b4e6b7223 */ /* 0x000fe20000010049 */
[----:B------:R-:W-:Y:S02]  /*3960*/  F2FP.F16.F32.PACK_AB R60, R60, R67 ;  /* 0x000000433c3c723e */ /* 0x000fe400000000ff */
[----:B------:R-:W-:Y:S01]  /*3970*/  F2FP.F16.F32.PACK_AB R65, R98, R65 ;  /* 0x000000416241723e */ /* 0x000fe200000000ff */
[----:B0-----:R-:W-:Y:S01]  /*3980*/  IMAD.WIDE.U32 R58, R77, 0x10, R74 ;  /* 0x000000104d3a7825 */ /* 0x001fe200078e004a */
[----:B------:R-:W-:Y:S02]  /*3990*/  F2FP.F16.F32.PACK_AB R66, R107, R66 ;  /* 0x000000426b42723e */ /* 0x000fe400000000ff */
[----:B------:R-:W-:-:S02]  /*39a0*/  F2FP.F16.F32.PACK_AB R64, R71, R64 ;  /* 0x000000404740723e */ /* 0x000fc400000000ff */
[----:B------:R-:W-:Y:S02]  /*39b0*/  F2FP.F16.F32.PACK_AB R69, R96, R69 ;  /* 0x000000456045723e */ /* 0x000fe400000000ff */
[----:B------:R-:W-:Y:S01]  /*39c0*/  F2FP.F16.F32.PACK_AB R68, R97, R68 ;  /* 0x000000446144723e */ /* 0x000fe200000000ff */
[----:B-1----:R-:W-:-:S05]  /*39d0*/  @!P2 IMAD.WIDE R56, R95, 0x4, R56 ;  /* 0x000000045f38a825 */ /* 0x002fca00078e0238 */
[----:B------:R0:W-:Y:S04]  /*39e0*/  @!P2 STG.E desc[UR6][R56.64], R99 ;  /* 0x000000633800a986 */ /* 0x0001e8000c101906 */
[----:B------:R1:W-:Y:S01]  /*39f0*/  STG.E.128 desc[UR6][R58.64], R52 ;  /* 0x000000343a007986 */ /* 0x0003e2000c101d06 */
[----:B0-----:R-:W-:Y:S01]  /*3a00*/  FFMA.FTZ R99, R78, R103, R72 ;  /* 0x000000674e637223 */ /* 0x001fe20000010048 */
[--C-:B------:R-:W-:Y:S01]  /*3a10*/  HADD2.F32 R103, -RZ, R7.reuse.H0_H0 ;  /* 0x20000007ff677230 */ /* 0x100fe20000004100 */
[----:B------:R-:W-:Y:S01]  /*3a20*/  F2FP.F16.F32.PACK_AB R56, R105, R106 ;  /* 0x0000006a6938723e */ /* 0x000fe200000000ff */
[----:B------:R-:W-:Y:S02]  /*3a30*/  HADD2.F32 R57, -RZ, R7.H1_H1 ;  /* 0x30000007ff397230 */ /* 0x000fe40000004100 */
[----:B------:R-:W-:Y:S01]  /*3a40*/  IMAD.WIDE.U32 R72, R79, 0x10, R74 ;  /* 0x000000104f487825 */ /* 0x000fe200078e004a */
[----:B------:R-:W-:-:S03]  /*3a50*/  F2FP.F16.F32.PACK_AB R70, R99, R70 ;  /* 0x000000466346723e */ /* 0x000fc600000000ff */
[----:B--2---:R-:W-:Y:S01]  /*3a60*/  IMAD.WIDE.U32 R78, R79, 0x10, R80 ;  /* 0x000000104f4e7825 */ /* 0x004fe200078e0050 */
[----:B-1----:R-:W-:Y:S02]  /*3a70*/  F2FP.F16.F32.PACK_AB R54, R3, R2 ;  /* 0x000000020336723e */ /* 0x002fe400000000ff */
[----:B------:R-:W0:Y:S01]  /*3a80*/  LDC.64 R2, c[0x0][0x380] ;  /* 0x0000e000ff027b82 */ /* 0x000e220000000a00 */
[----:B------:R-:W-:Y:S01]  /*3a90*/  HADD2.F32 R53, -RZ, R31.H0_H0 ;  /* 0x2000001fff357230 */ /* 0x000fe20000004100 */
[----:B------:R-:W-:Y:S01]  /*3aa0*/  F2FP.F16.F32.PACK_AB R59, R115, R114 ;  /* 0x00000072733b723e */ /* 0x000fe200000000ff */
[----:B------:R-:W-:Y:S01]  /*3ab0*/  HADD2.F32 R55, -RZ, R83.H1_H1 ;  /* 0x30000053ff377230 */ /* 0x000fe20000004100 */
[----:B------:R-:W-:Y:S01]  /*3ac0*/  F2FP.F16.F32.PACK_AB R58, R113, R112 ;  /* 0x00000070713a723e */ /* 0x000fe200000000ff */
[----:B------:R-:W-:Y:S02]  /*3ad0*/  HADD2.F32 R52, -RZ, R31.H1_H1 ;  /* 0x3000001fff347230 */ /* 0x000fe40000004100 */
[----:B------:R-:W-:Y:S01]  /*3ae0*/  FFMA.FTZ R103, R104, R103, R53 ;  /* 0x0000006768677223 */ /* 0x000fe20000010035 */
[----:B------:R-:W-:Y:S01]  /*3af0*/  F2FP.F16.F32.PACK_AB R53, R119, R118 ;  /* 0x000000767735723e */ /* 0x000fe200000000ff */
[----:B------:R-:W-:Y:S01]  /*3b00*/  FFMA.FTZ R111, R76, R111, R55 ;  /* 0x0000006f4c6f7223 */ /* 0x000fe20000010037 */
[----:B------:R-:W-:Y:S01]  /*3b10*/  F2FP.F16.F32.PACK_AB R55, R0, R121 ;  /* 0x000000790037723e */ /* 0x000fe200000000ff */
[----:B------:R-:W-:Y:S01]  /*3b20*/  FFMA.FTZ R104, R76, R57, R52 ;  /* 0x000000394c687223 */ /* 0x000fe20000010034 */
[----:B------:R-:W-:Y:S01]  /*3b30*/  IMAD.WIDE.U32 R76, R77, 0x10, R80 ;  /* 0x000000104d4c7825 */ /* 0x000fe200078e0050 */
[----:B------:R-:W-:-:S02]  /*3b40*/  F2FP.F16.F32.PACK_AB R52, R117, R116 ;  /* 0x000000747534723e */ /* 0x000fc400000000ff */
[----:B------:R-:W-:Y:S01]  /*3b50*/  F2FP.F16.F32.PACK_AB R57, R109, R108 ;  /* 0x0000006c6d39723e */ /* 0x000fe200000000ff */
[----:B------:R-:W-:Y:S01]  /*3b60*/  IMAD.WIDE.U32 R74, R123, 0x10, R74 ;  /* 0x000000107b4a7825 */ /* 0x000fe200078e004a */
[----:B------:R-:W-:Y:S01]  /*3b70*/  F2FP.F16.F32.PACK_AB R67, R111, R110 ;  /* 0x0000006e6f43723e */ /* 0x000fe200000000ff */
[----:B------:R4:W-:Y:S01]  /*3b80*/  STG.E.128 desc[UR6][R76.64], R52 ;  /* 0x000000344c007986 */ /* 0x0009e2000c101d06 */
[----:B------:R-:W-:Y:S01]  /*3b90*/  F2FP.F16.F32.PACK_AB R71, R104, R103 ;  /* 0x000000676847723e */ /* 0x000fe200000000ff */
[----:B------:R-:W-:Y:S02]  /*3ba0*/  IMAD.WIDE.U32 R80, R123, 0x10, R80 ;  /* 0x000000107b507825 */ /* 0x000fe400078e0050 */
[----:B------:R4:W-:Y:S01]  /*3bb0*/  STG.E.128 desc[UR6][R72.64], R56 ;  /* 0x0000003848007986 */ /* 0x0009e2000c101d06 */
[----:B0-----:R-:W-:-:S03]  /*3bc0*/  IADD3 R95, PT, PT, R95, R2, RZ ;  /* 0x000000025f5f7210 */ /* 0x001fc60007ffe0ff */
[----:B------:R4:W-:Y:S01]  /*3bd0*/  STG.E.128 desc[UR6][R78.64], R60 ;  /* 0x0000003c4e007986 */ /* 0x0009e2000c101d06 */
[----:B------:R-:W-:-:S03]  /*3be0*/  ISETP.GE.AND P2, PT, R95, R3, PT ;  /* 0x000000035f00720c */ /* 0x000fc60003f46270 */
[----:B------:R4:W-:Y:S04]  /*3bf0*/  STG.E.128 desc[UR6][R74.64], R64 ;  /* 0x000000404a007986 */ /* 0x0009e8000c101d06 */
[----:B------:R4:W-:Y:S06]  /*3c00*/  STG.E.128 desc[UR6][R80.64], R68 ;  /* 0x0000004450007986 */ /* 0x0009ec000c101d06 */
[----:B------:R-:W-:Y:S05]  /*3c10*/  @!P2 BRA `(.L_x_1398) ;  /* 0xffffffcc0044a947 */ /* 0x000fea000383ffff */
[----:B------:R-:W-:Y:S05]  /*3c20*/  EXIT ;  /* 0x000000000000794d */ /* 0x000fea0003800000 */
.L_x_1399:
        /* <DEDUP_REMOVED lines=13> */
.L_x_13673:


//--------------------- .text._ZN10layer_norm31ln_parallel_residual_fwd_kernelINS_13Kernel_traitsI6__halfS2_S2_S2_fjLj6144ELj1ELj1ELj8ELj16ENS_18Kernel_traits_baseILj6144ES2_S2_S2_S2_fjLj256EEEEELb0ELb1ELb0EEEvNS_9FwdParamsE --------------------------
	.section	.text._ZN10layer_norm31ln_parallel_residual_fwd_kernelINS_13Kernel_traitsI6__halfS2_S2_S2_fjLj6144ELj1ELj1ELj8ELj16ENS_18Kernel_traits_baseILj6144ES2_S2_S2_S2_fjLj256EEEEELb0ELb1ELb0EEEvNS_9FwdParamsE,"ax",@progbits
	.align	128
        .global         _ZN10layer_norm31ln_parallel_residual_fwd_kernelINS_13Kernel_traitsI6__halfS2_S2_S2_fjLj6144ELj1ELj1ELj8ELj16ENS_18Kernel_traits_baseILj6144ES2_S2_S2_S2_fjLj256EEEEELb0ELb1ELb0EEEvNS_9FwdParamsE
        .type           _ZN10layer_norm31ln_parallel_residual_fwd_kernelINS_13Kernel_traitsI6__halfS2_S2_S2_fjLj6144ELj1ELj1ELj8ELj16ENS_18Kernel_traits_baseILj6144ES2_S2_S2_S2_fjLj256EEEEELb0ELb1ELb0EEEvNS_9FwdParamsE,@function
        .size           _ZN10layer_norm31ln_parallel_residual_fwd_kernelINS_13Kernel_traitsI6__halfS2_S2_S2_fjLj6144ELj1ELj1ELj8ELj16ENS_18Kernel_traits_baseILj6144ES2_S2_S2_S2_fjLj256EEEEELb0ELb1ELb0EEEvNS_9FwdParamsE,(.L_x_13674 - _ZN10layer_norm31ln_parallel_residual_fwd_kernelINS_13Kernel_traitsI6__halfS2_S2_S2_fjLj6144ELj1ELj1ELj8ELj16ENS_18Kernel_traits_baseILj6144ES2_S2_S2_S2_fjLj256EEEEELb0ELb1ELb0EEEvNS_9FwdParamsE)
        .other          _ZN10layer_norm31ln_parallel_residual_fwd_kernelINS_13Kernel_traitsI6__halfS2_S2_S2_fjLj6144ELj1ELj1ELj8ELj16ENS_18Kernel_traits_baseILj6144ES2_S2_S2_S2_fjLj256EEEEELb0ELb1ELb0EEEvNS_9FwdParamsE,@"STO_CUDA_ENTRY STV_DEFAULT"
_ZN10layer_norm31ln_parallel_residual_fwd_kernelINS_13Kernel_traitsI6__halfS2_S2_S2_fjLj6144ELj1ELj1ELj8ELj16ENS_18Kernel_traits_baseILj6144ES2_S2_S2_S2_fjLj256EEEEELb0ELb1ELb0EEEvNS_9FwdParamsE:
.text._ZN10layer_norm31ln_parallel_residual_fwd_kernelINS_13Kernel_traitsI6__halfS2_S2_S2_fjLj6144ELj1ELj1ELj8ELj16ENS_18Kernel_traits_baseILj6144ES2_S2_S2_S2_fjLj256EEEEELb0ELb1ELb0EEEvNS_9FwdParamsE:
[----:B------:R-:W-:Y:S01]  /*0000*/  LDC R1, c[0x0][0x37c] ;  /* 0x0000df00ff017b82 */ /* 0x000fe20000000800 */
[----:B------:R-:W0:Y:S01]  /*0010*/  S2R R2, SR_TID.X ;  /* 0x0000000000027919 */ /* 0x000e220000002100 */
[----:B------:R-:W1:Y:S06]  /*0020*/  LDCU.64 UR12, c[0x0][0x438] ;  /* 0x00008700ff0c77ac */ /* 0x000e6c0008000a00 */
[----:B------:R-:W2:Y:S01]  /*0030*/  LDC R5, c[0x0][0x388] ;  /* 0x0000e200ff057b82 */ /* 0x000ea20000000800 */
[----:B------:R-:W-:Y:S01]  /*0040*/  BSSY.RECONVERGENT B0, `(.L_x_1400) ;  /* 0x0000042000007945 */ /* 0x000fe20003800200 */
[----:B------:R-:W3:Y:S01]  /*0050*/  LDCU.64 UR4, c[0x0][0x3a0] ;  /* 0x00007400ff0477ac */ /* 0x000ee20008000a00 */
[----:B------:R-:W3:Y:S05]  /*0060*/  LDCU.64 UR10, c[0x0][0x398] ;  /* 0x00007300ff0a77ac */ /* 0x000eea0008000a00 */
[----:B------:R-:W4:Y:S01]  /*0070*/  S2UR UR6, SR_CTAID.X ;  /* 0x00000000000679c3 */ /* 0x000f220000002500 */
[----:B------:R-:W0:Y:S01]  /*0080*/  LDCU.64 UR8, c[0x0][0x358] ;  /* 0x00006b00ff0877ac */ /* 0x000e220008000a00 */
[----:B-1----:R-:W-:-:S04]  /*0090*/  UISETP.NE.U32.AND UP1, UPT, UR12, URZ, UPT ;  /* 0x000000ff0c00728c */ /* 0x002fc8000bf25070 */
[----:B------:R-:W-:Y:S01]  /*00a0*/  UISETP.NE.AND.EX UP1, UPT, UR13, URZ, UPT, UP1 ;  /* 0x000000ff0d00728c */ /* 0x000fe2000bf25310 */
[----:B--2---:R-:W-:Y:S01]  /*00b0*/  SHF.R.S32.HI R0, RZ, 0x1f, R5 ;  /* 0x0000001fff007819 */ /* 0x004fe20000011405 */
[----:B---3--:R-:W-:-:S03]  /*00c0*/  ULOP3.LUT UP0, URZ, UR4, UR10, URZ, 0xfc, !UPT ;  /* 0x0000000a04ff7292 */ /* 0x008fc6000f80fcff */
[----:B------:R-:W-:Y:S01]  /*00d0*/  LEA.HI R0, R0, R5, RZ, 0x3 ;  /* 0x0000000500007211 */ /* 0x000fe200078f18ff */
[----:B------:R-:W-:Y:S01]  /*00e0*/  ULOP3.LUT UP0, URZ, UR5, UR11, URZ, 0xfc, UP0 ;  /* 0x0000000b05ff7292 */ /* 0x000fe2000800fcff */
[C---:B0-----:R-:W-:Y:S02]  /*00f0*/  LOP3.LUT R13, R2.reuse, 0xe0, RZ, 0xc0, !PT ;  /* 0x000000e0020d7812 */ /* 0x041fe400078ec0ff */
[----:B------:R-:W-:Y:S02]  /*0100*/  LOP3.LUT R44, R2, 0x1f, RZ, 0xc0, !PT ;  /* 0x0000001f022c7812 */ /* 0x000fe400078ec0ff */
[----:B------:R-:W-:-:S04]  /*0110*/  LOP3.LUT R3, R13, 0x1f, R2, 0xf8, !PT ;  /* 0x0000001f0d037812 */ /* 0x000fc800078ef802 */
[----:B------:R-:W-:-:S04]  /*0120*/  LOP3.LUT R45, R3, 0xff, RZ, 0x3c, !PT ;  /* 0x000000ff032d7812 */ /* 0x000fc800078e3cff */
[----:B------:R-:W-:Y:S01]  /*0130*/  LEA.HI.SX32 R45, R0, R45, 0x1d ;  /* 0x0000002d002d7211 */ /* 0x000fe200078feaff */
[----:B----4-:R-:W-:Y:S06]  /*0140*/  BRA.U !UP1, `(.L_x_1401) ;  /* 0x0000000109687547 */ /* 0x010fec000b800000 */
[C---:B------:R-:W-:Y:S02]  /*0150*/  ISETP.GE.U32.AND P0, PT, R45.reuse, 0x100, PT ;  /* 0x000001002d00780c */ /* 0x040fe40003f06070 */
[----:B------:R-:W-:Y:S02]  /*0160*/  ISETP.GE.U32.AND P1, PT, R45, 0x200, PT ;  /* 0x000002002d00780c */ /* 0x000fe40003f26070 */
[----:B------:R-:W-:-:S09]  /*0170*/  MOV R15, R3 ;  /* 0x00000003000f7202 */ /* 0x000fd20000000f00 */
        /* <DEDUP_REMOVED lines=23> */
.L_x_1401:
[C---:B------:R-:W-:Y:S02]  /*02f0*/  ISETP.GE.U32.AND P1, PT, R45.reuse, 0x200, PT ;  /* 0x000002002d00780c */ /* 0x040fe40003f26070 */
[C---:B------:R-:W-:Y:S02]  /*0300*/  ISETP.GE.U32.AND P0, PT, R45.reuse, 0x100, PT ;  /* 0x000001002d00780c */ /* 0x040fe40003f06070 */
[----:B------:R-:W-:Y:S02]  /*0310*/  ISETP.GE.U32.AND P2, PT, R45, 0x300, PT ;  /* 0x000003002d00780c */ /* 0x000fe40003f46070 */
[----:B------:R-:W-:-:S07]  /*0320*/  MOV R15, R3 ;  /* 0x00000003000f7202 */ /* 0x000fce0000000f00 */
        /* <DEDUP_REMOVED lines=19> */
.L_x_1402:
[----:B------:R-:W-:Y:S05]  /*0460*/  BSYNC.RECONVERGENT B0 ;  /* 0x0000000000007941 */ /* 0x000fea0003800200 */
.L_x_1400:
[----:B------:R-:W0:Y:S02]  /*0470*/  LDCU UR4, c[0x0][0x384] ;  /* 0x00007080ff0477ac */ /* 0x000e240008000800 */
[----:B0-----:R-:W-:-:S06]  /*0480*/  UISETP.GE.AND UP1, UPT, UR6, UR4, UPT ;  /* 0x000000040600728c */ /* 0x001fcc000bf26270 */
[----:B------:R-:W-:-:S13]  /*0490*/  PLOP3.LUT P1, PT, PT, PT, UP1, 0x80, 0x8 ;  /* 0x000000000008781c */ /* 0x000fda0003f2f018 */
[----:B------:R-:W-:Y:S05]  /*04a0*/  @P1 EXIT ;  /* 0x000000000000194d */ /* 0x000fea0003800000 */
[----:B------:R-:W-:Y:S01]  /*04b0*/  SHF.R.S32.HI R0, RZ, 0x3, R0 ;  /* 0x00000003ff007819 */ /* 0x000fe20000011400 */
[----:B------:R-:W0:Y:S03]  /*04c0*/  LDCU.U8 UR4, c[0x0][0x410] ;  /* 0x00008200ff0477ac */ /* 0x000e260008000000 */
[C---:B------:R-:W-:Y:S01]  /*04d0*/  LOP3.LUT R4, R0.reuse, 0xff, RZ, 0xc0, !PT ;  /* 0x000000ff00047812 */ /* 0x040fe200078ec0ff */
[----:B------:R-:W1:Y:S01]  /*04e0*/  LDCU UR12, c[0x0][0x388] ;  /* 0x00007100ff0c77ac */ /* 0x000e620008000800 */
[----:B------:R-:W-:Y:S02]  /*04f0*/  LOP3.LUT R0, R0, 0xffffff00, RZ, 0xc0, !PT ;  /* 0xffffff0000007812 */ /* 0x000fe400078ec0ff */
[----:B------:R-:W-:Y:S01]  /*0500*/  VIADDMNMX R13, R4, -R13, RZ, !PT ;  /* 0x8000000d040d7246 */ /* 0x000fe200078001ff */
[----:B------:R-:W-:Y:S01]  /*0510*/  IMAD R4, R44, -0x20, R4 ;  /* 0xffffffe02c047824 */ /* 0x000fe200078e0204 */
[----:B------:R-:W2:Y:S02]  /*0520*/  LDCU UR7, c[0x0][0x400] ;  /* 0x00008000ff0777ac */ /* 0x000ea40008000800 */
[----:B------:R-:W-:-:S02]  /*0530*/  VIMNMX R13, PT, PT, R13, 0x20, PT ;  /* 0x000000200d0d7848 */ /* 0x000fc40003fe0100 */
[----:B------:R-:W-:Y:S01]  /*0540*/  VIMNMX R4, PT, PT, RZ, R4, !PT ;  /* 0x00000004ff047248 */ /* 0x000fe20007fe0100 */
[----:B------:R-:W3:Y:S01]  /*0550*/  LDCU.64 UR14, c[0x0][0x398] ;  /* 0x00007300ff0e77ac */ /* 0x000ee20008000a00 */
[-C--:B------:R-:W-:Y:S02]  /*0560*/  LEA R13, R13, R0.reuse, 0x3 ;  /* 0x000000000d0d7211 */ /* 0x080fe400078e18ff */
[----:B------:R-:W-:Y:S01]  /*0570*/  VIMNMX R47, PT, PT, R4, 0x20, PT ;  /* 0x00000020042f7848 */ /* 0x000fe20003fe0100 */
[----:B------:R-:W4:Y:S01]  /*0580*/  LDCU.64 UR16, c[0x0][0x3a0] ;  /* 0x00007400ff1077ac */ /* 0x000f220008000a00 */
[----:B------:R-:W-:Y:S02]  /*0590*/  I2FP.F32.U32 R13, R13 ;  /* 0x0000000d000d7245 */ /* 0x000fe40000201000 */
[----:B------:R-:W-:Y:S01]  /*05a0*/  LEA R47, R47, R0, 0x3 ;  /* 0x000000002f2f7211 */ /* 0x000fe200078e18ff */
[----:B------:R-:W1:Y:S01]  /*05b0*/  LDCU.64 UR10, c[0x0][0x380] ;  /* 0x00007000ff0a77ac */ /* 0x000e620008000a00 */
[----:B------:R1:W1:Y:S01]  /*05c0*/  MUFU.RCP R46, R13 ;  /* 0x0000000d002e7308 */ /* 0x0002620000001000 */
[----:B------:R-:W-:-:S02]  /*05d0*/  UPLOP3.LUT UP2, UPT, UPT, UPT, UPT, 0x40, 0x4 ;  /* 0x000000000004789c */ /* 0x000fc40003f4e870 */
[----:B0-----:R-:W-:-:S11]  /*05e0*/  UISETP.NE.AND UP3, UPT, UR4, URZ, UPT ;  /* 0x000000ff0400728c */ /* 0x001fd6000bf65270 */
.L_x_1427:
[----:B-1----:R-:W-:Y:S01]  /*05f0*/  UIMAD UR4, UR6, UR12, URZ ;  /* 0x0000000c060472a4 */ /* 0x002fe2000f8e02ff */
[----:B------:R-:W-:Y:S03]  /*0600*/  BSSY.RECONVERGENT B0, `(.L_x_1403) ;  /* 0x000008d000007945 */ /* 0x000fe60003800200 */
[----:B------:R-:W-:-:S04]  /*0610*/  USHF.R.S32.HI UR5, URZ, 0x1f, UR4 ;  /* 0x0000001fff057899 */ /* 0x000fc80008011404 */
[----:B------:R-:W-:-:S06]  /*0620*/  ULEA.HI UR5, UR5, UR4, URZ, 0x3 ;  /* 0x0000000405057291 */ /* 0x000fcc000f8f18ff */
[----:B------:R-:W-:-:S04]  /*0630*/  MOV R48, UR5 ;  /* 0x0000000500307c02 */ /* 0x000fc80008000f00 */
[----:B------:R-:W-:-:S04]  /*0640*/  LEA.HI.SX32 R48, R48, R3, 0x1d ;  /* 0x0000000330307211 */ /* 0x000fc800078feaff */
[----:B------:R-:W-:Y:S01]  /*0650*/  MOV R0, R48 ;  /* 0x0000003000007202 */ /* 0x000fe20000000f00 */
[----:B0-23--:R-:W-:Y:S06]  /*0660*/  @!P0 BRA `(.L_x_1404) ;  /* 0x0000000800188947 */ /* 0x00dfec0003800000 */
[----:B---3--:R-:W-:Y:S01]  /*0670*/  ISETP.NE.U32.AND P0, PT, RZ, UR14, PT ;  /* 0x0000000eff007c0c */ /* 0x008fe2000bf05070 */
[----:B------:R-:W0:Y:S01]  /*0680*/  LDC.64 R40, c[0x0][0x390] ;  /* 0x0000e400ff287b82 */ /* 0x000e220000000a00 */
[----:B----4-:R-:W-:Y:S02]  /*0690*/  ISETP.NE.U32.AND P1, PT, RZ, UR16, PT ;  /* 0x00000010ff007c0c */ /* 0x010fe4000bf25070 */
[----:B------:R-:W-:Y:S02]  /*06a0*/  ISETP.NE.AND.EX P0, PT, RZ, UR15, PT, P0 ;  /* 0x0000000fff007c0c */ /* 0x000fe4000bf05300 */
[----:B------:R-:W-:-:S11]  /*06b0*/  ISETP.NE.AND.EX P1, PT, RZ, UR17, PT, P1 ;  /* 0x00000011ff007c0c */ /* 0x000fd6000bf25310 */
[----:B------:R-:W1:Y:S08]  /*06c0*/  @P0 LDC.64 R50, c[0x0][0x398] ;  /* 0x0000e600ff320b82 */ /* 0x000e700000000a00 */
[----:B------:R-:W3:Y:S01]  /*06d0*/  @P1 LDC.64 R74, c[0x0][0x3a0] ;  /* 0x0000e800ff4a1b82 */ /* 0x000ee20000000a00 */
[----:B0-----:R-:W-:-:S06]  /*06e0*/  IMAD.WIDE.U32 R40, R48, 0x10, R40 ;  /* 0x0000001030287825 */ /* 0x001fcc00078e0028 */
[----:B------:R-:W5:Y:S01]  /*06f0*/  LDG.E.128 R40, desc[UR8][R40.64] ;  /* 0x0000000828287981 */ /* 0x000f62000c1e1d00 */
[----:B-1----:R-:W-:-:S05]  /*0700*/  @P0 IMAD.WIDE.U32 R50, R48, 0x10, R50 ;  /* 0x0000001030320825 */ /* 0x002fca00078e0032 */
[----:B------:R0:W5:Y:S01]  /*0710*/  @P0 LDG.E.128 R12, desc[UR8][R50.64] ;  /* 0x00000008320c0981 */ /* 0x000162000c1e1d00 */
[----:B---3--:R-:W-:-:S05]  /*0720*/  @P1 IMAD.WIDE.U32 R74, R48, 0x10, R74 ;  /* 0x00000010304a1825 */ /* 0x008fca00078e004a */
[----:B------:R0:W5:Y:S01]  /*0730*/  @P1 LDG.E.128 R8, desc[UR8][R74.64] ;  /* 0x000000084a081981 */ /* 0x000162000c1e1d00 */
[----:B------:R-:W-:Y:S05]  /*0740*/  @!P0 BRA `(.L_x_1405) ;  /* 0x00000004002c8947 */ /* 0x000fea0003800000 */
[----:B------:R-:W-:Y:S05]  /*0750*/  @!P1 BRA `(.L_x_1406) ;  /* 0x0000000000b49947 */ /* 0x000fea0003800000 */
[--C-:B-----5:R-:W-:Y:S02]  /*0760*/  HADD2.F32 R49, -RZ, R42.reuse.H0_H0 ;  /* 0x2000002aff317230 */ /* 0x120fe40000004100 */
[----:B0-----:R-:W-:Y:S02]  /*0770*/  HADD2.F32 R50, -RZ, R42.H1_H1 ;  /* 0x3000002aff327230 */ /* 0x001fe40000004100 */
[----:B------:R-:W-:Y:S02]  /*0780*/  HADD2.F32 R4, -RZ, R41.H0_H0 ;  /* 0x20000029ff047230 */ /* 0x000fe40000004100 */
[----:B------:R-:W-:Y:S02]  /*0790*/  HADD2.F32 R7, -RZ, R13.H0_H0 ;  /* 0x2000000dff077230 */ /* 0x000fe40000004100 */
[----:B------:R-:W-:Y:S02]  /*07a0*/  HADD2.F32 R42, -RZ, R14.H0_H0 ;  /* 0x2000000eff2a7230 */ /* 0x000fe40000004100 */
[----:B------:R-:W-:-:S02]  /*07b0*/  HADD2.F32 R0, -RZ, R40.H0_H0 ;  /* 0x20000028ff007230 */ /* 0x000fc40000004100 */
[----:B------:R-:W-:Y:S01]  /*07c0*/  FADD.FTZ R4, R4, R7 ;  /* 0x0000000704047221 */ /* 0x000fe20000010000 */
[----:B------:R-:W-:Y:S02]  /*07d0*/  HADD2.F32 R41, -RZ, R41.H1_H1 ;  /* 0x30000029ff297230 */ /* 0x000fe40000004100 */
[----:B------:R-:W-:Y:S01]  /*07e0*/  FADD.FTZ R42, R49, R42 ;  /* 0x0000002a312a7221 */ /* 0x000fe20000010000 */
[----:B------:R-:W-:Y:S02]  /*07f0*/  HADD2.F32 R5, -RZ, R12.H0_H0 ;  /* 0x2000000cff057230 */ /* 0x000fe40000004100 */
[----:B------:R-:W-:Y:S02]  /*0800*/  HADD2.F32 R6, -RZ, R13.H1_H1 ;  /* 0x3000000dff067230 */ /* 0x000fe40000004100 */
[--C-:B------:R-:W-:Y:S02]  /*0810*/  HADD2.F32 R56, -RZ, R43.reuse.H0_H0 ;  /* 0x2000002bff387230 */ /* 0x100fe40000004100 */
[----:B------:R-:W-:Y:S01]  /*0820*/  FADD.FTZ R0, R0, R5 ;  /* 0x0000000500007221 */ /* 0x000fe20000010000 */
[----:B------:R-:W-:-:S02]  /*0830*/  HADD2.F32 R58, -RZ, R43.H1_H1 ;  /* 0x3000002bff3a7230 */ /* 0x000fc40000004100 */
[----:B------:R-:W-:Y:S01]  /*0840*/  FADD.FTZ R6, R41, R6 ;  /* 0x0000000629067221 */ /* 0x000fe20000010000 */
[----:B------:R-:W-:Y:S02]  /*0850*/  HADD2.F32 R43, -RZ, R14.H1_H1 ;  /* 0x3000000eff2b7230 */ /* 0x000fe40000004100 */
[----:B------:R-:W-:Y:S02]  /*0860*/  HADD2.F32 R7, -RZ, R15.H0_H0 ;  /* 0x2000000fff077230 */ /* 0x000fe40000004100 */
[----:B------:R-:W-:Y:S02]  /*0870*/  HADD2.F32 R49, -RZ, R8.H0_H0 ;  /* 0x20000008ff317230 */ /* 0x000fe40000004100 */
[----:B------:R-:W-:Y:S01]  /*0880*/  FADD.FTZ R43, R50, R43 ;  /* 0x0000002b322b7221 */ /* 0x000fe20000010000 */
[----:B------:R-:W-:Y:S02]  /*0890*/  HADD2.F32 R40, -RZ, R40.H1_H1 ;  /* 0x30000028ff287230 */ /* 0x000fe40000004100 */
[----:B------:R-:W-:Y:S01]  /*08a0*/  FADD.FTZ R63, R56, R7 ;  /* 0x00000007383f7221 */ /* 0x000fe20000010000 */
[----:B------:R-:W-:-:S02]  /*08b0*/  HADD2.F32 R5, -RZ, R12.H1_H1 ;  /* 0x3000000cff057230 */ /* 0x000fc40000004100 */
[----:B------:R-:W-:Y:S01]  /*08c0*/  FADD.FTZ R49, R0, R49 ;  /* 0x0000003100317221 */ /* 0x000fe20000010000 */
        /* <DEDUP_REMOVED lines=22> */
.L_x_1406:
[----:B-----5:R-:W-:Y:S02]  /*0a30*/  HADD2.F32 R49, -RZ, R40.H0_H0 ;  /* 0x20000028ff317230 */ /* 0x020fe40000004100 */
[----:B------:R-:W-:Y:S02]  /*0a40*/  HADD2.F32 R0, -RZ, R12.H0_H0 ;  /* 0x2000000cff007230 */ /* 0x000fe40000004100 */
[----:B0-----:R-:W-:Y:S02]  /*0a50*/  HADD2.F32 R51, -RZ, R41.H0_H0 ;  /* 0x20000029ff337230 */ /* 0x001fe40000004100 */
        /* <DEDUP_REMOVED lines=26> */
.L_x_1405:
[----:B------:R-:W-:Y:S05]  /*0c00*/  @!P1 BRA `(.L_x_1408) ;  /* 0x0000000000749947 */ /* 0x000fea0003800000 */
        /* <DEDUP_REMOVED lines=29> */
.L_x_1408:
[--C-:B-----5:R-:W-:Y:S02]  /*0de0*/  HADD2.F32 R49, -RZ, R40.reuse.H0_H0 ;  /* 0x20000028ff317230 */ /* 0x120fe40000004100 */
[----:B0-----:R-:W-:Y:S02]  /*0df0*/  HADD2.F32 R50, -RZ, R40.H1_H1 ;  /* 0x30000028ff327230 */ /* 0x001fe40000004100 */
[--C-:B------:R-:W-:Y:S02]  /*0e00*/  HADD2.F32 R51, -RZ, R41.reuse.H0_H0 ;  /* 0x20000029ff337230 */ /* 0x100fe40000004100 */
[----:B------:R-:W-:Y:S02]  /*0e10*/  HADD2.F32 R58, -RZ, R41.H1_H1 ;  /* 0x30000029ff3a7230 */ /* 0x000fe40000004100 */
[--C-:B------:R-:W-:Y:S02]  /*0e20*/  HADD2.F32 R61, -RZ, R42.reuse.H0_H0 ;  /* 0x2000002aff3d7230 */ /* 0x100fe40000004100 */
[----:B------:R-:W-:-:S02]  /*0e30*/  HADD2.F32 R56, -RZ, R42.H1_H1 ;  /* 0x3000002aff387230 */ /* 0x000fc40000004100 */
[--C-:B------:R-:W-:Y:S02]  /*0e40*/  HADD2.F32 R63, -RZ, R43.reuse.H0_H0 ;  /* 0x2000002bff3f7230 */ /* 0x100fe40000004100 */
[----:B------:R-:W-:-:S07]  /*0e50*/  HADD2.F32 R68, -RZ, R43.H1_H1 ;  /* 0x3000002bff447230 */ /* 0x000fce0000004100 */
.L_x_1407:
[----:B------:R-:W0:Y:S01]  /*0e60*/  @UP0 LDCU.64 UR4, c[0x0][0x3a8] ;  /* 0x00007500ff0407ac */ /* 0x000e220008000a00 */
[----:B------:R-:W-:Y:S01]  /*0e70*/  PLOP3.LUT P0, PT, PT, PT, UP0, 0x80, 0x8 ;  /* 0x000000000008781c */ /* 0x000fe20003f0f008 */
[----:B------:R-:W-:Y:S01]  /*0e80*/  HFMA2 R41, -RZ, RZ, 0, 9.5367431640625e-07 ;  /* 0x00000010ff297431 */ /* 0x000fe200000001ff */
[----:B------:R-:W-:Y:S02]  /*0e90*/  PLOP3.LUT P1, PT, PT, PT, UP0, 0x80, 0x8 ;  /* 0x000000000008781c */ /* 0x000fe40003f2f008 */
[----:B------:R-:W-:-:S09]  /*0ea0*/  IADD3 R0, PT, PT, R48, 0x100, RZ ;  /* 0x0000010030007810 */ /* 0x000fd20007ffe0ff */
[----:B0-----:R-:W-:-:S05]  /*0eb0*/  @P0 IMAD.WIDE.U32 R40, R48, R41, UR4 ;  /* 0x0000000430280e25 */ /* 0x001fca000f8e0029 */
[----:B------:R0:W-:Y:S02]  /*0ec0*/  @P1 STG.E.128 desc[UR8][R40.64], R4 ;  /* 0x0000000428001986 */ /* 0x0001e4000c101d08 */
.L_x_1404:
[----:B--234-:R-:W-:Y:S05]  /*0ed0*/  BSYNC.RECONVERGENT B0 ;  /* 0x0000000000007941 */ /* 0x01cfea0003800200 */
.L_x_1403:
        /* <DEDUP_REMOVED lines=31> */
.L_x_1412:
[----:B-----5:R-:W-:Y:S02]  /*10d0*/  HADD2.F32 R53, -RZ, R40.H0_H0 ;  /* 0x20000028ff357230 */ /* 0x020fe40000004100 */
[----:B------:R-:W-:Y:S02]  /*10e0*/  HADD2.F32 R4, -RZ, R8.H0_H0 ;  /* 0x20000008ff047230 */ /* 0x000fe40000004100 */
[----:B------:R-:W-:Y:S02]  /*10f0*/  HADD2.F32 R55, -RZ, R41.H0_H0 ;  /* 0x20000029ff377230 */ /* 0x000fe40000004100 */
[--C-:B------:R-:W-:Y:S02]  /*1100*/  HADD2.F32 R65, -RZ, R42.reuse.H0_H0 ;  /* 0x2000002aff417230 */ /* 0x100fe40000004100 */
[----:B------:R-:W-:Y:S01]  /*1110*/  FADD.FTZ R53, R4, R53 ;  /* 0x0000003504357221 */ /* 0x000fe20000010000 */
[----:B------:R-:W-:Y:S02]  /*1120*/  HADD2.F32 R62, -RZ, R42.H1_H1 ;  /* 0x3000002aff3e7230 */ /* 0x000fe40000004100 */
[----:B------:R-:W-:-:S02]  /*1130*/  HADD2.F32 R67, -RZ, R43.H0_H0 ;  /* 0x2000002bff437230 */ /* 0x000fc40000004100 */
        /* <DEDUP_REMOVED lines=22> */
.L_x_1411:
[----:B------:R-:W-:-:S04]  /*12a0*/  UISETP.NE.U32.AND UP1, UPT, UR16, URZ, UPT ;  /* 0x000000ff1000728c */ /* 0x000fc8000bf25070 */
[----:B------:R-:W-:-:S09]  /*12b0*/  UISETP.NE.AND.EX UP1, UPT, UR17, URZ, UPT, UP1 ;  /* 0x000000ff1100728c */ /* 0x000fd2000bf25310 */
[----:B------:R-:W-:Y:S05]  /*12c0*/  BRA.U UP1, `(.L_x_1414) ;  /* 0x0000000101747547 */ /* 0x000fea000b800000 */
        /* <DEDUP_REMOVED lines=29> */
.L_x_1414:
[----:B-----5:R-:W-:Y:S02]  /*14a0*/  HADD2.F32 R4, -RZ, R40.H0_H0 ;  /* 0x20000028ff047230 */ /* 0x020fe40000004100 */
[----:B------:R-:W-:Y:S02]  /*14b0*/  HADD2.F32 R5, -RZ, R12.H0_H0 ;  /* 0x2000000cff057230 */ /* 0x000fe40000004100 */
[--C-:B------:R-:W-:Y:S02]  /*14c0*/  HADD2.F32 R6, -RZ, R41.reuse.H0_H0 ;  /* 0x20000029ff067230 */ /* 0x100fe40000004100 */
[--C-:B------:R-:W-:Y:S02]  /*14d0*/  HADD2.F32 R52, -RZ, R42.reuse.H0_H0 ;  /* 0x2000002aff347230 */ /* 0x100fe40000004100 */
[----:B------:R-:W-:Y:S01]  /*14e0*/  FADD.FTZ R4, R5, R4 ;  /* 0x0000000405047221 */ /* 0x000fe20000010000 */
[----:B------:R-:W-:Y:S02]  /*14f0*/  HADD2.F32 R53, -RZ, R42.H1_H1 ;  /* 0x3000002aff357230 */ /* 0x000fe40000004100 */
[----:B------:R-:W-:-:S02]  /*1500*/  HADD2.F32 R41, -RZ, R41.H1_H1 ;  /* 0x30000029ff297230 */ /* 0x000fc40000004100 */
[--C-:B------:R-:W-:Y:S02]  /*1510*/  HADD2.F32 R65, -RZ, R43.reuse.H0_H0 ;  /* 0x2000002bff417230 */ /* 0x100fe40000004100 */
[----:B------:R-:W-:Y:S02]  /*1520*/  HADD2.F32 R67, -RZ, R43.H1_H1 ;  /* 0x3000002bff437230 */ /* 0x000fe40000004100 */
[----:B------:R-:W-:Y:S02]  /*1530*/  HADD2.F32 R42, -RZ, R13.H1_H1 ;  /* 0x3000000dff2a7230 */ /* 0x000fe40000004100 */
[----:B------:R-:W-:Y:S02]  /*1540*/  HADD2.F32 R40, -RZ, R40.H1_H1 ;  /* 0x30000028ff287230 */ /* 0x000fe40000004100 */
[----:B------:R-:W-:Y:S02]  /*1550*/  HADD2.F32 R5, -RZ, R12.H1_H1 ;  /* 0x3000000cff057230 */ /* 0x000fe40000004100 */
[----:B------:R-:W-:Y:S01]  /*1560*/  FADD.FTZ R41, R42, R41 ;  /* 0x000000292a297221 */ /* 0x000fe20000010000 */
[----:B------:R-:W-:-:S02]  /*1570*/  HADD2.F32 R43, -RZ, R14.H0_H0 ;  /* 0x2000000eff2b7230 */ /* 0x000fc40000004100 */
[----:B------:R-:W-:Y:S02]  /*1580*/  HADD2.F32 R42, -RZ, R15.H0_H0 ;  /* 0x2000000fff2a7230 */ /* 0x000fe40000004100 */
[----:B------:R-:W-:Y:S01]  /*1590*/  FADD.FTZ R5, R5, R40 ;  /* 0x0000002805057221 */ /* 0x000fe20000010000 */
[----:B------:R-:W-:Y:S02]  /*15a0*/  HADD2.F32 R7, -RZ, R13.H0_H0 ;  /* 0x2000000dff077230 */ /* 0x000fe40000004100 */
[----:B------:R-:W-:Y:S01]  /*15b0*/  FADD.FTZ R43, R43, R52 ;  /* 0x000000342b2b7221 */ /* 0x000fe20000010000 */
[----:B------:R-:W-:Y:S02]  /*15c0*/  HADD2.F32 R60, -RZ, R14.H1_H1 ;  /* 0x3000000eff3c7230 */ /* 0x000fe40000004100 */
[----:B------:R-:W-:Y:S01]  /*15d0*/  FADD.FTZ R42, R42, R65 ;  /* 0x000000412a2a7221 */ /* 0x000fe20000010000 */
[----:B------:R-:W-:Y:S02]  /*15e0*/  HADD2.F32 R52, -RZ, R15.H1_H1 ;  /* 0x3000000fff347230 */ /* 0x000fe40000004100 */
[----:B------:R-:W-:Y:S01]  /*15f0*/  FADD.FTZ R6, R7, R6 ;  /* 0x0000000607067221 */ /* 0x000fe20000010000 */
[----:B------:R-:W-:-:S02]  /*1600*/  HADD2.F32 R40, -RZ, R10.H0_H0 ;  /* 0x2000000aff287230 */ /* 0x000fc40000004100 */
        /* <DEDUP_REMOVED lines=21> */
.L_x_1413:
[----:B------:R-:W0:Y:S01]  /*1760*/  @UP0 LDCU.64 UR4, c[0x0][0x3a8] ;  /* 0x00007500ff0407ac */ /* 0x000e220008000a00 */
[----:B------:R-:W-:Y:S02]  /*1770*/  PLOP3.LUT P0, PT, PT, PT, UP0, 0x80, 0x8 ;  /* 0x000000000008781c */ /* 0x000fe40003f0f008 */
[----:B------:R-:W-:Y:S02]  /*1780*/  PLOP3.LUT P1, PT, PT, PT, UP0, 0x80, 0x8 ;  /* 0x000000000008781c */ /* 0x000fe40003f2f008 */
[----:B------:R-:W-:-:S09]  /*1790*/  MOV R41, 0x10 ;  /* 0x0000001000297802 */ /* 0x000fd20000000f00 */
[C---:B0-----:R-:W-:Y:S01]  /*17a0*/  @P0 IMAD.WIDE.U32 R40, R0.reuse, R41, UR4 ;  /* 0x0000000400280e25 */ /* 0x041fe2000f8e0029 */
[----:B------:R-:W-:-:S04]  /*17b0*/  IADD3 R0, PT, PT, R0, 0x100, RZ ;  /* 0x0000010000007810 */ /* 0x000fc80007ffe0ff */
[----:B------:R1:W-:Y:S03]  /*17c0*/  @P1 STG.E.128 desc[UR8][R40.64], R4 ;  /* 0x0000000428001986 */ /* 0x0003e6000c101d08 */
.L_x_1410:
[----:B------:R-:W-:Y:S05]  /*17d0*/  BSYNC.RECONVERGENT B0 ;  /* 0x0000000000007941 */ /* 0x000fea0003800200 */
.L_x_1409:
        /* <DEDUP_REMOVED lines=31> */
.L_x_1418:
        /* <DEDUP_REMOVED lines=29> */
.L_x_1417:
        /* <DEDUP_REMOVED lines=32> */
.L_x_1420:
        /* <DEDUP_REMOVED lines=44> */
.L_x_1419:
[----:B------:R-:W0:Y:S01]  /*2060*/  @UP0 LDCU.64 UR4, c[0x0][0x3a8] ;  /* 0x00007500ff0407ac */ /* 0x000e220008000a00 */
[----:B------:R-:W-:Y:S01]  /*2070*/  PLOP3.LUT P0, PT, PT, PT, UP0, 0x80, 0x8 ;  /* 0x000000000008781c */ /* 0x000fe20003f0f008 */
[----:B------:R-:W-:Y:S01]  /*2080*/  HFMA2 R41, -RZ, RZ, 0, 9.5367431640625e-07 ;  /* 0x00000010ff297431 */ /* 0x000fe200000001ff */
[----:B------:R-:W-:-:S11]  /*2090*/  PLOP3.LUT P1, PT, PT, PT, UP0, 0x80, 0x8 ;  /* 0x000000000008781c */ /* 0x000fd60003f2f008 */
[----:B0-----:R-:W-:-:S05]  /*20a0*/  @P0 IMAD.WIDE.U32 R40, R0, R41, UR4 ;  /* 0x0000000400280e25 */ /* 0x001fca000f8e0029 */
[----:B------:R2:W-:Y:S02]  /*20b0*/  @P1 STG.E.128 desc[UR8][R40.64], R4 ;  /* 0x0000000428001986 */ /* 0x0005e4000c101d08 */
.L_x_1416:
[----:B------:R-:W-:Y:S05]  /*20c0*/  BSYNC.RECONVERGENT B0 ;  /* 0x0000000000007941 */ /* 0x000fea0003800200 */
.L_x_1415:
        /* <DEDUP_REMOVED lines=96> */
[----:B0-----:R-:W-:-:S07]  /*26d0*/  FADD.FTZ R41, R0, R41 ;  /* 0x0000002900297221 */ /* 0x001fce0000010000 */
[----:B------:R-:W-:Y:S01]  /*26e0*/  @!P1 SHF.R.U32.HI R0, RZ, 0x2, R2 ;  /* 0x00000002ff009819 */ /* 0x000fe20000011602 */
[----:B------:R-:W0:Y:S03]  /*26f0*/  SHFL.BFLY PT, R42, R41, 0x2, 0x1f ;  /* 0x0c401f00292a7f89 */ /* 0x000e2600000e0000 */
[----:B------:R-:W-:Y:S01]  /*2700*/  @!P1 LOP3.LUT R0, R0, 0x38, RZ, 0xc0, !PT ;  /* 0x0000003800009812 */ /* 0x000fe200078ec0ff */
[----:B0-----:R-:W-:-:S05]  /*2710*/  FADD.FTZ R42, R41, R42 ;  /* 0x0000002a292a7221 */ /* 0x001fca0000010000 */
[----:B------:R-:W0:Y:S02]  /*2720*/  SHFL.BFLY PT, R43, R42, 0x4, 0x1f ;  /* 0x0c801f002a2b7f89 */ /* 0x000e2400000e0000 */
[----:B0-----:R-:W-:-:S05]  /*2730*/  FADD.FTZ R43, R42, R43 ;  /* 0x0000002b2a2b7221 */ /* 0x001fca0000010000 */
[----:B------:R-:W0:Y:S02]  /*2740*/  SHFL.BFLY PT, R74, R43, 0x8, 0x1f ;  /* 0x0d001f002b4a7f89 */ /* 0x000e2400000e0000 */
[----:B0-----:R-:W-:Y:S01]  /*2750*/  FADD.FTZ R74, R43, R74 ;  /* 0x0000004a2b4a7221 */ /* 0x001fe20000010000 */
[----:B------:R-:W-:-:S04]  /*2760*/  CS2R R42, SRZ ;  /* 0x00000000002a7805 */ /* 0x000fc8000001ff00 */
[----:B------:R-:W0:Y:S02]  /*2770*/  SHFL.BFLY PT, R73, R74, 0x10, 0x1f ;  /* 0x0e001f004a497f89 */ /* 0x000e2400000e0000 */
[----:B0-----:R-:W-:Y:S01]  /*2780*/  FADD.FTZ R41, R74, R73 ;  /* 0x000000494a297221 */ /* 0x001fe20000010000 */
[----:B------:R-:W-:Y:S02]  /*2790*/  @!P4 LEA R74, R44, UR4, 0x3 ;  /* 0x000000042c4acc11 */ /* 0x000fe4000f8e18ff */
[----:B------:R-:W-:Y:S02]  /*27a0*/  MOV R73, RZ ;  /* 0x000000ff00497202 */ /* 0x000fe40000000f00 */
[----:B------:R0:W-:Y:S01]  /*27b0*/  @!P1 STS.64 [R0+UR4], R40 ;  /* 0x0000002800009988 */ /* 0x0001e20008000a04 */
[----:B------:R-:W-:Y:S01]  /*27c0*/  @!P4 MOV R73, R47 ;  /* 0x0000002f0049c202 */ /* 0x000fe20000000f00 */
[----:B------:R-:W-:Y:S01]  /*27d0*/  BAR.SYNC.DEFER_BLOCKING 0x0 ;  /* 0x0000000000007b1d */ /* 0x000fe20000010000 */
[----:B------:R-:W-:-:S05]  /*27e0*/  ISETP.NE.AND P1, PT, R2, RZ, PT ;  /* 0x000000ff0200720c */ /* 0x000fca0003f25270 */
[----:B------:R-:W1:Y:S01]  /*27f0*/  SHFL.DOWN PT, R76, R73, 0x4, 0x1f ;  /* 0x08801f00494c7f89 */ /* 0x000e6200000e0000 */
[----:B0-----:R-:W-:-:S03]  /*2800*/  I2FP.F32.S32 R0, R73 ;  /* 0x0000004900007245 */ /* 0x001fc60000201400 */
[----:B------:R-:W-:Y:S01]  /*2810*/  @!P4 LDS.64 R42, [R74] ;  /* 0x000000004a2ac984 */ /* 0x000fe20000000a00 */
[----:B------:R-:W-:Y:S02]  /*2820*/  PLOP3.LUT P4, PT, PT, PT, UP3, 0x40, 0x4 ;  /* 0x000000000004781c */ /* 0x000fe40003f8e838 */
[----:B-1----:R-:W-:Y:S02]  /*2830*/  IADD3 R77, PT, PT, R76, R73, RZ ;  /* 0x000000494c4d7210 */ /* 0x002fe40007ffe0ff */
[----:B------:R-:W-:Y:S02]  /*2840*/  I2FP.F32.S32 R76, R76 ;  /* 0x0000004c004c7245 */ /* 0x000fe40000201400 */
[----:B------:R-:W-:Y:S01]  /*2850*/  I2FP.F32.S32 R79, R77 ;  /* 0x0000004d004f7245 */ /* 0x000fe20000201400 */
[----:B------:R-:W0:Y:S03]  /*2860*/  SHFL.DOWN PT, R82, R77, 0x2, 0x1f ;  /* 0x08401f004d527f89 */ /* 0x000e2600000e0000 */
[----:B------:R-:W1:Y:S01]  /*2870*/  MUFU.RCP R80, R79 ;  /* 0x0000004f00507308 */ /* 0x000e620000001000 */
[----:B0-----:R-:W-:-:S02]  /*2880*/  IADD3 R77, PT, PT, R77, R82, RZ ;  /* 0x000000524d4d7210 */ /* 0x001fc40007ffe0ff */
[----:B------:R-:W-:Y:S01]  /*2890*/  I2FP.F32.S32 R82, R82 ;  /* 0x0000005200527245 */ /* 0x000fe20000201400 */
[----:B------:R-:W0:Y:S04]  /*28a0*/  SHFL.DOWN PT, R75, R42, 0x4, 0x1f ;  /* 0x08801f002a4b7f89 */ /* 0x000e2800000e0000 */
[----:B------:R-:W2:Y:S01]  /*28b0*/  SHFL.DOWN PT, R78, R43, 0x4, 0x1f ;  /* 0x08801f002b4e7f89 */ /* 0x000ea200000e0000 */
[C---:B0-----:R-:W-:Y:S01]  /*28c0*/  FMUL.FTZ R41, R75.reuse, R76 ;  /* 0x0000004c4b297220 */ /* 0x041fe20000410000 */
[----:B------:R-:W-:-:S03]  /*28d0*/  FADD.FTZ R75, -R75, R42 ;  /* 0x0000002a4b4b7221 */ /* 0x000fc60000010100 */
[----:B------:R-:W-:Y:S01]  /*28e0*/  FFMA.FTZ R41, R0, R42, R41 ;  /* 0x0000002a00297223 */ /* 0x000fe20000010029 */
[----:B------:R-:W-:Y:S01]  /*28f0*/  FMUL.FTZ R75, R75, R75 ;  /* 0x0000004b4b4b7220 */ /* 0x000fe20000410000 */
[----:B--2---:R-:W-:Y:S01]  /*2900*/  FADD.FTZ R43, R78, R43 ;  /* 0x0000002b4e2b7221 */ /* 0x004fe20000010000 */
[----:B------:R-:W-:Y:S01]  /*2910*/  I2FP.F32.S32 R42, R77 ;  /* 0x0000004d002a7245 */ /* 0x000fe20000201400 */
[----:B-1----:R-:W-:Y:S01]  /*2920*/  FMUL.FTZ R40, R80, R41 ;  /* 0x0000002950287220 */ /* 0x002fe20000410000 */
[----:B------:R-:W-:Y:S02]  /*2930*/  FMUL.FTZ R75, R75, R0 ;  /* 0x000000004b4b7220 */ /* 0x000fe40000410000 */
[----:B------:R-:W0:Y:S02]  /*2940*/  MUFU.RCP R73, R42 ;  /* 0x0000002a00497308 */ /* 0x000e240000001000 */
[----:B------:R-:W1:Y:S01]  /*2950*/  SHFL.DOWN PT, R41, R40, 0x2, 0x1f ;  /* 0x08401f0028297f89 */ /* 0x000e6200000e0000 */
[----:B------:R-:W-:-:S03]  /*2960*/  FMUL.FTZ R75, R75, R76 ;  /* 0x0000004c4b4b7220 */ /* 0x000fc60000410000 */
[----:B------:R-:W2:Y:S01]  /*2970*/  SHFL.DOWN PT, R76, R77, 0x1, 0x1f ;  /* 0x08201f004d4c7f89 */ /* 0x000ea200000e0000 */
[----:B------:R-:W-:-:S05]  /*2980*/  FFMA.FTZ R43, R80, R75, R43 ;  /* 0x0000004b502b7223 */ /* 0x000fca000001002b */
[----:B------:R-:W3:Y:S01]  /*2990*/  SHFL.DOWN PT, R0, R43, 0x2, 0x1f ;  /* 0x08401f002b007f89 */ /* 0x000ee200000e0000 */
[----:B-1----:R-:W-:Y:S01]  /*29a0*/  FMUL.FTZ R74, R41, R82 ;  /* 0x00000052294a7220 */ /* 0x002fe20000410000 */
[----:B------:R-:W-:-:S03]  /*29b0*/  FADD.FTZ R41, R40, -R41 ;  /* 0x8000002928297221 */ /* 0x000fc60000010000 */
[----:B------:R-:W-:Y:S01]  /*29c0*/  FFMA.FTZ R74, R79, R40, R74 ;  /* 0x000000284f4a7223 */ /* 0x000fe2000001004a */
[----:B------:R-:W-:Y:S01]  /*29d0*/  FMUL.FTZ R40, R41, R41 ;  /* 0x0000002929287220 */ /* 0x000fe20000410000 */
[----:B--2---:R-:W-:Y:S02]  /*29e0*/  IADD3 R77, PT, PT, R77, R76, RZ ;  /* 0x0000004c4d4d7210 */ /* 0x004fe40007ffe0ff */
[----:B0-----:R-:W-:Y:S01]  /*29f0*/  FMUL.FTZ R41, R73, R74 ;  /* 0x0000004a49297220 */ /* 0x001fe20000410000 */
[----:B------:R-:W-:Y:S01]  /*2a00*/  FMUL.FTZ R40, R79, R40 ;  /* 0x000000284f287220 */ /* 0x000fe20000410000 */
[----:B---3--:R-:W-:Y:S01]  /*2a10*/  FADD.FTZ R0, R43, R0 ;  /* 0x000000002b007221 */ /* 0x008fe20000010000 */
[----:B------:R-:W-:Y:S02]  /*2a20*/  I2FP.F32.S32 R77, R77 ;  /* 0x0000004d004d7245 */ /* 0x000fe40000201400 */
[----:B------:R-:W0:Y:S01]  /*2a30*/  SHFL.DOWN PT, R74, R41, 0x1, 0x1f ;  /* 0x08201f00294a7f89 */ /* 0x000e2200000e0000 */
[----:B------:R-:W-:Y:S01]  /*2a40*/  FMUL.FTZ R40, R40, R82 ;  /* 0x0000005228287220 */ /* 0x000fe20000410000 */
[----:B------:R-:W-:-:S02]  /*2a50*/  I2FP.F32.S32 R76, R76 ;  /* 0x0000004c004c7245 */ /* 0x000fc40000201400 */
[----:B------:R-:W1:Y:S01]  /*2a60*/  MUFU.RCP R77, R77 ;  /* 0x0000004d004d7308 */ /* 0x000e620000001000 */
[----:B------:R-:W-:-:S05]  /*2a70*/  FFMA.FTZ R0, R73, R40, R0 ;  /* 0x0000002849007223 */ /* 0x000fca0000010000 */
        /* <DEDUP_REMOVED lines=10> */
[----:B------:R-:W1:Y:S02]  /*2b20*/  SHFL.IDX PT, R79, R74, RZ, 0x1f ;  /* 0x00001fff4a4f7589 */ /* 0x000e6400000e0000 */
[----:B------:R-:W-:-:S05]  /*2b30*/  FFMA.FTZ R73, R77, R73, R40 ;  /* 0x000000494d497223 */ /* 0x000fca0000010028 */
[----:B------:R-:W2:Y:S01]  /*2b40*/  LDC R76, c[0x0][0x448] ;  /* 0x00011200ff4c7b82 */ /* 0x000ea20000000800 */
[----:B------:R-:W2:Y:S07]  /*2b50*/  SHFL.IDX PT, R73, R73, RZ, 0x1f ;  /* 0x00001fff49497589 */ /* 0x000eae00000e0000 */
[----:B------:R-:W3:Y:S01]  /*2b60*/  @!P1 LDC.64 R40, c[0x0][0x3c0] ;  /* 0x0000f000ff289b82 */ /* 0x000ee20000000a00 */
[----:B-1----:R-:W-:-:S05]  /*2b70*/  FMUL.FTZ R0, R79, R79 ;  /* 0x0000004f4f007220 */ /* 0x002fca0000410000 */
[----:B------:R-:W-:Y:S02]  /*2b80*/  FSEL R75, R0, RZ, !P4 ;  /* 0x000000ff004b7208 */ /* 0x000fe40006000000 */
[----:B------:R-:W-:Y:S01]  /*2b90*/  PLOP3.LUT P4, PT, PT, PT, UP3, 0x40, 0x4 ;  /* 0x000000000004781c */ /* 0x000fe20003f8e838 */
[----:B--2---:R-:W-:Y:S01]  /*2ba0*/  FFMA.FTZ R0, R73, UR7, R76 ;  /* 0x0000000749007c23 */ /* 0x004fe2000801004c */
[----:B------:R-:W-:-:S03]  /*2bb0*/  MOV R73, UR6 ;  /* 0x0000000600497c02 */ /* 0x000fc60008000f00 */
[----:B------:R-:W-:Y:S01]  /*2bc0*/  FADD.FTZ R0, R0, R75 ;  /* 0x0000004b00007221 */ /* 0x000fe20000010000 */
[----:B------:R-:W-:Y:S01]  /*2bd0*/  MOV R75, UR6 ;  /* 0x00000006004b7c02 */ /* 0x000fe20008000f00 */
[----:B0-----:R-:W-:Y:S01]  /*2be0*/  @!P1 IMAD.WIDE R42, R73, 0x4, R42 ;  /* 0x00000004492a9825 */ /* 0x001fe200078e022a */
[----:B------:R-:W-:-:S03]  /*2bf0*/  FSEL R73, R79, RZ, P4 ;  /* 0x000000ff4f497208 */ /* 0x000fc60002000000 */
[----:B------:R-:W0:Y:S01]  /*2c00*/  MUFU.RSQ R0, R0 ;  /* 0x0000000000007308 */ /* 0x000e220000001400 */
[----:B---3--:R-:W-:-:S05]  /*2c10*/  @!P1 IMAD.WIDE R40, R75, 0x4, R40 ;  /* 0x000000044b289825 */ /* 0x008fca00078e0228 */
[----:B------:R1:W-:Y:S04]  /*2c20*/  @!P1 STG.E desc[UR8][R40.64], R79 ;  /* 0x0000004f28009986 */ /* 0x0003e8000c101908 */
[----:B0-----:R1:W-:Y:S01]  /*2c30*/  @!P1 STG.E desc[UR8][R42.64], R0 ;  /* 0x000000002a009986 */ /* 0x0013e2000c101908 */
[----:B------:R-:W-:Y:S05]  /*2c40*/  @!P0 BRA `(.L_x_1422) ;  /* 0x0000000000c08947 */ /* 0x000fea0003800000 */
[--C-:B------:R-:W-:Y:S01]  /*2c50*/  FADD.FTZ R75, R61, -R73.reuse ;  /* 0x800000493d4b7221 */ /* 0x100fe20000010000 */
[--C-:B-1----:R-:W-:Y:S01]  /*2c60*/  FADD.FTZ R43, R51, -R73.reuse ;  /* 0x80000049332b7221 */ /* 0x102fe20000010000 */
[----:B------:R-:W-:Y:S01]  /*2c70*/  FADD.FTZ R41, R49, -R73 ;  /* 0x8000004931297221 */ /* 0x000fe20000010000 */
[----:B-----5:R-:W-:Y:S02]  /*2c80*/  HADD2.F32 R74, -RZ, R37.H0_H0 ;  /* 0x20000025ff4a7230 */ /* 0x020fe40000004100 */
[C---:B------:R-:W-:Y:S01]  /*2c90*/  FMUL.FTZ R75, R0.reuse, R75 ;  /* 0x0000004b004b7220 */ /* 0x040fe20000410000 */
[----:B------:R-:W-:Y:S02]  /*2ca0*/  HADD2.F32 R76, -RZ, R33.H0_H0 ;  /* 0x20000021ff4c7230 */ /* 0x000fe40000004100 */
[C---:B------:R-:W-:Y:S01]  /*2cb0*/  FMUL.FTZ R43, R0.reuse, R43 ;  /* 0x0000002b002b7220 */ /* 0x040fe20000410000 */
[----:B------:R-:W-:Y:S02]  /*2cc0*/  HADD2.F32 R80, -RZ, R38.H0_H0 ;  /* 0x20000026ff507230 */ /* 0x000fe40000004100 */
[----:B------:R-:W-:Y:S01]  /*2cd0*/  FMUL.FTZ R41, R0, R41 ;  /* 0x0000002900297220 */ /* 0x000fe20000410000 */
[----:B------:R-:W-:-:S02]  /*2ce0*/  HADD2.F32 R82, -RZ, R34.H0_H0 ;  /* 0x20000022ff527230 */ /* 0x000fc40000004100 */
[----:B------:R-:W-:Y:S01]  /*2cf0*/  FFMA.FTZ R78, R43, R74, R76 ;  /* 0x0000004a2b4e7223 */ /* 0x000fe2000001004c */
[----:B------:R-:W-:Y:S02]  /*2d00*/  HADD2.F32 R40, -RZ, R36.H0_H0 ;  /* 0x20000024ff287230 */ /* 0x000fe40000004100 */
[--C-:B------:R-:W-:Y:S01]  /*2d10*/  FADD.FTZ R43, R63, -R73.reuse ;  /* 0x800000493f2b7221 */ /* 0x100fe20000010000 */
[----:B------:R-:W-:Y:S02]  /*2d20*/  HADD2.F32 R42, -RZ, R32.H0_H0 ;  /* 0x20000020ff2a7230 */ /* 0x000fe40000004100 */
[----:B------:R-:W-:Y:S01]  /*2d30*/  FFMA.FTZ R81, R75, R80, R82 ;  /* 0x000000504b517223 */ /* 0x000fe20000010052 */
[----:B------:R-:W-:Y:S01]  /*2d40*/  HADD2.F32 R76, -RZ, R34.H1_H1 ;  /* 0x30000022ff4c7230 */ /* 0x000fe20000004100 */
[----:B------:R-:W0:Y:S01]  /*2d50*/  LDC.64 R74, c[0x0][0x428] ;  /* 0x00010a00ff4a7b82 */ /* 0x000e220000000a00 */
[----:B------:R-:W-:Y:S02]  /*2d60*/  HADD2.F32 R80, -RZ, R39.H0_H0 ;  /* 0x20000027ff507230 */ /* 0x000fe40000004100 */
[----:B------:R-:W-:Y:S01]  /*2d70*/  FFMA.FTZ R40, R41, R40, R42 ;  /* 0x0000002829287223 */ /* 0x000fe2000001002a */
[----:B------:R-:W-:Y:S01]  /*2d80*/  FADD.FTZ R41, R56, -R73 ;  /* 0x8000004938297221 */ /* 0x000fe20000010000 */
[----:B------:R-:W-:-:S02]  /*2d90*/  HADD2.F32 R42, -RZ, R38.H1_H1 ;  /* 0x30000026ff2a7230 */ /* 0x000fc40000004100 */
[C---:B------:R-:W-:Y:S01]  /*2da0*/  FMUL.FTZ R43, R0.reuse, R43 ;  /* 0x0000002b002b7220 */ /* 0x040fe20000410000 */
[----:B------:R-:W-:Y:S02]  /*2db0*/  HADD2.F32 R82, -RZ, R35.H0_H0 ;  /* 0x20000023ff527230 */ /* 0x000fe40000004100 */
[----:B------:R-:W-:Y:S01]  /*2dc0*/  FMUL.FTZ R41, R0, R41 ;  /* 0x0000002900297220 */ /* 0x000fe20000410000 */
[--C-:B------:R-:W-:Y:S01]  /*2dd0*/  FADD.FTZ R77, R68, -R73.reuse ;  /* 0x80000049444d7221 */ /* 0x100fe20000010000 */
[----:B------:R-:W-:Y:S02]  /*2de0*/  HADD2.F32 R86, -RZ, R39.H1_H1 ;  /* 0x30000027ff567230 */ /* 0x000fe40000004100 */
[----:B------:R-:W-:Y:S01]  /*2df0*/  FFMA.FTZ R84, R41, R42, R76 ;  /* 0x0000002a29547223 */ /* 0x000fe2000001004c */
[----:B------:R-:W-:Y:S01]  /*2e00*/  FFMA.FTZ R83, R43, R80, R82 ;  /* 0x000000502b537223 */ /* 0x000fe20000010052 */
[--C-:B------:R-:W-:Y:S01]  /*2e10*/  FADD.FTZ R41, R50, -R73.reuse ;  /* 0x8000004932297221 */ /* 0x100fe20000010000 */
[----:B------:R-:W-:Y:S01]  /*2e20*/  FADD.FTZ R43, R58, -R73 ;  /* 0x800000493a2b7221 */ /* 0x000fe20000010000 */
[----:B------:R-:W-:-:S02]  /*2e30*/  HADD2.F32 R88, -RZ, R35.H1_H1 ;  /* 0x30000023ff587230 */ /* 0x000fc40000004100 */
[C---:B------:R-:W-:Y:S01]  /*2e40*/  FMUL.FTZ R77, R0.reuse, R77 ;  /* 0x0000004d004d7220 */ /* 0x040fe20000410000 */
[----:B------:R-:W-:Y:S02]  /*2e50*/  HADD2.F32 R42, -RZ, R36.H1_H1 ;  /* 0x30000024ff2a7230 */ /* 0x000fe40000004100 */
[C---:B------:R-:W-:Y:S01]  /*2e60*/  FMUL.FTZ R43, R0.reuse, R43 ;  /* 0x0000002b002b7220 */ /* 0x040fe20000410000 */
[----:B------:R-:W-:Y:S02]  /*2e70*/  HADD2.F32 R76, -RZ, R32.H1_H1 ;  /* 0x30000020ff4c7230 */ /* 0x000fe40000004100 */
[----:B------:R-:W-:Y:S01]  /*2e80*/  FMUL.FTZ R41, R0, R41 ;  /* 0x0000002900297220 */ /* 0x000fe20000410000 */
[----:B------:R-:W-:Y:S02]  /*2e90*/  HADD2.F32 R80, -RZ, R37.H1_H1 ;  /* 0x30000025ff507230 */ /* 0x000fe40000004100 */
[----:B------:R-:W-:Y:S01]  /*2ea0*/  FFMA.FTZ R86, R77, R86, R88 ;  /* 0x000000564d567223 */ /* 0x000fe20000010058 */
[----:B------:R-:W-:-:S02]  /*2eb0*/  HADD2.F32 R82, -RZ, R33.H1_H1 ;  /* 0x30000021ff527230 */ /* 0x000fc40000004100 */
[----:B------:R-:W-:Y:S01]  /*2ec0*/  FFMA.FTZ R77, R41, R42, R76 ;  /* 0x0000002a294d7223 */ /* 0x000fe2000001004c */
[----:B------:R-:W-:Y:S01]  /*2ed0*/  F2FP.F16.F32.PACK_AB R42, R84, R81 ;  /* 0x00000051542a723e */ /* 0x000fe200000000ff */
[C---:B0-----:R-:W-:Y:S01]  /*2ee0*/  IMAD.WIDE.U32 R74, R48.reuse, 0x10, R74 ;  /* 0x00000010304a7825 */ /* 0x041fe200078e004a */
[----:B------:R-:W-:-:S03]  /*2ef0*/  IADD3 R48, PT, PT, R48, 0x100, RZ ;  /* 0x0000010030307810 */ /* 0x000fc60007ffe0ff */
[----:B------:R-:W-:Y:S01]  /*2f00*/  FFMA.FTZ R79, R43, R80, R82 ;  /* 0x000000502b4f7223 */ /* 0x000fe20000010052 */
[----:B------:R-:W-:Y:S02]  /*2f10*/  F2FP.F16.F32.PACK_AB R43, R86, R83 ;  /* 0x00000053562b723e */ /* 0x000fe400000000ff */
[----:B------:R-:W-:Y:S02]  /*2f20*/  F2FP.F16.F32.PACK_AB R40, R77, R40 ;  /* 0x000000284d28723e */ /* 0x000fe400000000ff */
[----:B------:R-:W-:-:S05]  /*2f30*/  F2FP.F16.F32.PACK_AB R41, R79, R78 ;  /* 0x0000004e4f29723e */ /* 0x000fca00000000ff */
[----:B------:R0:W-:Y:S02]  /*2f40*/  STG.E.128 desc[UR8][R74.64], R40 ;  /* 0x000000284a007986 */ /* 0x0001e4000c101d08 */
.L_x_1422:
[----:B------:R-:W-:Y:S05]  /*2f50*/  BSYNC.RECONVERGENT B0 ;  /* 0x0000000000007941 */ /* 0x000fea0003800200 */
.L_x_1421:
[----:B------:R-:W-:Y:S04]  /*2f60*/  BSSY.RECONVERGENT B0, `(.L_x_1423) ;  /* 0x0000032000007945 */ /* 0x000fe80003800200 */
[----:B------:R-:W-:Y:S05]  /*2f70*/  @!P2 BRA `(.L_x_1424) ;  /* 0x0000000000c0a947 */ /* 0x000fea0003800000 */
[--C-:B0-----:R-:W-:Y:S01]  /*2f80*/  FADD.FTZ R75, R65, -R73.reuse ;  /* 0x80000049414b7221 */ /* 0x101fe20000010000 */
        /* <DEDUP_REMOVED lines=47> */
.L_x_1424:
[----:B------:R-:W-:Y:S05]  /*3280*/  BSYNC.RECONVERGENT B0 ;  /* 0x0000000000007941 */ /* 0x000fea0003800200 */
.L_x_1423:
[----:B------:R-:W-:Y:S04]  /*3290*/  BSSY.RECONVERGENT B0, `(.L_x_1425) ;  /* 0x0000031000007945 */ /* 0x000fe80003800200 */
[----:B------:R-:W-:Y:S05]  /*32a0*/  @!P3 BRA `(.L_x_1426) ;  /* 0x0000000000bcb947 */ /* 0x000fea0003800000 */
[--C-:B012---:R-:W-:Y:S01]  /*32b0*/  FADD.FTZ R41, R57, -R73.reuse ;  /* 0x8000004939297221 */ /* 0x107fe20000010000 */
        /* <DEDUP_REMOVED lines=8> */
[--C-:B------:R-:W-:Y:S01]  /*3340*/  FADD.FTZ R43, R54, -R73.reuse ;  /* 0x80000049362b7221 */ /* 0x100fe20000010000 */
[----:B------:R-:W0:Y:S01]  /*3350*/  LDC.64 R40, c[0x0][0x428] ;  /* 0x00010a00ff287b82 */ /* 0x000e220000000a00 */
[----:B------:R-:W-:Y:S01]  /*3360*/  FADD.FTZ R79, R69, -R73 ;  /* 0x80000049454f7221 */ /* 0x000fe20000010000 */
[----:B------:R-:W-:Y:S01]  /*3370*/  FFMA.FTZ R77, R74, R75, R77 ;  /* 0x0000004b4a4d7223 */ /* 0x000fe2000001004d */
[--C-:B------:R-:W-:Y:S01]  /*3380*/  FADD.FTZ R75, R64, -R73.reuse ;  /* 0x80000049404b7221 */ /* 0x100fe20000010000 */
[--C-:B------:R-:W-:Y:S01]  /*3390*/  FADD.FTZ R81, R66, -R73.reuse ;  /* 0x8000004942517221 */ /* 0x100fe20000010000 */
[--C-:B------:R-:W-:Y:S01]  /*33a0*/  FADD.FTZ R83, R71, -R73.reuse ;  /* 0x8000004947537221 */ /* 0x100fe20000010000 */
[----:B------:R-:W-:Y:S01]  /*33b0*/  FADD.FTZ R73, R72, -R73 ;  /* 0x8000004948497221 */ /* 0x000fe20000010000 */
[----:B------:R-:W-:Y:S02]  /*33c0*/  HADD2.F32 R42, -RZ, R22.H0_H0 ;  /* 0x20000016ff2a7230 */ /* 0x000fe40000004100 */
[----:B------:R-:W-:Y:S01]  /*33d0*/  FMUL.FTZ R79, R0, R79 ;  /* 0x0000004f004f7220 */ /* 0x000fe20000410000 */
[----:B------:R-:W-:-:S02]  /*33e0*/  HADD2.F32 R74, -RZ, R18.H0_H0 ;  /* 0x20000012ff4a7230 */ /* 0x000fc40000004100 */
[C---:B------:R-:W-:Y:S01]  /*33f0*/  FMUL.FTZ R83, R0.reuse, R83 ;  /* 0x0000005300537220 */ /* 0x040fe20000410000 */
[----:B------:R-:W-:Y:S02]  /*3400*/  HADD2.F32 R78, -RZ, R23.H0_H0 ;  /* 0x20000017ff4e7230 */ /* 0x000fe40000004100 */
[C---:B------:R-:W-:Y:S01]  /*3410*/  FMUL.FTZ R73, R0.reuse, R73 ;  /* 0x0000004900497220 */ /* 0x040fe20000410000 */
[----:B------:R-:W-:Y:S02]  /*3420*/  HADD2.F32 R80, -RZ, R19.H0_H0 ;  /* 0x20000013ff507230 */ /* 0x000fe40000004100 */
[C---:B------:R-:W-:Y:S01]  /*3430*/  FMUL.FTZ R43, R0.reuse, R43 ;  /* 0x0000002b002b7220 */ /* 0x040fe20000410000 */
[----:B------:R-:W-:Y:S02]  /*3440*/  HADD2.F32 R82, -RZ, R23.H1_H1 ;  /* 0x30000017ff527230 */ /* 0x000fe40000004100 */
[----:B------:R-:W-:Y:S01]  /*3450*/  FMUL.FTZ R75, R0, R75 ;  /* 0x0000004b004b7220 */ /* 0x000fe20000410000 */
[----:B------:R-:W-:-:S02]  /*3460*/  HADD2.F32 R84, -RZ, R19.H1_H1 ;  /* 0x30000013ff547230 */ /* 0x000fc40000004100 */
[----:B------:R-:W-:Y:S01]  /*3470*/  FMUL.FTZ R81, R0, R81 ;  /* 0x0000005100517220 */ /* 0x000fe20000410000 */
[----:B------:R-:W-:Y:S01]  /*3480*/  FFMA.FTZ R79, R79, R42, R74 ;  /* 0x0000002a4f4f7223 */ /* 0x000fe2000001004a */
[----:B------:R-:W-:Y:S01]  /*3490*/  FFMA.FTZ R83, R83, R78, R80 ;  /* 0x0000004e53537223 */ /* 0x000fe20000010050 */
[----:B------:R-:W-:Y:S02]  /*34a0*/  HADD2.F32 R0, -RZ, R20.H1_H1 ;  /* 0x30000014ff007230 */ /* 0x000fe40000004100 */
[----:B------:R-:W-:Y:S01]  /*34b0*/  FFMA.FTZ R84, R73, R82, R84 ;  /* 0x0000005249547223 */ /* 0x000fe20000010054 */
[----:B------:R-:W-:Y:S02]  /*34c0*/  HADD2.F32 R74, -RZ, R21.H1_H1 ;  /* 0x30000015ff4a7230 */ /* 0x000fe40000004100 */
[----:B------:R-:W-:Y:S02]  /*34d0*/  HADD2.F32 R80, -RZ, R22.H1_H1 ;  /* 0x30000016ff507230 */ /* 0x000fe40000004100 */
[----:B------:R-:W-:-:S02]  /*34e0*/  HADD2.F32 R82, -RZ, R18.H1_H1 ;  /* 0x30000012ff527230 */ /* 0x000fc40000004100 */
[----:B------:R-:W-:Y:S02]  /*34f0*/  HADD2.F32 R78, -RZ, R17.H1_H1 ;  /* 0x30000011ff4e7230 */ /* 0x000fe40000004100 */
[----:B------:R-:W-:Y:S02]  /*3500*/  HADD2.F32 R42, -RZ, R16.H1_H1 ;  /* 0x30000010ff2a7230 */ /* 0x000fe40000004100 */
[----:B------:R-:W-:Y:S01]  /*3510*/  FFMA.FTZ R80, R81, R80, R82 ;  /* 0x0000005051507223 */ /* 0x000fe20000010052 */
[----:B------:R-:W-:Y:S01]  /*3520*/  FFMA.FTZ R78, R75, R74, R78 ;  /* 0x0000004a4b4e7223 */ /* 0x000fe2000001004e */
[----:B0-----:R-:W-:-:S04]  /*3530*/  IMAD.WIDE.U32 R74, R48, 0x10, R40 ;  /* 0x00000010304a7825 */ /* 0x001fc800078e0028 */
[----:B------:R-:W-:Y:S01]  /*3540*/  FFMA.FTZ R73, R43, R0, R42 ;  /* 0x000000002b497223 */ /* 0x000fe2000001002a */
[----:B------:R-:W-:Y:S02]  /*3550*/  F2FP.F16.F32.PACK_AB R43, R84, R83 ;  /* 0x00000053542b723e */ /* 0x000fe400000000ff */
[----:B------:R-:W-:Y:S02]  /*3560*/  F2FP.F16.F32.PACK_AB R42, R80, R79 ;  /* 0x0000004f502a723e */ /* 0x000fe400000000ff */
[----:B------:R-:W-:Y:S02]  /*3570*/  F2FP.F16.F32.PACK_AB R41, R78, R77 ;  /* 0x0000004d4e29723e */ /* 0x000fe400000000ff */
[----:B------:R-:W-:-:S05]  /*3580*/  F2FP.F16.F32.PACK_AB R40, R73, R76 ;  /* 0x0000004c4928723e */ /* 0x000fca00000000ff */
[----:B------:R3:W-:Y:S02]  /*3590*/  STG.E.128 desc[UR8][R74.64], R40 ;  /* 0x000000284a007986 */ /* 0x0007e4000c101d08 */
.L_x_1426:
[----:B------:R-:W-:Y:S05]  /*35a0*/  BSYNC.RECONVERGENT B0 ;  /* 0x0000000000007941 */ /* 0x000fea0003800200 */
.L_x_1425:
[----:B------:R-:W-:Y:S02]  /*35b0*/  UIADD3 UR6, UPT, UPT, UR6, UR10, URZ ;  /* 0x0000000a06067290 */ /* 0x000fe4000fffe0ff */
[----:B------:R-:W-:Y:S02]  /*35c0*/  UPLOP3.LUT UP2, UPT, UPT, UPT, UP2, 0x40, 0x4 ;  /* 0x000000000004789c */ /* 0x000fe40003f4e820 */
[----:B------:R-:W-:-:S09]  /*35d0*/  UISETP.GE.AND UP1, UPT, UR6, UR11, UPT ;  /* 0x0000000b0600728c */ /* 0x000fd2000bf26270 */
[----:B------:R-:W-:Y:S05]  /*35e0*/  BRA.U !UP1, `(.L_x_1427) ;  /* 0xffffffd109007547 */ /* 0x000fea000b83ffff */
[----:B------:R-:W-:Y:S05]  /*35f0*/  EXIT ;  /* 0x000000000000794d */ /* 0x000fea0003800000 */
.L_x_1428:
        /* <DEDUP_REMOVED lines=16> */
.L_x_13674:


//--------------------- .text._ZN10layer_norm31ln_parallel_residual_fwd_kernelINS_13Kernel_traitsI6__halfS2_S2_S2_fjLj6144ELj1ELj1ELj8ELj16ENS_18Kernel_traits_baseILj6144ES2_S2_S2_S2_fjLj256EEEEELb0ELb1ELb1EEEvNS_9FwdParamsE --------------------------
	.section	.text._ZN10layer_norm31ln_parallel_residual_fwd_kernelINS_13Kernel_traitsI6__halfS2_S2_S2_fjLj6144ELj1ELj1ELj8ELj16ENS_18Kernel_traits_baseILj6144ES2_S2_S2_S2_fjLj256EEEEELb0ELb1ELb1EEEvNS_9FwdParamsE,"ax",@progbits
	.align	128
        .global         _ZN10layer_norm31ln_parallel_residual_fwd_kernelINS_13Kernel_traitsI6__halfS2_S2_S2_fjLj6144ELj1ELj1ELj8ELj16ENS_18Kernel_traits_baseILj6144ES2_S2_S2_S2_fjLj256EEEEELb0ELb1ELb1EEEvNS_9FwdParamsE
        .type           _ZN10layer_norm31ln_parallel_residual_fwd_kernelINS_13Kernel_traitsI6__halfS2_S2_S2_fjLj6144ELj1ELj1ELj8ELj16ENS_18Kernel_traits_baseILj6144ES2_S2_S2_S2_fjLj256EEEEELb0ELb1ELb1EEEvNS_9FwdParamsE,@function
        .size           _ZN10layer_norm31ln_parallel_residual_fwd_kernelINS_13Kernel_traitsI6__halfS2_S2_S2_fjLj6144ELj1ELj1ELj8ELj16ENS_18Kernel_traits_baseILj6144ES2_S2_S2_S2_fjLj256EEEEELb0ELb1ELb1EEEvNS_9FwdParamsE,(.L_x_13675 - _ZN10layer_norm31ln_parallel_residual_fwd_kernelINS_13Kernel_traitsI6__halfS2_S2_S2_fjLj6144ELj1ELj1ELj8ELj16ENS_18Kernel_traits_baseILj6144ES2_S2_S2_S2_fjLj256EEEEELb0ELb1ELb1EEEvNS_9FwdParamsE)
        .other          _ZN10layer_norm31ln_parallel_residual_fwd_kernelINS_13Kernel_traitsI6__halfS2_S2_S2_fjLj6144ELj1ELj1ELj8ELj16ENS_18Kernel_traits_baseILj6144ES2_S2_S2_S2_fjLj256EEEEELb0ELb1ELb1EEEvNS_9FwdParamsE,@"STO_CUDA_ENTRY STV_DEFAULT"
_ZN10layer_norm31ln_parallel_residual_fwd_kernelINS_13Kernel_traitsI6__halfS2_S2_S2_fjLj6144ELj1ELj1ELj8ELj16ENS_18Kernel_traits_baseILj6144ES2_S2_S2_S2_fjLj256EEEEELb0ELb1ELb1EEEvNS_9FwdParamsE:
.text._ZN10layer_norm31ln_parallel_residual_fwd_kernelINS_13Kernel_traitsI6__halfS2_S2_S2_fjLj6144ELj1ELj1ELj8ELj16ENS_18Kernel_traits_baseILj6144ES2_S2_S2_S2_fjLj256EEEEELb0ELb1ELb1EEEvNS_9FwdParamsE:
        /* <DEDUP_REMOVED lines=23> */
[----:B----4-:R-:W-:Y:S02]  /*0170*/  @P2 MOV R64, R20 ;  /* 0x0000001400402202 */ /* 0x010fe40000000f00 */
[----:B------:R-:W-:-:S02]  /*0180*/  @P2 MOV R66, R21 ;  /* 0x0000001500422202 */ /* 0x000fc40000000f00 */
[----:B------:R-:W-:Y:S02]  /*0190*/  @P2 MOV R68, R22 ;  /* 0x0000001600442202 */ /* 0x000fe40000000f00 */
[----:B------:R-:W-:Y:S02]  /*01a0*/  @P2 MOV R70, R23 ;  /* 0x0000001700462202 */ /* 0x000fe40000000f00 */
[----:B------:R-:W-:Y:S02]  /*01b0*/  @P2 MOV R72, R24 ;  /* 0x0000001800482202 */ /* 0x000fe40000000f00 */
[----:B------:R-:W-:Y:S02]  /*01c0*/  @P2 MOV R74, R25 ;  /* 0x00000019004a2202 */ /* 0x000fe40000000f00 */
[----:B------:R-:W-:Y:S02]  /*01d0*/  @P2 MOV R76, R26 ;  /* 0x0000001a004c2202 */ /* 0x000fe40000000f00 */
[----:B------:R-:W-:-:S02]  /*01e0*/  @P2 MOV R78, R27 ;  /* 0x0000001b004e2202 */ /* 0x000fc40000000f00 */
[----:B------:R-:W-:Y:S02]  /*01f0*/  @P2 MOV R80, R28 ;  /* 0x0000001c00502202 */ /* 0x000fe40000000f00 */
[----:B------:R-:W-:Y:S02]  /*0200*/  @P2 MOV R82, R29 ;  /* 0x0000001d00522202 */ /* 0x000fe40000000f00 */
[----:B------:R-:W-:Y:S02]  /*0210*/  @P2 MOV R84, R30 ;  /* 0x0000001e00542202 */ /* 0x000fe40000000f00 */
        /* <DEDUP_REMOVED lines=9> */
[----:B------:R-:W-:Y:S02]  /*02b0*/  @!P2 MOV R82, R29 ;  /* 0x0000001d0052a202 */ /* 0x000fe40000000f00 */
[----:B------:R-:W-:Y:S02]  /*02c0*/  @!P2 MOV R84, R30 ;  /* 0x0000001e0054a202 */ /* 0x000fe40000000f00 */
[----:B------:R-:W-:Y:S01]  /*02d0*/  @P2 MOV R86, R31 ;  /* 0x0000001f00562202 */ /* 0x000fe20000000f00 */
[----:B0-----:R-:W-:Y:S06]  /*02e0*/  @P1 EXIT ;  /* 0x000000000000194d */ /* 0x001fec0003800000 */
[----:B------:R-:W0:Y:S01]  /*02f0*/  LDCU.U8 UR4, c[0x0][0x410] ;  /* 0x00008200ff0477ac */ /* 0x000e220008000000 */
[----:B------:R-:W-:Y:S02]  /*0300*/  @!P2 MOV R86, R31 ;  /* 0x0000001f0056a202 */ /* 0x000fe40000000f00 */
[----:B-----5:R-:W-:Y:S02]  /*0310*/  @!P2 CS2R R18, SRZ ;  /* 0x000000000012a805 */ /* 0x020fe4000001ff00 */
[----:B------:R-:W-:Y:S02]  /*0320*/  @!P2 CS2R R16, SRZ ;  /* 0x000000000010a805 */ /* 0x000fe4000001ff00 */
[----:B------:R-:W-:Y:S02]  /*0330*/  @!P2 CS2R R10, SRZ ;  /* 0x00000000000aa805 */ /* 0x000fe4000001ff00 */
[----:B------:R-:W-:Y:S02]  /*0340*/  @!P2 CS2R R8, SRZ ;  /* 0x000000000008a805 */ /* 0x000fe4000001ff00 */
[----:B------:R-:W-:-:S02]  /*0350*/  @!P2 CS2R R6, SRZ ;  /* 0x000000000006a805 */ /* 0x000fc4000001ff00 */
[----:B------:R-:W-:Y:S02]  /*0360*/  @!P2 CS2R R4, SRZ ;  /* 0x000000000004a805 */ /* 0x000fe4000001ff00 */
[----:B------:R-:W-:Y:S01]  /*0370*/  ISETP.NE.U32.AND P1, PT, R14, RZ, PT ;  /* 0x000000ff0e00720c */ /* 0x000fe20003f25070 */
[----:B------:R-:W-:Y:S01]  /*0380*/  HADD2.F32 R65, -RZ, R64.H0_H0 ;  /* 0x20000040ff417230 */ /* 0x000fe20000004100 */
[----:B------:R-:W-:Y:S01]  /*0390*/  LOP3.LUT R88, R38, 0x1f, RZ, 0xc0, !PT ;  /* 0x0000001f26587812 */ /* 0x000fe200078ec0ff */
[----:B------:R-:W-:Y:S01]  /*03a0*/  HADD2.F32 R67, -RZ, R66.H0_H0 ;  /* 0x20000042ff437230 */ /* 0x000fe20000004100 */
[C---:B------:R-:W-:Y:S01]  /*03b0*/  ISETP.NE.AND.EX P1, PT, R15.reuse, RZ, PT, P1 ;  /* 0x000000ff0f00720c */ /* 0x040fe20003f25310 */
[----:B------:R-:W-:Y:S01]  /*03c0*/  HADD2.F32 R69, -RZ, R68.H0_H0 ;  /* 0x20000044ff457230 */ /* 0x000fe20000004100 */
[----:B------:R-:W-:Y:S01]  /*03d0*/  SHF.R.U32.HI R89, RZ, 0x5, R38 ;  /* 0x00000005ff597819 */ /* 0x000fe20000011626 */
[----:B------:R-:W-:Y:S01]  /*03e0*/  HADD2.F32 R71, -RZ, R70.H0_H0 ;  /* 0x20000046ff477230 */ /* 0x000fe20000004100 */
[----:B------:R-:W-:Y:S01]  /*03f0*/  LOP3.LUT P0, RZ, R15, UR9, RZ, 0xfc, P0 ;  /* 0x000000090fff7c12 */ /* 0x000fe2000800fcff */
[----:B------:R-:W-:Y:S01]  /*0400*/  HADD2.F32 R73, -RZ, R72.H0_H0 ;  /* 0x20000048ff497230 */ /* 0x000fe20000004100 */
[----:B0-----:R-:W-:Y:S01]  /*0410*/  ISETP.NE.AND P3, PT, RZ, UR4, PT ;  /* 0x00000004ff007c0c */ /* 0x001fe2000bf65270 */
[----:B------:R-:W-:Y:S01]  /*0420*/  HADD2.F32 R75, -RZ, R74.H0_H0 ;  /* 0x2000004aff4b7230 */ /* 0x000fe20000004100 */
[----:B------:R-:W-:Y:S01]  /*0430*/  UPLOP3.LUT UP2, UPT, UPT, UPT, UPT, 0x40, 0x4 ;  /* 0x000000000004789c */ /* 0x000fe20003f4e870 */
[----:B------:R-:W-:Y:S01]  /*0440*/  HADD2.F32 R77, -RZ, R76.H0_H0 ;  /* 0x2000004cff4d7230 */ /* 0x000fe20000004100 */
[----:B------:R-:W0:Y:S01]  /*0450*/  LDCU UR8, c[0x0][0x388] ;  /* 0x00007100ff0877ac */ /* 0x000e220008000800 */
[----:B------:R-:W-:-:S02]  /*0460*/  HADD2.F32 R79, -RZ, R78.H0_H0 ;  /* 0x2000004eff4f7230 */ /* 0x000fc40000004100 */
[----:B------:R-:W-:Y:S01]  /*0470*/  HADD2.F32 R81, -RZ, R80.H0_H0 ;  /* 0x20000050ff517230 */ /* 0x000fe20000004100 */
[----:B------:R-:W1:Y:S01]  /*0480*/  LDCU UR9, c[0x0][0x400] ;  /* 0x00008000ff0977ac */ /* 0x000e620008000800 */
[----:B------:R-:W-:Y:S02]  /*0490*/  HADD2.F32 R83, -RZ, R82.H0_H0 ;  /* 0x20000052ff537230 */ /* 0x000fe40000004100 */
[----:B------:R-:W-:Y:S01]  /*04a0*/  HADD2.F32 R85, -RZ, R84.H0_H0 ;  /* 0x20000054ff557230 */ /* 0x000fe20000004100 */
[----:B------:R-:W2:Y:S01]  /*04b0*/  LDCU.64 UR10, c[0x0][0x3a0] ;  /* 0x00007400ff0a77ac */ /* 0x000ea20008000a00 */
[----:B------:R-:W-:Y:S02]  /*04c0*/  HADD2.F32 R87, -RZ, R86.H0_H0 ;  /* 0x20000056ff577230 */ /* 0x000fe40000004100 */
[--C-:B------:R-:W-:Y:S01]  /*04d0*/  HADD2.F32 R40, -RZ, R19.reuse.H0_H0 ;  /* 0x20000013ff287230 */ /* 0x100fe20000004100 */
[----:B------:R-:W3:Y:S01]  /*04e0*/  LDCU.64 UR12, c[0x0][0x398] ;  /* 0x00007300ff0c77ac */ /* 0x000ee20008000a00 */
[----:B------:R-:W-:-:S02]  /*04f0*/  HADD2.F32 R41, -RZ, R19.H1_H1 ;  /* 0x30000013ff297230 */ /* 0x000fc40000004100 */
[--C-:B------:R-:W-:Y:S02]  /*0500*/  HADD2.F32 R42, -RZ, R18.reuse.H0_H0 ;  /* 0x20000012ff2a7230 */ /* 0x100fe40000004100 */
[----:B------:R-:W-:Y:S02]  /*0510*/  HADD2.F32 R43, -RZ, R18.H1_H1 ;  /* 0x30000012ff2b7230 */ /* 0x000fe40000004100 */
[--C-:B------:R-:W-:Y:S02]  /*0520*/  HADD2.F32 R44, -RZ, R17.reuse.H0_H0 ;  /* 0x20000011ff2c7230 */ /* 0x100fe40000004100 */
[----:B------:R-:W-:Y:S02]  /*0530*/  HADD2.F32 R45, -RZ, R17.H1_H1 ;  /* 0x30000011ff2d7230 */ /* 0x000fe40000004100 */
[--C-:B------:R-:W-:Y:S02]  /*0540*/  HADD2.F32 R46, -RZ, R16.reuse.H0_H0 ;  /* 0x20000010ff2e7230 */ /* 0x100fe40000004100 */
        /* <DEDUP_REMOVED lines=17> */
[----:B------:R-:W-:Y:S02]  /*0660*/  HADD2.F32 R64, -RZ, R64.H1_H1 ;  /* 0x30000040ff407230 */ /* 0x000fe40000004100 */
[----:B------:R-:W-:-:S02]  /*0670*/  HADD2.F32 R66, -RZ, R66.H1_H1 ;  /* 0x30000042ff427230 */ /* 0x000fc40000004100 */
[----:B------:R-:W-:Y:S02]  /*0680*/  HADD2.F32 R68, -RZ, R68.H1_H1 ;  /* 0x30000044ff447230 */ /* 0x000fe40000004100 */
[----:B------:R-:W-:Y:S02]  /*0690*/  HADD2.F32 R70, -RZ, R70.H1_H1 ;  /* 0x30000046ff467230 */ /* 0x000fe40000004100 */
[----:B------:R-:W-:Y:S02]  /*06a0*/  HADD2.F32 R72, -RZ, R72.H1_H1 ;  /* 0x30000048ff487230 */ /* 0x000fe40000004100 */
[----:B------:R-:W-:Y:S02]  /*06b0*/  HADD2.F32 R74, -RZ, R74.H1_H1 ;  /* 0x3000004aff4a7230 */ /* 0x000fe40000004100 */
[----:B------:R-:W-:Y:S02]  /*06c0*/  HADD2.F32 R76, -RZ, R76.H1_H1 ;  /* 0x3000004cff4c7230 */ /* 0x000fe40000004100 */
[----:B------:R-:W-:-:S02]  /*06d0*/  HADD2.F32 R78, -RZ, R78.H1_H1 ;  /* 0x3000004eff4e7230 */ /* 0x000fc40000004100 */
[----:B------:R-:W-:Y:S02]  /*06e0*/  HADD2.F32 R80, -RZ, R80.H1_H1 ;  /* 0x30000050ff507230 */ /* 0x000fe40000004100 */
[----:B------:R-:W-:Y:S02]  /*06f0*/  HADD2.F32 R82, -RZ, R82.H1_H1 ;  /* 0x30000052ff527230 */ /* 0x000fe40000004100 */
[----:B------:R-:W-:Y:S02]  /*0700*/  HADD2.F32 R84, -RZ, R84.H1_H1 ;  /* 0x30000054ff547230 */ /* 0x000fe40000004100 */
[----:B0123--:R-:W-:-:S07]  /*0710*/  HADD2.F32 R86, -RZ, R86.H1_H1 ;  /* 0x30000056ff567230 */ /* 0x00ffce0000004100 */
.L_x_1441:
        /* <DEDUP_REMOVED lines=24> */
[--C-:B0-----:R-:W-:Y:S02]  /*08a0*/  HADD2.F32 R22, -RZ, R19.reuse.H0_H0 ;  /* 0x20000013ff167230 */ /* 0x101fe40000004100 */
[----:B------:R-:W-:Y:S01]  /*08b0*/  FADD.FTZ R13, R16, R13 ;  /* 0x0000000d100d7221 */ /* 0x000fe20000010000 */
[----:B------:R-:W-:Y:S02]  /*08c0*/  HADD2.F32 R23, -RZ, R19.H1_H1 ;  /* 0x30000013ff177230 */ /* 0x000fe40000004100 */
[----:B------:R-:W-:Y:S01]  /*08d0*/  FADD.FTZ R12, R12, R15 ;  /* 0x0000000f0c0c7221 */ /* 0x000fe20000010000 */
[----:B------:R-:W-:Y:S02]  /*08e0*/  HADD2.F32 R20, -RZ, R18.H0_H0 ;  /* 0x20000012ff147230 */ /* 0x000fe40000004100 */
[----:B------:R-:W-:Y:S02]  /*08f0*/  HADD2.F32 R19, -RZ, R6.H0_H0 ;  /* 0x20000006ff137230 */ /* 0x000fe40000004100 */
[----:B------:R-:W-:-:S02]  /*0900*/  HADD2.F32 R17, -RZ, R17.H1_H1 ;  /* 0x30000011ff117230 */ /* 0x000fc40000004100 */
        /* <DEDUP_REMOVED lines=31> */
.L_x_1430:
        /* <DEDUP_REMOVED lines=29> */
.L_x_1429:
        /* <DEDUP_REMOVED lines=30> */
.L_x_1432:
        /* <DEDUP_REMOVED lines=8> */
.L_x_1431:
[----:B------:R-:W1:Y:S01]  /*0f30*/  @P2 LDC.64 R16, c[0x0][0x3a0] ;  /* 0x0000e800ff102b82 */ /* 0x000e620000000a00 */
[----:B------:R-:W-:-:S07]  /*0f40*/  IADD3 R35, PT, PT, R27, 0x100, RZ ;  /* 0x000001001b237810 */ /* 0x000fce0007ffe0ff */
[----:B0-----:R-:W0:Y:S08]  /*0f50*/  @P0 LDC.64 R20, c[0x0][0x3a8] ;  /* 0x0000ea00ff140b82 */ /* 0x001e300000000a00 */
[----:B------:R-:W2:Y:S01]  /*0f60*/  @P1 LDC.64 R22, c[0x0][0x398] ;  /* 0x0000e600ff161b82 */ /* 0x000ea20000000a00 */
[----:B-1----:R-:W-:-:S04]  /*0f70*/  @P2 IMAD.WIDE.U32 R24, R35, 0x10, R16 ;  /* 0x0000001023182825 */ /* 0x002fc800078e0010 */
[----:B------:R-:W-:-:S04]  /*0f80*/  IMAD.WIDE.U32 R16, R35, 0x10, R2 ;  /* 0x0000001023107825 */ /* 0x000fc800078e0002 */
[----:B0-----:R-:W-:-:S05]  /*0f90*/  @P0 IMAD.WIDE.U32 R20, R27, 0x10, R20 ;  /* 0x000000101b140825 */ /* 0x001fca00078e0014 */
[----:B------:R0:W-:Y:S01]  /*0fa0*/  @P0 STG.E.128 desc[UR6][R20.64], R12 ;  /* 0x0000000c14000986 */ /* 0x0001e2000c101d06 */
[----:B--2---:R-:W-:-:S03]  /*0fb0*/  @P1 IMAD.WIDE.U32 R22, R35, 0x10, R22 ;  /* 0x0000001023161825 */ /* 0x004fc600078e0016 */
[----:B------:R0:W5:Y:S04]  /*0fc0*/  @P2 LDG.E.128 R8, desc[UR6][R24.64] ;  /* 0x0000000618082981 */ /* 0x000168000c1e1d00 */
[----:B------:R0:W5:Y:S04]  /*0fd0*/  @P1 LDG.E.128 R4, desc[UR6][R22.64] ;  /* 0x0000000616041981 */ /* 0x000168000c1e1d00 */
[----:B------:R-:W5:Y:S01]  /*0fe0*/  LDG.E.128 R16, desc[UR6][R16.64] ;  /* 0x0000000610107981 */ /* 0x000f62000c1e1d00 */
        /* <DEDUP_REMOVED lines=15> */
.L_x_1434:
[----:B-----5:R-:W-:Y:S02]  /*10e0*/  HADD2.F32 R95, -RZ, R16.H0_H0 ;  /* 0x20000010ff5f7230 */ /* 0x020fe40000004100 */
[----:B------:R-:W-:Y:S02]  /*10f0*/  HADD2.F32 R36, -RZ, R17.H0_H0 ;  /* 0x20000011ff247230 */ /* 0x000fe40000004100 */
[----:B------:R-:W-:Y:S02]  /*1100*/  HADD2.F32 R97, -RZ, R18.H0_H0 ;  /* 0x20000012ff617230 */ /* 0x000fe40000004100 */
[----:B------:R-:W-:Y:S02]  /*1110*/  HADD2.F32 R0, -RZ, R8.H0_H0 ;  /* 0x20000008ff007230 */ /* 0x000fe40000004100 */
[----:B------:R-:W-:Y:S02]  /*1120*/  HADD2.F32 R13, -RZ, R9.H0_H0 ;  /* 0x20000009ff0d7230 */ /* 0x000fe40000004100 */
[----:B------:R-:W-:-:S02]  /*1130*/  HADD2.F32 R12, -RZ, R10.H0_H0 ;  /* 0x2000000aff0c7230 */ /* 0x000fc40000004100 */
[----:B------:R-:W-:Y:S01]  /*1140*/  FADD.FTZ R95, R0, R95 ;  /* 0x0000005f005f7221 */ /* 0x000fe20000010000 */
[----:B------:R-:W-:Y:S02]  /*1150*/  HADD2.F32 R101, -RZ, R19.H0_H0 ;  /* 0x20000013ff657230 */ /* 0x000fe40000004100 */
[----:B------:R-:W-:Y:S01]  /*1160*/  FADD.FTZ R36, R13, R36 ;  /* 0x000000240d247221 */ /* 0x000fe20000010000 */
[----:B------:R-:W-:Y:S02]  /*1170*/  HADD2.F32 R16, -RZ, R16.H1_H1 ;  /* 0x30000010ff107230 */ /* 0x000fe40000004100 */
[----:B------:R-:W-:Y:S01]  /*1180*/  FADD.FTZ R97, R12, R97 ;  /* 0x000000610c617221 */ /* 0x000fe20000010000 */
[----:B------:R-:W-:Y:S02]  /*1190*/  HADD2.F32 R17, -RZ, R17.H1_H1 ;  /* 0x30000011ff117230 */ /* 0x000fe40000004100 */
[----:B------:R-:W-:Y:S02]  /*11a0*/  HADD2.F32 R18, -RZ, R18.H1_H1 ;  /* 0x30000012ff127230 */ /* 0x000fe40000004100 */
[----:B------:R-:W-:-:S02]  /*11b0*/  HADD2.F32 R19, -RZ, R19.H1_H1 ;  /* 0x30000013ff137230 */ /* 0x000fc40000004100 */
[--C-:B------:R-:W-:Y:S02]  /*11c0*/  HADD2.F32 R12, -RZ, R11.reuse.H0_H0 ;  /* 0x2000000bff0c7230 */ /* 0x100fe40000004100 */
[----:B------:R-:W-:Y:S02]  /*11d0*/  HADD2.F32 R94, -RZ, R11.H1_H1 ;  /* 0x3000000bff5e7230 */ /* 0x000fe40000004100 */
[----:B------:R-:W-:Y:S02]  /*11e0*/  HADD2.F32 R15, -RZ, R10.H1_H1 ;  /* 0x3000000aff0f7230 */ /* 0x000fe40000004100 */
[----:B------:R-:W-:Y:S01]  /*11f0*/  FADD.FTZ R101, R12, R101 ;  /* 0x000000650c657221 */ /* 0x000fe20000010000 */
        /* <DEDUP_REMOVED lines=11> */
.L_x_1433:
[----:B------:R-:W-:-:S04]  /*12b0*/  UISETP.NE.U32.AND UP1, UPT, UR10, URZ, UPT ;  /* 0x000000ff0a00728c */ /* 0x000fc8000bf25070 */
[----:B------:R-:W-:-:S09]  /*12c0*/  UISETP.NE.AND.EX UP1, UPT, UR11, URZ, UPT, UP1 ;  /* 0x000000ff0b00728c */ /* 0x000fd2000bf25310 */
[----:B------:R-:W-:Y:S05]  /*12d0*/  BRA.U UP1, `(.L_x_1436) ;  /* 0x0000000101747547 */ /* 0x000fea000b800000 */
        /* <DEDUP_REMOVED lines=29> */
.L_x_1436:
[----:B-----5:R-:W-:Y:S02]  /*14b0*/  HADD2.F32 R0, -RZ, R16.H0_H0 ;  /* 0x20000010ff007230 */ /* 0x020fe40000004100 */
[----:B------:R-:W-:Y:S02]  /*14c0*/  HADD2.F32 R13, -RZ, R4.H0_H0 ;  /* 0x20000004ff0d7230 */ /* 0x000fe40000004100 */
[----:B------:R-:W-:Y:S02]  /*14d0*/  HADD2.F32 R16, -RZ, R16.H1_H1 ;  /* 0x30000010ff107230 */ /* 0x000fe40000004100 */
[----:B------:R-:W-:Y:S02]  /*14e0*/  HADD2.F32 R12, -RZ, R17.H0_H0 ;  /* 0x20000011ff0c7230 */ /* 0x000fe40000004100 */
[----:B------:R-:W-:Y:S01]  /*14f0*/  FADD.FTZ R0, R13, R0 ;  /* 0x000000000d007221 */ /* 0x000fe20000010000 */
[----:B------:R-:W-:Y:S02]  /*1500*/  HADD2.F32 R13, -RZ, R4.H1_H1 ;  /* 0x30000004ff0d7230 */ /* 0x000fe40000004100 */
[----:B------:R-:W-:-:S02]  /*1510*/  HADD2.F32 R15, -RZ, R5.H0_H0 ;  /* 0x20000005ff0f7230 */ /* 0x000fc40000004100 */
[--C-:B------:R-:W-:Y:S02]  /*1520*/  HADD2.F32 R22, -RZ, R19.reuse.H0_H0 ;  /* 0x20000013ff167230 */ /* 0x100fe40000004100 */
[----:B------:R-:W-:Y:S01]  /*1530*/  FADD.FTZ R13, R13, R16 ;  /* 0x000000100d0d7221 */ /* 0x000fe20000010000 */
[----:B------:R-:W-:Y:S02]  /*1540*/  HADD2.F32 R23, -RZ, R19.H1_H1 ;  /* 0x30000013ff177230 */ /* 0x000fe40000004100 */
[----:B------:R-:W-:Y:S01]  /*1550*/  FADD.FTZ R12, R15, R12 ;  /* 0x0000000c0f0c7221 */ /* 0x000fe20000010000 */
[----:B------:R-:W-:Y:S02]  /*1560*/  HADD2.F32 R17, -RZ, R17.H1_H1 ;  /* 0x30000011ff117230 */ /* 0x000fe40000004100 */
[----:B------:R-:W-:Y:S02]  /*1570*/  HADD2.F32 R20, -RZ, R18.H0_H0 ;  /* 0x20000012ff147230 */ /* 0x000fe40000004100 */
[----:B------:R-:W-:-:S02]  /*1580*/  HADD2.F32 R14, -RZ, R5.H1_H1 ;  /* 0x30000005ff0e7230 */ /* 0x000fc40000004100 */
[----:B------:R-:W-:Y:S02]  /*1590*/  HADD2.F32 R19, -RZ, R6.H0_H0 ;  /* 0x20000006ff137230 */ /* 0x000fe40000004100 */
[----:B------:R-:W-:Y:S02]  /*15a0*/  HADD2.F32 R95, -RZ, R8.H0_H0 ;  /* 0x20000008ff5f7230 */ /* 0x000fe40000004100 */
[----:B------:R-:W-:Y:S01]  /*15b0*/  FADD.FTZ R14, R14, R17 ;  /* 0x000000110e0e7221 */ /* 0x000fe20000010000 */
[----:B------:R-:W-:Y:S02]  /*15c0*/  HADD2.F32 R15, -RZ, R9.H0_H0 ;  /* 0x20000009ff0f7230 */ /* 0x000fe40000004100 */
[----:B------:R-:W-:Y:S01]  /*15d0*/  FADD.FTZ R19, R19, R20 ;  /* 0x0000001413137221 */ /* 0x000fe20000010000 */
[----:B------:R-:W-:Y:S02]  /*15e0*/  HADD2.F32 R16, -RZ, R10.H0_H0 ;  /* 0x2000000aff107230 */ /* 0x000fe40000004100 */
[----:B------:R-:W-:Y:S01]  /*15f0*/  FADD.FTZ R95, R95, R0 ;  /* 0x000000005f5f7221 */ /* 0x000fe20000010000 */
[----:B------:R-:W-:-:S02]  /*1600*/  HADD2.F32 R18, -RZ, R18.H1_H1 ;  /* 0x30000012ff127230 */ /* 0x000fc40000004100 */
[----:B------:R-:W-:Y:S01]  /*1610*/  FADD.FTZ R36, R15, R12 ;  /* 0x0000000c0f247221 */ /* 0x000fe20000010000 */
[----:B------:R-:W-:Y:S02]  /*1620*/  HADD2.F32 R21, -RZ, R6.H1_H1 ;  /* 0x30000006ff157230 */ /* 0x000fe40000004100 */
[----:B------:R-:W-:Y:S01]  /*1630*/  FADD.FTZ R97, R16, R19 ;  /* 0x0000001310617221 */ /* 0x000fe20000010000 */
[--C-:B------:R-:W-:Y:S02]  /*1640*/  HADD2.F32 R17, -RZ, R7.reuse.H0_H0 ;  /* 0x20000007ff117230 */ /* 0x100fe40000004100 */
[----:B------:R-:W-:Y:S02]  /*1650*/  HADD2.F32 R20, -RZ, R7.H1_H1 ;  /* 0x30000007ff147230 */ /* 0x000fe40000004100 */
        /* <DEDUP_REMOVED lines=17> */
.L_x_1435:
[----:B------:R-:W0:Y:S01]  /*1770*/  @P2 LDC.64 R16, c[0x0][0x3a0] ;  /* 0x0000e800ff102b82 */ /* 0x000e220000000a00 */
[----:B------:R-:W-:-:S07]  /*1780*/  IADD3 R93, PT, PT, R27, 0x200, RZ ;  /* 0x000002001b5d7810 */ /* 0x000fce0007ffe0ff */
[----:B------:R-:W1:Y:S08]  /*1790*/  @P0 LDC.64 R20, c[0x0][0x3a8] ;  /* 0x0000ea00ff140b82 */ /* 0x000e700000000a00 */
[----:B------:R-:W2:Y:S01]  /*17a0*/  @P1 LDC.64 R22, c[0x0][0x398] ;  /* 0x0000e600ff161b82 */ /* 0x000ea20000000a00 */
[----:B0-----:R-:W-:-:S04]  /*17b0*/  @P2 IMAD.WIDE.U32 R24, R93, 0x10, R16 ;  /* 0x000000105d182825 */ /* 0x001fc800078e0010 */
[----:B------:R-:W-:-:S04]  /*17c0*/  IMAD.WIDE.U32 R16, R93, 0x10, R2 ;  /* 0x000000105d107825 */ /* 0x000fc800078e0002 */
[----:B-1----:R-:W-:-:S05]  /*17d0*/  @P0 IMAD.WIDE.U32 R20, R35, 0x10, R20 ;  /* 0x0000001023140825 */ /* 0x002fca00078e0014 */
[----:B------:R0:W-:Y:S01]  /*17e0*/  @P0 STG.E.128 desc[UR6][R20.64], R12 ;  /* 0x0000000c14000986 */ /* 0x0001e2000c101d06 */
[----:B--2---:R-:W-:-:S03]  /*17f0*/  @P1 IMAD.WIDE.U32 R22, R93, 0x10, R22 ;  /* 0x000000105d161825 */ /* 0x004fc600078e0016 */
[----:B------:R0:W5:Y:S04]  /*1800*/  @P2 LDG.E.128 R8, desc[UR6][R24.64] ;  /* 0x0000000618082981 */ /* 0x000168000c1e1d00 */
[----:B------:R0:W5:Y:S04]  /*1810*/  @P1 LDG.E.128 R4, desc[UR6][R22.64] ;  /* 0x0000000616041981 */ /* 0x000168000c1e1d00 */
[----:B------:R-:W5:Y:S01]  /*1820*/  LDG.E.128 R16, desc[UR6][R16.64] ;  /* 0x0000000610107981 */ /* 0x000f62000c1e1d00 */
[----:B------:R-:W-:Y:S05]  /*1830*/  BRA.U UP0, `(.L_x_1437) ;  /* 0x00000001009c7547 */ /* 0x000fea000b800000 */
[----:B------:R-:W-:Y:S05]  /*1840*/  BRA.U UP1, `(.L_x_1438) ;  /* 0x0000000101247547 */ /* 0x000fea000b800000 */
[--C-:B-----5:R-:W-:Y:S02]  /*1850*/  HADD2.F32 R96, -RZ, R16.reuse.H0_H0 ;  /* 0x20000010ff607230 */ /* 0x120fe40000004100 */
[----:B------:R-:W-:Y:S02]  /*1860*/  HADD2.F32 R105, -RZ, R16.H1_H1 ;  /* 0x30000010ff697230 */ /* 0x000fe40000004100 */
[--C-:B0-----:R-:W-:Y:S02]  /*1870*/  HADD2.F32 R25, -RZ, R17.reuse.H0_H0 ;  /* 0x20000011ff197230 */ /* 0x101fe40000004100 */
[----:B------:R-:W-:Y:S02]  /*1880*/  HADD2.F32 R24, -RZ, R17.H1_H1 ;  /* 0x30000011ff187230 */ /* 0x000fe40000004100 */
[--C-:B------:R-:W-:Y:S02]  /*1890*/  HADD2.F32 R22, -RZ, R18.reuse.H0_H0 ;  /* 0x20000012ff167230 */ /* 0x100fe40000004100 */
[----:B------:R-:W-:-:S02]  /*18a0*/  HADD2.F32 R23, -RZ, R18.H1_H1 ;  /* 0x30000012ff177230 */ /* 0x000fc40000004100 */
[--C-:B------:R-:W-:Y:S02]  /*18b0*/  HADD2.F32 R20, -RZ, R19.reuse.H0_H0 ;  /* 0x20000013ff147230 */ /* 0x100fe40000004100 */
[----:B------:R-:W-:Y:S01]  /*18c0*/  HADD2.F32 R21, -RZ, R19.H1_H1 ;  /* 0x30000013ff157230 */ /* 0x000fe20000004100 */
[----:B------:R-:W-:Y:S06]  /*18d0*/  BRA `(.L_x_1439) ;  /* 0x00000004009c7947 */ /* 0x000fec0003800000 */
.L_x_1438:
[----:B-----5:R-:W-:Y:S02]  /*18e0*/  HADD2.F32 R96, -RZ, R16.H0_H0 ;  /* 0x20000010ff607230 */ /* 0x020fe40000004100 */
[----:B0-----:R-:W-:Y:S02]  /*18f0*/  HADD2.F32 R25, -RZ, R17.H0_H0 ;  /* 0x20000011ff197230 */ /* 0x001fe40000004100 */
        /* <DEDUP_REMOVED lines=27> */
.L_x_1437:
[----:B------:R-:W-:Y:S05]  /*1ab0*/  BRA.U UP1, `(.L_x_1440) ;  /* 0x0000000101747547 */ /* 0x000fea000b800000 */
        /* <DEDUP_REMOVED lines=29> */
.L_x_1440:
[----:B-----5:R-:W-:Y:S02]  /*1c90*/  HADD2.F32 R0, -RZ, R16.H0_H0 ;  /* 0x20000010ff007230 */ /* 0x020fe40000004100 */
[----:B------:R-:W-:Y:S02]  /*1ca0*/  HADD2.F32 R3, -RZ, R4.H0_H0 ;  /* 0x20000004ff037230 */ /* 0x000fe40000004100 */
[----:B------:R-:W-:Y:S02]  /*1cb0*/  HADD2.F32 R16, -RZ, R16.H1_H1 ;  /* 0x30000010ff107230 */ /* 0x000fe40000004100 */
[----:B------:R-:W-:Y:S02]  /*1cc0*/  HADD2.F32 R2, -RZ, R17.H0_H0 ;  /* 0x20000011ff027230 */ /* 0x000fe40000004100 */
[----:B------:R-:W-:Y:S01]  /*1cd0*/  FADD.FTZ R0, R3, R0 ;  /* 0x0000000003007221 */ /* 0x000fe20000010000 */
[----:B------:R-:W-:Y:S02]  /*1ce0*/  HADD2.F32 R3, -RZ, R4.H1_H1 ;  /* 0x30000004ff037230 */ /* 0x000fe40000004100 */
[----:B0-----:R-:W-:-:S02]  /*1cf0*/  HADD2.F32 R13, -RZ, R5.H0_H0 ;  /* 0x20000005ff0d7230 */ /* 0x001fc40000004100 */
[----:B------:R-:W-:Y:S02]  /*1d00*/  HADD2.F32 R14, -RZ, R18.H0_H0 ;  /* 0x20000012ff0e7230 */ /* 0x000fe40000004100 */
[----:B------:R-:W-:Y:S01]  /*1d10*/  FADD.FTZ R16, R3, R16 ;  /* 0x0000001003107221 */ /* 0x000fe20000010000 */
[----:B------:R-:W-:Y:S02]  /*1d20*/  HADD2.F32 R15, -RZ, R6.H0_H0 ;  /* 0x20000006ff0f7230 */ /* 0x000fe40000004100 */
[----:B------:R-:W-:Y:S01]  /*1d30*/  FADD.FTZ R2, R13, R2 ;  /* 0x000000020d027221 */ /* 0x000fe20000010000 */
        /* <DEDUP_REMOVED lines=33> */
.L_x_1439:
[----:B------:R-:W-:Y:S01]  /*1f50*/  FADD.FTZ R3, RZ, R29 ;  /* 0x0000001dff037221 */ /* 0x000fe20000010000 */
[----:B------:R-:W0:Y:S01]  /*1f60*/  S2UR UR5, SR_CgaCtaId ;  /* 0x00000000000579c3 */ /* 0x000e220000008800 */
        /* <DEDUP_REMOVED lines=9> */
[----:B0-----:R-:W-:-:S03]  /*2000*/  ULEA UR4, UR5, UR4, 0x18 ;  /* 0x0000000405047291 */ /* 0x001fc6000f8ec0ff */
        /* <DEDUP_REMOVED lines=79> */
[----:B0-----:R-:W-:Y:S01]  /*2500*/  FADD.FTZ R3, R0, R3 ;  /* 0x0000000300037221 */ /* 0x001fe20000010000 */
[----:B------:R-:W-:-:S04]  /*2510*/  @!P2 LEA R0, R89, UR4, 0x3 ;  /* 0x000000045900ac11 */ /* 0x000fc8000f8e18ff */
[----:B------:R-:W0:Y:S02]  /*2520*/  SHFL.BFLY PT, R16, R3, 0x2, 0x1f ;  /* 0x0c401f0003107f89 */ /* 0x000e2400000e0000 */
[----:B0-----:R-:W-:-:S05]  /*2530*/  FADD.FTZ R16, R3, R16 ;  /* 0x0000001003107221 */ /* 0x001fca0000010000 */
[----:B------:R-:W0:Y:S02]  /*2540*/  SHFL.BFLY PT, R17, R16, 0x4, 0x1f ;  /* 0x0c801f0010117f89 */ /* 0x000e2400000e0000 */
[----:B0-----:R-:W-:-:S05]  /*2550*/  FADD.FTZ R17, R16, R17 ;  /* 0x0000001110117221 */ /* 0x001fca0000010000 */
[----:B------:R-:W0:Y:S02]  /*2560*/  SHFL.BFLY PT, R18, R17, 0x8, 0x1f ;  /* 0x0d001f0011127f89 */ /* 0x000e2400000e0000 */
[----:B0-----:R-:W-:Y:S01]  /*2570*/  FADD.FTZ R30, R17, R18 ;  /* 0x00000012111e7221 */ /* 0x001fe20000010000 */
[----:B------:R-:W-:Y:S01]  /*2580*/  CS2R R16, SRZ ;  /* 0x0000000000107805 */ /* 0x000fe2000001ff00 */
[----:B------:R-:W0:Y:S03]  /*2590*/  @P0 LDC.64 R18, c[0x0][0x3a8] ;  /* 0x0000ea00ff120b82 */ /* 0x000e260000000a00 */
[----:B------:R-:W1:Y:S01]  /*25a0*/  SHFL.BFLY PT, R31, R30, 0x10, 0x1f ;  /* 0x0e001f001e1f7f89 */ /* 0x000e6200000e0000 */
[----:B0-----:R-:W-:-:S04]  /*25b0*/  @P0 IMAD.WIDE.U32 R18, R93, 0x10, R18 ;  /* 0x000000105d120825 */ /* 0x001fc800078e0012 */
[----:B-1----:R-:W-:Y:S01]  /*25c0*/  FADD.FTZ R3, R30, R31 ;  /* 0x0000001f1e037221 */ /* 0x002fe20000010000 */
[----:B------:R-:W-:Y:S01]  /*25d0*/  @!P4 LEA R31, R88, UR4, 0x3 ;  /* 0x00000004581fcc11 */ /* 0x000fe2000f8e18ff */
[----:B------:R-:W-:Y:S01]  /*25e0*/  @P0 STG.E.128 desc[UR6][R18.64], R12 ;  /* 0x0000000c12000986 */ /* 0x000fe2000c101d06 */
[----:B------:R-:W-:-:S03]  /*25f0*/  HFMA2 R30, -RZ, RZ, 0, 0 ;  /* 0x00000000ff1e7431 */ /* 0x000fc600000001ff */
[----:B------:R0:W-:Y:S01]  /*2600*/  @!P2 STS.64 [R0], R2 ;  /* 0x000000020000a388 */ /* 0x0001e20000000a00 */
[----:B------:R-:W-:Y:S01]  /*2610*/  BAR.SYNC.DEFER_BLOCKING 0x0 ;  /* 0x0000000000007b1d */ /* 0x000fe20000010000 */
[----:B------:R-:W-:Y:S02]  /*2620*/  @!P4 MOV R30, 0x300 ;  /* 0x00000300001ec802 */ /* 0x000fe40000000f00 */
[----:B------:R-:W-:-:S03]  /*2630*/  ISETP.NE.AND P2, PT, R38, RZ, PT ;  /* 0x000000ff2600720c */ /* 0x000fc60003f45270 */
[----:B------:R-:W1:Y:S01]  /*2640*/  SHFL.DOWN PT, R103, R30, 0x4, 0x1f ;  /* 0x08801f001e677f89 */ /* 0x000e6200000e0000 */
[----:B0-----:R-:W-:-:S03]  /*2650*/  I2FP.F32.U32 R2, R30 ;  /* 0x0000001e00027245 */ /* 0x001fc60000201000 */
[----:B------:R-:W-:Y:S01]  /*2660*/  @!P4 LDS.64 R16, [R31] ;  /* 0x000000001f10c984 */ /* 0x000fe20000000a00 */
        /* <DEDUP_REMOVED lines=8> */
[----:B------:R-:W2:Y:S04]  /*26f0*/  SHFL.DOWN PT, R0, R17, 0x4, 0x1f ;  /* 0x08801f0011007f89 */ /* 0x000ea800000e0000 */
[----:B------:R-:W3:Y:S01]  /*2700*/  SHFL.DOWN PT, R103, R98, 0x1, 0x1f ;  /* 0x08201f0062677f89 */ /* 0x000ee200000e0000 */
[C---:B0-----:R-:W-:Y:S01]  /*2710*/  FMUL.FTZ R3, R107.reuse, R18 ;  /* 0x000000126b037220 */ /* 0x041fe20000410000 */
[----:B------:R-:W-:-:S03]  /*2720*/  FADD.FTZ R107, -R107, R16 ;  /* 0x000000106b6b7221 */ /* 0x000fc60000010100 */
[----:B------:R-:W-:Y:S01]  /*2730*/  FFMA.FTZ R3, R2, R16, R3 ;  /* 0x0000001002037223 */ /* 0x000fe20000010003 */
[----:B------:R-:W-:Y:S01]  /*2740*/  FMUL.FTZ R107, R107, R107 ;  /* 0x0000006b6b6b7220 */ /* 0x000fe20000410000 */
[----:B--2---:R-:W-:Y:S02]  /*2750*/  FADD.FTZ R17, R0, R17 ;  /* 0x0000001100117221 */ /* 0x004fe40000010000 */
[----:B-1----:R-:W-:Y:S01]  /*2760*/  FMUL.FTZ R3, R102, R3 ;  /* 0x0000000366037220 */ /* 0x002fe20000410000 */
[----:B------:R-:W-:Y:S01]  /*2770*/  FMUL.FTZ R107, R107, R2 ;  /* 0x000000026b6b7220 */ /* 0x000fe20000410000 */
[----:B------:R-:W-:Y:S02]  /*2780*/  I2FP.F32.S32 R2, R98 ;  /* 0x0000006200027245 */ /* 0x000fe40000201400 */
[-C--:B---3--:R-:W-:Y:S01]  /*2790*/  IADD3 R98, PT, PT, R98, R103.reuse, RZ ;  /* 0x0000006762627210 */ /* 0x088fe20007ffe0ff */
[----:B------:R-:W0:Y:S01]  /*27a0*/  SHFL.DOWN PT, R16, R3, 0x2, 0x1f ;  /* 0x08401f0003107f89 */ /* 0x000e2200000e0000 */
[----:B------:R-:W-:Y:S01]  /*27b0*/  FMUL.FTZ R107, R107, R18 ;  /* 0x000000126b6b7220 */ /* 0x000fe20000410000 */
[----:B------:R-:W-:Y:S01]  /*27c0*/  I2FP.F32.S32 R103, R103 ;  /* 0x0000006700677245 */ /* 0x000fe20000201400 */
[----:B------:R-:W1:Y:S01]  /*27d0*/  MUFU.RCP R18, R2 ;  /* 0x0000000200127308 */ /* 0x000e620000001000 */
[----:B------:R-:W-:Y:S01]  /*27e0*/  I2FP.F32.S32 R98, R98 ;  /* 0x0000006200627245 */ /* 0x000fe20000201400 */
[----:B------:R-:W-:-:S05]  /*27f0*/  FFMA.FTZ R17, R102, R107, R17 ;  /* 0x0000006b66117223 */ /* 0x000fca0000010011 */
[----:B------:R-:W2:Y:S01]  /*2800*/  SHFL.DOWN PT, R0, R17, 0x2, 0x1f ;  /* 0x08401f0011007f89 */ /* 0x000ea200000e0000 */
[----:B------:R-:W3:Y:S01]  /*2810*/  MUFU.RCP R98, R98 ;  /* 0x0000006200627308 */ /* 0x000ee20000001000 */
[----:B0-----:R-:W-:Y:S01]  /*2820*/  FMUL.FTZ R31, R16, R19 ;  /* 0x00000013101f7220 */ /* 0x001fe20000410000 */
[----:B------:R-:W-:-:S03]  /*2830*/  FADD.FTZ R16, R3, -R16 ;  /* 0x8000001003107221 */ /* 0x000fc60000010000 */
[----:B------:R-:W-:Y:S01]  /*2840*/  FFMA.FTZ R31, R100, R3, R31 ;  /* 0x00000003641f7223 */ /* 0x000fe2000001001f */
[----:B------:R-:W-:-:S03]  /*2850*/  FMUL.FTZ R3, R16, R16 ;  /* 0x0000001010037220 */ /* 0x000fc60000410000 */
[----:B-1----:R-:W-:Y:S01]  /*2860*/  FMUL.FTZ R31, R18, R31 ;  /* 0x0000001f121f7220 */ /* 0x002fe20000410000 */
[----:B------:R-:W-:Y:S01]  /*2870*/  FMUL.FTZ R3, R100, R3 ;  /* 0x0000000364037220 */ /* 0x000fe20000410000 */
[----:B--2---:R-:W-:-:S03]  /*2880*/  FADD.FTZ R17, R17, R0 ;  /* 0x0000000011117221 */ /* 0x004fc60000010000 */
[----:B------:R-:W0:Y:S01]  /*2890*/  SHFL.DOWN PT, R16, R31, 0x1, 0x1f ;  /* 0x08201f001f107f89 */ /* 0x000e2200000e0000 */
[----:B------:R-:W-:-:S04]  /*28a0*/  FMUL.FTZ R3, R3, R19 ;  /* 0x0000001303037220 */ /* 0x000fc80000410000 */
[----:B------:R-:W-:-:S05]  /*28b0*/  FFMA.FTZ R3, R18, R3, R17 ;  /* 0x0000000312037223 */ /* 0x000fca0000010011 */
[----:B------:R-:W1:Y:S01]  /*28c0*/  SHFL.DOWN PT, R0, R3, 0x1, 0x1f ;  /* 0x08201f0003007f89 */ /* 0x000e6200000e0000 */
[----:B0-----:R-:W-:Y:S01]  /*28d0*/  FADD.FTZ R17, R31, -R16 ;  /* 0x800000101f117221 */ /* 0x001fe20000010000 */
[----:B------:R-:W-:Y:S02]  /*28e0*/  FMUL.FTZ R19, R16, R103 ;  /* 0x0000006710137220 */ /* 0x000fe40000410000 */
[----:B------:R-:W0:Y:S01]  /*28f0*/  LDC R16, c[0x0][0x448] ;  /* 0x00011200ff107b82 */ /* 0x000e220000000800 */
[----:B------:R-:W-:Y:S01]  /*2900*/  FMUL.FTZ R17, R17, R17 ;  /* 0x0000001111117220 */ /* 0x000fe20000410000 */
[----:B------:R-:W-:-:S03]  /*2910*/  FFMA.FTZ R19, R2, R31, R19 ;  /* 0x0000001f02137223 */ /* 0x000fc60000010013 */
[----:B------:R-:W-:Y:S01]  /*2920*/  FMUL.FTZ R2, R2, R17 ;  /* 0x0000001102027220 */ /* 0x000fe20000410000 */
[----:B---3--:R-:W-:Y:S01]  /*2930*/  FMUL.FTZ R19, R98, R19 ;  /* 0x0000001362137220 */ /* 0x008fe20000410000 */
[----:B-1----:R-:W-:Y:S02]  /*2940*/  FADD.FTZ R17, R3, R0 ;  /* 0x0000000003117221 */ /* 0x002fe40000010000 */
        /* <DEDUP_REMOVED lines=36> */
[C---:B------:R-:W-:Y:S01]  /*2b90*/  FMUL.FTZ R17, R91.reuse, R16 ;  /* 0x000000105b117220 */ /* 0x040fe20000410000 */
[C---:B------:R-:W-:Y:S01]  /*2ba0*/  FMUL.FTZ R18, R91.reuse, R18 ;  /* 0x000000125b127220 */ /* 0x040fe20000410000 */
[----:B------:R-:W-:Y:S01]  /*2bb0*/  FMUL.FTZ R116, R91, R116 ;  /* 0x000000745b747220 */ /* 0x000fe20000410000 */
[----:B------:R-:W-:Y:S01]  /*2bc0*/  FFMA.FTZ R23, R21, R69, R58 ;  /* 0x0000004515177223 */ /* 0x000fe2000001003a */
[----:B------:R-:W-:Y:S01]  /*2bd0*/  FFMA.FTZ R16, R17, R65, R62 ;  /* 0x0000004111107223 */ /* 0x000fe2000001003e */
[----:B------:R-:W-:Y:S01]  /*2be0*/  FFMA.FTZ R21, R18, R64, R63 ;  /* 0x0000004012157223 */ /* 0x000fe2000001003f */
[----:B------:R-:W-:Y:S01]  /*2bf0*/  FFMA.FTZ R116, R116, R68, R59 ;  /* 0x0000004474747223 */ /* 0x000fe2000001003b */
[C---:B------:R-:W-:Y:S01]  /*2c00*/  FMUL.FTZ R19, R91.reuse, R110 ;  /* 0x0000006e5b137220 */ /* 0x040fe20000410000 */
[C---:B------:R-:W-:Y:S01]  /*2c10*/  FMUL.FTZ R25, R91.reuse, R118 ;  /* 0x000000765b197220 */ /* 0x040fe20000410000 */
[----:B------:R-:W-:Y:S01]  /*2c20*/  FMUL.FTZ R34, R91, R34 ;  /* 0x000000225b227220 */ /* 0x000fe20000410000 */
[----:B------:R-:W-:Y:S01]  /*2c30*/  F2FP.F16.F32.PACK_AB R16, R21, R16 ;  /* 0x000000101510723e */ /* 0x000fe200000000ff */
[C---:B------:R-:W-:Y:S01]  /*2c40*/  FMUL.FTZ R21, R91.reuse, R0 ;  /* 0x000000005b157220 */ /* 0x040fe20000410000 */
[----:B------:R-:W-:Y:S01]  /*2c50*/  F2FP.F16.F32.PACK_AB R18, R116, R23 ;  /* 0x000000177412723e */ /* 0x000fe200000000ff */
[----:B------:R-:W-:Y:S01]  /*2c60*/  FMUL.FTZ R33, R91, R98 ;  /* 0x000000625b217220 */ /* 0x000fe20000410000 */
[----:B0-----:R-:W-:-:S04]  /*2c70*/  IMAD.WIDE.U32 R2, R27, 0x10, R30 ;  /* 0x000000101b027825 */ /* 0x001fc800078e001e */
[----:B------:R-:W-:Y:S01]  /*2c80*/  FFMA.FTZ R17, R19, R67, R60 ;  /* 0x0000004313117223 */ /* 0x000fe2000001003c */
[C---:B------:R-:W-:Y:S01]  /*2c90*/  FMUL.FTZ R23, R91.reuse, R36 ;  /* 0x000000245b177220 */ /* 0x040fe20000410000 */
[----:B------:R-:W-:Y:S01]  /*2ca0*/  FMUL.FTZ R32, R91, R32 ;  /* 0x000000205b207220 */ /* 0x000fe20000410000 */
[----:B------:R-:W-:-:S04]  /*2cb0*/  IMAD.WIDE.U32 R28, R35, 0x10, R30 ;  /* 0x00000010231c7825 */ /* 0x000fc800078e001e */
[----:B------:R-:W-:Y:S01]  /*2cc0*/  FMUL.FTZ R102, R91, R102 ;  /* 0x000000665b667220 */ /* 0x000fe20000410000 */
[----:B------:R-:W-:Y:S01]  /*2cd0*/  FFMA.FTZ R19, R25, R71, R56 ;  /* 0x0000004719137223 */ /* 0x000fe20000010038 */
[----:B------:R-:W-:Y:S01]  /*2ce0*/  FFMA.FTZ R34, R34, R70, R57 ;  /* 0x0000004622227223 */ /* 0x000fe20000010039 */
[----:B------:R-:W-:-:S04]  /*2cf0*/  IMAD.WIDE.U32 R30, R93, 0x10, R30 ;  /* 0x000000105d1e7825 */ /* 0x000fc800078e001e */
[C---:B------:R-:W-:Y:S01]  /*2d00*/  FMUL.FTZ R93, R91.reuse, R20 ;  /* 0x000000145b5d7220 */ /* 0x040fe20000410000 */
[----:B------:R-:W-:Y:S01]  /*2d10*/  FMUL.FTZ R0, R91, R22 ;  /* 0x000000165b007220 */ /* 0x000fe20000410000 */
[----:B------:R-:W-:Y:S01]  /*2d20*/  FFMA.FTZ R20, R21, R73, R46 ;  /* 0x0000004915147223 */ /* 0x000fe2000001002e */
[----:B------:R-:W-:Y:S01]  /*2d30*/  FFMA.FTZ R22, R33, R77, R42 ;  /* 0x0000004d21167223 */ /* 0x000fe2000001002a */
[----:B------:R-:W-:Y:S01]  /*2d40*/  FFMA.FTZ R21, R23, R75, R44 ;  /* 0x0000004b17157223 */ /* 0x000fe2000001002c */
[----:B------:R-:W-:Y:S01]  /*2d50*/  FFMA.FTZ R33, R102, R76, R43 ;  /* 0x0000004c66217223 */ /* 0x000fe2000001002b */
[----:B------:R-:W-:Y:S01]  /*2d60*/  FFMA.FTZ R32, R32, R74, R45 ;  /* 0x0000004a20207223 */ /* 0x000fe2000001002d */
[----:B------:R-:W-:Y:S01]  /*2d70*/  F2FP.F16.F32.PACK_AB R19, R34, R19 ;  /* 0x000000132213723e */ /* 0x000fe200000000ff */
[----:B------:R-:W0:Y:S01]  /*2d80*/  @!P2 LDC.64 R24, c[0x0][0x3c8] ;  /* 0x0000f200ff18ab82 */ /* 0x000e220000000a00 */
[----:B------:R-:W-:Y:S01]  /*2d90*/  FMUL.FTZ R90, R91, R90 ;  /* 0x0000005a5b5a7220 */ /* 0x000fe20000410000 */
[----:B------:R-:W-:Y:S01]  /*2da0*/  F2FP.F16.F32.PACK_AB R22, R33, R22 ;  /* 0x000000162116723e */ /* 0x000fe200000000ff */
[----:B------:R-:W-:Y:S01]  /*2db0*/  FMUL.FTZ R37, R91, R106 ;  /* 0x0000006a5b257220 */ /* 0x000fe20000410000 */
[----:B------:R-:W-:Y:S01]  /*2dc0*/  F2FP.F16.F32.PACK_AB R21, R32, R21 ;  /* 0x000000152015723e */ /* 0x000fe200000000ff */
[----:B------:R-:W-:Y:S01]  /*2dd0*/  FFMA.FTZ R27, R90, R72, R47 ;  /* 0x000000485a1b7223 */ /* 0x000fe2000001002f */
[----:B------:R-:W-:Y:S01]  /*2de0*/  FFMA.FTZ R93, R93, R87, R48 ;  /* 0x000000575d5d7223 */ /* 0x000fe20000010030 */
[----:B------:R-:W-:Y:S01]  /*2df0*/  FFMA.FTZ R0, R0, R86, R49 ;  /* 0x0000005600007223 */ /* 0x000fe20000010031 */
[----:B------:R-:W1:Y:S01]  /*2e00*/  @!P2 LDC.64 R34, c[0x0][0x3c0] ;  /* 0x0000f000ff22ab82 */ /* 0x000e620000000a00 */
[----:B------:R-:W-:Y:S01]  /*2e10*/  FFMA.FTZ R23, R37, R79, R40 ;  /* 0x0000004f25177223 */ /* 0x000fe20000010028 */
[----:B------:R-:W-:Y:S01]  /*2e20*/  FMUL.FTZ R37, R91, R96 ;  /* 0x000000605b257220 */ /* 0x000fe20000410000 */
[----:B------:R-:W-:Y:S01]  /*2e30*/  F2FP.F16.F32.PACK_AB R20, R27, R20 ;  /* 0x000000141b14723e */ /* 0x000fe200000000ff */
[----:B------:R-:W-:Y:S01]  /*2e40*/  FMUL.FTZ R112, R91, R112 ;  /* 0x000000705b707220 */ /* 0x000fe20000410000 */
[----:B------:R-:W-:Y:S01]  /*2e50*/  F2FP.F16.F32.PACK_AB R27, R0, R93 ;  /* 0x0000005d001b723e */ /* 0x000fe200000000ff */
[----:B------:R-:W-:Y:S01]  /*2e60*/  FFMA.FTZ R0, R37, R81, R54 ;  /* 0x0000005125007223 */ /* 0x000fe20000010036 */
[C---:B------:R-:W-:Y:S01]  /*2e70*/  FMUL.FTZ R108, R91.reuse, R108 ;  /* 0x0000006c5b6c7220 */ /* 0x040fe20000410000 */
[----:B------:R-:W2:Y:S01]  /*2e80*/  LDC.64 R32, c[0x0][0x380] ;  /* 0x0000e000ff207b82 */ /* 0x000ea20000000a00 */
[C---:B------:R-:W-:Y:S01]  /*2e90*/  FMUL.FTZ R93, R91.reuse, R92 ;  /* 0x0000005c5b5d7220 */ /* 0x040fe20000410000 */
[C---:B------:R-:W-:Y:S01]  /*2ea0*/  FMUL.FTZ R95, R91.reuse, R100 ;  /* 0x000000645b5f7220 */ /* 0x040fe20000410000 */
[C---:B------:R-:W-:Y:S01]  /*2eb0*/  FMUL.FTZ R26, R91.reuse, R26 ;  /* 0x0000001a5b1a7220 */ /* 0x040fe20000410000 */
[C---:B------:R-:W-:Y:S01]  /*2ec0*/  FMUL.FTZ R94, R91.reuse, R94 ;  /* 0x0000005e5b5e7220 */ /* 0x040fe20000410000 */
[----:B------:R-:W-:Y:S01]  /*2ed0*/  FMUL.FTZ R104, R91, R104 ;  /* 0x000000685b687220 */ /* 0x000fe20000410000 */
[----:B------:R-:W-:Y:S01]  /*2ee0*/  FFMA.FTZ R112, R112, R66, R61 ;  /* 0x0000004270707223 */ /* 0x000fe2000001003d */
[----:B------:R-:W-:Y:S01]  /*2ef0*/  FFMA.FTZ R108, R108, R78, R41 ;  /* 0x0000004e6c6c7223 */ /* 0x000fe20000010029 */
[----:B0-----:R-:W-:-:S04]  /*2f00*/  @!P2 IMAD.WIDE R36, R39, 0x4, R24 ;  /* 0x000000042724a825 */ /* 0x001fc800078e0218 */
[----:B------:R-:W-:Y:S01]  /*2f10*/  FFMA.FTZ R90, R93, R83, R52 ;  /* 0x000000535d5a7223 */ /* 0x000fe20000010034 */
[----:B------:R-:W-:Y:S01]  /*2f20*/  FFMA.FTZ R92, R95, R85, R50 ;  /* 0x000000555f5c7223 */ /* 0x000fe20000010032 */
[----:B------:R-:W-:Y:S01]  /*2f30*/  FFMA.FTZ R97, R104, R84, R51 ;  /* 0x0000005468617223 */ /* 0x000fe20000010033 */
[----:B------:R-:W-:Y:S01]  /*2f40*/  FFMA.FTZ R95, R94, R82, R53 ;  /* 0x000000525e5f7223 */ /* 0x000fe20000010035 */
[----:B------:R-:W-:Y:S01]  /*2f50*/  FFMA.FTZ R93, R26, R80, R55 ;  /* 0x000000501a5d7223 */ /* 0x000fe20000010037 */
[----:B------:R-:W-:Y:S01]  /*2f60*/  F2FP.F16.F32.PACK_AB R17, R112, R17 ;  /* 0x000000117011723e */ /* 0x000fe200000000ff */
[----:B-1----:R-:W-:Y:S01]  /*2f70*/  @!P2 IMAD.WIDE R34, R39, 0x4, R34 ;  /* 0x000000042722a825 */ /* 0x002fe200078e0222 */
[----:B------:R-:W-:Y:S02]  /*2f80*/  F2FP.F16.F32.PACK_AB R23, R108, R23 ;  /* 0x000000176c17723e */ /* 0x000fe400000000ff */
[----:B------:R-:W-:Y:S02]  /*2f90*/  F2FP.F16.F32.PACK_AB R26, R97, R92 ;  /* 0x0000005c611a723e */ /* 0x000fe400000000ff */
[----:B------:R0:W-:Y:S01]  /*2fa0*/  @!P2 STG.E desc[UR6][R34.64], R103 ;  /* 0x000000672200a986 */ /* 0x0001e2000c101906 */
[----:B------:R-:W-:-:S02]  /*2fb0*/  F2FP.F16.F32.PACK_AB R25, R95, R90 ;  /* 0x0000005a5f19723e */ /* 0x000fc400000000ff */
[----:B--2---:R-:W-:Y:S01]  /*2fc0*/  IADD3 R39, PT, PT, R39, R32, RZ ;  /* 0x0000002027277210 */ /* 0x004fe20007ffe0ff */
[----:B------:R0:W-:Y:S01]  /*2fd0*/  @!P2 STG.E desc[UR6][R36.64], R91 ;  /* 0x0000005b2400a986 */ /* 0x0001e2000c101906 */
[----:B------:R-:W-:Y:S02]  /*2fe0*/  F2FP.F16.F32.PACK_AB R24, R93, R0 ;  /* 0x000000005d18723e */ /* 0x000fe400000000ff */
[----:B------:R-:W-:Y:S01]  /*2ff0*/  ISETP.GE.AND P2, PT, R39, R33, PT ;  /* 0x000000212700720c */ /* 0x000fe20003f46270 */
[----:B------:R0:W-:Y:S04]  /*3000*/  STG.E.128 desc[UR6][R2.64], R16 ;  /* 0x0000001002007986 */ /* 0x0001e8000c101d06 */
[----:B------:R0:W-:Y:S04]  /*3010*/  STG.E.128 desc[UR6][R28.64], R20 ;  /* 0x000000141c007986 */ /* 0x0001e8000c101d06 */
[----:B------:R0:W-:Y:S04]  /*3020*/  STG.E.128 desc[UR6][R30.64], R24 ;  /* 0x000000181e007986 */ /* 0x0001e8000c101d06 */
[----:B------:R-:W-:Y:S05]  /*3030*/  @!P2 BRA `(.L_x_1441) ;  /* 0xffffffd400b8a947 */ /* 0x000fea000383ffff */
[----:B------:R-:W-:Y:S05]  /*3040*/  EXIT ;  /* 0x000000000000794d */ /* 0x000fea0003800000 */
.L_x_1442:
        /* <DEDUP_REMOVED lines=11> */
.L_x_13675:


//--------------------- .text._ZN10layer_norm31ln_parallel_residual_fwd_kernelINS_13Kernel_traitsI6__halfS2_S2_S2_fjLj6144ELj1ELj1ELj8ELj16ENS_18Kernel_traits_baseILj6144ES2_S2_S2_S2_fjLj256EEEEELb1ELb0ELb0EEEvNS_9FwdParamsE --------------------------
	.section	.text._ZN10layer_norm31ln_parallel_residual_fwd_kernelINS_13Kernel_traitsI6__halfS2_S2_S2_fjLj6144ELj1ELj1ELj8ELj16ENS_18Kernel_traits_baseILj6144ES2_S2_S2_S2_fjLj256EEEEELb1ELb0ELb0EEEvNS_9FwdParamsE,"ax",@progbits
	.align	128
        .global         _ZN10layer_norm31ln_parallel_residual_fwd_kernelINS_13Kernel_traitsI6__halfS2_S2_S2_fjLj6144ELj1ELj1ELj8ELj16ENS_18Kernel_traits_baseILj6144ES2_S2_S2_S2_fjLj256EEEEELb1ELb0ELb0EEEvNS_9FwdParamsE
        .type           _ZN10layer_norm31ln_parallel_residual_fwd_kernelINS_13Kernel_traitsI6__halfS2_S2_S2_fjLj6144ELj1ELj1ELj8ELj16ENS_18Kernel_traits_baseILj6144ES2_S2_S2_S2_fjLj256EEEEELb1ELb0ELb0EEEvNS_9FwdParamsE,@function
        .size           _ZN10layer_norm31ln_parallel_residual_fwd_kernelINS_13Kernel_traitsI6__halfS2_S2_S2_fjLj6144ELj1ELj1ELj8ELj16ENS_18Kernel_traits_baseILj6144ES2_S2_S2_S2_fjLj256EEEEELb1ELb0ELb0EEEvNS_9FwdParamsE,(.L_x_13676 - _ZN10layer_norm31ln_parallel_residual_fwd_kernelINS_13Kernel_traitsI6__halfS2_S2_S2_fjLj6144ELj1ELj1ELj8ELj16ENS_18Kernel_traits_baseILj6144ES2_S2_S2_S2_fjLj256EEEEELb1ELb0ELb0EEEvNS_9FwdParamsE)
        .other          _ZN10layer_norm31ln_parallel_residual_fwd_kernelINS_13Kernel_traitsI6__halfS2_S2_S2_fjLj6144ELj1ELj1ELj8ELj16ENS_18Kernel_traits_baseILj6144ES2_S2_S2_S2_fjLj256EEEEELb1ELb0ELb0EEEvNS_9FwdParamsE,@"STO_CUDA_ENTRY STV_DEFAULT"
_ZN10layer_norm31ln_parallel_residual_fwd_kernelINS_13Kernel_traitsI6__halfS2_S2_S2_fjLj6144ELj1ELj1ELj8ELj16ENS_18Kernel_traits_baseILj6144ES2_S2_S2_S2_fjLj256EEEEELb1ELb0ELb0EEEvNS_9FwdParamsE:
.text._ZN10layer_norm31ln_parallel_residual_fwd_kernelINS_13Kernel_traitsI6__halfS2_S2_S2_fjLj6144ELj1ELj1ELj8ELj16ENS_18Kernel_traits_baseILj6144ES2_S2_S2_S2_fjLj256EEEEELb1ELb0ELb0EEEvNS_9FwdParamsE:
[----:B------:R-:W-:Y:S01]  /*0000*/  LDC R1, c[0x0][0x37c] ;  /* 0x0000df00ff017b82 */ /* 0x000fe20000000800 */
[----:B------:R-:W0:Y:S07]  /*0010*/  LDCU.U8 UR4, c[0x0][0x464] ;  /* 0x00008c80ff0477ac */ /* 0x000e2e0008000000 */
[----:B------:R-:W1:Y:S01]  /*0020*/  LDC R8, c[0x0][0x458] ;  /* 0x00011600ff087b82 */ /* 0x000e620000000800 */
[----:B------:R-:W2:Y:S01]  /*0030*/  LDCU.64 UR10, c[0x0][0x450] ;  /* 0x00008a00ff0a77ac */ /* 0x000ea20008000a00 */
[----:B------:R-:W3:Y:S06]  /*0040*/  LDCU.64 UR8, c[0x0][0x358] ;  /* 0x00006b00ff0877ac */ /* 0x000eec0008000a00 */
[----:B------:R-:W4:Y:S01]  /*0050*/  LDC R9, c[0x0][0x45c] ;  /* 0x00011700ff097b82 */ /* 0x000f220000000800 */
[----:B------:R-:W5:Y:S07]  /*0060*/  S2R R111, SR_TID.X ;  /* 0x00000000006f7919 */ /* 0x000f6e0000002100 */
[----:B------:R-:W5:Y:S01]  /*0070*/  LDC R0, c[0x0][0x388] ;  /* 0x0000e200ff007b82 */ /* 0x000f620000000800 */
[----:B0-----:R-:W-:Y:S01]  /*0080*/  ISETP.NE.AND P0, PT, RZ, UR4, PT ;  /* 0x00000004ff007c0c */ /* 0x001fe2000bf05270 */
[----:B------:R-:W0:Y:S01]  /*0090*/  LDCU.64 UR4, c[0x0][0x438] ;  /* 0x00008700ff0477ac */ /* 0x000e220008000a00 */
[----:B--2---:R-:W-:-:S02]  /*00a0*/  IMAD.U32 R4, RZ, RZ, UR10 ;  /* 0x0000000aff047e24 */ /* 0x004fc4000f8e00ff */
[----:B------:R-:W-:-:S09]  /*00b0*/  IMAD.U32 R5, RZ, RZ, UR11 ;  /* 0x0000000bff057e24 */ /* 0x000fd2000f8e00ff */
[----:B-1----:R-:W-:Y:S01]  /*00c0*/  @P0 MOV R6, R8 ;  /* 0x0000000800060202 */ /* 0x002fe20000000f00 */
[----:B---3--:R-:W2:Y:S01]  /*00d0*/  @P0 LDG.E.64 R4, desc[UR8][R4.64] ;  /* 0x0000000804040981 */ /* 0x008ea2000c1e1b00 */
[----:B----4-:R-:W-:Y:S01]  /*00e0*/  @P0 IMAD.MOV.U32 R7, RZ, RZ, R9 ;  /* 0x000000ffff070224 */ /* 0x010fe200078e0009 */
[----:B------:R-:W1:Y:S05]  /*00f0*/  @P0 LDC R3, c[0x0][0x460] ;  /* 0x00011800ff030b82 */ /* 0x000e6a0000000800 */
[----:B------:R-:W1:Y:S01]  /*0100*/  @P0 LDG.E.64 R6, desc[UR8][R6.64] ;  /* 0x0000000806060981 */ /* 0x000e62000c1e1b00 */
[----:B0-----:R-:W-:Y:S01]  /*0110*/  UISETP.NE.U32.AND UP0, UPT, UR4, URZ, UPT ;  /* 0x000000ff0400728c */ /* 0x001fe2000bf05070 */
[----:B-----5:R-:W-:-:S03]  /*0120*/  IMAD.MOV.U32 R2, RZ, RZ, R111 ;  /* 0x000000ffff027224 */ /* 0x020fc600078e006f */
[----:B------:R-:W-:Y:S01]  /*0130*/  UISETP.NE.AND.EX UP0, UPT, UR5, URZ, UPT, UP0 ;  /* 0x000000ff0500728c */ /* 0x000fe2000bf05300 */
[----:B------:R-:W-:Y:S01]  /*0140*/  BSSY.RECONVERGENT B0, `(.L_x_1443) ;  /* 0x00000c8000007945 */ /* 0x000fe20003800200 */
[----:B--2---:R-:W-:Y:S02]  /*0150*/  @P0 R2UR UR10, R4 ;  /* 0x00000000040a02ca */ /* 0x004fe400000e0000 */
[----:B------:R-:W-:Y:S02]  /*0160*/  @P0 R2UR UR11, R5 ;  /* 0x00000000050b02ca */ /* 0x000fe400000e0000 */
[----:B-1----:R-:W-:Y:S02]  /*0170*/  @P0 IADD3 R8, P1, PT, R6, R3, RZ ;  /* 0x0000000306080210 */ /* 0x002fe40007f3e0ff */
[----:B------:R-:W-:Y:S02]  /*0180*/  SHF.R.S32.HI R3, RZ, 0x1f, R0 ;  /* 0x0000001fff037819 */ /* 0x000fe40000011400 */
[----:B------:R-:W-:-:S02]  /*0190*/  @P0 IADD3.X R9, PT, PT, RZ, R7, RZ, P1, !PT ;  /* 0x00000007ff090210 */ /* 0x000fc40000ffe4ff */
[----:B------:R-:W-:Y:S02]  /*01a0*/  LEA.HI R3, R3, R0, RZ, 0x3 ;  /* 0x0000000003037211 */ /* 0x000fe400078f18ff */
[----:B------:R-:W-:Y:S02]  /*01b0*/  LOP3.LUT R0, R2, 0xff, RZ, 0x3c, !PT ;  /* 0x000000ff02007812 */ /* 0x000fe400078e3cff */
[--C-:B------:R-:W-:Y:S02]  /*01c0*/  SHF.R.U64 R87, R8, 0x2, R9.reuse ;  /* 0x0000000208577819 */ /* 0x100fe40000001209 */
[----:B------:R-:W-:Y:S02]  /*01d0*/  LEA.HI.SX32 R0, R3, R0, 0x1d ;  /* 0x0000000003007211 */ /* 0x000fe400078feaff */
        /* <DEDUP_REMOVED lines=12> */
[----:B0-----:R-:W-:Y:S01]  /*02a0*/  @P2 IMAD.WIDE.U32 R4, R2, 0x10, R4 ;  /* 0x0000001002042825 */ /* 0x001fe200078e0004 */
[----:B------:R-:W-:-:S02]  /*02b0*/  ISETP.GE.U32.AND P1, PT, R0, 0x300, PT ;  /* 0x000003000000780c */ /* 0x000fc40003f26070 */
[----:B------:R-:W-:Y:S02]  /*02c0*/  CS2R R44, SRZ ;  /* 0x00000000002c7805 */ /* 0x000fe4000001ff00 */
[----:B------:R-:W-:Y:S01]  /*02d0*/  P2R R88, PR, RZ, 0x4 ;  /* 0x00000004ff587803 */ /* 0x000fe20000000000 */
        /* <DEDUP_REMOVED lines=38> */
.L_x_1445:
[C---:B------:R-:W-:Y:S01]  /*0540*/  ISETP.GE.U32.AND P2, PT, R0.reuse, 0x100, PT ;  /* 0x000001000000780c */ /* 0x040fe20003f46070 */
[----:B------:R-:W0:Y:S01]  /*0550*/  LDC.64 R6, c[0x0][0x3d0] ;  /* 0x0000f400ff067b82 */ /* 0x000e220000000a00 */
[----:B------:R-:W-:-:S07]  /*0560*/  ISETP.GE.U32.AND P0, PT, R0, 0x200, PT ;  /* 0x000002000000780c */ /* 0x000fce0003f06070 */
        /* <DEDUP_REMOVED lines=28> */
[----:B0-----:R-:W0:Y:S08]  /*0730*/  LDC.64 R48, c[0x0][0x3d0] ;  /* 0x0000f400ff307b82 */ /* 0x001e300000000a00 */
        /* <DEDUP_REMOVED lines=15> */
.L_x_1444:
[----:B------:R-:W0:Y:S02]  /*0830*/  LDCU.64 UR4, c[0x0][0x440] ;  /* 0x00008800ff0477ac */ /* 0x000e240008000a00 */
[----:B0-----:R-:W-:-:S04]  /*0840*/  UISETP.NE.U32.AND UP0, UPT, UR4, URZ, UPT ;  /* 0x000000ff0400728c */ /* 0x001fc8000bf05070 */
[----:B------:R-:W-:-:S09]  /*0850*/  UISETP.NE.AND.EX UP0, UPT, UR5, URZ, UPT, UP0 ;  /* 0x000000ff0500728c */ /* 0x000fd2000bf05300 */
[----:B------:R-:W-:Y:S05]  /*0860*/  BRA.U !UP0, `(.L_x_1447) ;  /* 0x0000000108b07547 */ /* 0x000fea000b800000 */
[C---:B------:R-:W-:Y:S01]  /*0870*/  ISETP.GE.U32.AND P1, PT, R0.reuse, 0x100, PT ;  /* 0x000001000000780c */ /* 0x040fe20003f26070 */
[----:B------:R-:W0:Y:S01]  /*0880*/  LDC.64 R6, c[0x0][0x3d0] ;  /* 0x0000f400ff067b82 */ /* 0x000e220000000a00 */
[----:B------:R-:W-:Y:S02]  /*0890*/  ISETP.GE.U32.AND P0, PT, R0, 0x200, PT ;  /* 0x000002000000780c */ /* 0x000fe40003f06070 */
[----:B------:R-:W-:-:S05]  /*08a0*/  P2R R88, PR, RZ, 0x2 ;  /* 0x00000002ff587803 */ /* 0x000fca0000000000 */
[----:B------:R-:W1:Y:S08]  /*08b0*/  LDC.64 R10, c[0x0][0x3d8] ;  /* 0x0000f600ff0a7b82 */ /* 0x000e700000000a00 */
        /* <DEDUP_REMOVED lines=39> */
.L_x_1447:
[C---:B------:R-:W-:Y:S01]  /*0b30*/  ISETP.GE.U32.AND P2, PT, R0.reuse, 0x100, PT ;  /* 0x000001000000780c */ /* 0x040fe20003f46070 */
[----:B------:R-:W0:Y:S01]  /*0b40*/  LDC.64 R4, c[0x0][0x3d0] ;  /* 0x0000f400ff047b82 */ /* 0x000e220000000a00 */
[C---:B------:R-:W-:Y:S02]  /*0b50*/  ISETP.GE.U32.AND P0, PT, R0.reuse, 0x200, PT ;  /* 0x000002000000780c */ /* 0x040fe40003f06070 */
[----:B------:R-:W-:-:S05]  /*0b60*/  ISETP.GE.U32.AND P1, PT, R0, 0x300, PT ;  /* 0x000003000000780c */ /* 0x000fca0003f26070 */
[----:B------:R-:W1:Y:S08]  /*0b70*/  LDC.64 R10, c[0x0][0x3d8] ;  /* 0x0000f600ff0a7b82 */ /* 0x000e700000000a00 */
[----:B------:R-:W2:Y:S08]  /*0b80*/  LDC.64 R32, c[0x0][0x3d0] ;  /* 0x0000f400ff207b82 */ /* 0x000eb00000000a00 */
[----:B------:R-:W3:Y:S01]  /*0b90*/  LDC.64 R68, c[0x0][0x3d8] ;  /* 0x0000f600ff447b82 */ /* 0x000ee20000000a00 */
[----:B0-----:R-:W-:-:S07]  /*0ba0*/  @P2 IMAD.WIDE.U32 R12, R2, 0x10, R4 ;  /* 0x00000010020c2825 */ /* 0x001fce00078e0004 */
[----:B------:R-:W0:Y:S01]  /*0bb0*/  LDC.64 R70, c[0x0][0x3d0] ;  /* 0x0000f400ff467b82 */ /* 0x000e220000000a00 */
[----:B-1----:R-:W-:Y:S01]  /*0bc0*/  @P2 IMAD.WIDE.U32 R36, R2, 0x10, R10 ;  /* 0x0000001002242825 */ /* 0x002fe200078e000a */
[----:B------:R-:W5:Y:S06]  /*0bd0*/  @P2 LDG.E.128 R16, desc[UR8][R12.64] ;  /* 0x000000080c102981 */ /* 0x000f6c000c1e1d00 */
[----:B------:R-:W1:Y:S01]  /*0be0*/  LDC.64 R74, c[0x0][0x3d8] ;  /* 0x0000f600ff4a7b82 */ /* 0x000e620000000a00 */
[----:B------:R-:W-:Y:S01]  /*0bf0*/  HFMA2 R38, -RZ, RZ, 0, 0 ;  /* 0x00000000ff267431 */ /* 0x000fe200000001ff */
[----:B------:R4:W5:Y:S01]  /*0c00*/  @P2 LDG.E.128 R20, desc[UR8][R36.64] ;  /* 0x0000000824142981 */ /* 0x000962000c1e1d00 */
[----:B------:R-:W-:-:S05]  /*0c10*/  P2R R88, PR, RZ, 0x4 ;  /* 0x00000004ff587803 */ /* 0x000fca0000000000 */
[----:B------:R-:W2:Y:S08]  /*0c20*/  @P2 LDC.64 R6, c[0x0][0x438] ;  /* 0x00010e00ff062b82 */ /* 0x000eb00000000a00 */
[----:B------:R-:W3:Y:S08]  /*0c30*/  @P0 LDC.64 R66, c[0x0][0x438] ;  /* 0x00010e00ff420b82 */ /* 0x000ef00000000a00 */
[----:B------:R-:W4:Y:S01]  /*0c40*/  @P1 LDC.64 R72, c[0x0][0x438] ;  /* 0x00010e00ff481b82 */ /* 0x000f220000000a00 */
        /* <DEDUP_REMOVED lines=11> */
[C---:B----4-:R-:W-:Y:S01]  /*0d00*/  @P1 IMAD.WIDE.U32 R6, R2.reuse, 0x10, R72 ;  /* 0x0000001002061825 */ /* 0x050fe200078e0048 */
[----:B------:R2:W5:Y:S03]  /*0d10*/  @P1 LDG.E.128 R48, desc[UR8][R4.64] ;  /* 0x0000000804301981 */ /* 0x000566000c1e1d00 */
[----:B-1----:R-:W-:Y:S01]  /*0d20*/  @P1 IMAD.WIDE.U32 R10, R2, 0x10, R74 ;  /* 0x00000010020a1825 */ /* 0x002fe200078e004a */
        /* <DEDUP_REMOVED lines=9> */
.L_x_1446:
[----:B------:R-:W-:Y:S05]  /*0dc0*/  BSYNC.RECONVERGENT B0 ;  /* 0x0000000000007941 */ /* 0x000fea0003800200 */
.L_x_1443:
[----:B------:R-:W1:Y:S08]  /*0dd0*/  S2UR UR4, SR_CTAID.X ;  /* 0x00000000000479c3 */ /* 0x000e700000002500 */
[----:B------:R-:W1:Y:S02]  /*0de0*/  LDC R2, c[0x0][0x384] ;  /* 0x0000e100ff027b82 */ /* 0x000e640000000800 */
[----:B-1----:R-:W-:-:S13]  /*0df0*/  ISETP.LE.AND P0, PT, R2, UR4, PT ;  /* 0x0000000402007c0c */ /* 0x002fda000bf03270 */
[----:B------:R-:W-:Y:S05]  /*0e00*/  @P0 EXIT ;  /* 0x000000000000094d */ /* 0x000fea0003800000 */
[----:B------:R-:W1:Y:S01]  /*0e10*/  LDC R2, c[0x0][0x360] ;  /* 0x0000d800ff027b82 */ /* 0x000e620000000800 */
[----:B0-2---:R-:W-:Y:S01]  /*0e20*/  IMAD.HI.U32 R4, R87, -0x2daee0ad, RZ ;  /* 0xd2511f5357047827 */ /* 0x005fe200078e00ff */
[----:B------:R-:W-:Y:S01]  /*0e30*/  UIADD3 UR5, UPT, UPT, UR10, -0x61c88647, URZ ;  /* 0x9e3779b90a057890 */ /* 0x000fe2000fffe0ff */
[----:B------:R-:W-:Y:S01]  /*0e40*/  SHF.L.U32 R13, R111, 0x5, RZ ;  /* 0x000000056f0d7819 */ /* 0x000fe200000006ff */
[----:B------:R-:W-:Y:S01]  /*0e50*/  UIADD3 UR6, UPT, UPT, UR11, -0x4498517b, URZ ;  /* 0xbb67ae850b067890 */ /* 0x000fe2000fffe0ff */
[----:B------:R-:W-:Y:S01]  /*0e60*/  IMAD R10, R87, -0x2daee0ad, RZ ;  /* 0xd2511f53570a7824 */ /* 0x000fe200078e02ff */
[----:B------:R-:W-:Y:S01]  /*0e70*/  LOP3.LUT R4, R4, UR11, RZ, 0x3c, !PT ;  /* 0x0000000b04047c12 */ /* 0x000fe2000f8e3cff */
[----:B------:R-:W-:Y:S01]  /*0e80*/  UIADD3 UR7, UPT, UPT, UR11, 0x76cf5d0a, URZ ;  /* 0x76cf5d0a0b077890 */ /* 0x000fe2000fffe0ff */
[----:B------:R-:W-:Y:S01]  /*0e90*/  LOP3.LUT R14, R13, 0x3e0, RZ, 0xc0, !PT ;  /* 0x000003e00d0e7812 */ /* 0x000fe200078ec0ff */
[----:B------:R-:W-:Y:S02]  /*0ea0*/  UIADD3 UR12, UPT, UPT, UR10, 0x1715609d, URZ ;  /* 0x1715609d0a0c7890 */ /* 0x000fe4000fffe0ff */
[----:B------:R-:W-:Y:S01]  /*0eb0*/  IMAD.HI.U32 R6, R4, -0x326172a9, RZ ;  /* 0xcd9e8d5704067827 */ /* 0x000fe200078e00ff */
[----:B------:R-:W-:-:S02]  /*0ec0*/  UIADD3 UR13, UPT, UPT, UR11, 0x646e171e, URZ ;  /* 0x646e171e0b0d7890 */ /* 0x000fc4000fffe0ff */
[----:B------:R-:W-:Y:S02]  /*0ed0*/  UIADD3 UR16, UPT, UPT, UR10, -0xe443238, URZ ;  /* 0xf1bbcdc80a107890 */ /* 0x000fe4000fffe0ff */
[----:B------:R-:W-:Y:S02]  /*0ee0*/  UIADD3 UR17, UPT, UPT, UR11, -0x24c28bd8, URZ ;  /* 0xdb3d74280b117890 */ /* 0x000fe4000fffe0ff */
[----:B------:R-:W-:Y:S02]  /*0ef0*/  UIADD3 UR20, UPT, UPT, UR11, -0x695add53, URZ ;  /* 0x96a522ad0b147890 */ /* 0x000fe4000fffe0ff */
[----:B------:R-:W-:Y:S01]  /*0f00*/  UIADD3 UR21, UPT, UPT, UR10, -0x700cb87f, URZ ;  /* 0x8ff347810a157890 */ /* 0x000fe2000fffe0ff */
[----:B------:R-:W0:Y:S01]  /*0f10*/  LDCU.U8 UR18, c[0x0][0x410] ;  /* 0x00008200ff1277ac */ /* 0x000e220008000000 */
[----:B-1----:R-:W-:Y:S01]  /*0f20*/  IMAD R2, R2, UR4, R111 ;  /* 0x0000000402027c24 */ /* 0x002fe2000f8e026f */
[----:B------:R-:W1:Y:S03]  /*0f30*/  LDCU UR19, c[0x0][0x400] ;  /* 0x00008000ff1377ac */ /* 0x000e660008000800 */
[C---:B------:R-:W-:Y:S01]  /*0f40*/  IMAD.HI.U32 R5, R2.reuse, -0x326172a9, RZ ;  /* 0xcd9e8d5702057827 */ /* 0x040fe200078e00ff */
[----:B------:R-:W2:Y:S03]  /*0f50*/  LDCU.64 UR14, c[0x0][0x3a0] ;  /* 0x00007400ff0e77ac */ /* 0x000ea60008000a00 */
[----:B------:R-:W-:Y:S01]  /*0f60*/  IMAD R7, R2, -0x326172a9, RZ ;  /* 0xcd9e8d5702077824 */ /* 0x000fe200078e02ff */
[----:B------:R-:W-:Y:S01]  /*0f70*/  LOP3.LUT R5, R86, UR10, R5, 0x96, !PT ;  /* 0x0000000a56057c12 */ /* 0x000fe2000f8e9605 */
[----:B------:R-:W-:-:S03]  /*0f80*/  UPLOP3.LUT UP1, UPT, UPT, UPT, UPT, 0x40, 0x4 ;  /* 0x000000000004789c */ /* 0x000fc60003f2e870 */
[----:B------:R-:W-:Y:S01]  /*0f90*/  LOP3.LUT R6, R7, UR5, R6, 0x96, !PT ;  /* 0x0000000507067c12 */ /* 0x000fe2000f8e9606 */
[----:B------:R-:W-:Y:S01]  /*0fa0*/  IMAD.HI.U32 R7, R5, -0x2daee0ad, RZ ;  /* 0xd2511f5305077827 */ /* 0x000fe200078e00ff */
[----:B------:R-:W-:-:S03]  /*0fb0*/  UIADD3 UR5, UPT, UPT, UR10, 0x3c6ef372, URZ ;  /* 0x3c6ef3720a057890 */ /* 0x000fc6000fffe0ff */
[----:B------:R-:W-:Y:S01]  /*0fc0*/  IMAD R12, R5, -0x2daee0ad, RZ ;  /* 0xd2511f53050c7824 */ /* 0x000fe200078e02ff */
[----:B------:R-:W-:Y:S01]  /*0fd0*/  LOP3.LUT R7, R10, UR6, R7, 0x96, !PT ;  /* 0x000000060a077c12 */ /* 0x000fe2000f8e9607 */
[----:B------:R-:W-:Y:S01]  /*0fe0*/  IMAD.HI.U32 R5, R6, -0x2daee0ad, RZ ;  /* 0xd2511f5306057827 */ /* 0x000fe200078e00ff */
[----:B------:R-:W-:-:S03]  /*0ff0*/  UIADD3 UR6, UPT, UPT, UR10, -0x255992d5, URZ ;  /* 0xdaa66d2b0a067890 */ /* 0x000fc6000fffe0ff */
[C---:B------:R-:W-:Y:S01]  /*1000*/  IMAD R10, R7.reuse, -0x326172a9, RZ ;  /* 0xcd9e8d57070a7824 */ /* 0x040fe200078e02ff */
[----:B------:R-:W-:Y:S01]  /*1010*/  LOP3.LUT R12, R12, UR7, R5, 0x96, !PT ;  /* 0x000000070c0c7c12 */ /* 0x000fe2000f8e9605 */
[----:B------:R-:W-:Y:S01]  /*1020*/  IMAD R5, R4, -0x326172a9, RZ ;  /* 0xcd9e8d5704057824 */ /* 0x000fe200078e02ff */
[----:B------:R-:W-:Y:S01]  /*1030*/  UIADD3 UR7, UPT, UPT, UR11, 0x32370b8f, URZ ;  /* 0x32370b8f0b077890 */ /* 0x000fe2000fffe0ff */
[----:B------:R-:W-:-:S04]  /*1040*/  IMAD.HI.U32 R4, R7, -0x326172a9, RZ ;  /* 0xcd9e8d5707047827 */ /* 0x000fc800078e00ff */
[----:B------:R-:W-:Y:S01]  /*1050*/  IMAD.HI.U32 R7, R12, -0x326172a9, RZ ;  /* 0xcd9e8d570c077827 */ /* 0x000fe200078e00ff */
[----:B------:R-:W-:Y:S01]  /*1060*/  LOP3.LUT R4, R5, UR5, R4, 0x96, !PT ;  /* 0x0000000505047c12 */ /* 0x000fe2000f8e9604 */
[----:B------:R-:W-:Y:S02]  /*1070*/  UIADD3 UR5, UPT, UPT, UR10, 0x78dde6e4, URZ ;  /* 0x78dde6e40a057890 */ /* 0x000fe4000fffe0ff */
[----:B------:R-:W-:Y:S01]  /*1080*/  IMAD R6, R6, -0x2daee0ad, RZ ;  /* 0xd2511f5306067824 */ /* 0x000fe200078e02ff */
[----:B------:R-:W-:Y:S01]  /*1090*/  LOP3.LUT R7, R10, UR6, R7, 0x96, !PT ;  /* 0x000000060a077c12 */ /* 0x000fe2000f8e9607 */
[----:B------:R-:W-:Y:S01]  /*10a0*/  IMAD.HI.U32 R5, R4, -0x2daee0ad, RZ ;  /* 0xd2511f5304057827 */ /* 0x000fe200078e00ff */
[----:B------:R-:W-:-:S03]  /*10b0*/  UIADD3 UR6, UPT, UPT, UR11, -0x126145ec, URZ ;  /* 0xed9eba140b067890 */ /* 0x000fc6000fffe0ff */
[----:B------:R-:W-:Y:S01]  /*10c0*/  IMAD R9, R4, -0x2daee0ad, RZ ;  /* 0xd2511f5304097824 */ /* 0x000fe200078e02ff */
[----:B------:R-:W-:Y:S01]  /*10d0*/  LOP3.LUT R5, R6, UR7, R5, 0x96, !PT ;  /* 0x0000000706057c12 */ /* 0x000fe2000f8e9605 */
[----:B------:R-:W-:Y:S01]  /*10e0*/  IMAD.HI.U32 R4, R7, -0x2daee0ad, RZ ;  /* 0xd2511f5307047827 */ /* 0x000fe200078e00ff */
[----:B------:R-:W-:-:S03]  /*10f0*/  UIADD3 UR7, UPT, UPT, UR11, -0x56f99767, URZ ;  /* 0xa90668990b077890 */ /* 0x000fc6000fffe0ff */
[----:B------:R-:W-:Y:S01]  /*1100*/  IMAD R10, R5, -0x326172a9, RZ ;  /* 0xcd9e8d57050a7824 */ /* 0x000fe200078e02ff */
[----:B------:R-:W-:Y:S01]  /*1110*/  LOP3.LUT R6, R9, UR6, R4, 0x96, !PT ;  /* 0x0000000609067c12 */ /* 0x000fe2000f8e9604 */
[----:B------:R-:W-:Y:S01]  /*1120*/  IMAD R9, R12, -0x326172a9, RZ ;  /* 0xcd9e8d570c097824 */ /* 0x000fe200078e02ff */
[----:B------:R-:W-:Y:S01]  /*1130*/  UIADD3 UR6, UPT, UPT, UR10, -0x4ab325aa, URZ ;  /* 0xb54cda560a067890 */ /* 0x000fe2000fffe0ff */
[----:B------:R-:W-:Y:S01]  /*1140*/  IMAD.HI.U32 R4, R5, -0x326172a9, RZ ;  /* 0xcd9e8d5705047827 */ /* 0x000fe200078e00ff */
[----:B------:R-:W-:-:S03]  /*1150*/  LOP3.LUT R12, R111, 0xe0, RZ, 0xc0, !PT ;  /* 0x000000e06f0c7812 */ /* 0x000fc600078ec0ff */
[C---:B------:R-:W-:Y:S01]  /*1160*/  IMAD.HI.U32 R5, R6.reuse, -0x326172a9, RZ ;  /* 0xcd9e8d5706057827 */ /* 0x040fe200078e00ff */
[----:B------:R-:W-:Y:S01]  /*1170*/  LOP3.LUT R4, R9, UR5, R4, 0x96, !PT ;  /* 0x0000000509047c12 */ /* 0x000fe2000f8e9604 */
[----:B------:R-:W-:Y:S02]  /*1180*/  UIADD3 UR5, UPT, UPT, UR10, 0x5384540f, URZ ;  /* 0x5384540f0a057890 */ /* 0x000fe4000fffe0ff */
[----:B------:R-:W-:Y:S01]  /*1190*/  IMAD R6, R6, -0x326172a9, RZ ;  /* 0xcd9e8d5706067824 */ /* 0x000fe200078e02ff */
[----:B------:R-:W-:Y:S01]  /*11a0*/  LOP3.LUT R5, R10, UR12, R5, 0x96, !PT ;  /* 0x0000000c0a057c12 */ /* 0x000fe2000f8e9605 */
[----:B------:R-:W-:Y:S01]  /*11b0*/  IMAD R10, R7, -0x2daee0ad, RZ ;  /* 0xd2511f53070a7824 */ /* 0x000fe200078e02ff */
[----:B------:R-:W-:Y:S01]  /*11c0*/  UIADD3 UR12, UPT, UPT, UR11, 0x1fd5c5a3, URZ ;  /* 0x1fd5c5a30b0c7890 */ /* 0x000fe2000fffe0ff */
[----:B------:R-:W-:-:S04]  /*11d0*/  IMAD.HI.U32 R7, R4, -0x2daee0ad, RZ ;  /* 0xd2511f5304077827 */ /* 0x000fc800078e00ff */
[----:B------:R-:W-:Y:S01]  /*11e0*/  IMAD R9, R4, -0x2daee0ad, RZ ;  /* 0xd2511f5304097824 */ /* 0x000fe200078e02ff */
[----:B------:R-:W-:Y:S01]  /*11f0*/  LOP3.LUT R7, R10, UR7, R7, 0x96, !PT ;  /* 0x000000070a077c12 */ /* 0x000fe2000f8e9607 */
[----:B------:R-:W-:Y:S01]  /*1200*/  IMAD.HI.U32 R4, R5, -0x2daee0ad, RZ ;  /* 0xd2511f5305047827 */ /* 0x000fe200078e00ff */
[----:B------:R-:W3:Y:S03]  /*1210*/  LDCU UR7, c[0x0][0x388] ;  /* 0x00007100ff0777ac */ /* 0x000ee60008000800 */
[----:B------:R-:W-:Y:S01]  /*1220*/  IMAD R10, R7, -0x326172a9, RZ ;  /* 0xcd9e8d57070a7824 */ /* 0x000fe200078e02ff */
[----:B------:R-:W-:Y:S02]  /*1230*/  LOP3.LUT R4, R9, UR13, R4, 0x96, !PT ;  /* 0x0000000d09047c12 */ /* 0x000fe4000f8e9604 */
[----:B------:R-:W-:Y:S01]  /*1240*/  SHF.R.S32.HI R9, RZ, 0x3, R3 ;  /* 0x00000003ff097819 */ /* 0x000fe20000011403 */
[----:B------:R-:W-:-:S03]  /*1250*/  IMAD.HI.U32 R3, R7, -0x326172a9, RZ ;  /* 0xcd9e8d5707037827 */ /* 0x000fc600078e00ff */
[----:B------:R-:W-:Y:S01]  /*1260*/  LOP3.LUT R11, R9, 0xff, RZ, 0xc0, !PT ;  /* 0x000000ff090b7812 */ /* 0x000fe200078ec0ff */
[----:B------:R-:W-:Y:S01]  /*1270*/  IMAD.HI.U32 R7, R4, -0x326172a9, RZ ;  /* 0xcd9e8d5704077827 */ /* 0x000fe200078e00ff */
[----:B------:R-:W-:Y:S02]  /*1280*/  LOP3.LUT R3, R6, UR6, R3, 0x96, !PT ;  /* 0x0000000606037c12 */ /* 0x000fe4000f8e9603 */
[----:B------:R-:W-:Y:S01]  /*1290*/  VIADDMNMX R12, R11, -R12, RZ, !PT ;  /* 0x8000000c0b0c7246 */ /* 0x000fe200078001ff */
[----:B------:R-:W-:Y:S01]  /*12a0*/  IMAD R6, R5, -0x2daee0ad, RZ ;  /* 0xd2511f5305067824 */ /* 0x000fe200078e02ff */
[----:B------:R-:W-:Y:S01]  /*12b0*/  LOP3.LUT R7, R10, UR5, R7, 0x96, !PT ;  /* 0x000000050a077c12 */ /* 0x000fe2000f8e9607 */
[----:B------:R-:W-:Y:S01]  /*12c0*/  IMAD.HI.U32 R5, R3, -0x2daee0ad, RZ ;  /* 0xd2511f5303057827 */ /* 0x000fe200078e00ff */
[----:B------:R-:W-:Y:S02]  /*12d0*/  LOP3.LUT R10, R9, 0xffffff00, RZ, 0xc0, !PT ;  /* 0xffffff00090a7812 */ /* 0x000fe400078ec0ff */
[----:B------:R-:W-:Y:S01]  /*12e0*/  VIMNMX R9, PT, PT, R12, 0x20, PT ;  /* 0x000000200c097848 */ /* 0x000fe20003fe0100 */
[----:B------:R-:W-:Y:S01]  /*12f0*/  IMAD R4, R4, -0x326172a9, RZ ;  /* 0xcd9e8d5704047824 */ /* 0x000fe200078e02ff */
[----:B------:R-:W-:Y:S01]  /*1300*/  LOP3.LUT R5, R6, UR12, R5, 0x96, !PT ;  /* 0x0000000c06057c12 */ /* 0x000fe2000f8e9605 */
[----:B------:R-:W-:Y:S01]  /*1310*/  IMAD.HI.U32 R6, R7, -0x2daee0ad, RZ ;  /* 0xd2511f5307067827 */ /* 0x000fe200078e00ff */
[----:B------:R-:W-:Y:S01]  /*1320*/  VIADDMNMX R14, R11, -R14, RZ, !PT ;  /* 0x8000000e0b0e7246 */ /* 0x000fe200078001ff */
[----:B------:R-:W4:Y:S02]  /*1330*/  LDCU.64 UR12, c[0x0][0x398] ;  /* 0x00007300ff0c77ac */ /* 0x000f240008000a00 */
[----:B------:R-:W-:Y:S01]  /*1340*/  IMAD R12, R9, 0x8, R10 ;  /* 0x00000008090c7824 */ /* 0x000fe200078e020a */
[----:B------:R-:W-:Y:S01]  /*1350*/  VIMNMX R11, PT, PT, R14, 0x20, PT ;  /* 0x000000200e0b7848 */ /* 0x000fe20003fe0100 */
[----:B------:R-:W-:-:S02]  /*1360*/  IMAD R9, R3, -0x2daee0ad, RZ ;  /* 0xd2511f5303097824 */ /* 0x000fc400078e02ff */
[----:B------:R-:W-:Y:S01]  /*1370*/  IMAD.HI.U32 R3, R5, -0x326172a9, RZ ;  /* 0xcd9e8d5705037827 */ /* 0x000fe200078e00ff */
[----:B------:R-:W-:Y:S02]  /*1380*/  I2FP.F32.U32 R12, R12 ;  /* 0x0000000c000c7245 */ /* 0x000fe40000201000 */
[----:B------:R-:W-:Y:S01]  /*1390*/  LOP3.LUT R9, R9, UR17, R6, 0x96, !PT ;  /* 0x0000001109097c12 */ /* 0x000fe2000f8e9606 */
[----:B------:R-:W-:Y:S01]  /*13a0*/  IMAD R7, R7, -0x2daee0ad, RZ ;  /* 0xd2511f5307077824 */ /* 0x000fe200078e02ff */
[----:B------:R-:W-:Y:S01]  /*13b0*/  LOP3.LUT R110, R4, UR16, R3, 0x96, !PT ;  /* 0x00000010046e7c12 */ /* 0x000fe2000f8e9603 */
[----:B------:R-:W-:Y:S01]  /*13c0*/  IMAD R14, R5, -0x326172a9, RZ ;  /* 0xcd9e8d57050e7824 */ /* 0x000fe200078e02ff */
[----:B------:R0:W0:Y:S01]  /*13d0*/  MUFU.RCP R3, R12 ;  /* 0x0000000c00037308 */ /* 0x0000220000001000 */
[----:B------:R-:W-:Y:S01]  /*13e0*/  IMAD.HI.U32 R5, R9, -0x326172a9, RZ ;  /* 0xcd9e8d5709057827 */ /* 0x000fe200078e00ff */
[----:B------:R-:W0:Y:S03]  /*13f0*/  LDCU.64 UR16, c[0x0][0x380] ;  /* 0x00007000ff1077ac */ /* 0x000e260008000a00 */
[----:B------:R-:W-:Y:S01]  /*1400*/  IMAD.HI.U32 R6, R110, -0x2daee0ad, RZ ;  /* 0xd2511f536e067827 */ /* 0x000fe200078e00ff */
[----:B------:R-:W-:-:S03]  /*1410*/  LOP3.LUT R5, R14, UR21, R5, 0x96, !PT ;  /* 0x000000150e057c12 */ /* 0x000fc6000f8e9605 */
[----:B------:R-:W-:Y:S01]  /*1420*/  IMAD R4, R11, 0x8, R10 ;  /* 0x000000080b047824 */ /* 0x000fe200078e020a */
[----:B------:R-:W-:Y:S01]  /*1430*/  LOP3.LUT R6, R7, UR20, R6, 0x96, !PT ;  /* 0x0000001407067c12 */ /* 0x000fe2000f8e9606 */
[----:B------:R-:W-:Y:S01]  /*1440*/  IMAD R10, R9, -0x326172a9, RZ ;  /* 0xcd9e8d57090a7824 */ /* 0x000fe200078e02ff */
[----:B------:R-:W-:Y:S01]  /*1450*/  LOP3.LUT R7, R8, 0x3, RZ, 0xc0, !PT ;  /* 0x0000000308077812 */ /* 0x000fe200078ec0ff */
[----:B------:R-:W-:Y:S02]  /*1460*/  HFMA2 R8, -RZ, RZ, 0, 0 ;  /* 0x00000000ff087431 */ /* 0x000fe400000001ff */
[----:B-1234-:R-:W-:-:S07]  /*1470*/  IMAD R110, R110, -0x2daee0ad, RZ ;  /* 0xd2511f536e6e7824 */ /* 0x01efce00078e02ff */
.L_x_1832:
[----:B------:R-:W-:Y:S01]  /*1480*/  UIMAD UR5, UR4, UR7, URZ ;  /* 0x00000007040572a4 */ /* 0x000fe2000f8e02ff */
[----:B------:R-:W-:Y:S01]  /*1490*/  ISETP.NE.AND P0, PT, R88, RZ, PT ;  /* 0x000000ff5800720c */ /* 0x000fe20003f05270 */
[----:B------:R-:W-:Y:S02]  /*14a0*/  BSSY.RECONVERGENT B0, `(.L_x_1448) ;  /* 0x000099f000007945 */ /* 0x000fe40003800200 */
[----:B------:R-:W-:-:S04]  /*14b0*/  USHF.R.S32.HI UR6, URZ, 0x1f, UR5 ;  /* 0x0000001fff067899 */ /* 0x000fc80008011405 */
[----:B------:R-:W-:-:S06]  /*14c0*/  ULEA.HI UR6, UR6, UR5, URZ, 0x3 ;  /* 0x0000000506067291 */ /* 0x000fcc000f8f18ff */
[----:B0123--:R-:W-:-:S05]  /*14d0*/  IMAD.U32 R72, RZ, RZ, UR6 ;  /* 0x00000006ff487e24 */ /* 0x00ffca000f8e00ff */
[----:B------:R-:W-:-:S05]  /*14e0*/  LEA.HI.SX32 R9, R72, R111, 0x1d ;  /* 0x0000006f48097211 */ /* 0x000fca00078feaff */
[----:B------:R-:W-:Y:S01]  /*14f0*/  IMAD.MOV.U32 R77, RZ, RZ, R9 ;  /* 0x000000ffff4d7224 */ /* 0x000fe200078e0009 */
[----:B------:R-:W-:Y:S06]  /*1500*/  @!P0 BRA `(.L_x_1449) ;  /* 0x0000009800608947 */ /* 0x000fec0003800000 */
[----:B------:R-:W-:Y:S01]  /*1510*/  ISETP.NE.U32.AND P0, PT, RZ, UR12, PT ;  /* 0x0000000cff007c0c */ /* 0x000fe2000bf05070 */
[----:B------:R-:W1:Y:S01]  /*1520*/  LDC.64 R72, c[0x0][0x390] ;  /* 0x0000e400ff487b82 */ /* 0x000e620000000a00 */
[----:B------:R-:W-:Y:S02]  /*1530*/  ISETP.NE.U32.AND P1, PT, RZ, UR14, PT ;  /* 0x0000000eff007c0c */ /* 0x000fe4000bf25070 */
[----:B------:R-:W-:Y:S02]  /*1540*/  ISETP.NE.AND.EX P0, PT, RZ, UR13, PT, P0 ;  /* 0x0000000dff007c0c */ /* 0x000fe4000bf05300 */
[----:B------:R-:W-:-:S11]  /*1550*/  ISETP.NE.AND.EX P1, PT, RZ, UR15, PT, P1 ;  /* 0x0000000fff007c0c */ /* 0x000fd6000bf25310 */
[----:B------:R-:W2:Y:S08]  /*1560*/  @P0 LDC.64 R78, c[0x0][0x398] ;  /* 0x0000e600ff4e0b82 */ /* 0x000eb00000000a00 */
[----:B------:R-:W3:Y:S01]  /*1570*/  @P1 LDC.64 R76, c[0x0][0x3a0] ;  /* 0x0000e800ff4c1b82 */ /* 0x000ee20000000a00 */
[----:B-1----:R-:W-:-:S06]  /*1580*/  IMAD.WIDE.U32 R72, R9, 0x10, R72 ;  /* 0x0000001009487825 */ /* 0x002fcc00078e0048 */
[----:B------:R-:W5:Y:S01]  /*1590*/  LDG.E.128 R72, desc[UR8][R72.64] ;  /* 0x0000000848487981 */ /* 0x000f62000c1e1d00 */
[----:B--2---:R-:W-:-:S05]  /*15a0*/  @P0 IMAD.WIDE.U32 R78, R9, 0x10, R78 ;  /* 0x00000010094e0825 */ /* 0x004fca00078e004e */
[----:B------:R1:W5:Y:S01]  /*15b0*/  @P0 LDG.E.128 R68, desc[UR8][R78.64] ;  /* 0x000000084e440981 */ /* 0x000362000c1e1d00 */
[----:B---3--:R-:W-:-:S05]  /*15c0*/  @P1 IMAD.WIDE.U32 R76, R9, 0x10, R76 ;  /* 0x00000010094c1825 */ /* 0x008fca00078e004c */
[----:B------:R1:W5:Y:S01]  /*15d0*/  @P1 LDG.E.128 R64, desc[UR8][R76.64] ;  /* 0x000000084c401981 */ /* 0x000362000c1e1d00 */
[----:B------:R-:W-:-:S04]  /*15e0*/  UISETP.NE.U32.AND UP0, UPT, UR12, URZ, UPT ;  /* 0x000000ff0c00728c */ /* 0x000fc8000bf05070 */
[----:B------:R-:W-:-:S09]  /*15f0*/  UISETP.NE.AND.EX UP0, UPT, UR13, URZ, UPT, UP0 ;  /* 0x000000ff0d00728c */ /* 0x000fd2000bf05300 */
[----:B-1----:R-:W-:Y:S05]  /*1600*/  BRA.U UP0, `(.L_x_1450) ;  /* 0x0000003100947547 */ /* 0x002fea000b800000 */
[----:B------:R-:W-:Y:S01]  /*1610*/  ISETP.NE.AND P2, PT, R7, 0x1, PT ;  /* 0x000000010700780c */ /* 0x000fe20003f45270 */
[----:B------:R-:W-:Y:S01]  /*1620*/  BSSY.RECONVERGENT B1, `(.L_x_1451) ;  /* 0x0000058000017945 */ /* 0x000fe20003800200 */
[----:B------:R-:W-:Y:S01]  /*1630*/  MOV R77, 0x2 ;  /* 0x00000002004d7802 */ /* 0x000fe20000000f00 */
        /* <DEDUP_REMOVED lines=13> */
.L_x_1453:
        /* <DEDUP_REMOVED lines=13> */
.L_x_1455:
[----:B0-----:R-:W-:Y:S05]  /*17e0*/  BSYNC.RECONVERGENT B2 ;  /* 0x0000000000027941 */ /* 0x001fea0003800200 */
.L_x_1454:
[----:B------:R-:W-:Y:S01]  /*17f0*/  IMAD.WIDE.U32 R6, R2, -0x326172a9, RZ ;  /* 0xcd9e8d5702067825 */ /* 0x000fe200078e00ff */
[----:B------:R-:W-:Y:S01]  /*1800*/  LOP3.LUT R10, R8, UR11, R77, 0x96, !PT ;  /* 0x0000000b080a7c12 */ /* 0x000fe2000f8e964d */
[----:B------:R-:W-:Y:S02]  /*1810*/  UIADD3 UR5, UPT, UPT, UR10, -0x61c88647, URZ ;  /* 0x9e3779b90a057890 */ /* 0x000fe4000fffe0ff */
[----:B------:R-:W-:Y:S01]  /*1820*/  UIADD3 UR6, UPT, UPT, UR11, -0x4498517b, URZ ;  /* 0xbb67ae850b067890 */ /* 0x000fe2000fffe0ff */
[----:B------:R-:W-:Y:S01]  /*1830*/  LOP3.LUT R78, R86, UR10, R7, 0x96, !PT ;  /* 0x0000000a564e7c12 */ /* 0x000fe2000f8e9607 */
[----:B------:R-:W-:-:S04]  /*1840*/  IMAD.WIDE.U32 R10, R10, -0x326172a9, RZ ;  /* 0xcd9e8d570a0a7825 */ /* 0x000fc800078e00ff */
[----:B------:R-:W-:Y:S01]  /*1850*/  IMAD.WIDE.U32 R78, R78, -0x2daee0ad, RZ ;  /* 0xd2511f534e4e7825 */ /* 0x000fe200078e00ff */
[----:B------:R-:W-:Y:S01]  /*1860*/  LOP3.LUT R77, R6, UR5, R11, 0x96, !PT ;  /* 0x00000005064d7c12 */ /* 0x000fe2000f8e960b */
[----:B------:R-:W-:-:S03]  /*1870*/  UIADD3 UR5, UPT, UPT, UR10, 0x3c6ef372, URZ ;  /* 0x3c6ef3720a057890 */ /* 0x000fc6000fffe0ff */
[----:B------:R-:W-:Y:S01]  /*1880*/  LOP3.LUT R6, R76, UR6, R79, 0x96, !PT ;  /* 0x000000064c067c12 */ /* 0x000fe2000f8e964f */
[----:B------:R-:W-:Y:S01]  /*1890*/  UIADD3 UR6, UPT, UPT, UR11, 0x76cf5d0a, URZ ;  /* 0x76cf5d0a0b067890 */ /* 0x000fe2000fffe0ff */
[----:B------:R-:W-:-:S04]  /*18a0*/  IMAD.WIDE.U32 R76, R77, -0x2daee0ad, RZ ;  /* 0xd2511f534d4c7825 */ /* 0x000fc800078e00ff */
[----:B------:R-:W-:Y:S01]  /*18b0*/  IMAD.WIDE.U32 R6, R6, -0x326172a9, RZ ;  /* 0xcd9e8d5706067825 */ /* 0x000fe200078e00ff */
[----:B------:R-:W-:Y:S01]  /*18c0*/  LOP3.LUT R11, R78, UR6, R77, 0x96, !PT ;  /* 0x000000064e0b7c12 */ /* 0x000fe2000f8e964d */
[----:B------:R-:W-:-:S03]  /*18d0*/  UIADD3 UR6, UPT, UPT, UR11, 0x32370b8f, URZ ;  /* 0x32370b8f0b067890 */ /* 0x000fc6000fffe0ff */
[----:B------:R-:W-:Y:S01]  /*18e0*/  LOP3.LUT R78, R10, UR5, R7, 0x96, !PT ;  /* 0x000000050a4e7c12 */ /* 0x000fe2000f8e9607 */
[----:B------:R-:W-:Y:S01]  /*18f0*/  UIADD3 UR5, UPT, UPT, UR10, -0x255992d5, URZ ;  /* 0xdaa66d2b0a057890 */ /* 0x000fe2000fffe0ff */
        /* <DEDUP_REMOVED lines=9> */
[----:B------:R-:W-:-:S03]  /*1990*/  UIADD3 UR6, UPT, UPT, UR11, -0x56f99767, URZ ;  /* 0xa90668990b067890 */ /* 0x000fc6000fffe0ff */
[----:B------:R-:W-:Y:S01]  /*19a0*/  LOP3.LUT R78, R10, UR5, R7, 0x96, !PT ;  /* 0x000000050a4e7c12 */ /* 0x000fe2000f8e9607 */
[----:B------:R-:W-:Y:S01]  /*19b0*/  UIADD3 UR5, UPT, UPT, UR10, 0x1715609d, URZ ;  /* 0x1715609d0a057890 */ /* 0x000fe2000fffe0ff */
        /* <DEDUP_REMOVED lines=15> */
[----:B------:R-:W-:-:S03]  /*1ab0*/  UIADD3 UR5, UPT, UPT, UR10, -0xe443238, URZ ;  /* 0xf1bbcdc80a057890 */ /* 0x000fc6000fffe0ff */
[----:B------:R-:W-:Y:S01]  /*1ac0*/  LOP3.LUT R76, R76, UR6, R79, 0x96, !PT ;  /* 0x000000064c4c7c12 */ /* 0x000fe2000f8e964f */
[----:B------:R-:W-:Y:S01]  /*1ad0*/  UIADD3 UR6, UPT, UPT, UR11, -0x24c28bd8, URZ ;  /* 0xdb3d74280b067890 */ /* 0x000fe2000fffe0ff */
        /* <DEDUP_REMOVED lines=8> */
[----:B------:R-:W-:-:S03]  /*1b60*/  LOP3.LUT R5, R76, UR5, R11, 0x96, !PT ;  /* 0x000000054c057c12 */ /* 0x000fc6000f8e960b */
[----:B------:R-:W-:Y:S01]  /*1b70*/  IMAD.MOV.U32 R11, RZ, RZ, R110 ;  /* 0x000000ffff0b7224 */ /* 0x000fe200078e006e */
[----:B------:R-:W-:Y:S01]  /*1b80*/  LOP3.LUT R6, R6, UR6, R113, 0x96, !PT ;  /* 0x0000000606067c12 */ /* 0x000fe2000f8e9671 */
[----:B------:R-:W-:-:S07]  /*1b90*/  IMAD.MOV.U32 R77, RZ, RZ, RZ ;  /* 0x000000ffff4d7224 */ /* 0x000fce00078e00ff */
.L_x_1452:
[----:B0-----:R-:W-:Y:S05]  /*1ba0*/  BSYNC.RECONVERGENT B1 ;  /* 0x0000000000017941 */ /* 0x001fea0003800200 */
.L_x_1451:
[----:B------:R-:W0:Y:S01]  /*1bb0*/  LDC R121, c[0x0][0x408] ;  /* 0x00010200ff797b82 */ /* 0x000e220000000800 */
[----:B------:R-:W-:Y:S01]  /*1bc0*/  HFMA2 R107, -RZ, RZ, 0.1171875, 0 ;  /* 0x2f800000ff6b7431 */ /* 0x000fe200000001ff */
[----:B------:R-:W-:Y:S01]  /*1bd0*/  I2FP.F32.U32 R76, R11 ;  /* 0x0000000b004c7245 */ /* 0x000fe20000201000 */
[----:B-----5:R-:W-:Y:S01]  /*1be0*/  HADD2.F32 R78, -RZ, R72.H0_H0 ;  /* 0x20000048ff4e7230 */ /* 0x020fe20000004100 */
[----:B------:R-:W-:Y:S01]  /*1bf0*/  ISETP.NE.AND P3, PT, R77, 0x1, PT ;  /* 0x000000014d00780c */ /* 0x000fe20003f65270 */
[----:B------:R-:W-:Y:S03]  /*1c00*/  BSSY.RECONVERGENT B1, `(.L_x_1456) ;  /* 0x0000061000017945 */ /* 0x000fe60003800200 */
[----:B------:R-:W1:Y:S01]  /*1c10*/  LDC R120, c[0x0][0x404] ;  /* 0x00010100ff787b82 */ /* 0x000e620000000800 */
[----:B------:R-:W-:Y:S01]  /*1c20*/  FFMA.FTZ R7, R76, R107, 1.1641532182693481445e-10 ;  /* 0x2f0000004c077423 */ /* 0x000fe2000001006b */
[----:B------:R-:W-:-:S02]  /*1c30*/  @P1 HADD2.F32 R76, -RZ, R64.H0_H0 ;  /* 0x20000040ff4c1230 */ /* 0x000fc40000004100 */
[----:B0-----:R-:W-:Y:S02]  /*1c40*/  FMUL.FTZ R78, R78, R121 ;  /* 0x000000794e4e7220 */ /* 0x001fe40000410000 */
[----:B-1----:R-:W-:Y:S01]  /*1c50*/  FSETP.GTU.FTZ.AND P2, PT, R7, R120, PT ;  /* 0x000000780700720b */ /* 0x002fe20003f5c000 */
[----:B------:R-:W-:-:S03]  /*1c60*/  IMAD.MOV.U32 R7, RZ, RZ, R10 ;  /* 0x000000ffff077224 */ /* 0x000fc600078e000a */
[----:B------:R-:W-:Y:S01]  /*1c70*/  FSEL R11, R78, RZ, !P2 ;  /* 0x000000ff4e0b7208 */ /* 0x000fe20005000000 */
[----:B------:R-:W-:Y:S01]  /*1c80*/  IMAD.MOV.U32 R78, RZ, RZ, 0x2 ;  /* 0x00000002ff4e7424 */ /* 0x000fe200078e00ff */
[----:B------:R-:W-:-:S03]  /*1c90*/  PLOP3.LUT P2, PT, P2, PT, PT, 0x8, 0x80 ;  /* 0x000000000080781c */ /* 0x000fc6000174e170 */
[----:B------:R-:W-:Y:S01]  /*1ca0*/  @P1 FADD.FTZ R11, R76, R11 ;  /* 0x0000000b4c0b1221 */ /* 0x000fe20000010000 */
[----:B------:R-:W-:-:S04]  /*1cb0*/  P2R R110, PR, RZ, 0x4 ;  /* 0x00000004ff6e7803 */ /* 0x000fc80000000000 */
[----:B------:R-:W-:Y:S01]  /*1cc0*/  F2FP.F16.F32.PACK_AB R115, RZ, R11 ;  /* 0x0000000bff73723e */ /* 0x000fe200000000ff */
        /* <DEDUP_REMOVED lines=9> */
.L_x_1458:
        /* <DEDUP_REMOVED lines=13> */
.L_x_1460:
[----:B------:R-:W-:Y:S05]  /*1e30*/  BSYNC.RECONVERGENT B2 ;  /* 0x0000000000027941 */ /* 0x000fea0003800200 */
.L_x_1459:
        /* <DEDUP_REMOVED lines=50> */
[----:B------:R-:W-:Y:S01]  /*2160*/  UIADD3 UR6, UPT, UPT, UR11, -0x695add53, URZ ;  /* 0x96a522ad0b067890 */ /* 0x000fe2000fffe0ff */
[----:B------:R-:W-:Y:S02]  /*2170*/  MOV R7, R112 ;  /* 0x0000007000077202 */ /* 0x000fe40000000f00 */
[----:B------:R-:W-:Y:S01]  /*2180*/  LOP3.LUT R76, R76, UR5, R117, 0x96, !PT ;  /* 0x000000054c4c7c12 */ /* 0x000fe2000f8e9675 */
[----:B------:R-:W-:Y:S01]  /*2190*/  UIADD3 UR5, UPT, UPT, UR10, -0x700cb87f, URZ ;  /* 0x8ff347810a057890 */ /* 0x000fe2000fffe0ff */
[----:B------:R-:W-:-:S04]  /*21a0*/  IMAD.WIDE.U32 R78, R78, -0x326172a9, RZ ;  /* 0xcd9e8d574e4e7825 */ /* 0x000fc800078e00ff */
[----:B------:R-:W-:Y:S01]  /*21b0*/  IMAD.WIDE.U32 R76, R76, -0x2daee0ad, RZ ;  /* 0xd2511f534c4c7825 */ /* 0x000fe200078e00ff */
[----:B------:R-:W-:-:S03]  /*21c0*/  LOP3.LUT R5, R116, UR5, R79, 0x96, !PT ;  /* 0x0000000574057c12 */ /* 0x000fc6000f8e964f */
[----:B------:R-:W-:Y:S01]  /*21d0*/  IMAD.MOV.U32 R10, RZ, RZ, R78 ;  /* 0x000000ffff0a7224 */ /* 0x000fe200078e004e */
[----:B------:R-:W-:Y:S01]  /*21e0*/  LOP3.LUT R6, R6, UR6, R77, 0x96, !PT ;  /* 0x0000000606067c12 */ /* 0x000fe2000f8e964d */
[----:B------:R-:W-:Y:S02]  /*21f0*/  IMAD.MOV.U32 R112, RZ, RZ, R76 ;  /* 0x000000ffff707224 */ /* 0x000fe400078e004c */
[----:B------:R-:W-:-:S07]  /*2200*/  IMAD.MOV.U32 R78, RZ, RZ, RZ ;  /* 0x000000ffff4e7224 */ /* 0x000fce00078e00ff */
.L_x_1457:
[----:B------:R-:W-:Y:S05]  /*2210*/  BSYNC.RECONVERGENT B1 ;  /* 0x0000000000017941 */ /* 0x000fea0003800200 */
.L_x_1456:
[----:B------:R-:W-:Y:S01]  /*2220*/  I2FP.F32.U32 R76, R7 ;  /* 0x00000007004c7245 */ /* 0x000fe20000201000 */
[----:B------:R-:W-:Y:S01]  /*2230*/  HADD2.F32 R72, -RZ, R72.H1_H1 ;  /* 0x30000048ff487230 */ /* 0x000fe20000004100 */
[----:B------:R-:W-:Y:S01]  /*2240*/  ISETP.NE.AND P3, PT, R78, 0x1, PT ;  /* 0x000000014e00780c */ /* 0x000fe20003f65270 */
[----:B------:R-:W-:Y:S01]  /*2250*/  BSSY.RECONVERGENT B1, `(.L_x_1461) ;  /* 0x0000060000017945 */ /* 0x000fe20003800200 */
[----:B------:R-:W-:Y:S02]  /*2260*/  HFMA2 R77, -RZ, RZ, 0, 1.1920928955078125e-07 ;  /* 0x00000002ff4d7431 */ /* 0x000fe400000001ff */
[----:B------:R-:W-:Y:S01]  /*2270*/  FFMA.FTZ R7, R76, R107, 1.1641532182693481445e-10 ;  /* 0x2f0000004c077423 */ /* 0x000fe2000001006b */
[----:B------:R-:W-:Y:S01]  /*2280*/  FMUL.FTZ R72, R72, R121 ;  /* 0x0000007948487220 */ /* 0x000fe20000410000 */
[----:B------:R-:W-:-:S03]  /*2290*/  @P1 HADD2.F32 R76, -RZ, R64.H1_H1 ;  /* 0x30000040ff4c1230 */ /* 0x000fc60000004100 */
[----:B------:R-:W-:Y:S01]  /*22a0*/  FSETP.GTU.FTZ.AND P2, PT, R7, R120, PT ;  /* 0x000000780700720b */ /* 0x000fe20003f5c000 */
[----:B------:R-:W-:-:S03]  /*22b0*/  IMAD.MOV.U32 R7, RZ, RZ, R10 ;  /* 0x000000ffff077224 */ /* 0x000fc600078e000a */
[----:B------:R-:W-:Y:S02]  /*22c0*/  FSEL R89, R72, RZ, !P2 ;  /* 0x000000ff48597208 */ /* 0x000fe40005000000 */
        /* <DEDUP_REMOVED lines=13> */
.L_x_1463:
        /* <DEDUP_REMOVED lines=13> */
.L_x_1465:
[----:B------:R-:W-:Y:S05]  /*2470*/  BSYNC.RECONVERGENT B2 ;  /* 0x0000000000027941 */ /* 0x000fea0003800200 */
.L_x_1464:
        /* <DEDUP_REMOVED lines=50> */
[----:B------:R-:W-:Y:S02]  /*27a0*/  UIADD3 UR6, UPT, UPT, UR11, -0x695add53, URZ ;  /* 0x96a522ad0b067890 */ /* 0x000fe4000fffe0ff */
[----:B------:R-:W-:Y:S01]  /*27b0*/  IMAD.MOV.U32 R7, RZ, RZ, R112 ;  /* 0x000000ffff077224 */ /* 0x000fe200078e0070 */
[----:B------:R-:W-:Y:S01]  /*27c0*/  LOP3.LUT R76, R76, UR5, R119, 0x96, !PT ;  /* 0x000000054c4c7c12 */ /* 0x000fe2000f8e9677 */
[----:B------:R-:W-:Y:S01]  /*27d0*/  UIADD3 UR5, UPT, UPT, UR10, -0x700cb87f, URZ ;  /* 0x8ff347810a057890 */ /* 0x000fe2000fffe0ff */
[----:B------:R-:W-:-:S04]  /*27e0*/  IMAD.WIDE.U32 R78, R78, -0x326172a9, RZ ;  /* 0xcd9e8d574e4e7825 */ /* 0x000fc800078e00ff */
[----:B------:R-:W-:Y:S01]  /*27f0*/  IMAD.WIDE.U32 R76, R76, -0x2daee0ad, RZ ;  /* 0xd2511f534c4c7825 */ /* 0x000fe200078e00ff */
[----:B------:R-:W-:-:S03]  /*2800*/  LOP3.LUT R5, R118, UR5, R79, 0x96, !PT ;  /* 0x0000000576057c12 */ /* 0x000fc6000f8e964f */
[----:B------:R-:W-:Y:S01]  /*2810*/  IMAD.MOV.U32 R10, RZ, RZ, R78 ;  /* 0x000000ffff0a7224 */ /* 0x000fe200078e004e */
[----:B------:R-:W-:Y:S01]  /*2820*/  LOP3.LUT R6, R6, UR6, R77, 0x96, !PT ;  /* 0x0000000606067c12 */ /* 0x000fe2000f8e964d */
[----:B------:R-:W-:Y:S01]  /*2830*/  IMAD.MOV.U32 R77, RZ, RZ, RZ ;  /* 0x000000ffff4d7224 */ /* 0x000fe200078e00ff */
[----:B------:R-:W-:-:S07]  /*2840*/  MOV R112, R76 ;  /* 0x0000004c00707202 */ /* 0x000fce0000000f00 */
.L_x_1462:
[----:B------:R-:W-:Y:S05]  /*2850*/  BSYNC.RECONVERGENT B1 ;  /* 0x0000000000017941 */ /* 0x000fea0003800200 */
.L_x_1461:
[----:B------:R-:W-:Y:S01]  /*2860*/  I2FP.F32.U32 R72, R7 ;  /* 0x0000000700487245 */ /* 0x000fe20000201000 */
[----:B------:R-:W-:Y:S01]  /*2870*/  HADD2.F32 R76, -RZ, R73.H0_H0 ;  /* 0x20000049ff4c7230 */ /* 0x000fe20000004100 */
[----:B------:R-:W-:Y:S01]  /*2880*/  ISETP.NE.AND P2, PT, R77, 0x1, PT ;  /* 0x000000014d00780c */ /* 0x000fe20003f45270 */
[----:B------:R-:W-:Y:S01]  /*2890*/  BSSY.RECONVERGENT B1, `(.L_x_1466) ;  /* 0x0000060000017945 */ /* 0x000fe20003800200 */
[----:B------:R-:W-:Y:S02]  /*28a0*/  IMAD.MOV.U32 R78, RZ, RZ, 0x2 ;  /* 0x00000002ff4e7424 */ /* 0x000fe400078e00ff */
[----:B------:R-:W-:Y:S01]  /*28b0*/  FFMA.FTZ R7, R72, R107, 1.1641532182693481445e-10 ;  /* 0x2f00000048077423 */ /* 0x000fe2000001006b */
[----:B------:R-:W-:-:S04]  /*28c0*/  FMUL.FTZ R76, R76, R121 ;  /* 0x000000794c4c7220 */ /* 0x000fc80000410000 */
[----:B------:R-:W-:Y:S01]  /*28d0*/  FSETP.GTU.FTZ.AND P3, PT, R7, R120, PT ;  /* 0x000000780700720b */ /* 0x000fe20003f7c000 */
[----:B------:R-:W-:-:S03]  /*28e0*/  @P1 HADD2.F32 R7, -RZ, R65.H0_H0 ;  /* 0x20000041ff071230 */ /* 0x000fc60000004100 */
[----:B------:R-:W-:Y:S02]  /*28f0*/  FSEL R90, R76, RZ, !P3 ;  /* 0x000000ff4c5a7208 */ /* 0x000fe40005800000 */
[----:B------:R-:W-:-:S03]  /*2900*/  PLOP3.LUT P3, PT, P3, PT, PT, 0x8, 0x80 ;  /* 0x000000000080781c */ /* 0x000fc60001f6e170 */
[----:B------:R-:W-:Y:S01]  /*2910*/  @P1 FADD.FTZ R90, R7, R90 ;  /* 0x0000005a075a1221 */ /* 0x000fe20000010000 */
[----:B------:R-:W-:Y:S02]  /*2920*/  P2R R113, PR, RZ, 0x8 ;  /* 0x00000008ff717803 */ /* 0x000fe40000000000 */
[----:B------:R-:W-:Y:S02]  /*2930*/  MOV R7, R10 ;  /* 0x0000000a00077202 */ /* 0x000fe40000000f00 */
[----:B------:R-:W-:Y:S01]  /*2940*/  F2FP.F16.F32.PACK_AB R117, RZ, R90 ;  /* 0x0000005aff75723e */ /* 0x000fe200000000ff */
        /* <DEDUP_REMOVED lines=9> */
.L_x_1468:
        /* <DEDUP_REMOVED lines=13> */
.L_x_1470:
[----:B------:R-:W-:Y:S05]  /*2ab0*/  BSYNC.RECONVERGENT B2 ;  /* 0x0000000000027941 */ /* 0x000fea0003800200 */
.L_x_1469:
        /* <DEDUP_REMOVED lines=53> */
[----:B------:R-:W-:Y:S01]  /*2e10*/  IMAD.WIDE.U32 R78, R78, -0x326172a9, RZ ;  /* 0xcd9e8d574e4e7825 */ /* 0x000fe200078e00ff */
[----:B------:R-:W-:-:S03]  /*2e20*/  UIADD3 UR5, UPT, UPT, UR10, -0x700cb87f, URZ ;  /* 0x8ff347810a057890 */ /* 0x000fc6000fffe0ff */
[----:B------:R-:W-:Y:S01]  /*2e30*/  IMAD.WIDE.U32 R76, R76, -0x2daee0ad, RZ ;  /* 0xd2511f534c4c7825 */ /* 0x000fe200078e00ff */
[----:B------:R-:W-:-:S03]  /*2e40*/  MOV R10, R78 ;  /* 0x0000004e000a7202 */ /* 0x000fc60000000f00 */
[----:B------:R-:W-:Y:S01]  /*2e50*/  HFMA2 R78, -RZ, RZ, 0, 0 ;  /* 0x00000000ff4e7431 */ /* 0x000fe200000001ff */
[----:B------:R-:W-:Y:S01]  /*2e60*/  LOP3.LUT R5, R118, UR5, R79, 0x96, !PT ;  /* 0x0000000576057c12 */ /* 0x000fe2000f8e964f */
[----:B------:R-:W-:Y:S01]  /*2e70*/  IMAD.MOV.U32 R112, RZ, RZ, R76 ;  /* 0x000000ffff707224 */ /* 0x000fe200078e004c */
[----:B------:R-:W-:-:S07]  /*2e80*/  LOP3.LUT R6, R6, UR6, R77, 0x96, !PT ;  /* 0x0000000606067c12 */ /* 0x000fce000f8e964d */
.L_x_1467:
[----:B------:R-:W-:Y:S05]  /*2e90*/  BSYNC.RECONVERGENT B1 ;  /* 0x0000000000017941 */ /* 0x000fea0003800200 */
.L_x_1466:
[----:B------:R-:W-:Y:S01]  /*2ea0*/  I2FP.F32.U32 R72, R7 ;  /* 0x0000000700487245 */ /* 0x000fe20000201000 */
[----:B------:R-:W-:Y:S01]  /*2eb0*/  HADD2.F32 R76, -RZ, R73.H1_H1 ;  /* 0x30000049ff4c7230 */ /* 0x000fe20000004100 */
[----:B------:R-:W-:Y:S01]  /*2ec0*/  BSSY.RECONVERGENT B1, `(.L_x_1471) ;  /* 0x0000061000017945 */ /* 0x000fe20003800200 */
[----:B------:R-:W-:Y:S02]  /*2ed0*/  IMAD.MOV.U32 R77, RZ, RZ, 0x2 ;  /* 0x00000002ff4d7424 */ /* 0x000fe400078e00ff */
[----:B------:R-:W-:Y:S01]  /*2ee0*/  FFMA.FTZ R7, R72, R107, 1.1641532182693481445e-10 ;  /* 0x2f00000048077423 */ /* 0x000fe2000001006b */
[----:B------:R-:W-:Y:S01]  /*2ef0*/  FMUL.FTZ R76, R76, R121 ;  /* 0x000000794c4c7220 */ /* 0x000fe20000410000 */
[----:B------:R-:W-:-:S03]  /*2f00*/  @P1 HADD2.F32 R72, -RZ, R65.H1_H1 ;  /* 0x30000041ff481230 */ /* 0x000fc60000004100 */
[----:B------:R-:W-:Y:S01]  /*2f10*/  FSETP.GTU.FTZ.AND P2, PT, R7, R120, PT ;  /* 0x000000780700720b */ /* 0x000fe20003f5c000 */
[----:B------:R-:W-:-:S03]  /*2f20*/  IMAD.MOV.U32 R7, RZ, RZ, R10 ;  /* 0x000000ffff077224 */ /* 0x000fc600078e000a */
[----:B------:R-:W-:Y:S02]  /*2f30*/  FSEL R95, R76, RZ, !P2 ;  /* 0x000000ff4c5f7208 */ /* 0x000fe40005000000 */
[----:B------:R-:W-:Y:S02]  /*2f40*/  PLOP3.LUT P3, PT, P2, PT, PT, 0x8, 0x80 ;  /* 0x000000000080781c */ /* 0x000fe4000176e170 */
[----:B------:R-:W-:Y:S01]  /*2f50*/  ISETP.NE.AND P2, PT, R78, 0x1, PT ;  /* 0x000000014e00780c */ /* 0x000fe20003f45270 */
[----:B------:R-:W-:Y:S01]  /*2f60*/  @P1 FADD.FTZ R95, R72, R95 ;  /* 0x0000005f485f1221 */ /* 0x000fe20000010000 */
[----:B------:R-:W-:-:S04]  /*2f70*/  P2R R114, PR, RZ, 0x8 ;  /* 0x00000008ff727803 */ /* 0x000fc80000000000 */
[----:B------:R-:W-:-:S07]  /*2f80*/  F2FP.F16.F32.PACK_AB R119, RZ, R95 ;  /* 0x0000005fff77723e */ /* 0x000fce00000000ff */
        /* <DEDUP_REMOVED lines=9> */
.L_x_1473:
        /* <DEDUP_REMOVED lines=13> */
.L_x_1475:
[----:B------:R-:W-:Y:S05]  /*30f0*/  BSYNC.RECONVERGENT B2 ;  /* 0x0000000000027941 */ /* 0x000fea0003800200 */
.L_x_1474:
        /* <DEDUP_REMOVED lines=61> */
.L_x_1472:
[----:B------:R-:W-:Y:S05]  /*34d0*/  BSYNC.RECONVERGENT B1 ;  /* 0x0000000000017941 */ /* 0x000fea0003800200 */
.L_x_1471:
[----:B------:R-:W-:Y:S01]  /*34e0*/  I2FP.F32.U32 R72, R7 ;  /* 0x0000000700487245 */ /* 0x000fe20000201000 */
[----:B------:R-:W-:Y:S01]  /*34f0*/  HADD2.F32 R76, -RZ, R74.H0_H0 ;  /* 0x2000004aff4c7230 */ /* 0x000fe20000004100 */
[----:B------:R-:W-:Y:S01]  /*3500*/  ISETP.NE.AND P3, PT, R77, 0x1, PT ;  /* 0x000000014d00780c */ /* 0x000fe20003f65270 */
[----:B------:R-:W-:Y:S01]  /*3510*/  @P1 HADD2.F32 R73, -RZ, R66.H0_H0 ;  /* 0x20000042ff491230 */ /* 0x000fe20000004100 */
[----:B------:R-:W-:Y:S01]  /*3520*/  BSSY.RECONVERGENT B1, `(.L_x_1476) ;  /* 0x000005e000017945 */ /* 0x000fe20003800200 */
[----:B------:R-:W-:Y:S01]  /*3530*/  FFMA.FTZ R7, R72, R107, 1.1641532182693481445e-10 ;  /* 0x2f00000048077423 */ /* 0x000fe2000001006b */
[----:B------:R-:W-:-:S04]  /*3540*/  FMUL.FTZ R76, R76, R121 ;  /* 0x000000794c4c7220 */ /* 0x000fc80000410000 */
[----:B------:R-:W-:Y:S01]  /*3550*/  FSETP.GTU.FTZ.AND P2, PT, R7, R120, PT ;  /* 0x000000780700720b */ /* 0x000fe20003f5c000 */
[----:B------:R-:W-:-:S03]  /*3560*/  IMAD.MOV.U32 R7, RZ, RZ, R10 ;  /* 0x000000ffff077224 */ /* 0x000fc600078e000a */
[----:B------:R-:W-:Y:S02]  /*3570*/  FSEL R96, R76, RZ, !P2 ;  /* 0x000000ff4c607208 */ /* 0x000fe40005000000 */
[----:B------:R-:W-:-:S03]  /*3580*/  PLOP3.LUT P2, PT, P2, PT, PT, 0x8, 0x80 ;  /* 0x000000000080781c */ /* 0x000fc6000174e170 */
[----:B------:R-:W-:Y:S01]  /*3590*/  @P1 FADD.FTZ R96, R73, R96 ;  /* 0x0000006049601221 */ /* 0x000fe20000010000 */
[----:B------:R-:W-:-:S04]  /*35a0*/  HFMA2 R73, -RZ, RZ, 0, 1.1920928955078125e-07 ;  /* 0x00000002ff497431 */ /* 0x000fc800000001ff */
        /* <DEDUP_REMOVED lines=10> */
.L_x_1478:
        /* <DEDUP_REMOVED lines=13> */
.L_x_1480:
[----:B------:R-:W-:Y:S05]  /*3720*/  BSYNC.RECONVERGENT B2 ;  /* 0x0000000000027941 */ /* 0x000fea0003800200 */
.L_x_1479:
        /* <DEDUP_REMOVED lines=61> */
.L_x_1477:
[----:B------:R-:W-:Y:S05]  /*3b00*/  BSYNC.RECONVERGENT B1 ;  /* 0x0000000000017941 */ /* 0x000fea0003800200 */
.L_x_1476:
[----:B------:R-:W-:Y:S01]  /*3b10*/  I2FP.F32.U32 R72, R7 ;  /* 0x0000000700487245 */ /* 0x000fe20000201000 */
[----:B------:R-:W-:Y:S01]  /*3b20*/  HADD2.F32 R74, -RZ, R74.H1_H1 ;  /* 0x3000004aff4a7230 */ /* 0x000fe20000004100 */
[----:B------:R-:W-:Y:S01]  /*3b30*/  ISETP.NE.AND P4, PT, R73, 0x1, PT ;  /* 0x000000014900780c */ /* 0x000fe20003f85270 */
[----:B------:R-:W-:Y:S01]  /*3b40*/  BSSY.RECONVERGENT B1, `(.L_x_1481) ;  /* 0x000005f000017945 */ /* 0x000fe20003800200 */
[----:B------:R-:W-:Y:S02]  /*3b50*/  IMAD.MOV.U32 R77, RZ, RZ, 0x2 ;  /* 0x00000002ff4d7424 */ /* 0x000fe400078e00ff */
[----:B------:R-:W-:Y:S01]  /*3b60*/  FFMA.FTZ R7, R72, R107, 1.1641532182693481445e-10 ;  /* 0x2f00000048077423 */ /* 0x000fe2000001006b */
[----:B------:R-:W-:Y:S01]  /*3b70*/  FMUL.FTZ R74, R74, R121 ;  /* 0x000000794a4a7220 */ /* 0x000fe20000410000 */
[----:B------:R-:W-:-:S03]  /*3b80*/  @P1 HADD2.F32 R72, -RZ, R66.H1_H1 ;  /* 0x30000042ff481230 */ /* 0x000fc60000004100 */
[----:B------:R-:W-:Y:S02]  /*3b90*/  FSETP.GTU.FTZ.AND P3, PT, R7, R120, PT ;  /* 0x000000780700720b */ /* 0x000fe40003f7c000 */
[----:B------:R-:W-:Y:S02]  /*3ba0*/  MOV R7, R10 ;  /* 0x0000000a00077202 */ /* 0x000fe40000000f00 */
[----:B------:R-:W-:Y:S02]  /*3bb0*/  FSEL R101, R74, RZ, !P3 ;  /* 0x000000ff4a657208 */ /* 0x000fe40005800000 */
[----:B------:R-:W-:-:S03]  /*3bc0*/  PLOP3.LUT P3, PT, P3, PT, PT, 0x8, 0x80 ;  /* 0x000000000080781c */ /* 0x000fc60001f6e170 */
[----:B------:R-:W-:-:S05]  /*3bd0*/  @P1 FADD.FTZ R101, R72, R101 ;  /* 0x0000006548651221 */ /* 0x000fca0000010000 */
        /* <DEDUP_REMOVED lines=10> */
.L_x_1483:
        /* <DEDUP_REMOVED lines=13> */
.L_x_1485:
[----:B------:R-:W-:Y:S05]  /*3d50*/  BSYNC.RECONVERGENT B2 ;  /* 0x0000000000027941 */ /* 0x000fea0003800200 */
.L_x_1484:
        /* <DEDUP_REMOVED lines=57> */
[----:B------:R-:W-:Y:S01]  /*40f0*/  HFMA2 R77, -RZ, RZ, 0, 0 ;  /* 0x00000000ff4d7431 */ /* 0x000fe200000001ff */
[----:B------:R-:W-:Y:S01]  /*4100*/  MOV R10, R76 ;  /* 0x0000004c000a7202 */ /* 0x000fe20000000f00 */
[----:B------:R-:W-:Y:S01]  /*4110*/  IMAD.MOV.U32 R112, RZ, RZ, R72 ;  /* 0x000000ffff707224 */ /* 0x000fe200078e0048 */
[----:B------:R-:W-:-:S07]  /*4120*/  LOP3.LUT R6, R6, UR6, R73, 0x96, !PT ;  /* 0x0000000606067c12 */ /* 0x000fce000f8e9649 */
.L_x_1482:
[----:B------:R-:W-:Y:S05]  /*4130*/  BSYNC.RECONVERGENT B1 ;  /* 0x0000000000017941 */ /* 0x000fea0003800200 */
.L_x_1481:
        /* <DEDUP_REMOVED lines=8> */
[----:B------:R-:W-:-:S03]  /*41c0*/  IMAD.MOV.U32 R7, RZ, RZ, 0x2 ;  /* 0x00000002ff077424 */ /* 0x000fc600078e00ff */
[----:B------:R-:W-:Y:S02]  /*41d0*/  FSEL R102, R76, RZ, !P4 ;  /* 0x000000ff4c667208 */ /* 0x000fe40006000000 */
[----:B------:R-:W-:-:S03]  /*41e0*/  PLOP3.LUT P4, PT, P4, PT, PT, 0x8, 0x80 ;  /* 0x000000000080781c */ /* 0x000fc6000278e170 */
[----:B------:R-:W-:Y:S01]  /*41f0*/  @P1 FADD.FTZ R102, R73, R102 ;  /* 0x0000006649661221 */ /* 0x000fe20000010000 */
[----:B------:R-:W-:-:S04]  /*4200*/  IMAD.MOV.U32 R73, RZ, RZ, R10 ;  /* 0x000000ffff497224 */ /* 0x000fc800078e000a */
        /* <DEDUP_REMOVED lines=10> */
.L_x_1488:
        /* <DEDUP_REMOVED lines=13> */
.L_x_1490:
[----:B------:R-:W-:Y:S05]  /*4380*/  BSYNC.RECONVERGENT B2 ;  /* 0x0000000000027941 */ /* 0x000fea0003800200 */
.L_x_1489:
        /* <DEDUP_REMOVED lines=51> */
[----:B------:R-:W-:Y:S01]  /*46c0*/  IMAD.MOV.U32 R7, RZ, RZ, RZ ;  /* 0x000000ffff077224 */ /* 0x000fe200078e00ff */
[----:B------:R-:W-:Y:S01]  /*46d0*/  LOP3.LUT R72, R72, UR5, R79, 0x96, !PT ;  /* 0x0000000548487c12 */ /* 0x000fe2000f8e964f */
[----:B------:R-:W-:Y:S01]  /*46e0*/  UIADD3 UR5, UPT, UPT, UR10, -0x700cb87f, URZ ;  /* 0x8ff347810a057890 */ /* 0x000fe2000fffe0ff */
[----:B------:R-:W-:-:S04]  /*46f0*/  IMAD.WIDE.U32 R76, R76, -0x326172a9, RZ ;  /* 0xcd9e8d574c4c7825 */ /* 0x000fc800078e00ff */
[----:B------:R-:W-:Y:S01]  /*4700*/  IMAD.WIDE.U32 R72, R72, -0x2daee0ad, RZ ;  /* 0xd2511f5348487825 */ /* 0x000fe200078e00ff */
[----:B------:R-:W-:-:S03]  /*4710*/  LOP3.LUT R5, R78, UR5, R77, 0x96, !PT ;  /* 0x000000054e057c12 */ /* 0x000fc6000f8e964d */
[----:B------:R-:W-:Y:S01]  /*4720*/  IMAD.MOV.U32 R10, RZ, RZ, R76 ;  /* 0x000000ffff0a7224 */ /* 0x000fe200078e004c */
[----:B------:R-:W-:Y:S02]  /*4730*/  LOP3.LUT R6, R6, UR6, R73, 0x96, !PT ;  /* 0x0000000606067c12 */ /* 0x000fe4000f8e9649 */
[----:B------:R-:W-:Y:S01]  /*4740*/  MOV R73, R112 ;  /* 0x0000007000497202 */ /* 0x000fe20000000f00 */
[----:B------:R-:W-:-:S07]  /*4750*/  IMAD.MOV.U32 R112, RZ, RZ, R72 ;  /* 0x000000ffff707224 */ /* 0x000fce00078e0048 */
.L_x_1487:
[----:B------:R-:W-:Y:S05]  /*4760*/  BSYNC.RECONVERGENT B1 ;  /* 0x0000000000017941 */ /* 0x000fea0003800200 */
.L_x_1486:
[----:B------:R-:W-:Y:S01]  /*4770*/  I2FP.F32.U32 R72, R73 ;  /* 0x0000004900487245 */ /* 0x000fe20000201000 */
[----:B------:R-:W-:Y:S01]  /*4780*/  HADD2.F32 R76, -RZ, R75.H1_H1 ;  /* 0x3000004bff4c7230 */ /* 0x000fe20000004100 */
[----:B------:R-:W-:Y:S02]  /*4790*/  PRMT R74, R122, 0x5410, R74 ;  /* 0x000054107a4a7816 */ /* 0x000fe4000000004a */
[----:B------:R-:W-:Y:S01]  /*47a0*/  PRMT R73, R117, 0x5410, R119 ;  /* 0x0000541075497816 */ /* 0x000fe20000000077 */
[----:B------:R-:W-:Y:S01]  /*47b0*/  FFMA.FTZ R107, R72, R107, 1.1641532182693481445e-10 ;  /* 0x2f000000486b7423 */ /* 0x000fe2000001006b */
[----:B------:R-:W-:Y:S01]  /*47c0*/  FMUL.FTZ R76, R76, R121 ;  /* 0x000000794c4c7220 */ /* 0x000fe20000410000 */
[----:B------:R-:W-:-:S03]  /*47d0*/  @P1 HADD2.F32 R72, -RZ, R67.H1_H1 ;  /* 0x30000043ff481230 */ /* 0x000fc60000004100 */
[----:B------:R-:W-:-:S04]  /*47e0*/  FSETP.GTU.FTZ.AND P5, PT, R107, R120, PT ;  /* 0x000000786b00720b */ /* 0x000fc80003fbc000 */
[----:B------:R-:W-:Y:S02]  /*47f0*/  FSEL R107, R76, RZ, !P5 ;  /* 0x000000ff4c6b7208 */ /* 0x000fe40006800000 */
[----:B------:R-:W-:-:S03]  /*4800*/  PLOP3.LUT P5, PT, P5, PT, PT, 0x8, 0x80 ;  /* 0x000000000080781c */ /* 0x000fc60002fae170 */
[----:B------:R-:W-:Y:S01]  /*4810*/  @P1 FADD.FTZ R107, R72, R107 ;  /* 0x0000006b486b1221 */ /* 0x000fe20000010000 */
[----:B------:R-:W-:-:S04]  /*4820*/  PRMT R72, R115, 0x5410, R116 ;  /* 0x0000541073487816 */ /* 0x000fc80000000074 */
[----:B------:R-:W-:-:S04]  /*4830*/  F2FP.F16.F32.PACK_AB R75, RZ, R107 ;  /* 0x0000006bff4b723e */ /* 0x000fc800000000ff */
[----:B------:R-:W-:Y:S01]  /*4840*/  PRMT R75, R118, 0x5410, R75 ;  /* 0x00005410764b7816 */ /* 0x000fe2000000004b */
[----:B------:R-:W-:Y:S06]  /*4850*/  BRA `(.L_x_1491) ;  /* 0x0000006000d87947 */ /* 0x000fec0003800000 */
.L_x_1450:
        /* <DEDUP_REMOVED lines=16> */
.L_x_1494:
        /* <DEDUP_REMOVED lines=13> */
.L_x_1496:
[----:B------:R-:W-:Y:S05]  /*4a30*/  BSYNC.RECONVERGENT B2 ;  /* 0x0000000000027941 */ /* 0x000fea0003800200 */
.L_x_1495:
        /* <DEDUP_REMOVED lines=59> */
.L_x_1493:
[----:B0-----:R-:W-:Y:S05]  /*4df0*/  BSYNC.RECONVERGENT B1 ;  /* 0x0000000000017941 */ /* 0x001fea0003800200 */
.L_x_1492:
[----:B------:R-:W0:Y:S01]  /*4e00*/  LDC R119, c[0x0][0x404] ;  /* 0x00010100ff777b82 */ /* 0x000e220000000800 */
[----:B------:R-:W-:Y:S01]  /*4e10*/  HFMA2 R83, -RZ, RZ, 0.1171875, 0 ;  /* 0x2f800000ff537431 */ /* 0x000fe200000001ff */
[----:B------:R-:W-:Y:S01]  /*4e20*/  I2FP.F32.U32 R12, R11 ;  /* 0x0000000b000c7245 */ /* 0x000fe20000201000 */
[----:B-----5:R-:W-:Y:S01]  /*4e30*/  HADD2.F32 R14, -RZ, R72.H0_H0 ;  /* 0x20000048ff0e7230 */ /* 0x020fe20000004100 */
[----:B------:R-:W-:Y:S01]  /*4e40*/  ISETP.NE.AND P3, PT, R13, 0x1, PT ;  /* 0x000000010d00780c */ /* 0x000fe20003f65270 */
[----:B------:R-:W-:Y:S01]  /*4e50*/  BSSY.RECONVERGENT B1, `(.L_x_1497) ;  /* 0x000005d000017945 */ /* 0x000fe20003800200 */
[----:B------:R-:W-:Y:S02]  /*4e60*/  IMAD.MOV.U32 R15, RZ, RZ, 0x2 ;  /* 0x00000002ff0f7424 */ /* 0x000fe400078e00ff */
[----:B------:R-:W1:Y:S01]  /*4e70*/  LDC R107, c[0x0][0x408] ;  /* 0x00010200ff6b7b82 */ /* 0x000e620000000800 */
[----:B------:R-:W-:Y:S02]  /*4e80*/  IMAD.MOV.U32 R7, RZ, RZ, R10 ;  /* 0x000000ffff077224 */ /* 0x000fe400078e000a */
[----:B------:R-:W-:-:S05]  /*4e90*/  FFMA.FTZ R12, R12, R83, 1.1641532182693481445e-10 ;  /* 0x2f0000000c0c7423 */ /* 0x000fca0000010053 */
        /* <DEDUP_REMOVED lines=14> */
.L_x_1499:
        /* <DEDUP_REMOVED lines=13> */
.L_x_1501:
[----:B------:R-:W-:Y:S05]  /*5050*/  BSYNC.RECONVERGENT B2 ;  /* 0x0000000000027941 */ /* 0x000fea0003800200 */
.L_x_1500:
        /* <DEDUP_REMOVED lines=57> */
[----:B------:R-:W-:Y:S01]  /*53f0*/  IMAD.MOV.U32 R15, RZ, RZ, RZ ;  /* 0x000000ffff0f7224 */ /* 0x000fe200078e00ff */
[----:B------:R-:W-:Y:S02]  /*5400*/  LOP3.LUT R6, R6, UR6, R13, 0x96, !PT ;  /* 0x0000000606067c12 */ /* 0x000fe4000f8e960d */
[----:B------:R-:W-:-:S07]  /*5410*/  MOV R112, R12 ;  /* 0x0000000c00707202 */ /* 0x000fce0000000f00 */
.L_x_1498:
[----:B------:R-:W-:Y:S05]  /*5420*/  BSYNC.RECONVERGENT B1 ;  /* 0x0000000000017941 */ /* 0x000fea0003800200 */
.L_x_1497:
[----:B------:R-:W-:Y:S01]  /*5430*/  I2FP.F32.U32 R12, R7 ;  /* 0x00000007000c7245 */ /* 0x000fe20000201000 */
[----:B------:R-:W-:Y:S01]  /*5440*/  HADD2.F32 R14, -RZ, R68.H0_H0 ;  /* 0x20000044ff0e7230 */ /* 0x000fe20000004100 */
[----:B------:R-:W-:Y:S01]  /*5450*/  ISETP.NE.AND P3, PT, R15, 0x1, PT ;  /* 0x000000010f00780c */ /* 0x000fe20003f65270 */
[----:B------:R-:W-:Y:S01]  /*5460*/  @P1 HADD2.F32 R11, -RZ, R64.H0_H0 ;  /* 0x20000040ff0b1230 */ /* 0x000fe20000004100 */
[----:B------:R-:W-:Y:S01]  /*5470*/  BSSY.RECONVERGENT B1, `(.L_x_1502) ;  /* 0x0000060000017945 */ /* 0x000fe20003800200 */
[----:B------:R-:W-:Y:S01]  /*5480*/  FFMA.FTZ R12, R12, R83, 1.1641532182693481445e-10 ;  /* 0x2f0000000c0c7423 */ /* 0x000fe20000010053 */
[----:B------:R-:W-:-:S04]  /*5490*/  FMUL.FTZ R14, R14, R107 ;  /* 0x0000006b0e0e7220 */ /* 0x000fc80000410000 */
[----:B------:R-:W-:-:S04]  /*54a0*/  FSETP.GTU.FTZ.AND P2, PT, R12, R119, PT ;  /* 0x000000770c00720b */ /* 0x000fc80003f5c000 */
[----:B------:R-:W-:Y:S02]  /*54b0*/  FSEL R7, R14, RZ, !P2 ;  /* 0x000000ff0e077208 */ /* 0x000fe40005000000 */
[----:B------:R-:W-:-:S03]  /*54c0*/  SEL R12, RZ, 0x1, P2 ;  /* 0x00000001ff0c7807 */ /* 0x000fc60001000000 */
[----:B------:R-:W-:Y:S01]  /*54d0*/  FADD.FTZ R76, R76, R7 ;  /* 0x000000074c4c7221 */ /* 0x000fe20000010000 */
[----:B------:R-:W-:-:S03]  /*54e0*/  IMAD.MOV.U32 R7, RZ, RZ, R10 ;  /* 0x000000ffff077224 */ /* 0x000fc600078e000a */
[--C-:B------:R-:W-:Y:S01]  /*54f0*/  @P1 FADD.FTZ R11, R11, R76.reuse ;  /* 0x0000004c0b0b1221 */ /* 0x100fe20000010000 */
[----:B------:R-:W-:Y:S02]  /*5500*/  @!P1 IMAD.MOV.U32 R11, RZ, RZ, R76 ;  /* 0x000000ffff0b9224 */ /* 0x000fe400078e004c */
[----:B------:R-:W-:-:S03]  /*5510*/  HFMA2 R76, -RZ, RZ, 0, 1.1920928955078125e-07 ;  /* 0x00000002ff4c7431 */ /* 0x000fc600000001ff */
        /* <DEDUP_REMOVED lines=10> */
.L_x_1504:
        /* <DEDUP_REMOVED lines=13> */
.L_x_1506:
[----:B------:R-:W-:Y:S05]  /*5690*/  BSYNC.RECONVERGENT B2 ;  /* 0x0000000000027941 */ /* 0x000fea0003800200 */
.L_x_1505:
        /* <DEDUP_REMOVED lines=61> */
.L_x_1503:
[----:B------:R-:W-:Y:S05]  /*5a70*/  BSYNC.RECONVERGENT B1 ;  /* 0x0000000000017941 */ /* 0x000fea0003800200 */
.L_x_1502:
[----:B------:R-:W-:Y:S01]  /*5a80*/  I2FP.F32.U32 R14, R7 ;  /* 0x00000007000e7245 */ /* 0x000fe20000201000 */
[----:B------:R-:W-:Y:S01]  /*5a90*/  HADD2.F32 R72, -RZ, R72.H1_H1 ;  /* 0x30000048ff487230 */ /* 0x000fe20000004100 */
        /* <DEDUP_REMOVED lines=19> */
.L_x_1509:
        /* <DEDUP_REMOVED lines=13> */
.L_x_1511:
[----:B------:R-:W-:Y:S05]  /*5ca0*/  BSYNC.RECONVERGENT B2 ;  /* 0x0000000000027941 */ /* 0x000fea0003800200 */
.L_x_1510:
        /* <DEDUP_REMOVED lines=56> */
[----:B------:R-:W-:Y:S02]  /*6030*/  LOP3.LUT R5, R80, UR5, R77, 0x96, !PT ;  /* 0x0000000550057c12 */ /* 0x000fe4000f8e964d */
[----:B------:R-:W-:Y:S01]  /*6040*/  MOV R10, R76 ;  /* 0x0000004c000a7202 */ /* 0x000fe20000000f00 */
[----:B------:R-:W-:Y:S01]  /*6050*/  IMAD.MOV.U32 R112, RZ, RZ, R14 ;  /* 0x000000ffff707224 */ /* 0x000fe200078e000e */
[----:B------:R-:W-:Y:S01]  /*6060*/  LOP3.LUT R6, R6, UR6, R15, 0x96, !PT ;  /* 0x0000000606067c12 */ /* 0x000fe2000f8e960f */
[----:B------:R-:W-:-:S07]  /*6070*/  HFMA2 R15, -RZ, RZ, 0, 0 ;  /* 0x00000000ff0f7431 */ /* 0x000fce00000001ff */
.L_x_1508:
[----:B------:R-:W-:Y:S05]  /*6080*/  BSYNC.RECONVERGENT B1 ;  /* 0x0000000000017941 */ /* 0x000fea0003800200 */
.L_x_1507:
        /* <DEDUP_REMOVED lines=8> */
[----:B------:R-:W-:Y:S01]  /*6110*/  FSETP.GTU.FTZ.AND P2, PT, R14, R119, PT ;  /* 0x000000770e00720b */ /* 0x000fe20003f5c000 */
[----:B------:R-:W-:-:S03]  /*6120*/  @P1 HADD2.F32 R14, -RZ, R64.H1_H1 ;  /* 0x30000040ff0e1230 */ /* 0x000fc60000004100 */
[----:B------:R-:W-:-:S05]  /*6130*/  FSEL R72, R72, RZ, !P2 ;  /* 0x000000ff48487208 */ /* 0x000fca0005000000 */
[----:B------:R-:W-:-:S04]  /*6140*/  FADD.FTZ R13, R13, R72 ;  /* 0x000000480d0d7221 */ /* 0x000fc80000010000 */
[--C-:B------:R-:W-:Y:S01]  /*6150*/  @P1 FADD.FTZ R89, R14, R13.reuse ;  /* 0x0000000d0e591221 */ /* 0x100fe20000010000 */
[----:B------:R-:W-:Y:S01]  /*6160*/  @!P1 IMAD.MOV.U32 R89, RZ, RZ, R13 ;  /* 0x000000ffff599224 */ /* 0x000fe200078e000d */
[----:B------:R-:W-:-:S04]  /*6170*/  SEL R13, RZ, 0x1, P2 ;  /* 0x00000001ff0d7807 */ /* 0x000fc80001000000 */
        /* <DEDUP_REMOVED lines=10> */
.L_x_1514:
        /* <DEDUP_REMOVED lines=13> */
.L_x_1516:
[----:B------:R-:W-:Y:S05]  /*62f0*/  BSYNC.RECONVERGENT B2 ;  /* 0x0000000000027941 */ /* 0x000fea0003800200 */
.L_x_1515:
        /* <DEDUP_REMOVED lines=61> */
.L_x_1513:
[----:B------:R-:W-:Y:S05]  /*66d0*/  BSYNC.RECONVERGENT B1 ;  /* 0x0000000000017941 */ /* 0x000fea0003800200 */
.L_x_1512:
[----:B------:R-:W-:Y:S01]  /*66e0*/  I2FP.F32.U32 R14, R7 ;  /* 0x00000007000e7245 */ /* 0x000fe20000201000 */
[----:B------:R-:W-:Y:S01]  /*66f0*/  HADD2.F32 R72, -RZ, R73.H0_H0 ;  /* 0x20000049ff487230 */ /* 0x000fe20000004100 */
[----:B------:R-:W-:Y:S01]  /*6700*/  ISETP.NE.AND P2, PT, R76, 0x1, PT ;  /* 0x000000014c00780c */ /* 0x000fe20003f45270 */
[----:B------:R-:W-:Y:S01]  /*6710*/  BSSY.RECONVERGENT B1, `(.L_x_1517) ;  /* 0x000005d000017945 */ /* 0x000fe20003800200 */
[----:B------:R-:W-:Y:S02]  /*6720*/  IMAD.MOV.U32 R77, RZ, RZ, 0x2 ;  /* 0x00000002ff4d7424 */ /* 0x000fe400078e00ff */
[----:B------:R-:W-:Y:S01]  /*6730*/  FFMA.FTZ R14, R14, R83, 1.1641532182693481445e-10 ;  /* 0x2f0000000e0e7423 */ /* 0x000fe20000010053 */
[----:B------:R-:W-:Y:S01]  /*6740*/  FMUL.FTZ R72, R72, R107 ;  /* 0x0000006b48487220 */ /* 0x000fe20000410000 */
[----:B------:R-:W-:-:S03]  /*6750*/  IMAD.MOV.U32 R7, RZ, RZ, R10 ;  /* 0x000000ffff077224 */ /* 0x000fc600078e000a */
        /* <DEDUP_REMOVED lines=13> */
.L_x_1519:
        /* <DEDUP_REMOVED lines=13> */
.L_x_1521:
[----:B------:R-:W-:Y:S05]  /*6900*/  BSYNC.RECONVERGENT B2 ;  /* 0x0000000000027941 */ /* 0x000fea0003800200 */
.L_x_1520:
        /* <DEDUP_REMOVED lines=61> */
.L_x_1518:
[----:B------:R-:W-:Y:S05]  /*6ce0*/  BSYNC.RECONVERGENT B1 ;  /* 0x0000000000017941 */ /* 0x000fea0003800200 */
.L_x_1517:
[----:B------:R-:W-:Y:S01]  /*6cf0*/  I2FP.F32.U32 R14, R7 ;  /* 0x00000007000e7245 */ /* 0x000fe20000201000 */
[----:B------:R-:W-:Y:S01]  /*6d00*/  HADD2.F32 R76, -RZ, R69.H0_H0 ;  /* 0x20000045ff4c7230 */ /* 0x000fe20000004100 */
[----:B------:R-:W-:Y:S01]  /*6d10*/  BSSY.RECONVERGENT B1, `(.L_x_1522) ;  /* 0x0000062000017945 */ /* 0x000fe20003800200 */
[----:B------:R-:W-:Y:S02]  /*6d20*/  @P1 HADD2.F32 R15, -RZ, R65.H0_H0 ;  /* 0x20000041ff0f1230 */ /* 0x000fe40000004100 */
[----:B------:R-:W-:Y:S01]  /*6d30*/  FFMA.FTZ R14, R14, R83, 1.1641532182693481445e-10 ;  /* 0x2f0000000e0e7423 */ /* 0x000fe20000010053 */
[----:B------:R-:W-:Y:S01]  /*6d40*/  FMUL.FTZ R76, R76, R107 ;  /* 0x0000006b4c4c7220 */ /* 0x000fe20000410000 */
[----:B------:R-:W-:-:S03]  /*6d50*/  IMAD.MOV.U32 R80, RZ, RZ, 0x2 ;  /* 0x00000002ff507424 */ /* 0x000fc600078e00ff */
[----:B------:R-:W-:-:S04]  /*6d60*/  FSETP.GTU.FTZ.AND P2, PT, R14, R119, PT ;  /* 0x000000770e00720b */ /* 0x000fc80003f5c000 */
[----:B------:R-:W-:Y:S02]  /*6d70*/  FSEL R7, R76, RZ, !P2 ;  /* 0x000000ff4c077208 */ /* 0x000fe40005000000 */
[----:B------:R-:W-:Y:S02]  /*6d80*/  SEL R14, RZ, 0x1, P2 ;  /* 0x00000001ff0e7807 */ /* 0x000fe40001000000 */
[----:B------:R-:W-:Y:S01]  /*6d90*/  ISETP.NE.AND P2, PT, R77, 0x1, PT ;  /* 0x000000014d00780c */ /* 0x000fe20003f45270 */
[----:B------:R-:W-:Y:S01]  /*6da0*/  FADD.FTZ R72, R72, R7 ;  /* 0x0000000748487221 */ /* 0x000fe20000010000 */
[----:B------:R-:W-:-:S03]  /*6db0*/  IMAD.MOV.U32 R7, RZ, RZ, R10 ;  /* 0x000000ffff077224 */ /* 0x000fc600078e000a */
[----:B------:R-:W-:Y:S01]  /*6dc0*/  @P1 FADD.FTZ R90, R15, R72 ;  /* 0x000000480f5a1221 */ /* 0x000fe20000010000 */
[----:B------:R-:W-:-:S04]  /*6dd0*/  @!P1 MOV R90, R72 ;  /* 0x00000048005a9202 */ /* 0x000fc80000000f00 */
[----:B------:R-:W-:-:S03]  /*6de0*/  F2FP.F16.F32.PACK_AB R115, RZ, R90 ;  /* 0x0000005aff73723e */ /* 0x000fc600000000ff */
        /* <DEDUP_REMOVED lines=9> */
.L_x_1524:
        /* <DEDUP_REMOVED lines=13> */
.L_x_1526:
[----:B------:R-:W-:Y:S05]  /*6f50*/  BSYNC.RECONVERGENT B2 ;  /* 0x0000000000027941 */ /* 0x000fea0003800200 */
.L_x_1525:
        /* <DEDUP_REMOVED lines=61> */
.L_x_1523:
[----:B------:R-:W-:Y:S05]  /*7330*/  BSYNC.RECONVERGENT B1 ;  /* 0x0000000000017941 */ /* 0x000fea0003800200 */
.L_x_1522:
[----:B------:R-:W-:Y:S01]  /*7340*/  I2FP.F32.U32 R72, R7 ;  /* 0x0000000700487245 */ /* 0x000fe20000201000 */
[----:B------:R-:W-:Y:S01]  /*7350*/  HADD2.F32 R76, -RZ, R73.H1_H1 ;  /* 0x30000049ff4c7230 */ /* 0x000fe20000004100 */
        /* <DEDUP_REMOVED lines=19> */
.L_x_1529:
        /* <DEDUP_REMOVED lines=13> */
.L_x_1531:
[----:B------:R-:W-:Y:S05]  /*7560*/  BSYNC.RECONVERGENT B2 ;  /* 0x0000000000027941 */ /* 0x000fea0003800200 */
.L_x_1530:
        /* <DEDUP_REMOVED lines=61> */
.L_x_1528:
[----:B------:R-:W-:Y:S05]  /*7940*/  BSYNC.RECONVERGENT B1 ;  /* 0x0000000000017941 */ /* 0x000fea0003800200 */
.L_x_1527:
[----:B------:R-:W-:Y:S01]  /*7950*/  I2FP.F32.U32 R72, R7 ;  /* 0x0000000700487245 */ /* 0x000fe20000201000 */
[----:B------:R-:W-:Y:S01]  /*7960*/  HADD2.F32 R76, -RZ, R69.H1_H1 ;  /* 0x30000045ff4c7230 */ /* 0x000fe20000004100 */
[----:B------:R-:W-:Y:S01]  /*7970*/  BSSY.RECONVERGENT B1, `(.L_x_1532) ;  /* 0x0000063000017945 */ /* 0x000fe20003800200 */
[----:B------:R-:W-:Y:S02]  /*7980*/  HFMA2 R80, -RZ, RZ, 0, 1.1920928955078125e-07 ;  /* 0x00000002ff507431 */ /* 0x000fe400000001ff */
[----:B------:R-:W-:Y:S02]  /*7990*/  IMAD.MOV.U32 R73, RZ, RZ, R10 ;  /* 0x000000ffff497224 */ /* 0x000fe400078e000a */
[----:B------:R-:W-:Y:S01]  /*79a0*/  FFMA.FTZ R72, R72, R83, 1.1641532182693481445e-10 ;  /* 0x2f00000048487423 */ /* 0x000fe20000010053 */
[----:B------:R-:W-:-:S04]  /*79b0*/  FMUL.FTZ R76, R76, R107 ;  /* 0x0000006b4c4c7220 */ /* 0x000fc80000410000 */
[----:B------:R-:W-:Y:S01]  /*79c0*/  FSETP.GTU.FTZ.AND P2, PT, R72, R119, PT ;  /* 0x000000774800720b */ /* 0x000fe20003f5c000 */
[----:B------:R-:W-:-:S03]  /*79d0*/  @P1 HADD2.F32 R72, -RZ, R65.H1_H1 ;  /* 0x30000041ff481230 */ /* 0x000fc60000004100 */
[----:B------:R-:W-:Y:S02]  /*79e0*/  FSEL R76, R76, RZ, !P2 ;  /* 0x000000ff4c4c7208 */ /* 0x000fe40005000000 */
[----:B------:R-:W-:Y:S02]  /*79f0*/  SEL R7, RZ, 0x1, P2 ;  /* 0x00000001ff077807 */ /* 0x000fe40001000000 */
[----:B------:R-:W-:Y:S01]  /*7a00*/  ISETP.NE.AND P2, PT, R77, 0x1, PT ;  /* 0x000000014d00780c */ /* 0x000fe20003f45270 */
[----:B------:R-:W-:-:S04]  /*7a10*/  FADD.FTZ R15, R15, R76 ;  /* 0x0000004c0f0f7221 */ /* 0x000fc80000010000 */
[--C-:B------:R-:W-:Y:S01]  /*7a20*/  @P1 FADD.FTZ R95, R72, R15.reuse ;  /* 0x0000000f485f1221 */ /* 0x100fe20000010000 */
[--C-:B------:R-:W-:Y:S01]  /*7a30*/  @!P1 IMAD.MOV.U32 R95, RZ, RZ, R15.reuse ;  /* 0x000000ffff5f9224 */ /* 0x100fe200078e000f */
[----:B------:R-:W-:-:S04]  /*7a40*/  PRMT R15, R7, 0x7610, R15 ;  /* 0x00007610070f7816 */ /* 0x000fc8000000000f */
[----:B------:R-:W-:Y:S02]  /*7a50*/  F2FP.F16.F32.PACK_AB R117, RZ, R95 ;  /* 0x0000005fff75723e */ /* 0x000fe400000000ff */
        /* <DEDUP_REMOVED lines=9> */
.L_x_1534:
        /* <DEDUP_REMOVED lines=13> */
.L_x_1536:
[----:B------:R-:W-:Y:S05]  /*7bc0*/  BSYNC.RECONVERGENT B2 ;  /* 0x0000000000027941 */ /* 0x000fea0003800200 */
.L_x_1535:
        /* <DEDUP_REMOVED lines=58> */
[----:B------:R-:W-:Y:S01]  /*7f70*/  IMAD.MOV.U32 R73, RZ, RZ, R112 ;  /* 0x000000ffff497224 */ /* 0x000fe200078e0070 */
[----:B------:R-:W-:Y:S01]  /*7f80*/  MOV R112, R72 ;  /* 0x0000004800707202 */ /* 0x000fe20000000f00 */
[----:B------:R-:W-:-:S07]  /*7f90*/  IMAD.MOV.U32 R80, RZ, RZ, RZ ;  /* 0x000000ffff507224 */ /* 0x000fce00078e00ff */
.L_x_1533:
[----:B------:R-:W-:Y:S05]  /*7fa0*/  BSYNC.RECONVERGENT B1 ;  /* 0x0000000000017941 */ /* 0x000fea0003800200 */
.L_x_1532:
[----:B------:R-:W-:Y:S01]  /*7fb0*/  I2FP.F32.U32 R72, R73 ;  /* 0x0000004900487245 */ /* 0x000fe20000201000 */
[----:B------:R-:W-:Y:S01]  /*7fc0*/  HADD2.F32 R76, -RZ, R74.H0_H0 ;  /* 0x2000004aff4c7230 */ /* 0x000fe20000004100 */
        /* <DEDUP_REMOVED lines=18> */
.L_x_1539:
        /* <DEDUP_REMOVED lines=13> */
.L_x_1541:
[----:B------:R-:W-:Y:S05]  /*81c0*/  BSYNC.RECONVERGENT B2 ;  /* 0x0000000000027941 */ /* 0x000fea0003800200 */
.L_x_1540:
        /* <DEDUP_REMOVED lines=61> */
.L_x_1538:
[----:B------:R-:W-:Y:S05]  /*85a0*/  BSYNC.RECONVERGENT B1 ;  /* 0x0000000000017941 */ /* 0x000fea0003800200 */
.L_x_1537:
[----:B------:R-:W-:Y:S01]  /*85b0*/  I2FP.F32.U32 R72, R7 ;  /* 0x0000000700487245 */ /* 0x000fe20000201000 */
[----:B------:R-:W-:Y:S01]  /*85c0*/  HADD2.F32 R76, -RZ, R70.H0_H0 ;  /* 0x20000046ff4c7230 */ /* 0x000fe20000004100 */
[----:B------:R-:W-:Y:S01]  /*85d0*/  BSSY.RECONVERGENT B1, `(.L_x_1542) ;  /* 0x0000062000017945 */ /* 0x000fe20003800200 */
[----:B------:R-:W-:Y:S02]  /*85e0*/  @P1 HADD2.F32 R73, -RZ, R66.H0_H0 ;  /* 0x20000042ff491230 */ /* 0x000fe40000004100 */
[----:B------:R-:W-:Y:S01]  /*85f0*/  FFMA.FTZ R72, R72, R83, 1.1641532182693481445e-10 ;  /* 0x2f00000048487423 */ /* 0x000fe20000010053 */
[----:B------:R-:W-:-:S04]  /*8600*/  FMUL.FTZ R76, R76, R107 ;  /* 0x0000006b4c4c7220 */ /* 0x000fc80000410000 */
[----:B------:R-:W-:-:S04]  /*8610*/  FSETP.GTU.FTZ.AND P3, PT, R72, R119, PT ;  /* 0x000000774800720b */ /* 0x000fc80003f7c000 */
[----:B------:R-:W-:Y:S01]  /*8620*/  FSEL R7, R76, RZ, !P3 ;  /* 0x000000ff4c077208 */ /* 0x000fe20005800000 */
[----:B------:R-:W-:Y:S01]  /*8630*/  IMAD.MOV.U32 R76, RZ, RZ, 0x2 ;  /* 0x00000002ff4c7424 */ /* 0x000fe200078e00ff */
[----:B------:R-:W-:Y:S02]  /*8640*/  SEL R80, RZ, 0x1, P3 ;  /* 0x00000001ff507807 */ /* 0x000fe40001800000 */
[----:B------:R-:W-:Y:S01]  /*8650*/  ISETP.NE.AND P3, PT, R77, 0x1, PT ;  /* 0x000000014d00780c */ /* 0x000fe20003f65270 */
[----:B------:R-:W-:Y:S01]  /*8660*/  FADD.FTZ R82, R82, R7 ;  /* 0x0000000752527221 */ /* 0x000fe20000010000 */
[----:B------:R-:W-:-:S03]  /*8670*/  MOV R7, R10 ;  /* 0x0000000a00077202 */ /* 0x000fc60000000f00 */
[--C-:B------:R-:W-:Y:S01]  /*8680*/  @P1 FADD.FTZ R96, R73, R82.reuse ;  /* 0x0000005249601221 */ /* 0x100fe20000010000 */
[----:B------:R-:W-:-:S05]  /*8690*/  @!P1 IMAD.MOV.U32 R96, RZ, RZ, R82 ;  /* 0x000000ffff609224 */ /* 0x000fca00078e0052 */
[----:B------:R-:W-:Y:S02]  /*86a0*/  F2FP.F16.F32.PACK_AB R118, RZ, R96 ;  /* 0x00000060ff76723e */ /* 0x000fe400000000ff */
        /* <DEDUP_REMOVED lines=9> */
.L_x_1544:
        /* <DEDUP_REMOVED lines=13> */
.L_x_1546:
[----:B------:R-:W-:Y:S05]  /*8810*/  BSYNC.RECONVERGENT B2 ;  /* 0x0000000000027941 */ /* 0x000fea0003800200 */
.L_x_1545:
        /* <DEDUP_REMOVED lines=61> */
.L_x_1543:
[----:B------:R-:W-:Y:S05]  /*8bf0*/  BSYNC.RECONVERGENT B1 ;  /* 0x0000000000017941 */ /* 0x000fea0003800200 */
.L_x_1542:
[----:B------:R-:W-:Y:S01]  /*8c00*/  I2FP.F32.U32 R72, R7 ;  /* 0x0000000700487245 */ /* 0x000fe20000201000 */
[----:B------:R-:W-:Y:S01]  /*8c10*/  HADD2.F32 R74, -RZ, R74.H1_H1 ;  /* 0x3000004aff4a7230 */ /* 0x000fe20000004100 */
        /* <DEDUP_REMOVED lines=18> */
.L_x_1549:
        /* <DEDUP_REMOVED lines=13> */
.L_x_1551:
[----:B------:R-:W-:Y:S05]  /*8e10*/  BSYNC.RECONVERGENT B2 ;  /* 0x0000000000027941 */ /* 0x000fea0003800200 */
.L_x_1550:
        /* <DEDUP_REMOVED lines=61> */
.L_x_1548:
[----:B------:R-:W-:Y:S05]  /*91f0*/  BSYNC.RECONVERGENT B1 ;  /* 0x0000000000017941 */ /* 0x000fea0003800200 */
.L_x_1547:
[----:B------:R-:W-:Y:S01]  /*9200*/  I2FP.F32.U32 R72, R7 ;  /* 0x0000000700487245 */ /* 0x000fe20000201000 */
[----:B------:R-:W-:Y:S01]  /*9210*/  HADD2.F32 R76, -RZ, R70.H1_H1 ;  /* 0x30000046ff4c7230 */ /* 0x000fe20000004100 */
[----:B------:R-:W-:Y:S01]  /*9220*/  BSSY.RECONVERGENT B1, `(.L_x_1552) ;  /* 0x0000062000017945 */ /* 0x000fe20003800200 */
[----:B------:R-:W-:Y:S02]  /*9230*/  @P1 HADD2.F32 R101, -RZ, R66.H1_H1 ;  /* 0x30000042ff651230 */ /* 0x000fe40000004100 */
        /* <DEDUP_REMOVED lines=21> */
.L_x_1554:
        /* <DEDUP_REMOVED lines=13> */
.L_x_1556:
[----:B------:R-:W-:Y:S05]  /*9460*/  BSYNC.RECONVERGENT B2 ;  /* 0x0000000000027941 */ /* 0x000fea0003800200 */
.L_x_1555:
        /* <DEDUP_REMOVED lines=61> */
.L_x_1553:
[----:B------:R-:W-:Y:S05]  /*9840*/  BSYNC.RECONVERGENT B1 ;  /* 0x0000000000017941 */ /* 0x000fea0003800200 */
.L_x_1552:
[----:B------:R-:W-:Y:S01]  /*9850*/  I2FP.F32.U32 R72, R7 ;  /* 0x0000000700487245 */ /* 0x000fe20000201000 */
[----:B------:R-:W-:Y:S01]  /*9860*/  HADD2.F32 R74, -RZ, R75.H0_H0 ;  /* 0x2000004bff4a7230 */ /* 0x000fe20000004100 */
        /* <DEDUP_REMOVED lines=18> */
.L_x_1559:
        /* <DEDUP_REMOVED lines=13> */
.L_x_1561:
[----:B------:R-:W-:Y:S05]  /*9a60*/  BSYNC.RECONVERGENT B2 ;  /* 0x0000000000027941 */ /* 0x000fea0003800200 */
.L_x_1560:
        /* <DEDUP_REMOVED lines=61> */
.L_x_1558:
[----:B------:R-:W-:Y:S05]  /*9e40*/  BSYNC.RECONVERGENT B1 ;  /* 0x0000000000017941 */ /* 0x000fea0003800200 */
.L_x_1557:
        /* <DEDUP_REMOVED lines=8> */
[----:B------:R-:W-:Y:S01]  /*9ed0*/  HFMA2 R76, -RZ, RZ, 0, 1.1920928955078125e-07 ;  /* 0x00000002ff4c7431 */ /* 0x000fe200000001ff */
[----:B------:R-:W-:Y:S02]  /*9ee0*/  SEL R82, RZ, 0x1, P5 ;  /* 0x00000001ff527807 */ /* 0x000fe40002800000 */
[----:B------:R-:W-:Y:S01]  /*9ef0*/  ISETP.NE.AND P5, PT, R73, 0x1, PT ;  /* 0x000000014900780c */ /* 0x000fe20003fa5270 */
[----:B------:R-:W-:Y:S01]  /*9f00*/  FADD.FTZ R74, R74, R7 ;  /* 0x000000074a4a7221 */ /* 0x000fe20000010000 */
[----:B------:R-:W-:-:S03]  /*9f10*/  IMAD.MOV.U32 R7, RZ, RZ, R10 ;  /* 0x000000ffff077224 */ /* 0x000fc600078e000a */
        /* <DEDUP_REMOVED lines=12> */
.L_x_1564:
        /* <DEDUP_REMOVED lines=13> */
.L_x_1566:
[----:B------:R-:W-:Y:S05]  /*a0b0*/  BSYNC.RECONVERGENT B2 ;  /* 0x0000000000027941 */ /* 0x000fea0003800200 */
.L_x_1565:
        /* <DEDUP_REMOVED lines=61> */
.L_x_1563:
[----:B------:R-:W-:Y:S05]  /*a490*/  BSYNC.RECONVERGENT B1 ;  /* 0x0000000000017941 */ /* 0x000fea0003800200 */
.L_x_1562:
        /* <DEDUP_REMOVED lines=20> */
.L_x_1569:
        /* <DEDUP_REMOVED lines=15> */
.L_x_1571:
[----:B------:R-:W-:Y:S05]  /*a6d0*/  BSYNC.RECONVERGENT B2 ;  /* 0x0000000000027941 */ /* 0x000fea0003800200 */
.L_x_1570:
        /* <DEDUP_REMOVED lines=51> */
[----:B------:R-:W-:Y:S01]  /*aa10*/  HFMA2 R7, -RZ, RZ, 0, 0 ;  /* 0x00000000ff077431 */ /* 0x000fe200000001ff */
[----:B------:R-:W-:Y:S01]  /*aa20*/  LOP3.LUT R72, R72, UR5, R77, 0x96, !PT ;  /* 0x0000000548487c12 */ /* 0x000fe2000f8e964d */
[----:B------:R-:W-:Y:S01]  /*aa30*/  UIADD3 UR5, UPT, UPT, UR10, -0x700cb87f, URZ ;  /* 0x8ff347810a057890 */ /* 0x000fe2000fffe0ff */
[----:B------:R-:W-:-:S04]  /*aa40*/  IMAD.WIDE.U32 R74, R74, -0x326172a9, RZ ;  /* 0xcd9e8d574a4a7825 */ /* 0x000fc800078e00ff */
[----:B------:R-:W-:Y:S01]  /*aa50*/  IMAD.WIDE.U32 R72, R72, -0x2daee0ad, RZ ;  /* 0xd2511f5348487825 */ /* 0x000fe200078e00ff */
[----:B------:R-:W-:Y:S02]  /*aa60*/  LOP3.LUT R5, R76, UR5, R75, 0x96, !PT ;  /* 0x000000054c057c12 */ /* 0x000fe4000f8e964b */
[----:B------:R-:W-:Y:S02]  /*aa70*/  MOV R10, R74 ;  /* 0x0000004a000a7202 */ /* 0x000fe40000000f00 */
[----:B------:R-:W-:Y:S01]  /*aa80*/  LOP3.LUT R6, R6, UR6, R73, 0x96, !PT ;  /* 0x0000000606067c12 */ /* 0x000fe2000f8e9649 */
[----:B------:R-:W-:Y:S02]  /*aa90*/  IMAD.MOV.U32 R73, RZ, RZ, R112 ;  /* 0x000000ffff497224 */ /* 0x000fe400078e0070 */
[----:B------:R-:W-:-:S07]  /*aaa0*/  IMAD.MOV.U32 R112, RZ, RZ, R72 ;  /* 0x000000ffff707224 */ /* 0x000fce00078e0048 */
.L_x_1568:
[----:B------:R-:W-:Y:S05]  /*aab0*/  BSYNC.RECONVERGENT B1 ;  /* 0x0000000000017941 */ /* 0x000fea0003800200 */
.L_x_1567:
[----:B------:R-:W-:Y:S01]  /*aac0*/  I2FP.F32.U32 R72, R73 ;  /* 0x0000004900487245 */ /* 0x000fe20000201000 */
[----:B------:R-:W-:Y:S01]  /*aad0*/  HADD2.F32 R74, -RZ, R71.H1_H1 ;  /* 0x30000047ff4a7230 */ /* 0x000fe20000004100 */
[----:B------:R-:W-:-:S03]  /*aae0*/  PRMT R73, R115, 0x5410, R117 ;  /* 0x0000541073497816 */ /* 0x000fc60000000075 */
[----:B------:R-:W-:Y:S01]  /*aaf0*/  FFMA.FTZ R72, R72, R83, 1.1641532182693481445e-10 ;  /* 0x2f00000048487423 */ /* 0x000fe20000010053 */
[----:B------:R-:W-:-:S04]  /*ab00*/  FMUL.FTZ R74, R74, R107 ;  /* 0x0000006b4a4a7220 */ /* 0x000fc80000410000 */
[----:B------:R-:W-:Y:S01]  /*ab10*/  FSETP.GTU.FTZ.AND P6, PT, R72, R119, PT ;  /* 0x000000774800720b */ /* 0x000fe20003fdc000 */
[----:B------:R-:W-:-:S03]  /*ab20*/  @P1 HADD2.F32 R72, -RZ, R67.H1_H1 ;  /* 0x30000043ff481230 */ /* 0x000fc60000004100 */
[----:B------:R-:W-:Y:S02]  /*ab30*/  FSEL R74, R74, RZ, !P6 ;  /* 0x000000ff4a4a7208 */ /* 0x000fe40007000000 */
[----:B------:R-:W-:-:S03]  /*ab40*/  SEL R83, RZ, 0x1, P6 ;  /* 0x00000001ff537807 */ /* 0x000fc60003000000 */
[----:B------:R-:W-:Y:S01]  /*ab50*/  FADD.FTZ R121, R121, R74 ;  /* 0x0000004a79797221 */ /* 0x000fe20000010000 */
[----:B------:R-:W-:-:S03]  /*ab60*/  PRMT R74, R118, 0x5410, R120 ;  /* 0x00005410764a7816 */ /* 0x000fc60000000078 */
[--C-:B------:R-:W-:Y:S01]  /*ab70*/  @P1 FADD.FTZ R107, R72, R121.reuse ;  /* 0x00000079486b1221 */ /* 0x100fe20000010000 */
[----:B------:R-:W-:Y:S01]  /*ab80*/  @!P1 IMAD.MOV.U32 R107, RZ, RZ, R121 ;  /* 0x000000ffff6b9224 */ /* 0x000fe200078e0079 */
[----:B------:R-:W-:-:S04]  /*ab90*/  PRMT R72, R78, 0x5410, R79 ;  /* 0x000054104e487816 */ /* 0x000fc8000000004f */
[----:B------:R-:W-:-:S04]  /*aba0*/  F2FP.F16.F32.PACK_AB R75, RZ, R107 ;  /* 0x0000006bff4b723e */ /* 0x000fc800000000ff */
[----:B------:R-:W-:-:S07]  /*abb0*/  PRMT R75, R116, 0x5410, R75 ;  /* 0x00005410744b7816 */ /* 0x000fce000000004b */
.L_x_1491:
[----:B------:R-:W0:Y:S01]  /*abc0*/  LDC.64 R78, c[0x0][0x3a8] ;  /* 0x0000ea00ff4e7b82 */ /* 0x000e220000000a00 */
[----:B------:R-:W-:Y:S02]  /*abd0*/  ISETP.NE.AND P6, PT, R111, RZ, PT ;  /* 0x000000ff6f00720c */ /* 0x000fe40003fc5270 */
[----:B------:R-:W-:Y:S02]  /*abe0*/  ISETP.NE.AND P1, PT, R110, RZ, PT ;  /* 0x000000ff6e00720c */ /* 0x000fe40003f25270 */
[----:B------:R-:W-:Y:S02]  /*abf0*/  SEL R111, RZ, 0x1000000, !P5 ;  /* 0x01000000ff6f7807 */ /* 0x000fe40006800000 */
[----:B------:R-:W-:Y:S01]  /*ac00*/  SEL R110, RZ, 0x10000, !P4 ;  /* 0x00010000ff6e7807 */ /* 0x000fe20006000000 */
[----:B------:R-:W1:Y:S01]  /*ac10*/  LDC.64 R76, c[0x0][0x3b0] ;  /* 0x0000ec00ff4c7b82 */ /* 0x000e620000000a00 */
[----:B------:R-:W-:Y:S02]  /*ac20*/  SEL R115, RZ, 0x100, !P3 ;  /* 0x00000100ff737807 */ /* 0x000fe40005800000 */
[----:B------:R-:W-:-:S02]  /*ac30*/  ISETP.NE.AND P5, PT, R113, RZ, PT ;  /* 0x000000ff7100720c */ /* 0x000fc40003fa5270 */
[----:B------:R-:W-:Y:S02]  /*ac40*/  ISETP.NE.AND P4, PT, R114, RZ, PT ;  /* 0x000000ff7200720c */ /* 0x000fe40003f85270 */
[----:B------:R-:W-:Y:S02]  /*ac50*/  LOP3.LUT R115, R115, R111, R110, 0xfe, !PT ;  /* 0x0000006f73737212 */ /* 0x000fe400078efe6e */
[----:B------:R-:W-:Y:S02]  /*ac60*/  SEL R113, RZ, 0x1000000, !P4 ;  /* 0x01000000ff717807 */ /* 0x000fe40006000000 */
[----:B------:R-:W-:Y:S02]  /*ac70*/  SEL R111, RZ, 0x10000, !P5 ;  /* 0x00010000ff6f7807 */ /* 0x000fe40006800000 */
[----:B------:R-:W-:Y:S02]  /*ac80*/  SEL R110, RZ, 0x100, !P6 ;  /* 0x00000100ff6e7807 */ /* 0x000fe40007000000 */
        /* <DEDUP_REMOVED lines=30> */
.L_x_1572:
[----:B0-----:R-:W-:Y:S01]  /*ae70*/  MOV R110, R112 ;  /* 0x00000070006e7202 */ /* 0x001fe20000000f00 */
[----:B------:R-:W-:-:S07]  /*ae80*/  VIADD R77, R9, 0x100 ;  /* 0x00000100094d7836 */ /* 0x000fce0000000000 */
.L_x_1449:
[----:B0-----:R-:W-:Y:S05]  /*ae90*/  BSYNC.RECONVERGENT B0 ;  /* 0x0000000000007941 */ /* 0x001fea0003800200 */
.L_x_1448:
        /* <DEDUP_REMOVED lines=34> */
.L_x_1578:
        /* <DEDUP_REMOVED lines=13> */
.L_x_1580:
[----:B------:R-:W-:Y:S05]  /*b190*/  BSYNC.RECONVERGENT B2 ;  /* 0x0000000000027941 */ /* 0x000fea0003800200 */
.L_x_1579:
        /* <DEDUP_REMOVED lines=59> */
[----:B------:R-:W-:-:S07]  /*b550*/  IMAD.MOV.U32 R13, RZ, RZ, RZ ;  /* 0x000000ffff0d7224 */ /* 0x000fce00078e00ff */
.L_x_1577:
[----:B------:R-:W-:Y:S05]  /*b560*/  BSYNC.RECONVERGENT B1 ;  /* 0x0000000000017941 */ /* 0x000fea0003800200 */
.L_x_1576:
        /* <DEDUP_REMOVED lines=8> */
[----:B------:R-:W-:-:S05]  /*b5f0*/  FFMA.FTZ R7, R7, R108, 1.1641532182693481445e-10 ;  /* 0x2f00000007077423 */ /* 0x000fca000001006c */
[----:B0-----:R-:W-:Y:S01]  /*b600*/  FSETP.GTU.FTZ.AND P2, PT, R7, R118, PT ;  /* 0x000000760700720b */ /* 0x001fe20003f5c000 */
[----:B------:R-:W-:-:S03]  /*b610*/  IMAD.MOV.U32 R7, RZ, RZ, R10 ;  /* 0x000000ffff077224 */ /* 0x000fc600078e000a */
        /* <DEDUP_REMOVED lines=13> */
.L_x_1583:
        /* <DEDUP_REMOVED lines=13> */
.L_x_1585:
[----:B------:R-:W-:Y:S05]  /*b7c0*/  BSYNC.RECONVERGENT B2 ;  /* 0x0000000000027941 */ /* 0x000fea0003800200 */
.L_x_1584:
        /* <DEDUP_REMOVED lines=61> */
.L_x_1582:
[----:B------:R-:W-:Y:S05]  /*bba0*/  BSYNC.RECONVERGENT B1 ;  /* 0x0000000000017941 */ /* 0x000fea0003800200 */
.L_x_1581:
[----:B------:R-:W-:Y:S01]  /*bbb0*/  I2FP.F32.U32 R7, R7 ;  /* 0x0000000700077245 */ /* 0x000fe20000201000 */
[----:B------:R-:W-:Y:S01]  /*bbc0*/  HADD2.F32 R12, -RZ, R68.H0_H0 ;  /* 0x20000044ff0c7230 */ /* 0x000fe20000004100 */
[----:B------:R-:W-:Y:S01]  /*bbd0*/  ISETP.NE.AND P3, PT, R14, 0x1, PT ;  /* 0x000000010e00780c */ /* 0x000fe20003f65270 */
[----:B------:R-:W-:Y:S01]  /*bbe0*/  @P1 HADD2.F32 R13, -RZ, R64.H0_H0 ;  /* 0x20000040ff0d1230 */ /* 0x000fe20000004100 */
[----:B------:R-:W-:Y:S01]  /*bbf0*/  BSSY.RECONVERGENT B1, `(.L_x_1586) ;  /* 0x0000060000017945 */ /* 0x000fe20003800200 */
[----:B------:R-:W-:Y:S01]  /*bc00*/  FFMA.FTZ R7, R7, R108, 1.1641532182693481445e-10 ;  /* 0x2f00000007077423 */ /* 0x000fe2000001006c */
[----:B------:R-:W-:Y:S01]  /*bc10*/  FMUL.FTZ R12, R12, R117 ;  /* 0x000000750c0c7220 */ /* 0x000fe20000410000 */
[----:B------:R-:W-:-:S03]  /*bc20*/  IMAD.MOV.U32 R15, RZ, RZ, 0x2 ;  /* 0x00000002ff0f7424 */ /* 0x000fc600078e00ff */
[----:B------:R-:W-:-:S04]  /*bc30*/  FSETP.GTU.FTZ.AND P2, PT, R7, R118, PT ;  /* 0x000000760700720b */ /* 0x000fc80003f5c000 */
[----:B------:R-:W-:Y:S02]  /*bc40*/  FSEL R7, R12, RZ, !P2 ;  /* 0x000000ff0c077208 */ /* 0x000fe40005000000 */
[----:B------:R-:W-:-:S03]  /*bc50*/  SEL R12, RZ, 0x1, P2 ;  /* 0x00000001ff0c7807 */ /* 0x000fc60001000000 */
[----:B------:R-:W-:Y:S01]  /*bc60*/  FADD.FTZ R80, R80, R7 ;  /* 0x0000000750507221 */ /* 0x000fe20000010000 */
[----:B------:R-:W-:-:S03]  /*bc70*/  IMAD.MOV.U32 R7, RZ, RZ, R10 ;  /* 0x000000ffff077224 */ /* 0x000fc600078e000a */
[----:B------:R-:W-:Y:S01]  /*bc80*/  @P1 FADD.FTZ R84, R13, R80 ;  /* 0x000000500d541221 */ /* 0x000fe20000010000 */
[----:B------:R-:W-:-:S04]  /*bc90*/  @!P1 MOV R84, R80 ;  /* 0x0000005000549202 */ /* 0x000fc80000000f00 */
        /* <DEDUP_REMOVED lines=10> */
.L_x_1588:
        /* <DEDUP_REMOVED lines=13> */
.L_x_1590:
[----:B------:R-:W-:Y:S05]  /*be10*/  BSYNC.RECONVERGENT B2 ;  /* 0x0000000000027941 */ /* 0x000fea0003800200 */
.L_x_1589:
        /* <DEDUP_REMOVED lines=61> */
.L_x_1587:
[----:B------:R-:W-:Y:S05]  /*c1f0*/  BSYNC.RECONVERGENT B1 ;  /* 0x0000000000017941 */ /* 0x000fea0003800200 */
.L_x_1586:
[----:B------:R-:W-:Y:S01]  /*c200*/  I2FP.F32.U32 R7, R7 ;  /* 0x0000000700077245 */ /* 0x000fe20000201000 */
[----:B------:R-:W-:Y:S01]  /*c210*/  HADD2.F32 R72, -RZ, R72.H1_H1 ;  /* 0x30000048ff487230 */ /* 0x000fe20000004100 */
[----:B------:R-:W-:Y:S01]  /*c220*/  ISETP.NE.AND P2, PT, R15, 0x1, PT ;  /* 0x000000010f00780c */ /* 0x000fe20003f45270 */
[----:B------:R-:W-:Y:S01]  /*c230*/  BSSY.RECONVERGENT B1, `(.L_x_1591) ;  /* 0x000005d000017945 */ /* 0x000fe20003800200 */
[----:B------:R-:W-:Y:S02]  /*c240*/  HFMA2 R80, -RZ, RZ, 0, 1.1920928955078125e-07 ;  /* 0x00000002ff507431 */ /* 0x000fe400000001ff */
[----:B------:R-:W-:Y:S01]  /*c250*/  FFMA.FTZ R7, R7, R108, 1.1641532182693481445e-10 ;  /* 0x2f00000007077423 */ /* 0x000fe2000001006c */
[----:B------:R-:W-:-:S04]  /*c260*/  FMUL.FTZ R13, R72, R117 ;  /* 0x00000075480d7220 */ /* 0x000fc80000410000 */
[----:B------:R-:W-:Y:S01]  /*c270*/  FSETP.GTU.FTZ.AND P3, PT, R7, R118, PT ;  /* 0x000000760700720b */ /* 0x000fe20003f7c000 */
        /* <DEDUP_REMOVED lines=13> */
.L_x_1593:
        /* <DEDUP_REMOVED lines=13> */
.L_x_1595:
[----:B------:R-:W-:Y:S05]  /*c420*/  BSYNC.RECONVERGENT B2 ;  /* 0x0000000000027941 */ /* 0x000fea0003800200 */
.L_x_1594:
        /* <DEDUP_REMOVED lines=61> */
.L_x_1592:
[----:B------:R-:W-:Y:S05]  /*c800*/  BSYNC.RECONVERGENT B1 ;  /* 0x0000000000017941 */ /* 0x000fea0003800200 */
.L_x_1591:
[----:B------:R-:W-:Y:S01]  /*c810*/  I2FP.F32.U32 R7, R7 ;  /* 0x0000000700077245 */ /* 0x000fe20000201000 */
[----:B------:R-:W-:Y:S01]  /*c820*/  HADD2.F32 R14, -RZ, R68.H1_H1 ;  /* 0x30000044ff0e7230 */ /* 0x000fe20000004100 */
[----:B------:R-:W-:Y:S01]  /*c830*/  BSSY.RECONVERGENT B1, `(.L_x_1596) ;  /* 0x0000062000017945 */ /* 0x000fe20003800200 */
[----:B------:R-:W-:Y:S02]  /*c840*/  @P1 HADD2.F32 R72, -RZ, R64.H1_H1 ;  /* 0x30000040ff481230 */ /* 0x000fe40000004100 */
[----:B------:R-:W-:Y:S02]  /*c850*/  HFMA2 R15, -RZ, RZ, 0, 1.1920928955078125e-07 ;  /* 0x00000002ff0f7431 */ /* 0x000fe400000001ff */
[----:B------:R-:W-:Y:S01]  /*c860*/  FFMA.FTZ R7, R7, R108, 1.1641532182693481445e-10 ;  /* 0x2f00000007077423 */ /* 0x000fe2000001006c */
[----:B------:R-:W-:-:S04]  /*c870*/  FMUL.FTZ R14, R14, R117 ;  /* 0x000000750e0e7220 */ /* 0x000fc80000410000 */
[----:B------:R-:W-:-:S04]  /*c880*/  FSETP.GTU.FTZ.AND P2, PT, R7, R118, PT ;  /* 0x000000760700720b */ /* 0x000fc80003f5c000 */
[----:B------:R-:W-:-:S05]  /*c890*/  FSEL R14, R14, RZ, !P2 ;  /* 0x000000ff0e0e7208 */ /* 0x000fca0005000000 */
[----:B------:R-:W-:Y:S01]  /*c8a0*/  FADD.FTZ R7, R13, R14 ;  /* 0x0000000e0d077221 */ /* 0x000fe20000010000 */
[----:B------:R-:W-:Y:S02]  /*c8b0*/  SEL R13, RZ, 0x1, P2 ;  /* 0x00000001ff0d7807 */ /* 0x000fe40001000000 */
[----:B------:R-:W-:Y:S01]  /*c8c0*/  ISETP.NE.AND P2, PT, R80, 0x1, PT ;  /* 0x000000015000780c */ /* 0x000fe20003f45270 */
[--C-:B------:R-:W-:Y:S01]  /*c8d0*/  @P1 FADD.FTZ R91, R72, R7.reuse ;  /* 0x00000007485b1221 */ /* 0x100fe20000010000 */
[----:B------:R-:W-:Y:S02]  /*c8e0*/  @!P1 IMAD.MOV.U32 R91, RZ, RZ, R7 ;  /* 0x000000ffff5b9224 */ /* 0x000fe400078e0007 */
[----:B------:R-:W-:-:S03]  /*c8f0*/  IMAD.MOV.U32 R7, RZ, RZ, R10 ;  /* 0x000000ffff077224 */ /* 0x000fc600078e000a */
[----:B------:R-:W-:-:S06]  /*c900*/  F2FP.F16.F32.PACK_AB R79, RZ, R91 ;  /* 0x0000005bff4f723e */ /* 0x000fcc00000000ff */
        /* <DEDUP_REMOVED lines=9> */
.L_x_1598:
        /* <DEDUP_REMOVED lines=13> */
.L_x_1600:
[----:B------:R-:W-:Y:S05]  /*ca70*/  BSYNC.RECONVERGENT B2 ;  /* 0x0000000000027941 */ /* 0x000fea0003800200 */
.L_x_1599:
        /* <DEDUP_REMOVED lines=61> */
.L_x_1597:
[----:B------:R-:W-:Y:S05]  /*ce50*/  BSYNC.RECONVERGENT B1 ;  /* 0x0000000000017941 */ /* 0x000fea0003800200 */
.L_x_1596:
[----:B------:R-:W-:Y:S01]  /*ce60*/  I2FP.F32.U32 R7, R7 ;  /* 0x0000000700077245 */ /* 0x000fe20000201000 */
[----:B------:R-:W-:Y:S01]  /*ce70*/  HADD2.F32 R14, -RZ, R73.H0_H0 ;  /* 0x20000049ff0e7230 */ /* 0x000fe20000004100 */
        /* <DEDUP_REMOVED lines=19> */
.L_x_1603:
        /* <DEDUP_REMOVED lines=13> */
.L_x_1605:
[----:B------:R-:W-:Y:S05]  /*d080*/  BSYNC.RECONVERGENT B2 ;  /* 0x0000000000027941 */ /* 0x000fea0003800200 */
.L_x_1604:
        /* <DEDUP_REMOVED lines=61> */
.L_x_1602:
[----:B------:R-:W-:Y:S05]  /*d460*/  BSYNC.RECONVERGENT B1 ;  /* 0x0000000000017941 */ /* 0x000fea0003800200 */
.L_x_1601:
        /* <DEDUP_REMOVED lines=25> */
.L_x_1608:
        /* <DEDUP_REMOVED lines=13> */
.L_x_1610:
[----:B------:R-:W-:Y:S05]  /*d6d0*/  BSYNC.RECONVERGENT B2 ;  /* 0x0000000000027941 */ /* 0x000fea0003800200 */
.L_x_1609:
        /* <DEDUP_REMOVED lines=61> */
.L_x_1607:
[----:B------:R-:W-:Y:S05]  /*dab0*/  BSYNC.RECONVERGENT B1 ;  /* 0x0000000000017941 */ /* 0x000fea0003800200 */
.L_x_1606:
[----:B------:R-:W-:Y:S01]  /*dac0*/  I2FP.F32.U32 R7, R7 ;  /* 0x0000000700077245 */ /* 0x000fe20000201000 */
[----:B------:R-:W-:Y:S01]  /*dad0*/  HADD2.F32 R72, -RZ, R73.H1_H1 ;  /* 0x30000049ff487230 */ /* 0x000fe20000004100 */
[----:B------:R-:W-:Y:S01]  /*dae0*/  BSSY.RECONVERGENT B1, `(.L_x_1611) ;  /* 0x000005e000017945 */ /* 0x000fe20003800200 */
[----:B------:R-:W-:Y:S02]  /*daf0*/  IMAD.MOV.U32 R82, RZ, RZ, 0x2 ;  /* 0x00000002ff527424 */ /* 0x000fe400078e00ff */
[----:B------:R-:W-:Y:S01]  /*db00*/  FFMA.FTZ R7, R7, R108, 1.1641532182693481445e-10 ;  /* 0x2f00000007077423 */ /* 0x000fe2000001006c */
[----:B------:R-:W-:Y:S01]  /*db10*/  FMUL.FTZ R15, R72, R117 ;  /* 0x00000075480f7220 */ /* 0x000fe20000410000 */
[----:B------:R-:W-:-:S03]  /*db20*/  IMAD.MOV.U32 R73, RZ, RZ, R10 ;  /* 0x000000ffff497224 */ /* 0x000fc600078e000a */
        /* <DEDUP_REMOVED lines=14> */
.L_x_1613:
        /* <DEDUP_REMOVED lines=13> */
.L_x_1615:
[----:B------:R-:W-:Y:S05]  /*dce0*/  BSYNC.RECONVERGENT B2 ;  /* 0x0000000000027941 */ /* 0x000fea0003800200 */
.L_x_1614:
        /* <DEDUP_REMOVED lines=8> */
[----:B------:R-:W-:Y:S02]  /*dd70*/  UIADD3 UR5, UPT, UPT, UR10, 0x3c6ef372, URZ ;  /* 0x3c6ef3720a057890 */ /* 0x000fe4000fffe0ff */
[----:B------:R-:W-:Y:S01]  /*dd80*/  IMAD.MOV.U32 R82, RZ, RZ, RZ ;  /* 0x000000ffff527224 */ /* 0x000fe200078e00ff */
        /* <DEDUP_REMOVED lines=51> */
.L_x_1612:
[----:B------:R-:W-:Y:S05]  /*e0c0*/  BSYNC.RECONVERGENT B1 ;  /* 0x0000000000017941 */ /* 0x000fea0003800200 */
.L_x_1611:
[----:B------:R-:W-:Y:S01]  /*e0d0*/  I2FP.F32.U32 R7, R73 ;  /* 0x0000004900077245 */ /* 0x000fe20000201000 */
[----:B------:R-:W-:Y:S01]  /*e0e0*/  HADD2.F32 R72, -RZ, R69.H1_H1 ;  /* 0x30000045ff487230 */ /* 0x000fe20000004100 */
[----:B------:R-:W-:Y:S01]  /*e0f0*/  BSSY.RECONVERGENT B1, `(.L_x_1616) ;  /* 0x0000063000017945 */ /* 0x000fe20003800200 */
[----:B------:R-:W-:Y:S02]  /*e100*/  @P1 HADD2.F32 R80, -RZ, R65.H1_H1 ;  /* 0x30000041ff501230 */ /* 0x000fe40000004100 */
[----:B------:R-:W-:Y:S01]  /*e110*/  FFMA.FTZ R7, R7, R108, 1.1641532182693481445e-10 ;  /* 0x2f00000007077423 */ /* 0x000fe2000001006c */
[----:B------:R-:W-:Y:S01]  /*e120*/  FMUL.FTZ R72, R72, R117 ;  /* 0x0000007548487220 */ /* 0x000fe20000410000 */
[----:B------:R-:W-:-:S03]  /*e130*/  IMAD.MOV.U32 R73, RZ, RZ, R10 ;  /* 0x000000ffff497224 */ /* 0x000fc600078e000a */
[----:B------:R-:W-:-:S04]  /*e140*/  FSETP.GTU.FTZ.AND P2, PT, R7, R118, PT ;  /* 0x000000760700720b */ /* 0x000fc80003f5c000 */
        /* <DEDUP_REMOVED lines=18> */
.L_x_1618:
        /* <DEDUP_REMOVED lines=13> */
.L_x_1620:
[----:B------:R-:W-:Y:S05]  /*e340*/  BSYNC.RECONVERGENT B2 ;  /* 0x0000000000027941 */ /* 0x000fea0003800200 */
.L_x_1619:
        /* <DEDUP_REMOVED lines=59> */
[----:B------:R-:W-:Y:S01]  /*e700*/  MOV R73, R112 ;  /* 0x0000007000497202 */ /* 0x000fe20000000f00 */
[----:B------:R-:W-:-:S07]  /*e710*/  IMAD.MOV.U32 R112, RZ, RZ, R72 ;  /* 0x000000ffff707224 */ /* 0x000fce00078e0048 */
.L_x_1617:
[----:B------:R-:W-:Y:S05]  /*e720*/  BSYNC.RECONVERGENT B1 ;  /* 0x0000000000017941 */ /* 0x000fea0003800200 */
.L_x_1616:
        /* <DEDUP_REMOVED lines=20> */
.L_x_1623:
        /* <DEDUP_REMOVED lines=13> */
.L_x_1625:
[----:B------:R-:W-:Y:S05]  /*e940*/  BSYNC.RECONVERGENT B2 ;  /* 0x0000000000027941 */ /* 0x000fea0003800200 */
.L_x_1624:
        /* <DEDUP_REMOVED lines=61> */
.L_x_1622:
[----:B------:R-:W-:Y:S05]  /*ed20*/  BSYNC.RECONVERGENT B1 ;  /* 0x0000000000017941 */ /* 0x000fea0003800200 */
.L_x_1621:
[----:B------:R-:W-:Y:S01]  /*ed30*/  I2FP.F32.U32 R7, R73 ;  /* 0x0000004900077245 */ /* 0x000fe20000201000 */
[----:B------:R-:W-:Y:S01]  /*ed40*/  HADD2.F32 R72, -RZ, R70.H0_H0 ;  /* 0x20000046ff487230 */ /* 0x000fe20000004100 */
[----:B------:R-:W-:Y:S01]  /*ed50*/  BSSY.RECONVERGENT B1, `(.L_x_1626) ;  /* 0x0000062000017945 */ /* 0x000fe20003800200 */
[----:B------:R-:W-:Y:S02]  /*ed60*/  @P1 HADD2.F32 R73, -RZ, R66.H0_H0 ;  /* 0x20000042ff491230 */ /* 0x000fe40000004100 */
        /* <DEDUP_REMOVED lines=8> */
[--C-:B------:R-:W-:Y:S01]  /*edf0*/  @P1 FADD.FTZ R98, R73, R82.reuse ;  /* 0x0000005249621221 */ /* 0x100fe20000010000 */
[----:B------:R-:W-:Y:S02]  /*ee00*/  @!P1 IMAD.MOV.U32 R98, RZ, RZ, R82 ;  /* 0x000000ffff629224 */ /* 0x000fe400078e0052 */
[----:B------:R-:W-:-:S03]  /*ee10*/  HFMA2 R82, -RZ, RZ, 0, 1.1920928955078125e-07 ;  /* 0x00000002ff527431 */ /* 0x000fc600000001ff */
        /* <DEDUP_REMOVED lines=10> */
.L_x_1628:
        /* <DEDUP_REMOVED lines=13> */
.L_x_1630:
[----:B------:R-:W-:Y:S05]  /*ef90*/  BSYNC.RECONVERGENT B2 ;  /* 0x0000000000027941 */ /* 0x000fea0003800200 */
.L_x_1629:
        /* <DEDUP_REMOVED lines=59> */
[----:B------:R-:W-:Y:S02]  /*f350*/  LOP3.LUT R6, R6, UR6, R73, 0x96, !PT ;  /* 0x0000000606067c12 */ /* 0x000fe4000f8e9649 */
[----:B------:R-:W-:-:S07]  /*f360*/  MOV R112, R72 ;  /* 0x0000004800707202 */ /* 0x000fce0000000f00 */
.L_x_1627:
[----:B------:R-:W-:Y:S05]  /*f370*/  BSYNC.RECONVERGENT B1 ;  /* 0x0000000000017941 */ /* 0x000fea0003800200 */
.L_x_1626:
        /* <DEDUP_REMOVED lines=20> */
.L_x_1633:
        /* <DEDUP_REMOVED lines=13> */
.L_x_1635:
[----:B------:R-:W-:Y:S05]  /*f590*/  BSYNC.RECONVERGENT B2 ;  /* 0x0000000000027941 */ /* 0x000fea0003800200 */
.L_x_1634:
        /* <DEDUP_REMOVED lines=59> */
[----:B------:R-:W-:Y:S02]  /*f950*/  IMAD.MOV.U32 R112, RZ, RZ, R72 ;  /* 0x000000ffff707224 */ /* 0x000fe400078e0048 */
[----:B------:R-:W-:-:S07]  /*f960*/  HFMA2 R72, -RZ, RZ, 0, 0 ;  /* 0x00000000ff487431 */ /* 0x000fce00000001ff */
.L_x_1632:
[----:B------:R-:W-:Y:S05]  /*f970*/  BSYNC.RECONVERGENT B1 ;  /* 0x0000000000017941 */ /* 0x000fea0003800200 */
.L_x_1631:
        /* <DEDUP_REMOVED lines=25> */
.L_x_1638:
        /* <DEDUP_REMOVED lines=13> */
.L_x_1640:
[----:B------:R-:W-:Y:S05]  /*fbe0*/  BSYNC.RECONVERGENT B2 ;  /* 0x0000000000027941 */ /* 0x000fea0003800200 */
.L_x_1639:
[----:B------:R-:W-:Y:S01]  /*fbf0*/  IMAD.WIDE.U32 R6, R2, -0x326172a9, RZ ;  /* 0xcd9e8d5702067825 */ /* 0x000fe200078e00ff */
[----:B------:R-:W-:Y:S01]  /*fc00*/  LOP3.LUT R72, R8, UR11, R125, 0x96, !PT ;  /* 0x0000000b08487c12 */ /* 0x000fe2000f8e967d */
[----:B------:R-:W-:Y:S02]  /*fc10*/  UIADD3 UR5, UPT, UPT, UR10, -0x61c88647, URZ ;  /* 0x9e3779b90a057890 */ /* 0x000fe4000fffe0ff */
[----:B------:R-:W-:Y:S01]  /*fc20*/  HFMA2 R82, -RZ, RZ, 0, 0 ;  /* 0x00000000ff527431 */ /* 0x000fe200000001ff */
        /* <DEDUP_REMOVED lines=56> */
[----:B------:R-:W-:-:S07]  /*ffb0*/  LOP3.LUT R6, R6, UR6, R73, 0x96, !PT ;  /* 0x0000000606067c12 */ /* 0x000fce000f8e9649 */
.L_x_1637:
[----:B------:R-:W-:Y:S05]  /*ffc0*/  BSYNC.RECONVERGENT B1 ;  /* 0x0000000000017941 */ /* 0x000fea0003800200 */
.L_x_1636:
        /* <DEDUP_REMOVED lines=20> */
.L_x_1643:
        /* <DEDUP_REMOVED lines=13> */
.L_x_1645:
[----:B------:R-:W-:Y:S05]  /*101e0*/  BSYNC.RECONVERGENT B2 ;  /* 0x0000000000027941 */ /* 0x000fea0003800200 */
.L_x_1644:
        /* <DEDUP_REMOVED lines=61> */
.L_x_1642:
[----:B------:R-:W-:Y:S05]  /*105c0*/  BSYNC.RECONVERGENT B1 ;  /* 0x0000000000017941 */ /* 0x000fea0003800200 */
.L_x_1641:
        /* <DEDUP_REMOVED lines=25> */
.L_x_1648:
        /* <DEDUP_REMOVED lines=13> */
.L_x_1650:
[----:B------:R-:W-:Y:S05]  /*10830*/  BSYNC.RECONVERGENT B2 ;  /* 0x0000000000027941 */ /* 0x000fea0003800200 */
.L_x_1649:
        /* <DEDUP_REMOVED lines=60> */
[----:B------:R-:W-:-:S07]  /*10c00*/  IMAD.MOV.U32 R112, RZ, RZ, R72 ;  /* 0x000000ffff707224 */ /* 0x000fce00078e0048 */
.L_x_1647:
[----:B------:R-:W-:Y:S05]  /*10c10*/  BSYNC.RECONVERGENT B1 ;  /* 0x0000000000017941 */ /* 0x000fea0003800200 */
.L_x_1646:
[----:B------:R-:W-:Y:S01]  /*10c20*/  I2FP.F32.U32 R7, R7 ;  /* 0x0000000700077245 */ /* 0x000fe20000201000 */
[----:B------:R-:W-:Y:S01]  /*10c30*/  HADD2.F32 R72, -RZ, R75.H1_H1 ;  /* 0x3000004bff487230 */ /* 0x000fe20000004100 */
[----:B------:R-:W-:Y:S01]  /*10c40*/  ISETP.NE.AND P6, PT, R74, 0x1, PT ;  /* 0x000000014a00780c */ /* 0x000fe20003fc5270 */
[----:B------:R-:W-:Y:S01]  /*10c50*/  BSSY.RECONVERGENT B1, `(.L_x_1651) ;  /* 0x000005e000017945 */ /* 0x000fe20003800200 */
[----:B------:R-:W-:Y:S02]  /*10c60*/  IMAD.MOV.U32 R75, RZ, RZ, R10 ;  /* 0x000000ffff4b7224 */ /* 0x000fe400078e000a */
[----:B------:R-:W-:Y:S01]  /*10c70*/  FFMA.FTZ R73, R7, R108, 1.1641532182693481445e-10 ;  /* 0x2f00000007497423 */ /* 0x000fe2000001006c */
[----:B------:R-:W-:Y:S01]  /*10c80*/  FMUL.FTZ R72, R72, R117 ;  /* 0x0000007548487220 */ /* 0x000fe20000410000 */
[----:B------:R-:W-:-:S03]  /*10c90*/  HFMA2 R7, -RZ, RZ, 0, 1.1920928955078125e-07 ;  /* 0x00000002ff077431 */ /* 0x000fc600000001ff */
        /* <DEDUP_REMOVED lines=12> */
.L_x_1653:
        /* <DEDUP_REMOVED lines=15> */
.L_x_1655:
[----:B------:R-:W-:Y:S05]  /*10e50*/  BSYNC.RECONVERGENT B2 ;  /* 0x0000000000027941 */ /* 0x000fea0003800200 */
.L_x_1654:
        /* <DEDUP_REMOVED lines=60> */
[----:B------:R-:W-:-:S07]  /*11220*/  MOV R112, R72 ;  /* 0x0000004800707202 */ /* 0x000fce0000000f00 */
.L_x_1652:
[----:B------:R-:W-:Y:S05]  /*11230*/  BSYNC.RECONVERGENT B1 ;  /* 0x0000000000017941 */ /* 0x000fea0003800200 */
.L_x_1651:
[----:B------:R-:W-:Y:S01]  /*11240*/  I2FP.F32.U32 R73, R75 ;  /* 0x0000004b00497245 */ /* 0x000fe20000201000 */
[----:B------:R-:W-:Y:S01]  /*11250*/  HADD2.F32 R72, -RZ, R71.H1_H1 ;  /* 0x30000047ff487230 */ /* 0x000fe20000004100 */
[----:B------:R-:W-:-:S03]  /*11260*/  PRMT R74, R119, 0x5410, R120 ;  /* 0x00005410774a7816 */ /* 0x000fc60000000078 */
[----:B------:R-:W-:Y:S01]  /*11270*/  FFMA.FTZ R73, R73, R108, 1.1641532182693481445e-10 ;  /* 0x2f00000049497423 */ /* 0x000fe2000001006c */
[----:B------:R-:W-:Y:S01]  /*11280*/  FMUL.FTZ R72, R72, R117 ;  /* 0x0000007548487220 */ /* 0x000fe20000410000 */
[----:B------:R-:W-:-:S03]  /*11290*/  @P1 HADD2.F32 R108, -RZ, R67.H1_H1 ;  /* 0x30000043ff6c1230 */ /* 0x000fc60000004100 */
[----:B------:R-:W-:Y:S02]  /*112a0*/  FSETP.GTU.FTZ.AND P6, PT, R73, R118, PT ;  /* 0x000000764900720b */ /* 0x000fe40003fdc000 */
[----:B------:R-:W-:Y:S02]  /*112b0*/  PRMT R73, R83, 0x5410, R116 ;  /* 0x0000541053497816 */ /* 0x000fe40000000074 */
[----:B------:R-:W-:-:S05]  /*112c0*/  FSEL R72, R72, RZ, !P6 ;  /* 0x000000ff48487208 */ /* 0x000fca0007000000 */
[----:B------:R-:W-:Y:S01]  /*112d0*/  FADD.FTZ R121, R121, R72 ;  /* 0x0000004879797221 */ /* 0x000fe20000010000 */
[----:B------:R-:W-:-:S03]  /*112e0*/  SEL R72, RZ, 0x1, P6 ;  /* 0x00000001ff487807 */ /* 0x000fc60003000000 */
[--C-:B------:R-:W-:Y:S01]  /*112f0*/  @P1 FADD.FTZ R108, R108, R121.reuse ;  /* 0x000000796c6c1221 */ /* 0x100fe20000010000 */
[----:B------:R-:W-:Y:S01]  /*11300*/  @!P1 IMAD.MOV.U32 R108, RZ, RZ, R121 ;  /* 0x000000ffff6c9224 */ /* 0x000fe200078e0079 */
[----:B------:R-:W-:Y:S02]  /*11310*/  PRMT R83, R72, 0x7610, R83 ;  /* 0x0000761048537816 */ /* 0x000fe40000000053 */
[----:B------:R-:W-:Y:S02]  /*11320*/  PRMT R72, R78, 0x5410, R79 ;  /* 0x000054104e487816 */ /* 0x000fe4000000004f */
[----:B------:R-:W-:-:S04]  /*11330*/  F2FP.F16.F32.PACK_AB R75, RZ, R108 ;  /* 0x0000006cff4b723e */ /* 0x000fc800000000ff */
[----:B------:R-:W-:Y:S01]  /*11340*/  PRMT R75, R115, 0x5410, R75 ;  /* 0x00005410734b7816 */ /* 0x000fe2000000004b */
[----:B------:R-:W-:Y:S06]  /*11350*/  BRA `(.L_x_1656) ;  /* 0x0000003000947947 */ /* 0x000fec0003800000 */
.L_x_1575:
[----:B------:R-:W-:Y:S01]  /*11360*/  ISETP.NE.AND P2, PT, R7, 0x1, PT ;  /* 0x000000010700780c */ /* 0x000fe20003f45270 */
[----:B------:R-:W-:Y:S01]  /*11370*/  BSSY.RECONVERGENT B1, `(.L_x_1657) ;  /* 0x0000059000017945 */ /* 0x000fe20003800200 */
[----:B0-----:R-:W-:Y:S02]  /*11380*/  HFMA2 R79, -RZ, RZ, 0, 1.1920928955078125e-07 ;  /* 0x00000002ff4f7431 */ /* 0x001fe400000001ff */
        /* <DEDUP_REMOVED lines=13> */
.L_x_1659:
        /* <DEDUP_REMOVED lines=13> */
.L_x_1661:
[----:B------:R-:W-:Y:S05]  /*11530*/  BSYNC.RECONVERGENT B2 ;  /* 0x0000000000027941 */ /* 0x000fea0003800200 */
.L_x_1660:
        /* <DEDUP_REMOVED lines=56> */
[----:B------:R-:W-:Y:S02]  /*118c0*/  HFMA2 R79, -RZ, RZ, 0, 0 ;  /* 0x00000000ff4f7431 */ /* 0x000fe400000001ff */
[----:B------:R-:W-:Y:S01]  /*118d0*/  IMAD.MOV.U32 R10, RZ, RZ, R78 ;  /* 0x000000ffff0a7224 */ /* 0x000fe200078e004e */
[----:B------:R-:W-:Y:S01]  /*118e0*/  LOP3.LUT R6, R6, UR6, R113, 0x96, !PT ;  /* 0x0000000606067c12 */ /* 0x000fe2000f8e9671 */
[----:B------:R-:W-:-:S07]  /*118f0*/  IMAD.MOV.U32 R78, RZ, RZ, R110 ;  /* 0x000000ffff4e7224 */ /* 0x000fce00078e006e */
.L_x_1658:
[----:B------:R-:W-:Y:S05]  /*11900*/  BSYNC.RECONVERGENT B1 ;  /* 0x0000000000017941 */ /* 0x000fea0003800200 */
.L_x_1657:
[----:B------:R-:W0:Y:S01]  /*11910*/  LDC R121, c[0x0][0x408] ;  /* 0x00010200ff797b82 */ /* 0x000e220000000800 */
[----:B------:R-:W-:Y:S01]  /*11920*/  I2FP.F32.U32 R7, R78 ;  /* 0x0000004e00077245 */ /* 0x000fe20000201000 */
[----:B------:R-:W-:Y:S01]  /*11930*/  IMAD.MOV.U32 R108, RZ, RZ, 0x2f800000 ;  /* 0x2f800000ff6c7424 */ /* 0x000fe200078e00ff */
[----:B------:R-:W-:Y:S01]  /*11940*/  ISETP.NE.AND P3, PT, R79, 0x1, PT ;  /* 0x000000014f00780c */ /* 0x000fe20003f65270 */
[----:B-----5:R-:W-:Y:S01]  /*11950*/  HADD2.F32 R78, -RZ, R72.H0_H0 ;  /* 0x20000048ff4e7230 */ /* 0x020fe20000004100 */
[----:B------:R-:W-:Y:S01]  /*11960*/  BSSY.RECONVERGENT B1, `(.L_x_1662) ;  /* 0x0000061000017945 */ /* 0x000fe20003800200 */
[----:B------:R-:W-:Y:S01]  /*11970*/  FFMA.FTZ R7, R7, R108, 1.1641532182693481445e-10 ;  /* 0x2f00000007077423 */ /* 0x000fe2000001006c */
[----:B------:R-:W-:Y:S01]  /*11980*/  IMAD.MOV.U32 R92, RZ, RZ, 0x2 ;  /* 0x00000002ff5c7424 */ /* 0x000fe200078e00ff */
[----:B------:R-:W1:Y:S01]  /*11990*/  LDC R120, c[0x0][0x404] ;  /* 0x00010100ff787b82 */ /* 0x000e620000000800 */
[----:B0-----:R-:W-:Y:S02]  /*119a0*/  FMUL.FTZ R78, R78, R121 ;  /* 0x000000794e4e7220 */ /* 0x001fe40000410000 */
[----:B-1----:R-:W-:Y:S01]  /*119b0*/  FSETP.GTU.FTZ.AND P2, PT, R7, R120, PT ;  /* 0x000000780700720b */ /* 0x002fe20003f5c000 */
        /* <DEDUP_REMOVED lines=16> */
.L_x_1664:
        /* <DEDUP_REMOVED lines=13> */
.L_x_1666:
[----:B------:R-:W-:Y:S05]  /*11b90*/  BSYNC.RECONVERGENT B2 ;  /* 0x0000000000027941 */ /* 0x000fea0003800200 */
.L_x_1665:
        /* <DEDUP_REMOVED lines=61> */
.L_x_1663:
[----:B------:R-:W-:Y:S05]  /*11f70*/  BSYNC.RECONVERGENT B1 ;  /* 0x0000000000017941 */ /* 0x000fea0003800200 */
.L_x_1662:
[----:B------:R-:W-:Y:S01]  /*11f80*/  I2FP.F32.U32 R7, R7 ;  /* 0x0000000700077245 */ /* 0x000fe20000201000 */
[----:B------:R-:W-:Y:S01]  /*11f90*/  HADD2.F32 R72, -RZ, R72.H1_H1 ;  /* 0x30000048ff487230 */ /* 0x000fe20000004100 */
[----:B------:R-:W-:Y:S01]  /*11fa0*/  ISETP.NE.AND P2, PT, R92, 0x1, PT ;  /* 0x000000015c00780c */ /* 0x000fe20003f45270 */
[----:B------:R-:W-:Y:S01]  /*11fb0*/  @P1 HADD2.F32 R78, -RZ, R64.H1_H1 ;  /* 0x30000040ff4e1230 */ /* 0x000fe20000004100 */
        /* <DEDUP_REMOVED lines=8> */
[----:B------:R-:W-:Y:S01]  /*12040*/  IMAD.MOV.U32 R78, RZ, RZ, 0x2 ;  /* 0x00000002ff4e7424 */ /* 0x000fe200078e00ff */
[----:B------:R-:W-:-:S03]  /*12050*/  P2R R111, PR, RZ, 0x8 ;  /* 0x00000008ff6f7803 */ /* 0x000fc60000000000 */
        /* <DEDUP_REMOVED lines=10> */
.L_x_1669:
        /* <DEDUP_REMOVED lines=13> */
.L_x_1671:
[----:B------:R-:W-:Y:S05]  /*121d0*/  BSYNC.RECONVERGENT B2 ;  /* 0x0000000000027941 */ /* 0x000fea0003800200 */
.L_x_1670:
        /* <DEDUP_REMOVED lines=61> */
.L_x_1668:
[----:B------:R-:W-:Y:S05]  /*125b0*/  BSYNC.RECONVERGENT B1 ;  /* 0x0000000000017941 */ /* 0x000fea0003800200 */
.L_x_1667:
[----:B------:R-:W-:Y:S01]  /*125c0*/  I2FP.F32.U32 R7, R7 ;  /* 0x0000000700077245 */ /* 0x000fe20000201000 */
[----:B------:R-:W-:Y:S01]  /*125d0*/  HADD2.F32 R72, -RZ, R73.H0_H0 ;  /* 0x20000049ff487230 */ /* 0x000fe20000004100 */
[----:B------:R-:W-:Y:S01]  /*125e0*/  BSSY.RECONVERGENT B1, `(.L_x_1672) ;  /* 0x0000061000017945 */ /* 0x000fe20003800200 */
[----:B------:R-:W-:Y:S02]  /*125f0*/  HFMA2 R79, -RZ, RZ, 0, 1.1920928955078125e-07 ;  /* 0x00000002ff4f7431 */ /* 0x000fe400000001ff */
[----:B------:R-:W-:Y:S01]  /*12600*/  FFMA.FTZ R7, R7, R108, 1.1641532182693481445e-10 ;  /* 0x2f00000007077423 */ /* 0x000fe2000001006c */
[----:B------:R-:W-:-:S04]  /*12610*/  FMUL.FTZ R72, R72, R121 ;  /* 0x0000007948487220 */ /* 0x000fc80000410000 */
[----:B------:R-:W-:Y:S01]  /*12620*/  FSETP.GTU.FTZ.AND P2, PT, R7, R120, PT ;  /* 0x000000780700720b */ /* 0x000fe20003f5c000 */
[----:B------:R-:W-:-:S03]  /*12630*/  @P1 HADD2.F32 R7, -RZ, R65.H0_H0 ;  /* 0x20000041ff071230 */ /* 0x000fc60000004100 */
[----:B------:R-:W-:Y:S02]  /*12640*/  FSEL R92, R72, RZ, !P2 ;  /* 0x000000ff485c7208 */ /* 0x000fe40005000000 */
[----:B------:R-:W-:Y:S02]  /*12650*/  PLOP3.LUT P3, PT, P2, PT, PT, 0x8, 0x80 ;  /* 0x000000000080781c */ /* 0x000fe4000176e170 */
[----:B------:R-:W-:Y:S01]  /*12660*/  ISETP.NE.AND P2, PT, R78, 0x1, PT ;  /* 0x000000014e00780c */ /* 0x000fe20003f45270 */
[----:B------:R-:W-:Y:S01]  /*12670*/  @P1 FADD.FTZ R92, R7, R92 ;  /* 0x0000005c075c1221 */ /* 0x000fe20000010000 */
[----:B------:R-:W-:Y:S01]  /*12680*/  IMAD.MOV.U32 R7, RZ, RZ, R10 ;  /* 0x000000ffff077224 */ /* 0x000fe200078e000a */
[----:B------:R-:W-:-:S03]  /*12690*/  P2R R113, PR, RZ, 0x8 ;  /* 0x00000008ff717803 */ /* 0x000fc60000000000 */
[----:B------:R-:W-:-:S07]  /*126a0*/  F2FP.F16.F32.PACK_AB R117, RZ, R92 ;  /* 0x0000005cff75723e */ /* 0x000fce00000000ff */
        /* <DEDUP_REMOVED lines=9> */
.L_x_1674:
        /* <DEDUP_REMOVED lines=13> */
.L_x_1676:
[----:B------:R-:W-:Y:S05]  /*12810*/  BSYNC.RECONVERGENT B2 ;  /* 0x0000000000027941 */ /* 0x000fea0003800200 */
.L_x_1675:
        /* <DEDUP_REMOVED lines=61> */
.L_x_1673:
[----:B------:R-:W-:Y:S05]  /*12bf0*/  BSYNC.RECONVERGENT B1 ;  /* 0x0000000000017941 */ /* 0x000fea0003800200 */
.L_x_1672:
[----:B------:R-:W-:Y:S01]  /*12c00*/  I2FP.F32.U32 R7, R7 ;  /* 0x0000000700077245 */ /* 0x000fe20000201000 */
[----:B------:R-:W-:Y:S01]  /*12c10*/  HADD2.F32 R72, -RZ, R73.H1_H1 ;  /* 0x30000049ff487230 */ /* 0x000fe20000004100 */
[----:B------:R-:W-:Y:S01]  /*12c20*/  BSSY.RECONVERGENT B1, `(.L_x_1677) ;  /* 0x0000061000017945 */ /* 0x000fe20003800200 */
[----:B------:R-:W-:Y:S02]  /*12c30*/  @P1 HADD2.F32 R78, -RZ, R65.H1_H1 ;  /* 0x30000041ff4e1230 */ /* 0x000fe40000004100 */
[----:B------:R-:W-:Y:S01]  /*12c40*/  FFMA.FTZ R7, R7, R108, 1.1641532182693481445e-10 ;  /* 0x2f00000007077423 */ /* 0x000fe2000001006c */
[----:B------:R-:W-:-:S04]  /*12c50*/  FMUL.FTZ R72, R72, R121 ;  /* 0x0000007948487220 */ /* 0x000fc80000410000 */
[----:B------:R-:W-:Y:S02]  /*12c60*/  FSETP.GTU.FTZ.AND P2, PT, R7, R120, PT ;  /* 0x000000780700720b */ /* 0x000fe40003f5c000 */
[----:B------:R-:W-:Y:S02]  /*12c70*/  MOV R7, R10 ;  /* 0x0000000a00077202 */ /* 0x000fe40000000f00 */
[----:B------:R-:W-:Y:S02]  /*12c80*/  FSEL R97, R72, RZ, !P2 ;  /* 0x000000ff48617208 */ /* 0x000fe40005000000 */
[----:B------:R-:W-:Y:S02]  /*12c90*/  PLOP3.LUT P3, PT, P2, PT, PT, 0x8, 0x80 ;  /* 0x000000000080781c */ /* 0x000fe4000176e170 */
[----:B------:R-:W-:Y:S01]  /*12ca0*/  ISETP.NE.AND P2, PT, R79, 0x1, PT ;  /* 0x000000014f00780c */ /* 0x000fe20003f45270 */
[----:B------:R-:W-:Y:S01]  /*12cb0*/  @P1 FADD.FTZ R97, R78, R97 ;  /* 0x000000614e611221 */ /* 0x000fe20000010000 */
[----:B------:R-:W-:Y:S01]  /*12cc0*/  IMAD.MOV.U32 R78, RZ, RZ, 0x2 ;  /* 0x00000002ff4e7424 */ /* 0x000fe200078e00ff */
[----:B------:R-:W-:-:S03]  /*12cd0*/  P2R R114, PR, RZ, 0x8 ;  /* 0x00000008ff727803 */ /* 0x000fc60000000000 */
[----:B------:R-:W-:-:S07]  /*12ce0*/  F2FP.F16.F32.PACK_AB R119, RZ, R97 ;  /* 0x00000061ff77723e */ /* 0x000fce00000000ff */
        /* <DEDUP_REMOVED lines=9> */
.L_x_1679:
        /* <DEDUP_REMOVED lines=13> */
.L_x_1681:
[----:B------:R-:W-:Y:S05]  /*12e50*/  BSYNC.RECONVERGENT B2 ;  /* 0x0000000000027941 */ /* 0x000fea0003800200 */
.L_x_1680:
        /* <DEDUP_REMOVED lines=61> */
.L_x_1678:
[----:B------:R-:W-:Y:S05]  /*13230*/  BSYNC.RECONVERGENT B1 ;  /* 0x0000000000017941 */ /* 0x000fea0003800200 */
.L_x_1677:
        /* <DEDUP_REMOVED lines=12> */
[----:B------:R-:W-:-:S04]  /*13300*/  IMAD.MOV.U32 R73, RZ, RZ, 0x2 ;  /* 0x00000002ff497424 */ /* 0x000fc800078e00ff */
        /* <DEDUP_REMOVED lines=10> */
.L_x_1684:
        /* <DEDUP_REMOVED lines=13> */
.L_x_1686:
[----:B------:R-:W-:Y:S05]  /*13480*/  BSYNC.RECONVERGENT B2 ;  /* 0x0000000000027941 */ /* 0x000fea0003800200 */
.L_x_1685:
        /* <DEDUP_REMOVED lines=61> */
.L_x_1683:
[----:B------:R-:W-:Y:S05]  /*13860*/  BSYNC.RECONVERGENT B1 ;  /* 0x0000000000017941 */ /* 0x000fea0003800200 */
.L_x_1682:
[----:B------:R-:W-:Y:S01]  /*13870*/  I2FP.F32.U32 R7, R7 ;  /* 0x0000000700077245 */ /* 0x000fe20000201000 */
[----:B------:R-:W-:Y:S01]  /*13880*/  HADD2.F32 R74, -RZ, R74.H1_H1 ;  /* 0x3000004aff4a7230 */ /* 0x000fe20000004100 */
[----:B------:R-:W-:Y:S01]  /*13890*/  ISETP.NE.AND P4, PT, R73, 0x1, PT ;  /* 0x000000014900780c */ /* 0x000fe20003f85270 */
[----:B------:R-:W-:Y:S01]  /*138a0*/  @P1 HADD2.F32 R72, -RZ, R66.H1_H1 ;  /* 0x30000042ff481230 */ /* 0x000fe20000004100 */
[----:B------:R-:W-:Y:S01]  /*138b0*/  BSSY.RECONVERGENT B1, `(.L_x_1687) ;  /* 0x000005e000017945 */ /* 0x000fe20003800200 */
[----:B------:R-:W-:Y:S01]  /*138c0*/  FFMA.FTZ R7, R7, R108, 1.1641532182693481445e-10 ;  /* 0x2f00000007077423 */ /* 0x000fe2000001006c */
[----:B------:R-:W-:Y:S01]  /*138d0*/  FMUL.FTZ R74, R74, R121 ;  /* 0x000000794a4a7220 */ /* 0x000fe20000410000 */
[----:B------:R-:W-:-:S03]  /*138e0*/  HFMA2 R78, -RZ, RZ, 0, 1.1920928955078125e-07 ;  /* 0x00000002ff4e7431 */ /* 0x000fc600000001ff */
[----:B------:R-:W-:Y:S01]  /*138f0*/  FSETP.GTU.FTZ.AND P3, PT, R7, R120, PT ;  /* 0x000000780700720b */ /* 0x000fe20003f7c000 */
[----:B------:R-:W-:-:S03]  /*13900*/  IMAD.MOV.U32 R7, RZ, RZ, R10 ;  /* 0x000000ffff077224 */ /* 0x000fc600078e000a */
        /* <DEDUP_REMOVED lines=13> */
.L_x_1689:
        /* <DEDUP_REMOVED lines=13> */
.L_x_1691:
[----:B------:R-:W-:Y:S05]  /*13ab0*/  BSYNC.RECONVERGENT B2 ;  /* 0x0000000000027941 */ /* 0x000fea0003800200 */
.L_x_1690:
        /* <DEDUP_REMOVED lines=61> */
.L_x_1688:
[----:B------:R-:W-:Y:S05]  /*13e90*/  BSYNC.RECONVERGENT B1 ;  /* 0x0000000000017941 */ /* 0x000fea0003800200 */
.L_x_1687:
        /* <DEDUP_REMOVED lines=12> */
[----:B------:R-:W-:-:S04]  /*13f60*/  MOV R73, R10 ;  /* 0x0000000a00497202 */ /* 0x000fc80000000f00 */
        /* <DEDUP_REMOVED lines=10> */
.L_x_1694:
        /* <DEDUP_REMOVED lines=13> */
.L_x_1696:
[----:B------:R-:W-:Y:S05]  /*140e0*/  BSYNC.RECONVERGENT B2 ;  /* 0x0000000000027941 */ /* 0x000fea0003800200 */
.L_x_1695:
        /* <DEDUP_REMOVED lines=61> */
.L_x_1693:
[----:B------:R-:W-:Y:S05]  /*144c0*/  BSYNC.RECONVERGENT B1 ;  /* 0x0000000000017941 */ /* 0x000fea0003800200 */
.L_x_1692:
[----:B------:R-:W-:Y:S01]  /*144d0*/  I2FP.F32.U32 R73, R73 ;  /* 0x0000004900497245 */ /* 0x000fe20000201000 */
[----:B------:R-:W-:Y:S01]  /*144e0*/  HADD2.F32 R72, -RZ, R75.H1_H1 ;  /* 0x3000004bff487230 */ /* 0x000fe20000004100 */
[----:B------:R-:W-:Y:S01]  /*144f0*/  PRMT R74, R122, 0x5410, R74 ;  /* 0x000054107a4a7816 */ /* 0x000fe2000000004a */
[----:B------:R-:W-:Y:S02]  /*14500*/  @P1 HADD2.F32 R75, -RZ, R67.H1_H1 ;  /* 0x30000043ff4b1230 */ /* 0x000fe40000004100 */
[----:B------:R-:W-:Y:S01]  /*14510*/  FFMA.FTZ R73, R73, R108, 1.1641532182693481445e-10 ;  /* 0x2f00000049497423 */ /* 0x000fe2000001006c */
[----:B------:R-:W-:-:S04]  /*14520*/  FMUL.FTZ R72, R72, R121 ;  /* 0x0000007948487220 */ /* 0x000fc80000410000 */
[----:B------:R-:W-:Y:S02]  /*14530*/  FSETP.GTU.FTZ.AND P5, PT, R73, R120, PT ;  /* 0x000000784900720b */ /* 0x000fe40003fbc000 */
[----:B------:R-:W-:Y:S02]  /*14540*/  PRMT R73, R117, 0x5410, R119 ;  /* 0x0000541075497816 */ /* 0x000fe40000000077 */
[----:B------:R-:W-:Y:S02]  /*14550*/  FSEL R108, R72, RZ, !P5 ;  /* 0x000000ff486c7208 */ /* 0x000fe40006800000 */
[----:B------:R-:W-:Y:S02]  /*14560*/  PLOP3.LUT P5, PT, P5, PT, PT, 0x8, 0x80 ;  /* 0x000000000080781c */ /* 0x000fe40002fae170 */
[----:B------:R-:W-:Y:S01]  /*14570*/  PRMT R72, R115, 0x5410, R116 ;  /* 0x0000541073487816 */ /* 0x000fe20000000074 */
[----:B------:R-:W-:-:S05]  /*14580*/  @P1 FADD.FTZ R108, R75, R108 ;  /* 0x0000006c4b6c1221 */ /* 0x000fca0000010000 */
[----:B------:R-:W-:-:S04]  /*14590*/  F2FP.F16.F32.PACK_AB R75, RZ, R108 ;  /* 0x0000006cff4b723e */ /* 0x000fc800000000ff */
[----:B------:R-:W-:-:S07]  /*145a0*/  PRMT R75, R118, 0x5410, R75 ;  /* 0x00005410764b7816 */ /* 0x000fce000000004b */
.L_x_1656:
[----:B------:R-:W-:Y:S01]  /*145b0*/  ISETP.NE.AND P6, PT, R111, RZ, PT ;  /* 0x000000ff6f00720c */ /* 0x000fe20003fc5270 */
[----:B------:R-:W0:Y:S01]  /*145c0*/  LDC.64 R78, c[0x0][0x3b0] ;  /* 0x0000ec00ff4e7b82 */ /* 0x000e220000000a00 */
[----:B------:R-:W-:Y:S02]  /*145d0*/  ISETP.NE.AND P1, PT, R110, RZ, PT ;  /* 0x000000ff6e00720c */ /* 0x000fe40003f25270 */
[----:B------:R-:W-:Y:S02]  /*145e0*/  SEL R117, RZ, 0x1000000, !P5 ;  /* 0x01000000ff757807 */ /* 0x000fe40006800000 */
[----:B------:R-:W-:Y:S02]  /*145f0*/  ISETP.NE.AND P5, PT, R113, RZ, PT ;  /* 0x000000ff7100720c */ /* 0x000fe40003fa5270 */
[----:B------:R-:W-:Y:S01]  /*14600*/  SEL R113, RZ, 0x10000, !P4 ;  /* 0x00010000ff717807 */ /* 0x000fe20006000000 */
[----:B------:R-:W1:Y:S01]  /*14610*/  LDC.64 R110, c[0x0][0x3a8] ;  /* 0x0000ea00ff6e7b82 */ /* 0x000e620000000a00 */
[----:B------:R-:W-:-:S02]  /*14620*/  SEL R116, RZ, 0x100, !P3 ;  /* 0x00000100ff747807 */ /* 0x000fc40005800000 */
[----:B------:R-:W-:Y:S02]  /*14630*/  ISETP.NE.AND P4, PT, R114, RZ, PT ;  /* 0x000000ff7200720c */ /* 0x000fe40003f85270 */
[----:B------:R-:W-:Y:S02]  /*14640*/  LOP3.LUT R116, R116, R117, R113, 0xfe, !PT ;  /* 0x0000007574747212 */ /* 0x000fe400078efe71 */
[----:B------:R-:W-:Y:S02]  /*14650*/  SEL R115, RZ, 0x1000000, !P4 ;  /* 0x01000000ff737807 */ /* 0x000fe40006000000 */
[----:B------:R-:W-:Y:S02]  /*14660*/  SEL R114, RZ, 0x10000, !P5 ;  /* 0x00010000ff727807 */ /* 0x000fe40006800000 */
[----:B------:R-:W-:-:S04]  /*14670*/  SEL R113, RZ, 0x100, !P6 ;  /* 0x00000100ff717807 */ /* 0x000fc80007000000 */
[----:B------:R-:W-:Y:S01]  /*14680*/  LOP3.LUT R113, R113, R115, R114, 0xfe, !PT ;  /* 0x0000007371717212 */ /* 0x000fe200078efe72 */
[----:B0-----:R-:W-:Y:S01]  /*14690*/  IMAD.WIDE.U32 R78, R77, 0x8, R78 ;  /* 0x000000084d4e7825 */ /* 0x001fe200078e004e */
[----:B------:R-:W-:Y:S02]  /*146a0*/  SEL R115, RZ, 0x1, !P2 ;  /* 0x00000001ff737807 */ /* 0x000fe40005000000 */
[----:B------:R-:W-:Y:S02]  /*146b0*/  SEL R114, RZ, 0x1, !P1 ;  /* 0x00000001ff727807 */ /* 0x000fe40004800000 */
[----:B------:R-:W-:Y:S02]  /*146c0*/  LOP3.LUT R115, R116, R115, RZ, 0xfc, !PT ;  /* 0x0000007374737212 */ /* 0x000fe400078efcff */
[----:B------:R-:W-:Y:S01]  /*146d0*/  LOP3.LUT R114, R113, R114, RZ, 0xfc, !PT ;  /* 0x0000007271727212 */ /* 0x000fe200078efcff */
[----:B-1----:R-:W-:-:S05]  /*146e0*/  IMAD.WIDE.U32 R110, R77, 0x10, R110 ;  /* 0x000000104d6e7825 */ /* 0x002fca00078e006e */
[----:B------:R0:W-:Y:S04]  /*146f0*/  STG.E.128 desc[UR8][R110.64], R72 ;  /* 0x000000486e007986 */ /* 0x0001e8000c101d08 */
        /* <DEDUP_REMOVED lines=22> */
.L_x_1697:
[----:B0-----:R-:W-:Y:S01]  /*14860*/  IMAD.MOV.U32 R110, RZ, RZ, R112 ;  /* 0x000000ffff6e7224 */ /* 0x001fe200078e0070 */
[----:B------:R-:W-:-:S07]  /*14870*/  IADD3 R77, PT, PT, R77, 0x100, RZ ;  /* 0x000001004d4d7810 */ /* 0x000fce0007ffe0ff */
.L_x_1574:
[----:B------:R-:W-:Y:S05]  /*14880*/  BSYNC.RECONVERGENT B0 ;  /* 0x0000000000007941 */ /* 0x000fea0003800200 */
.L_x_1573:
[----:B------:R-:W-:Y:S01]  /*14890*/  ISETP.GE.U32.AND P0, PT, R0, 0x300, PT ;  /* 0x000003000000780c */ /* 0x000fe20003f06070 */
[----:B------:R-:W-:-:S12]  /*148a0*/  BSSY.RECONVERGENT B0, `(.L_x_1698) ;  /* 0x00009a1000007945 */ /* 0x000fd80003800200 */
        /* <DEDUP_REMOVED lines=31> */
.L_x_1703:
        /* <DEDUP_REMOVED lines=13> */
.L_x_1705:
[----:B------:R-:W-:Y:S05]  /*14b70*/  BSYNC.RECONVERGENT B2 ;  /* 0x0000000000027941 */ /* 0x000fea0003800200 */
.L_x_1704:
        /* <DEDUP_REMOVED lines=61> */
.L_x_1702:
[----:B------:R-:W-:Y:S05]  /*14f50*/  BSYNC.RECONVERGENT B1 ;  /* 0x0000000000017941 */ /* 0x000fea0003800200 */
.L_x_1701:
[----:B------:R-:W1:Y:S01]  /*14f60*/  LDC R119, c[0x0][0x408] ;  /* 0x00010200ff777b82 */ /* 0x000e620000000800 */
[----:B------:R-:W-:Y:S01]  /*14f70*/  HFMA2 R109, -RZ, RZ, 0.1171875, 0 ;  /* 0x2f800000ff6d7431 */ /* 0x000fe200000001ff */
[----:B------:R-:W-:Y:S01]  /*14f80*/  I2FP.F32.U32 R12, R12 ;  /* 0x0000000c000c7245 */ /* 0x000fe20000201000 */
[----:B-----5:R-:W-:Y:S01]  /*14f90*/  HADD2.F32 R14, -RZ, R72.H0_H0 ;  /* 0x20000048ff0e7230 */ /* 0x020fe20000004100 */
[----:B------:R-:W-:Y:S01]  /*14fa0*/  ISETP.NE.AND P3, PT, R13, 0x1, PT ;  /* 0x000000010d00780c */ /* 0x000fe20003f65270 */
[----:B------:R-:W-:Y:S01]  /*14fb0*/  BSSY.RECONVERGENT B1, `(.L_x_1706) ;  /* 0x000005e000017945 */ /* 0x000fe20003800200 */
[----:B------:R-:W-:Y:S02]  /*14fc0*/  IMAD.MOV.U32 R15, RZ, RZ, 0x2 ;  /* 0x00000002ff0f7424 */ /* 0x000fe400078e00ff */
[----:B------:R-:W2:Y:S01]  /*14fd0*/  LDC R118, c[0x0][0x404] ;  /* 0x00010100ff767b82 */ /* 0x000ea20000000800 */
[----:B------:R-:W-:Y:S01]  /*14fe0*/  FFMA.FTZ R7, R12, R109, 1.1641532182693481445e-10 ;  /* 0x2f0000000c077423 */ /* 0x000fe2000001006d */
[----:B-1----:R-:W-:-:S04]  /*14ff0*/  FMUL.FTZ R14, R14, R119 ;  /* 0x000000770e0e7220 */ /* 0x002fc80000410000 */
[----:B--2---:R-:W-:Y:S01]  /*15000*/  FSETP.GTU.FTZ.AND P4, PT, R7, R118, PT ;  /* 0x000000760700720b */ /* 0x004fe20003f9c000 */
[----:B------:R-:W-:-:S03]  /*15010*/  IMAD.MOV.U32 R7, RZ, RZ, R10 ;  /* 0x000000ffff077224 */ /* 0x000fc600078e000a */
[----:B0-----:R-:W-:Y:S02]  /*15020*/  FSEL R79, R14, RZ, !P4 ;  /* 0x000000ff0e4f7208 */ /* 0x001fe40006000000 */
        /* <DEDUP_REMOVED lines=11> */
.L_x_1708:
        /* <DEDUP_REMOVED lines=13> */
.L_x_1710:
[----:B------:R-:W-:Y:S05]  /*151b0*/  BSYNC.RECONVERGENT B2 ;  /* 0x0000000000027941 */ /* 0x000fea0003800200 */
.L_x_1709:
        /* <DEDUP_REMOVED lines=61> */
.L_x_1707:
[----:B------:R-:W-:Y:S05]  /*15590*/  BSYNC.RECONVERGENT B1 ;  /* 0x0000000000017941 */ /* 0x000fea0003800200 */
.L_x_1706:
[----:B------:R-:W-:Y:S01]  /*155a0*/  I2FP.F32.U32 R12, R7 ;  /* 0x00000007000c7245 */ /* 0x000fe20000201000 */
[----:B------:R-:W-:Y:S01]  /*155b0*/  HADD2.F32 R14, -RZ, R68.H0_H0 ;  /* 0x20000044ff0e7230 */ /* 0x000fe20000004100 */
[----:B------:R-:W-:Y:S01]  /*155c0*/  BSSY.RECONVERGENT B1, `(.L_x_1711) ;  /* 0x0000062000017945 */ /* 0x000fe20003800200 */
[----:B------:R-:W-:Y:S02]  /*155d0*/  IMAD.MOV.U32 R80, RZ, RZ, 0x2 ;  /* 0x00000002ff507424 */ /* 0x000fe400078e00ff */
[----:B------:R-:W-:Y:S01]  /*155e0*/  FFMA.FTZ R7, R12, R109, 1.1641532182693481445e-10 ;  /* 0x2f0000000c077423 */ /* 0x000fe2000001006d */
[----:B------:R-:W-:Y:S01]  /*155f0*/  FMUL.FTZ R12, R14, R119 ;  /* 0x000000770e0c7220 */ /* 0x000fe20000410000 */
[----:B------:R-:W-:-:S03]  /*15600*/  @P2 HADD2.F32 R14, -RZ, R64.H0_H0 ;  /* 0x20000040ff0e2230 */ /* 0x000fc60000004100 */
[----:B------:R-:W-:Y:S01]  /*15610*/  FSETP.GTU.FTZ.AND P3, PT, R7, R118, PT ;  /* 0x000000760700720b */ /* 0x000fe20003f7c000 */
[----:B------:R-:W-:-:S03]  /*15620*/  IMAD.MOV.U32 R7, RZ, RZ, R10 ;  /* 0x000000ffff077224 */ /* 0x000fc600078e000a */
[----:B------:R-:W-:-:S05]  /*15630*/  FSEL R12, R12, RZ, !P3 ;  /* 0x000000ff0c0c7208 */ /* 0x000fca0005800000 */
[----:B------:R-:W-:Y:S01]  /*15640*/  FADD.FTZ R79, R79, R12 ;  /* 0x0000000c4f4f7221 */ /* 0x000fe20000010000 */
[----:B------:R-:W-:Y:S02]  /*15650*/  SEL R12, RZ, 0x1, P3 ;  /* 0x00000001ff0c7807 */ /* 0x000fe40001800000 */
[----:B------:R-:W-:Y:S01]  /*15660*/  ISETP.NE.AND P3, PT, R15, 0x1, PT ;  /* 0x000000010f00780c */ /* 0x000fe20003f65270 */
[----:B------:R-:W-:Y:S01]  /*15670*/  @P2 FADD.FTZ R85, R14, R79 ;  /* 0x0000004f0e552221 */ /* 0x000fe20000010000 */
[----:B------:R-:W-:-:S04]  /*15680*/  @!P2 MOV R85, R79 ;  /* 0x0000004f0055a202 */ /* 0x000fc80000000f00 */
        /* <DEDUP_REMOVED lines=10> */
.L_x_1713:
        /* <DEDUP_REMOVED lines=13> */
.L_x_1715:
[----:B------:R-:W-:Y:S05]  /*15800*/  BSYNC.RECONVERGENT B2 ;  /* 0x0000000000027941 */ /* 0x000fea0003800200 */
.L_x_1714:
        /* <DEDUP_REMOVED lines=61> */
.L_x_1712:
[----:B------:R-:W-:Y:S05]  /*15be0*/  BSYNC.RECONVERGENT B1 ;  /* 0x0000000000017941 */ /* 0x000fea0003800200 */
.L_x_1711:
[----:B------:R-:W-:Y:S01]  /*15bf0*/  I2FP.F32.U32 R14, R7 ;  /* 0x00000007000e7245 */ /* 0x000fe20000201000 */
[----:B------:R-:W-:Y:S01]  /*15c00*/  HADD2.F32 R72, -RZ, R72.H1_H1 ;  /* 0x30000048ff487230 */ /* 0x000fe20000004100 */
[----:B------:R-:W-:Y:S01]  /*15c10*/  BSSY.RECONVERGENT B1, `(.L_x_1716) ;  /* 0x000005e000017945 */ /* 0x000fe20003800200 */
[----:B------:R-:W-:Y:S02]  /*15c20*/  HFMA2 R81, -RZ, RZ, 0, 1.1920928955078125e-07 ;  /* 0x00000002ff517431 */ /* 0x000fe400000001ff */
[----:B------:R-:W-:Y:S01]  /*15c30*/  FFMA.FTZ R7, R14, R109, 1.1641532182693481445e-10 ;  /* 0x2f0000000e077423 */ /* 0x000fe2000001006d */
[----:B------:R-:W-:-:S04]  /*15c40*/  FMUL.FTZ R13, R72, R119 ;  /* 0x00000077480d7220 */ /* 0x000fc80000410000 */
[----:B------:R-:W-:Y:S01]  /*15c50*/  FSETP.GTU.FTZ.AND P3, PT, R7, R118, PT ;  /* 0x000000760700720b */ /* 0x000fe20003f7c000 */
[----:B------:R-:W-:-:S03]  /*15c60*/  IMAD.MOV.U32 R7, RZ, RZ, R10 ;  /* 0x000000ffff077224 */ /* 0x000fc600078e000a */
        /* <DEDUP_REMOVED lines=13> */
.L_x_1718:
        /* <DEDUP_REMOVED lines=13> */
.L_x_1720:
[----:B------:R-:W-:Y:S05]  /*15e10*/  BSYNC.RECONVERGENT B2 ;  /* 0x0000000000027941 */ /* 0x000fea0003800200 */
.L_x_1719:
        /* <DEDUP_REMOVED lines=58> */
[----:B------:R-:W-:Y:S01]  /*161c0*/  IMAD.MOV.U32 R81, RZ, RZ, RZ ;  /* 0x000000ffff517224 */ /* 0x000fe200078e00ff */
[----:B------:R-:W-:Y:S02]  /*161d0*/  LOP3.LUT R6, R6, UR6, R15, 0x96, !PT ;  /* 0x0000000606067c12 */ /* 0x000fe4000f8e960f */
[----:B------:R-:W-:-:S07]  /*161e0*/  MOV R83, R14 ;  /* 0x0000000e00537202 */ /* 0x000fce0000000f00 */
.L_x_1717:
[----:B------:R-:W-:Y:S05]  /*161f0*/  BSYNC.RECONVERGENT B1 ;  /* 0x0000000000017941 */ /* 0x000fea0003800200 */
.L_x_1716:
[----:B------:R-:W-:Y:S01]  /*16200*/  I2FP.F32.U32 R14, R7 ;  /* 0x00000007000e7245 */ /* 0x000fe20000201000 */
[----:B------:R-:W-:Y:S01]  /*16210*/  HADD2.F32 R72, -RZ, R68.H1_H1 ;  /* 0x30000044ff487230 */ /* 0x000fe20000004100 */
[----:B------:R-:W-:Y:S01]  /*16220*/  BSSY.RECONVERGENT B1, `(.L_x_1721) ;  /* 0x0000063000017945 */ /* 0x000fe20003800200 */
[----:B------:R-:W-:Y:S01]  /*16230*/  IMAD.MOV.U32 R80, RZ, RZ, 0x2 ;  /* 0x00000002ff507424 */ /* 0x000fe200078e00ff */
[----:B------:R-:W-:Y:S01]  /*16240*/  MOV R15, R10 ;  /* 0x0000000a000f7202 */ /* 0x000fe20000000f00 */
[----:B------:R-:W-:Y:S01]  /*16250*/  FFMA.FTZ R7, R14, R109, 1.1641532182693481445e-10 ;  /* 0x2f0000000e077423 */ /* 0x000fe2000001006d */
[----:B------:R-:W-:Y:S01]  /*16260*/  FMUL.FTZ R14, R72, R119 ;  /* 0x00000077480e7220 */ /* 0x000fe20000410000 */
[----:B------:R-:W-:-:S03]  /*16270*/  @P2 HADD2.F32 R72, -RZ, R64.H1_H1 ;  /* 0x30000040ff482230 */ /* 0x000fc60000004100 */
[----:B------:R-:W-:-:S04]  /*16280*/  FSETP.GTU.FTZ.AND P3, PT, R7, R118, PT ;  /* 0x000000760700720b */ /* 0x000fc80003f7c000 */
[----:B------:R-:W-:Y:S02]  /*16290*/  FSEL R14, R14, RZ, !P3 ;  /* 0x000000ff0e0e7208 */ /* 0x000fe40005800000 */
[----:B------:R-:W-:Y:S02]  /*162a0*/  SEL R7, RZ, 0x1, P3 ;  /* 0x00000001ff077807 */ /* 0x000fe40001800000 */
[----:B------:R-:W-:Y:S01]  /*162b0*/  ISETP.NE.AND P3, PT, R81, 0x1, PT ;  /* 0x000000015100780c */ /* 0x000fe20003f65270 */
[----:B------:R-:W-:-:S04]  /*162c0*/  FADD.FTZ R13, R13, R14 ;  /* 0x0000000e0d0d7221 */ /* 0x000fc80000010000 */
[--C-:B------:R-:W-:Y:S01]  /*162d0*/  @P2 FADD.FTZ R93, R72, R13.reuse ;  /* 0x0000000d485d2221 */ /* 0x100fe20000010000 */
[----:B------:R-:W-:Y:S02]  /*162e0*/  @!P2 MOV R93, R13 ;  /* 0x0000000d005da202 */ /* 0x000fe40000000f00 */
[----:B------:R-:W-:Y:S02]  /*162f0*/  PRMT R13, R7, 0x7610, R13 ;  /* 0x00007610070d7816 */ /* 0x000fe4000000000d */
[----:B------:R-:W-:-:S03]  /*16300*/  F2FP.F16.F32.PACK_AB R115, RZ, R93 ;  /* 0x0000005dff73723e */ /* 0x000fc600000000ff */
        /* <DEDUP_REMOVED lines=9> */
.L_x_1723:
        /* <DEDUP_REMOVED lines=13> */
.L_x_1725:
[----:B------:R-:W-:Y:S05]  /*16470*/  BSYNC.RECONVERGENT B2 ;  /* 0x0000000000027941 */ /* 0x000fea0003800200 */
.L_x_1724:
        /* <DEDUP_REMOVED lines=55> */
[----:B------:R-:W-:Y:S02]  /*167f0*/  MOV R10, R80 ;  /* 0x00000050000a7202 */ /* 0x000fe40000000f00 */
[----:B------:R-:W-:Y:S01]  /*16800*/  LOP3.LUT R5, R110, UR5, R81, 0x96, !PT ;  /* 0x000000056e057c12 */ /* 0x000fe2000f8e9651 */
[----:B------:R-:W-:Y:S01]  /*16810*/  IMAD.MOV.U32 R80, RZ, RZ, RZ ;  /* 0x000000ffff507224 */ /* 0x000fe200078e00ff */
[----:B------:R-:W-:Y:S01]  /*16820*/  LOP3.LUT R6, R6, UR6, R15, 0x96, !PT ;  /* 0x0000000606067c12 */ /* 0x000fe2000f8e960f */
[----:B------:R-:W-:Y:S01]  /*16830*/  IMAD.MOV.U32 R15, RZ, RZ, R83 ;  /* 0x000000ffff0f7224 */ /* 0x000fe200078e0053 */
[----:B------:R-:W-:-:S07]  /*16840*/  MOV R83, R14 ;  /* 0x0000000e00537202 */ /* 0x000fce0000000f00 */
.L_x_1722:
[----:B------:R-:W-:Y:S05]  /*16850*/  BSYNC.RECONVERGENT B1 ;  /* 0x0000000000017941 */ /* 0x000fea0003800200 */
.L_x_1721:
[----:B------:R-:W-:Y:S01]  /*16860*/  I2FP.F32.U32 R14, R15 ;  /* 0x0000000f000e7245 */ /* 0x000fe20000201000 */
[----:B------:R-:W-:Y:S01]  /*16870*/  HADD2.F32 R72, -RZ, R73.H0_H0 ;  /* 0x20000049ff487230 */ /* 0x000fe20000004100 */
        /* <DEDUP_REMOVED lines=19> */
.L_x_1728:
        /* <DEDUP_REMOVED lines=13> */
.L_x_1730:
[----:B------:R-:W-:Y:S05]  /*16a80*/  BSYNC.RECONVERGENT B2 ;  /* 0x0000000000027941 */ /* 0x000fea0003800200 */
.L_x_1729:
        /* <DEDUP_REMOVED lines=58> */
[----:B------:R-:W-:Y:S02]  /*16e30*/  LOP3.LUT R6, R6, UR6, R15, 0x96, !PT ;  /* 0x0000000606067c12 */ /* 0x000fe4000f8e960f */
[----:B------:R-:W-:Y:S01]  /*16e40*/  MOV R15, R83 ;  /* 0x00000053000f7202 */ /* 0x000fe20000000f00 */
[----:B------:R-:W-:-:S07]  /*16e50*/  IMAD.MOV.U32 R83, RZ, RZ, R14 ;  /* 0x000000ffff537224 */ /* 0x000fce00078e000e */
.L_x_1727:
[----:B------:R-:W-:Y:S05]  /*16e60*/  BSYNC.RECONVERGENT B1 ;  /* 0x0000000000017941 */ /* 0x000fea0003800200 */
.L_x_1726:
[----:B------:R-:W-:Y:S01]  /*16e70*/  I2FP.F32.U32 R14, R15 ;  /* 0x0000000f000e7245 */ /* 0x000fe20000201000 */
[----:B------:R-:W-:Y:S01]  /*16e80*/  HADD2.F32 R80, -RZ, R69.H0_H0 ;  /* 0x20000045ff507230 */ /* 0x000fe20000004100 */
[----:B------:R-:W-:Y:S01]  /*16e90*/  BSSY.RECONVERGENT B1, `(.L_x_1731) ;  /* 0x0000062000017945 */ /* 0x000fe20003800200 */
[----:B------:R-:W-:Y:S01]  /*16ea0*/  @P2 HADD2.F32 R15, -RZ, R65.H0_H0 ;  /* 0x20000041ff0f2230 */ /* 0x000fe20000004100 */
[----:B------:R-:W-:Y:S01]  /*16eb0*/  MOV R82, 0x2 ;  /* 0x0000000200527802 */ /* 0x000fe20000000f00 */
        /* <DEDUP_REMOVED lines=20> */
.L_x_1733:
        /* <DEDUP_REMOVED lines=13> */
.L_x_1735:
[----:B------:R-:W-:Y:S05]  /*170d0*/  BSYNC.RECONVERGENT B2 ;  /* 0x0000000000027941 */ /* 0x000fea0003800200 */
.L_x_1734:
        /* <DEDUP_REMOVED lines=61> */
.L_x_1732:
[----:B------:R-:W-:Y:S05]  /*174b0*/  BSYNC.RECONVERGENT B1 ;  /* 0x0000000000017941 */ /* 0x000fea0003800200 */
.L_x_1731:
[----:B------:R-:W-:Y:S01]  /*174c0*/  I2FP.F32.U32 R72, R7 ;  /* 0x0000000700487245 */ /* 0x000fe20000201000 */
[----:B------:R-:W-:Y:S01]  /*174d0*/  HADD2.F32 R80, -RZ, R73.H1_H1 ;  /* 0x30000049ff507230 */ /* 0x000fe20000004100 */
[----:B------:R-:W-:Y:S01]  /*174e0*/  BSSY.RECONVERGENT B1, `(.L_x_1736) ;  /* 0x000005e000017945 */ /* 0x000fe20003800200 */
[----:B------:R-:W-:Y:S01]  /*174f0*/  IMAD.MOV.U32 R81, RZ, RZ, 0x2 ;  /* 0x00000002ff517424 */ /* 0x000fe200078e00ff */
[----:B------:R-:W-:Y:S01]  /*17500*/  MOV R73, R10 ;  /* 0x0000000a00497202 */ /* 0x000fe20000000f00 */
        /* <DEDUP_REMOVED lines=16> */
.L_x_1738:
        /* <DEDUP_REMOVED lines=13> */
.L_x_1740:
[----:B------:R-:W-:Y:S05]  /*176e0*/  BSYNC.RECONVERGENT B2 ;  /* 0x0000000000027941 */ /* 0x000fea0003800200 */
.L_x_1739:
        /* <DEDUP_REMOVED lines=57> */
[----:B------:R-:W-:Y:S01]  /*17a80*/  IMAD.MOV.U32 R81, RZ, RZ, RZ ;  /* 0x000000ffff517224 */ /* 0x000fe200078e00ff */
[----:B------:R-:W-:Y:S01]  /*17a90*/  LOP3.LUT R6, R6, UR6, R73, 0x96, !PT ;  /* 0x0000000606067c12 */ /* 0x000fe2000f8e9649 */
[----:B------:R-:W-:Y:S01]  /*17aa0*/  IMAD.MOV.U32 R73, RZ, RZ, R83 ;  /* 0x000000ffff497224 */ /* 0x000fe200078e0053 */
[----:B------:R-:W-:-:S07]  /*17ab0*/  MOV R83, R72 ;  /* 0x0000004800537202 */ /* 0x000fce0000000f00 */
.L_x_1737:
[----:B------:R-:W-:Y:S05]  /*17ac0*/  BSYNC.RECONVERGENT B1 ;  /* 0x0000000000017941 */ /* 0x000fea0003800200 */
.L_x_1736:
        /* <DEDUP_REMOVED lines=26> */
.L_x_1743:
        /* <DEDUP_REMOVED lines=13> */
.L_x_1745:
[----:B------:R-:W-:Y:S05]  /*17d40*/  BSYNC.RECONVERGENT B2 ;  /* 0x0000000000027941 */ /* 0x000fea0003800200 */
.L_x_1744:
        /* <DEDUP_REMOVED lines=59> */
[----:B------:R-:W-:Y:S01]  /*18100*/  IMAD.MOV.U32 R73, RZ, RZ, R83 ;  /* 0x000000ffff497224 */ /* 0x000fe200078e0053 */
[----:B------:R-:W-:-:S07]  /*18110*/  MOV R83, R72 ;  /* 0x0000004800537202 */ /* 0x000fce0000000f00 */
.L_x_1742:
[----:B------:R-:W-:Y:S05]  /*18120*/  BSYNC.RECONVERGENT B1 ;  /* 0x0000000000017941 */ /* 0x000fea0003800200 */
.L_x_1741:
        /* <DEDUP_REMOVED lines=21> */
.L_x_1748:
        /* <DEDUP_REMOVED lines=13> */
.L_x_1750:
[----:B------:R-:W-:Y:S05]  /*18350*/  BSYNC.RECONVERGENT B2 ;  /* 0x0000000000027941 */ /* 0x000fea0003800200 */
.L_x_1749:
        /* <DEDUP_REMOVED lines=61> */
.L_x_1747:
[----:B------:R-:W-:Y:S05]  /*18730*/  BSYNC.RECONVERGENT B1 ;  /* 0x0000000000017941 */ /* 0x000fea0003800200 */
.L_x_1746:
        /* <DEDUP_REMOVED lines=25> */
.L_x_1753:
        /* <DEDUP_REMOVED lines=13> */
.L_x_1755:
[----:B------:R-:W-:Y:S05]  /*189a0*/  BSYNC.RECONVERGENT B2 ;  /* 0x0000000000027941 */ /* 0x000fea0003800200 */
.L_x_1754:
        /* <DEDUP_REMOVED lines=61> */
.L_x_1752:
[----:B------:R-:W-:Y:S05]  /*18d80*/  BSYNC.RECONVERGENT B1 ;  /* 0x0000000000017941 */ /* 0x000fea0003800200 */
.L_x_1751:
        /* <DEDUP_REMOVED lines=20> */
.L_x_1758:
        /* <DEDUP_REMOVED lines=13> */
.L_x_1760:
[----:B------:R-:W-:Y:S05]  /*18fa0*/  BSYNC.RECONVERGENT B2 ;  /* 0x0000000000027941 */ /* 0x000fea0003800200 */
.L_x_1759:
        /* <DEDUP_REMOVED lines=61> */
.L_x_1757:
[----:B------:R-:W-:Y:S05]  /*19380*/  BSYNC.RECONVERGENT B1 ;  /* 0x0000000000017941 */ /* 0x000fea0003800200 */
.L_x_1756:
        /* <DEDUP_REMOVED lines=13> */
[----:B------:R-:W-:Y:S01]  /*19460*/  @P2 FADD.FTZ R105, R105, R74 ;  /* 0x0000004a69692221 */ /* 0x000fe20000010000 */
[----:B------:R-:W-:-:S04]  /*19470*/  @!P2 MOV R105, R74 ;  /* 0x0000004a0069a202 */ /* 0x000fc80000000f00 */
        /* <DEDUP_REMOVED lines=10> */
.L_x_1763:
        /* <DEDUP_REMOVED lines=13> */
.L_x_1765:
[----:B------:R-:W-:Y:S05]  /*195f0*/  BSYNC.RECONVERGENT B2 ;  /* 0x0000000000027941 */ /* 0x000fea0003800200 */
.L_x_1764:
        /* <DEDUP_REMOVED lines=58> */
[----:B------:R-:W-:Y:S02]  /*199a0*/  MOV R10, R122 ;  /* 0x0000007a000a7202 */ /* 0x000fe40000000f00 */
[----:B------:R-:W-:Y:S02]  /*199b0*/  LOP3.LUT R6, R6, UR6, R73, 0x96, !PT ;  /* 0x0000000606067c12 */ /* 0x000fe4000f8e9649 */
[----:B------:R-:W-:-:S07]  /*199c0*/  MOV R83, R72 ;  /* 0x0000004800537202 */ /* 0x000fce0000000f00 */
.L_x_1762:
[----:B------:R-:W-:Y:S05]  /*199d0*/  BSYNC.RECONVERGENT B1 ;  /* 0x0000000000017941 */ /* 0x000fea0003800200 */
.L_x_1761:
        /* <DEDUP_REMOVED lines=20> */
.L_x_1768:
        /* <DEDUP_REMOVED lines=13> */
.L_x_1770:
[----:B------:R-:W-:Y:S05]  /*19bf0*/  BSYNC.RECONVERGENT B2 ;  /* 0x0000000000027941 */ /* 0x000fea0003800200 */
.L_x_1769:
        /* <DEDUP_REMOVED lines=52> */
[----:B------:R-:W-:Y:S01]  /*19f40*/  IMAD.WIDE.U32 R122, R122, -0x326172a9, RZ ;  /* 0xcd9e8d577a7a7825 */ /* 0x000fe200078e00ff */
[----:B------:R-:W-:-:S03]  /*19f50*/  UIADD3 UR5, UPT, UPT, UR10, -0x700cb87f, URZ ;  /* 0x8ff347810a057890 */ /* 0x000fc6000fffe0ff */
[----:B------:R-:W-:-:S03]  /*19f60*/  IMAD.WIDE.U32 R72, R72, -0x2daee0ad, RZ ;  /* 0xd2511f5348487825 */ /* 0x000fc600078e00ff */
[----:B------:R-:W-:Y:S01]  /*19f70*/  LOP3.LUT R5, R124, UR5, R123, 0x96, !PT ;  /* 0x000000057c057c12 */ /* 0x000fe2000f8e967b */
[----:B------:R-:W-:Y:S01]  /*19f80*/  IMAD.MOV.U32 R10, RZ, RZ, R122 ;  /* 0x000000ffff0a7224 */ /* 0x000fe200078e007a */
[----:B------:R-:W-:Y:S01]  /*19f90*/  LOP3.LUT R6, R6, UR6, R73, 0x96, !PT ;  /* 0x0000000606067c12 */ /* 0x000fe2000f8e9649 */
[----:B------:R-:W-:Y:S01]  /*19fa0*/  HFMA2 R122, -RZ, RZ, 0, 0 ;  /* 0x00000000ff7a7431 */ /* 0x000fe200000001ff */
[----:B------:R-:W-:Y:S01]  /*19fb0*/  MOV R73, R83 ;  /* 0x0000005300497202 */ /* 0x000fe20000000f00 */
[----:B------:R-:W-:-:S07]  /*19fc0*/  IMAD.MOV.U32 R83, RZ, RZ, R72 ;  /* 0x000000ffff537224 */ /* 0x000fce00078e0048 */
.L_x_1767:
[----:B------:R-:W-:Y:S05]  /*19fd0*/  BSYNC.RECONVERGENT B1 ;  /* 0x0000000000017941 */ /* 0x000fea0003800200 */
.L_x_1766:
        /* <DEDUP_REMOVED lines=13> */
[----:B------:R-:W-:Y:S01]  /*1a0b0*/  @!P2 IMAD.MOV.U32 R106, RZ, RZ, R74 ;  /* 0x000000ffff6aa224 */ /* 0x000fe200078e004a */
[----:B------:R-:W-:-:S04]  /*1a0c0*/  MOV R74, 0x2 ;  /* 0x00000002004a7802 */ /* 0x000fc80000000f00 */
        /* <DEDUP_REMOVED lines=10> */
.L_x_1773:
        /* <DEDUP_REMOVED lines=13> */
.L_x_1775:
[----:B------:R-:W-:Y:S05]  /*1a240*/  BSYNC.RECONVERGENT B2 ;  /* 0x0000000000027941 */ /* 0x000fea0003800200 */
.L_x_1774:
        /* <DEDUP_REMOVED lines=61> */
.L_x_1772:
[----:B------:R-:W-:Y:S05]  /*1a620*/  BSYNC.RECONVERGENT B1 ;  /* 0x0000000000017941 */ /* 0x000fea0003800200 */
.L_x_1771:
        /* <DEDUP_REMOVED lines=20> */
.L_x_1778:
        /* <DEDUP_REMOVED lines=15> */
.L_x_1780:
[----:B------:R-:W-:Y:S05]  /*1a860*/  BSYNC.RECONVERGENT B2 ;  /* 0x0000000000027941 */ /* 0x000fea0003800200 */
.L_x_1779:
        /* <DEDUP_REMOVED lines=56> */
[----:B------:R-:W-:Y:S02]  /*1abf0*/  LOP3.LUT R5, R124, UR5, R75, 0x96, !PT ;  /* 0x000000057c057c12 */ /* 0x000fe4000f8e964b */
[----:B------:R-:W-:Y:S01]  /*1ac00*/  MOV R10, R74 ;  /* 0x0000004a000a7202 */ /* 0x000fe20000000f00 */
[----:B------:R-:W-:Y:S01]  /*1ac10*/  IMAD.MOV.U32 R75, RZ, RZ, R83 ;  /* 0x000000ffff4b7224 */ /* 0x000fe200078e0053 */
[----:B------:R-:W-:Y:S02]  /*1ac20*/  LOP3.LUT R6, R6, UR6, R73, 0x96, !PT ;  /* 0x0000000606067c12 */ /* 0x000fe4000f8e9649 */
[----:B------:R-:W-:-:S07]  /*1ac30*/  MOV R83, R72 ;  /* 0x0000004800537202 */ /* 0x000fce0000000f00 */
.L_x_1777:
[----:B------:R-:W-:Y:S05]  /*1ac40*/  BSYNC.RECONVERGENT B1 ;  /* 0x0000000000017941 */ /* 0x000fea0003800200 */
.L_x_1776:
[----:B------:R-:W-:Y:S01]  /*1ac50*/  I2FP.F32.U32 R72, R75 ;  /* 0x0000004b00487245 */ /* 0x000fe20000201000 */
[----:B------:R-:W-:-:S04]  /*1ac60*/  HADD2.F32 R74, -RZ, R71.H1_H1 ;  /* 0x30000047ff4a7230 */ /* 0x000fc80000004100 */
[----:B------:R-:W-:Y:S01]  /*1ac70*/  FFMA.FTZ R109, R72, R109, 1.1641532182693481445e-10 ;  /* 0x2f000000486d7423 */ /* 0x000fe2000001006d */
[----:B------:R-:W-:Y:S01]  /*1ac80*/  FMUL.FTZ R73, R74, R119 ;  /* 0x000000774a497220 */ /* 0x000fe20000410000 */
[----:B------:R-:W-:-:S03]  /*1ac90*/  PRMT R74, R120, 0x5410, R121 ;  /* 0x00005410784a7816 */ /* 0x000fc60000000079 */
[----:B------:R-:W-:Y:S01]  /*1aca0*/  FSETP.GTU.FTZ.AND P6, PT, R109, R118, PT ;  /* 0x000000766d00720b */ /* 0x000fe20003fdc000 */
[----:B------:R-:W-:-:S03]  /*1acb0*/  @P2 HADD2.F32 R109, -RZ, R67.H1_H1 ;  /* 0x30000043ff6d2230 */ /* 0x000fc60000004100 */
[----:B------:R-:W-:Y:S02]  /*1acc0*/  FSEL R73, R73, RZ, !P6 ;  /* 0x000000ff49497208 */ /* 0x000fe40007000000 */
[----:B------:R-:W-:-:S03]  /*1acd0*/  SEL R72, RZ, 0x1, P6 ;  /* 0x00000001ff487807 */ /* 0x000fc60003000000 */
[----:B------:R-:W-:Y:S01]  /*1ace0*/  FADD.FTZ R122, R122, R73 ;  /* 0x000000497a7a7221 */ /* 0x000fe20000010000 */
[----:B------:R-:W-:Y:S01]  /*1acf0*/  PRMT R73, R110, 0x5410, R117 ;  /* 0x000054106e497816 */ /* 0x000fe20000000075 */
[--C-:B------:R-:W-:Y:S01]  /*1ad00*/  IMAD.MOV.U32 R110, RZ, RZ, R83.reuse ;  /* 0x000000ffff6e7224 */ /* 0x100fe200078e0053 */
[----:B------:R-:W-:Y:S01]  /*1ad10*/  PRMT R83, R72, 0x7610, R83 ;  /* 0x0000761048537816 */ /* 0x000fe20000000053 */
[----:B------:R-:W-:Y:S01]  /*1ad20*/  @P2 FADD.FTZ R109, R109, R122 ;  /* 0x0000007a6d6d2221 */ /* 0x000fe20000010000 */
[----:B------:R-:W-:Y:S02]  /*1ad30*/  @!P2 MOV R109, R122 ;  /* 0x0000007a006da202 */ /* 0x000fe40000000f00 */
[----:B------:R-:W-:Y:S02]  /*1ad40*/  PRMT R72, R112, 0x5410, R115 ;  /* 0x0000541070487816 */ /* 0x000fe40000000073 */
[----:B------:R-:W-:-:S04]  /*1ad50*/  F2FP.F16.F32.PACK_AB R75, RZ, R109 ;  /* 0x0000006dff4b723e */ /* 0x000fc800000000ff */
[----:B------:R-:W-:Y:S01]  /*1ad60*/  PRMT R75, R116, 0x5410, R75 ;  /* 0x00005410744b7816 */ /* 0x000fe2000000004b */
[----:B------:R-:W-:Y:S06]  /*1ad70*/  BRA `(.L_x_1781) ;  /* 0x00000030009c7947 */ /* 0x000fec0003800000 */
.L_x_1700:
        /* <DEDUP_REMOVED lines=16> */
.L_x_1784:
        /* <DEDUP_REMOVED lines=13> */
.L_x_1786:
[----:B------:R-:W-:Y:S05]  /*1af50*/  BSYNC.RECONVERGENT B2 ;  /* 0x0000000000027941 */ /* 0x000fea0003800200 */
.L_x_1785:
        /* <DEDUP_REMOVED lines=60> */
.L_x_1783:
[----:B------:R-:W-:Y:S05]  /*1b320*/  BSYNC.RECONVERGENT B1 ;  /* 0x0000000000017941 */ /* 0x000fea0003800200 */
.L_x_1782:
[----:B------:R-:W0:Y:S01]  /*1b330*/  LDC R121, c[0x0][0x408] ;  /* 0x00010200ff797b82 */ /* 0x000e220000000800 */
[----:B------:R-:W-:Y:S01]  /*1b340*/  I2FP.F32.U32 R78, R78 ;  /* 0x0000004e004e7245 */ /* 0x000fe20000201000 */
[----:B------:R-:W-:Y:S01]  /*1b350*/  IMAD.MOV.U32 R109, RZ, RZ, 0x2f800000 ;  /* 0x2f800000ff6d7424 */ /* 0x000fe200078e00ff */
[----:B------:R-:W-:Y:S01]  /*1b360*/  ISETP.NE.AND P3, PT, R79, 0x1, PT ;  /* 0x000000014f00780c */ /* 0x000fe20003f65270 */
[----:B-----5:R-:W-:Y:S01]  /*1b370*/  HADD2.F32 R94, -RZ, R72.H0_H0 ;  /* 0x20000048ff5e7230 */ /* 0x020fe20000004100 */
[----:B------:R-:W-:Y:S01]  /*1b380*/  BSSY.RECONVERGENT B1, `(.L_x_1787) ;  /* 0x0000061000017945 */ /* 0x000fe20003800200 */
[----:B------:R-:W-:Y:S01]  /*1b390*/  FFMA.FTZ R7, R78, R109, 1.1641532182693481445e-10 ;  /* 0x2f0000004e077423 */ /* 0x000fe2000001006d */
[----:B------:R-:W-:Y:S01]  /*1b3a0*/  @P2 HADD2.F32 R78, -RZ, R64.H0_H0 ;  /* 0x20000040ff4e2230 */ /* 0x000fe20000004100 */
[----:B------:R-:W1:Y:S01]  /*1b3b0*/  LDC R110, c[0x0][0x404] ;  /* 0x00010100ff6e7b82 */ /* 0x000e620000000800 */
[----:B------:R-:W-:Y:S02]  /*1b3c0*/  HFMA2 R99, -RZ, RZ, 0, 1.1920928955078125e-07 ;  /* 0x00000002ff637431 */ /* 0x000fe400000001ff */
[----:B0-----:R-:W-:Y:S01]  /*1b3d0*/  FMUL.FTZ R94, R94, R121 ;  /* 0x000000795e5e7220 */ /* 0x001fe20000410000 */
[----:B-1----:R-:W-:Y:S01]  /*1b3e0*/  FSETP.GTU.FTZ.AND P4, PT, R7, R110, PT ;  /* 0x0000006e0700720b */ /* 0x002fe20003f9c000 */
        /* <DEDUP_REMOVED lines=15> */
.L_x_1789:
        /* <DEDUP_REMOVED lines=13> */
.L_x_1791:
[----:B------:R-:W-:Y:S05]  /*1b5b0*/  BSYNC.RECONVERGENT B2 ;  /* 0x0000000000027941 */ /* 0x000fea0003800200 */
.L_x_1790:
        /* <DEDUP_REMOVED lines=61> */
.L_x_1788:
[----:B------:R-:W-:Y:S05]  /*1b990*/  BSYNC.RECONVERGENT B1 ;  /* 0x0000000000017941 */ /* 0x000fea0003800200 */
.L_x_1787:
[----:B------:R-:W-:Y:S01]  /*1b9a0*/  I2FP.F32.U32 R94, R7 ;  /* 0x00000007005e7245 */ /* 0x000fe20000201000 */
[----:B------:R-:W-:Y:S01]  /*1b9b0*/  HADD2.F32 R72, -RZ, R72.H1_H1 ;  /* 0x30000048ff487230 */ /* 0x000fe20000004100 */
        /* <DEDUP_REMOVED lines=22> */
.L_x_1794:
        /* <DEDUP_REMOVED lines=13> */
.L_x_1796:
[----:B------:R-:W-:Y:S05]  /*1bbf0*/  BSYNC.RECONVERGENT B2 ;  /* 0x0000000000027941 */ /* 0x000fea0003800200 */
.L_x_1795:
        /* <DEDUP_REMOVED lines=61> */
.L_x_1793:
[----:B------:R-:W-:Y:S05]  /*1bfd0*/  BSYNC.RECONVERGENT B1 ;  /* 0x0000000000017941 */ /* 0x000fea0003800200 */
.L_x_1792:
[----:B------:R-:W-:Y:S01]  /*1bfe0*/  I2FP.F32.U32 R72, R7 ;  /* 0x0000000700487245 */ /* 0x000fe20000201000 */
[----:B------:R-:W-:Y:S01]  /*1bff0*/  HADD2.F32 R94, -RZ, R73.H0_H0 ;  /* 0x20000049ff5e7230 */ /* 0x000fe20000004100 */
[----:B------:R-:W-:Y:S01]  /*1c000*/  BSSY.RECONVERGENT B1, `(.L_x_1797) ;  /* 0x0000061000017945 */ /* 0x000fe20003800200 */
[----:B------:R-:W-:Y:S02]  /*1c010*/  @P2 HADD2.F32 R99, -RZ, R65.H0_H0 ;  /* 0x20000041ff632230 */ /* 0x000fe40000004100 */
[----:B------:R-:W-:Y:S02]  /*1c020*/  HFMA2 R105, -RZ, RZ, 0, 1.1920928955078125e-07 ;  /* 0x00000002ff697431 */ /* 0x000fe400000001ff */
[----:B------:R-:W-:Y:S01]  /*1c030*/  FFMA.FTZ R7, R72, R109, 1.1641532182693481445e-10 ;  /* 0x2f00000048077423 */ /* 0x000fe2000001006d */
[----:B------:R-:W-:-:S04]  /*1c040*/  FMUL.FTZ R94, R94, R121 ;  /* 0x000000795e5e7220 */ /* 0x000fc80000410000 */
        /* <DEDUP_REMOVED lines=17> */
.L_x_1799:
        /* <DEDUP_REMOVED lines=13> */
.L_x_1801:
[----:B------:R-:W-:Y:S05]  /*1c230*/  BSYNC.RECONVERGENT B2 ;  /* 0x0000000000027941 */ /* 0x000fea0003800200 */
.L_x_1800:
        /* <DEDUP_REMOVED lines=61> */
.L_x_1798:
[----:B------:R-:W-:Y:S05]  /*1c610*/  BSYNC.RECONVERGENT B1 ;  /* 0x0000000000017941 */ /* 0x000fea0003800200 */
.L_x_1797:
        /* <DEDUP_REMOVED lines=24> */
.L_x_1804:
        /* <DEDUP_REMOVED lines=13> */
.L_x_1806:
[----:B------:R-:W-:Y:S05]  /*1c870*/  BSYNC.RECONVERGENT B2 ;  /* 0x0000000000027941 */ /* 0x000fea0003800200 */
.L_x_1805:
        /* <DEDUP_REMOVED lines=61> */
.L_x_1803:
[----:B------:R-:W-:Y:S05]  /*1cc50*/  BSYNC.RECONVERGENT B1 ;  /* 0x0000000000017941 */ /* 0x000fea0003800200 */
.L_x_1802:
[----:B------:R-:W-:Y:S01]  /*1cc60*/  I2FP.F32.U32 R72, R7 ;  /* 0x0000000700487245 */ /* 0x000fe20000201000 */
[----:B------:R-:W-:Y:S01]  /*1cc70*/  HADD2.F32 R100, -RZ, R74.H0_H0 ;  /* 0x2000004aff647230 */ /* 0x000fe20000004100 */
[----:B------:R-:W-:Y:S01]  /*1cc80*/  BSSY.RECONVERGENT B1, `(.L_x_1807) ;  /* 0x0000061000017945 */ /* 0x000fe20003800200 */
[----:B------:R-:W-:Y:S02]  /*1cc90*/  @P2 HADD2.F32 R73, -RZ, R66.H0_H0 ;  /* 0x20000042ff492230 */ /* 0x000fe40000004100 */
        /* <DEDUP_REMOVED lines=8> */
[----:B------:R-:W-:Y:S01]  /*1cd20*/  HFMA2 R73, -RZ, RZ, 0, 1.1920928955078125e-07 ;  /* 0x00000002ff497431 */ /* 0x000fe200000001ff */
[----:B------:R-:W-:-:S03]  /*1cd30*/  P2R R113, PR, RZ, 0x10 ;  /* 0x00000010ff717803 */ /* 0x000fc60000000000 */
        /* <DEDUP_REMOVED lines=10> */
.L_x_1809:
        /* <DEDUP_REMOVED lines=13> */
.L_x_1811:
[----:B------:R-:W-:Y:S05]  /*1ceb0*/  BSYNC.RECONVERGENT B2 ;  /* 0x0000000000027941 */ /* 0x000fea0003800200 */
.L_x_1810:
        /* <DEDUP_REMOVED lines=59> */
[----:B------:R-:W-:Y:S02]  /*1d270*/  HFMA2 R73, -RZ, RZ, 0, 0 ;  /* 0x00000000ff497431 */ /* 0x000fe400000001ff */
[----:B------:R-:W-:-:S07]  /*1d280*/  IMAD.MOV.U32 R116, RZ, RZ, R72 ;  /* 0x000000ffff747224 */ /* 0x000fce00078e0048 */
.L_x_1808:
[----:B------:R-:W-:Y:S05]  /*1d290*/  BSYNC.RECONVERGENT B1 ;  /* 0x0000000000017941 */ /* 0x000fea0003800200 */
.L_x_1807:
        /* <DEDUP_REMOVED lines=23> */
.L_x_1814:
        /* <DEDUP_REMOVED lines=13> */
.L_x_1816:
[----:B------:R-:W-:Y:S05]  /*1d4e0*/  BSYNC.RECONVERGENT B2 ;  /* 0x0000000000027941 */ /* 0x000fea0003800200 */
.L_x_1815:
        /* <DEDUP_REMOVED lines=56> */
[----:B------:R-:W-:Y:S02]  /*1d870*/  MOV R10, R122 ;  /* 0x0000007a000a7202 */ /* 0x000fe40000000f00 */
[----:B------:R-:W-:Y:S01]  /*1d880*/  LOP3.LUT R5, R124, UR5, R123, 0x96, !PT ;  /* 0x000000057c057c12 */ /* 0x000fe2000f8e967b */
[----:B------:R-:W-:Y:S01]  /*1d890*/  IMAD.MOV.U32 R122, RZ, RZ, RZ ;  /* 0x000000ffff7a7224 */ /* 0x000fe200078e00ff */
[----:B------:R-:W-:Y:S02]  /*1d8a0*/  LOP3.LUT R6, R6, UR6, R73, 0x96, !PT ;  /* 0x0000000606067c12 */ /* 0x000fe4000f8e9649 */
[----:B------:R-:W-:-:S07]  /*1d8b0*/  MOV R116, R72 ;  /* 0x0000004800747202 */ /* 0x000fce0000000f00 */
.L_x_1813:
[----:B------:R-:W-:Y:S05]  /*1d8c0*/  BSYNC.RECONVERGENT B1 ;  /* 0x0000000000017941 */ /* 0x000fea0003800200 */
.L_x_1812:
        /* <DEDUP_REMOVED lines=8> */
[----:B------:R-:W-:-:S03]  /*1d950*/  HFMA2 R7, -RZ, RZ, 0, 1.1920928955078125e-07 ;  /* 0x00000002ff077431 */ /* 0x000fc600000001ff */
        /* <DEDUP_REMOVED lines=14> */
.L_x_1819:
        /* <DEDUP_REMOVED lines=13> */
.L_x_1821:
[----:B------:R-:W-:Y:S05]  /*1db10*/  BSYNC.RECONVERGENT B2 ;  /* 0x0000000000027941 */ /* 0x000fea0003800200 */
.L_x_1820:
        /* <DEDUP_REMOVED lines=61> */
.L_x_1818:
[----:B------:R-:W-:Y:S05]  /*1def0*/  BSYNC.RECONVERGENT B1 ;  /* 0x0000000000017941 */ /* 0x000fea0003800200 */
.L_x_1817:
[----:B------:R-:W-:Y:S01]  /*1df00*/  I2FP.F32.U32 R72, R73 ;  /* 0x0000004900487245 */ /* 0x000fe20000201000 */
[----:B------:R-:W-:Y:S01]  /*1df10*/  HADD2.F32 R122, -RZ, R75.H1_H1 ;  /* 0x3000004bff7a7230 */ /* 0x000fe20000004100 */
[----:B------:R-:W-:Y:S02]  /*1df20*/  PRMT R74, R120, 0x5410, R74 ;  /* 0x00005410784a7816 */ /* 0x000fe4000000004a */
[----:B------:R-:W-:Y:S01]  /*1df30*/  PRMT R73, R117, 0x5410, R119 ;  /* 0x0000541075497816 */ /* 0x000fe20000000077 */
        /* <DEDUP_REMOVED lines=8> */
[----:B------:R-:W-:-:S04]  /*1dfc0*/  PRMT R72, R112, 0x5410, R115 ;  /* 0x0000541070487816 */ /* 0x000fc80000000073 */
[----:B------:R-:W-:-:S04]  /*1dfd0*/  F2FP.F16.F32.PACK_AB R75, RZ, R109 ;  /* 0x0000006dff4b723e */ /* 0x000fc800000000ff */
[----:B------:R-:W-:-:S07]  /*1dfe0*/  PRMT R75, R118, 0x5410, R75 ;  /* 0x00005410764b7816 */ /* 0x000fce000000004b */
.L_x_1781:
[----:B------:R-:W-:Y:S02]  /*1dff0*/  ISETP.NE.AND P6, PT, R113, RZ, PT ;  /* 0x000000ff7100720c */ /* 0x000fe40003fc5270 */
[----:B------:R-:W-:Y:S01]  /*1e000*/  SEL R118, RZ, 0x1000000, !P5 ;  /* 0x01000000ff767807 */ /* 0x000fe20006800000 */
[----:B------:R-:W0:Y:S01]  /*1e010*/  LDC.64 R112, c[0x0][0x3a8] ;  /* 0x0000ea00ff707b82 */ /* 0x000e220000000a00 */
[----:B------:R-:W-:Y:S02]  /*1e020*/  ISETP.NE.AND P2, PT, R78, RZ, PT ;  /* 0x000000ff4e00720c */ /* 0x000fe40003f45270 */
[----:B------:R-:W-:Y:S02]  /*1e030*/  ISETP.NE.AND P5, PT, R79, RZ, PT ;  /* 0x000000ff4f00720c */ /* 0x000fe40003fa5270 */
[----:B------:R-:W-:Y:S02]  /*1e040*/  SEL R117, RZ, 0x10000, !P4 ;  /* 0x00010000ff757807 */ /* 0x000fe40006000000 */
[----:B------:R-:W-:Y:S01]  /*1e050*/  SEL R116, RZ, 0x100, !P3 ;  /* 0x00000100ff747807 */ /* 0x000fe20005800000 */
[----:B------:R-:W1:Y:S01]  /*1e060*/  LDC.64 R78, c[0x0][0x3b0] ;  /* 0x0000ec00ff4e7b82 */ /* 0x000e620000000a00 */
[----:B------:R-:W-:-:S02]  /*1e070*/  ISETP.NE.AND P4, PT, R111, RZ, PT ;  /* 0x000000ff6f00720c */ /* 0x000fc40003f85270 */
[----:B------:R-:W-:Y:S02]  /*1e080*/  ISETP.NE.AND P3, PT, R114, RZ, PT ;  /* 0x000000ff7200720c */ /* 0x000fe40003f65270 */
[----:B------:R-:W-:Y:S02]  /*1e090*/  SEL R114, RZ, 0x10000, !P4 ;  /* 0x00010000ff727807 */ /* 0x000fe40006000000 */
[----:B------:R-:W-:Y:S02]  /*1e0a0*/  SEL R115, RZ, 0x1000000, !P3 ;  /* 0x01000000ff737807 */ /* 0x000fe40005800000 */
[----:B------:R-:W-:Y:S02]  /*1e0b0*/  SEL R111, RZ, 0x100, !P5 ;  /* 0x00000100ff6f7807 */ /* 0x000fe40006800000 */
[----:B------:R-:W-:Y:S02]  /*1e0c0*/  LOP3.LUT R116, R116, R118, R117, 0xfe, !PT ;  /* 0x0000007674747212 */ /* 0x000fe400078efe75 */
[----:B------:R-:W-:-:S02]  /*1e0d0*/  LOP3.LUT R111, R111, R115, R114, 0xfe, !PT ;  /* 0x000000736f6f7212 */ /* 0x000fc400078efe72 */
[----:B------:R-:W-:Y:S01]  /*1e0e0*/  SEL R115, RZ, 0x1, !P6 ;  /* 0x00000001ff737807 */ /* 0x000fe20007000000 */
[----:B0-----:R-:W-:Y:S01]  /*1e0f0*/  IMAD.WIDE.U32 R112, R77, 0x10, R112 ;  /* 0x000000104d707825 */ /* 0x001fe200078e0070 */
[----:B------:R-:W-:Y:S02]  /*1e100*/  SEL R114, RZ, 0x1, !P2 ;  /* 0x00000001ff727807 */ /* 0x000fe40005000000 */
[----:B------:R-:W-:Y:S02]  /*1e110*/  LOP3.LUT R115, R116, R115, RZ, 0xfc, !PT ;  /* 0x0000007374737212 */ /* 0x000fe400078efcff */
[----:B------:R-:W-:Y:S01]  /*1e120*/  LOP3.LUT R114, R111, R114, RZ, 0xfc, !PT ;  /* 0x000000726f727212 */ /* 0x000fe200078efcff */
[----:B------:R0:W-:Y:S01]  /*1e130*/  STG.E.128 desc[UR8][R112.64], R72 ;  /* 0x0000004870007986 */ /* 0x0001e2000c101d08 */
        /* <DEDUP_REMOVED lines=23> */
.L_x_1699:
[----:B------:R-:W-:Y:S05]  /*1e2b0*/  BSYNC.RECONVERGENT B0 ;  /* 0x0000000000007941 */ /* 0x000fea0003800200 */
.L_x_1698:
[----:B012---:R-:W-:Y:S01]  /*1e2c0*/  FADD.FTZ R72, RZ, R11 ;  /* 0x0000000bff487221 */ /* 0x007fe20000010000 */
[C---:B------:R-:W-:Y:S01]  /*1e2d0*/  ISETP.GE.U32.AND P1, PT, R0.reuse, 0x100, PT ;  /* 0x000001000000780c */ /* 0x040fe20003f26070 */
[----:B------:R-:W0:Y:S01]  /*1e2e0*/  S2R R111, SR_TID.X ;  /* 0x00000000006f7919 */ /* 0x000e220000002100 */
[C---:B------:R-:W-:Y:S01]  /*1e2f0*/  ISETP.GT.U32.AND P3, PT, R0.reuse, 0x1ff, PT ;  /* 0x000001ff0000780c */ /* 0x040fe20003f64070 */
        /* <DEDUP_REMOVED lines=36> */
[----:B0-----:R-:W-:-:S03]  /*1e540*/  LOP3.LUT R79, R111, 0x1f, RZ, 0xc0, !PT ;  /* 0x0000001f6f4f7812 */ /* 0x001fc600078ec0ff */
        /* <DEDUP_REMOVED lines=38> */
[----:B------:R-:W-:Y:S02]  /*1e7b0*/  IMAD.MOV.U32 R79, RZ, RZ, RZ ;  /* 0x000000ffff4f7224 */ /* 0x000fe400078e00ff */
        /* <DEDUP_REMOVED lines=32> */
.L_x_1823:
[----:B------:R-:W-:Y:S05]  /*1e9c0*/  BSYNC.RECONVERGENT B0 ;  /* 0x0000000000007941 */ /* 0x000fea0003800200 */
.L_x_1822:
[----:B------:R-:W-:Y:S01]  /*1e9d0*/  BAR.SYNC.DEFER_BLOCKING 0x0 ;  /* 0x0000000000007b1d */ /* 0x000fe20000010000 */
[----:B0-----:R-:W-:-:S05]  /*1e9e0*/  CS2R R72, SRZ ;  /* 0x0000000000487805 */ /* 0x001fca000001ff00 */
[----:B------:R-:W-:Y:S04]  /*1e9f0*/  BSSY.RECONVERGENT B0, `(.L_x_1824) ;  /* 0x000000a000007945 */ /* 0x000fe80003800200 */
[----:B------:R-:W-:Y:S05]  /*1ea00*/  @P3 BRA `(.L_x_1825) ;  /* 0x0000000000203947 */ /* 0x000fea0003800000 */
[----:B------:R-:W0:Y:S01]  /*1ea10*/  S2UR UR6, SR_CgaCtaId ;  /* 0x00000000000679c3 */ /* 0x000e220000008800 */
[----:B------:R-:W-:Y:S01]  /*1ea20*/  UMOV UR5, 0x400 ;  /* 0x0000040000057882 */ /* 0x000fe20000000000 */
[----:B------:R-:W-:Y:S01]  /*1ea30*/  SHF.L.U32 R72, R111, 0x3, RZ ;  /* 0x000000036f487819 */ /* 0x000fe200000006ff */
[----:B------:R-:W-:-:S03]  /*1ea40*/  IMAD.MOV.U32 R79, RZ, RZ, R4 ;  /* 0x000000ffff4f7224 */ /* 0x000fc600078e0004 */
[----:B------:R-:W-:Y:S01]  /*1ea50*/  LOP3.LUT R72, R72, 0xf8, RZ, 0xc0, !PT ;  /* 0x000000f848487812 */ /* 0x000fe200078ec0ff */
[----:B0-----:R-:W-:-:S04]  /*1ea60*/  ULEA UR5, UR6, UR5, 0x18 ;  /* 0x0000000506057291 */ /* 0x001fc8000f8ec0ff */
[----:B------:R-:W-:-:S09]  /*1ea70*/  @UP1 UIADD3 UR5, UPT, UPT, UR5, 0x40, URZ ;  /* 0x0000004005051890 */ /* 0x000fd2000fffe0ff */
[----:B------:R-:W0:Y:S03]  /*1ea80*/  LDS.64 R72, [R72+UR5] ;  /* 0x0000000548487984 */ /* 0x000e260008000a00 */
.L_x_1825:
[----:B------:R-:W-:Y:S05]  /*1ea90*/  BSYNC.RECONVERGENT B0 ;  /* 0x0000000000007941 */ /* 0x000fea0003800200 */
.L_x_1824:
[----:B------:R-:W1:Y:S01]  /*1eaa0*/  SHFL.DOWN PT, R78, R79, 0x4, 0x1f ;  /* 0x08801f004f4e7f89 */ /* 0x000e6200000e0000 */
[----:B------:R-:W-:Y:S01]  /*1eab0*/  I2FP.F32.S32 R115, R79 ;  /* 0x0000004f00737245 */ /* 0x000fe20000201400 */
[----:B------:R-:W-:Y:S01]  /*1eac0*/  BSSY.RECONVERGENT B0, `(.L_x_1826) ;  /* 0x0000093000007945 */ /* 0x000fe20003800200 */
        /* <DEDUP_REMOVED lines=42> */
[----:B------:R-:W-:Y:S01]  /*1ed70*/  FMUL.FTZ R114, R115, R77 ;  /* 0x0000004d73727220 */ /* 0x000fe20000410000 */
[----:B------:R-:W-:Y:S02]  /*1ed80*/  MOV R115, UR4 ;  /* 0x0000000400737c02 */ /* 0x000fe40008000f00 */
[----:B------:R-:W-:Y:S01]  /*1ed90*/  FMUL.FTZ R112, R75, R75 ;  /* 0x0000004b4b707220 */ /* 0x000fe20000410000 */
[----:B------:R-:W-:-:S03]  /*1eda0*/  FFMA.FTZ R75, R73, R78, R114 ;  /* 0x0000004e494b7223 */ /* 0x000fc60000010072 */
[----:B------:R-:W-:Y:S01]  /*1edb0*/  FMUL.FTZ R112, R73, R112 ;  /* 0x0000007049707220 */ /* 0x000fe20000410000 */
[----:B--2---:R-:W-:Y:S01]  /*1edc0*/  FMUL.FTZ R78, R74, R75 ;  /* 0x0000004b4a4e7220 */ /* 0x004fe20000410000 */
[----:B---3--:R-:W-:Y:S02]  /*1edd0*/  FADD.FTZ R73, R79, R72 ;  /* 0x000000484f497221 */ /* 0x008fe40000010000 */
[----:B------:R-:W-:Y:S02]  /*1ede0*/  FMUL.FTZ R112, R112, R77 ;  /* 0x0000004d70707220 */ /* 0x000fe40000410000 */
[----:B------:R-:W0:Y:S02]  /*1edf0*/  SHFL.IDX PT, R79, R78, RZ, 0x1f ;  /* 0x00001fff4e4f7589 */ /* 0x000e2400000e0000 */
[----:B------:R-:W-:Y:S02]  /*1ee00*/  FFMA.FTZ R112, R74, R112, R73 ;  /* 0x000000704a707223 */ /* 0x000fe40000010049 */
[----:B------:R-:W2:Y:S04]  /*1ee10*/  @!P2 LDC.64 R74, c[0x0][0x3c0] ;  /* 0x0000f000ff4aab82 */ /* 0x000ea80000000a00 */
[----:B------:R-:W1:Y:S04]  /*1ee20*/  SHFL.IDX PT, R112, R112, RZ, 0x1f ;  /* 0x00001fff70707589 */ /* 0x000e6800000e0000 */
[----:B------:R-:W3:Y:S01]  /*1ee30*/  @!P2 LDC.64 R72, c[0x0][0x3c8] ;  /* 0x0000f200ff48ab82 */ /* 0x000ee20000000a00 */
[----:B0-----:R-:W-:-:S05]  /*1ee40*/  FMUL.FTZ R77, R79, R79 ;  /* 0x0000004f4f4d7220 */ /* 0x001fca0000410000 */
[----:B------:R-:W-:Y:S01]  /*1ee50*/  FSEL R114, R77, RZ, P3 ;  /* 0x000000ff4d727208 */ /* 0x000fe20001800000 */
[----:B-1----:R-:W-:Y:S01]  /*1ee60*/  FFMA.FTZ R77, R112, UR19, R113 ;  /* 0x00000013704d7c23 */ /* 0x002fe20008010071 */
[----:B------:R-:W-:Y:S01]  /*1ee70*/  IMAD.U32 R113, RZ, RZ, UR4 ;  /* 0x00000004ff717e24 */ /* 0x000fe2000f8e00ff */
[----:B------:R-:W-:Y:S02]  /*1ee80*/  FSEL R112, R79, RZ, !P3 ;  /* 0x000000ff4f707208 */ /* 0x000fe40005800000 */
[----:B------:R-:W-:Y:S01]  /*1ee90*/  FADD.FTZ R77, R77, R114 ;  /* 0x000000724d4d7221 */ /* 0x000fe20000010000 */
[----:B--2---:R-:W-:-:S04]  /*1eea0*/  @!P2 IMAD.WIDE R74, R113, 0x4, R74 ;  /* 0x00000004714aa825 */ /* 0x004fc800078e024a */
[----:B---3--:R-:W-:Y:S01]  /*1eeb0*/  @!P2 IMAD.WIDE R72, R115, 0x4, R72 ;  /* 0x000000047348a825 */ /* 0x008fe200078e0248 */
[----:B------:R-:W0:Y:S01]  /*1eec0*/  MUFU.RSQ R77, R77 ;  /* 0x0000004d004d7308 */ /* 0x000e220000001400 */
[----:B------:R1:W-:Y:S04]  /*1eed0*/  @!P2 STG.E desc[UR8][R74.64], R79 ;  /* 0x0000004f4a00a986 */ /* 0x0003e8000c101908 */
[----:B0-----:R1:W-:Y:S01]  /*1eee0*/  @!P2 STG.E desc[UR8][R72.64], R77 ;  /* 0x0000004d4800a986 */ /* 0x0013e2000c101908 */
[----:B------:R-:W-:Y:S05]  /*1eef0*/  @!P1 BRA `(.L_x_1827) ;  /* 0x00000004003c9947 */ /* 0x000fea0003800000 */
[--C-:B-1----:R-:W-:Y:S01]  /*1ef00*/  FADD.FTZ R72, R102, -R112.reuse ;  /* 0x8000007066487221 */ /* 0x102fe20000010000 */
[----:B-----5:R-:W-:Y:S02]  /*1ef10*/  HADD2.F32 R74, -RZ, R19.H0_H0 ;  /* 0x20000013ff4a7230 */ /* 0x020fe40000004100 */
[--C-:B------:R-:W-:Y:S01]  /*1ef20*/  FADD.FTZ R116, R96, -R112.reuse ;  /* 0x8000007060747221 */ /* 0x100fe20000010000 */
[----:B------:R-:W-:Y:S02]  /*1ef30*/  HADD2.F32 R78, -RZ, R43.H0_H0 ;  /* 0x2000002bff4e7230 */ /* 0x000fe40000004100 */
[----:B------:R-:W-:Y:S01]  /*1ef40*/  FMUL.FTZ R115, R77, R72 ;  /* 0x000000484d737220 */ /* 0x000fe20000410000 */
[----:B------:R-:W-:Y:S01]  /*1ef50*/  FADD.FTZ R72, R107, -R112 ;  /* 0x800000706b487221 */ /* 0x000fe20000010000 */
[----:B------:R-:W-:Y:S02]  /*1ef60*/  HADD2.F32 R114, -RZ, R19.H1_H1 ;  /* 0x30000013ff727230 */ /* 0x000fe40000004100 */
[----:B------:R-:W-:Y:S01]  /*1ef70*/  FMUL.FTZ R116, R77, R116 ;  /* 0x000000744d747220 */ /* 0x000fe20000410000 */
[----:B------:R-:W-:Y:S01]  /*1ef80*/  FFMA.FTZ R74, R115, R74, R78 ;  /* 0x0000004a734a7223 */ /* 0x000fe2000001004e */
[----:B------:R-:W-:-:S02]  /*1ef90*/  HADD2.F32 R78, -RZ, R43.H1_H1 ;  /* 0x3000002bff4e7230 */ /* 0x000fc40000004100 */
[----:B------:R-:W-:Y:S01]  /*1efa0*/  FMUL.FTZ R117, R77, R72 ;  /* 0x000000484d757220 */ /* 0x000fe20000410000 */
[----:B------:R-:W-:Y:S02]  /*1efb0*/  HADD2.F32 R121, -RZ, R18.H0_H0 ;  /* 0x20000012ff797230 */ /* 0x000fe40000004100 */
[--C-:B------:R-:W-:Y:S01]  /*1efc0*/  FADD.FTZ R72, R90, -R112.reuse ;  /* 0x800000705a487221 */ /* 0x100fe20000010000 */
[--C-:B------:R-:W-:Y:S02]  /*1efd0*/  HADD2.F32 R73, -RZ, R42.reuse.H0_H0 ;  /* 0x2000002aff497230 */ /* 0x100fe40000004100 */
[----:B------:R-:W-:Y:S01]  /*1efe0*/  FADD.FTZ R118, R101, -R112 ;  /* 0x8000007065767221 */ /* 0x000fe20000010000 */
[----:B------:R-:W-:Y:S01]  /*1eff0*/  FFMA.FTZ R75, R117, R114, R78 ;  /* 0x00000072754b7223 */ /* 0x000fe2000001004e */
[----:B------:R-:W-:Y:S02]  /*1f000*/  HADD2.F32 R79, -RZ, R42.H1_H1 ;  /* 0x3000002aff4f7230 */ /* 0x000fe40000004100 */
[----:B------:R-:W-:Y:S01]  /*1f010*/  FMUL.FTZ R119, R77, R72 ;  /* 0x000000484d777220 */ /* 0x000fe20000410000 */
[----:B------:R-:W-:Y:S01]  /*1f020*/  FFMA.FTZ R121, R116, R121, R73 ;  /* 0x0000007974797223 */ /* 0x000fe20000010049 */
[----:B------:R-:W-:-:S02]  /*1f030*/  HADD2.F32 R73, -RZ, R18.H1_H1 ;  /* 0x30000012ff497230 */ /* 0x000fc40000004100 */
[----:B------:R-:W-:Y:S01]  /*1f040*/  FMUL.FTZ R118, R77, R118 ;  /* 0x000000764d767220 */ /* 0x000fe20000410000 */
[----:B------:R-:W-:Y:S02]  /*1f050*/  HADD2.F32 R72, -RZ, R17.H0_H0 ;  /* 0x20000011ff487230 */ /* 0x000fe40000004100 */
[----:B------:R-:W-:Y:S01]  /*1f060*/  FADD.FTZ R120, R95, -R112 ;  /* 0x800000705f787221 */ /* 0x000fe20000010000 */
[----:B------:R-:W-:Y:S01]  /*1f070*/  HADD2.F32 R78, -RZ, R41.H0_H0 ;  /* 0x20000029ff4e7230 */ /* 0x000fe20000004100 */
[----:B------:R-:W-:Y:S01]  /*1f080*/  F2FP.F16.F32.PACK_AB R75, R75, R74 ;  /* 0x0000004a4b4b723e */ /* 0x000fe200000000ff */
[----:B------:R-:W-:Y:S01]  /*1f090*/  FFMA.FTZ R74, R118, R73, R79 ;  /* 0x00000049764a7223 */ /* 0x000fe2000001004f */
[----:B------:R-:W-:Y:S02]  /*1f0a0*/  HADD2.F32 R73, -RZ, R17.H1_H1 ;  /* 0x30000011ff497230 */ /* 0x000fe40000004100 */
[----:B------:R-:W-:Y:S01]  /*1f0b0*/  FMUL.FTZ R120, R77, R120 ;  /* 0x000000784d787220 */ /* 0x000fe20000410000 */
[----:B------:R-:W-:-:S02]  /*1f0c0*/  HADD2.F32 R79, -RZ, R41.H1_H1 ;  /* 0x30000029ff4f7230 */ /* 0x000fc40000004100 */
[----:B------:R-:W-:Y:S01]  /*1f0d0*/  FFMA.FTZ R72, R119, R72, R78 ;  /* 0x0000004877487223 */ /* 0x000fe2000001004e */
[--C-:B------:R-:W-:Y:S01]  /*1f0e0*/  FADD.FTZ R78, R11, -R112.reuse ;  /* 0x800000700b4e7221 */ /* 0x100fe20000010000 */
[----:B------:R-:W-:Y:S01]  /*1f0f0*/  FADD.FTZ R114, R89, -R112 ;  /* 0x8000007059727221 */ /* 0x000fe20000010000 */
[----:B------:R-:W-:Y:S02]  /*1f100*/  HADD2.F32 R122, -RZ, R16.H0_H0 ;  /* 0x20000010ff7a7230 */ /* 0x000fe40000004100 */
[----:B------:R-:W-:Y:S01]  /*1f110*/  FFMA.FTZ R73, R120, R73, R79 ;  /* 0x0000004978497223 */ /* 0x000fe2000001004f */
[C---:B------:R-:W-:Y:S01]  /*1f120*/  FMUL.FTZ R113, R77.reuse, R78 ;  /* 0x0000004e4d717220 */ /* 0x040fe20000410000 */
[----:B------:R-:W-:Y:S02]  /*1f130*/  HADD2.F32 R78, -RZ, R40.H0_H0 ;  /* 0x20000028ff4e7230 */ /* 0x000fe40000004100 */
[----:B------:R-:W-:Y:S01]  /*1f140*/  FMUL.FTZ R114, R77, R114 ;  /* 0x000000724d727220 */ /* 0x000fe20000410000 */
[----:B------:R-:W-:Y:S01]  /*1f150*/  HADD2.F32 R79, -RZ, R16.H1_H1 ;  /* 0x30000010ff4f7230 */ /* 0x000fe20000004100 */
[----:B------:R-:W-:Y:S01]  /*1f160*/  F2FP.F16.F32.PACK_AB R73, R73, R72 ;  /* 0x000000484949723e */ /* 0x000fe200000000ff */
[----:B------:R-:W-:-:S02]  /*1f170*/  HADD2.F32 R123, -RZ, R40.H1_H1 ;  /* 0x30000028ff7b7230 */ /* 0x000fc40000004100 */
[----:B------:R-:W-:Y:S01]  /*1f180*/  FFMA.FTZ R122, R113, R122, R78 ;  /* 0x0000007a717a7223 */ /* 0x000fe2000001004e */
[----:B------:R-:W-:Y:S01]  /*1f190*/  F2FP.F16.F32.PACK_AB R74, R74, R121 ;  /* 0x000000794a4a723e */ /* 0x000fe200000000ff */
[----:B------:R-:W-:Y:S02]  /*1f1a0*/  HADD2.F32 R124, -RZ, R39.H0_H0 ;  /* 0x20000027ff7c7230 */ /* 0x000fe40000004100 */
[----:B------:R-:W-:Y:S01]  /*1f1b0*/  FFMA.FTZ R123, R114, R79, R123 ;  /* 0x0000004f727b7223 */ /* 0x000fe2000001007b */
[----:B------:R-:W-:Y:S01]  /*1f1c0*/  HADD2.F32 R121, -RZ, R38.H0_H0 ;  /* 0x20000026ff797230 */ /* 0x000fe20000004100 */
[----:B------:R-:W0:Y:S03]  /*1f1d0*/  LDC.64 R78, c[0x0][0x428] ;  /* 0x00010a00ff4e7b82 */ /* 0x000e260000000a00 */
[----:B------:R-:W-:Y:S01]  /*1f1e0*/  F2FP.F16.F32.PACK_AB R72, R123, R122 ;  /* 0x0000007a7b48723e */ /* 0x000fe200000000ff */
[----:B------:R-:W-:-:S05]  /*1f1f0*/  HADD2.F32 R122, -RZ, R23.H0_H0 ;  /* 0x20000017ff7a7230 */ /* 0x000fca0000004100 */
[----:B------:R-:W-:Y:S01]  /*1f200*/  FFMA.FTZ R115, R115, R122, R124 ;  /* 0x0000007a73737223 */ /* 0x000fe2000001007c */
[----:B------:R-:W-:Y:S02]  /*1f210*/  HADD2.F32 R122, -RZ, R23.H1_H1 ;  /* 0x30000017ff7a7230 */ /* 0x000fe40000004100 */
[----:B------:R-:W-:-:S05]  /*1f220*/  HADD2.F32 R124, -RZ, R39.H1_H1 ;  /* 0x30000027ff7c7230 */ /* 0x000fca0000004100 */
[----:B------:R-:W-:Y:S01]  /*1f230*/  FFMA.FTZ R122, R117, R122, R124 ;  /* 0x0000007a757a7223 */ /* 0x000fe2000001007c */
[----:B------:R-:W-:-:S05]  /*1f240*/  HADD2.F32 R117, -RZ, R22.H0_H0 ;  /* 0x20000016ff757230 */ /* 0x000fca0000004100 */
[----:B------:R-:W-:Y:S01]  /*1f250*/  FFMA.FTZ R116, R116, R117, R121 ;  /* 0x0000007574747223 */ /* 0x000fe20000010079 */
[----:B0-----:R-:W-:-:S04]  /*1f260*/  IMAD.WIDE.U32 R78, R9, 0x10, R78 ;  /* 0x00000010094e7825 */ /* 0x001fc800078e004e */
[----:B------:R-:W-:Y:S01]  /*1f270*/  HADD2.F32 R117, -RZ, R22.H1_H1 ;  /* 0x30000016ff757230 */ /* 0x000fe20000004100 */
[----:B------:R0:W-:Y:S02]  /*1f280*/  STG.E.128 desc[UR8][R78.64], R72 ;  /* 0x000000484e007986 */ /* 0x0001e4000c101d08 */
[----:B0-----:R-:W-:Y:S02]  /*1f290*/  HADD2.F32 R75, -RZ, R21.H1_H1 ;  /* 0x30000015ff4b7230 */ /* 0x001fe40000004100 */
[----:B------:R-:W-:Y:S02]  /*1f2a0*/  HADD2.F32 R79, -RZ, R37.H1_H1 ;  /* 0x30000025ff4f7230 */ /* 0x000fe40000004100 */
[----:B------:R-:W-:Y:S02]  /*1f2b0*/  HADD2.F32 R72, -RZ, R21.H0_H0 ;  /* 0x20000015ff487230 */ /* 0x000fe40000004100 */
[----:B------:R-:W-:Y:S02]  /*1f2c0*/  HADD2.F32 R74, -RZ, R37.H0_H0 ;  /* 0x20000025ff4a7230 */ /* 0x000fe40000004100 */
[----:B------:R-:W-:Y:S01]  /*1f2d0*/  FFMA.FTZ R120, R120, R75, R79 ;  /* 0x0000004b78787223 */ /* 0x000fe2000001004f */
[----:B------:R-:W-:Y:S01]  /*1f2e0*/  HADD2.F32 R73, -RZ, R38.H1_H1 ;  /* 0x30000026ff497230 */ /* 0x000fe20000004100 */
[----:B------:R-:W0:Y:S01]  /*1f2f0*/  LDC.64 R78, c[0x0][0x430] ;  /* 0x00010c00ff4e7b82 */ /* 0x000e220000000a00 */
[----:B------:R-:W-:-:S02]  /*1f300*/  HADD2.F32 R75, -RZ, R20.H1_H1 ;  /* 0x30000014ff4b7230 */ /* 0x000fc40000004100 */
[----:B------:R-:W-:Y:S01]  /*1f310*/  FFMA.FTZ R119, R119, R72, R74 ;  /* 0x0000004877777223 */ /* 0x000fe2000001004a */
[----:B------:R-:W-:Y:S02]  /*1f320*/  HADD2.F32 R72, -RZ, R20.H0_H0 ;  /* 0x20000014ff487230 */ /* 0x000fe40000004100 */
[----:B------:R-:W-:Y:S01]  /*1f330*/  FFMA.FTZ R73, R118, R117, R73 ;  /* 0x0000007576497223 */ /* 0x000fe20000010049 */
[----:B------:R-:W-:-:S05]  /*1f340*/  HADD2.F32 R74, -RZ, R36.H0_H0 ;  /* 0x20000024ff4a7230 */ /* 0x000fca0000004100 */
[----:B------:R-:W-:Y:S01]  /*1f350*/  FFMA.FTZ R72, R113, R72, R74 ;  /* 0x0000004871487223 */ /* 0x000fe2000001004a */
[----:B------:R-:W-:Y:S01]  /*1f360*/  HADD2.F32 R113, -RZ, R36.H1_H1 ;  /* 0x30000024ff717230 */ /* 0x000fe20000004100 */
[----:B------:R-:W-:Y:S02]  /*1f370*/  F2FP.F16.F32.PACK_AB R74, R73, R116 ;  /* 0x00000074494a723e */ /* 0x000fe400000000ff */
[----:B------:R-:W-:Y:S02]  /*1f380*/  F2FP.F16.F32.PACK_AB R73, R120, R119 ;  /* 0x000000777849723e */ /* 0x000fe400000000ff */
[----:B------:R-:W-:Y:S01]  /*1f390*/  FFMA.FTZ R113, R114, R75, R113 ;  /* 0x0000004b72717223 */ /* 0x000fe20000010071 */
[----:B------:R-:W-:-:S04]  /*1f3a0*/  F2FP.F16.F32.PACK_AB R75, R122, R115 ;  /* 0x000000737a4b723e */ /* 0x000fc800000000ff */
[----:B------:R-:W-:Y:S01]  /*1f3b0*/  F2FP.F16.F32.PACK_AB R72, R113, R72 ;  /* 0x000000487148723e */ /* 0x000fe200000000ff */
[----:B0-----:R-:W-:-:S04]  /*1f3c0*/  IMAD.WIDE.U32 R78, R9, 0x10, R78 ;  /* 0x00000010094e7825 */ /* 0x001fc800078e004e */
[----:B------:R-:W-:Y:S01]  /*1f3d0*/  VIADD R9, R9, 0x100 ;  /* 0x0000010009097836 */ /* 0x000fe20000000000 */
[----:B------:R0:W-:Y:S06]  /*1f3e0*/  STG.E.128 desc[UR8][R78.64], R72 ;  /* 0x000000484e007986 */ /* 0x0001ec000c101d08 */
.L_x_1827:
[----:B------:R-:W-:Y:S05]  /*1f3f0*/  BSYNC.RECONVERGENT B0 ;  /* 0x0000000000007941 */ /* 0x000fea0003800200 */
.L_x_1826:
[----:B------:R-:W-:Y:S01]  /*1f400*/  ISETP.NE.AND P1, PT, R76, RZ, PT ;  /* 0x000000ff4c00720c */ /* 0x000fe20003f25270 */
[----:B------:R-:W-:-:S12]  /*1f410*/  BSSY.RECONVERGENT B0, `(.L_x_1828) ;  /* 0x0000051000007945 */ /* 0x000fd80003800200 */
[----:B------:R-:W-:Y:S05]  /*1f420*/  @!P1 BRA `(.L_x_1829) ;  /* 0x00000004003c9947 */ /* 0x000fea0003800000 */
[--C-:B01----:R-:W-:Y:S01]  /*1f430*/  FADD.FTZ R72, R104, -R112.reuse ;  /* 0x8000007068487221 */ /* 0x103fe20000010000 */
[----:B-----5:R-:W-:Y:S02]  /*1f440*/  HADD2.F32 R74, -RZ, R27.H0_H0 ;  /* 0x2000001bff4a7230 */ /* 0x020fe40000004100 */
[--C-:B------:R-:W-:Y:S01]  /*1f450*/  FADD.FTZ R114, R98, -R112.reuse ;  /* 0x8000007062727221 */ /* 0x100fe20000010000 */
[----:B------:R-:W-:Y:S02]  /*1f460*/  HADD2.F32 R76, -RZ, R47.H0_H0 ;  /* 0x2000002fff4c7230 */ /* 0x000fe40000004100 */
[C---:B------:R-:W-:Y:S01]  /*1f470*/  FMUL.FTZ R119, R77.reuse, R72 ;  /* 0x000000484d777220 */ /* 0x040fe20000410000 */
        /* <DEDUP_REMOVED lines=16> */
[----:B------:R-:W-:Y:S01]  /*1f580*/  FADD.FTZ R116, R92, -R112 ;  /* 0x800000705c747221 */ /* 0x000fe20000010000 */
[----:B------:R-:W-:Y:S01]  /*1f590*/  HADD2.F32 R72, -RZ, R25.H1_H1 ;  /* 0x30000019ff487230 */ /* 0x000fe20000004100 */
[----:B------:R-:W-:Y:S01]  /*1f5a0*/  F2FP.F16.F32.PACK_AB R75, R75, R74 ;  /* 0x0000004a4b4b723e */ /* 0x000fe200000000ff */
[----:B------:R-:W-:Y:S02]  /*1f5b0*/  HADD2.F32 R76, -RZ, R45.H1_H1 ;  /* 0x3000002dff4c7230 */ /* 0x000fe40000004100 */
[----:B------:R-:W-:Y:S01]  /*1f5c0*/  FFMA.FTZ R74, R118, R73, R79 ;  /* 0x00000049764a7223 */ /* 0x000fe2000001004f */
[----:B------:R-:W-:Y:S02]  /*1f5d0*/  HADD2.F32 R73, -RZ, R25.H0_H0 ;  /* 0x20000019ff497230 */ /* 0x000fe40000004100 */
[----:B------:R-:W-:Y:S01]  /*1f5e0*/  FMUL.FTZ R116, R77, R116 ;  /* 0x000000744d747220 */ /* 0x000fe20000410000 */
[----:B------:R-:W-:-:S02]  /*1f5f0*/  HADD2.F32 R79, -RZ, R45.H0_H0 ;  /* 0x2000002dff4f7230 */ /* 0x000fc40000004100 */
[----:B------:R-:W-:Y:S01]  /*1f600*/  FFMA.FTZ R72, R117, R72, R76 ;  /* 0x0000004875487223 */ /* 0x000fe2000001004c */
[--C-:B------:R-:W-:Y:S01]  /*1f610*/  FADD.FTZ R78, R91, -R112.reuse ;  /* 0x800000705b4e7221 */ /* 0x100fe20000010000 */
[----:B------:R-:W-:Y:S01]  /*1f620*/  FADD.FTZ R76, R84, -R112 ;  /* 0x80000070544c7221 */ /* 0x000fe20000010000 */
[----:B------:R-:W-:Y:S02]  /*1f630*/  HADD2.F32 R123, -RZ, R44.H0_H0 ;  /* 0x2000002cff7b7230 */ /* 0x000fe40000004100 */
[----:B------:R-:W-:Y:S01]  /*1f640*/  FFMA.FTZ R73, R116, R73, R79 ;  /* 0x0000004974497223 */ /* 0x000fe2000001004f */
[C---:B------:R-:W-:Y:S01]  /*1f650*/  FMUL.FTZ R113, R77.reuse, R78 ;  /* 0x0000004e4d717220 */ /* 0x040fe20000410000 */
[--C-:B------:R-:W-:Y:S02]  /*1f660*/  HADD2.F32 R79, -RZ, R24.reuse.H0_H0 ;  /* 0x20000018ff4f7230 */ /* 0x100fe40000004100 */
        /* <DEDUP_REMOVED lines=21> */
[----:B0-----:R-:W-:Y:S02]  /*1f7c0*/  HADD2.F32 R75, -RZ, R29.H0_H0 ;  /* 0x2000001dff4b7230 */ /* 0x001fe40000004100 */
[----:B------:R-:W-:Y:S02]  /*1f7d0*/  HADD2.F32 R79, -RZ, R33.H0_H0 ;  /* 0x20000021ff4f7230 */ /* 0x000fe40000004100 */
[----:B------:R-:W-:Y:S02]  /*1f7e0*/  HADD2.F32 R73, -RZ, R34.H1_H1 ;  /* 0x30000022ff497230 */ /* 0x000fe40000004100 */
[----:B------:R-:W-:Y:S02]  /*1f7f0*/  HADD2.F32 R72, -RZ, R29.H1_H1 ;  /* 0x3000001dff487230 */ /* 0x000fe40000004100 */
[----:B------:R-:W-:Y:S01]  /*1f800*/  FFMA.FTZ R116, R116, R75, R79 ;  /* 0x0000004b74747223 */ /* 0x000fe2000001004f */
[----:B------:R-:W-:Y:S01]  /*1f810*/  HADD2.F32 R74, -RZ, R33.H1_H1 ;  /* 0x30000021ff4a7230 */ /* 0x000fe20000004100 */
[----:B------:R-:W0:Y:S01]  /*1f820*/  LDC.64 R78, c[0x0][0x430] ;  /* 0x00010c00ff4e7b82 */ /* 0x000e220000000a00 */
[----:B------:R-:W-:Y:S01]  /*1f830*/  FFMA.FTZ R73, R118, R115, R73 ;  /* 0x0000007376497223 */ /* 0x000fe20000010049 */
[----:B------:R-:W-:-:S02]  /*1f840*/  HADD2.F32 R75, -RZ, R28.H0_H0 ;  /* 0x2000001cff4b7230 */ /* 0x000fc40000004100 */
[----:B------:R-:W-:Y:S02]  /*1f850*/  HADD2.F32 R115, -RZ, R32.H0_H0 ;  /* 0x20000020ff737230 */ /* 0x000fe40000004100 */
[----:B------:R-:W-:Y:S01]  /*1f860*/  FFMA.FTZ R117, R117, R72, R74 ;  /* 0x0000004875757223 */ /* 0x000fe2000001004a */
[----:B------:R-:W-:Y:S02]  /*1f870*/  HADD2.F32 R74, -RZ, R28.H1_H1 ;  /* 0x3000001cff4a7230 */ /* 0x000fe40000004100 */
[----:B------:R-:W-:Y:S01]  /*1f880*/  FFMA.FTZ R72, R76, R75, R115 ;  /* 0x0000004b4c487223 */ /* 0x000fe20000010073 */
[----:B------:R-:W-:Y:S01]  /*1f890*/  HADD2.F32 R76, -RZ, R32.H1_H1 ;  /* 0x30000020ff4c7230 */ /* 0x000fe20000004100 */
[----:B------:R-:W-:-:S04]  /*1f8a0*/  F2FP.F16.F32.PACK_AB R75, R120, R119 ;  /* 0x00000077784b723e */ /* 0x000fc800000000ff */
[----:B------:R-:W-:Y:S01]  /*1f8b0*/  FFMA.FTZ R113, R113, R74, R76 ;  /* 0x0000004a71717223 */ /* 0x000fe2000001004c */
[----:B------:R-:W-:Y:S02]  /*1f8c0*/  F2FP.F16.F32.PACK_AB R74, R73, R114 ;  /* 0x00000072494a723e */ /* 0x000fe400000000ff */
[----:B------:R-:W-:Y:S02]  /*1f8d0*/  F2FP.F16.F32.PACK_AB R73, R117, R116 ;  /* 0x000000747549723e */ /* 0x000fe400000000ff */
[----:B------:R-:W-:Y:S01]  /*1f8e0*/  F2FP.F16.F32.PACK_AB R72, R113, R72 ;  /* 0x000000487148723e */ /* 0x000fe200000000ff */
[C---:B0-----:R-:W-:Y:S01]  /*1f8f0*/  IMAD.WIDE.U32 R78, R9.reuse, 0x10, R78 ;  /* 0x00000010094e7825 */ /* 0x041fe200078e004e */
[----:B------:R-:W-:-:S04]  /*1f900*/  IADD3 R9, PT, PT, R9, 0x100, RZ ;  /* 0x0000010009097810 */ /* 0x000fc80007ffe0ff */
[----:B------:R2:W-:Y:S03]  /*1f910*/  STG.E.128 desc[UR8][R78.64], R72 ;  /* 0x000000484e007986 */ /* 0x0005e6000c101d08 */
.L_x_1829:
[----:B------:R-:W-:Y:S05]  /*1f920*/  BSYNC.RECONVERGENT B0 ;  /* 0x0000000000007941 */ /* 0x000fea0003800200 */
.L_x_1828:
        /* <DEDUP_REMOVED lines=10> */
[C---:B------:R-:W-:Y:S01]  /*1f9d0*/  FFMA.FTZ R123, R72.reuse, R123, R73 ;  /* 0x0000007b487b7223 */ /* 0x040fe20000010049 */
[----:B------:R-:W-:Y:S02]  /*1f9e0*/  HADD2.F32 R73, -RZ, R48.H1_H1 ;  /* 0x30000030ff497230 */ /* 0x000fe40000004100 */
[----:B------:R-:W-:Y:S01]  /*1f9f0*/  FADD.FTZ R118, R99, -R112 ;  /* 0x8000007063767221 */ /* 0x000fe20000010000 */
[----:B------:R-:W-:Y:S02]  /*1fa00*/  HADD2.F32 R117, -RZ, R52.H1_H1 ;  /* 0x30000034ff757230 */ /* 0x000fe40000004100 */
[----:B------:R-:W-:Y:S01]  /*1fa10*/  FFMA.FTZ R76, R72, R75, R76 ;  /* 0x0000004b484c7223 */ /* 0x000fe2000001004c */
[----:B------:R-:W-:Y:S02]  /*1fa20*/  HADD2.F32 R75, -RZ, R56.H1_H1 ;  /* 0x30000038ff4b7230 */ /* 0x000fe40000004100 */
[----:B------:R-:W-:Y:S01]  /*1fa30*/  FADD.FTZ R72, R94, -R112 ;  /* 0x800000705e487221 */ /* 0x000fe20000010000 */
[----:B------:R-:W-:-:S02]  /*1fa40*/  HADD2.F32 R78, -RZ, R60.H1_H1 ;  /* 0x3000003cff4e7230 */ /* 0x000fc40000004100 */
[C---:B------:R-:W-:Y:S01]  /*1fa50*/  FMUL.FTZ R118, R77.reuse, R118 ;  /* 0x000000764d767220 */ /* 0x040fe20000410000 */
[----:B------:R-:W-:Y:S02]  /*1fa60*/  HADD2.F32 R79, -RZ, R57.H1_H1 ;  /* 0x30000039ff4f7230 */ /* 0x000fe40000004100 */
[----:B------:R-:W-:Y:S01]  /*1fa70*/  FMUL.FTZ R119, R77, R72 ;  /* 0x000000484d777220 */ /* 0x000fe20000410000 */
[C---:B------:R-:W-:Y:S01]  /*1fa80*/  FFMA.FTZ R72, R74.reuse, R73, R75 ;  /* 0x000000494a487223 */ /* 0x040fe2000001004b */
[--C-:B------:R-:W-:Y:S02]  /*1fa90*/  HADD2.F32 R75, -RZ, R49.reuse.H1_H1 ;  /* 0x30000031ff4b7230 */ /* 0x100fe40000004100 */
[----:B------:R-:W-:Y:S01]  /*1faa0*/  FFMA.FTZ R117, R74, R117, R78 ;  /* 0x000000754a757223 */ /* 0x000fe2000001004e */
[----:B------:R-:W-:Y:S02]  /*1fab0*/  HADD2.F32 R114, -RZ, R49.H0_H0 ;  /* 0x20000031ff727230 */ /* 0x000fe40000004100 */
[----:B------:R-:W-:-:S02]  /*1fac0*/  HADD2.F32 R116, -RZ, R57.H0_H0 ;  /* 0x20000039ff747230 */ /* 0x000fc40000004100 */
[----:B------:R-:W-:Y:S01]  /*1fad0*/  FFMA.FTZ R120, R118, R75, R79 ;  /* 0x0000004b76787223 */ /* 0x000fe2000001004f */
[----:B------:R-:W-:Y:S01]  /*1fae0*/  HADD2.F32 R74, -RZ, R53.H0_H0 ;  /* 0x20000035ff4a7230 */ /* 0x000fe20000004100 */
[----:B------:R-:W-:Y:S01]  /*1faf0*/  F2FP.F16.F32.PACK_AB R72, R72, R123 ;  /* 0x0000007b4848723e */ /* 0x000fe200000000ff */
[----:B------:R-:W-:Y:S02]  /*1fb00*/  HADD2.F32 R78, -RZ, R61.H0_H0 ;  /* 0x2000003dff4e7230 */ /* 0x000fe40000004100 */
[----:B------:R-:W-:Y:S01]  /*1fb10*/  FFMA.FTZ R73, R119, R114, R116 ;  /* 0x0000007277497223 */ /* 0x000fe20000010074 */
[----:B------:R-:W-:Y:S01]  /*1fb20*/  HADD2.F32 R75, -RZ, R53.H1_H1 ;  /* 0x30000035ff4b7230 */ /* 0x000fe20000004100 */
[----:B------:R-:W-:Y:S01]  /*1fb30*/  F2FP.F16.F32.PACK_AB R76, R117, R76 ;  /* 0x0000004c754c723e */ /* 0x000fe200000000ff */
[----:B------:R-:W-:Y:S02]  /*1fb40*/  HADD2.F32 R79, -RZ, R61.H1_H1 ;  /* 0x3000003dff4f7230 */ /* 0x000fe40000004100 */
[----:B------:R-:W-:Y:S01]  /*1fb50*/  FFMA.FTZ R119, R119, R74, R78 ;  /* 0x0000004a77777223 */ /* 0x000fe2000001004e */
[----:B------:R-:W-:Y:S01]  /*1fb60*/  FADD.FTZ R74, R100, -R112 ;  /* 0x80000070644a7221 */ /* 0x000fe20000010000 */
[----:B------:R-:W-:Y:S01]  /*1fb70*/  HADD2.F32 R113, -RZ, R54.H0_H0 ;  /* 0x20000036ff717230 */ /* 0x000fe20000004100 */
[----:B------:R-:W-:Y:S01]  /*1fb80*/  F2FP.F16.F32.PACK_AB R73, R120, R73 ;  /* 0x000000497849723e */ /* 0x000fe200000000ff */
[----:B------:R-:W-:Y:S01]  /*1fb90*/  FFMA.FTZ R116, R118, R75, R79 ;  /* 0x0000004b76747223 */ /* 0x000fe2000001004f */
[----:B------:R-:W-:-:S02]  /*1fba0*/  HADD2.F32 R75, -RZ, R50.H0_H0 ;  /* 0x20000032ff4b7230 */ /* 0x000fc40000004100 */
[----:B------:R-:W-:Y:S01]  /*1fbb0*/  FMUL.FTZ R78, R77, R74 ;  /* 0x0000004a4d4e7220 */ /* 0x000fe20000410000 */
[----:B------:R-:W-:Y:S02]  /*1fbc0*/  HADD2.F32 R79, -RZ, R58.H0_H0 ;  /* 0x2000003aff4f7230 */ /* 0x000fe40000004100 */
[----:B------:R-:W-:Y:S02]  /*1fbd0*/  HADD2.F32 R114, -RZ, R62.H0_H0 ;  /* 0x2000003eff727230 */ /* 0x000fe40000004100 */
[----:B------:R-:W-:Y:S02]  /*1fbe0*/  HADD2.F32 R121, -RZ, R54.H1_H1 ;  /* 0x30000036ff797230 */ /* 0x000fe40000004100 */
[C---:B------:R-:W-:Y:S01]  /*1fbf0*/  FFMA.FTZ R74, R78.reuse, R75, R79 ;  /* 0x0000004b4e4a7223 */ /* 0x040fe2000001004f */
[----:B------:R-:W-:Y:S02]  /*1fc00*/  HADD2.F32 R75, -RZ, R58.H1_H1 ;  /* 0x3000003aff4b7230 */ /* 0x000fe40000004100 */
[----:B------:R-:W-:Y:S01]  /*1fc10*/  FFMA.FTZ R78, R78, R113, R114 ;  /* 0x000000714e4e7223 */ /* 0x000fe20000010072 */
[----:B------:R-:W-:Y:S01]  /*1fc20*/  FADD.FTZ R114, R105, -R112 ;  /* 0x8000007069727221 */ /* 0x000fe20000010000 */
[----:B------:R-:W-:-:S02]  /*1fc30*/  HADD2.F32 R113, -RZ, R50.H1_H1 ;  /* 0x30000032ff717230 */ /* 0x000fc40000004100 */
[----:B------:R-:W-:Y:S02]  /*1fc40*/  HADD2.F32 R118, -RZ, R62.H1_H1 ;  /* 0x3000003eff767230 */ /* 0x000fe40000004100 */
[----:B------:R-:W-:Y:S01]  /*1fc50*/  FMUL.FTZ R114, R77, R114 ;  /* 0x000000724d727220 */ /* 0x000fe20000410000 */
[----:B------:R-:W-:Y:S02]  /*1fc60*/  HADD2.F32 R79, -RZ, R59.H0_H0 ;  /* 0x2000003bff4f7230 */ /* 0x000fe40000004100 */
[----:B------:R-:W-:Y:S02]  /*1fc70*/  HADD2.F32 R115, -RZ, R55.H0_H0 ;  /* 0x20000037ff737230 */ /* 0x000fe40000004100 */
[C---:B------:R-:W-:Y:S01]  /*1fc80*/  FFMA.FTZ R113, R114.reuse, R113, R75 ;  /* 0x0000007172717223 */ /* 0x040fe2000001004b */
[----:B------:R-:W-:Y:S01]  /*1fc90*/  FFMA.FTZ R121, R114, R121, R118 ;  /* 0x0000007972797223 */ /* 0x000fe20000010076 */
[----:B------:R-:W-:Y:S01]  /*1fca0*/  FADD.FTZ R114, R106, -R112 ;  /* 0x800000706a727221 */ /* 0x000fe20000010000 */
[----:B------:R-:W-:-:S02]  /*1fcb0*/  HADD2.F32 R75, -RZ, R51.H0_H0 ;  /* 0x20000033ff4b7230 */ /* 0x000fc40000004100 */
[----:B------:R-:W-:Y:S01]  /*1fcc0*/  FADD.FTZ R112, R109, -R112 ;  /* 0x800000706d707221 */ /* 0x000fe20000010000 */
[----:B------:R-:W-:Y:S02]  /*1fcd0*/  HADD2.F32 R118, -RZ, R63.H0_H0 ;  /* 0x2000003fff767230 */ /* 0x000fe40000004100 */
[C---:B------:R-:W-:Y:S01]  /*1fce0*/  FMUL.FTZ R114, R77.reuse, R114 ;  /* 0x000000724d727220 */ /* 0x040fe20000410000 */
[----:B------:R-:W-:Y:S02]  /*1fcf0*/  HADD2.F32 R125, -RZ, R55.H1_H1 ;  /* 0x30000037ff7d7230 */ /* 0x000fe40000004100 */
[----:B------:R-:W-:Y:S01]  /*1fd00*/  FMUL.FTZ R112, R77, R112 ;  /* 0x000000704d707220 */ /* 0x000fe20000410000 */
[----:B------:R-:W-:Y:S02]  /*1fd10*/  HADD2.F32 R77, -RZ, R51.H1_H1 ;  /* 0x30000033ff4d7230 */ /* 0x000fe40000004100 */
[C---:B------:R-:W-:Y:S01]  /*1fd20*/  FFMA.FTZ R75, R114.reuse, R75, R79 ;  /* 0x0000004b724b7223 */ /* 0x040fe2000001004f */
[----:B------:R-:W-:Y:S01]  /*1fd30*/  FFMA.FTZ R79, R114, R115, R118 ;  /* 0x00000073724f7223 */ /* 0x000fe20000010076 */
[----:B------:R-:W-:Y:S01]  /*1fd40*/  HADD2.F32 R115, -RZ, R59.H1_H1 ;  /* 0x3000003bff737230 */ /* 0x000fe20000004100 */
[----:B------:R-:W-:Y:S01]  /*1fd50*/  F2FP.F16.F32.PACK_AB R74, R113, R74 ;  /* 0x0000004a714a723e */ /* 0x000fe200000000ff */
[----:B------:R-:W-:Y:S01]  /*1fd60*/  HADD2.F32 R118, -RZ, R63.H1_H1 ;  /* 0x3000003fff767230 */ /* 0x000fe20000004100 */
[----:B------:R-:W-:-:S02]  /*1fd70*/  F2FP.F16.F32.PACK_AB R78, R121, R78 ;  /* 0x0000004e794e723e */ /* 0x000fc400000000ff */
[----:B------:R-:W-:Y:S01]  /*1fd80*/  FFMA.FTZ R122, R112, R77, R115 ;  /* 0x0000004d707a7223 */ /* 0x000fe20000010073 */
[----:B------:R-:W-:Y:S01]  /*1fd90*/  F2FP.F16.F32.PACK_AB R77, R116, R119 ;  /* 0x00000077744d723e */ /* 0x000fe200000000ff */
[----:B------:R-:W-:Y:S01]  /*1fda0*/  FFMA.FTZ R118, R112, R125, R118 ;  /* 0x0000007d70767223 */ /* 0x000fe20000010076 */
[----:B------:R-:W0:Y:S02]  /*1fdb0*/  LDC.64 R114, c[0x0][0x428] ;  /* 0x00010a00ff727b82 */ /* 0x000e240000000a00 */
[----:B------:R-:W-:Y:S02]  /*1fdc0*/  F2FP.F16.F32.PACK_AB R75, R122, R75 ;  /* 0x0000004b7a4b723e */ /* 0x000fe400000000ff */
[----:B------:R-:W-:-:S04]  /*1fdd0*/  F2FP.F16.F32.PACK_AB R79, R118, R79 ;  /* 0x0000004f764f723e */ /* 0x000fc800000000ff */
[----:B------:R-:W1:Y:S01]  /*1fde0*/  LDC.64 R112, c[0x0][0x430] ;  /* 0x00010c00ff707b82 */ /* 0x000e620000000a00 */
[----:B0-----:R-:W-:-:S05]  /*1fdf0*/  IMAD.WIDE.U32 R114, R9, 0x10, R114 ;  /* 0x0000001009727825 */ /* 0x001fca00078e0072 */
[----:B------:R3:W-:Y:S01]  /*1fe00*/  STG.E.128 desc[UR8][R114.64], R72 ;  /* 0x0000004872007986 */ /* 0x0007e2000c101d08 */
[----:B-1----:R-:W-:-:S05]  /*1fe10*/  IMAD.WIDE.U32 R112, R9, 0x10, R112 ;  /* 0x0000001009707825 */ /* 0x002fca00078e0070 */
[----:B------:R3:W-:Y:S02]  /*1fe20*/  STG.E.128 desc[UR8][R112.64], R76 ;  /* 0x0000004c70007986 */ /* 0x0007e4000c101d08 */
.L_x_1831:
[----:B------:R-:W-:Y:S05]  /*1fe30*/  BSYNC.RECONVERGENT B0 ;  /* 0x0000000000007941 */ /* 0x000fea0003800200 */
.L_x_1830:
[----:B------:R-:W-:Y:S02]  /*1fe40*/  UIADD3 UR4, UPT, UPT, UR4, UR16, URZ ;  /* 0x0000001004047290 */ /* 0x000fe4000fffe0ff */
[----:B------:R-:W-:Y:S02]  /*1fe50*/  UPLOP3.LUT UP1, UPT, UPT, UPT, UP1, 0x40, 0x4 ;  /* 0x000000000004789c */ /* 0x000fe40003f2e810 */
[----:B------:R-:W-:-:S09]  /*1fe60*/  UISETP.GE.AND UP0, UPT, UR4, UR17, UPT ;  /* 0x000000110400728c */ /* 0x000fd2000bf06270 */
[----:B------:R-:W-:Y:S05]  /*1fe70*/  BRA.U !UP0, `(.L_x_1832) ;  /* 0xfffffe1508807547 */ /* 0x000fea000b83ffff */
[----:B------:R-:W-:Y:S05]  /*1fe80*/  EXIT ;  /* 0x000000000000794d */ /* 0x000fea0003800000 */
.L_x_1833:
        /* <DEDUP_REMOVED lines=15> */
.L_x_13676:


//--------------------- .text._ZN10layer_norm31ln_parallel_residual_fwd_kernelINS_13Kernel_traitsI6__halfS2_S2_S2_fjLj6144ELj1ELj1ELj8ELj16ENS_18Kernel_traits_baseILj6144ES2_S2_S2_S2_fjLj256EEEEELb1ELb0ELb1EEEvNS_9FwdParamsE --------------------------
	.section	.text._ZN10layer_norm31ln_parallel_residual_fwd_kernelINS_13Kernel_traitsI6__halfS2_S2_S2_fjLj6144ELj1ELj1ELj8ELj16ENS_18Kernel_traits_baseILj6144ES2_S2_S2_S2_fjLj256EEEEELb1ELb0ELb1EEEvNS_9FwdParamsE,"ax",@progbits
	.align	128
        .global         _ZN10layer_norm31ln_parallel_residual_fwd_kernelINS_13Kernel_traitsI6__halfS2_S2_S2_fjLj6144ELj1ELj1ELj8ELj16ENS_18Kernel_traits_baseILj6144ES2_S2_S2_S2_fjLj256EEEEELb1ELb0ELb1EEEvNS_9FwdParamsE
        .type           _ZN10layer_norm31ln_parallel_residual_fwd_kernelINS_13Kernel_traitsI6__halfS2_S2_S2_fjLj6144ELj1ELj1ELj8ELj16ENS_18Kernel_traits_baseILj6144ES2_S2_S2_S2_fjLj256EEEEELb1ELb0ELb1EEEvNS_9FwdParamsE,@function
        .size           _ZN10layer_norm31ln_parallel_residual_fwd_kernelINS_13Kernel_traitsI6__halfS2_S2_S2_fjLj6144ELj1ELj1ELj8ELj16ENS_18Kernel_traits_baseILj6144ES2_S2_S2_S2_fjLj256EEEEELb1ELb0ELb1EEEvNS_9FwdParamsE,(.L_x_13677 - _ZN10layer_norm31ln_parallel_residual_fwd_kernelINS_13Kernel_traitsI6__halfS2_S2_S2_fjLj6144ELj1ELj1ELj8ELj16ENS_18Kernel_traits_baseILj6144ES2_S2_S2_S2_fjLj256EEEEELb1ELb0ELb1EEEvNS_9FwdParamsE)
        .other          _ZN10layer_norm31ln_parallel_residual_fwd_kernelINS_13Kernel_traitsI6__halfS2_S2_S2_fjLj6144ELj1ELj1ELj8ELj16ENS_18Kernel_traits_baseILj6144ES2_S2_S2_S2_fjLj256EEEEELb1ELb0ELb1EEEvNS_9FwdParamsE,@"STO_CUDA_ENTRY STV_DEFAULT"
_ZN10layer_norm31ln_parallel_residual_fwd_kernelINS_13Kernel_traitsI6__halfS2_S2_S2_fjLj6144ELj1ELj1ELj8ELj16ENS_18Kernel_traits_baseILj6144ES2_S2_S2_S2_fjLj256EEEEELb1ELb0ELb1EEEvNS_9FwdParamsE:
.text._ZN10layer_norm31ln_parallel_residual_fwd_kernelINS_13Kernel_traitsI6__halfS2_S2_S2_fjLj6144ELj1ELj1ELj8ELj16ENS_18Kernel_traits_baseILj6144ES2_S2_S2_S2_fjLj256EEEEELb1ELb0ELb1EEEvNS_9FwdParamsE:
[----:B------:R-:W-:Y:S01]  /*0000*/  LDC R1, c[0x0][0x37c] ;  /* 0x0000df00ff017b82 */ /* 0x000fe20000000800 */
[----:B------:R-:W0:Y:S07]  /*0010*/  LDCU.U8 UR4, c[0x0][0x464] ;  /* 0x00008c80ff0477ac */ /* 0x000e2e0008000000 */
[----:B------:R-:W1:Y:S01]  /*0020*/  LDC R0, c[0x0][0x458] ;  /* 0x00011600ff007b82 */ /* 0x000e620000000800 */
[----:B------:R-:W2:Y:S01]  /*0030*/  LDCU.64 UR10, c[0x0][0x450] ;  /* 0x00008a00ff0a77ac */ /* 0x000ea20008000a00 */
[----:B------:R-:W3:Y:S06]  /*0040*/  LDCU.64 UR12, c[0x0][0x358] ;  /* 0x00006b00ff0c77ac */ /* 0x000eec0008000a00 */
[----:B------:R-:W4:Y:S01]  /*0050*/  LDC R7, c[0x0][0x45c] ;  /* 0x00011700ff077b82 */ /* 0x000f220000000800 */
        /* <DEDUP_REMOVED lines=9> */
[----:B------:R-:W3:Y:S01]  /*00f0*/  S2R R94, SR_TID.X ;  /* 0x00000000005e7919 */ /* 0x000ee20000002100 */
[----:B0-----:R-:W-:-:S04]  /*0100*/  UISETP.NE.U32.AND UP0, UPT, UR4, URZ, UPT ;  /* 0x000000ff0400728c */ /* 0x001fc8000bf05070 */
[----:B------:R-:W-:Y:S01]  /*0110*/  UISETP.NE.AND.EX UP0, UPT, UR5, URZ, UPT, UP0 ;  /* 0x000000ff0500728c */ /* 0x000fe2000bf05300 */
[----:B--2---:R-:W-:Y:S02]  /*0120*/  @P0 R2UR UR10, R2 ;  /* 0x00000000020a02ca */ /* 0x004fe400000e0000 */
[----:B------:R-:W-:Y:S02]  /*0130*/  @P0 R2UR UR11, R3 ;  /* 0x00000000030b02ca */ /* 0x000fe400000e0000 */
[----:B-1----:R-:W-:-:S05]  /*0140*/  @P0 IADD3 R0, P1, PT, R4, R9, RZ ;  /* 0x0000000904000210 */ /* 0x002fca0007f3e0ff */
[----:B------:R-:W-:-:S05]  /*0150*/  @P0 IMAD.X R7, RZ, RZ, R5, P1 ;  /* 0x000000ffff070224 */ /* 0x000fca00008e0605 */
[--C-:B------:R-:W-:Y:S02]  /*0160*/  SHF.R.U64 R83, R0, 0x2, R7.reuse ;  /* 0x0000000200537819 */ /* 0x100fe40000001207 */
[----:B------:R-:W-:Y:S01]  /*0170*/  SHF.R.U32.HI R82, RZ, 0x2, R7 ;  /* 0x00000002ff527819 */ /* 0x000fe20000011607 */
[----:B---3--:R-:W-:Y:S06]  /*0180*/  BRA.U UP0, `(.L_x_1834) ;  /* 0x0000000100c47547 */ /* 0x008fec000b800000 */
        /* <DEDUP_REMOVED lines=27> */
.L_x_1835:
[----:B------:R-:W0:Y:S08]  /*0340*/  LDC.64 R4, c[0x0][0x3d0] ;  /* 0x0000f400ff047b82 */ /* 0x000e300000000a00 */
[----:B------:R-:W1:Y:S08]  /*0350*/  LDC.64 R2, c[0x0][0x440] ;  /* 0x00011000ff027b82 */ /* 0x000e700000000a00 */
[----:B------:R-:W2:Y:S01]  /*0360*/  LDC.64 R6, c[0x0][0x3d8] ;  /* 0x0000f600ff067b82 */ /* 0x000ea20000000a00 */
[----:B0-----:R-:W-:-:S05]  /*0370*/  IMAD.WIDE.U32 R4, R94, 0x10, R4 ;  /* 0x000000105e047825 */ /* 0x001fca00078e0004 */
[----:B------:R-:W5:Y:S01]  /*0380*/  LDG.E.128 R36, desc[UR12][R4.64] ;  /* 0x0000000c04247981 */ /* 0x000f62000c1e1d00 */
[----:B-1----:R-:W-:-:S03]  /*0390*/  IMAD.WIDE.U32 R2, R94, 0x10, R2 ;  /* 0x000000105e027825 */ /* 0x002fc600078e0002 */
[----:B------:R-:W5:Y:S04]  /*03a0*/  LDG.E.128 R32, desc[UR12][R4.64+0x1000] ;  /* 0x0010000c04207981 */ /* 0x000f68000c1e1d00 */
[----:B------:R-:W5:Y:S01]  /*03b0*/  LDG.E.128 R28, desc[UR12][R4.64+0x2000] ;  /* 0x0020000c041c7981 */ /* 0x000f62000c1e1d00 */
[----:B--2---:R-:W-:-:S03]  /*03c0*/  IMAD.WIDE.U32 R6, R94, 0x10, R6 ;  /* 0x000000105e067825 */ /* 0x004fc600078e0006 */
[----:B------:R-:W5:Y:S04]  /*03d0*/  LDG.E.128 R48, desc[UR12][R2.64] ;  /* 0x0000000c02307981 */ /* 0x000f68000c1e1d00 */
[----:B------:R-:W5:Y:S04]  /*03e0*/  LDG.E.128 R44, desc[UR12][R2.64+0x1000] ;  /* 0x0010000c022c7981 */ /* 0x000f68000c1e1d00 */
[----:B------:R-:W5:Y:S01]  /*03f0*/  LDG.E.128 R40, desc[UR12][R2.64+0x2000] ;  /* 0x0020000c02287981 */ /* 0x000f62000c1e1d00 */
[----:B------:R-:W-:Y:S02]  /*0400*/  CS2R R80, SRZ ;  /* 0x0000000000507805 */ /* 0x000fe4000001ff00 */
[----:B------:R-:W-:-:S02]  /*0410*/  CS2R R14, SRZ ;  /* 0x00000000000e7805 */ /* 0x000fc4000001ff00 */
[----:B------:R-:W-:Y:S01]  /*0420*/  CS2R R12, SRZ ;  /* 0x00000000000c7805 */ /* 0x000fe2000001ff00 */
[----:B------:R-:W5:Y:S01]  /*0430*/  LDG.E.128 R24, desc[UR12][R6.64] ;  /* 0x0000000c06187981 */ /* 0x000f62000c1e1d00 */
[----:B------:R-:W-:Y:S02]  /*0440*/  CS2R R10, SRZ ;  /* 0x00000000000a7805 */ /* 0x000fe4000001ff00 */
[----:B------:R-:W-:Y:S01]  /*0450*/  CS2R R8, SRZ ;  /* 0x0000000000087805 */ /* 0x000fe2000001ff00 */
[----:B------:R-:W5:Y:S04]  /*0460*/  LDG.E.128 R20, desc[UR12][R6.64+0x1000] ;  /* 0x0010000c06147981 */ /* 0x000f68000c1e1d00 */
[----:B------:R0:W5:Y:S02]  /*0470*/  LDG.E.128 R16, desc[UR12][R6.64+0x2000] ;  /* 0x0020000c06107981 */ /* 0x000164000c1e1d00 */
[----:B0-----:R-:W-:Y:S01]  /*0480*/  CS2R R6, SRZ ;  /* 0x0000000000067805 */ /* 0x001fe2000001ff00 */
[----:B------:R-:W-:Y:S06]  /*0490*/  BRA `(.L_x_1836) ;  /* 0x0000000400347947 */ /* 0x000fec0003800000 */
.L_x_1834:
[----:B------:R-:W0:Y:S01]  /*04a0*/  LDCU.64 UR4, c[0x0][0x440] ;  /* 0x00008800ff0477ac */ /* 0x000e220008000a00 */
[----:B------:R-:W1:Y:S08]  /*04b0*/  LDC.64 R2, c[0x0][0x438] ;  /* 0x00010e00ff027b82 */ /* 0x000e700000000a00 */
[----:B------:R-:W2:Y:S08]  /*04c0*/  LDC.64 R6, c[0x0][0x3d8] ;  /* 0x0000f600ff067b82 */ /* 0x000eb00000000a00 */
[----:B------:R-:W3:Y:S01]  /*04d0*/  LDC.64 R4, c[0x0][0x3d0] ;  /* 0x0000f400ff047b82 */ /* 0x000ee20000000a00 */
[----:B0-----:R-:W-:-:S04]  /*04e0*/  ISETP.NE.U32.AND P0, PT, RZ, UR4, PT ;  /* 0x00000004ff007c0c */ /* 0x001fc8000bf05070 */
[----:B------:R-:W-:-:S13]  /*04f0*/  ISETP.NE.AND.EX P0, PT, RZ, UR5, PT, P0 ;  /* 0x00000005ff007c0c */ /* 0x000fda000bf05300 */
[----:B------:R-:W0:Y:S01]  /*0500*/  @P0 LDC.64 R8, c[0x0][0x440] ;  /* 0x00011000ff080b82 */ /* 0x000e220000000a00 */
[----:B-1----:R-:W-:-:S04]  /*0510*/  IMAD.WIDE.U32 R2, R94, 0x10, R2 ;  /* 0x000000105e027825 */ /* 0x002fc800078e0002 */
[C---:B--2---:R-:W-:Y:S01]  /*0520*/  IMAD.WIDE.U32 R6, R94.reuse, 0x10, R6 ;  /* 0x000000105e067825 */ /* 0x044fe200078e0006 */
[----:B------:R-:W2:Y:S03]  /*0530*/  LDG.E.128 R12, desc[UR12][R2.64] ;  /* 0x0000000c020c7981 */ /* 0x000ea6000c1e1d00 */
[C---:B---3--:R-:W-:Y:S01]  /*0540*/  IMAD.WIDE.U32 R4, R94.reuse, 0x10, R4 ;  /* 0x000000105e047825 */ /* 0x048fe200078e0004 */
[----:B------:R-:W3:Y:S04]  /*0550*/  LDG.E.128 R20, desc[UR12][R2.64+0x1000] ;  /* 0x0010000c02147981 */ /* 0x000ee8000c1e1d00 */
[----:B------:R-:W4:Y:S04]  /*0560*/  LDG.E.128 R28, desc[UR12][R6.64+0x1000] ;  /* 0x0010000c061c7981 */ /* 0x000f28000c1e1d00 */
[----:B------:R-:W4:Y:S04]  /*0570*/  LDG.E.128 R16, desc[UR12][R2.64+0x2000] ;  /* 0x0020000c02107981 */ /* 0x000f28000c1e1d00 */
[----:B------:R-:W4:Y:S01]  /*0580*/  LDG.E.128 R56, desc[UR12][R4.64+0x2000] ;  /* 0x0020000c04387981 */ /* 0x000f22000c1e1d00 */
[----:B0-----:R-:W-:-:S03]  /*0590*/  @P0 IMAD.WIDE.U32 R8, R94, 0x10, R8 ;  /* 0x000000105e080825 */ /* 0x001fc600078e0008 */
[----:B------:R-:W4:Y:S04]  /*05a0*/  LDG.E.128 R52, desc[UR12][R6.64+0x2000] ;  /* 0x0020000c06347981 */ /* 0x000f28000c1e1d00 */
[----:B------:R-:W5:Y:S04]  /*05b0*/  @P0 LDG.E.128 R48, desc[UR12][R8.64] ;  /* 0x0000000c08300981 */ /* 0x000f68000c1e1d00 */
[----:B------:R-:W5:Y:S04]  /*05c0*/  @P0 LDG.E.128 R44, desc[UR12][R8.64+0x1000] ;  /* 0x0010000c082c0981 */ /* 0x000f68000c1e1d00 */
[----:B------:R-:W5:Y:S04]  /*05d0*/  @P0 LDG.E.128 R40, desc[UR12][R8.64+0x2000] ;  /* 0x0020000c08280981 */ /* 0x000f68000c1e1d00 */
[----:B------:R-:W5:Y:S04]  /*05e0*/  LDG.E.128 R36, desc[UR12][R4.64] ;  /* 0x0000000c04247981 */ /* 0x000f68000c1e1d00 */
[----:B------:R-:W5:Y:S04]  /*05f0*/  LDG.E.128 R32, desc[UR12][R4.64+0x1000] ;  /* 0x0010000c04207981 */ /* 0x000f68000c1e1d00 */
[----:B------:R2:W5:Y:S02]  /*0600*/  LDG.E.128 R24, desc[UR12][R6.64] ;  /* 0x0000000c06187981 */ /* 0x000564000c1e1d00 */
[----:B--2---:R-:W-:Y:S01]  /*0610*/  @P0 MOV R6, R12 ;  /* 0x0000000c00060202 */ /* 0x004fe20000000f00 */
[--C-:B------:R-:W-:Y:S01]  /*0620*/  @P0 IMAD.MOV.U32 R7, RZ, RZ, R13.reuse ;  /* 0x000000ffff070224 */ /* 0x100fe200078e000d */
[----:B------:R-:W-:Y:S01]  /*0630*/  @P0 MOV R9, R15 ;  /* 0x0000000f00090202 */ /* 0x000fe20000000f00 */
[----:B------:R-:W-:Y:S01]  /*0640*/  @!P0 IMAD.MOV.U32 R6, RZ, RZ, R12 ;  /* 0x000000ffff068224 */ /* 0x000fe200078e000c */
[----:B---3--:R-:W-:Y:S01]  /*0650*/  @P0 MOV R11, R21 ;  /* 0x00000015000b0202 */ /* 0x008fe20000000f00 */
[----:B------:R-:W-:-:S02]  /*0660*/  @!P0 IMAD.MOV.U32 R7, RZ, RZ, R13 ;  /* 0x000000ffff078224 */ /* 0x000fc400078e000d */
[----:B------:R-:W-:Y:S01]  /*0670*/  @P0 IMAD.MOV.U32 R8, RZ, RZ, R14 ;  /* 0x000000ffff080224 */ /* 0x000fe200078e000e */
[----:B------:R-:W-:Y:S01]  /*0680*/  @!P0 MOV R8, R14 ;  /* 0x0000000e00088202 */ /* 0x000fe20000000f00 */
[----:B------:R-:W-:Y:S01]  /*0690*/  @P0 IMAD.MOV.U32 R10, RZ, RZ, R20 ;  /* 0x000000ffff0a0224 */ /* 0x000fe200078e0014 */
[----:B------:R-:W-:Y:S01]  /*06a0*/  @!P0 MOV R10, R20 ;  /* 0x00000014000a8202 */ /* 0x000fe20000000f00 */
[----:B------:R-:W-:Y:S02]  /*06b0*/  @P0 IMAD.MOV.U32 R12, RZ, RZ, R22 ;  /* 0x000000ffff0c0224 */ /* 0x000fe400078e0016 */
[----:B------:R-:W-:Y:S01]  /*06c0*/  @P0 IMAD.MOV.U32 R13, RZ, RZ, R23 ;  /* 0x000000ffff0d0224 */ /* 0x000fe200078e0017 */
[----:B------:R-:W-:Y:S01]  /*06d0*/  @!P0 MOV R13, R23 ;  /* 0x00000017000d8202 */ /* 0x000fe20000000f00 */
[----:B------:R-:W-:Y:S01]  /*06e0*/  @!P0 IMAD.MOV.U32 R9, RZ, RZ, R15 ;  /* 0x000000ffff098224 */ /* 0x000fe200078e000f */
[----:B----4-:R-:W-:Y:S01]  /*06f0*/  @P0 MOV R15, R17 ;  /* 0x00000011000f0202 */ /* 0x010fe20000000f00 */
[----:B------:R-:W-:-:S02]  /*0700*/  @!P0 IMAD.MOV.U32 R11, RZ, RZ, R21 ;  /* 0x000000ffff0b8224 */ /* 0x000fc400078e0015 */
[----:B------:R-:W-:Y:S01]  /*0710*/  @!P0 IMAD.MOV.U32 R12, RZ, RZ, R22 ;  /* 0x000000ffff0c8224 */ /* 0x000fe200078e0016 */
[----:B------:R-:W-:Y:S01]  /*0720*/  @P0 MOV R22, R30 ;  /* 0x0000001e00160202 */ /* 0x000fe20000000f00 */
[----:B------:R-:W-:Y:S02]  /*0730*/  @P0 IMAD.MOV.U32 R20, RZ, RZ, R28 ;  /* 0x000000ffff140224 */ /* 0x000fe400078e001c */
[----:B------:R-:W-:Y:S01]  /*0740*/  @P0 IMAD.MOV.U32 R21, RZ, RZ, R29 ;  /* 0x000000ffff150224 */ /* 0x000fe200078e001d */
[----:B------:R-:W-:Y:S01]  /*0750*/  @!P0 MOV R21, R29 ;  /* 0x0000001d00158202 */ /* 0x000fe20000000f00 */
[----:B------:R-:W-:Y:S02]  /*0760*/  @P0 IMAD.MOV.U32 R23, RZ, RZ, R31 ;  /* 0x000000ffff170224 */ /* 0x000fe400078e001f */
[----:B------:R-:W-:Y:S01]  /*0770*/  @P0 IMAD.MOV.U32 R14, RZ, RZ, R16 ;  /* 0x000000ffff0e0224 */ /* 0x000fe200078e0010 */
[----:B------:R-:W-:Y:S01]  /*0780*/  @!P0 MOV R14, R16 ;  /* 0x00000010000e8202 */ /* 0x000fe20000000f00 */
[----:B------:R-:W-:-:S02]  /*0790*/  @P0 IMAD.MOV.U32 R80, RZ, RZ, R18 ;  /* 0x000000ffff500224 */ /* 0x000fc400078e0012 */
[----:B------:R-:W-:Y:S01]  /*07a0*/  @P0 IMAD.MOV.U32 R81, RZ, RZ, R19 ;  /* 0x000000ffff510224 */ /* 0x000fe200078e0013 */
[----:B------:R-:W-:Y:S01]  /*07b0*/  @!P0 MOV R81, R19 ;  /* 0x0000001300518202 */ /* 0x000fe20000000f00 */
[----:B------:R-:W-:Y:S01]  /*07c0*/  @!P0 IMAD.MOV.U32 R20, RZ, RZ, R28 ;  /* 0x000000ffff148224 */ /* 0x000fe200078e001c */
[----:B------:R-:W-:Y:S01]  /*07d0*/  @P0 MOV R28, R56 ;  /* 0x00000038001c0202 */ /* 0x000fe20000000f00 */
[----:B------:R-:W-:Y:S02]  /*07e0*/  @!P0 IMAD.MOV.U32 R22, RZ, RZ, R30 ;  /* 0x000000ffff168224 */ /* 0x000fe400078e001e */
[----:B------:R-:W-:Y:S01]  /*07f0*/  @!P0 IMAD.MOV.U32 R23, RZ, RZ, R31 ;  /* 0x000000ffff178224 */ /* 0x000fe200078e001f */
[----:B------:R-:W-:Y:S01]  /*0800*/  @P0 MOV R31, R59 ;  /* 0x0000003b001f0202 */ /* 0x000fe20000000f00 */
[----:B------:R-:W-:Y:S02]  /*0810*/  @!P0 IMAD.MOV.U32 R15, RZ, RZ, R17 ;  /* 0x000000ffff0f8224 */ /* 0x000fe400078e0011 */
[----:B------:R-:W-:Y:S01]  /*0820*/  @!P0 IMAD.MOV.U32 R80, RZ, RZ, R18 ;  /* 0x000000ffff508224 */ /* 0x000fe200078e0012 */
[----:B------:R-:W-:Y:S01]  /*0830*/  @P0 MOV R18, R54 ;  /* 0x0000003600120202 */ /* 0x000fe20000000f00 */
[----:B------:R-:W-:Y:S01]  /*0840*/  @P0 IMAD.MOV.U32 R29, RZ, RZ, R57 ;  /* 0x000000ffff1d0224 */ /* 0x000fe200078e0039 */
[----:B------:R-:W-:Y:S01]  /*0850*/  @!P0 CS2R R50, SRZ ;  /* 0x0000000000328805 */ /* 0x000fe2000001ff00 */
[----:B------:R-:W-:Y:S01]  /*0860*/  @P0 IMAD.MOV.U32 R30, RZ, RZ, R58 ;  /* 0x000000ffff1e0224 */ /* 0x000fe200078e003a */
[----:B------:R-:W-:Y:S01]  /*0870*/  @!P0 MOV R30, R58 ;  /* 0x0000003a001e8202 */ /* 0x000fe20000000f00 */
[----:B------:R-:W-:Y:S01]  /*0880*/  @P0 IMAD.MOV.U32 R16, RZ, RZ, R52 ;  /* 0x000000ffff100224 */ /* 0x000fe200078e0034 */
[----:B------:R-:W-:Y:S01]  /*0890*/  @!P0 CS2R R48, SRZ ;  /* 0x0000000000308805 */ /* 0x000fe2000001ff00 */
[----:B------:R-:W-:Y:S01]  /*08a0*/  @P0 IMAD.MOV.U32 R17, RZ, RZ, R53 ;  /* 0x000000ffff110224 */ /* 0x000fe200078e0035 */
[----:B------:R-:W-:Y:S01]  /*08b0*/  @!P0 MOV R17, R53 ;  /* 0x0000003500118202 */ /* 0x000fe20000000f00 */
[----:B------:R-:W-:Y:S01]  /*08c0*/  @P0 IMAD.MOV.U32 R19, RZ, RZ, R55 ;  /* 0x000000ffff130224 */ /* 0x000fe200078e0037 */
[----:B------:R-:W-:Y:S01]  /*08d0*/  @!P0 CS2R R46, SRZ ;  /* 0x00000000002e8805 */ /* 0x000fe2000001ff00 */
[----:B------:R-:W-:Y:S01]  /*08e0*/  @!P0 IMAD.MOV.U32 R28, RZ, RZ, R56 ;  /* 0x000000ffff1c8224 */ /* 0x000fe200078e0038 */
[----:B------:R-:W-:Y:S01]  /*08f0*/  @!P0 CS2R R44, SRZ ;  /* 0x00000000002c8805 */ /* 0x000fe2000001ff00 */
[----:B------:R-:W-:Y:S01]  /*0900*/  @!P0 IMAD.MOV.U32 R29, RZ, RZ, R57 ;  /* 0x000000ffff1d8224 */ /* 0x000fe200078e0039 */
[----:B------:R-:W-:Y:S01]  /*0910*/  @!P0 CS2R R42, SRZ ;  /* 0x00000000002a8805 */ /* 0x000fe2000001ff00 */
[----:B------:R-:W-:Y:S01]  /*0920*/  @!P0 IMAD.MOV.U32 R31, RZ, RZ, R59 ;  /* 0x000000ffff1f8224 */ /* 0x000fe200078e003b */
[----:B------:R-:W-:Y:S01]  /*0930*/  @!P0 CS2R R40, SRZ ;  /* 0x0000000000288805 */ /* 0x000fe2000001ff00 */
[----:B------:R-:W-:-:S02]  /*0940*/  @!P0 IMAD.MOV.U32 R16, RZ, RZ, R52 ;  /* 0x000000ffff108224 */ /* 0x000fc400078e0034 */
[----:B------:R-:W-:Y:S02]  /*0950*/  @!P0 IMAD.MOV.U32 R18, RZ, RZ, R54 ;  /* 0x000000ffff128224 */ /* 0x000fe400078e0036 */
[----:B------:R-:W-:-:S07]  /*0960*/  @!P0 IMAD.MOV.U32 R19, RZ, RZ, R55 ;  /* 0x000000ffff138224 */ /* 0x000fce00078e0037 */
.L_x_1836:
[----:B------:R-:W0:Y:S08]  /*0970*/  S2UR UR4, SR_CTAID.X ;  /* 0x00000000000479c3 */ /* 0x000e300000002500 */
[----:B------:R-:W0:Y:S02]  /*0980*/  LDC R2, c[0x0][0x384] ;  /* 0x0000e100ff027b82 */ /* 0x000e240000000800 */
[----:B0-----:R-:W-:-:S13]  /*0990*/  ISETP.LE.AND P0, PT, R2, UR4, PT ;  /* 0x0000000402007c0c */ /* 0x001fda000bf03270 */
[----:B------:R-:W-:Y:S05]  /*09a0*/  @P0 EXIT ;  /* 0x000000000000094d */ /* 0x000fea0003800000 */
[----:B------:R-:W0:Y:S01]  /*09b0*/  LDC R5, c[0x0][0x360] ;  /* 0x0000d800ff057b82 */ /* 0x000e220000000800 */
[C---:B------:R-:W-:Y:S01]  /*09c0*/  IMAD.HI.U32 R2, R83.reuse, -0x2daee0ad, RZ ;  /* 0xd2511f5353027827 */ /* 0x040fe200078e00ff */
[----:B------:R-:W-:Y:S01]  /*09d0*/  UIADD3 UR6, UPT, UPT, UR11, -0x4498517b, URZ ;  /* 0xbb67ae850b067890 */ /* 0x000fe2000fffe0ff */
[----:B------:R-:W-:Y:S01]  /*09e0*/  LOP3.LUT R93, R0, 0x3, RZ, 0xc0, !PT ;  /* 0x00000003005d7812 */ /* 0x000fe200078ec0ff */
[----:B------:R-:W-:Y:S01]  /*09f0*/  UIADD3 UR5, UPT, UPT, UR10, -0x61c88647, URZ ;  /* 0x9e3779b90a057890 */ /* 0x000fe2000fffe0ff */
[----:B------:R-:W-:Y:S01]  /*0a00*/  IMAD R55, R83, -0x2daee0ad, RZ ;  /* 0xd2511f5353377824 */ /* 0x000fe200078e02ff */
[----:B------:R-:W-:Y:S01]  /*0a10*/  LOP3.LUT R2, R2, UR11, RZ, 0x3c, !PT ;  /* 0x0000000b02027c12 */ /* 0x000fe2000f8e3cff */
[----:B------:R-:W-:Y:S02]  /*0a20*/  UIADD3 UR7, UPT, UPT, UR10, 0x3c6ef372, URZ ;  /* 0x3c6ef3720a077890 */ /* 0x000fe4000fffe0ff */
[----:B------:R-:W-:Y:S02]  /*0a30*/  UIADD3 UR8, UPT, UPT, UR11, 0x76cf5d0a, URZ ;  /* 0x76cf5d0a0b087890 */ /* 0x000fe4000fffe0ff */
[----:B------:R-:W-:Y:S01]  /*0a40*/  IMAD.HI.U32 R4, R2, -0x326172a9, RZ ;  /* 0xcd9e8d5702047827 */ /* 0x000fe200078e00ff */
[----:B------:R-:W-:-:S02]  /*0a50*/  UIADD3 UR14, UPT, UPT, UR11, 0x32370b8f, URZ ;  /* 0x32370b8f0b0e7890 */ /* 0x000fc4000fffe0ff */
[----:B------:R-:W-:Y:S02]  /*0a60*/  UIADD3 UR9, UPT, UPT, UR10, -0x255992d5, URZ ;  /* 0xdaa66d2b0a097890 */ /* 0x000fe4000fffe0ff */
[----:B------:R-:W-:Y:S02]  /*0a70*/  UIADD3 UR15, UPT, UPT, UR10, 0x78dde6e4, URZ ;  /* 0x78dde6e40a0f7890 */ /* 0x000fe4000fffe0ff */
[----:B------:R-:W-:Y:S02]  /*0a80*/  UIADD3 UR16, UPT, UPT, UR11, -0x126145ec, URZ ;  /* 0xed9eba140b107890 */ /* 0x000fe4000fffe0ff */
[----:B------:R-:W-:Y:S02]  /*0a90*/  UIADD3 UR18, UPT, UPT, UR11, -0x56f99767, URZ ;  /* 0xa90668990b127890 */ /* 0x000fe4000fffe0ff */
[----:B------:R-:W-:Y:S01]  /*0aa0*/  UIADD3 UR17, UPT, UPT, UR10, 0x1715609d, URZ ;  /* 0x1715609d0a117890 */ /* 0x000fe2000fffe0ff */
[----:B0-----:R-:W-:Y:S01]  /*0ab0*/  IMAD R5, R5, UR4, R94 ;  /* 0x0000000405057c24 */ /* 0x001fe2000f8e025e */
[----:B------:R-:W-:-:S02]  /*0ac0*/  UIADD3 UR19, UPT, UPT, UR10, -0x4ab325aa, URZ ;  /* 0xb54cda560a137890 */ /* 0x000fc4000fffe0ff */
[----:B------:R-:W-:Y:S01]  /*0ad0*/  UIADD3 UR22, UPT, UPT, UR11, 0x646e171e, URZ ;  /* 0x646e171e0b167890 */ /* 0x000fe2000fffe0ff */
[C---:B------:R-:W-:Y:S01]  /*0ae0*/  IMAD.HI.U32 R3, R5.reuse, -0x326172a9, RZ ;  /* 0xcd9e8d5705037827 */ /* 0x040fe200078e00ff */
[----:B------:R-:W-:Y:S01]  /*0af0*/  UIADD3 UR23, UPT, UPT, UR10, 0x5384540f, URZ ;  /* 0x5384540f0a177890 */ /* 0x000fe2000fffe0ff */
[----:B------:R-:W0:Y:S02]  /*0b00*/  LDCU.64 UR28, c[0x0][0x398] ;  /* 0x00007300ff1c77ac */ /* 0x000e240008000a00 */
[----:B------:R-:W-:Y:S01]  /*0b10*/  IMAD R53, R5, -0x326172a9, RZ ;  /* 0xcd9e8d5705357824 */ /* 0x000fe200078e02ff */
[----:B------:R-:W-:Y:S01]  /*0b20*/  LOP3.LUT R3, R82, UR10, R3, 0x96, !PT ;  /* 0x0000000a52037c12 */ /* 0x000fe2000f8e9603 */
[----:B------:R-:W-:-:S03]  /*0b30*/  UIADD3 UR24, UPT, UPT, UR11, -0x24c28bd8, URZ ;  /* 0xdb3d74280b187890 */ /* 0x000fc6000fffe0ff */
[----:B------:R-:W-:Y:S01]  /*0b40*/  LOP3.LUT R4, R53, UR5, R4, 0x96, !PT ;  /* 0x0000000535047c12 */ /* 0x000fe2000f8e9604 */
[C---:B------:R-:W-:Y:S01]  /*0b50*/  IMAD.HI.U32 R52, R3.reuse, -0x2daee0ad, RZ ;  /* 0xd2511f5303347827 */ /* 0x040fe200078e00ff */
[----:B------:R-:W-:Y:S02]  /*0b60*/  UIADD3 UR25, UPT, UPT, UR11, -0x695add53, URZ ;  /* 0x96a522ad0b197890 */ /* 0x000fe4000fffe0ff */
[----:B------:R-:W-:Y:S01]  /*0b70*/  UIADD3 UR26, UPT, UPT, UR10, -0x700cb87f, URZ ;  /* 0x8ff347810a1a7890 */ /* 0x000fe2000fffe0ff */
[----:B------:R-:W-:Y:S01]  /*0b80*/  IMAD R54, R3, -0x2daee0ad, RZ ;  /* 0xd2511f5303367824 */ /* 0x000fe200078e02ff */
[----:B------:R-:W-:Y:S01]  /*0b90*/  LOP3.LUT R52, R55, UR6, R52, 0x96, !PT ;  /* 0x0000000637347c12 */ /* 0x000fe2000f8e9634 */
[----:B------:R-:W-:Y:S01]  /*0ba0*/  IMAD R3, R2, -0x326172a9, RZ ;  /* 0xcd9e8d5702037824 */ /* 0x000fe200078e02ff */
[----:B------:R-:W1:Y:S01]  /*0bb0*/  LDCU UR5, c[0x0][0x404] ;  /* 0x00008080ff0577ac */ /* 0x000e620008000800 */
[----:B------:R-:W-:Y:S01]  /*0bc0*/  IMAD.HI.U32 R53, R4, -0x2daee0ad, RZ ;  /* 0xd2511f5304357827 */ /* 0x000fe200078e00ff */
[----:B0-----:R-:W-:-:S03]  /*0bd0*/  UISETP.NE.U32.AND UP0, UPT, UR28, URZ, UPT ;  /* 0x000000ff1c00728c */ /* 0x001fc6000bf05070 */
[----:B------:R-:W-:Y:S01]  /*0be0*/  IMAD.HI.U32 R2, R52, -0x326172a9, RZ ;  /* 0xcd9e8d5734027827 */ /* 0x000fe200078e00ff */
[----:B------:R-:W-:Y:S01]  /*0bf0*/  LOP3.LUT R53, R54, UR8, R53, 0x96, !PT ;  /* 0x0000000836357c12 */ /* 0x000fe2000f8e9635 */
[----:B------:R-:W-:Y:S02]  /*0c00*/  UIADD3 UR8, UPT, UPT, UR11, 0x1fd5c5a3, URZ ;  /* 0x1fd5c5a30b087890 */ /* 0x000fe4000fffe0ff */
[----:B------:R-:W-:Y:S01]  /*0c10*/  IMAD R55, R4, -0x2daee0ad, RZ ;  /* 0xd2511f5304377824 */ /* 0x000fe200078e02ff */
[----:B------:R-:W-:Y:S01]  /*0c20*/  LOP3.LUT R2, R3, UR7, R2, 0x96, !PT ;  /* 0x0000000703027c12 */ /* 0x000fe2000f8e9602 */
[----:B------:R-:W-:Y:S01]  /*0c30*/  IMAD R52, R52, -0x326172a9, RZ ;  /* 0xcd9e8d5734347824 */ /* 0x000fe200078e02ff */
[----:B------:R-:W-:Y:S01]  /*0c40*/  UIADD3 UR7, UPT, UPT, UR10, -0xe443238, URZ ;  /* 0xf1bbcdc80a077890 */ /* 0x000fe2000fffe0ff */
[C---:B------:R-:W-:Y:S01]  /*0c50*/  IMAD.HI.U32 R3, R53.reuse, -0x326172a9, RZ ;  /* 0xcd9e8d5735037827 */ /* 0x040fe200078e00ff */
[----:B------:R-:W0:Y:S03]  /*0c60*/  LDCU UR6, c[0x0][0x408] ;  /* 0x00008100ff0677ac */ /* 0x000e260008000800 */
[----:B------:R-:W-:Y:S01]  /*0c70*/  IMAD.HI.U32 R4, R2, -0x2daee0ad, RZ ;  /* 0xd2511f5302047827 */ /* 0x000fe200078e00ff */
[----:B------:R-:W-:Y:S01]  /*0c80*/  LOP3.LUT R3, R52, UR9, R3, 0x96, !PT ;  /* 0x0000000934037c12 */ /* 0x000fe2000f8e9603 */
[----:B------:R-:W2:Y:S02]  /*0c90*/  LDCU UR9, c[0x0][0x388] ;  /* 0x00007100ff0977ac */ /* 0x000ea40008000800 */
[----:B------:R-:W-:Y:S01]  /*0ca0*/  IMAD R53, R53, -0x326172a9, RZ ;  /* 0xcd9e8d5735357824 */ /* 0x000fe200078e02ff */
[----:B------:R-:W-:Y:S01]  /*0cb0*/  LOP3.LUT R4, R55, UR14, R4, 0x96, !PT ;  /* 0x0000000e37047c12 */ /* 0x000fe2000f8e9604 */
[----:B------:R-:W-:Y:S01]  /*0cc0*/  IMAD R55, R2, -0x2daee0ad, RZ ;  /* 0xd2511f5302377824 */ /* 0x000fe200078e02ff */
[----:B------:R-:W3:Y:S01]  /*0cd0*/  LDCU.U8 UR20, c[0x0][0x410] ;  /* 0x00008200ff1477ac */ /* 0x000ee20008000000 */
[----:B------:R-:W-:Y:S01]  /*0ce0*/  IMAD.HI.U32 R52, R3, -0x2daee0ad, RZ ;  /* 0xd2511f5303347827 */ /* 0x000fe200078e00ff */
[----:B------:R-:W4:Y:S03]  /*0cf0*/  LDCU UR21, c[0x0][0x400] ;  /* 0x00008000ff1577ac */ /* 0x000f260008000800 */
[----:B------:R-:W-:Y:S01]  /*0d00*/  IMAD.HI.U32 R2, R4, -0x326172a9, RZ ;  /* 0xcd9e8d5704027827 */ /* 0x000fe200078e00ff */
[----:B------:R-:W-:Y:S01]  /*0d10*/  LOP3.LUT R52, R55, UR16, R52, 0x96, !PT ;  /* 0x0000001037347c12 */ /* 0x000fe2000f8e9634 */
[----:B------:R-:W-:-:S02]  /*0d20*/  UISETP.NE.AND.EX UP0, UPT, UR29, URZ, UPT, UP0 ;  /* 0x000000ff1d00728c */ /* 0x000fc4000bf05300 */
[----:B------:R-:W-:Y:S01]  /*0d30*/  IMAD R54, R3, -0x2daee0ad, RZ ;  /* 0xd2511f5303367824 */ /* 0x000fe200078e02ff */
[----:B------:R-:W-:Y:S01]  /*0d40*/  LOP3.LUT R2, R53, UR15, R2, 0x96, !PT ;  /* 0x0000000f35027c12 */ /* 0x000fe2000f8e9602 */
[----:B------:R-:W-:Y:S01]  /*0d50*/  IMAD R53, R4, -0x326172a9, RZ ;  /* 0xcd9e8d5704357824 */ /* 0x000fe200078e02ff */
[----:B------:R-:W0:Y:S01]  /*0d60*/  LDCU.64 UR14, c[0x0][0x398] ;  /* 0x00007300ff0e77ac */ /* 0x000e220008000a00 */
[----:B------:R-:W-:Y:S01]  /*0d70*/  IMAD.HI.U32 R4, R52, -0x326172a9, RZ ;  /* 0xcd9e8d5734047827 */ /* 0x000fe200078e00ff */
[----:B------:R-:W-:-:S03]  /*0d80*/  UPLOP3.LUT UP1, UPT, UPT, UPT, UPT, 0x40, 0x4 ;  /* 0x000000000004789c */ /* 0x000fc60003f2e870 */
[C---:B------:R-:W-:Y:S01]  /*0d90*/  IMAD.HI.U32 R3, R2.reuse, -0x2daee0ad, RZ ;  /* 0xd2511f5302037827 */ /* 0x040fe200078e00ff */
[----:B------:R-:W-:Y:S01]  /*0da0*/  LOP3.LUT R4, R53, UR17, R4, 0x96, !PT ;  /* 0x0000001135047c12 */ /* 0x000fe2000f8e9604 */
[----:B------:R-:W0:Y:S02]  /*0db0*/  LDCU.64 UR16, c[0x0][0x3a0] ;  /* 0x00007400ff1077ac */ /* 0x000e240008000a00 */
[----:B------:R-:W-:Y:S01]  /*0dc0*/  IMAD R55, R2, -0x2daee0ad, RZ ;  /* 0xd2511f5302377824 */ /* 0x000fe200078e02ff */
[----:B------:R-:W-:Y:S01]  /*0dd0*/  LOP3.LUT R3, R54, UR18, R3, 0x96, !PT ;  /* 0x0000001236037c12 */ /* 0x000fe2000f8e9603 */
[----:B------:R-:W-:Y:S02]  /*0de0*/  IMAD R53, R52, -0x326172a9, RZ ;  /* 0xcd9e8d5734357824 */ /* 0x000fe400078e02ff */
[----:B------:R-:W-:-:S04]  /*0df0*/  IMAD.HI.U32 R54, R4, -0x2daee0ad, RZ ;  /* 0xd2511f5304367827 */ /* 0x000fc800078e00ff */
[----:B------:R-:W-:Y:S01]  /*0e00*/  IMAD.HI.U32 R2, R3, -0x326172a9, RZ ;  /* 0xcd9e8d5703027827 */ /* 0x000fe200078e00ff */
[----:B------:R-:W-:-:S03]  /*0e10*/  LOP3.LUT R54, R55, UR22, R54, 0x96, !PT ;  /* 0x0000001637367c12 */ /* 0x000fc6000f8e9636 */
[----:B------:R-:W-:Y:S01]  /*0e20*/  IMAD R52, R3, -0x326172a9, RZ ;  /* 0xcd9e8d5703347824 */ /* 0x000fe200078e02ff */
[----:B------:R-:W-:Y:S01]  /*0e30*/  LOP3.LUT R2, R53, UR19, R2, 0x96, !PT ;  /* 0x0000001335027c12 */ /* 0x000fe2000f8e9602 */
[----:B------:R-:W-:Y:S01]  /*0e40*/  IMAD R53, R4, -0x2daee0ad, RZ ;  /* 0xd2511f5304357824 */ /* 0x000fe200078e02ff */
[----:B------:R-:W0:Y:S01]  /*0e50*/  LDCU.64 UR18, c[0x0][0x380] ;  /* 0x00007000ff1277ac */ /* 0x000e220008000a00 */
[----:B------:R-:W-:-:S04]  /*0e60*/  IMAD.HI.U32 R3, R54, -0x326172a9, RZ ;  /* 0xcd9e8d5736037827 */ /* 0x000fc800078e00ff */
[----:B------:R-:W-:Y:S01]  /*0e70*/  IMAD.HI.U32 R4, R2, -0x2daee0ad, RZ ;  /* 0xd2511f5302047827 */ /* 0x000fe200078e00ff */
[----:B------:R-:W-:-:S03]  /*0e80*/  LOP3.LUT R3, R52, UR23, R3, 0x96, !PT ;  /* 0x0000001734037c12 */ /* 0x000fc6000f8e9603 */
        /* <DEDUP_REMOVED lines=14> */
[----:B------:R-:W-:Y:S02]  /*0f70*/  HFMA2 R2, -RZ, RZ, 0, 0 ;  /* 0x00000000ff027431 */ /* 0x000fe400000001ff */
[----:B01234-:R-:W-:-:S07]  /*0f80*/  IMAD R92, R53, -0x2daee0ad, RZ ;  /* 0xd2511f53355c7824 */ /* 0x01ffce00078e02ff */
.L_x_2066:
[----:B------:R-:W-:Y:S01]  /*0f90*/  ISETP.NE.U32.AND P0, PT, RZ, UR16, PT ;  /* 0x00000010ff007c0c */ /* 0x000fe2000bf05070 */
[----:B------:R-:W-:Y:S01]  /*0fa0*/  UIMAD UR7, UR4, UR9, URZ ;  /* 0x00000009040772a4 */ /* 0x000fe2000f8e02ff */
[----:B0-----:R-:W0:Y:S01]  /*0fb0*/  LDC.64 R98, c[0x0][0x390] ;  /* 0x0000e400ff627b82 */ /* 0x001e220000000a00 */
[----:B------:R-:W1:Y:S01]  /*0fc0*/  @UP0 LDCU.64 UR22, c[0x0][0x398] ;  /* 0x00007300ff1607ac */ /* 0x000e620008000a00 */
[----:B------:R-:W-:Y:S01]  /*0fd0*/  ISETP.NE.AND.EX P0, PT, RZ, UR17, PT, P0 ;  /* 0x00000011ff007c0c */ /* 0x000fe2000bf05300 */
[----:B------:R-:W-:Y:S01]  /*0fe0*/  IMAD.MOV.U32 R67, RZ, RZ, 0x10 ;  /* 0x00000010ff437424 */ /* 0x000fe200078e00ff */
[----:B------:R-:W-:Y:S01]  /*0ff0*/  PLOP3.LUT P1, PT, PT, PT, UP0, 0x80, 0x8 ;  /* 0x000000000008781c */ /* 0x000fe20003f2f008 */
[----:B------:R-:W-:Y:S01]  /*1000*/  USHF.R.S32.HI UR8, URZ, 0x1f, UR7 ;  /* 0x0000001fff087899 */ /* 0x000fe20008011407 */
[----:B------:R-:W-:-:S03]  /*1010*/  PLOP3.LUT P2, PT, PT, PT, UP0, 0x80, 0x8 ;  /* 0x000000000008781c */ /* 0x000fc60003f4f008 */
[----:B------:R-:W-:-:S06]  /*1020*/  ULEA.HI UR8, UR8, UR7, URZ, 0x3 ;  /* 0x0000000708087291 */ /* 0x000fcc000f8f18ff */
[----:B------:R-:W2:Y:S01]  /*1030*/  @P0 LDC.64 R68, c[0x0][0x3a0] ;  /* 0x0000e800ff440b82 */ /* 0x000ea20000000a00 */
[----:B------:R-:W-:-:S05]  /*1040*/  IMAD.U32 R61, RZ, RZ, UR8 ;  /* 0x00000008ff3d7e24 */ /* 0x000fca000f8e00ff */
[----:B------:R-:W-:-:S05]  /*1050*/  LEA.HI.SX32 R64, R61, R94, 0x1d ;  /* 0x0000005e3d407211 */ /* 0x000fca00078feaff */
[----:B0-----:R-:W-:-:S04]  /*1060*/  IMAD.WIDE.U32 R60, R64, 0x10, R98 ;  /* 0x00000010403c7825 */ /* 0x001fc800078e0062 */
[C---:B-1----:R-:W-:Y:S02]  /*1070*/  @P1 IMAD.WIDE.U32 R66, R64.reuse, R67, UR22 ;  /* 0x0000001640421e25 */ /* 0x042fe4000f8e0043 */
[----:B-----5:R-:W5:Y:S04]  /*1080*/  LDG.E.128 R60, desc[UR12][R60.64] ;  /* 0x0000000c3c3c7981 */ /* 0x020f68000c1e1d00 */
[----:B------:R0:W5:Y:S01]  /*1090*/  @P2 LDG.E.128 R52, desc[UR12][R66.64] ;  /* 0x0000000c42342981 */ /* 0x000162000c1e1d00 */
[----:B--2---:R-:W-:-:S05]  /*10a0*/  @P0 IMAD.WIDE.U32 R68, R64, 0x10, R68 ;  /* 0x0000001040440825 */ /* 0x004fca00078e0044 */
[----:B------:R0:W5:Y:S01]  /*10b0*/  @P0 LDG.E.128 R56, desc[UR12][R68.64] ;  /* 0x0000000c44380981 */ /* 0x000162000c1e1d00 */
[----:B------:R-:W-:-:S04]  /*10c0*/  UISETP.NE.U32.AND UP0, UPT, UR14, URZ, UPT ;  /* 0x000000ff0e00728c */ /* 0x000fc8000bf05070 */
[----:B------:R-:W-:Y:S01]  /*10d0*/  UISETP.NE.AND.EX UP0, UPT, UR15, URZ, UPT, UP0 ;  /* 0x000000ff0f00728c */ /* 0x000fe2000bf05300 */
[----:B------:R-:W-:-:S08]  /*10e0*/  MOV R94, 0x2f800000 ;  /* 0x2f800000005e7802 */ /* 0x000fd00000000f00 */
[----:B0-----:R-:W-:Y:S05]  /*10f0*/  BRA.U UP0, `(.L_x_1837) ;  /* 0x0000003100087547 */ /* 0x001fea000b800000 */
        /* <DEDUP_REMOVED lines=15> */
.L_x_1839:
        /* <DEDUP_REMOVED lines=12> */
.L_x_1840:
[----:B------:R-:W-:Y:S01]  /*12b0*/  IMAD.WIDE.U32 R68, R5, -0x326172a9, RZ ;  /* 0xcd9e8d5705447825 */ /* 0x000fe200078e00ff */
[----:B------:R-:W-:Y:S01]  /*12c0*/  LOP3.LUT R72, R2, UR11, R67, 0x96, !PT ;  /* 0x0000000b02487c12 */ /* 0x000fe2000f8e9643 */
[----:B------:R-:W-:Y:S01]  /*12d0*/  UIADD3 UR7, UPT, UPT, UR10, -0x61c88647, URZ ;  /* 0x9e3779b90a077890 */ /* 0x000fe2000fffe0ff */
[----:B------:R-:W-:Y:S01]  /*12e0*/  MOV R65, R92 ;  /* 0x0000005c00417202 */ /* 0x000fe20000000f00 */
        /* <DEDUP_REMOVED lines=56> */
.L_x_1838:
[----:B------:R-:W-:Y:S01]  /*1670*/  I2FP.F32.U32 R65, R65 ;  /* 0x0000004100417245 */ /* 0x000fe20000201000 */
[----:B-----5:R-:W-:Y:S01]  /*1680*/  HADD2.F32 R66, -RZ, R60.H0_H0 ;  /* 0x2000003cff427230 */ /* 0x020fe20000004100 */
[----:B------:R-:W-:Y:S01]  /*1690*/  ISETP.NE.AND P2, PT, R68, 0x1, PT ;  /* 0x000000014400780c */ /* 0x000fe20003f45270 */
[----:B------:R-:W-:Y:S01]  /*16a0*/  IMAD.MOV.U32 R69, RZ, RZ, 0x2 ;  /* 0x00000002ff457424 */ /* 0x000fe200078e00ff */
[----:B------:R-:W-:Y:S01]  /*16b0*/  MOV R67, R0 ;  /* 0x0000000000437202 */ /* 0x000fe20000000f00 */
[----:B------:R-:W-:Y:S01]  /*16c0*/  FFMA.FTZ R65, R65, R94, 1.1641532182693481445e-10 ;  /* 0x2f00000041417423 */ /* 0x000fe2000001005e */
[----:B------:R-:W-:-:S04]  /*16d0*/  FMUL.FTZ R66, R66, UR6 ;  /* 0x0000000642427c20 */ /* 0x000fc80008410000 */
[----:B------:R-:W-:Y:S01]  /*16e0*/  FSETP.GTU.FTZ.AND P1, PT, R65, UR5, PT ;  /* 0x0000000541007c0b */ /* 0x000fe2000bf3c000 */
[----:B------:R-:W-:-:S03]  /*16f0*/  @P0 HADD2.F32 R65, -RZ, R56.H0_H0 ;  /* 0x20000038ff410230 */ /* 0x000fc60000004100 */
        /* <DEDUP_REMOVED lines=14> */
.L_x_1842:
        /* <DEDUP_REMOVED lines=12> */
.L_x_1843:
        /* <DEDUP_REMOVED lines=9> */
[----:B------:R-:W-:Y:S01]  /*1930*/  IMAD.MOV.U32 R67, RZ, RZ, R74 ;  /* 0x000000ffff437224 */ /* 0x000fe200078e004a */
        /* <DEDUP_REMOVED lines=51> */
.L_x_1841:
[----:B------:R-:W-:Y:S01]  /*1c70*/  I2FP.F32.U32 R67, R67 ;  /* 0x0000004300437245 */ /* 0x000fe20000201000 */
[----:B------:R-:W-:Y:S01]  /*1c80*/  HADD2.F32 R60, -RZ, R60.H1_H1 ;  /* 0x3000003cff3c7230 */ /* 0x000fe20000004100 */
[----:B------:R-:W-:Y:S01]  /*1c90*/  ISETP.NE.AND P2, PT, R69, 0x1, PT ;  /* 0x000000014500780c */ /* 0x000fe20003f45270 */
[----:B------:R-:W-:Y:S02]  /*1ca0*/  IMAD.MOV.U32 R71, RZ, RZ, 0x2 ;  /* 0x00000002ff477424 */ /* 0x000fe400078e00ff */
[----:B------:R-:W-:Y:S01]  /*1cb0*/  FFMA.FTZ R67, R67, R94, 1.1641532182693481445e-10 ;  /* 0x2f00000043437423 */ /* 0x000fe2000001005e */
[----:B------:R-:W-:-:S04]  /*1cc0*/  FMUL.FTZ R60, R60, UR6 ;  /* 0x000000063c3c7c20 */ /* 0x000fc80008410000 */
[----:B------:R-:W-:Y:S01]  /*1cd0*/  FSETP.GTU.FTZ.AND P1, PT, R67, UR5, PT ;  /* 0x0000000543007c0b */ /* 0x000fe2000bf3c000 */
[----:B------:R-:W-:-:S03]  /*1ce0*/  @P0 HADD2.F32 R67, -RZ, R56.H1_H1 ;  /* 0x30000038ff430230 */ /* 0x000fc60000004100 */
[----:B------:R-:W-:Y:S01]  /*1cf0*/  FSEL R68, R60, RZ, !P1 ;  /* 0x000000ff3c447208 */ /* 0x000fe20004800000 */
[----:B------:R-:W-:Y:S01]  /*1d00*/  IMAD.MOV.U32 R60, RZ, RZ, R0 ;  /* 0x000000ffff3c7224 */ /* 0x000fe200078e0000 */
        /* <DEDUP_REMOVED lines=13> */
.L_x_1845:
        /* <DEDUP_REMOVED lines=12> */
.L_x_1846:
        /* <DEDUP_REMOVED lines=61> */
.L_x_1844:
[----:B------:R-:W-:Y:S01]  /*2270*/  I2FP.F32.U32 R67, R60 ;  /* 0x0000003c00437245 */ /* 0x000fe20000201000 */
[----:B------:R-:W-:Y:S01]  /*2280*/  HADD2.F32 R60, -RZ, R61.H0_H0 ;  /* 0x2000003dff3c7230 */ /* 0x000fe20000004100 */
[----:B------:R-:W-:Y:S01]  /*2290*/  ISETP.NE.AND P2, PT, R71, 0x1, PT ;  /* 0x000000014700780c */ /* 0x000fe20003f45270 */
[----:B------:R-:W-:Y:S02]  /*22a0*/  @P0 HADD2.F32 R70, -RZ, R57.H0_H0 ;  /* 0x20000039ff460230 */ /* 0x000fe40000004100 */
[----:B------:R-:W-:Y:S02]  /*22b0*/  HFMA2 R72, -RZ, RZ, 0, 1.1920928955078125e-07 ;  /* 0x00000002ff487431 */ /* 0x000fe400000001ff */
[----:B------:R-:W-:Y:S01]  /*22c0*/  FFMA.FTZ R67, R67, R94, 1.1641532182693481445e-10 ;  /* 0x2f00000043437423 */ /* 0x000fe2000001005e */
[----:B------:R-:W-:-:S04]  /*22d0*/  FMUL.FTZ R60, R60, UR6 ;  /* 0x000000063c3c7c20 */ /* 0x000fc80008410000 */
[----:B------:R-:W-:-:S04]  /*22e0*/  FSETP.GTU.FTZ.AND P1, PT, R67, UR5, PT ;  /* 0x0000000543007c0b */ /* 0x000fc8000bf3c000 */
        /* <DEDUP_REMOVED lines=15> */
.L_x_1848:
        /* <DEDUP_REMOVED lines=12> */
.L_x_1849:
        /* <DEDUP_REMOVED lines=61> */
.L_x_1847:
        /* <DEDUP_REMOVED lines=8> */
[----:B------:R-:W-:Y:S02]  /*28f0*/  FSEL R70, R61, RZ, !P1 ;  /* 0x000000ff3d467208 */ /* 0x000fe40004800000 */
[----:B------:R-:W-:Y:S02]  /*2900*/  PLOP3.LUT P1, PT, P1, PT, PT, 0x8, 0x80 ;  /* 0x000000000080781c */ /* 0x000fe40000f2e170 */
[----:B------:R-:W-:Y:S01]  /*2910*/  MOV R61, R0 ;  /* 0x00000000003d7202 */ /* 0x000fe20000000f00 */
        /* <DEDUP_REMOVED lines=11> */
.L_x_1851:
        /* <DEDUP_REMOVED lines=12> */
.L_x_1852:
        /* <DEDUP_REMOVED lines=61> */
.L_x_1850:
[----:B------:R-:W-:Y:S01]  /*2e60*/  I2FP.F32.U32 R61, R61 ;  /* 0x0000003d003d7245 */ /* 0x000fe20000201000 */
[----:B------:R-:W-:Y:S01]  /*2e70*/  HADD2.F32 R60, -RZ, R62.H0_H0 ;  /* 0x2000003eff3c7230 */ /* 0x000fe20000004100 */
[----:B------:R-:W-:Y:S01]  /*2e80*/  ISETP.NE.AND P3, PT, R71, 0x1, PT ;  /* 0x000000014700780c */ /* 0x000fe20003f65270 */
[----:B------:R-:W-:Y:S02]  /*2e90*/  @P0 HADD2.F32 R72, -RZ, R58.H0_H0 ;  /* 0x2000003aff480230 */ /* 0x000fe40000004100 */
[----:B------:R-:W-:Y:S01]  /*2ea0*/  FFMA.FTZ R61, R61, R94, 1.1641532182693481445e-10 ;  /* 0x2f0000003d3d7423 */ /* 0x000fe2000001005e */
[----:B------:R-:W-:-:S04]  /*2eb0*/  FMUL.FTZ R60, R60, UR6 ;  /* 0x000000063c3c7c20 */ /* 0x000fc80008410000 */
[----:B------:R-:W-:Y:S01]  /*2ec0*/  FSETP.GTU.FTZ.AND P2, PT, R61, UR5, PT ;  /* 0x000000053d007c0b */ /* 0x000fe2000bf5c000 */
[----:B------:R-:W-:-:S03]  /*2ed0*/  IMAD.MOV.U32 R61, RZ, RZ, R0 ;  /* 0x000000ffff3d7224 */ /* 0x000fc600078e0000 */
[----:B------:R-:W-:Y:S01]  /*2ee0*/  FSEL R69, R60, RZ, !P2 ;  /* 0x000000ff3c457208 */ /* 0x000fe20005000000 */
[----:B------:R-:W-:Y:S01]  /*2ef0*/  IMAD.MOV.U32 R60, RZ, RZ, 0x2 ;  /* 0x00000002ff3c7424 */ /* 0x000fe200078e00ff */
[----:B------:R-:W-:-:S03]  /*2f00*/  PLOP3.LUT P2, PT, P2, PT, PT, 0x8, 0x80 ;  /* 0x000000000080781c */ /* 0x000fc6000174e170 */
[----:B------:R-:W-:-:S05]  /*2f10*/  @P0 FADD.FTZ R69, R69, R72 ;  /* 0x0000004845450221 */ /* 0x000fca0000010000 */
        /* <DEDUP_REMOVED lines=10> */
.L_x_1854:
        /* <DEDUP_REMOVED lines=12> */
.L_x_1855:
        /* <DEDUP_REMOVED lines=59> */
[----:B------:R-:W-:Y:S02]  /*3430*/  IMAD.MOV.U32 R74, RZ, RZ, R60 ;  /* 0x000000ffff4a7224 */ /* 0x000fe400078e003c */
[----:B------:R-:W-:-:S07]  /*3440*/  IMAD.MOV.U32 R60, RZ, RZ, RZ ;  /* 0x000000ffff3c7224 */ /* 0x000fce00078e00ff */
.L_x_1853:
[----:B------:R-:W-:Y:S01]  /*3450*/  I2FP.F32.U32 R61, R61 ;  /* 0x0000003d003d7245 */ /* 0x000fe20000201000 */
[----:B------:R-:W-:Y:S01]  /*3460*/  HADD2.F32 R62, -RZ, R62.H1_H1 ;  /* 0x3000003eff3e7230 */ /* 0x000fe20000004100 */
[----:B------:R-:W-:Y:S01]  /*3470*/  ISETP.NE.AND P4, PT, R60, 0x1, PT ;  /* 0x000000013c00780c */ /* 0x000fe20003f85270 */
[----:B------:R-:W-:Y:S02]  /*3480*/  HFMA2 R73, -RZ, RZ, 0, 1.1920928955078125e-07 ;  /* 0x00000002ff497431 */ /* 0x000fe400000001ff */
[----:B------:R-:W-:Y:S01]  /*3490*/  FFMA.FTZ R61, R61, R94, 1.1641532182693481445e-10 ;  /* 0x2f0000003d3d7423 */ /* 0x000fe2000001005e */
[----:B------:R-:W-:-:S04]  /*34a0*/  FMUL.FTZ R62, R62, UR6 ;  /* 0x000000063e3e7c20 */ /* 0x000fc80008410000 */
[----:B------:R-:W-:Y:S01]  /*34b0*/  FSETP.GTU.FTZ.AND P3, PT, R61, UR5, PT ;  /* 0x000000053d007c0b */ /* 0x000fe2000bf7c000 */
[----:B------:R-:W-:-:S03]  /*34c0*/  @P0 HADD2.F32 R61, -RZ, R58.H1_H1 ;  /* 0x3000003aff3d0230 */ /* 0x000fc60000004100 */
        /* <DEDUP_REMOVED lines=14> */
.L_x_1857:
        /* <DEDUP_REMOVED lines=12> */
.L_x_1858:
        /* <DEDUP_REMOVED lines=61> */
.L_x_1856:
[----:B------:R-:W-:Y:S01]  /*3a40*/  I2FP.F32.U32 R61, R61 ;  /* 0x0000003d003d7245 */ /* 0x000fe20000201000 */
[----:B------:R-:W-:Y:S01]  /*3a50*/  HADD2.F32 R60, -RZ, R63.H0_H0 ;  /* 0x2000003fff3c7230 */ /* 0x000fe20000004100 */
[----:B------:R-:W-:Y:S01]  /*3a60*/  ISETP.NE.AND P5, PT, R73, 0x1, PT ;  /* 0x000000014900780c */ /* 0x000fe20003fa5270 */
[----:B------:R-:W-:Y:S02]  /*3a70*/  @P0 HADD2.F32 R76, -RZ, R59.H0_H0 ;  /* 0x2000003bff4c0230 */ /* 0x000fe40000004100 */
[----:B------:R-:W-:Y:S01]  /*3a80*/  FFMA.FTZ R61, R61, R94, 1.1641532182693481445e-10 ;  /* 0x2f0000003d3d7423 */ /* 0x000fe2000001005e */
[----:B------:R-:W-:Y:S01]  /*3a90*/  FMUL.FTZ R60, R60, UR6 ;  /* 0x000000063c3c7c20 */ /* 0x000fe20008410000 */
[----:B------:R-:W-:-:S03]  /*3aa0*/  IMAD.MOV.U32 R104, RZ, RZ, 0x2 ;  /* 0x00000002ff687424 */ /* 0x000fc600078e00ff */
[----:B------:R-:W-:Y:S02]  /*3ab0*/  FSETP.GTU.FTZ.AND P4, PT, R61, UR5, PT ;  /* 0x000000053d007c0b */ /* 0x000fe4000bf9c000 */
        /* <DEDUP_REMOVED lines=14> */
.L_x_1860:
        /* <DEDUP_REMOVED lines=12> */
.L_x_1861:
        /* <DEDUP_REMOVED lines=61> */
.L_x_1859:
[----:B------:R-:W-:Y:S01]  /*4030*/  I2FP.F32.U32 R61, R61 ;  /* 0x0000003d003d7245 */ /* 0x000fe20000201000 */
[----:B------:R-:W-:Y:S01]  /*4040*/  HADD2.F32 R63, -RZ, R63.H1_H1 ;  /* 0x3000003fff3f7230 */ /* 0x000fe20000004100 */
[----:B------:R-:W-:Y:S01]  /*4050*/  PRMT R62, R103, 0x5410, R62 ;  /* 0x00005410673e7816 */ /* 0x000fe2000000003e */
[----:B------:R-:W-:Y:S02]  /*4060*/  @P0 HADD2.F32 R60, -RZ, R59.H1_H1 ;  /* 0x3000003bff3c0230 */ /* 0x000fe40000004100 */
[----:B------:R-:W-:Y:S01]  /*4070*/  FFMA.FTZ R61, R61, R94, 1.1641532182693481445e-10 ;  /* 0x2f0000003d3d7423 */ /* 0x000fe2000001005e */
[----:B------:R-:W-:-:S04]  /*4080*/  FMUL.FTZ R63, R63, UR6 ;  /* 0x000000063f3f7c20 */ /* 0x000fc80008410000 */
[----:B------:R-:W-:Y:S02]  /*4090*/  FSETP.GTU.FTZ.AND P5, PT, R61, UR5, PT ;  /* 0x000000053d007c0b */ /* 0x000fe4000bfbc000 */
[----:B------:R-:W-:Y:S02]  /*40a0*/  PRMT R61, R100, 0x5410, R102 ;  /* 0x00005410643d7816 */ /* 0x000fe40000000066 */
[----:B------:R-:W-:Y:S02]  /*40b0*/  FSEL R73, R63, RZ, !P5 ;  /* 0x000000ff3f497208 */ /* 0x000fe40006800000 */
[----:B------:R-:W-:-:S03]  /*40c0*/  PLOP3.LUT P5, PT, P5, PT, PT, 0x8, 0x80 ;  /* 0x000000000080781c */ /* 0x000fc60002fae170 */
[----:B------:R-:W-:Y:S01]  /*40d0*/  @P0 FADD.FTZ R73, R73, R60 ;  /* 0x0000003c49490221 */ /* 0x000fe20000010000 */
[----:B------:R-:W-:-:S04]  /*40e0*/  PRMT R60, R96, 0x5410, R97 ;  /* 0x00005410603c7816 */ /* 0x000fc80000000061 */
[----:B------:R-:W-:-:S04]  /*40f0*/  F2FP.F16.F32.PACK_AB R63, RZ, R73 ;  /* 0x00000049ff3f723e */ /* 0x000fc800000000ff */
[----:B------:R-:W-:Y:S01]  /*4100*/  PRMT R63, R101, 0x5410, R63 ;  /* 0x00005410653f7816 */ /* 0x000fe2000000003f */
[----:B------:R-:W-:Y:S06]  /*4110*/  BRA `(.L_x_1862) ;  /* 0x0000005c00cc7947 */ /* 0x000fec0003800000 */
.L_x_1837:
        /* <DEDUP_REMOVED lines=15> */
.L_x_1864:
        /* <DEDUP_REMOVED lines=12> */
.L_x_1865:
        /* <DEDUP_REMOVED lines=60> */
.L_x_1863:
[----:B------:R-:W-:Y:S01]  /*4690*/  I2FP.F32.U32 R65, R65 ;  /* 0x0000004100417245 */ /* 0x000fe20000201000 */
[----:B-----5:R-:W-:Y:S01]  /*46a0*/  HADD2.F32 R66, -RZ, R60.H0_H0 ;  /* 0x2000003cff427230 */ /* 0x020fe20000004100 */
[----:B------:R-:W-:Y:S01]  /*46b0*/  ISETP.NE.AND P2, PT, R68, 0x1, PT ;  /* 0x000000014400780c */ /* 0x000fe20003f45270 */
[----:B------:R-:W-:Y:S01]  /*46c0*/  IMAD.MOV.U32 R69, RZ, RZ, 0x2 ;  /* 0x00000002ff457424 */ /* 0x000fe200078e00ff */
[----:B------:R-:W-:Y:S01]  /*46d0*/  MOV R67, R0 ;  /* 0x0000000000437202 */ /* 0x000fe20000000f00 */
[----:B------:R-:W-:Y:S01]  /*46e0*/  FFMA.FTZ R65, R65, R94, 1.1641532182693481445e-10 ;  /* 0x2f00000041417423 */ /* 0x000fe2000001005e */
[----:B------:R-:W-:-:S04]  /*46f0*/  FMUL.FTZ R66, R66, UR6 ;  /* 0x0000000642427c20 */ /* 0x000fc80008410000 */
        /* <DEDUP_REMOVED lines=13> */
.L_x_1867:
        /* <DEDUP_REMOVED lines=12> */
.L_x_1868:
        /* <DEDUP_REMOVED lines=61> */
.L_x_1866:
[----:B------:R-:W-:Y:S01]  /*4c60*/  I2FP.F32.U32 R67, R67 ;  /* 0x0000004300437245 */ /* 0x000fe20000201000 */
[----:B------:R-:W-:Y:S01]  /*4c70*/  HADD2.F32 R68, -RZ, R52.H0_H0 ;  /* 0x20000034ff447230 */ /* 0x000fe20000004100 */
[----:B------:R-:W-:-:S03]  /*4c80*/  ISETP.NE.AND P2, PT, R69, 0x1, PT ;  /* 0x000000014500780c */ /* 0x000fc60003f45270 */
[----:B------:R-:W-:Y:S01]  /*4c90*/  FFMA.FTZ R67, R67, R94, 1.1641532182693481445e-10 ;  /* 0x2f00000043437423 */ /* 0x000fe2000001005e */
[----:B------:R-:W-:-:S04]  /*4ca0*/  FMUL.FTZ R68, R68, UR6 ;  /* 0x0000000644447c20 */ /* 0x000fc80008410000 */
[----:B------:R-:W-:-:S04]  /*4cb0*/  FSETP.GTU.FTZ.AND P1, PT, R67, UR5, PT ;  /* 0x0000000543007c0b */ /* 0x000fc8000bf3c000 */
[----:B------:R-:W-:Y:S01]  /*4cc0*/  FSEL R67, R68, RZ, !P1 ;  /* 0x000000ff44437208 */ /* 0x000fe20004800000 */
[----:B------:R-:W-:Y:S01]  /*4cd0*/  @P0 HADD2.F32 R68, -RZ, R56.H0_H0 ;  /* 0x20000038ff440230 */ /* 0x000fe20000004100 */
[----:B------:R-:W-:-:S03]  /*4ce0*/  SEL R84, RZ, 0x1, P1 ;  /* 0x00000001ff547807 */ /* 0x000fc60000800000 */
[----:B------:R-:W-:-:S04]  /*4cf0*/  FADD.FTZ R67, R66, R67 ;  /* 0x0000004342437221 */ /* 0x000fc80000010000 */
[--C-:B------:R-:W-:Y:S01]  /*4d00*/  @P0 FADD.FTZ R66, R68, R67.reuse ;  /* 0x0000004344420221 */ /* 0x100fe20000010000 */
[----:B------:R-:W-:Y:S01]  /*4d10*/  @!P0 IMAD.MOV.U32 R66, RZ, RZ, R67 ;  /* 0x000000ffff428224 */ /* 0x000fe200078e0043 */
[----:B------:R-:W-:Y:S01]  /*4d20*/  MOV R67, R0 ;  /* 0x0000000000437202 */ /* 0x000fe20000000f00 */
[----:B------:R-:W-:-:S03]  /*4d30*/  IMAD.MOV.U32 R68, RZ, RZ, 0x2 ;  /* 0x00000002ff447424 */ /* 0x000fc600078e00ff */
        /* <DEDUP_REMOVED lines=10> */
.L_x_1870:
        /* <DEDUP_REMOVED lines=12> */
.L_x_1871:
        /* <DEDUP_REMOVED lines=61> */
.L_x_1869:
[----:B------:R-:W-:Y:S01]  /*5270*/  I2FP.F32.U32 R67, R67 ;  /* 0x0000004300437245 */ /* 0x000fe20000201000 */
[----:B------:R-:W-:Y:S01]  /*5280*/  HADD2.F32 R60, -RZ, R60.H1_H1 ;  /* 0x3000003cff3c7230 */ /* 0x000fe20000004100 */
        /* <DEDUP_REMOVED lines=18> */
.L_x_1873:
        /* <DEDUP_REMOVED lines=12> */
.L_x_1874:
        /* <DEDUP_REMOVED lines=61> */
.L_x_1872:
[----:B------:R-:W-:Y:S01]  /*5840*/  I2FP.F32.U32 R67, R67 ;  /* 0x0000004300437245 */ /* 0x000fe20000201000 */
[----:B------:R-:W-:Y:S01]  /*5850*/  HADD2.F32 R68, -RZ, R52.H1_H1 ;  /* 0x30000034ff447230 */ /* 0x000fe20000004100 */
[----:B------:R-:W-:Y:S01]  /*5860*/  ISETP.NE.AND P2, PT, R70, 0x1, PT ;  /* 0x000000014600780c */ /* 0x000fe20003f45270 */
[----:B------:R-:W-:Y:S02]  /*5870*/  @P0 HADD2.F32 R69, -RZ, R56.H1_H1 ;  /* 0x30000038ff450230 */ /* 0x000fe40000004100 */
[----:B------:R-:W-:Y:S01]  /*5880*/  FFMA.FTZ R67, R67, R94, 1.1641532182693481445e-10 ;  /* 0x2f00000043437423 */ /* 0x000fe2000001005e */
[----:B------:R-:W-:-:S04]  /*5890*/  FMUL.FTZ R68, R68, UR6 ;  /* 0x0000000644447c20 */ /* 0x000fc80008410000 */
[----:B------:R-:W-:-:S04]  /*58a0*/  FSETP.GTU.FTZ.AND P1, PT, R67, UR5, PT ;  /* 0x0000000543007c0b */ /* 0x000fc8000bf3c000 */
[----:B------:R-:W-:Y:S02]  /*58b0*/  FSEL R67, R68, RZ, !P1 ;  /* 0x000000ff44437208 */ /* 0x000fe40004800000 */
[----:B------:R-:W-:-:S03]  /*58c0*/  SEL R85, RZ, 0x1, P1 ;  /* 0x00000001ff557807 */ /* 0x000fc60000800000 */
[----:B------:R-:W-:-:S04]  /*58d0*/  FADD.FTZ R60, R60, R67 ;  /* 0x000000433c3c7221 */ /* 0x000fc80000010000 */
[----:B------:R-:W-:Y:S01]  /*58e0*/  @P0 FADD.FTZ R68, R69, R60 ;  /* 0x0000003c45440221 */ /* 0x000fe20000010000 */
[----:B------:R-:W-:Y:S01]  /*58f0*/  @!P0 MOV R68, R60 ;  /* 0x0000003c00448202 */ /* 0x000fe20000000f00 */
[----:B------:R-:W-:Y:S02]  /*5900*/  IMAD.MOV.U32 R69, RZ, RZ, 0x2 ;  /* 0x00000002ff457424 */ /* 0x000fe400078e00ff */
[----:B------:R-:W-:Y:S01]  /*5910*/  IMAD.MOV.U32 R60, RZ, RZ, R0 ;  /* 0x000000ffff3c7224 */ /* 0x000fe200078e0000 */
        /* <DEDUP_REMOVED lines=10> */
.L_x_1876:
        /* <DEDUP_REMOVED lines=12> */
.L_x_1877:
        /* <DEDUP_REMOVED lines=61> */
.L_x_1875:
[----:B------:R-:W-:Y:S01]  /*5e50*/  I2FP.F32.U32 R67, R60 ;  /* 0x0000003c00437245 */ /* 0x000fe20000201000 */
[----:B------:R-:W-:Y:S01]  /*5e60*/  HADD2.F32 R60, -RZ, R61.H0_H0 ;  /* 0x2000003dff3c7230 */ /* 0x000fe20000004100 */
        /* <DEDUP_REMOVED lines=18> */
.L_x_1879:
        /* <DEDUP_REMOVED lines=12> */
.L_x_1880:
        /* <DEDUP_REMOVED lines=58> */
[----:B------:R-:W-:Y:S01]  /*63f0*/  MOV R74, R70 ;  /* 0x00000046004a7202 */ /* 0x000fe20000000f00 */
[----:B------:R-:W-:Y:S01]  /*6400*/  IMAD.MOV.U32 R70, RZ, RZ, RZ ;  /* 0x000000ffff467224 */ /* 0x000fe200078e00ff */
[----:B------:R-:W-:-:S07]  /*6410*/  LOP3.LUT R3, R72, UR8, R71, 0x96, !PT ;  /* 0x0000000848037c12 */ /* 0x000fce000f8e9647 */
.L_x_1878:
[----:B------:R-:W-:Y:S01]  /*6420*/  I2FP.F32.U32 R67, R67 ;  /* 0x0000004300437245 */ /* 0x000fe20000201000 */
[----:B------:R-:W-:Y:S01]  /*6430*/  HADD2.F32 R69, -RZ, R53.H0_H0 ;  /* 0x20000035ff457230 */ /* 0x000fe20000004100 */
[----:B------:R-:W-:Y:S02]  /*6440*/  ISETP.NE.AND P2, PT, R70, 0x1, PT ;  /* 0x000000014600780c */ /* 0x000fe40003f45270 */
[----:B------:R-:W-:Y:S01]  /*6450*/  MOV R71, 0x2 ;  /* 0x0000000200477802 */ /* 0x000fe20000000f00 */
[----:B------:R-:W-:Y:S01]  /*6460*/  FFMA.FTZ R67, R67, R94, 1.1641532182693481445e-10 ;  /* 0x2f00000043437423 */ /* 0x000fe2000001005e */
[----:B------:R-:W-:-:S04]  /*6470*/  FMUL.FTZ R69, R69, UR6 ;  /* 0x0000000645457c20 */ /* 0x000fc80008410000 */
[----:B------:R-:W-:Y:S01]  /*6480*/  FSETP.GTU.FTZ.AND P1, PT, R67, UR5, PT ;  /* 0x0000000543007c0b */ /* 0x000fe2000bf3c000 */
[----:B------:R-:W-:-:S03]  /*6490*/  @P0 HADD2.F32 R67, -RZ, R57.H0_H0 ;  /* 0x20000039ff430230 */ /* 0x000fc60000004100 */
[----:B------:R-:W-:Y:S02]  /*64a0*/  FSEL R69, R69, RZ, !P1 ;  /* 0x000000ff45457208 */ /* 0x000fe40004800000 */
[----:B------:R-:W-:-:S03]  /*64b0*/  SEL R86, RZ, 0x1, P1 ;  /* 0x00000001ff567807 */ /* 0x000fc60000800000 */
[----:B------:R-:W-:-:S04]  /*64c0*/  FADD.FTZ R60, R60, R69 ;  /* 0x000000453c3c7221 */ /* 0x000fc80000010000 */
[--C-:B------:R-:W-:Y:S01]  /*64d0*/  @P0 FADD.FTZ R67, R67, R60.reuse ;  /* 0x0000003c43430221 */ /* 0x100fe20000010000 */
[----:B------:R-:W-:Y:S02]  /*64e0*/  @!P0 IMAD.MOV.U32 R67, RZ, RZ, R60 ;  /* 0x000000ffff438224 */ /* 0x000fe400078e003c */
[----:B------:R-:W-:-:S03]  /*64f0*/  IMAD.MOV.U32 R60, RZ, RZ, R0 ;  /* 0x000000ffff3c7224 */ /* 0x000fc600078e0000 */
        /* <DEDUP_REMOVED lines=10> */
.L_x_1882:
        /* <DEDUP_REMOVED lines=12> */
.L_x_1883:
        /* <DEDUP_REMOVED lines=61> */
.L_x_1881:
[----:B------:R-:W-:Y:S01]  /*6a30*/  ISETP.NE.AND P3, PT, R71, 0x1, PT ;  /* 0x000000014700780c */ /* 0x000fe20003f65270 */
[----:B------:R-:W-:Y:S01]  /*6a40*/  HADD2.F32 R61, -RZ, R61.H1_H1 ;  /* 0x3000003dff3d7230 */ /* 0x000fe20000004100 */
[----:B------:R-:W-:Y:S01]  /*6a50*/  I2FP.F32.U32 R69, R60 ;  /* 0x0000003c00457245 */ /* 0x000fe20000201000 */
[----:B------:R-:W-:Y:S01]  /*6a60*/  IMAD.MOV.U32 R72, RZ, RZ, 0x2 ;  /* 0x00000002ff487424 */ /* 0x000fe200078e00ff */
[----:B------:R-:W-:Y:S02]  /*6a70*/  MOV R60, R0 ;  /* 0x00000000003c7202 */ /* 0x000fe40000000f00 */
[----:B------:R-:W-:Y:S01]  /*6a80*/  FMUL.FTZ R61, R61, UR6 ;  /* 0x000000063d3d7c20 */ /* 0x000fe20008410000 */
[----:B------:R-:W-:-:S05]  /*6a90*/  FFMA.FTZ R69, R69, R94, 1.1641532182693481445e-10 ;  /* 0x2f00000045457423 */ /* 0x000fca000001005e */
[----:B------:R-:W-:-:S04]  /*6aa0*/  FSETP.GTU.FTZ.AND P2, PT, R69, UR5, PT ;  /* 0x0000000545007c0b */ /* 0x000fc8000bf5c000 */
[----:B------:R-:W-:Y:S02]  /*6ab0*/  PLOP3.LUT P1, PT, P2, PT, PT, 0x8, 0x80 ;  /* 0x000000000080781c */ /* 0x000fe4000172e170 */
[----:B------:R-:W-:Y:S01]  /*6ac0*/  FSEL R69, R61, RZ, !P2 ;  /* 0x000000ff3d457208 */ /* 0x000fe20005000000 */
[----:B------:R-:W-:Y:S10]  /*6ad0*/  @!P3 BRA `(.L_x_1884) ;  /* 0x000000040044b947 */ /* 0x000ff40003800000 */
        /* <DEDUP_REMOVED lines=8> */
.L_x_1885:
        /* <DEDUP_REMOVED lines=12> */
.L_x_1886:
        /* <DEDUP_REMOVED lines=57> */
[----:B------:R-:W-:Y:S02]  /*6fb0*/  MOV R0, R76 ;  /* 0x0000004c00007202 */ /* 0x000fe40000000f00 */
[----:B------:R-:W-:Y:S01]  /*6fc0*/  LOP3.LUT R3, R60, UR8, R71, 0x96, !PT ;  /* 0x000000083c037c12 */ /* 0x000fe2000f8e9647 */
[----:B------:R-:W-:Y:S02]  /*6fd0*/  IMAD.MOV.U32 R60, RZ, RZ, R74 ;  /* 0x000000ffff3c7224 */ /* 0x000fe400078e004a */
[----:B------:R-:W-:-:S07]  /*6fe0*/  IMAD.MOV.U32 R74, RZ, RZ, R70 ;  /* 0x000000ffff4a7224 */ /* 0x000fce00078e0046 */
.L_x_1884:
[----:B------:R-:W-:Y:S01]  /*6ff0*/  I2FP.F32.U32 R61, R60 ;  /* 0x0000003c003d7245 */ /* 0x000fe20000201000 */
[----:B------:R-:W-:Y:S01]  /*7000*/  HADD2.F32 R60, -RZ, R53.H1_H1 ;  /* 0x30000035ff3c7230 */ /* 0x000fe20000004100 */
[----:B------:R-:W-:Y:S01]  /*7010*/  ISETP.NE.AND P3, PT, R72, 0x1, PT ;  /* 0x000000014800780c */ /* 0x000fe20003f65270 */
[----:B------:R-:W-:Y:S02]  /*7020*/  @P0 HADD2.F32 R70, -RZ, R57.H1_H1 ;  /* 0x30000039ff460230 */ /* 0x000fe40000004100 */
[----:B------:R-:W-:Y:S01]  /*7030*/  FFMA.FTZ R61, R61, R94, 1.1641532182693481445e-10 ;  /* 0x2f0000003d3d7423 */ /* 0x000fe2000001005e */
[----:B------:R-:W-:Y:S01]  /*7040*/  FMUL.FTZ R60, R60, UR6 ;  /* 0x000000063c3c7c20 */ /* 0x000fe20008410000 */
[----:B------:R-:W-:-:S03]  /*7050*/  IMAD.MOV.U32 R71, RZ, RZ, 0x2 ;  /* 0x00000002ff477424 */ /* 0x000fc600078e00ff */
[----:B------:R-:W-:Y:S02]  /*7060*/  FSETP.GTU.FTZ.AND P2, PT, R61, UR5, PT ;  /* 0x000000053d007c0b */ /* 0x000fe4000bf5c000 */
[----:B------:R-:W-:Y:S02]  /*7070*/  MOV R61, R0 ;  /* 0x00000000003d7202 */ /* 0x000fe40000000f00 */
[----:B------:R-:W-:Y:S02]  /*7080*/  FSEL R60, R60, RZ, !P2 ;  /* 0x000000ff3c3c7208 */ /* 0x000fe40005000000 */
[----:B------:R-:W-:-:S03]  /*7090*/  SEL R87, RZ, 0x1, P2 ;  /* 0x00000001ff577807 */ /* 0x000fc60001000000 */
[----:B------:R-:W-:-:S04]  /*70a0*/  FADD.FTZ R69, R69, R60 ;  /* 0x0000003c45457221 */ /* 0x000fc80000010000 */
[--C-:B------:R-:W-:Y:S01]  /*70b0*/  @P0 FADD.FTZ R70, R70, R69.reuse ;  /* 0x0000004546460221 */ /* 0x100fe20000010000 */
[----:B------:R-:W-:-:S05]  /*70c0*/  @!P0 IMAD.MOV.U32 R70, RZ, RZ, R69 ;  /* 0x000000ffff468224 */ /* 0x000fca00078e0045 */
        /* <DEDUP_REMOVED lines=10> */
.L_x_1888:
        /* <DEDUP_REMOVED lines=12> */
.L_x_1889:
        /* <DEDUP_REMOVED lines=61> */
.L_x_1887:
[----:B------:R-:W-:Y:S01]  /*7600*/  I2FP.F32.U32 R61, R61 ;  /* 0x0000003d003d7245 */ /* 0x000fe20000201000 */
[----:B------:R-:W-:Y:S01]  /*7610*/  HADD2.F32 R60, -RZ, R62.H0_H0 ;  /* 0x2000003eff3c7230 */ /* 0x000fe20000004100 */
        /* <DEDUP_REMOVED lines=17> */
.L_x_1891:
        /* <DEDUP_REMOVED lines=12> */
.L_x_1892:
        /* <DEDUP_REMOVED lines=61> */
.L_x_1890:
[----:B------:R-:W-:Y:S01]  /*7bc0*/  I2FP.F32.U32 R61, R61 ;  /* 0x0000003d003d7245 */ /* 0x000fe20000201000 */
[----:B------:R-:W-:-:S04]  /*7bd0*/  HADD2.F32 R60, -RZ, R54.H0_H0 ;  /* 0x20000036ff3c7230 */ /* 0x000fc80000004100 */
[----:B------:R-:W-:Y:S01]  /*7be0*/  FFMA.FTZ R61, R61, R94, 1.1641532182693481445e-10 ;  /* 0x2f0000003d3d7423 */ /* 0x000fe2000001005e */
[----:B------:R-:W-:-:S04]  /*7bf0*/  FMUL.FTZ R60, R60, UR6 ;  /* 0x000000063c3c7c20 */ /* 0x000fc80008410000 */
[----:B------:R-:W-:Y:S01]  /*7c00*/  FSETP.GTU.FTZ.AND P3, PT, R61, UR5, PT ;  /* 0x000000053d007c0b */ /* 0x000fe2000bf7c000 */
[----:B------:R-:W-:-:S03]  /*7c10*/  @P0 HADD2.F32 R61, -RZ, R58.H0_H0 ;  /* 0x2000003aff3d0230 */ /* 0x000fc60000004100 */
        /* <DEDUP_REMOVED lines=18> */
.L_x_1894:
        /* <DEDUP_REMOVED lines=12> */
.L_x_1895:
        /* <DEDUP_REMOVED lines=61> */
.L_x_1893:
[----:B------:R-:W-:Y:S01]  /*81d0*/  I2FP.F32.U32 R61, R61 ;  /* 0x0000003d003d7245 */ /* 0x000fe20000201000 */
[----:B------:R-:W-:Y:S01]  /*81e0*/  HADD2.F32 R62, -RZ, R62.H1_H1 ;  /* 0x3000003eff3e7230 */ /* 0x000fe20000004100 */
        /* <DEDUP_REMOVED lines=17> */
.L_x_1897:
        /* <DEDUP_REMOVED lines=12> */
.L_x_1898:
        /* <DEDUP_REMOVED lines=61> */
.L_x_1896:
[----:B------:R-:W-:Y:S01]  /*8790*/  I2FP.F32.U32 R61, R61 ;  /* 0x0000003d003d7245 */ /* 0x000fe20000201000 */
[----:B------:R-:W-:Y:S01]  /*87a0*/  HADD2.F32 R60, -RZ, R54.H1_H1 ;  /* 0x30000036ff3c7230 */ /* 0x000fe20000004100 */
[----:B------:R-:W-:Y:S01]  /*87b0*/  MOV R76, 0x2 ;  /* 0x00000002004c7802 */ /* 0x000fe20000000f00 */
[----:B------:R-:W-:Y:S02]  /*87c0*/  @P0 HADD2.F32 R71, -RZ, R58.H1_H1 ;  /* 0x3000003aff470230 */ /* 0x000fe40000004100 */
        /* <DEDUP_REMOVED lines=20> */
.L_x_1900:
        /* <DEDUP_REMOVED lines=12> */
.L_x_1901:
        /* <DEDUP_REMOVED lines=61> */
.L_x_1899:
[----:B------:R-:W-:Y:S01]  /*8da0*/  I2FP.F32.U32 R61, R61 ;  /* 0x0000003d003d7245 */ /* 0x000fe20000201000 */
[----:B------:R-:W-:Y:S01]  /*8db0*/  HADD2.F32 R60, -RZ, R63.H0_H0 ;  /* 0x2000003fff3c7230 */ /* 0x000fe20000004100 */
        /* <DEDUP_REMOVED lines=17> */
.L_x_1903:
        /* <DEDUP_REMOVED lines=12> */
.L_x_1904:
        /* <DEDUP_REMOVED lines=61> */
.L_x_1902:
[----:B------:R-:W-:Y:S01]  /*9360*/  I2FP.F32.U32 R61, R71 ;  /* 0x00000047003d7245 */ /* 0x000fe20000201000 */
[----:B------:R-:W-:Y:S02]  /*9370*/  HADD2.F32 R60, -RZ, R55.H0_H0 ;  /* 0x20000037ff3c7230 */ /* 0x000fe40000004100 */
[----:B------:R-:W-:Y:S02]  /*9380*/  @P0 HADD2.F32 R71, -RZ, R59.H0_H0 ;  /* 0x2000003bff470230 */ /* 0x000fe40000004100 */
[----:B------:R-:W-:Y:S01]  /*9390*/  FFMA.FTZ R61, R61, R94, 1.1641532182693481445e-10 ;  /* 0x2f0000003d3d7423 */ /* 0x000fe2000001005e */
[----:B------:R-:W-:-:S04]  /*93a0*/  FMUL.FTZ R60, R60, UR6 ;  /* 0x000000063c3c7c20 */ /* 0x000fc80008410000 */
[----:B------:R-:W-:-:S04]  /*93b0*/  FSETP.GTU.FTZ.AND P5, PT, R61, UR5, PT ;  /* 0x000000053d007c0b */ /* 0x000fc8000bfbc000 */
        /* <DEDUP_REMOVED lines=18> */
.L_x_1906:
        /* <DEDUP_REMOVED lines=12> */
.L_x_1907:
        /* <DEDUP_REMOVED lines=61> */
.L_x_1905:
[----:B------:R-:W-:Y:S01]  /*9970*/  I2FP.F32.U32 R61, R61 ;  /* 0x0000003d003d7245 */ /* 0x000fe20000201000 */
[----:B------:R-:W-:Y:S01]  /*9980*/  HADD2.F32 R63, -RZ, R63.H1_H1 ;  /* 0x3000003fff3f7230 */ /* 0x000fe20000004100 */
        /* <DEDUP_REMOVED lines=17> */
.L_x_1909:
        /* <DEDUP_REMOVED lines=14> */
.L_x_1910:
        /* <DEDUP_REMOVED lines=61> */
.L_x_1908:
[----:B------:R-:W-:Y:S01]  /*9f50*/  I2FP.F32.U32 R61, R62 ;  /* 0x0000003e003d7245 */ /* 0x000fe20000201000 */
[----:B------:R-:W-:Y:S01]  /*9f60*/  HADD2.F32 R60, -RZ, R55.H1_H1 ;  /* 0x30000037ff3c7230 */ /* 0x000fe20000004100 */
[----:B------:R-:W-:-:S03]  /*9f70*/  PRMT R62, R101, 0x5410, R102 ;  /* 0x00005410653e7816 */ /* 0x000fc60000000066 */
[----:B------:R-:W-:Y:S01]  /*9f80*/  FFMA.FTZ R61, R61, R94, 1.1641532182693481445e-10 ;  /* 0x2f0000003d3d7423 */ /* 0x000fe2000001005e */
[----:B------:R-:W-:-:S04]  /*9f90*/  FMUL.FTZ R60, R60, UR6 ;  /* 0x000000063c3c7c20 */ /* 0x000fc80008410000 */
[----:B------:R-:W-:Y:S01]  /*9fa0*/  FSETP.GTU.FTZ.AND P6, PT, R61, UR5, PT ;  /* 0x000000053d007c0b */ /* 0x000fe2000bfdc000 */
[----:B------:R-:W-:-:S03]  /*9fb0*/  @P0 HADD2.F32 R61, -RZ, R59.H1_H1 ;  /* 0x3000003bff3d0230 */ /* 0x000fc60000004100 */
[----:B------:R-:W-:Y:S02]  /*9fc0*/  FSEL R60, R60, RZ, !P6 ;  /* 0x000000ff3c3c7208 */ /* 0x000fe40007000000 */
[----:B------:R-:W-:-:S03]  /*9fd0*/  SEL R91, RZ, 0x1, P6 ;  /* 0x00000001ff5b7807 */ /* 0x000fc60003000000 */
[----:B------:R-:W-:-:S04]  /*9fe0*/  FADD.FTZ R60, R73, R60 ;  /* 0x0000003c493c7221 */ /* 0x000fc80000010000 */
[----:B------:R-:W-:Y:S01]  /*9ff0*/  @P0 FADD.FTZ R73, R61, R60 ;  /* 0x0000003c3d490221 */ /* 0x000fe20000010000 */
[----:B------:R-:W-:Y:S02]  /*a000*/  @!P0 MOV R73, R60 ;  /* 0x0000003c00498202 */ /* 0x000fe40000000f00 */
[----:B------:R-:W-:Y:S02]  /*a010*/  PRMT R61, R96, 0x5410, R100 ;  /* 0x00005410603d7816 */ /* 0x000fe40000000064 */
[----:B------:R-:W-:Y:S02]  /*a020*/  F2FP.F16.F32.PACK_AB R63, RZ, R73 ;  /* 0x00000049ff3f723e */ /* 0x000fe400000000ff */
[----:B------:R-:W-:Y:S02]  /*a030*/  PRMT R60, R92, 0x5410, R93 ;  /* 0x000054105c3c7816 */ /* 0x000fe4000000005d */
[----:B------:R-:W-:-:S07]  /*a040*/  PRMT R63, R97, 0x5410, R63 ;  /* 0x00005410613f7816 */ /* 0x000fce000000003f */
.L_x_1862:
[----:B------:R-:W0:Y:S01]  /*a050*/  LDC.64 R108, c[0x0][0x3a8] ;  /* 0x0000ea00ff6c7b82 */ /* 0x000e220000000a00 */
[----:B------:R-:W-:Y:S01]  /*a060*/  SEL R92, RZ, 0x1000000, !P5 ;  /* 0x01000000ff5c7807 */ /* 0x000fe20006800000 */
[----:B------:R-:W-:Y:S01]  /*a070*/  UISETP.NE.U32.AND UP0, UPT, UR14, URZ, UPT ;  /* 0x000000ff0e00728c */ /* 0x000fe2000bf05070 */
[----:B------:R-:W-:Y:S02]  /*a080*/  SEL R79, RZ, 0x10000, !P4 ;  /* 0x00010000ff4f7807 */ /* 0x000fe40006000000 */
[----:B------:R-:W-:Y:S01]  /*a090*/  ISETP.NE.AND P5, PT, R75, RZ, PT ;  /* 0x000000ff4b00720c */ /* 0x000fe20003fa5270 */
[----:B------:R-:W-:Y:S01]  /*a0a0*/  UISETP.NE.AND.EX UP0, UPT, UR15, URZ, UPT, UP0 ;  /* 0x000000ff0f00728c */ /* 0x000fe2000bf05300 */
[----:B------:R-:W-:Y:S01]  /*a0b0*/  ISETP.NE.AND P4, PT, R95, RZ, PT ;  /* 0x000000ff5f00720c */ /* 0x000fe20003f85270 */
[----:B------:R-:W1:Y:S01]  /*a0c0*/  LDC.64 R106, c[0x0][0x3b0] ;  /* 0x0000ec00ff6a7b82 */ /* 0x000e620000000a00 */
[----:B------:R-:W-:Y:S02]  /*a0d0*/  ISETP.NE.AND P6, PT, R65, RZ, PT ;  /* 0x000000ff4100720c */ /* 0x000fe40003fc5270 */
[----:B------:R-:W-:-:S02]  /*a0e0*/  SEL R96, RZ, 0x100, !P3 ;  /* 0x00000100ff607807 */ /* 0x000fc40005800000 */
[----:B------:R-:W-:Y:S02]  /*a0f0*/  SEL R75, RZ, 0x1000000, !P1 ;  /* 0x01000000ff4b7807 */ /* 0x000fe40004800000 */
[----:B------:R-:W-:Y:S01]  /*a100*/  SEL R78, RZ, 0x10000, !P4 ;  /* 0x00010000ff4e7807 */ /* 0x000fe20006000000 */
[----:B------:R-:W2:Y:S01]  /*a110*/  @P0 LDC.64 R76, c[0x0][0x3a0] ;  /* 0x0000e800ff4c0b82 */ /* 0x000ea20000000a00 */
[----:B------:R-:W-:Y:S01]  /*a120*/  SEL R65, RZ, 0x100, !P5 ;  /* 0x00000100ff417807 */ /* 0x000fe20006800000 */
[----:B------:R-:W3:Y:S01]  /*a130*/  @UP0 LDCU.64 UR22, c[0x0][0x398] ;  /* 0x00007300ff1607ac */ /* 0x000ee20008000a00 */
[----:B------:R-:W-:Y:S02]  /*a140*/  LOP3.LUT R96, R96, R92, R79, 0xfe, !PT ;  /* 0x0000005c60607212 */ /* 0x000fe400078efe4f */
[----:B------:R-:W-:Y:S02]  /*a150*/  LOP3.LUT R65, R65, R75, R78, 0xfe, !PT ;  /* 0x0000004b41417212 */ /* 0x000fe400078efe4e */
[----:B------:R-:W-:Y:S01]  /*a160*/  SEL R93, RZ, 0x1, !P2 ;  /* 0x00000001ff5d7807 */ /* 0x000fe20005000000 */
[----:B0-----:R-:W-:Y:S01]  /*a170*/  IMAD.WIDE.U32 R78, R64, 0x10, R108 ;  /* 0x00000010404e7825 */ /* 0x001fe200078e006c */
[----:B------:R-:W-:-:S02]  /*a180*/  SEL R92, RZ, 0x1, !P6 ;  /* 0x00000001ff5c7807 */ /* 0x000fc40007000000 */
[----:B------:R-:W-:Y:S01]  /*a190*/  LOP3.LUT R93, R96, R93, RZ, 0xfc, !PT ;  /* 0x0000005d605d7212 */ /* 0x000fe200078efcff */
[----:B------:R-:W-:Y:S01]  /*a1a0*/  IMAD.MOV.U32 R96, RZ, RZ, 0x10 ;  /* 0x00000010ff607424 */ /* 0x000fe200078e00ff */
[----:B------:R1:W-:Y:S01]  /*a1b0*/  STG.E.128 desc[UR12][R78.64], R60 ;  /* 0x0000003c4e007986 */ /* 0x0003e2000c101d0c */
[----:B------:R-:W-:Y:S01]  /*a1c0*/  LOP3.LUT R92, R65, R92, RZ, 0xfc, !PT ;  /* 0x0000005c415c7212 */ /* 0x000fe200078efcff */
[C---:B------:R-:W-:Y:S01]  /*a1d0*/  VIADD R65, R64.reuse, 0x100 ;  /* 0x0000010040417836 */ /* 0x040fe20000000000 */
[----:B------:R-:W-:Y:S02]  /*a1e0*/  PLOP3.LUT P1, PT, PT, PT, UP0, 0x80, 0x8 ;  /* 0x000000000008781c */ /* 0x000fe40003f2f008 */
[----:B------:R-:W-:Y:S01]  /*a1f0*/  PLOP3.LUT P2, PT, PT, PT, UP0, 0x80, 0x8 ;  /* 0x000000000008781c */ /* 0x000fe20003f4f008 */
[----:B-1----:R-:W-:-:S04]  /*a200*/  IMAD.WIDE.U32 R60, R64, 0x8, R106 ;  /* 0x00000008403c7825 */ /* 0x002fc800078e006a */
[C---:B--2---:R-:W-:Y:S01]  /*a210*/  @P0 IMAD.WIDE.U32 R62, R65.reuse, 0x10, R76 ;  /* 0x00000010413e0825 */ /* 0x044fe200078e004c */
[----:B------:R0:W-:Y:S03]  /*a220*/  STG.E.64 desc[UR12][R60.64], R92 ;  /* 0x0000005c3c007986 */ /* 0x0001e6000c101b0c */
[----:B------:R-:W-:-:S04]  /*a230*/  IMAD.WIDE.U32 R78, R65, 0x10, R98 ;  /* 0x00000010414e7825 */ /* 0x000fc800078e0062 */
[----:B---3--:R-:W-:Y:S01]  /*a240*/  @P1 IMAD.WIDE.U32 R76, R65, R96, UR22 ;  /* 0x00000016414c1e25 */ /* 0x008fe2000f8e0060 */
[----:B------:R-:W-:Y:S06]  /*a250*/  BRA.U !UP0, `(.L_x_1911) ;  /* 0x0000000108507547 */ /* 0x000fec000b800000 */
        /* <DEDUP_REMOVED lines=20> */
.L_x_1911:
[----:B------:R2:W5:Y:S04]  /*a3a0*/  @P0 LDG.E.128 R56, desc[UR12][R62.64] ;  /* 0x0000000c3e380981 */ /* 0x000568000c1e1d00 */
[----:B------:R2:W5:Y:S04]  /*a3b0*/  @P2 LDG.E.128 R52, desc[UR12][R76.64] ;  /* 0x0000000c4c342981 */ /* 0x000568000c1e1d00 */
[----:B01----:R2:W5:Y:S01]  /*a3c0*/  LDG.E.128 R60, desc[UR12][R78.64] ;  /* 0x0000000c4e3c7981 */ /* 0x003562000c1e1d00 */
[----:B------:R-:W-:Y:S05]  /*a3d0*/  BRA.U !UP0, `(.L_x_1912) ;  /* 0x0000005d08d47547 */ /* 0x000fea000b800000 */
        /* <DEDUP_REMOVED lines=15> */
.L_x_1914:
        /* <DEDUP_REMOVED lines=12> */
.L_x_1915:
        /* <DEDUP_REMOVED lines=60> */
.L_x_1913:
[----:B------:R-:W-:Y:S01]  /*a950*/  I2FP.F32.U32 R75, R75 ;  /* 0x0000004b004b7245 */ /* 0x000fe20000201000 */
[----:B-----5:R-:W-:Y:S01]  /*a960*/  HADD2.F32 R74, -RZ, R60.H0_H0 ;  /* 0x2000003cff4a7230 */ /* 0x020fe20000004100 */
        /* <DEDUP_REMOVED lines=18> */
.L_x_1917:
        /* <DEDUP_REMOVED lines=12> */
.L_x_1918:
        /* <DEDUP_REMOVED lines=61> */
.L_x_1916:
[----:B------:R-:W-:Y:S01]  /*af20*/  I2FP.F32.U32 R75, R75 ;  /* 0x0000004b004b7245 */ /* 0x000fe20000201000 */
[----:B------:R-:W-:Y:S01]  /*af30*/  HADD2.F32 R74, -RZ, R52.H0_H0 ;  /* 0x20000034ff4a7230 */ /* 0x000fe20000004100 */
[----:B------:R-:W-:Y:S01]  /*af40*/  ISETP.NE.AND P2, PT, R78, 0x1, PT ;  /* 0x000000014e00780c */ /* 0x000fe20003f45270 */
[----:B------:R-:W-:Y:S02]  /*af50*/  @P0 HADD2.F32 R77, -RZ, R56.H0_H0 ;  /* 0x20000038ff4d0230 */ /* 0x000fe40000004100 */
[----:B------:R-:W-:Y:S01]  /*af60*/  FFMA.FTZ R75, R75, R94, 1.1641532182693481445e-10 ;  /* 0x2f0000004b4b7423 */ /* 0x000fe2000001005e */
[----:B------:R-:W-:Y:S01]  /*af70*/  FMUL.FTZ R74, R74, UR6 ;  /* 0x000000064a4a7c20 */ /* 0x000fe20008410000 */
[----:B------:R-:W-:-:S03]  /*af80*/  IMAD.MOV.U32 R76, RZ, RZ, 0x2 ;  /* 0x00000002ff4c7424 */ /* 0x000fc600078e00ff */
[----:B------:R-:W-:-:S04]  /*af90*/  FSETP.GTU.FTZ.AND P1, PT, R75, UR5, PT ;  /* 0x000000054b007c0b */ /* 0x000fc8000bf3c000 */
[----:B------:R-:W-:Y:S02]  /*afa0*/  FSEL R75, R74, RZ, !P1 ;  /* 0x000000ff4a4b7208 */ /* 0x000fe40004800000 */
[----:B------:R-:W-:-:S03]  /*afb0*/  SEL R84, RZ, 0x1, P1 ;  /* 0x00000001ff547807 */ /* 0x000fc60000800000 */
[----:B------:R-:W-:Y:S01]  /*afc0*/  FADD.FTZ R86, R86, R75 ;  /* 0x0000004b56567221 */ /* 0x000fe20000010000 */
[----:B------:R-:W-:-:S03]  /*afd0*/  MOV R75, R0 ;  /* 0x00000000004b7202 */ /* 0x000fc60000000f00 */
        /* <DEDUP_REMOVED lines=12> */
.L_x_1920:
        /* <DEDUP_REMOVED lines=12> */
.L_x_1921:
        /* <DEDUP_REMOVED lines=58> */
[----:B------:R-:W-:Y:S02]  /*b500*/  IMAD.MOV.U32 R102, RZ, RZ, R76 ;  /* 0x000000ffff667224 */ /* 0x000fe400078e004c */
[----:B------:R-:W-:Y:S01]  /*b510*/  HFMA2 R76, -RZ, RZ, 0, 0 ;  /* 0x00000000ff4c7431 */ /* 0x000fe200000001ff */
[----:B------:R-:W-:-:S07]  /*b520*/  LOP3.LUT R3, R78, UR8, R77, 0x96, !PT ;  /* 0x000000084e037c12 */ /* 0x000fce000f8e964d */
.L_x_1919:
        /* <DEDUP_REMOVED lines=20> */
.L_x_1923:
        /* <DEDUP_REMOVED lines=12> */
.L_x_1924:
        /* <DEDUP_REMOVED lines=61> */
.L_x_1922:
        /* <DEDUP_REMOVED lines=24> */
.L_x_1926:
        /* <DEDUP_REMOVED lines=12> */
.L_x_1927:
        /* <DEDUP_REMOVED lines=61> */
.L_x_1925:
        /* <DEDUP_REMOVED lines=20> */
.L_x_1929:
        /* <DEDUP_REMOVED lines=12> */
.L_x_1930:
        /* <DEDUP_REMOVED lines=61> */
.L_x_1928:
[----:B------:R-:W-:Y:S01]  /*c6e0*/  I2FP.F32.U32 R75, R75 ;  /* 0x0000004b004b7245 */ /* 0x000fe20000201000 */
[----:B------:R-:W-:Y:S01]  /*c6f0*/  HADD2.F32 R77, -RZ, R53.H0_H0 ;  /* 0x20000035ff4d7230 */ /* 0x000fe20000004100 */
[----:B------:R-:W-:Y:S02]  /*c700*/  ISETP.NE.AND P2, PT, R78, 0x1, PT ;  /* 0x000000014e00780c */ /* 0x000fe40003f45270 */
[----:B------:R-:W-:Y:S01]  /*c710*/  MOV R79, 0x2 ;  /* 0x00000002004f7802 */ /* 0x000fe20000000f00 */
        /* <DEDUP_REMOVED lines=20> */
.L_x_1932:
        /* <DEDUP_REMOVED lines=12> */
.L_x_1933:
        /* <DEDUP_REMOVED lines=61> */
.L_x_1931:
        /* <DEDUP_REMOVED lines=19> */
.L_x_1935:
        /* <DEDUP_REMOVED lines=12> */
.L_x_1936:
        /* <DEDUP_REMOVED lines=54> */
[----:B------:R-:W-:Y:S01]  /*d240*/  IMAD.WIDE.U32 R60, R60, -0x2daee0ad, RZ ;  /* 0xd2511f533c3c7825 */ /* 0x000fe200078e00ff */
[----:B------:R-:W-:-:S03]  /*d250*/  MOV R0, R88 ;  /* 0x0000005800007202 */ /* 0x000fc60000000f00 */
[----:B------:R-:W-:Y:S01]  /*d260*/  HFMA2 R88, -RZ, RZ, 0, 0 ;  /* 0x00000000ff587431 */ /* 0x000fe200000001ff */
[----:B------:R-:W-:Y:S02]  /*d270*/  LOP3.LUT R4, R92, UR7, R89, 0x96, !PT ;  /* 0x000000075c047c12 */ /* 0x000fe4000f8e9659 */
[----:B------:R-:W-:Y:S01]  /*d280*/  LOP3.LUT R3, R78, UR8, R61, 0x96, !PT ;  /* 0x000000084e037c12 */ /* 0x000fe2000f8e963d */
[----:B------:R-:W-:Y:S02]  /*d290*/  IMAD.MOV.U32 R78, RZ, RZ, R102 ;  /* 0x000000ffff4e7224 */ /* 0x000fe400078e0066 */
[----:B------:R-:W-:-:S07]  /*d2a0*/  IMAD.MOV.U32 R102, RZ, RZ, R60 ;  /* 0x000000ffff667224 */ /* 0x000fce00078e003c */
.L_x_1934:
        /* <DEDUP_REMOVED lines=9> */
[----:B------:R-:W-:-:S03]  /*d340*/  SEL R87, RZ, 0x1, P2 ;  /* 0x00000001ff577807 */ /* 0x000fc60001000000 */
[----:B------:R-:W-:-:S04]  /*d350*/  FADD.FTZ R60, R77, R60 ;  /* 0x0000003c4d3c7221 */ /* 0x000fc80000010000 */
[--C-:B------:R-:W-:Y:S01]  /*d360*/  @P0 FADD.FTZ R77, R61, R60.reuse ;  /* 0x0000003c3d4d0221 */ /* 0x100fe20000010000 */
[----:B------:R-:W-:Y:S01]  /*d370*/  @!P0 IMAD.MOV.U32 R77, RZ, RZ, R60 ;  /* 0x000000ffff4d8224 */ /* 0x000fe200078e003c */
        /* <DEDUP_REMOVED lines=11> */
.L_x_1938:
        /* <DEDUP_REMOVED lines=12> */
.L_x_1939:
        /* <DEDUP_REMOVED lines=58> */
[----:B------:R-:W-:Y:S02]  /*d890*/  HFMA2 R78, -RZ, RZ, 0, 0 ;  /* 0x00000000ff4e7431 */ /* 0x000fe400000001ff */
[----:B------:R-:W-:Y:S02]  /*d8a0*/  IMAD.MOV.U32 R61, RZ, RZ, R102 ;  /* 0x000000ffff3d7224 */ /* 0x000fe400078e0066 */
[----:B------:R-:W-:-:S07]  /*d8b0*/  IMAD.MOV.U32 R102, RZ, RZ, R60 ;  /* 0x000000ffff667224 */ /* 0x000fce00078e003c */
.L_x_1937:
        /* <DEDUP_REMOVED lines=19> */
.L_x_1941:
        /* <DEDUP_REMOVED lines=12> */
.L_x_1942:
        /* <DEDUP_REMOVED lines=61> */
.L_x_1940:
        /* <DEDUP_REMOVED lines=24> */
.L_x_1944:
        /* <DEDUP_REMOVED lines=12> */
.L_x_1945:
        /* <DEDUP_REMOVED lines=61> */
.L_x_1943:
        /* <DEDUP_REMOVED lines=19> */
.L_x_1947:
        /* <DEDUP_REMOVED lines=12> */
.L_x_1948:
        /* <DEDUP_REMOVED lines=61> */
.L_x_1946:
        /* <DEDUP_REMOVED lines=24> */
.L_x_1950:
        /* <DEDUP_REMOVED lines=12> */
.L_x_1951:
        /* <DEDUP_REMOVED lines=61> */
.L_x_1949:
        /* <DEDUP_REMOVED lines=19> */
.L_x_1953:
        /* <DEDUP_REMOVED lines=12> */
.L_x_1954:
        /* <DEDUP_REMOVED lines=61> */
.L_x_1952:
        /* <DEDUP_REMOVED lines=24> */
.L_x_1956:
        /* <DEDUP_REMOVED lines=12> */
.L_x_1957:
        /* <DEDUP_REMOVED lines=61> */
.L_x_1955:
        /* <DEDUP_REMOVED lines=19> */
.L_x_1959:
        /* <DEDUP_REMOVED lines=14> */
.L_x_1960:
        /* <DEDUP_REMOVED lines=61> */
.L_x_1958:
[----:B------:R-:W-:Y:S01]  /*10210*/  I2FP.F32.U32 R61, R62 ;  /* 0x0000003e003d7245 */ /* 0x000fe20000201000 */
[----:B------:R-:W-:Y:S01]  /*10220*/  HADD2.F32 R60, -RZ, R55.H1_H1 ;  /* 0x30000037ff3c7230 */ /* 0x000fe20000004100 */
[----:B------:R-:W-:Y:S01]  /*10230*/  PRMT R62, R112, 0x5410, R113 ;  /* 0x00005410703e7816 */ /* 0x000fe20000000071 */
[----:B------:R-:W-:Y:S02]  /*10240*/  @P0 HADD2.F32 R63, -RZ, R59.H1_H1 ;  /* 0x3000003bff3f0230 */ /* 0x000fe40000004100 */
[----:B------:R-:W-:Y:S01]  /*10250*/  FFMA.FTZ R61, R61, R94, 1.1641532182693481445e-10 ;  /* 0x2f0000003d3d7423 */ /* 0x000fe2000001005e */
[----:B------:R-:W-:-:S04]  /*10260*/  FMUL.FTZ R60, R60, UR6 ;  /* 0x000000063c3c7c20 */ /* 0x000fc80008410000 */
[----:B------:R-:W-:-:S04]  /*10270*/  FSETP.GTU.FTZ.AND P6, PT, R61, UR5, PT ;  /* 0x000000053d007c0b */ /* 0x000fc8000bfdc000 */
[----:B------:R-:W-:Y:S02]  /*10280*/  FSEL R61, R60, RZ, !P6 ;  /* 0x000000ff3c3d7208 */ /* 0x000fe40007000000 */
[----:B------:R-:W-:-:S03]  /*10290*/  SEL R60, RZ, 0x1, P6 ;  /* 0x00000001ff3c7807 */ /* 0x000fc60003000000 */
[----:B------:R-:W-:Y:S01]  /*102a0*/  FADD.FTZ R114, R114, R61 ;  /* 0x0000003d72727221 */ /* 0x000fe20000010000 */
[----:B------:R-:W-:Y:S02]  /*102b0*/  PRMT R61, R91, 0x5410, R111 ;  /* 0x000054105b3d7816 */ /* 0x000fe4000000006f */
[----:B------:R-:W-:Y:S01]  /*102c0*/  PRMT R91, R60, 0x7610, R91 ;  /* 0x000076103c5b7816 */ /* 0x000fe2000000005b */
[----:B------:R-:W-:Y:S01]  /*102d0*/  @P0 FADD.FTZ R96, R63, R114 ;  /* 0x000000723f600221 */ /* 0x000fe20000010000 */
[----:B------:R-:W-:Y:S02]  /*102e0*/  @!P0 MOV R96, R114 ;  /* 0x0000007200608202 */ /* 0x000fe40000000f00 */
[----:B------:R-:W-:Y:S02]  /*102f0*/  PRMT R60, R100, 0x5410, R101 ;  /* 0x00005410643c7816 */ /* 0x000fe40000000065 */
[----:B------:R-:W-:-:S04]  /*10300*/  F2FP.F16.F32.PACK_AB R63, RZ, R96 ;  /* 0x00000060ff3f723e */ /* 0x000fc800000000ff */
[----:B------:R-:W-:Y:S01]  /*10310*/  PRMT R63, R110, 0x5410, R63 ;  /* 0x000054106e3f7816 */ /* 0x000fe2000000003f */
[----:B------:R-:W-:Y:S06]  /*10320*/  BRA `(.L_x_1961) ;  /* 0x0000003000047947 */ /* 0x000fec0003800000 */
.L_x_1912:
        /* <DEDUP_REMOVED lines=15> */
.L_x_1963:
        /* <DEDUP_REMOVED lines=12> */
.L_x_1964:
        /* <DEDUP_REMOVED lines=60> */
.L_x_1962:
[----:B------:R-:W-:Y:S01]  /*108a0*/  I2FP.F32.U32 R75, R75 ;  /* 0x0000004b004b7245 */ /* 0x000fe20000201000 */
[----:B-----5:R-:W-:Y:S01]  /*108b0*/  HADD2.F32 R74, -RZ, R60.H0_H0 ;  /* 0x2000003cff4a7230 */ /* 0x020fe20000004100 */
[----:B------:R-:W-:Y:S01]  /*108c0*/  ISETP.NE.AND P2, PT, R76, 0x1, PT ;  /* 0x000000014c00780c */ /* 0x000fe20003f45270 */
[----:B------:R-:W-:Y:S02]  /*108d0*/  IMAD.MOV.U32 R77, RZ, RZ, 0x2 ;  /* 0x00000002ff4d7424 */ /* 0x000fe400078e00ff */
[----:B------:R-:W-:Y:S01]  /*108e0*/  FFMA.FTZ R75, R75, R94, 1.1641532182693481445e-10 ;  /* 0x2f0000004b4b7423 */ /* 0x000fe2000001005e */
[----:B------:R-:W-:-:S04]  /*108f0*/  FMUL.FTZ R74, R74, UR6 ;  /* 0x000000064a4a7c20 */ /* 0x000fc80008410000 */
[----:B------:R-:W-:Y:S01]  /*10900*/  FSETP.GTU.FTZ.AND P1, PT, R75, UR5, PT ;  /* 0x000000054b007c0b */ /* 0x000fe2000bf3c000 */
        /* <DEDUP_REMOVED lines=16> */
.L_x_1966:
        /* <DEDUP_REMOVED lines=12> */
.L_x_1967:
        /* <DEDUP_REMOVED lines=61> */
.L_x_1965:
        /* <DEDUP_REMOVED lines=23> */
.L_x_1969:
        /* <DEDUP_REMOVED lines=12> */
.L_x_1970:
        /* <DEDUP_REMOVED lines=61> */
.L_x_1968:
[----:B------:R-:W-:Y:S01]  /*114a0*/  I2FP.F32.U32 R75, R60 ;  /* 0x0000003c004b7245 */ /* 0x000fe20000201000 */
[----:B------:R-:W-:Y:S01]  /*114b0*/  HADD2.F32 R60, -RZ, R61.H0_H0 ;  /* 0x2000003dff3c7230 */ /* 0x000fe20000004100 */
[----:B------:R-:W-:Y:S01]  /*114c0*/  ISETP.NE.AND P2, PT, R79, 0x1, PT ;  /* 0x000000014f00780c */ /* 0x000fe20003f45270 */
[----:B------:R-:W-:Y:S02]  /*114d0*/  @P0 HADD2.F32 R78, -RZ, R57.H0_H0 ;  /* 0x20000039ff4e0230 */ /* 0x000fe40000004100 */
[----:B------:R-:W-:Y:S01]  /*114e0*/  FFMA.FTZ R75, R75, R94, 1.1641532182693481445e-10 ;  /* 0x2f0000004b4b7423 */ /* 0x000fe2000001005e */
[----:B------:R-:W-:-:S04]  /*114f0*/  FMUL.FTZ R60, R60, UR6 ;  /* 0x000000063c3c7c20 */ /* 0x000fc80008410000 */
[----:B------:R-:W-:-:S04]  /*11500*/  FSETP.GTU.FTZ.AND P1, PT, R75, UR5, PT ;  /* 0x000000054b007c0b */ /* 0x000fc8000bf3c000 */
[----:B------:R-:W-:Y:S01]  /*11510*/  FSEL R75, R60, RZ, !P1 ;  /* 0x000000ff3c4b7208 */ /* 0x000fe20004800000 */
[----:B------:R-:W-:Y:S01]  /*11520*/  IMAD.MOV.U32 R60, RZ, RZ, R0 ;  /* 0x000000ffff3c7224 */ /* 0x000fe200078e0000 */
[----:B------:R-:W-:-:S03]  /*11530*/  PLOP3.LUT P1, PT, P1, PT, PT, 0x8, 0x80 ;  /* 0x000000000080781c */ /* 0x000fc60000f2e170 */
[----:B------:R-:W-:Y:S01]  /*11540*/  @P0 FADD.FTZ R75, R78, R75 ;  /* 0x0000004b4e4b0221 */ /* 0x000fe20000010000 */
[----:B------:R-:W-:Y:S01]  /*11550*/  HFMA2 R78, -RZ, RZ, 0, 1.1920928955078125e-07 ;  /* 0x00000002ff4e7431 */ /* 0x000fe200000001ff */
[----:B------:R-:W-:-:S03]  /*11560*/  P2R R105, PR, RZ, 0x2 ;  /* 0x00000002ff697803 */ /* 0x000fc60000000000 */
        /* <DEDUP_REMOVED lines=10> */
.L_x_1972:
        /* <DEDUP_REMOVED lines=12> */
.L_x_1973:
        /* <DEDUP_REMOVED lines=61> */
.L_x_1971:
[----:B------:R-:W-:Y:S01]  /*11aa0*/  I2FP.F32.U32 R77, R60 ;  /* 0x0000003c004d7245 */ /* 0x000fe20000201000 */
[----:B------:R-:W-:Y:S01]  /*11ab0*/  HADD2.F32 R61, -RZ, R61.H1_H1 ;  /* 0x3000003dff3d7230 */ /* 0x000fe20000004100 */
[----:B------:R-:W-:Y:S01]  /*11ac0*/  ISETP.NE.AND P2, PT, R78, 0x1, PT ;  /* 0x000000014e00780c */ /* 0x000fe20003f45270 */
[----:B------:R-:W-:Y:S02]  /*11ad0*/  @P0 HADD2.F32 R60, -RZ, R57.H1_H1 ;  /* 0x30000039ff3c0230 */ /* 0x000fe40000004100 */
[----:B------:R-:W-:Y:S01]  /*11ae0*/  FFMA.FTZ R77, R77, R94, 1.1641532182693481445e-10 ;  /* 0x2f0000004d4d7423 */ /* 0x000fe2000001005e */
[----:B------:R-:W-:Y:S01]  /*11af0*/  FMUL.FTZ R61, R61, UR6 ;  /* 0x000000063d3d7c20 */ /* 0x000fe20008410000 */
[----:B------:R-:W-:-:S03]  /*11b00*/  IMAD.MOV.U32 R79, RZ, RZ, 0x2 ;  /* 0x00000002ff4f7424 */ /* 0x000fc600078e00ff */
[----:B------:R-:W-:-:S04]  /*11b10*/  FSETP.GTU.FTZ.AND P1, PT, R77, UR5, PT ;  /* 0x000000054d007c0b */ /* 0x000fc8000bf3c000 */
        /* <DEDUP_REMOVED lines=14> */
.L_x_1975:
        /* <DEDUP_REMOVED lines=12> */
.L_x_1976:
        /* <DEDUP_REMOVED lines=61> */
.L_x_1974:
[----:B------:R-:W-:Y:S01]  /*12090*/  I2FP.F32.U32 R61, R61 ;  /* 0x0000003d003d7245 */ /* 0x000fe20000201000 */
[----:B------:R-:W-:Y:S01]  /*120a0*/  HADD2.F32 R60, -RZ, R62.H0_H0 ;  /* 0x2000003eff3c7230 */ /* 0x000fe20000004100 */
[----:B------:R-:W-:Y:S01]  /*120b0*/  ISETP.NE.AND P3, PT, R79, 0x1, PT ;  /* 0x000000014f00780c */ /* 0x000fe20003f65270 */
[----:B------:R-:W-:Y:S02]  /*120c0*/  HFMA2 R92, -RZ, RZ, 0, 1.1920928955078125e-07 ;  /* 0x00000002ff5c7431 */ /* 0x000fe400000001ff */
[----:B------:R-:W-:Y:S01]  /*120d0*/  FFMA.FTZ R61, R61, R94, 1.1641532182693481445e-10 ;  /* 0x2f0000003d3d7423 */ /* 0x000fe2000001005e */
[----:B------:R-:W-:-:S04]  /*120e0*/  FMUL.FTZ R60, R60, UR6 ;  /* 0x000000063c3c7c20 */ /* 0x000fc80008410000 */
[----:B------:R-:W-:Y:S01]  /*120f0*/  FSETP.GTU.FTZ.AND P2, PT, R61, UR5, PT ;  /* 0x000000053d007c0b */ /* 0x000fe2000bf5c000 */
[----:B------:R-:W-:-:S03]  /*12100*/  @P0 HADD2.F32 R61, -RZ, R58.H0_H0 ;  /* 0x2000003aff3d0230 */ /* 0x000fc60000004100 */
        /* <DEDUP_REMOVED lines=14> */
.L_x_1978:
        /* <DEDUP_REMOVED lines=12> */
.L_x_1979:
        /* <DEDUP_REMOVED lines=58> */
[----:B------:R-:W-:Y:S01]  /*12650*/  HFMA2 R92, -RZ, RZ, 0, 0 ;  /* 0x00000000ff5c7431 */ /* 0x000fe200000001ff */
[----:B------:R-:W-:Y:S01]  /*12660*/  MOV R61, R102 ;  /* 0x00000066003d7202 */ /* 0x000fe20000000f00 */
[----:B------:R-:W-:-:S07]  /*12670*/  IMAD.MOV.U32 R102, RZ, RZ, R60 ;  /* 0x000000ffff667224 */ /* 0x000fce00078e003c */
.L_x_1977:
        /* <DEDUP_REMOVED lines=22> */
.L_x_1981:
        /* <DEDUP_REMOVED lines=12> */
.L_x_1982:
        /* <DEDUP_REMOVED lines=61> */
.L_x_1980:
[----:B------:R-:W-:Y:S01]  /*12c70*/  I2FP.F32.U32 R61, R61 ;  /* 0x0000003d003d7245 */ /* 0x000fe20000201000 */
[----:B------:R-:W-:Y:S01]  /*12c80*/  HADD2.F32 R60, -RZ, R63.H0_H0 ;  /* 0x2000003fff3c7230 */ /* 0x000fe20000004100 */
[----:B------:R-:W-:Y:S01]  /*12c90*/  ISETP.NE.AND P5, PT, R96, 0x1, PT ;  /* 0x000000016000780c */ /* 0x000fe20003fa5270 */
[----:B------:R-:W-:Y:S02]  /*12ca0*/  @P0 HADD2.F32 R92, -RZ, R59.H0_H0 ;  /* 0x2000003bff5c0230 */ /* 0x000fe40000004100 */
[----:B------:R-:W-:Y:S02]  /*12cb0*/  HFMA2 R93, -RZ, RZ, 0, 1.1920928955078125e-07 ;  /* 0x00000002ff5d7431 */ /* 0x000fe400000001ff */
[----:B------:R-:W-:Y:S01]  /*12cc0*/  FFMA.FTZ R61, R61, R94, 1.1641532182693481445e-10 ;  /* 0x2f0000003d3d7423 */ /* 0x000fe2000001005e */
[----:B------:R-:W-:-:S04]  /*12cd0*/  FMUL.FTZ R60, R60, UR6 ;  /* 0x000000063c3c7c20 */ /* 0x000fc80008410000 */
[----:B------:R-:W-:Y:S01]  /*12ce0*/  FSETP.GTU.FTZ.AND P4, PT, R61, UR5, PT ;  /* 0x000000053d007c0b */ /* 0x000fe2000bf9c000 */
        /* <DEDUP_REMOVED lines=14> */
.L_x_1984:
        /* <DEDUP_REMOVED lines=12> */
.L_x_1985:
        /* <DEDUP_REMOVED lines=61> */
.L_x_1983:
[----:B------:R-:W-:Y:S01]  /*13260*/  I2FP.F32.U32 R61, R61 ;  /* 0x0000003d003d7245 */ /* 0x000fe20000201000 */
[----:B------:R-:W-:Y:S01]  /*13270*/  HADD2.F32 R63, -RZ, R63.H1_H1 ;  /* 0x3000003fff3f7230 */ /* 0x000fe20000004100 */
[----:B------:R-:W-:Y:S01]  /*13280*/  PRMT R62, R115, 0x5410, R62 ;  /* 0x00005410733e7816 */ /* 0x000fe2000000003e */
[----:B------:R-:W-:Y:S01]  /*13290*/  @P0 HADD2.F32 R97, -RZ, R59.H1_H1 ;  /* 0x3000003bff610230 */ /* 0x000fe20000004100 */
[----:B------:R-:W-:Y:S01]  /*132a0*/  PRMT R60, R110, 0x5410, R111 ;  /* 0x000054106e3c7816 */ /* 0x000fe2000000006f */
[----:B------:R-:W-:Y:S01]  /*132b0*/  FFMA.FTZ R61, R61, R94, 1.1641532182693481445e-10 ;  /* 0x2f0000003d3d7423 */ /* 0x000fe2000001005e */
[----:B------:R-:W-:-:S04]  /*132c0*/  FMUL.FTZ R63, R63, UR6 ;  /* 0x000000063f3f7c20 */ /* 0x000fc80008410000 */
[----:B------:R-:W-:Y:S02]  /*132d0*/  FSETP.GTU.FTZ.AND P5, PT, R61, UR5, PT ;  /* 0x000000053d007c0b */ /* 0x000fe4000bfbc000 */
[----:B------:R-:W-:Y:S02]  /*132e0*/  PRMT R61, R112, 0x5410, R114 ;  /* 0x00005410703d7816 */ /* 0x000fe40000000072 */
[----:B------:R-:W-:Y:S02]  /*132f0*/  FSEL R96, R63, RZ, !P5 ;  /* 0x000000ff3f607208 */ /* 0x000fe40006800000 */
[----:B------:R-:W-:-:S03]  /*13300*/  PLOP3.LUT P5, PT, P5, PT, PT, 0x8, 0x80 ;  /* 0x000000000080781c */ /* 0x000fc60002fae170 */
[----:B------:R-:W-:-:S05]  /*13310*/  @P0 FADD.FTZ R96, R97, R96 ;  /* 0x0000006061600221 */ /* 0x000fca0000010000 */
[----:B------:R-:W-:-:S04]  /*13320*/  F2FP.F16.F32.PACK_AB R63, RZ, R96 ;  /* 0x00000060ff3f723e */ /* 0x000fc800000000ff */
[----:B------:R-:W-:-:S07]  /*13330*/  PRMT R63, R113, 0x5410, R63 ;  /* 0x00005410713f7816 */ /* 0x000fce000000003f */
.L_x_1961:
[----:B------:R-:W-:Y:S01]  /*13340*/  SEL R97, RZ, 0x1000000, !P5 ;  /* 0x01000000ff617807 */ /* 0x000fe20006800000 */
[----:B------:R-:W-:Y:S01]  /*13350*/  IMAD.WIDE.U32 R100, R65, 0x10, R108 ;  /* 0x0000001041647825 */ /* 0x000fe200078e006c */
[----:B------:R-:W-:Y:S01]  /*13360*/  SEL R92, RZ, 0x10000, !P4 ;  /* 0x00010000ff5c7807 */ /* 0x000fe20006000000 */
[----:B------:R-:W0:Y:S01]  /*13370*/  @UP0 LDCU.64 UR22, c[0x0][0x398] ;  /* 0x00007300ff1607ac */ /* 0x000e220008000a00 */
[----:B------:R-:W-:Y:S02]  /*13380*/  SEL R111, RZ, 0x100, !P3 ;  /* 0x00000100ff6f7807 */ /* 0x000fe40005800000 */
[----:B------:R-:W-:Y:S01]  /*13390*/  ISETP.NE.AND P5, PT, R104, RZ, PT ;  /* 0x000000ff6800720c */ /* 0x000fe20003fa5270 */
[----:B------:R1:W-:Y:S01]  /*133a0*/  STG.E.128 desc[UR12][R100.64], R60 ;  /* 0x0000003c64007986 */ /* 0x0003e2000c101d0c */
[----:B------:R-:W-:Y:S02]  /*133b0*/  ISETP.NE.AND P4, PT, R105, RZ, PT ;  /* 0x000000ff6900720c */ /* 0x000fe40003f85270 */
[----:B------:R-:W-:Y:S01]  /*133c0*/  ISETP.NE.AND P6, PT, R103, RZ, PT ;  /* 0x000000ff6700720c */ /* 0x000fe20003fc5270 */
[----:B------:R-:W2:Y:S01]  /*133d0*/  @P0 LDC.64 R104, c[0x0][0x3a0] ;  /* 0x0000e800ff680b82 */ /* 0x000ea20000000a00 */
[----:B------:R-:W-:-:S02]  /*133e0*/  LOP3.LUT R111, R111, R97, R92, 0xfe, !PT ;  /* 0x000000616f6f7212 */ /* 0x000fc400078efe5c */
[----:B------:R-:W-:Y:S02]  /*133f0*/  SEL R103, RZ, 0x1000000, !P1 ;  /* 0x01000000ff677807 */ /* 0x000fe40004800000 */
[----:B------:R-:W-:Y:S02]  /*13400*/  SEL R97, RZ, 0x10000, !P4 ;  /* 0x00010000ff617807 */ /* 0x000fe40006000000 */
[----:B------:R-:W-:Y:S02]  /*13410*/  SEL R92, RZ, 0x100, !P5 ;  /* 0x00000100ff5c7807 */ /* 0x000fe40006800000 */
[----:B------:R-:W-:Y:S02]  /*13420*/  SEL R110, RZ, 0x1, !P2 ;  /* 0x00000001ff6e7807 */ /* 0x000fe40005000000 */
[----:B------:R-:W-:Y:S01]  /*13430*/  LOP3.LUT R92, R92, R103, R97, 0xfe, !PT ;  /* 0x000000675c5c7212 */ /* 0x000fe200078efe61 */
[----:B------:R-:W-:Y:S01]  /*13440*/  VIADD R97, R64, 0x200 ;  /* 0x0000020040617836 */ /* 0x000fe20000000000 */
[----:B------:R-:W-:Y:S01]  /*13450*/  SEL R103, RZ, 0x1, !P6 ;  /* 0x00000001ff677807 */ /* 0x000fe20007000000 */
[----:B-1----:R-:W-:Y:S01]  /*13460*/  IMAD.WIDE.U32 R62, R65, 0x8, R106 ;  /* 0x00000008413e7825 */ /* 0x002fe200078e006a */
[----:B------:R-:W-:-:S02]  /*13470*/  LOP3.LUT R61, R111, R110, RZ, 0xfc, !PT ;  /* 0x0000006e6f3d7212 */ /* 0x000fc400078efcff */
[----:B------:R-:W-:Y:S01]  /*13480*/  LOP3.LUT R60, R92, R103, RZ, 0xfc, !PT ;  /* 0x000000675c3c7212 */ /* 0x000fe200078efcff */
[C---:B------:R-:W-:Y:S01]  /*13490*/  IMAD.WIDE.U32 R112, R97.reuse, 0x10, R98 ;  /* 0x0000001061707825 */ /* 0x040fe200078e0062 */
[----:B------:R-:W-:Y:S02]  /*134a0*/  PLOP3.LUT P3, PT, PT, PT, UP0, 0x80, 0x8 ;  /* 0x000000000008781c */ /* 0x000fe40003f6f008 */
[----:B------:R-:W-:Y:S01]  /*134b0*/  MOV R110, 0x10 ;  /* 0x00000010006e7802 */ /* 0x000fe20000000f00 */
[----:B------:R1:W-:Y:S01]  /*134c0*/  STG.E.64 desc[UR12][R62.64], R60 ;  /* 0x0000003c3e007986 */ /* 0x0003e2000c101b0c */
[----:B------:R-:W-:Y:S01]  /*134d0*/  PLOP3.LUT P1, PT, PT, PT, UP0, 0x80, 0x8 ;  /* 0x000000000008781c */ /* 0x000fe20003f2f008 */
[----:B--2---:R-:W-:-:S08]  /*134e0*/  @P0 IMAD.WIDE.U32 R104, R97, 0x10, R104 ;  /* 0x0000001061680825 */ /* 0x004fd000078e0068 */
[----:B0-----:R-:W-:Y:S01]  /*134f0*/  @P3 IMAD.WIDE.U32 R110, R97, R110, UR22 ;  /* 0x00000016616e3e25 */ /* 0x001fe2000f8e006e */
[----:B-1----:R-:W-:Y:S06]  /*13500*/  BRA.U !UP0, `(.L_x_1986) ;  /* 0x0000000108507547 */ /* 0x002fec000b800000 */
[----:B------:R-:W-:Y:S01]  /*13510*/  IMAD.U32 R63, R90, 0x10000, RZ ;  /* 0x000100005a3f7824 */ /* 0x000fe200078e00ff */
        /* <DEDUP_REMOVED lines=19> */
.L_x_1986:
[----:B------:R1:W5:Y:S04]  /*13650*/  @P1 LDG.E.128 R52, desc[UR12][R110.64] ;  /* 0x0000000c6e341981 */ /* 0x000368000c1e1d00 */
[----:B------:R1:W5:Y:S04]  /*13660*/  @P0 LDG.E.128 R56, desc[UR12][R104.64] ;  /* 0x0000000c68380981 */ /* 0x000368000c1e1d00 */
[----:B0-----:R1:W5:Y:S01]  /*13670*/  LDG.E.128 R60, desc[UR12][R112.64] ;  /* 0x0000000c703c7981 */ /* 0x001362000c1e1d00 */
[----:B------:R-:W-:Y:S05]  /*13680*/  BRA.U !UP0, `(.L_x_1987) ;  /* 0x0000005d08d47547 */ /* 0x000fea000b800000 */
[----:B------:R-:W-:Y:S01]  /*13690*/  ISETP.NE.AND P1, PT, R93, 0x1, PT ;  /* 0x000000015d00780c */ /* 0x000fe20003f25270 */
[----:B------:R-:W-:Y:S02]  /*136a0*/  HFMA2 R86, -RZ, RZ, 0, 1.1920928955078125e-07 ;  /* 0x00000002ff567431 */ /* 0x000fe400000001ff */
[----:B------:R-:W-:Y:S01]  /*136b0*/  IMAD.MOV.U32 R84, RZ, RZ, R0 ;  /* 0x000000ffff547224 */ /* 0x000fe200078e0000 */
[----:B------:R-:W-:-:S09]  /*136c0*/  MOV R92, R102 ;  /* 0x00000066005c7202 */ /* 0x000fd20000000f00 */
        /* <DEDUP_REMOVED lines=11> */
.L_x_1989:
        /* <DEDUP_REMOVED lines=12> */
.L_x_1990:
        /* <DEDUP_REMOVED lines=59> */
[----:B------:R-:W-:-:S07]  /*13bf0*/  IMAD.MOV.U32 R84, RZ, RZ, R102 ;  /* 0x000000ffff547224 */ /* 0x000fce00078e0066 */
.L_x_1988:
        /* <DEDUP_REMOVED lines=20> */
.L_x_1992:
        /* <DEDUP_REMOVED lines=12> */
.L_x_1993:
        /* <DEDUP_REMOVED lines=61> */
.L_x_1991:
        /* <DEDUP_REMOVED lines=9> */
[----:B------:R-:W-:-:S05]  /*14260*/  FSEL R84, R84, RZ, !P1 ;  /* 0x000000ff54547208 */ /* 0x000fca0004800000 */
[----:B------:R-:W-:Y:S01]  /*14270*/  FADD.FTZ R93, R93, R84 ;  /* 0x000000545d5d7221 */ /* 0x000fe20000010000 */
[----:B------:R-:W-:-:S03]  /*14280*/  SEL R84, RZ, 0x1, P1 ;  /* 0x00000001ff547807 */ /* 0x000fc60000800000 */
[----:B------:R-:W-:Y:S01]  /*14290*/  @P0 FADD.FTZ R98, R98, R93 ;  /* 0x0000005d62620221 */ /* 0x000fe20000010000 */
[----:B------:R-:W-:-:S04]  /*142a0*/  @!P0 MOV R98, R93 ;  /* 0x0000005d00628202 */ /* 0x000fc80000000f00 */
        /* <DEDUP_REMOVED lines=10> */
.L_x_1995:
        /* <DEDUP_REMOVED lines=12> */
.L_x_1996:
        /* <DEDUP_REMOVED lines=58> */
[----:B------:R-:W-:Y:S01]  /*147b0*/  MOV R92, R86 ;  /* 0x00000056005c7202 */ /* 0x000fe20000000f00 */
[----:B------:R-:W-:Y:S01]  /*147c0*/  IMAD.MOV.U32 R86, RZ, RZ, RZ ;  /* 0x000000ffff567224 */ /* 0x000fe200078e00ff */
[----:B------:R-:W-:-:S07]  /*147d0*/  LOP3.LUT R3, R88, UR8, R87, 0x96, !PT ;  /* 0x0000000858037c12 */ /* 0x000fce000f8e9657 */
.L_x_1994:
        /* <DEDUP_REMOVED lines=20> */
.L_x_1998:
        /* <DEDUP_REMOVED lines=12> */
.L_x_1999:
        /* <DEDUP_REMOVED lines=61> */
.L_x_1997:
        /* <DEDUP_REMOVED lines=8> */
[----:B------:R-:W-:-:S03]  /*14e30*/  MOV R86, 0x2 ;  /* 0x0000000200567802 */ /* 0x000fc60000000f00 */
[----:B------:R-:W-:Y:S01]  /*14e40*/  FADD.FTZ R60, R60, R85 ;  /* 0x000000553c3c7221 */ /* 0x000fe20000010000 */
[----:B------:R-:W-:-:S03]  /*14e50*/  SEL R85, RZ, 0x1, P1 ;  /* 0x00000001ff557807 */ /* 0x000fc60000800000 */
        /* <DEDUP_REMOVED lines=13> */
.L_x_2001:
        /* <DEDUP_REMOVED lines=12> */
.L_x_2002:
        /* <DEDUP_REMOVED lines=57> */
[----:B------:R-:W-:Y:S02]  /*15380*/  IMAD.MOV.U32 R92, RZ, RZ, R86 ;  /* 0x000000ffff5c7224 */ /* 0x000fe400078e0056 */
[----:B------:R-:W-:Y:S02]  /*15390*/  HFMA2 R86, -RZ, RZ, 0, 0 ;  /* 0x00000000ff567431 */ /* 0x000fe400000001ff */
[----:B------:R-:W-:Y:S01]  /*153a0*/  IMAD.MOV.U32 R0, RZ, RZ, R90 ;  /* 0x000000ffff007224 */ /* 0x000fe200078e005a */
[----:B------:R-:W-:-:S07]  /*153b0*/  LOP3.LUT R3, R88, UR8, R87, 0x96, !PT ;  /* 0x0000000858037c12 */ /* 0x000fce000f8e9657 */
.L_x_2000:
[----:B------:R-:W-:Y:S01]  /*153c0*/  I2FP.F32.U32 R87, R60 ;  /* 0x0000003c00577245 */ /* 0x000fe20000201000 */
[----:B------:R-:W-:Y:S01]  /*153d0*/  HADD2.F32 R60, -RZ, R61.H0_H0 ;  /* 0x2000003dff3c7230 */ /* 0x000fe20000004100 */
        /* <DEDUP_REMOVED lines=18> */
.L_x_2004:
        /* <DEDUP_REMOVED lines=12> */
.L_x_2005:
        /* <DEDUP_REMOVED lines=59> */
[----:B------:R-:W-:Y:S01]  /*15970*/  MOV R92, R86 ;  /* 0x00000056005c7202 */ /* 0x000fe20000000f00 */
[----:B------:R-:W-:-:S07]  /*15980*/  IMAD.MOV.U32 R88, RZ, RZ, RZ ;  /* 0x000000ffff587224 */ /* 0x000fce00078e00ff */
.L_x_2003:
        /* <DEDUP_REMOVED lines=10> */
[----:B------:R-:W-:-:S04]  /*15a30*/  FADD.FTZ R60, R60, R87 ;  /* 0x000000573c3c7221 */ /* 0x000fc80000010000 */
[----:B------:R-:W-:Y:S01]  /*15a40*/  @P0 FADD.FTZ R99, R99, R60 ;  /* 0x0000003c63630221 */ /* 0x000fe20000010000 */
[----:B------:R-:W-:Y:S02]  /*15a50*/  @!P0 MOV R99, R60 ;  /* 0x0000003c00638202 */ /* 0x000fe40000000f00 */
[----:B------:R-:W-:Y:S02]  /*15a60*/  MOV R60, R0 ;  /* 0x00000000003c7202 */ /* 0x000fe40000000f00 */
        /* <DEDUP_REMOVED lines=10> */
.L_x_2007:
[----:B------:R-:W-:-:S04]  /*15b10*/  VIADD R83, R83, 0x1 ;  /* 0x0000000153537836 */ /* 0x000fc80000000000 */
[C---:B-1----:R-:W-:Y:S01]  /*15b20*/  IMAD.WIDE.U32 R110, R83.reuse, -0x2daee0ad, RZ ;  /* 0xd2511f53536e7825 */ /* 0x042fe200078e00ff */
        /* <DEDUP_REMOVED lines=10> */
.L_x_2008:
        /* <DEDUP_REMOVED lines=59> */
[----:B------:R-:W-:Y:S01]  /*15f80*/  IMAD.MOV.U32 R89, RZ, RZ, RZ ;  /* 0x000000ffff597224 */ /* 0x000fe200078e00ff */
[----:B------:R-:W-:-:S07]  /*15f90*/  MOV R92, R88 ;  /* 0x00000058005c7202 */ /* 0x000fce0000000f00 */
.L_x_2006:
[----:B------:R-:W-:Y:S01]  /*15fa0*/  ISETP.NE.AND P3, PT, R89, 0x1, PT ;  /* 0x000000015900780c */ /* 0x000fe20003f65270 */
[----:B------:R-:W-:Y:S01]  /*15fb0*/  HADD2.F32 R61, -RZ, R61.H1_H1 ;  /* 0x3000003dff3d7230 */ /* 0x000fe20000004100 */
[----:B------:R-:W-:Y:S01]  /*15fc0*/  I2FP.F32.U32 R87, R60 ;  /* 0x0000003c00577245 */ /* 0x000fe20000201000 */
[----:B------:R-:W-:Y:S02]  /*15fd0*/  HFMA2 R90, -RZ, RZ, 0, 1.1920928955078125e-07 ;  /* 0x00000002ff5a7431 */ /* 0x000fe400000001ff */
[----:B------:R-:W-:Y:S02]  /*15fe0*/  IMAD.MOV.U32 R88, RZ, RZ, R0 ;  /* 0x000000ffff587224 */ /* 0x000fe400078e0000 */
        /* <DEDUP_REMOVED lines=14> */
.L_x_2010:
[----:B------:R-:W-:-:S04]  /*160d0*/  IADD3 R83, PT, PT, R83, 0x1, RZ ;  /* 0x0000000153537810 */ /* 0x000fc80007ffe0ff */
[C---:B------:R-:W-:Y:S01]  /*160e0*/  ISETP.NE.AND P2, PT, R83.reuse, RZ, PT ;  /* 0x000000ff5300720c */ /* 0x040fe20003f45270 */
[----:B-1----:R-:W-:-:S12]  /*160f0*/  IMAD.WIDE.U32 R104, R83, -0x2daee0ad, RZ ;  /* 0xd2511f5353687825 */ /* 0x002fd800078e00ff */
        /* <DEDUP_REMOVED lines=9> */
.L_x_2011:
        /* <DEDUP_REMOVED lines=61> */
.L_x_2009:
[----:B------:R-:W-:Y:S01]  /*16560*/  I2FP.F32.U32 R61, R88 ;  /* 0x00000058003d7245 */ /* 0x000fe20000201000 */
[----:B------:R-:W-:Y:S01]  /*16570*/  HADD2.F32 R60, -RZ, R53.H1_H1 ;  /* 0x30000035ff3c7230 */ /* 0x000fe20000004100 */
[----:B------:R-:W-:Y:S01]  /*16580*/  ISETP.NE.AND P3, PT, R90, 0x1, PT ;  /* 0x000000015a00780c */ /* 0x000fe20003f65270 */
[----:B------:R-:W-:Y:S01]  /*16590*/  @P0 HADD2.F32 R102, -RZ, R57.H1_H1 ;  /* 0x30000039ff660230 */ /* 0x000fe20000004100 */
[----:B------:R-:W-:Y:S01]  /*165a0*/  MOV R88, 0x2 ;  /* 0x0000000200587802 */ /* 0x000fe20000000f00 */
[----:B------:R-:W-:Y:S01]  /*165b0*/  FFMA.FTZ R61, R61, R94, 1.1641532182693481445e-10 ;  /* 0x2f0000003d3d7423 */ /* 0x000fe2000001005e */
[----:B------:R-:W-:-:S04]  /*165c0*/  FMUL.FTZ R60, R60, UR6 ;  /* 0x000000063c3c7c20 */ /* 0x000fc80008410000 */
[----:B------:R-:W-:Y:S01]  /*165d0*/  FSETP.GTU.FTZ.AND P2, PT, R61, UR5, PT ;  /* 0x000000053d007c0b */ /* 0x000fe2000bf5c000 */
[----:B------:R-:W-:-:S03]  /*165e0*/  IMAD.MOV.U32 R61, RZ, RZ, R0 ;  /* 0x000000ffff3d7224 */ /* 0x000fc600078e0000 */
        /* <DEDUP_REMOVED lines=15> */
.L_x_2013:
        /* <DEDUP_REMOVED lines=12> */
.L_x_2014:
        /* <DEDUP_REMOVED lines=61> */
.L_x_2012:
        /* <DEDUP_REMOVED lines=19> */
.L_x_2016:
[----:B------:R-:W-:-:S04]  /*16ca0*/  VIADD R83, R83, 0x1 ;  /* 0x0000000153537836 */ /* 0x000fc80000000000 */
[C---:B-1----:R-:W-:Y:S01]  /*16cb0*/  IMAD.WIDE.U32 R110, R83.reuse, -0x2daee0ad, RZ ;  /* 0xd2511f53536e7825 */ /* 0x042fe200078e00ff */
        /* <DEDUP_REMOVED lines=10> */
.L_x_2017:
        /* <DEDUP_REMOVED lines=61> */
.L_x_2015:
        /* <DEDUP_REMOVED lines=24> */
.L_x_2019:
        /* <DEDUP_REMOVED lines=12> */
.L_x_2020:
        /* <DEDUP_REMOVED lines=61> */
.L_x_2018:
        /* <DEDUP_REMOVED lines=19> */
.L_x_2022:
        /* <DEDUP_REMOVED lines=12> */
.L_x_2023:
        /* <DEDUP_REMOVED lines=61> */
.L_x_2021:
        /* <DEDUP_REMOVED lines=12> */
[--C-:B-1----:R-:W-:Y:S01]  /*17dc0*/  @P0 FADD.FTZ R104, R93, R62.reuse ;  /* 0x0000003e5d680221 */ /* 0x102fe20000010000 */
        /* <DEDUP_REMOVED lines=11> */
.L_x_2025:
        /* <DEDUP_REMOVED lines=12> */
.L_x_2026:
        /* <DEDUP_REMOVED lines=61> */
.L_x_2024:
        /* <DEDUP_REMOVED lines=19> */
.L_x_2028:
        /* <DEDUP_REMOVED lines=12> */
.L_x_2029:
        /* <DEDUP_REMOVED lines=15> */
[----:B------:R-:W-:Y:S02]  /*185f0*/  UIADD3 UR8, UPT, UPT, UR11, 0x32370b8f, URZ ;  /* 0x32370b8f0b087890 */ /* 0x000fe4000fffe0ff */
[----:B------:R-:W-:Y:S01]  /*18600*/  IMAD.MOV.U32 R93, RZ, RZ, RZ ;  /* 0x000000ffff5d7224 */ /* 0x000fe200078e00ff */
        /* <DEDUP_REMOVED lines=44> */
.L_x_2027:
        /* <DEDUP_REMOVED lines=24> */
.L_x_2031:
        /* <DEDUP_REMOVED lines=12> */
.L_x_2032:
        /* <DEDUP_REMOVED lines=61> */
.L_x_2030:
[----:B------:R-:W-:Y:S01]  /*18ee0*/  I2FP.F32.U32 R61, R61 ;  /* 0x0000003d003d7245 */ /* 0x000fe20000201000 */
[----:B------:R-:W-:Y:S01]  /*18ef0*/  HADD2.F32 R63, -RZ, R63.H1_H1 ;  /* 0x3000003fff3f7230 */ /* 0x000fe20000004100 */
        /* <DEDUP_REMOVED lines=17> */
.L_x_2034:
[----:B------:R-:W-:-:S04]  /*19010*/  IADD3 R83, PT, PT, R83, 0x1, RZ ;  /* 0x0000000153537810 */ /* 0x000fc80007ffe0ff */
[C---:B------:R-:W-:Y:S01]  /*19020*/  ISETP.NE.AND P6, PT, R83.reuse, RZ, PT ;  /* 0x000000ff5300720c */ /* 0x040fe20003fc5270 */
[----:B------:R-:W-:-:S12]  /*19030*/  IMAD.WIDE.U32 R112, R83, -0x2daee0ad, RZ ;  /* 0xd2511f5353707825 */ /* 0x000fd800078e00ff */
[----:B------:R-:W-:Y:S05]  /*19040*/  @P6 BRA `(.L_x_2035) ;  /* 0x0000000000286947 */ /* 0x000fea0003800000 */
[----:B------:R-:W-:Y:S01]  /*19050*/  VIADD R82, R82, 0x1 ;  /* 0x0000000152527836 */ /* 0x000fe20000000000 */
[----:B------:R-:W-:-:S04]  /*19060*/  P2R R0, PR, RZ, 0x1 ;  /* 0x00000001ff007803 */ /* 0x000fc80000000000 */
[----:B------:R-:W-:-:S13]  /*19070*/  ISETP.NE.AND P6, PT, R82, RZ, PT ;  /* 0x000000ff5200720c */ /* 0x000fda0003fc5270 */
[----:B------:R-:W-:Y:S01]  /*19080*/  @!P6 IADD3 R5, PT, PT, R5, 0x1, RZ ;  /* 0x000000010505e810 */ /* 0x000fe20007ffe0ff */
[----:B------:R-:W-:Y:S02]  /*19090*/  @!P6 VIADD R3, R2, 0x1 ;  /* 0x000000010203e836 */ /* 0x000fe40000000000 */
[----:B------:R-:W-:Y:S01]  /*190a0*/  @!P6 IMAD.MOV.U32 R82, RZ, RZ, RZ ;  /* 0x000000ffff52e224 */ /* 0x000fe200078e00ff */
[----:B------:R-:W-:-:S13]  /*190b0*/  ISETP.NE.AND P0, PT, R5, RZ, !P6 ;  /* 0x000000ff0500720c */ /* 0x000fda0007705270 */
[----:B------:R-:W-:Y:S02]  /*190c0*/  @P0 IADD3 R3, PT, PT, R2, RZ, RZ ;  /* 0x000000ff02030210 */ /* 0x000fe40007ffe0ff */
[----:B------:R-:W-:Y:S02]  /*190d0*/  ISETP.NE.AND P0, PT, R0, RZ, PT ;  /* 0x000000ff0000720c */ /* 0x000fe40003f05270 */
[----:B------:R-:W-:-:S11]  /*190e0*/  @!P6 MOV R2, R3 ;  /* 0x000000030002e202 */ /* 0x000fd60000000f00 */
.L_x_2035:
        /* <DEDUP_REMOVED lines=61> */
.L_x_2033:
[----:B------:R-:W-:Y:S01]  /*194c0*/  I2FP.F32.U32 R61, R62 ;  /* 0x0000003e003d7245 */ /* 0x000fe20000201000 */
[----:B------:R-:W-:Y:S01]  /*194d0*/  HADD2.F32 R60, -RZ, R55.H1_H1 ;  /* 0x30000037ff3c7230 */ /* 0x000fe20000004100 */
[----:B------:R-:W-:-:S03]  /*194e0*/  PRMT R62, R121, 0x5410, R122 ;  /* 0x00005410793e7816 */ /* 0x000fc6000000007a */
[----:B------:R-:W-:Y:S01]  /*194f0*/  FFMA.FTZ R61, R61, R94, 1.1641532182693481445e-10 ;  /* 0x2f0000003d3d7423 */ /* 0x000fe2000001005e */
[----:B------:R-:W-:-:S04]  /*19500*/  FMUL.FTZ R60, R60, UR6 ;  /* 0x000000063c3c7c20 */ /* 0x000fc80008410000 */
[----:B------:R-:W-:Y:S01]  /*19510*/  FSETP.GTU.FTZ.AND P6, PT, R61, UR5, PT ;  /* 0x000000053d007c0b */ /* 0x000fe2000bfdc000 */
[----:B------:R-:W-:-:S03]  /*19520*/  @P0 HADD2.F32 R61, -RZ, R59.H1_H1 ;  /* 0x3000003bff3d0230 */ /* 0x000fc60000004100 */
[----:B------:R-:W-:-:S05]  /*19530*/  FSEL R60, R60, RZ, !P6 ;  /* 0x000000ff3c3c7208 */ /* 0x000fca0007000000 */
[----:B------:R-:W-:-:S04]  /*19540*/  FADD.FTZ R60, R105, R60 ;  /* 0x0000003c693c7221 */ /* 0x000fc80000010000 */
[--C-:B------:R-:W-:Y:S01]  /*19550*/  @P0 FADD.FTZ R105, R61, R60.reuse ;  /* 0x0000003c3d690221 */ /* 0x100fe20000010000 */
[----:B------:R-:W-:Y:S01]  /*19560*/  @!P0 IMAD.MOV.U32 R105, RZ, RZ, R60 ;  /* 0x000000ffff698224 */ /* 0x000fe200078e003c */
[----:B------:R-:W-:Y:S02]  /*19570*/  SEL R60, RZ, 0x1, P6 ;  /* 0x00000001ff3c7807 */ /* 0x000fe40003000000 */
[----:B------:R-:W-:Y:S02]  /*19580*/  PRMT R61, R91, 0x5410, R120 ;  /* 0x000054105b3d7816 */ /* 0x000fe40000000078 */
[----:B------:R-:W-:Y:S02]  /*19590*/  F2FP.F16.F32.PACK_AB R63, RZ, R105 ;  /* 0x00000069ff3f723e */ /* 0x000fe400000000ff */
[----:B------:R-:W-:Y:S02]  /*195a0*/  PRMT R91, R60, 0x7610, R91 ;  /* 0x000076103c5b7816 */ /* 0x000fe4000000005b */
[----:B------:R-:W-:-:S02]  /*195b0*/  PRMT R60, R114, 0x5410, R115 ;  /* 0x00005410723c7816 */ /* 0x000fc40000000073 */
[----:B------:R-:W-:Y:S01]  /*195c0*/  PRMT R63, R119, 0x5410, R63 ;  /* 0x00005410773f7816 */ /* 0x000fe2000000003f */
[----:B------:R-:W-:Y:S06]  /*195d0*/  BRA `(.L_x_2036) ;  /* 0x0000003000047947 */ /* 0x000fec0003800000 */
.L_x_1987:
[----:B------:R-:W-:Y:S01]  /*195e0*/  ISETP.NE.AND P1, PT, R93, 0x1, PT ;  /* 0x000000015d00780c */ /* 0x000fe20003f25270 */
[----:B------:R-:W-:Y:S01]  /*195f0*/  IMAD.MOV.U32 R98, RZ, RZ, R0 ;  /* 0x000000ffff627224 */ /* 0x000fe200078e0000 */
[----:B------:R-:W-:Y:S02]  /*19600*/  MOV R99, 0x2 ;  /* 0x0000000200637802 */ /* 0x000fe40000000f00 */
        /* <DEDUP_REMOVED lines=12> */
.L_x_2038:
        /* <DEDUP_REMOVED lines=12> */
.L_x_2039:
        /* <DEDUP_REMOVED lines=59> */
[----:B------:R-:W-:-:S07]  /*19b40*/  IMAD.MOV.U32 R98, RZ, RZ, R102 ;  /* 0x000000ffff627224 */ /* 0x000fce00078e0066 */
.L_x_2037:
        /* <DEDUP_REMOVED lines=23> */
.L_x_2041:
        /* <DEDUP_REMOVED lines=12> */
.L_x_2042:
        /* <DEDUP_REMOVED lines=61> */
.L_x_2040:
        /* <DEDUP_REMOVED lines=23> */
.L_x_2044:
        /* <DEDUP_REMOVED lines=12> */
.L_x_2045:
        /* <DEDUP_REMOVED lines=61> */
.L_x_2043:
        /* <DEDUP_REMOVED lines=9> */
[----:B------:R-:W-:Y:S02]  /*1a7e0*/  PLOP3.LUT P1, PT, P1, PT, PT, 0x8, 0x80 ;  /* 0x000000000080781c */ /* 0x000fe40000f2e170 */
[----:B------:R-:W-:Y:S01]  /*1a7f0*/  MOV R60, R0 ;  /* 0x00000000003c7202 */ /* 0x000fe20000000f00 */
        /* <DEDUP_REMOVED lines=12> */
.L_x_2047:
        /* <DEDUP_REMOVED lines=12> */
.L_x_2048:
        /* <DEDUP_REMOVED lines=61> */
.L_x_2046:
[----:B------:R-:W-:Y:S01]  /*1ad50*/  I2FP.F32.U32 R93, R60 ;  /* 0x0000003c005d7245 */ /* 0x000fe20000201000 */
[----:B------:R-:W-:Y:S01]  /*1ad60*/  HADD2.F32 R61, -RZ, R61.H1_H1 ;  /* 0x3000003dff3d7230 */ /* 0x000fe20000004100 */
[----:B------:R-:W-:-:S03]  /*1ad70*/  ISETP.NE.AND P2, PT, R101, 0x1, PT ;  /* 0x000000016500780c */ /* 0x000fc60003f45270 */
        /* <DEDUP_REMOVED lines=19> */
.L_x_2050:
        /* <DEDUP_REMOVED lines=12> */
.L_x_2051:
        /* <DEDUP_REMOVED lines=61> */
.L_x_2049:
[----:B------:R-:W-:Y:S01]  /*1b340*/  I2FP.F32.U32 R61, R61 ;  /* 0x0000003d003d7245 */ /* 0x000fe20000201000 */
[----:B------:R-:W-:Y:S01]  /*1b350*/  HADD2.F32 R60, -RZ, R62.H0_H0 ;  /* 0x2000003eff3c7230 */ /* 0x000fe20000004100 */
[----:B------:R-:W-:Y:S01]  /*1b360*/  ISETP.NE.AND P3, PT, R93, 0x1, PT ;  /* 0x000000015d00780c */ /* 0x000fe20003f65270 */
[----:B-1----:R-:W-:Y:S02]  /*1b370*/  @P0 HADD2.F32 R104, -RZ, R58.H0_H0 ;  /* 0x2000003aff680230 */ /* 0x002fe40000004100 */
[----:B------:R-:W-:Y:S01]  /*1b380*/  FFMA.FTZ R61, R61, R94, 1.1641532182693481445e-10 ;  /* 0x2f0000003d3d7423 */ /* 0x000fe2000001005e */
[----:B------:R-:W-:-:S04]  /*1b390*/  FMUL.FTZ R60, R60, UR6 ;  /* 0x000000063c3c7c20 */ /* 0x000fc80008410000 */
[----:B------:R-:W-:Y:S02]  /*1b3a0*/  FSETP.GTU.FTZ.AND P2, PT, R61, UR5, PT ;  /* 0x000000053d007c0b */ /* 0x000fe4000bf5c000 */
[----:B------:R-:W-:Y:S02]  /*1b3b0*/  MOV R61, R0 ;  /* 0x00000000003d7202 */ /* 0x000fe40000000f00 */
        /* <DEDUP_REMOVED lines=14> */
.L_x_2053:
        /* <DEDUP_REMOVED lines=12> */
.L_x_2054:
        /* <DEDUP_REMOVED lines=61> */
.L_x_2052:
        /* <DEDUP_REMOVED lines=22> */
.L_x_2056:
        /* <DEDUP_REMOVED lines=12> */
.L_x_2057:
        /* <DEDUP_REMOVED lines=61> */
.L_x_2055:
        /* <DEDUP_REMOVED lines=22> */
.L_x_2059:
        /* <DEDUP_REMOVED lines=12> */
.L_x_2060:
        /* <DEDUP_REMOVED lines=61> */
.L_x_2058:
        /* <DEDUP_REMOVED lines=13> */
[----:B------:R-:W-:-:S07]  /*1c5e0*/  PRMT R63, R122, 0x5410, R63 ;  /* 0x000054107a3f7816 */ /* 0x000fce000000003f */
.L_x_2036:
[----:B------:R-:W-:Y:S01]  /*1c5f0*/  FADD.FTZ R111, RZ, R66 ;  /* 0x00000042ff6f7221 */ /* 0x000fe20000010000 */
[----:B------:R-:W-:Y:S01]  /*1c600*/  SEL R94, RZ, 0x1000000, !P5 ;  /* 0x01000000ff5e7807 */ /* 0x000fe20006800000 */
[----:B------:R-:W-:Y:S01]  /*1c610*/  IMAD.WIDE.U32 R108, R97, 0x10, R108 ;  /* 0x00000010616c7825 */ /* 0x000fe200078e006c */
[----:B------:R-:W-:-:S03]  /*1c620*/  ISETP.NE.AND P6, PT, R117, RZ, PT ;  /* 0x000000ff7500720c */ /* 0x000fc60003fc5270 */
[----:B------:R-:W-:Y:S01]  /*1c630*/  FADD.FTZ R110, R111, R68 ;  /* 0x000000446f6e7221 */ /* 0x000fe20000010000 */
[----:B------:R-:W-:Y:S01]  /*1c640*/  ISETP.NE.AND P5, PT, R118, RZ, PT ;  /* 0x000000ff7600720c */ /* 0x000fe20003fa5270 */
[----:B------:R-:W-:Y:S01]  /*1c650*/  IMAD.WIDE.U32 R106, R97, 0x8, R106 ;  /* 0x00000008616a7825 */ /* 0x000fe200078e006a */
[----:B------:R-:W-:-:S03]  /*1c660*/  SEL R114, RZ, 0x10000, !P4 ;  /* 0x00010000ff727807 */ /* 0x000fc60006000000 */
[----:B------:R-:W-:Y:S01]  /*1c670*/  FADD.FTZ R111, R110, R67 ;  /* 0x000000436e6f7221 */ /* 0x000fe20000010000 */
[----:B------:R-:W-:Y:S01]  /*1c680*/  SEL R113, RZ, 0x100, !P3 ;  /* 0x00000100ff717807 */ /* 0x000fe20005800000 */
[----:B------:R0:W-:Y:S01]  /*1c690*/  STG.E.128 desc[UR12][R108.64], R60 ;  /* 0x0000003c6c007986 */ /* 0x0001e2000c101d0c */
[----:B------:R-:W-:Y:S01]  /*1c6a0*/  SEL R112, RZ, 0x1000000, !P1 ;  /* 0x01000000ff707807 */ /* 0x000fe20004800000 */
[----:B------:R-:W-:Y:S01]  /*1c6b0*/  FADD.FTZ R110, R111, R70 ;  /* 0x000000466f6e7221 */ /* 0x000fe20000010000 */
[----:B------:R-:W-:Y:S02]  /*1c6c0*/  SEL R115, RZ, 0x10000, !P5 ;  /* 0x00010000ff737807 */ /* 0x000fe40006800000 */
[----:B------:R-:W-:Y:S01]  /*1c6d0*/  ISETP.NE.AND P0, PT, R116, RZ, PT ;  /* 0x000000ff7400720c */ /* 0x000fe20003f05270 */
[----:B------:R-:W-:Y:S01]  /*1c6e0*/  FADD.FTZ R111, R110, R69 ;  /* 0x000000456e6f7221 */ /* 0x000fe20000010000 */
[----:B------:R-:W-:-:S03]  /*1c6f0*/  LOP3.LUT R114, R113, R94, R114, 0xfe, !PT ;  /* 0x0000005e71727212 */ /* 0x000fc600078efe72 */
        /* <DEDUP_REMOVED lines=16> */
[----:B------:R-:W-:Y:S02]  /*1c800*/  LOP3.LUT R110, R110, R112, R115, 0xfe, !PT ;  /* 0x000000706e6e7212 */ /* 0x000fe400078efe73 */
[----:B------:R-:W-:Y:S01]  /*1c810*/  SEL R111, RZ, 0x1, !P2 ;  /* 0x00000001ff6f7807 */ /* 0x000fe20005000000 */
[----:B------:R-:W-:Y:S01]  /*1c820*/  FADD.FTZ R113, R94, R101 ;  /* 0x000000655e717221 */ /* 0x000fe20000010000 */
[----:B------:R-:W-:Y:S02]  /*1c830*/  SEL R115, RZ, 0x1, !P0 ;  /* 0x00000001ff737807 */ /* 0x000fe40004000000 */
[----:B------:R-:W-:Y:S01]  /*1c840*/  LOP3.LUT R111, R114, R111, RZ, 0xfc, !PT ;  /* 0x0000006f726f7212 */ /* 0x000fe200078efcff */
[----:B------:R-:W-:Y:S01]  /*1c850*/  FADD.FTZ R94, R113, R104 ;  /* 0x00000068715e7221 */ /* 0x000fe20000010000 */
[----:B------:R-:W-:-:S03]  /*1c860*/  LOP3.LUT R110, R110, R115, RZ, 0xfc, !PT ;  /* 0x000000736e6e7212 */ /* 0x000fc600078efcff */
[----:B------:R-:W-:Y:S02]  /*1c870*/  FADD.FTZ R94, R94, R103 ;  /* 0x000000675e5e7221 */ /* 0x000fe40000010000 */
[----:B------:R0:W-:Y:S02]  /*1c880*/  STG.E.64 desc[UR12][R106.64], R110 ;  /* 0x0000006e6a007986 */ /* 0x0001e4000c101b0c */
[----:B------:R-:W-:Y:S01]  /*1c890*/  FADD.FTZ R94, R94, R105 ;  /* 0x000000695e5e7221 */ /* 0x000fe20000010000 */
        /* <DEDUP_REMOVED lines=21> */
.L_x_2061:
[----:B01----:R-:W0:Y:S01]  /*1c9f0*/  SHFL.BFLY PT, R61, R94, 0x1, 0x1f ;  /* 0x0c201f005e3d7f89 */ /* 0x003e2200000e0000 */
[----:B------:R-:W-:Y:S01]  /*1ca00*/  BSSY.RECONVERGENT B0, `(.L_x_2062) ;  /* 0x000004f000007945 */ /* 0x000fe20003800200 */
        /* <DEDUP_REMOVED lines=12> */
[----:B------:R-:W-:Y:S02]  /*1cad0*/  FADD.FTZ R62, -R60, R67 ;  /* 0x000000433c3e7221 */ /* 0x000fe40000010100 */
[----:B------:R-:W-:-:S04]  /*1cae0*/  FFMA.FTZ R61, R61, R61, RZ ;  /* 0x0000003d3d3d7223 */ /* 0x000fc800000100ff */
        /* <DEDUP_REMOVED lines=64> */
.L_x_2063:
[----:B------:R-:W-:Y:S05]  /*1cef0*/  BSYNC.RECONVERGENT B0 ;  /* 0x0000000000007941 */ /* 0x000fea0003800200 */
.L_x_2062:
[----:B0-----:R-:W-:Y:S01]  /*1cf00*/  LOP3.LUT R60, R94, 0x1f, RZ, 0xc0, !PT ;  /* 0x0000001f5e3c7812 */ /* 0x001fe200078ec0ff */
[----:B------:R-:W-:Y:S01]  /*1cf10*/  BAR.SYNC.DEFER_BLOCKING 0x0 ;  /* 0x0000000000007b1d */ /* 0x000fe20000010000 */
[----:B------:R-:W-:Y:S02]  /*1cf20*/  IMAD.MOV.U32 R106, RZ, RZ, RZ ;  /* 0x000000ffff6a7224 */ /* 0x000fe400078e00ff */
[----:B------:R-:W-:Y:S02]  /*1cf30*/  ISETP.GT.U32.AND P0, PT, R60, 0x7, PT ;  /* 0x000000073c00780c */ /* 0x000fe40003f04070 */
[----:B------:R-:W-:Y:S01]  /*1cf40*/  CS2R R60, SRZ ;  /* 0x00000000003c7805 */ /* 0x000fe2000001ff00 */
[----:B------:R-:W-:Y:S10]  /*1cf50*/  BSSY.RECONVERGENT B0, `(.L_x_2064) ;  /* 0x000000a000007945 */ /* 0x000ff40003800200 */
[----:B------:R-:W-:Y:S05]  /*1cf60*/  @P0 BRA `(.L_x_2065) ;  /* 0x0000000000200947 */ /* 0x000fea0003800000 */
[----:B------:R-:W0:Y:S01]  /*1cf70*/  S2UR UR8, SR_CgaCtaId ;  /* 0x00000000000879c3 */ /* 0x000e220000008800 */
[----:B------:R-:W-:Y:S01]  /*1cf80*/  UMOV UR7, 0x400 ;  /* 0x0000040000077882 */ /* 0x000fe20000000000 */
[----:B------:R-:W-:Y:S01]  /*1cf90*/  SHF.L.U32 R60, R94, 0x3, RZ ;  /* 0x000000035e3c7819 */ /* 0x000fe200000006ff */
[----:B------:R-:W-:-:S03]  /*1cfa0*/  IMAD.MOV.U32 R106, RZ, RZ, 0x300 ;  /* 0x00000300ff6a7424 */ /* 0x000fc600078e00ff */
[----:B------:R-:W-:Y:S01]  /*1cfb0*/  LOP3.LUT R60, R60, 0xf8, RZ, 0xc0, !PT ;  /* 0x000000f83c3c7812 */ /* 0x000fe200078ec0ff */
[----:B0-----:R-:W-:-:S04]  /*1cfc0*/  ULEA UR7, UR8, UR7, 0x18 ;  /* 0x0000000708077291 */ /* 0x001fc8000f8ec0ff */
[----:B------:R-:W-:-:S09]  /*1cfd0*/  @UP1 UIADD3 UR7, UPT, UPT, UR7, 0x40, URZ ;  /* 0x0000004007071890 */ /* 0x000fd2000fffe0ff */
[----:B------:R-:W0:Y:S03]  /*1cfe0*/  LDS.64 R60, [R60+UR7] ;  /* 0x000000073c3c7984 */ /* 0x000e260008000a00 */
.L_x_2065:
[----:B------:R-:W-:Y:S05]  /*1cff0*/  BSYNC.RECONVERGENT B0 ;  /* 0x0000000000007941 */ /* 0x000fea0003800200 */
.L_x_2064:
[----:B------:R-:W1:Y:S01]  /*1d000*/  SHFL.DOWN PT, R63, R106, 0x4, 0x1f ;  /* 0x08801f006a3f7f89 */ /* 0x000e6200000e0000 */
[----:B------:R-:W-:Y:S01]  /*1d010*/  I2FP.F32.U32 R111, R106 ;  /* 0x0000006a006f7245 */ /* 0x000fe20000201000 */
[----:B------:R-:W-:Y:S01]  /*1d020*/  HADD2.F32 R117, -RZ, R37.H0_H0 ;  /* 0x20000025ff757230 */ /* 0x000fe20000004100 */
[----:B------:R-:W-:Y:S01]  /*1d030*/  ISETP.NE.AND P0, PT, R94, RZ, PT ;  /* 0x000000ff5e00720c */ /* 0x000fe20003f05270 */
[----:B0-----:R-:W0:Y:S01]  /*1d040*/  SHFL.DOWN PT, R107, R60, 0x4, 0x1f ;  /* 0x08801f003c6b7f89 */ /* 0x001e2200000e0000 */
[----:B------:R-:W-:Y:S01]  /*1d050*/  ISETP.NE.AND P1, PT, RZ, UR20, PT ;  /* 0x00000014ff007c0c */ /* 0x000fe2000bf25270 */
[----:B------:R-:W2:Y:S01]  /*1d060*/  LDC.64 R122, c[0x0][0x428] ;  /* 0x00010a00ff7a7b82 */ /* 0x000ea20000000a00 */
[----:B------:R-:W-:Y:S01]  /*1d070*/  HADD2.F32 R116, -RZ, R26.H0_H0 ;  /* 0x2000001aff747230 */ /* 0x000fe20000004100 */
[----:B------:R-:W3:Y:S01]  /*1d080*/  SHFL.DOWN PT, R108, R61, 0x4, 0x1f ;  /* 0x08801f003d6c7f89 */ /* 0x000ee200000e0000 */
[----:B------:R-:W-:Y:S01]  /*1d090*/  HADD2.F32 R118, -RZ, R50.H0_H0 ;  /* 0x20000032ff767230 */ /* 0x000fe20000004100 */
[----:B------:R-:W-:Y:S01]  /*1d0a0*/  UPLOP3.LUT UP1, UPT, UPT, UPT, UP1, 0x40, 0x4 ;  /* 0x000000000004789c */ /* 0x000fe20003f2e810 */
[----:B------:R-:W-:-:S02]  /*1d0b0*/  HADD2.F32 R121, -RZ, R35.H1_H1 ;  /* 0x30000023ff797230 */ /* 0x000fc40000004100 */
[----:B------:R-:W-:Y:S01]  /*1d0c0*/  HADD2.F32 R125, -RZ, R17.H1_H1 ;  /* 0x30000011ff7d7230 */ /* 0x000fe20000004100 */
[----:B-1----:R-:W-:Y:S02]  /*1d0d0*/  IADD3 R110, PT, PT, R63, R106, RZ ;  /* 0x0000006a3f6e7210 */ /* 0x002fe40007ffe0ff */
[----:B------:R-:W-:Y:S02]  /*1d0e0*/  I2FP.F32.S32 R112, R63 ;  /* 0x0000003f00707245 */ /* 0x000fe40000201400 */
[----:B------:R-:W-:Y:S01]  /*1d0f0*/  I2FP.F32.S32 R62, R110 ;  /* 0x0000006e003e7245 */ /* 0x000fe20000201400 */
[----:B------:R-:W1:Y:S02]  /*1d100*/  SHFL.DOWN PT, R63, R110, 0x2, 0x1f ;  /* 0x08401f006e3f7f89 */ /* 0x000e6400000e0000 */
[C---:B0-----:R-:W-:Y:S01]  /*1d110*/  FMUL.FTZ R114, R107.reuse, R112 ;  /* 0x000000706b727220 */ /* 0x041fe20000410000 */
[----:B------:R-:W0:Y:S01]  /*1d120*/  MUFU.RCP R109, R62 ;  /* 0x0000003e006d7308 */ /* 0x000e220000001000 */
[----:B------:R-:W-:Y:S01]  /*1d130*/  FADD.FTZ R107, -R107, R60 ;  /* 0x0000003c6b6b7221 */ /* 0x000fe20000010100 */
[----:B---3--:R-:W-:Y:S01]  /*1d140*/  FADD.FTZ R108, R108, R61 ;  /* 0x0000003d6c6c7221 */ /* 0x008fe20000010000 */
[----:B------:R-:W-:-:S02]  /*1d150*/  FFMA.FTZ R114, R111, R60, R114 ;  /* 0x0000003c6f727223 */ /* 0x000fc40000010072 */
[----:B------:R-:W-:-:S04]  /*1d160*/  FMUL.FTZ R107, R107, R107 ;  /* 0x0000006b6b6b7220 */ /* 0x000fc80000410000 */
[----:B------:R-:W-:-:S04]  /*1d170*/  FMUL.FTZ R107, R107, R111 ;  /* 0x0000006f6b6b7220 */ /* 0x000fc80000410000 */
[----:B------:R-:W-:Y:S01]  /*1d180*/  FMUL.FTZ R107, R107, R112 ;  /* 0x000000706b6b7220 */ /* 0x000fe20000410000 */
[----:B0-----:R-:W-:-:S03]  /*1d190*/  FMUL.FTZ R113, R109, R114 ;  /* 0x000000726d717220 */ /* 0x001fc60000410000 */
[----:B------:R-:W-:Y:S01]  /*1d1a0*/  FFMA.FTZ R107, R109, R107, R108 ;  /* 0x0000006b6d6b7223 */ /* 0x000fe2000001006c */
[----:B------:R-:W-:Y:S02]  /*1d1b0*/  HADD2.F32 R114, -RZ, R8.H0_H0 ;  /* 0x20000008ff727230 */ /* 0x000fe40000004100 */
[----:B-1----:R-:W-:Y:S01]  /*1d1c0*/  IMAD.IADD R110, R110, 0x1, R63 ;  /* 0x000000016e6e7824 */ /* 0x002fe200078e023f */
[----:B------:R-:W0:Y:S01]  /*1d1d0*/  SHFL.DOWN PT, R106, R113, 0x2, 0x1f ;  /* 0x08401f00716a7f89 */ /* 0x000e2200000e0000 */
[----:B------:R-:W-:-:S03]  /*1d1e0*/  I2FP.F32.S32 R109, R63 ;  /* 0x0000003f006d7245 */ /* 0x000fc60000201400 */
[----:B------:R-:W-:Y:S01]  /*1d1f0*/  I2FP.F32.S32 R60, R110 ;  /* 0x0000006e003c7245 */ /* 0x000fe20000201400 */
[----:B------:R-:W1:Y:S03]  /*1d200*/  SHFL.DOWN PT, R108, R107, 0x2, 0x1f ;  /* 0x08401f006b6c7f89 */ /* 0x000e6600000e0000 */
[----:B------:R-:W3:Y:S01]  /*1d210*/  MUFU.RCP R61, R60 ;  /* 0x0000003c003d7308 */ /* 0x000ee20000001000 */
[----:B------:R-:W4:Y:S01]  /*1d220*/  SHFL.DOWN PT, R115, R110, 0x1, 0x1f ;  /* 0x08201f006e737f89 */ /* 0x000f2200000e0000 */
[----:B0-----:R-:W-:Y:S01]  /*1d230*/  FMUL.FTZ R63, R106, R109 ;  /* 0x0000006d6a3f7220 */ /* 0x001fe20000410000 */
[----:B------:R-:W-:-:S03]  /*1d240*/  FADD.FTZ R106, R113, -R106 ;  /* 0x8000006a716a7221 */ /* 0x000fc60000010000 */
[----:B------:R-:W-:Y:S01]  /*1d250*/  FFMA.FTZ R112, R62, R113, R63 ;  /* 0x000000713e707223 */ /* 0x000fe2000001003f */
[----:B------:R-:W-:Y:S01]  /*1d260*/  FMUL.FTZ R63, R106, R106 ;  /* 0x0000006a6a3f7220 */ /* 0x000fe20000410000 */
[----:B-1----:R-:W-:Y:S01]  /*1d270*/  FADD.FTZ R108, R107, R108 ;  /* 0x0000006c6b6c7221 */ /* 0x002fe20000010000 */
[----:B------:R-:W-:Y:S02]  /*1d280*/  HADD2.F32 R113, -RZ, R36.H1_H1 ;  /* 0x30000024ff717230 */ /* 0x000fe40000004100 */
[----:B---3--:R-:W-:Y:S01]  /*1d290*/  FMUL.FTZ R111, R61, R112 ;  /* 0x000000703d6f7220 */ /* 0x008fe20000410000 */
[----:B------:R-:W-:Y:S01]  /*1d2a0*/  FMUL.FTZ R63, R62, R63 ;  /* 0x0000003f3e3f7220 */ /* 0x000fe20000410000 */
[-C--:B----4-:R-:W-:Y:S02]  /*1d2b0*/  IADD3 R110, PT, PT, R110, R115.reuse, RZ ;  /* 0x000000736e6e7210 */ /* 0x090fe40007ffe0ff */
[----:B------:R-:W-:Y:S01]  /*1d2c0*/  I2FP.F32.S32 R115, R115 ;  /* 0x0000007300737245 */ /* 0x000fe20000201400 */
[----:B------:R-:W0:Y:S01]  /*1d2d0*/  SHFL.DOWN PT, R62, R111, 0x1, 0x1f ;  /* 0x08201f006f3e7f89 */ /* 0x000e2200000e0000 */
[----:B------:R-:W-:Y:S01]  /*1d2e0*/  FMUL.FTZ R63, R63, R109 ;  /* 0x0000006d3f3f7220 */ /* 0x000fe20000410000 */
[----:B------:R-:W-:-:S03]  /*1d2f0*/  I2FP.F32.S32 R110, R110 ;  /* 0x0000006e006e7245 */ /* 0x000fc60000201400 */
[----:B------:R-:W-:Y:S01]  /*1d300*/  FFMA.FTZ R63, R61, R63, R108 ;  /* 0x0000003f3d3f7223 */ /* 0x000fe2000001006c */
[----:B------:R-:W-:Y:S02]  /*1d310*/  HADD2.F32 R108, -RZ, R48.H1_H1 ;  /* 0x30000030ff6c7230 */ /* 0x000fe40000004100 */
[----:B------:R-:W1:Y:S02]  /*1d320*/  MUFU.RCP R110, R110 ;  /* 0x0000006e006e7308 */ /* 0x000e640000001000 */
[----:B------:R-:W3:Y:S01]  /*1d330*/  SHFL.DOWN PT, R106, R63, 0x1, 0x1f ;  /* 0x08201f003f6a7f89 */ /* 0x000ee200000e0000 */
[----:B0-----:R-:W-:Y:S01]  /*1d340*/  FADD.FTZ R61, R111, -R62 ;  /* 0x8000003e6f3d7221 */ /* 0x001fe20000010000 */
[----:B------:R-:W-:-:S03]  /*1d350*/  FMUL.FTZ R107, R62, R115 ;  /* 0x000000733e6b7220 */ /* 0x000fc60000410000 */
[----:B------:R-:W-:Y:S01]  /*1d360*/  FMUL.FTZ R61, R61, R61 ;  /* 0x0000003d3d3d7220 */ /* 0x000fe20000410000 */
[C---:B------:R-:W-:Y:S01]  /*1d370*/  FFMA.FTZ R107, R60.reuse, R111, R107 ;  /* 0x0000006f3c6b7223 */ /* 0x040fe2000001006b */
[--C-:B------:R-:W-:Y:S02]  /*1d380*/  HADD2.F32 R111, -RZ, R24.reuse.H0_H0 ;  /* 0x20000018ff6f7230 */ /* 0x100fe40000004100 */
[----:B------:R-:W-:Y:S01]  /*1d390*/  FMUL.FTZ R60, R60, R61 ;  /* 0x0000003d3c3c7220 */ /* 0x000fe20000410000 */
[----:B-1----:R-:W-:Y:S01]  /*1d3a0*/  FMUL.FTZ R107, R110, R107 ;  /* 0x0000006b6e6b7220 */ /* 0x002fe20000410000 */
[----:B---3--:R-:W-:Y:S02]  /*1d3b0*/  FADD.FTZ R61, R63, R106 ;  /* 0x0000006a3f3d7221 */ /* 0x008fe40000010000 */
[----:B------:R-:W-:Y:S01]  /*1d3c0*/  FMUL.FTZ R60, R60, R115 ;  /* 0x000000733c3c7220 */ /* 0x000fe20000410000 */
[----:B------:R-:W0:Y:S01]  /*1d3d0*/  LDC R106, c[0x0][0x448] ;  /* 0x00011200ff6a7b82 */ /* 0x000e220000000800 */
[----:B------:R-:W1:Y:S01]  /*1d3e0*/  SHFL.IDX PT, R119, R107, RZ, 0x1f ;  /* 0x00001fff6b777589 */ /* 0x000e6200000e0000 */
[----:B------:R-:W-:-:S02]  /*1d3f0*/  HADD2.F32 R115, -RZ, R24.H1_H1 ;  /* 0x30000018ff737230 */ /* 0x000fc40000004100 */
[----:B------:R-:W-:-:S05]  /*1d400*/  FFMA.FTZ R110, R110, R60, R61 ;  /* 0x0000003c6e6e7223 */ /* 0x000fca000001003d */
[----:B------:R3:W0:Y:S01]  /*1d410*/  SHFL.IDX PT, R109, R110, RZ, 0x1f ;  /* 0x00001fff6e6d7589 */ /* 0x00062200000e0000 */
[----:B------:R-:W4:Y:S01]  /*1d420*/  @!P0 LDC.64 R60, c[0x0][0x3c0] ;  /* 0x0000f000ff3c8b82 */ /* 0x000f220000000a00 */
[----:B---3--:R-:W-:Y:S02]  /*1d430*/  HADD2.F32 R110, -RZ, R49.H1_H1 ;  /* 0x30000031ff6e7230 */ /* 0x008fe40000004100 */
[----:B-1----:R-:W-:-:S05]  /*1d440*/  FMUL.FTZ R62, R119, R119 ;  /* 0x00000077773e7220 */ /* 0x002fca0000410000 */
[----:B------:R-:W-:Y:S01]  /*1d450*/  FSEL R63, R62, RZ, P1 ;  /* 0x000000ff3e3f7208 */ /* 0x000fe20000800000 */
[----:B0-----:R-:W-:Y:S01]  /*1d460*/  FFMA.FTZ R62, R109, UR21, R106 ;  /* 0x000000156d3e7c23 */ /* 0x001fe2000801006a */
[----:B------:R-:W-:Y:S01]  /*1d470*/  FSEL R106, R119, RZ, !P1 ;  /* 0x000000ff776a7208 */ /* 0x000fe20004800000 */
[----:B------:R-:W-:Y:S02]  /*1d480*/  HADD2.F32 R109, -RZ, R6.H0_H0 ;  /* 0x20000006ff6d7230 */ /* 0x000fe40000004100 */
[----:B------:R-:W-:Y:S01]  /*1d490*/  FADD.FTZ R62, R62, R63 ;  /* 0x0000003f3e3e7221 */ /* 0x000fe20000010000 */
[----:B------:R-:W-:Y:S02]  /*1d4a0*/  IMAD.U32 R63, RZ, RZ, UR4 ;  /* 0x00000004ff3f7e24 */ /* 0x000fe4000f8e00ff */
[C---:B------:R-:W-:Y:S01]  /*1d4b0*/  FADD.FTZ R66, -R106.reuse, R66 ;  /* 0x000000426a427221 */ /* 0x040fe20000010100 */
[----:B------:R-:W-:Y:S01]  /*1d4c0*/  FADD.FTZ R68, -R106, R68 ;  /* 0x000000446a447221 */ /* 0x000fe20000010100 */
[----:B------:R0:W1:Y:S01]  /*1d4d0*/  MUFU.RSQ R107, R62 ;  /* 0x0000003e006b7308 */ /* 0x0000620000001400 */
[----:B----4-:R-:W-:-:S04]  /*1d4e0*/  @!P0 IMAD.WIDE R60, R63, 0x4, R60 ;  /* 0x000000043f3c8825 */ /* 0x010fc800078e023c */
[C---:B------:R-:W-:Y:S01]  /*1d4f0*/  FADD.FTZ R70, -R106.reuse, R70 ;  /* 0x000000466a467221 */ /* 0x040fe20000010100 */
[C---:B------:R-:W-:Y:S01]  /*1d500*/  FADD.FTZ R72, -R106.reuse, R72 ;  /* 0x000000486a487221 */ /* 0x040fe20000010100 */
[C---:B------:R-:W-:Y:S01]  /*1d510*/  FADD.FTZ R74, -R106.reuse, R74 ;  /* 0x0000004a6a4a7221 */ /* 0x040fe20000010100 */
[----:B------:R-:W-:Y:S01]  /*1d520*/  HADD2.F32 R63, -RZ, R36.H0_H0 ;  /* 0x20000024ff3f7230 */ /* 0x000fe20000004100 */
[----:B------:R3:W-:Y:S01]  /*1d530*/  @!P0 STG.E desc[UR12][R60.64], R119 ;  /* 0x000000773c008986 */ /* 0x0007e2000c10190c */
[C---:B------:R-:W-:Y:S01]  /*1d540*/  FADD.FTZ R76, -R106.reuse, R76 ;  /* 0x0000004c6a4c7221 */ /* 0x040fe20000010100 */
[C---:B------:R-:W-:Y:S01]  /*1d550*/  FADD.FTZ R78, -R106.reuse, R78 ;  /* 0x0000004e6a4e7221 */ /* 0x040fe20000010100 */
[C---:B0-----:R-:W-:Y:S01]  /*1d560*/  FADD.FTZ R62, -R106.reuse, R67 ;  /* 0x000000436a3e7221 */ /* 0x041fe20000010100 */
        /* <DEDUP_REMOVED lines=8> */
[----:B---3--:R-:W-:-:S02]  /*1d5f0*/  HADD2.F32 R61, -RZ, R7.H0_H0 ;  /* 0x20000007ff3d7230 */ /* 0x008fc40000004100 */
[C---:B------:R-:W-:Y:S01]  /*1d600*/  FMUL.FTZ R62, R107.reuse, R62 ;  /* 0x0000003e6b3e7220 */ /* 0x040fe20000410000 */
[C---:B------:R-:W-:Y:S01]  /*1d610*/  FFMA.FTZ R112, R66.reuse, R63, R109 ;  /* 0x0000003f42707223 */ /* 0x040fe2000001006d */
[----:B------:R-:W-:Y:S02]  /*1d620*/  HADD2.F32 R63, -RZ, R48.H0_H0 ;  /* 0x20000030ff3f7230 */ /* 0x000fe40000004100 */
[C---:B------:R-:W-:Y:S01]  /*1d630*/  FMUL.FTZ R72, R107.reuse, R72 ;  /* 0x000000486b487220 */ /* 0x040fe20000410000 */
[----:B------:R-:W-:Y:S02]  /*1d640*/  HADD2.F32 R109, -RZ, R6.H1_H1 ;  /* 0x30000006ff6d7230 */ /* 0x000fe40000004100 */
[C---:B------:R-:W-:Y:S01]  /*1d650*/  FMUL.FTZ R74, R107.reuse, R74 ;  /* 0x0000004a6b4a7220 */ /* 0x040fe20000410000 */
[----:B------:R-:W-:Y:S01]  /*1d660*/  FMUL.FTZ R76, R107, R76 ;  /* 0x0000004c6b4c7220 */ /* 0x000fe20000410000 */
[----:B------:R-:W-:Y:S01]  /*1d670*/  FFMA.FTZ R67, R66, R111, R63 ;  /* 0x0000006f42437223 */ /* 0x000fe2000001003f */
[C---:B------:R-:W-:Y:S01]  /*1d680*/  FFMA.FTZ R66, R68.reuse, R115, R108 ;  /* 0x0000007344427223 */ /* 0x040fe2000001006c */
[----:B------:R-:W-:Y:S01]  /*1d690*/  FFMA.FTZ R113, R68, R113, R109 ;  /* 0x0000007144717223 */ /* 0x000fe2000001006d */
[----:B------:R-:W-:Y:S01]  /*1d6a0*/  FFMA.FTZ R68, R62, R117, R61 ;  /* 0x000000753e447223 */ /* 0x000fe2000001003d */
[----:B------:R-:W-:Y:S01]  /*1d6b0*/  HADD2.F32 R63, -RZ, R25.H0_H0 ;  /* 0x20000019ff3f7230 */ /* 0x000fe20000004100 */
[----:B------:R-:W0:Y:S01]  /*1d6c0*/  @!P0 LDC.64 R60, c[0x0][0x3c8] ;  /* 0x0000f200ff3c8b82 */ /* 0x000e220000000a00 */
[----:B------:R-:W-:-:S02]  /*1d6d0*/  HADD2.F32 R109, -RZ, R49.H0_H0 ;  /* 0x20000031ff6d7230 */ /* 0x000fc40000004100 */
[C---:B------:R-:W-:Y:S01]  /*1d6e0*/  FMUL.FTZ R108, R107.reuse, R70 ;  /* 0x000000466b6c7220 */ /* 0x040fe20000410000 */
[----:B------:R-:W-:Y:S02]  /*1d6f0*/  HADD2.F32 R115, -RZ, R37.H1_H1 ;  /* 0x30000025ff737230 */ /* 0x000fe40000004100 */
[----:B------:R-:W-:Y:S01]  /*1d700*/  FMUL.FTZ R78, R107, R78 ;  /* 0x0000004e6b4e7220 */ /* 0x000fe20000410000 */
[----:B------:R-:W-:Y:S02]  /*1d710*/  HADD2.F32 R111, -RZ, R7.H1_H1 ;  /* 0x30000007ff6f7230 */ /* 0x000fe40000004100 */
[----:B------:R-:W-:Y:S01]  /*1d720*/  FFMA.FTZ R70, R62, R63, R109 ;  /* 0x0000003f3e467223 */ /* 0x000fe2000001006d */
[----:B------:R-:W-:Y:S02]  /*1d730*/  HADD2.F32 R117, -RZ, R25.H1_H1 ;  /* 0x30000019ff757230 */ /* 0x000fe40000004100 */
[----:B------:R-:W-:Y:S01]  /*1d740*/  FADD.FTZ R62, -R106, R69 ;  /* 0x000000456a3e7221 */ /* 0x000fe20000010100 */
[----:B------:R-:W-:-:S02]  /*1d750*/  HADD2.F32 R69, -RZ, R38.H1_H1 ;  /* 0x30000026ff457230 */ /* 0x000fc40000004100 */
[C---:B------:R-:W-:Y:S01]  /*1d760*/  FFMA.FTZ R115, R108.reuse, R115, R111 ;  /* 0x000000736c737223 */ /* 0x040fe2000001006f */
[----:B------:R-:W-:Y:S02]  /*1d770*/  HADD2.F32 R63, -RZ, R8.H1_H1 ;  /* 0x30000008ff3f7230 */ /* 0x000fe40000004100 */
[----:B------:R-:W-:Y:S01]  /*1d780*/  FFMA.FTZ R108, R108, R117, R110 ;  /* 0x000000756c6c7223 */ /* 0x000fe2000001006e */
[----:B------:R-:W-:Y:S02]  /*1d790*/  HADD2.F32 R110, -RZ, R38.H0_H0 ;  /* 0x20000026ff6e7230 */ /* 0x000fe40000004100 */
[----:B------:R-:W-:Y:S01]  /*1d7a0*/  FMUL.FTZ R109, R107, R62 ;  /* 0x0000003e6b6d7220 */ /* 0x000fe20000410000 */
[----:B------:R-:W-:Y:S02]  /*1d7b0*/  HADD2.F32 R111, -RZ, R26.H1_H1 ;  /* 0x3000001aff6f7230 */ /* 0x000fe40000004100 */
[----:B------:R-:W-:Y:S01]  /*1d7c0*/  FFMA.FTZ R69, R72, R69, R63 ;  /* 0x0000004548457223 */ /* 0x000fe2000001003f */
[----:B------:R-:W-:Y:S01]  /*1d7d0*/  MOV R63, UR4 ;  /* 0x00000004003f7c02 */ /* 0x000fe20008000f00 */
[----:B------:R-:W-:Y:S01]  /*1d7e0*/  FFMA.FTZ R62, R109, R110, R114 ;  /* 0x0000006e6d3e7223 */ /* 0x000fe20000010072 */
[----:B------:R-:W-:-:S02]  /*1d7f0*/  HADD2.F32 R110, -RZ, R50.H1_H1 ;  /* 0x30000032ff6e7230 */ /* 0x000fc40000004100 */
[----:B------:R-:W-:Y:S01]  /*1d800*/  FFMA.FTZ R109, R109, R116, R118 ;  /* 0x000000746d6d7223 */ /* 0x000fe20000010076 */
[--C-:B------:R-:W-:Y:S02]  /*1d810*/  HADD2.F32 R114, -RZ, R51.reuse.H0_H0 ;  /* 0x20000033ff727230 */ /* 0x100fe40000004100 */
[----:B------:R-:W-:Y:S01]  /*1d820*/  FMUL.FTZ R96, R107, R96 ;  /* 0x000000606b607220 */ /* 0x000fe20000410000 */
[----:B------:R-:W-:Y:S02]  /*1d830*/  HADD2.F32 R116, -RZ, R51.H1_H1 ;  /* 0x30000033ff747230 */ /* 0x000fe40000004100 */
[----:B------:R-:W-:Y:S01]  /*1d840*/  FFMA.FTZ R110, R72, R111, R110 ;  /* 0x0000006f486e7223 */ /* 0x000fe2000001006e */
[----:B------:R-:W-:Y:S01]  /*1d850*/  FADD.FTZ R72, -R106, R71 ;  /* 0x000000476a487221 */ /* 0x000fe20000010100 */
[----:B0-----:R-:W-:Y:S01]  /*1d860*/  @!P0 IMAD.WIDE R60, R63, 0x4, R60 ;  /* 0x000000043f3c8825 */ /* 0x001fe200078e023c */
[----:B------:R-:W-:-:S03]  /*1d870*/  F2FP.F16.F32.PACK_AB R62, R69, R62 ;  /* 0x0000003e453e723e */ /* 0x000fc600000000ff */
[C---:B------:R-:W-:Y:S01]  /*1d880*/  FMUL.FTZ R98, R107.reuse, R98 ;  /* 0x000000626b627220 */ /* 0x040fe20000410000 */
[C---:B------:R-:W-:Y:S01]  /*1d890*/  FMUL.FTZ R72, R107.reuse, R72 ;  /* 0x000000486b487220 */ /* 0x040fe20000410000 */
[----:B------:R-:W-:Y:S01]  /*1d8a0*/  HADD2.F32 R63, -RZ, R39.H0_H0 ;  /* 0x20000027ff3f7230 */ /* 0x000fe20000004100 */
[----:B------:R0:W-:Y:S01]  /*1d8b0*/  @!P0 STG.E desc[UR12][R60.64], R107 ;  /* 0x0000006b3c008986 */ /* 0x0001e2000c10190c */
[----:B------:R-:W-:Y:S02]  /*1d8c0*/  HADD2.F32 R71, -RZ, R9.H0_H0 ;  /* 0x20000009ff477230 */ /* 0x000fe40000004100 */
[C---:B------:R-:W-:Y:S01]  /*1d8d0*/  FMUL.FTZ R100, R107.reuse, R100 ;  /* 0x000000646b647220 */ /* 0x040fe20000410000 */
[----:B------:R-:W-:Y:S02]  /*1d8e0*/  HADD2.F32 R111, -RZ, R27.H0_H0 ;  /* 0x2000001bff6f7230 */ /* 0x000fe40000004100 */
[----:B------:R-:W-:Y:S01]  /*1d8f0*/  FMUL.FTZ R105, R107, R124 ;  /* 0x0000007c6b697220 */ /* 0x000fe20000410000 */
[----:B------:R-:W-:-:S02]  /*1d900*/  HADD2.F32 R69, -RZ, R32.H0_H0 ;  /* 0x20000020ff457230 */ /* 0x000fc40000004100 */
[C---:B------:R-:W-:Y:S01]  /*1d910*/  FFMA.FTZ R63, R72.reuse, R63, R71 ;  /* 0x0000003f483f7223 */ /* 0x040fe20000010047 */
[--C-:B------:R-:W-:Y:S02]  /*1d920*/  HADD2.F32 R117, -RZ, R20.reuse.H1_H1 ;  /* 0x30000014ff757230 */ /* 0x100fe40000004100 */
[----:B------:R-:W-:Y:S01]  /*1d930*/  FFMA.FTZ R71, R72, R111, R114 ;  /* 0x0000006f48477223 */ /* 0x000fe20000010072 */
[----:B------:R-:W-:Y:S01]  /*1d940*/  FADD.FTZ R72, -R106, R73 ;  /* 0x000000496a487221 */ /* 0x000fe20000010100 */
[----:B------:R-:W-:Y:S01]  /*1d950*/  HADD2.F32 R73, -RZ, R39.H1_H1 ;  /* 0x30000027ff497230 */ /* 0x000fe20000004100 */
[----:B------:R-:W-:Y:S01]  /*1d960*/  UIADD3 UR4, UPT, UPT, UR4, UR18, URZ ;  /* 0x0000001204047290 */ /* 0x000fe2000fffe0ff */
[----:B------:R-:W-:Y:S02]  /*1d970*/  HADD2.F32 R111, -RZ, R9.H1_H1 ;  /* 0x30000009ff6f7230 */ /* 0x000fe40000004100 */
[----:B------:R-:W-:Y:S01]  /*1d980*/  FMUL.FTZ R72, R107, R72 ;  /* 0x000000486b487220 */ /* 0x000fe20000410000 */
[----:B0-----:R-:W-:Y:S01]  /*1d990*/  F2FP.F16.F32.PACK_AB R61, R115, R68 ;  /* 0x00000044733d723e */ /* 0x001fe200000000ff */
[----:B------:R-:W-:Y:S01]  /*1d9a0*/  HADD2.F32 R115, -RZ, R20.H0_H0 ;  /* 0x20000014ff737230 */ /* 0x000fe20000004100 */
[----:B------:R-:W-:Y:S01]  /*1d9b0*/  F2FP.F16.F32.PACK_AB R60, R113, R112 ;  /* 0x00000070713c723e */ /* 0x000fe200000000ff */
[----:B------:R-:W-:Y:S01]  /*1d9c0*/  FFMA.FTZ R114, R72, R73, R111 ;  /* 0x0000004948727223 */ /* 0x000fe2000001006f */
[----:B------:R-:W-:-:S02]  /*1d9d0*/  HADD2.F32 R111, -RZ, R27.H1_H1 ;  /* 0x3000001bff6f7230 */ /* 0x000fc40000004100 */
[----:B------:R-:W-:Y:S01]  /*1d9e0*/  FADD.FTZ R112, -R106, R75 ;  /* 0x0000004b6a707221 */ /* 0x000fe20000010100 */
[----:B------:R-:W-:Y:S01]  /*1d9f0*/  HADD2.F32 R113, -RZ, R10.H0_H0 ;  /* 0x2000000aff717230 */ /* 0x000fe20000004100 */
[----:B------:R-:W-:Y:S01]  /*1da00*/  UISETP.GE.AND UP2, UPT, UR4, UR19, UPT ;  /* 0x000000130400728c */ /* 0x000fe2000bf46270 */
[----:B------:R-:W-:Y:S01]  /*1da10*/  F2FP.F16.F32.PACK_AB R63, R114, R63 ;  /* 0x0000003f723f723e */ /* 0x000fe200000000ff */
[----:B------:R-:W-:Y:S01]  /*1da20*/  FFMA.FTZ R111, R72, R111, R116 ;  /* 0x0000006f486f7223 */ /* 0x000fe20000010074 */
[----:B------:R-:W-:Y:S02]  /*1da30*/  HADD2.F32 R68, -RZ, R44.H0_H0 ;  /* 0x2000002cff447230 */ /* 0x000fe40000004100 */
[----:B------:R-:W-:Y:S01]  /*1da40*/  FFMA.FTZ R69, R74, R69, R113 ;  /* 0x000000454a457223 */ /* 0x000fe20000010071 */
[----:B--2---:R-:W-:-:S04]  /*1da50*/  IMAD.WIDE.U32 R72, R64, 0x10, R122 ;  /* 0x0000001040487825 */ /* 0x004fc800078e007a */
[----:B------:R-:W-:Y:S01]  /*1da60*/  FFMA.FTZ R68, R74, R115, R68 ;  /* 0x000000734a447223 */ /* 0x000fe20000010044 */
[----:B------:R-:W-:Y:S01]  /*1da70*/  HADD2.F32 R114, -RZ, R33.H0_H0 ;  /* 0x20000021ff727230 */ /* 0x000fe20000004100 */
[----:B------:R0:W-:Y:S01]  /*1da80*/  STG.E.128 desc[UR12][R72.64], R60 ;  /* 0x0000003c48007986 */ /* 0x0001e2000c101d0c */
[----:B------:R-:W-:Y:S02]  /*1da90*/  HADD2.F32 R116, -RZ, R11.H0_H0 ;  /* 0x2000000bff747230 */ /* 0x000fe40000004100 */
[----:B------:R-:W-:Y:S02]  /*1daa0*/  HADD2.F32 R113, -RZ, R32.H1_H1 ;  /* 0x30000020ff717230 */ /* 0x000fe40000004100 */
[----:B------:R-:W-:Y:S02]  /*1dab0*/  HADD2.F32 R115, -RZ, R10.H1_H1 ;  /* 0x3000000aff737230 */ /* 0x000fe40000004100 */
[----:B------:R-:W-:Y:S02]  /*1dac0*/  HADD2.F32 R74, -RZ, R44.H1_H1 ;  /* 0x3000002cff4a7230 */ /* 0x000fe40000004100 */
[----:B------:R-:W-:-:S02]  /*1dad0*/  HADD2.F32 R118, -RZ, R21.H0_H0 ;  /* 0x20000015ff767230 */ /* 0x000fc40000004100 */
[----:B------:R-:W-:Y:S01]  /*1dae0*/  FFMA.FTZ R75, R76, R113, R115 ;  /* 0x000000714c4b7223 */ /* 0x000fe20000010073 */
[----:B------:R-:W-:Y:S02]  /*1daf0*/  HADD2.F32 R115, -RZ, R33.H1_H1 ;  /* 0x30000021ff737230 */ /* 0x000fe40000004100 */
[----:B------:R-:W-:Y:S02]  /*1db00*/  HADD2.F32 R113, -RZ, R22.H0_H0 ;  /* 0x20000016ff717230 */ /* 0x000fe40000004100 */
[----:B------:R-:W-:Y:S02]  /*1db10*/  HADD2.F32 R119, -RZ, R34.H1_H1 ;  /* 0x30000022ff777230 */ /* 0x000fe40000004100 */
[----:B0-----:R-:W-:Y:S01]  /*1db20*/  FMUL.FTZ R73, R107, R112 ;  /* 0x000000706b497220 */ /* 0x001fe20000410000 */
[----:B------:R-:W-:Y:S02]  /*1db30*/  HADD2.F32 R61, -RZ, R45.H0_H0 ;  /* 0x2000002dff3d7230 */ /* 0x000fe40000004100 */
[----:B------:R-:W-:Y:S01]  /*1db40*/  FADD.FTZ R60, -R106, R77 ;  /* 0x0000004d6a3c7221 */ /* 0x000fe20000010100 */
[----:B------:R-:W-:Y:S01]  /*1db50*/  FFMA.FTZ R72, R76, R117, R74 ;  /* 0x000000754c487223 */ /* 0x000fe2000001004a */
[----:B------:R-:W-:Y:S01]  /*1db60*/  FFMA.FTZ R112, R73, R114, R116 ;  /* 0x0000007249707223 */ /* 0x000fe20000010074 */
        /* <DEDUP_REMOVED lines=8> */
[----:B------:R-:W-:-:S02]  /*1dbf0*/  HADD2.F32 R61, -RZ, R46.H0_H0 ;  /* 0x2000002eff3d7230 */ /* 0x000fc40000004100 */
[----:B------:R-:W-:Y:S01]  /*1dc00*/  FFMA.FTZ R74, R60, R63, R74 ;  /* 0x0000003f3c4a7223 */ /* 0x000fe2000001004a */
[----:B------:R-:W-:Y:S01]  /*1dc10*/  FADD.FTZ R60, -R106, R95 ;  /* 0x0000005f6a3c7221 */ /* 0x000fe20000010100 */
[----:B------:R-:W-:Y:S02]  /*1dc20*/  HADD2.F32 R63, -RZ, R12.H1_H1 ;  /* 0x3000000cff3f7230 */ /* 0x000fe40000004100 */
[C---:B------:R-:W-:Y:S01]  /*1dc30*/  FMUL.FTZ R62, R107.reuse, R62 ;  /* 0x0000003e6b3e7220 */ /* 0x040fe20000410000 */
[----:B------:R-:W-:Y:S01]  /*1dc40*/  FFMA.FTZ R113, R78, R113, R61 ;  /* 0x000000714e717223 */ /* 0x000fe2000001003d */
[----:B------:R-:W-:Y:S01]  /*1dc50*/  FMUL.FTZ R60, R107, R60 ;  /* 0x0000003c6b3c7220 */ /* 0x000fe20000410000 */
[----:B------:R-:W-:Y:S01]  /*1dc60*/  HADD2.F32 R61, -RZ, R22.H1_H1 ;  /* 0x30000016ff3d7230 */ /* 0x000fe20000004100 */
[----:B------:R-:W-:Y:S01]  /*1dc70*/  F2FP.F16.F32.PACK_AB R68, R72, R68 ;  /* 0x000000444844723e */ /* 0x000fe200000000ff */
[----:B------:R-:W-:Y:S02]  /*1dc80*/  HADD2.F32 R77, -RZ, R12.H0_H0 ;  /* 0x2000000cff4d7230 */ /* 0x000fe40000004100 */
[----:B------:R-:W-:Y:S01]  /*1dc90*/  FFMA.FTZ R119, R60, R119, R63 ;  /* 0x000000773c777223 */ /* 0x000fe2000001003f */
[----:B------:R-:W-:-:S02]  /*1dca0*/  HADD2.F32 R63, -RZ, R46.H1_H1 ;  /* 0x3000002eff3f7230 */ /* 0x000fc40000004100 */
[----:B------:R-:W-:Y:S02]  /*1dcb0*/  HADD2.F32 R118, -RZ, R47.H1_H1 ;  /* 0x3000002fff767230 */ /* 0x000fe40000004100 */
[----:B------:R-:W-:Y:S01]  /*1dcc0*/  FFMA.FTZ R117, R78, R117, R77 ;  /* 0x000000754e757223 */ /* 0x000fe2000001004d */
[----:B------:R-:W-:Y:S02]  /*1dcd0*/  HADD2.F32 R77, -RZ, R35.H0_H0 ;  /* 0x20000023ff4d7230 */ /* 0x000fe40000004100 */
[----:B------:R-:W-:Y:S01]  /*1dce0*/  FFMA.FTZ R114, R60, R61, R63 ;  /* 0x0000003d3c727223 */ /* 0x000fe2000001003f */
[----:B------:R-:W-:Y:S02]  /*1dcf0*/  HADD2.F32 R61, -RZ, R23.H0_H0 ;  /* 0x20000017ff3d7230 */ /* 0x000fe40000004100 */
[----:B------:R-:W-:Y:S02]  /*1dd00*/  HADD2.F32 R63, -RZ, R47.H0_H0 ;  /* 0x2000002fff3f7230 */ /* 0x000fe40000004100 */
[----:B------:R-:W-:-:S02]  /*1dd10*/  HADD2.F32 R79, -RZ, R13.H0_H0 ;  /* 0x2000000dff4f7230 */ /* 0x000fc40000004100 */
[----:B------:R-:W-:Y:S02]  /*1dd20*/  HADD2.F32 R95, -RZ, R16.H1_H1 ;  /* 0x30000010ff5f7230 */ /* 0x000fe40000004100 */
[C---:B------:R-:W-:Y:S01]  /*1dd30*/  FFMA.FTZ R116, R62.reuse, R61, R63 ;  /* 0x0000003d3e747223 */ /* 0x040fe2000001003f */
[----:B------:R-:W-:Y:S02]  /*1dd40*/  HADD2.F32 R61, -RZ, R13.H1_H1 ;  /* 0x3000000dff3d7230 */ /* 0x000fe40000004100 */
[----:B------:R-:W-:Y:S01]  /*1dd50*/  FFMA.FTZ R120, R62, R77, R79 ;  /* 0x0000004d3e787223 */ /* 0x000fe2000001004f */
[----:B------:R-:W-:Y:S02]  /*1dd60*/  HADD2.F32 R63, -RZ, R23.H1_H1 ;  /* 0x30000017ff3f7230 */ /* 0x000fe40000004100 */
[----:B------:R-:W-:Y:S02]  /*1dd70*/  HADD2.F32 R60, -RZ, R40.H1_H1 ;  /* 0x30000028ff3c7230 */ /* 0x000fe40000004100 */
[----:B------:R-:W-:Y:S01]  /*1dd80*/  FFMA.FTZ R121, R96, R121, R61 ;  /* 0x0000007960797223 */ /* 0x000fe2000001003d */
[----:B------:R-:W-:-:S02]  /*1dd90*/  HADD2.F32 R61, -RZ, R28.H0_H0 ;  /* 0x2000001cff3d7230 */ /* 0x000fc40000004100 */
[----:B------:R-:W-:Y:S01]  /*1dda0*/  FFMA.FTZ R118, R96, R63, R118 ;  /* 0x0000003f60767223 */ /* 0x000fe20000010076 */
[----:B------:R-:W-:Y:S02]  /*1ddb0*/  HADD2.F32 R63, -RZ, R14.H0_H0 ;  /* 0x2000000eff3f7230 */ /* 0x000fe40000004100 */
[----:B------:R-:W-:Y:S01]  /*1ddc0*/  FFMA.FTZ R95, R100, R95, R60 ;  /* 0x0000005f645f7223 */ /* 0x000fe2000001003c */
[----:B------:R-:W-:Y:S02]  /*1ddd0*/  HADD2.F32 R79, -RZ, R28.H1_H1 ;  /* 0x3000001cff4f7230 */ /* 0x000fe40000004100 */
[----:B------:R-:W-:Y:S01]  /*1dde0*/  FADD.FTZ R60, -R106, R99 ;  /* 0x000000636a3c7221 */ /* 0x000fe20000010100 */
[----:B------:R-:W-:Y:S02]  /*1ddf0*/  HADD2.F32 R77, -RZ, R16.H0_H0 ;  /* 0x20000010ff4d7230 */ /* 0x000fe40000004100 */
[----:B------:R-:W-:Y:S01]  /*1de00*/  FFMA.FTZ R78, R98, R61, R63 ;  /* 0x0000003d624e7223 */ /* 0x000fe2000001003f */
[----:B------:R-:W-:-:S02]  /*1de10*/  HADD2.F32 R61, -RZ, R14.H1_H1 ;  /* 0x3000000eff3d7230 */ /* 0x000fc40000004100 */
[C---:B------:R-:W-:Y:S01]  /*1de20*/  FMUL.FTZ R60, R107.reuse, R60 ;  /* 0x0000003c6b3c7220 */ /* 0x040fe20000410000 */
[----:B------:R-:W-:Y:S02]  /*1de30*/  HADD2.F32 R76, -RZ, R40.H0_H0 ;  /* 0x20000028ff4c7230 */ /* 0x000fe40000004100 */
[----:B------:R-:W-:Y:S01]  /*1de40*/  FMUL.FTZ R96, R107, R102 ;  /* 0x000000666b607220 */ /* 0x000fe20000410000 */
[----:B------:R-:W-:Y:S02]  /*1de50*/  HADD2.F32 R99, -RZ, R29.H0_H0 ;  /* 0x2000001dff637230 */ /* 0x000fe40000004100 */
[----:B------:R-:W-:Y:S01]  /*1de60*/  FFMA.FTZ R79, R100, R79, R61 ;  /* 0x0000004f644f7223 */ /* 0x000fe2000001003d */
[----:B------:R-:W-:Y:S02]  /*1de70*/  HADD2.F32 R61, -RZ, R15.H0_H0 ;  /* 0x2000000fff3d7230 */ /* 0x000fe40000004100 */
[----:B------:R-:W-:Y:S01]  /*1de80*/  FFMA.FTZ R76, R98, R77, R76 ;  /* 0x0000004d624c7223 */ /* 0x000fe2000001004c */
[----:B------:R-:W-:-:S02]  /*1de90*/  HADD2.F32 R77, -RZ, R17.H0_H0 ;  /* 0x20000011ff4d7230 */ /* 0x000fc40000004100 */
[----:B------:R-:W-:Y:S01]  /*1dea0*/  FMUL.FTZ R100, R107, R104 ;  /* 0x000000686b647220 */ /* 0x000fe20000410000 */
[----:B------:R-:W-:Y:S02]  /*1deb0*/  HADD2.F32 R62, -RZ, R41.H0_H0 ;  /* 0x20000029ff3e7230 */ /* 0x000fe40000004100 */
[C---:B------:R-:W-:Y:S01]  /*1dec0*/  FFMA.FTZ R99, R60.reuse, R99, R61 ;  /* 0x000000633c637223 */ /* 0x040fe2000001003d */
[----:B------:R-:W-:Y:S01]  /*1ded0*/  HADD2.F32 R61, -RZ, R29.H1_H1 ;  /* 0x3000001dff3d7230 */ /* 0x000fe20000004100 */
[----:B------:R-:W-:Y:S01]  /*1dee0*/  F2FP.F16.F32.PACK_AB R72, R79, R78 ;  /* 0x0000004e4f48723e */ /* 0x000fe200000000ff */
[----:B------:R-:W-:Y:S02]  /*1def0*/  HADD2.F32 R63, -RZ, R15.H1_H1 ;  /* 0x3000000fff3f7230 */ /* 0x000fe40000004100 */
[----:B------:R-:W-:Y:S01]  /*1df00*/  FFMA.FTZ R77, R60, R77, R62 ;  /* 0x0000004d3c4d7223 */ /* 0x000fe2000001003e */
[----:B------:R-:W-:Y:S01]  /*1df10*/  HADD2.F32 R60, -RZ, R41.H1_H1 ;  /* 0x30000029ff3c7230 */ /* 0x000fe20000004100 */
[----:B------:R-:W-:Y:S01]  /*1df20*/  F2FP.F16.F32.PACK_AB R76, R95, R76 ;  /* 0x0000004c5f4c723e */ /* 0x000fe200000000ff */
[----:B------:R-:W-:-:S02]  /*1df30*/  HADD2.F32 R98, -RZ, R42.H0_H0 ;  /* 0x2000002aff627230 */ /* 0x000fc40000004100 */
[C---:B------:R-:W-:Y:S01]  /*1df40*/  FFMA.FTZ R102, R96.reuse, R61, R63 ;  /* 0x0000003d60667223 */ /* 0x040fe2000001003f */
[----:B------:R-:W-:Y:S02]  /*1df50*/  HADD2.F32 R61, -RZ, R80.H0_H0 ;  /* 0x20000050ff3d7230 */ /* 0x000fe40000004100 */
[----:B------:R-:W-:Y:S01]  /*1df60*/  FFMA.FTZ R96, R96, R125, R60 ;  /* 0x0000007d60607223 */ /* 0x000fe2000001003c */
[----:B------:R-:W-:Y:S01]  /*1df70*/  FADD.FTZ R60, -R106, R101 ;  /* 0x000000656a3c7221 */ /* 0x000fe20000010100 */
[----:B------:R-:W-:Y:S01]  /*1df80*/  HADD2.F32 R101, -RZ, R30.H0_H0 ;  /* 0x2000001eff657230 */ /* 0x000fe20000004100 */
[----:B------:R-:W0:Y:S01]  /*1df90*/  LDC.64 R124, c[0x0][0x430] ;  /* 0x00010c00ff7c7b82 */ /* 0x000e220000000a00 */
[----:B------:R-:W-:Y:S02]  /*1dfa0*/  HADD2.F32 R63, -RZ, R18.H0_H0 ;  /* 0x20000012ff3f7230 */ /* 0x000fe40000004100 */
[----:B------:R-:W-:Y:S01]  /*1dfb0*/  FMUL.FTZ R60, R107, R60 ;  /* 0x0000003c6b3c7220 */ /* 0x000fe20000410000 */
[----:B------:R-:W-:Y:S01]  /*1dfc0*/  HADD2.F32 R62, -RZ, R43.H0_H0 ;  /* 0x2000002bff3e7230 */ /* 0x000fe20000004100 */
[----:B------:R-:W-:-:S02]  /*1dfd0*/  F2FP.F16.F32.PACK_AB R77, R96, R77 ;  /* 0x0000004d604d723e */ /* 0x000fc400000000ff */
[C---:B------:R-:W-:Y:S01]  /*1dfe0*/  FFMA.FTZ R101, R60.reuse, R101, R61 ;  /* 0x000000653c657223 */ /* 0x040fe2000001003d */
[----:B------:R-:W-:Y:S01]  /*1dff0*/  FFMA.FTZ R98, R60, R63, R98 ;  /* 0x0000003f3c627223 */ /* 0x000fe20000010062 */
[----:B------:R-:W-:Y:S02]  /*1e000*/  HADD2.F32 R61, -RZ, R30.H1_H1 ;  /* 0x3000001eff3d7230 */ /* 0x000fe40000004100 */
[----:B------:R-:W-:Y:S02]  /*1e010*/  HADD2.F32 R63, -RZ, R80.H1_H1 ;  /* 0x30000050ff3f7230 */ /* 0x000fe40000004100 */
[----:B------:R-:W-:-:S03]  /*1e020*/  HADD2.F32 R60, -RZ, R42.H1_H1 ;  /* 0x3000002aff3c7230 */ /* 0x000fc60000004100 */
[----:B------:R-:W-:Y:S01]  /*1e030*/  FFMA.FTZ R104, R100, R61, R63 ;  /* 0x0000003d64687223 */ /* 0x000fe2000001003f */
[----:B------:R-:W-:Y:S02]  /*1e040*/  HADD2.F32 R61, -RZ, R18.H1_H1 ;  /* 0x30000012ff3d7230 */ /* 0x000fe40000004100 */
[----:B------:R-:W-:-:S03]  /*1e050*/  HADD2.F32 R63, -RZ, R81.H0_H0 ;  /* 0x20000051ff3f7230 */ /* 0x000fc60000004100 */
[----:B------:R-:W-:Y:S01]  /*1e060*/  FFMA.FTZ R100, R100, R61, R60 ;  /* 0x0000003d64647223 */ /* 0x000fe2000001003c */
[----:B------:R-:W-:Y:S01]  /*1e070*/  FADD.FTZ R60, -R106, R103 ;  /* 0x000000676a3c7221 */ /* 0x000fe20000010100 */
[----:B------:R-:W-:Y:S02]  /*1e080*/  HADD2.F32 R61, -RZ, R31.H0_H0 ;  /* 0x2000001fff3d7230 */ /* 0x000fe40000004100 */
[----:B------:R-:W-:Y:S02]  /*1e090*/  HADD2.F32 R103, -RZ, R19.H0_H0 ;  /* 0x20000013ff677230 */ /* 0x000fe40000004100 */
[----:B------:R-:W-:Y:S01]  /*1e0a0*/  FMUL.FTZ R60, R107, R60 ;  /* 0x0000003c6b3c7220 */ /* 0x000fe20000410000 */
[----:B------:R-:W-:-:S03]  /*1e0b0*/  F2FP.F16.F32.PACK_AB R78, R100, R98 ;  /* 0x00000062644e723e */ /* 0x000fc600000000ff */
[C---:B------:R-:W-:Y:S01]  /*1e0c0*/  FFMA.FTZ R106, R60.reuse, R61, R63 ;  /* 0x0000003d3c6a7223 */ /* 0x040fe2000001003f */
[----:B------:R-:W-:Y:S01]  /*1e0d0*/  FFMA.FTZ R103, R60, R103, R62 ;  /* 0x000000673c677223 */ /* 0x000fe2000001003e */
[----:B------:R-:W-:Y:S01]  /*1e0e0*/  HADD2.F32 R60, -RZ, R31.H1_H1 ;  /* 0x3000001fff3c7230 */ /* 0x000fe20000004100 */
[----:B------:R-:W-:Y:S01]  /*1e0f0*/  F2FP.F16.F32.PACK_AB R63, R111, R71 ;  /* 0x000000476f3f723e */ /* 0x000fe200000000ff */
[----:B------:R-:W-:Y:S02]  /*1e100*/  HADD2.F32 R62, -RZ, R81.H1_H1 ;  /* 0x30000051ff3e7230 */ /* 0x000fe40000004100 */
[----:B------:R-:W-:-:S03]  /*1e110*/  HADD2.F32 R61, -RZ, R43.H1_H1 ;  /* 0x3000002bff3d7230 */ /* 0x000fc60000004100 */
[----:B------:R-:W-:Y:S01]  /*1e120*/  FFMA.FTZ R107, R105, R60, R62 ;  /* 0x0000003c696b7223 */ /* 0x000fe2000001003e */
[----:B------:R-:W-:Y:S01]  /*1e130*/  HADD2.F32 R60, -RZ, R19.H1_H1 ;  /* 0x30000013ff3c7230 */ /* 0x000fe20000004100 */
[----:B------:R-:W-:Y:S01]  /*1e140*/  F2FP.F16.F32.PACK_AB R62, R110, R109 ;  /* 0x0000006d6e3e723e */ /* 0x000fe200000000ff */
[----:B0-----:R-:W-:Y:S01]  /*1e150*/  IMAD.WIDE.U32 R110, R64, 0x10, R124 ;  /* 0x00000010406e7825 */ /* 0x001fe200078e007c */
[----:B------:R-:W-:-:S03]  /*1e160*/  F2FP.F16.F32.PACK_AB R64, R75, R69 ;  /* 0x000000454b40723e */ /* 0x000fc600000000ff */
[----:B------:R-:W-:Y:S01]  /*1e170*/  FFMA.FTZ R105, R105, R60, R61 ;  /* 0x0000003c69697223 */ /* 0x000fe2000001003d */
[----:B------:R-:W-:Y:S01]  /*1e180*/  F2FP.F16.F32.PACK_AB R61, R108, R70 ;  /* 0x000000466c3d723e */ /* 0x000fe200000000ff */
[----:B------:R-:W-:Y:S01]  /*1e190*/  IMAD.WIDE.U32 R70, R65, 0x10, R124 ;  /* 0x0000001041467825 */ /* 0x000fe200078e007c */
[----:B------:R-:W-:Y:S02]  /*1e1a0*/  F2FP.F16.F32.PACK_AB R60, R66, R67 ;  /* 0x00000043423c723e */ /* 0x000fe400000000ff */
[----:B------:R-:W-:Y:S01]  /*1e1b0*/  F2FP.F16.F32.PACK_AB R67, R121, R120 ;  /* 0x000000787943723e */ /* 0x000fe200000000ff */
[----:B------:R-:W-:Y:S01]  /*1e1c0*/  IMAD.WIDE.U32 R108, R65, 0x10, R122 ;  /* 0x00000010416c7825 */ /* 0x000fe200078e007a */
[----:B------:R-:W-:Y:S01]  /*1e1d0*/  MOV R121, R71 ;  /* 0x0000004700797202 */ /* 0x000fe20000000f00 */
[----:B------:R0:W-:Y:S01]  /*1e1e0*/  STG.E.128 desc[UR12][R110.64], R60 ;  /* 0x0000003c6e007986 */ /* 0x0001e2000c101d0c */
[----:B------:R-:W-:Y:S01]  /*1e1f0*/  F2FP.F16.F32.PACK_AB R66, R119, R117 ;  /* 0x000000757742723e */ /* 0x000fe200000000ff */
[----:B------:R-:W-:Y:S01]  /*1e200*/  IMAD.MOV.U32 R120, RZ, RZ, R70 ;  /* 0x000000ffff787224 */ /* 0x000fe200078e0046 */
[----:B------:R-:W-:Y:S01]  /*1e210*/  F2FP.F16.F32.PACK_AB R65, R115, R112 ;  /* 0x000000707341723e */ /* 0x000fe200000000ff */
[----:B------:R-:W-:Y:S01]  /*1e220*/  IMAD.WIDE.U32 R122, R97, 0x10, R122 ;  /* 0x00000010617a7825 */ /* 0x000fe200078e007a */
[----:B------:R-:W-:-:S02]  /*1e230*/  F2FP.F16.F32.PACK_AB R71, R118, R116 ;  /* 0x000000747647723e */ /* 0x000fc400000000ff */
[----:B------:R-:W-:Y:S01]  /*1e240*/  F2FP.F16.F32.PACK_AB R70, R114, R113 ;  /* 0x000000717246723e */ /* 0x000fe200000000ff */
[----:B------:R-:W-:Y:S01]  /*1e250*/  IMAD.WIDE.U32 R124, R97, 0x10, R124 ;  /* 0x00000010617c7825 */ /* 0x000fe200078e007c */
[----:B------:R-:W-:Y:S01]  /*1e260*/  F2FP.F16.F32.PACK_AB R69, R74, R73 ;  /* 0x000000494a45723e */ /* 0x000fe200000000ff */
[----:B------:R0:W-:Y:S01]  /*1e270*/  STG.E.128 desc[UR12][R108.64], R64 ;  /* 0x000000406c007986 */ /* 0x0001e2000c101d0c */
[----:B------:R-:W-:Y:S02]  /*1e280*/  F2FP.F16.F32.PACK_AB R75, R107, R106 ;  /* 0x0000006a6b4b723e */ /* 0x000fe400000000ff */
[----:B------:R-:W-:Y:S01]  /*1e290*/  F2FP.F16.F32.PACK_AB R74, R104, R101 ;  /* 0x00000065684a723e */ /* 0x000fe200000000ff */
[----:B------:R0:W-:Y:S01]  /*1e2a0*/  STG.E.128 desc[UR12][R120.64], R68 ;  /* 0x0000004478007986 */ /* 0x0001e2000c101d0c */
[----:B------:R-:W-:Y:S02]  /*1e2b0*/  F2FP.F16.F32.PACK_AB R73, R102, R99 ;  /* 0x000000636649723e */ /* 0x000fe400000000ff */
[----:B------:R-:W-:-:S03]  /*1e2c0*/  F2FP.F16.F32.PACK_AB R79, R105, R103 ;  /* 0x00000067694f723e */ /* 0x000fc600000000ff */
[----:B------:R0:W-:Y:S04]  /*1e2d0*/  STG.E.128 desc[UR12][R122.64], R72 ;  /* 0x000000487a007986 */ /* 0x0001e8000c101d0c */
[----:B------:R0:W-:Y:S01]  /*1e2e0*/  STG.E.128 desc[UR12][R124.64], R76 ;  /* 0x0000004c7c007986 */ /* 0x0001e2000c101d0c */
[----:B------:R-:W-:Y:S05]  /*1e2f0*/  BRA.U !UP2, `(.L_x_2066) ;  /* 0xfffffe2d0a247547 */ /* 0x000fea000b83ffff */
[----:B------:R-:W-:Y:S05]  /*1e300*/  EXIT ;  /* 0x000000000000794d */ /* 0x000fea0003800000 */
.L_x_2067:
        /* <DEDUP_REMOVED lines=15> */
.L_x_13677:


//--------------------- .text._ZN10layer_norm31ln_parallel_residual_fwd_kernelINS_13Kernel_traitsI6__halfS2_S2_S2_fjLj6144ELj1ELj1ELj8ELj16ENS_18Kernel_traits_baseILj6144ES2_S2_S2_S2_fjLj256EEEEELb1ELb1ELb0EEEvNS_9FwdParamsE --------------------------
	.section	.text._ZN10layer_norm31ln_parallel_residual_fwd_kernelINS_13Kernel_traitsI6__halfS2_S2_S2_fjLj6144ELj1ELj1ELj8ELj16ENS_18Kernel_traits_baseILj6144ES2_S2_S2_S2_fjLj256EEEEELb1ELb1ELb0EEEvNS_9FwdParamsE,"ax",@progbits
	.align	128
        .global         _ZN10layer_norm31ln_parallel_residual_fwd_kernelINS_13Kernel_traitsI6__halfS2_S2_S2_fjLj6144ELj1ELj1ELj8ELj16ENS_18Kernel_traits_baseILj6144ES2_S2_S2_S2_fjLj256EEEEELb1ELb1ELb0EEEvNS_9FwdParamsE
        .type           _ZN10layer_norm31ln_parallel_residual_fwd_kernelINS_13Kernel_traitsI6__halfS2_S2_S2_fjLj6144ELj1ELj1ELj8ELj16ENS_18Kernel_traits_baseILj6144ES2_S2_S2_S2_fjLj256EEEEELb1ELb1ELb0EEEvNS_9FwdParamsE,@function
        .size           _ZN10layer_norm31ln_parallel_residual_fwd_kernelINS_13Kernel_traitsI6__halfS2_S2_S2_fjLj6144ELj1ELj1ELj8ELj16ENS_18Kernel_traits_baseILj6144ES2_S2_S2_S2_fjLj256EEEEELb1ELb1ELb0EEEvNS_9FwdParamsE,(.L_x_13678 - _ZN10layer_norm31ln_parallel_residual_fwd_kernelINS_13Kernel_traitsI6__halfS2_S2_S2_fjLj6144ELj1ELj1ELj8ELj16ENS_18Kernel_traits_baseILj6144ES2_S2_S2_S2_fjLj256EEEEELb1ELb1ELb0EEEvNS_9FwdParamsE)
        .other          _ZN10layer_norm31ln_parallel_residual_fwd_kernelINS_13Kernel_traitsI6__halfS2_S2_S2_fjLj6144ELj1ELj1ELj8ELj16ENS_18Kernel_traits_baseILj6144ES2_S2_S2_S2_fjLj256EEEEELb1ELb1ELb0EEEvNS_9FwdParamsE,@"STO_CUDA_ENTRY STV_DEFAULT"
_ZN10layer_norm31ln_parallel_residual_fwd_kernelINS_13Kernel_traitsI6__halfS2_S2_S2_fjLj6144ELj1ELj1ELj8ELj16ENS_18Kernel_traits_baseILj6144ES2_S2_S2_S2_fjLj256EEEEELb1ELb1ELb0EEEvNS_9FwdParamsE:
.text._ZN10layer_norm31ln_parallel_residual_fwd_kernelINS_13Kernel_traitsI6__halfS2_S2_S2_fjLj6144ELj1ELj1ELj8ELj16ENS_18Kernel_traits_baseILj6144ES2_S2_S2_S2_fjLj256EEEEELb1ELb1ELb0EEEvNS_9FwdParamsE:
        /* <DEDUP_REMOVED lines=22> */
[----:B-----5:R-:W-:Y:S01]  /*0160*/  UISETP.NE.U32.AND UP0, UPT, UR8, URZ, UPT ;  /* 0x000000ff0800728c */ /* 0x020fe2000bf05070 */
[----:B------:R-:W-:Y:S02]  /*0170*/  SHF.R.S32.HI R2, RZ, 0x1f, R11 ;  /* 0x0000001fff027819 */ /* 0x000fe4000001140b */
[----:B------:R-:W-:Y:S01]  /*0180*/  LOP3.LUT R9, R0, R3, RZ, 0xfc, !PT ;  /* 0x0000000300097212 */ /* 0x000fe200078efcff */
[----:B------:R-:W-:-:S03]  /*0190*/  UISETP.NE.AND.EX UP0, UPT, UR9, URZ, UPT, UP0 ;  /* 0x000000ff0900728c */ /* 0x000fc6000bf05300 */
[----:B------:R-:W-:Y:S01]  /*01a0*/  LOP3.LUT R20, R9, 0xff, RZ, 0x3c, !PT ;  /* 0x000000ff09147812 */ /* 0x000fe200078e3cff */
[----:B0-----:R-:W-:-:S04]  /*01b0*/  IMAD.U32 R67, RZ, RZ, UR4 ;  /* 0x00000004ff437e24 */ /* 0x001fc8000f8e00ff */
[----:B---3--:R-:W-:Y:S01]  /*01c0*/  IMAD R66, R67, UR5, R76 ;  /* 0x0000000543427c24 */ /* 0x008fe2000f8e024c */
[----:B-1----:R-:W-:-:S04]  /*01d0*/  @P0 IADD3 R68, P1, PT, R4, R7, RZ ;  /* 0x0000000704440210 */ /* 0x002fc80007f3e0ff */
        /* <DEDUP_REMOVED lines=51> */
.L_x_2069:
        /* <DEDUP_REMOVED lines=23> */
.L_x_2070:
[----:B------:R-:W-:Y:S05]  /*0680*/  BSYNC.RECONVERGENT B0 ;  /* 0x0000000000007941 */ /* 0x000fea0003800200 */
.L_x_2068:
[----:B------:R-:W0:Y:S02]  /*0690*/  LDCU UR4, c[0x0][0x384] ;  /* 0x00007080ff0477ac */ /* 0x000e240008000800 */
[----:B0-----:R-:W-:-:S13]  /*06a0*/  ISETP.GE.AND P0, PT, R67, UR4, PT ;  /* 0x0000000443007c0c */ /* 0x001fda000bf06270 */
[----:B------:R-:W-:Y:S05]  /*06b0*/  @P0 EXIT ;  /* 0x000000000000094d */ /* 0x000fea0003800000 */
[----:B------:R-:W-:Y:S01]  /*06c0*/  IMAD.HI.U32 R9, R66, -0x326172a9, RZ ;  /* 0xcd9e8d5742097827 */ /* 0x000fe200078e00ff */
[----:B------:R-:W-:Y:S01]  /*06d0*/  LOP3.LUT R68, R68, 0x3, RZ, 0xc0, !PT ;  /* 0x0000000344447812 */ /* 0x000fe200078ec0ff */
[----:B------:R-:W0:Y:S02]  /*06e0*/  LDCU UR14, c[0x0][0x388] ;  /* 0x00007100ff0e77ac */ /* 0x000e240008000800 */
        /* <DEDUP_REMOVED lines=9> */
[----:B------:R-:W-:Y:S01]  /*0780*/  IMAD.HI.U32 R12, R11, -0x326172a9, RZ ;  /* 0xcd9e8d570b0c7827 */ /* 0x000fe200078e00ff */
[----:B------:R-:W3:Y:S03]  /*0790*/  LDCU.64 UR8, c[0x0][0x398] ;  /* 0x00007300ff0877ac */ /* 0x000ee60008000a00 */
[----:B------:R-:W-:Y:S01]  /*07a0*/  IMAD R16, R9, -0x2daee0ad, RZ ;  /* 0xd2511f5309107824 */ /* 0x000fe200078e02ff */
[----:B------:R-:W-:Y:S01]  /*07b0*/  LOP3.LUT R12, R28, R13, R12, 0x96, !PT ;  /* 0x0000000d1c0c7212 */ /* 0x000fe200078e960c */
[----:B------:R-:W-:Y:S01]  /*07c0*/  IMAD R11, R11, -0x326172a9, RZ ;  /* 0xcd9e8d570b0b7824 */ /* 0x000fe200078e02ff */
[----:B------:R-:W4:Y:S01]  /*07d0*/  LDCU.64 UR10, c[0x0][0x3a0] ;  /* 0x00007400ff0a77ac */ /* 0x000f220008000a00 */
[----:B------:R-:W-:Y:S01]  /*07e0*/  IMAD.HI.U32 R9, R14, -0x326172a9, RZ ;  /* 0xcd9e8d570e097827 */ /* 0x000fe200078e00ff */
[----:B------:R-:W-:-:S03]  /*07f0*/  UPLOP3.LUT UP1, UPT, UPT, UPT, UPT, 0x40, 0x4 ;  /* 0x000000000004789c */ /* 0x000fc60003f2e870 */
[----:B------:R-:W-:Y:S01]  /*0800*/  IMAD.HI.U32 R13, R12, -0x2daee0ad, RZ ;  /* 0xd2511f530c0d7827 */ /* 0x000fe200078e00ff */
[----:B------:R-:W-:-:S03]  /*0810*/  LOP3.LUT R9, R62, R11, R9, 0x96, !PT ;  /* 0x0000000b3e097212 */ /* 0x000fc600078e9609 */
[----:B------:R-:W-:Y:S01]  /*0820*/  IMAD R14, R14, -0x326172a9, RZ ;  /* 0xcd9e8d570e0e7824 */ /* 0x000fe200078e02ff */
[----:B------:R-:W-:Y:S01]  /*0830*/  LOP3.LUT R13, R29, R16, R13, 0x96, !PT ;  /* 0x000000101d0d7212 */ /* 0x000fe200078e960d */
[----:B------:R-:W-:Y:S02]  /*0840*/  IMAD R16, R12, -0x2daee0ad, RZ ;  /* 0xd2511f530c107824 */ /* 0x000fe400078e02ff */
[----:B------:R-:W-:-:S04]  /*0850*/  IMAD.HI.U32 R11, R9, -0x2daee0ad, RZ ;  /* 0xd2511f53090b7827 */ /* 0x000fc800078e00ff */
[----:B------:R-:W-:Y:S01]  /*0860*/  IMAD.HI.U32 R12, R13, -0x326172a9, RZ ;  /* 0xcd9e8d570d0c7827 */ /* 0x000fe200078e00ff */
[----:B------:R-:W-:-:S03]  /*0870*/  LOP3.LUT R11, R30, R16, R11, 0x96, !PT ;  /* 0x000000101e0b7212 */ /* 0x000fc600078e960b */
[----:B------:R-:W-:Y:S01]  /*0880*/  IMAD R16, R9, -0x2daee0ad, RZ ;  /* 0xd2511f5309107824 */ /* 0x000fe200078e02ff */
[----:B------:R-:W-:Y:S01]  /*0890*/  LOP3.LUT R12, R61, R14, R12, 0x96, !PT ;  /* 0x0000000e3d0c7212 */ /* 0x000fe200078e960c */
[----:B------:R-:W-:Y:S02]  /*08a0*/  IMAD R14, R13, -0x326172a9, RZ ;  /* 0xcd9e8d570d0e7824 */ /* 0x000fe400078e02ff */
[----:B------:R-:W-:-:S04]  /*08b0*/  IMAD.HI.U32 R9, R11, -0x326172a9, RZ ;  /* 0xcd9e8d570b097827 */ /* 0x000fc800078e00ff */
[----:B------:R-:W-:Y:S01]  /*08c0*/  IMAD.HI.U32 R13, R12, -0x2daee0ad, RZ ;  /* 0xd2511f530c0d7827 */ /* 0x000fe200078e00ff */
[----:B------:R-:W-:-:S04]  /*08d0*/  LOP3.LUT R9, R31, R14, R9, 0x96, !PT ;  /* 0x0000000e1f097212 */ /* 0x000fc800078e9609 */
[----:B------:R-:W-:Y:S01]  /*08e0*/  LOP3.LUT R13, R56, R16, R13, 0x96, !PT ;  /* 0x00000010380d7212 */ /* 0x000fe200078e960d */
[----:B------:R-:W-:Y:S02]  /*08f0*/  IMAD R16, R12, -0x2daee0ad, RZ ;  /* 0xd2511f530c107824 */ /* 0x000fe400078e02ff */
        /* <DEDUP_REMOVED lines=10> */
[----:B------:R-:W-:-:S03]  /*09a0*/  LOP3.LUT R13, R5, 0xff, RZ, 0xc0, !PT ;  /* 0x000000ff050d7812 */ /* 0x000fc600078ec0ff */
[----:B------:R-:W-:Y:S01]  /*09b0*/  IMAD R12, R11, -0x2daee0ad, RZ ;  /* 0xd2511f530b0c7824 */ /* 0x000fe200078e02ff */
[----:B------:R-:W-:Y:S01]  /*09c0*/  LOP3.LUT R8, R8, R16, R9, 0x96, !PT ;  /* 0x0000001008087212 */ /* 0x000fe200078e9609 */
[----:B------:R-:W-:Y:S01]  /*09d0*/  IMAD R14, R14, -0x326172a9, RZ ;  /* 0xcd9e8d570e0e7824 */ /* 0x000fe200078e02ff */
[----:B------:R-:W-:Y:S01]  /*09e0*/  VIADDMNMX R0, R13, -R0, RZ, !PT ;  /* 0x800000000d007246 */ /* 0x000fe200078001ff */
[----:B------:R-:W-:Y:S01]  /*09f0*/  IMAD.HI.U32 R11, R7, -0x2daee0ad, RZ ;  /* 0xd2511f53070b7827 */ /* 0x000fe200078e00ff */
[----:B------:R-:W-:Y:S02]  /*0a00*/  LOP3.LUT R16, R5, 0xffffff00, RZ, 0xc0, !PT ;  /* 0xffffff0005107812 */ /* 0x000fe400078ec0ff */
[----:B------:R-:W-:Y:S01]  /*0a10*/  VIMNMX R5, PT, PT, R0, 0x20, PT ;  /* 0x0000002000057848 */ /* 0x000fe20003fe0100 */
[----:B------:R-:W-:Y:S01]  /*0a20*/  IMAD.HI.U32 R9, R8, -0x326172a9, RZ ;  /* 0xcd9e8d5708097827 */ /* 0x000fe200078e00ff */
[----:B------:R-:W-:-:S03]  /*0a30*/  LOP3.LUT R11, R22, R12, R11, 0x96, !PT ;  /* 0x0000000c160b7212 */ /* 0x000fc600078e960b */
[----:B------:R-:W-:Y:S01]  /*0a40*/  IMAD R0, R5, 0x8, R16 ;  /* 0x0000000805007824 */ /* 0x000fe200078e0210 */
[----:B------:R-:W-:Y:S01]  /*0a50*/  LOP3.LUT R4, R4, R14, R9, 0x96, !PT ;  /* 0x0000000e04047212 */ /* 0x000fe200078e9609 */
[----:B------:R-:W-:Y:S02]  /*0a60*/  IMAD R13, R3, -0x20, R13 ;  /* 0xffffffe0030d7824 */ /* 0x000fe400078e020d */
[----:B------:R-:W-:Y:S01]  /*0a70*/  IMAD R8, R8, -0x326172a9, RZ ;  /* 0xcd9e8d5708087824 */ /* 0x000fe200078e02ff */
[----:B------:R-:W-:Y:S01]  /*0a80*/  I2FP.F32.U32 R0, R0 ;  /* 0x0000000000007245 */ /* 0x000fe20000201000 */
[----:B------:R-:W-:Y:S01]  /*0a90*/  IMAD.HI.U32 R3, R11, -0x326172a9, RZ ;  /* 0xcd9e8d570b037827 */ /* 0x000fe200078e00ff */
[----:B------:R-:W-:Y:S02]  /*0aa0*/  VIMNMX R13, PT, PT, RZ, R13, !PT ;  /* 0x0000000dff0d7248 */ /* 0x000fe40007fe0100 */
[----:B------:R0:W0:Y:S01]  /*0ab0*/  MUFU.RCP R17, R0 ;  /* 0x0000000000117308 */ /* 0x0000220000001000 */
[----:B------:R-:W-:Y:S01]  /*0ac0*/  IMAD R7, R7, -0x2daee0ad, RZ ;  /* 0xd2511f5307077824 */ /* 0x000fe200078e02ff */
[----:B------:R-:W-:Y:S01]  /*0ad0*/  LOP3.LUT R2, R2, R8, R3, 0x96, !PT ;  /* 0x0000000802027212 */ /* 0x000fe200078e9603 */
[----:B------:R-:W-:Y:S01]  /*0ae0*/  IMAD.HI.U32 R5, R4, -0x2daee0ad, RZ ;  /* 0xd2511f5304057827 */ /* 0x000fe200078e00ff */
[----:B------:R-:W-:-:S03]  /*0af0*/  VIMNMX R13, PT, PT, R13, 0x20, PT ;  /* 0x000000200d0d7848 */ /* 0x000fc60003fe0100 */
[----:B------:R-:W-:Y:S01]  /*0b00*/  IMAD R3, R4, -0x2daee0ad, RZ ;  /* 0xd2511f5304037824 */ /* 0x000fe200078e02ff */
[----:B------:R-:W-:Y:S01]  /*0b10*/  LOP3.LUT R5, R6, R7, R5, 0x96, !PT ;  /* 0x0000000706057212 */ /* 0x000fe200078e9605 */
[----:B------:R-:W-:Y:S01]  /*0b20*/  IMAD R11, R11, -0x326172a9, RZ ;  /* 0xcd9e8d570b0b7824 */ /* 0x000fe200078e02ff */
[----:B------:R-:W-:Y:S01]  /*0b30*/  LEA R16, R13, R16, 0x3 ;  /* 0x000000100d107211 */ /* 0x000fe200078e18ff */
[----:B------:R-:W-:-:S04]  /*0b40*/  IMAD.HI.U32 R4, R2, -0x2daee0ad, RZ ;  /* 0xd2511f5302047827 */ /* 0x000fc800078e00ff */
[----:B------:R-:W-:Y:S01]  /*0b50*/  IMAD.HI.U32 R14, R5, -0x326172a9, RZ ;  /* 0xcd9e8d57050e7827 */ /* 0x000fe200078e00ff */
[----:B------:R-:W-:-:S03]  /*0b60*/  LOP3.LUT R15, R15, R3, R4, 0x96, !PT ;  /* 0x000000030f0f7212 */ /* 0x000fc600078e9604 */
[----:B------:R-:W-:Y:S01]  /*0b70*/  IMAD.MOV.U32 R13, RZ, RZ, RZ ;  /* 0x000000ffff0d7224 */ /* 0x000fe200078e00ff */
[----:B------:R-:W-:Y:S01]  /*0b80*/  LOP3.LUT R14, R21, R11, R14, 0x96, !PT ;  /* 0x0000000b150e7212 */ /* 0x000fe200078e960e */
[----:B------:R-:W-:Y:S02]  /*0b90*/  IMAD R74, R2, -0x2daee0ad, RZ ;  /* 0xd2511f53024a7824 */ /* 0x000fe400078e02ff */
[----:B01234-:R-:W-:-:S07]  /*0ba0*/  IMAD R12, R5, -0x326172a9, RZ ;  /* 0xcd9e8d57050c7824 */ /* 0x01ffce00078e02ff */
.L_x_2455:
[----:B------:R-:W-:Y:S01]  /*0bb0*/  IMAD R56, R67, UR14, RZ ;  /* 0x0000000e43387c24 */ /* 0x000fe2000f8e02ff */
        /* <DEDUP_REMOVED lines=40> */
.L_x_2076:
        /* <DEDUP_REMOVED lines=13> */
.L_x_2078:
[----:B------:R-:W-:Y:S05]  /*0f10*/  BSYNC.RECONVERGENT B2 ;  /* 0x0000000000027941 */ /* 0x000fea0003800200 */
.L_x_2077:
[----:B------:R-:W-:Y:S01]  /*0f20*/  IMAD.WIDE.U32 R14, R66, -0x326172a9, RZ ;  /* 0xcd9e8d57420e7825 */ /* 0x000fe200078e00ff */
[----:B------:R-:W-:-:S03]  /*0f30*/  LOP3.LUT R78, R13, R81, R65, 0x96, !PT ;  /* 0x000000510d4e7212 */ /* 0x000fc600078e9641 */
[----:B------:R-:W-:Y:S02]  /*0f40*/  HFMA2 R76, -RZ, RZ, 0, 0 ;  /* 0x00000000ff4c7431 */ /* 0x000fe400000001ff */
        /* <DEDUP_REMOVED lines=50> */
.L_x_2075:
[----:B------:R-:W-:Y:S05]  /*1270*/  BSYNC.RECONVERGENT B1 ;  /* 0x0000000000017941 */ /* 0x000fea0003800200 */
.L_x_2074:
        /* <DEDUP_REMOVED lines=9> */
[----:B------:R-:W-:Y:S02]  /*1310*/  IMAD.MOV.U32 R78, RZ, RZ, 0x2 ;  /* 0x00000002ff4e7424 */ /* 0x000fe400078e00ff */
[----:B0-----:R-:W-:Y:S01]  /*1320*/  FMUL.FTZ R79, R79, R96 ;  /* 0x000000604f4f7220 */ /* 0x001fe20000410000 */
[----:B-1----:R-:W-:-:S04]  /*1330*/  FSETP.GTU.FTZ.AND P2, PT, R11, R94, PT ;  /* 0x0000005e0b00720b */ /* 0x002fc80003f5c000 */
        /* <DEDUP_REMOVED lines=15> */
.L_x_2081:
        /* <DEDUP_REMOVED lines=13> */
.L_x_2083:
[----:B------:R-:W-:Y:S05]  /*1500*/  BSYNC.RECONVERGENT B2 ;  /* 0x0000000000027941 */ /* 0x000fea0003800200 */
.L_x_2082:
[----:B------:R-:W-:Y:S01]  /*1510*/  IMAD.WIDE.U32 R14, R66, -0x326172a9, RZ ;  /* 0xcd9e8d57420e7825 */ /* 0x000fe200078e00ff */
[----:B------:R-:W-:Y:S02]  /*1520*/  LOP3.LUT R78, R13, R83, R65, 0x96, !PT ;  /* 0x000000530d4e7212 */ /* 0x000fe400078e9641 */
[----:B------:R-:W-:Y:S01]  /*1530*/  IADD3 R81, PT, PT, R65, -0x126145ec, RZ ;  /* 0xed9eba1441517810 */ /* 0x000fe20007ffe0ff */
[----:B------:R-:W-:Y:S01]  /*1540*/  IMAD.MOV.U32 R68, RZ, RZ, R72 ;  /* 0x000000ffff447224 */ /* 0x000fe200078e0048 */
        /* <DEDUP_REMOVED lines=14> */
[----:B------:R-:W-:Y:S02]  /*1630*/  VIADD R15, R65, 0x32370b8f ;  /* 0x32370b8f410f7836 */ /* 0x000fe40000000000 */
[----:B------:R-:W-:-:S03]  /*1640*/  VIADD R79, R64, 0x78dde6e4 ;  /* 0x78dde6e4404f7836 */ /* 0x000fc60000000000 */
        /* <DEDUP_REMOVED lines=30> */
[----:B------:R-:W-:Y:S01]  /*1830*/  MOV R72, R78 ;  /* 0x0000004e00487202 */ /* 0x000fe20000000f00 */
[----:B------:R-:W-:Y:S01]  /*1840*/  IMAD.MOV.U32 R78, RZ, RZ, RZ ;  /* 0x000000ffff4e7224 */ /* 0x000fe200078e00ff */
[----:B------:R-:W-:-:S07]  /*1850*/  LOP3.LUT R15, R113, R82, R79, 0x96, !PT ;  /* 0x00000052710f7212 */ /* 0x000fce00078e964f */
.L_x_2080:
[----:B------:R-:W-:Y:S05]  /*1860*/  BSYNC.RECONVERGENT B1 ;  /* 0x0000000000017941 */ /* 0x000fea0003800200 */
.L_x_2079:
[----:B------:R-:W-:Y:S01]  /*1870*/  I2FP.F32.U32 R79, R68 ;  /* 0x00000044004f7245 */ /* 0x000fe20000201000 */
[----:B------:R-:W-:Y:S01]  /*1880*/  HADD2.F32 R81, -RZ, R56.H1_H1 ;  /* 0x30000038ff517230 */ /* 0x000fe20000004100 */
[----:B------:R-:W-:Y:S01]  /*1890*/  ISETP.NE.AND P3, PT, R78, 0x1, PT ;  /* 0x000000014e00780c */ /* 0x000fe20003f65270 */
[----:B------:R-:W-:Y:S01]  /*18a0*/  @P1 HADD2.F32 R56, -RZ, R24.H1_H1 ;  /* 0x30000018ff381230 */ /* 0x000fe20000004100 */
[----:B------:R-:W-:Y:S01]  /*18b0*/  BSSY.RECONVERGENT B1, `(.L_x_2084) ;  /* 0x0000057000017945 */ /* 0x000fe20003800200 */
[----:B------:R-:W-:Y:S01]  /*18c0*/  FFMA.FTZ R79, R79, R92, 1.1641532182693481445e-10 ;  /* 0x2f0000004f4f7423 */ /* 0x000fe2000001005c */
[----:B------:R-:W-:Y:S01]  /*18d0*/  FMUL.FTZ R81, R81, R96 ;  /* 0x0000006051517220 */ /* 0x000fe20000410000 */
[----:B------:R-:W-:-:S03]  /*18e0*/  IMAD.MOV.U32 R68, RZ, RZ, 0x2 ;  /* 0x00000002ff447424 */ /* 0x000fc600078e00ff */
[----:B------:R-:W-:-:S04]  /*18f0*/  FSETP.GTU.FTZ.AND P2, PT, R79, R94, PT ;  /* 0x0000005e4f00720b */ /* 0x000fc80003f5c000 */
        /* <DEDUP_REMOVED lines=15> */
.L_x_2086:
        /* <DEDUP_REMOVED lines=13> */
.L_x_2088:
[----:B------:R-:W-:Y:S05]  /*1ac0*/  BSYNC.RECONVERGENT B2 ;  /* 0x0000000000027941 */ /* 0x000fea0003800200 */
.L_x_2087:
        /* <DEDUP_REMOVED lines=53> */
.L_x_2085:
[----:B------:R-:W-:Y:S05]  /*1e20*/  BSYNC.RECONVERGENT B1 ;  /* 0x0000000000017941 */ /* 0x000fea0003800200 */
.L_x_2084:
        /* <DEDUP_REMOVED lines=24> */
.L_x_2091:
        /* <DEDUP_REMOVED lines=13> */
.L_x_2093:
[----:B------:R-:W-:Y:S05]  /*2080*/  BSYNC.RECONVERGENT B2 ;  /* 0x0000000000027941 */ /* 0x000fea0003800200 */
.L_x_2092:
        /* <DEDUP_REMOVED lines=53> */
.L_x_2090:
[----:B------:R-:W-:Y:S05]  /*23e0*/  BSYNC.RECONVERGENT B1 ;  /* 0x0000000000017941 */ /* 0x000fea0003800200 */
.L_x_2089:
[----:B------:R-:W-:Y:S01]  /*23f0*/  I2FP.F32.U32 R83, R56 ;  /* 0x0000003800537245 */ /* 0x000fe20000201000 */
[----:B------:R-:W-:Y:S01]  /*2400*/  HADD2.F32 R57, -RZ, R57.H1_H1 ;  /* 0x30000039ff397230 */ /* 0x000fe20000004100 */
[----:B------:R-:W-:Y:S01]  /*2410*/  BSSY.RECONVERGENT B1, `(.L_x_2094) ;  /* 0x0000059000017945 */ /* 0x000fe20003800200 */
[----:B------:R-:W-:Y:S02]  /*2420*/  @P1 HADD2.F32 R56, -RZ, R25.H1_H1 ;  /* 0x30000019ff381230 */ /* 0x000fe40000004100 */
[----:B------:R-:W-:Y:S01]  /*2430*/  FFMA.FTZ R83, R83, R92, 1.1641532182693481445e-10 ;  /* 0x2f00000053537423 */ /* 0x000fe2000001005c */
[----:B------:R-:W-:Y:S01]  /*2440*/  FMUL.FTZ R57, R57, R96 ;  /* 0x0000006039397220 */ /* 0x000fe20000410000 */
[----:B------:R-:W-:-:S03]  /*2450*/  IMAD.MOV.U32 R68, RZ, RZ, 0x2 ;  /* 0x00000002ff447424 */ /* 0x000fc600078e00ff */
[----:B------:R-:W-:-:S04]  /*2460*/  FSETP.GTU.FTZ.AND P2, PT, R83, R94, PT ;  /* 0x0000005e5300720b */ /* 0x000fc80003f5c000 */
[----:B------:R-:W-:Y:S02]  /*2470*/  FSEL R85, R57, RZ, !P2 ;  /* 0x000000ff39557208 */ /* 0x000fe40005000000 */
[----:B------:R-:W-:Y:S02]  /*2480*/  PLOP3.LUT P3, PT, P2, PT, PT, 0x8, 0x80 ;  /* 0x000000000080781c */ /* 0x000fe4000176e170 */
[----:B------:R-:W-:Y:S01]  /*2490*/  ISETP.NE.AND P2, PT, R88, 0x1, PT ;  /* 0x000000015800780c */ /* 0x000fe20003f45270 */
[----:B------:R-:W-:Y:S01]  /*24a0*/  @P1 FADD.FTZ R85, R56, R85 ;  /* 0x0000005538551221 */ /* 0x000fe20000010000 */
[----:B------:R-:W-:Y:S02]  /*24b0*/  MOV R57, R12 ;  /* 0x0000000c00397202 */ /* 0x000fe40000000f00 */
[----:B------:R-:W-:Y:S02]  /*24c0*/  P2R R82, PR, RZ, 0x8 ;  /* 0x00000008ff527803 */ /* 0x000fe40000000000 */
        /* <DEDUP_REMOVED lines=10> */
.L_x_2096:
        /* <DEDUP_REMOVED lines=13> */
.L_x_2098:
[----:B------:R-:W-:Y:S05]  /*2640*/  BSYNC.RECONVERGENT B2 ;  /* 0x0000000000027941 */ /* 0x000fea0003800200 */
.L_x_2097:
[----:B------:R-:W-:Y:S01]  /*2650*/  IMAD.WIDE.U32 R14, R66, -0x326172a9, RZ ;  /* 0xcd9e8d57420e7825 */ /* 0x000fe200078e00ff */
[----:B------:R-:W-:Y:S02]  /*2660*/  LOP3.LUT R56, R13, R99, R65, 0x96, !PT ;  /* 0x000000630d387212 */ /* 0x000fe400078e9641 */
[----:B------:R-:W-:Y:S01]  /*2670*/  IADD3 R83, PT, PT, R65, -0x126145ec, RZ ;  /* 0xed9eba1441537810 */ /* 0x000fe20007ffe0ff */
[----:B------:R-:W-:Y:S01]  /*2680*/  IMAD.MOV.U32 R68, RZ, RZ, RZ ;  /* 0x000000ffff447224 */ /* 0x000fe200078e00ff */
        /* <DEDUP_REMOVED lines=49> */
.L_x_2095:
[----:B------:R-:W-:Y:S05]  /*29a0*/  BSYNC.RECONVERGENT B1 ;  /* 0x0000000000017941 */ /* 0x000fea0003800200 */
.L_x_2094:
        /* <DEDUP_REMOVED lines=23> */
.L_x_2101:
        /* <DEDUP_REMOVED lines=13> */
.L_x_2103:
[----:B------:R-:W-:Y:S05]  /*2bf0*/  BSYNC.RECONVERGENT B2 ;  /* 0x0000000000027941 */ /* 0x000fea0003800200 */
.L_x_2102:
        /* <DEDUP_REMOVED lines=53> */
.L_x_2100:
[----:B------:R-:W-:Y:S05]  /*2f50*/  BSYNC.RECONVERGENT B1 ;  /* 0x0000000000017941 */ /* 0x000fea0003800200 */
.L_x_2099:
        /* <DEDUP_REMOVED lines=23> */
.L_x_2106:
        /* <DEDUP_REMOVED lines=13> */
.L_x_2108:
[----:B------:R-:W-:Y:S05]  /*31a0*/  BSYNC.RECONVERGENT B2 ;  /* 0x0000000000027941 */ /* 0x000fea0003800200 */
.L_x_2107:
        /* <DEDUP_REMOVED lines=53> */
.L_x_2105:
[----:B------:R-:W-:Y:S05]  /*3500*/  BSYNC.RECONVERGENT B1 ;  /* 0x0000000000017941 */ /* 0x000fea0003800200 */
.L_x_2104:
        /* <DEDUP_REMOVED lines=23> */
.L_x_2111:
        /* <DEDUP_REMOVED lines=13> */
.L_x_2113:
[----:B------:R-:W-:Y:S05]  /*3750*/  BSYNC.RECONVERGENT B2 ;  /* 0x0000000000027941 */ /* 0x000fea0003800200 */
.L_x_2112:
[----:B------:R-:W-:Y:S01]  /*3760*/  IMAD.WIDE.U32 R14, R66, -0x326172a9, RZ ;  /* 0xcd9e8d57420e7825 */ /* 0x000fe200078e00ff */
[----:B------:R-:W-:-:S03]  /*3770*/  LOP3.LUT R56, R13, R107, R65, 0x96, !PT ;  /* 0x0000006b0d387212 */ /* 0x000fc600078e9641 */
        /* <DEDUP_REMOVED lines=51> */
.L_x_2110:
[----:B------:R-:W-:Y:S05]  /*3ab0*/  BSYNC.RECONVERGENT B1 ;  /* 0x0000000000017941 */ /* 0x000fea0003800200 */
.L_x_2109:
        /* <DEDUP_REMOVED lines=15> */
.L_x_2073:
        /* <DEDUP_REMOVED lines=23> */
.L_x_2117:
        /* <DEDUP_REMOVED lines=13> */
.L_x_2119:
[----:B------:R-:W-:Y:S05]  /*3df0*/  BSYNC.RECONVERGENT B2 ;  /* 0x0000000000027941 */ /* 0x000fea0003800200 */
.L_x_2118:
[----:B------:R-:W-:Y:S01]  /*3e00*/  IMAD.WIDE.U32 R8, R66, -0x326172a9, RZ ;  /* 0xcd9e8d5742087825 */ /* 0x000fe200078e00ff */
[----:B------:R-:W-:Y:S02]  /*3e10*/  LOP3.LUT R6, R13, R15, R65, 0x96, !PT ;  /* 0x0000000f0d067212 */ /* 0x000fe400078e9641 */
[----:B------:R-:W-:Y:S01]  /*3e20*/  MOV R0, R74 ;  /* 0x0000004a00007202 */ /* 0x000fe20000000f00 */
[----:B------:R-:W-:Y:S01]  /*3e30*/  IMAD.MOV.U32 R4, RZ, RZ, RZ ;  /* 0x000000ffff047224 */ /* 0x000fe200078e00ff */
        /* <DEDUP_REMOVED lines=41> */
[----:B------:R-:W-:-:S07]  /*40d0*/  IMAD.MOV.U32 R72, RZ, RZ, R6 ;  /* 0x000000ffff487224 */ /* 0x000fce00078e0006 */
.L_x_2116:
[----:B------:R-:W-:Y:S05]  /*40e0*/  BSYNC.RECONVERGENT B1 ;  /* 0x0000000000017941 */ /* 0x000fea0003800200 */
.L_x_2115:
[----:B------:R-:W0:Y:S01]  /*40f0*/  LDC R108, c[0x0][0x404] ;  /* 0x00010100ff6c7b82 */ /* 0x000e220000000800 */
[----:B------:R-:W-:Y:S01]  /*4100*/  I2FP.F32.U32 R7, R0 ;  /* 0x0000000000077245 */ /* 0x000fe20000201000 */
[----:B------:R-:W-:Y:S01]  /*4110*/  IMAD.MOV.U32 R102, RZ, RZ, 0x2f800000 ;  /* 0x2f800000ff667424 */ /* 0x000fe200078e00ff */
[----:B------:R-:W-:Y:S01]  /*4120*/  ISETP.NE.AND P3, PT, R4, 0x1, PT ;  /* 0x000000010400780c */ /* 0x000fe20003f65270 */
[----:B-----5:R-:W-:Y:S01]  /*4130*/  HADD2.F32 R9, -RZ, R56.H0_H0 ;  /* 0x20000038ff097230 */ /* 0x020fe20000004100 */
[----:B------:R-:W-:Y:S01]  /*4140*/  BSSY.RECONVERGENT B1, `(.L_x_2120) ;  /* 0x000004f000017945 */ /* 0x000fe20003800200 */
[----:B------:R-:W-:Y:S01]  /*4150*/  FFMA.FTZ R7, R7, R102, 1.1641532182693481445e-10 ;  /* 0x2f00000007077423 */ /* 0x000fe20000010066 */
[----:B------:R-:W-:Y:S01]  /*4160*/  HFMA2 R6, -RZ, RZ, 0, 1.1920928955078125e-07 ;  /* 0x00000002ff067431 */ /* 0x000fe200000001ff */
[----:B------:R-:W1:Y:S01]  /*4170*/  LDC R104, c[0x0][0x408] ;  /* 0x00010200ff687b82 */ /* 0x000e620000000800 */
[----:B------:R-:W-:Y:S02]  /*4180*/  IMAD.MOV.U32 R2, RZ, RZ, R12 ;  /* 0x000000ffff027224 */ /* 0x000fe400078e000c */
        /* <DEDUP_REMOVED lines=14> */
.L_x_2122:
        /* <DEDUP_REMOVED lines=13> */
.L_x_2124:
[----:B------:R-:W-:Y:S05]  /*4340*/  BSYNC.RECONVERGENT B2 ;  /* 0x0000000000027941 */ /* 0x000fea0003800200 */
.L_x_2123:
[----:B------:R-:W-:Y:S01]  /*4350*/  IMAD.WIDE.U32 R8, R66, -0x326172a9, RZ ;  /* 0xcd9e8d5742087825 */ /* 0x000fe200078e00ff */
[----:B------:R-:W-:-:S03]  /*4360*/  LOP3.LUT R6, R13, R15, R65, 0x96, !PT ;  /* 0x0000000f0d067212 */ /* 0x000fc600078e9641 */
[----:B------:R-:W-:Y:S01]  /*4370*/  IMAD.MOV.U32 R2, RZ, RZ, R72 ;  /* 0x000000ffff027224 */ /* 0x000fe200078e0048 */
        /* <DEDUP_REMOVED lines=43> */
.L_x_2121:
[----:B------:R-:W-:Y:S05]  /*4630*/  BSYNC.RECONVERGENT B1 ;  /* 0x0000000000017941 */ /* 0x000fea0003800200 */
.L_x_2120:
[----:B------:R-:W-:Y:S01]  /*4640*/  I2FP.F32.U32 R7, R2 ;  /* 0x0000000200077245 */ /* 0x000fe20000201000 */
[----:B------:R-:W-:Y:S01]  /*4650*/  HADD2.F32 R9, -RZ, R28.H0_H0 ;  /* 0x2000001cff097230 */ /* 0x000fe20000004100 */
[----:B------:R-:W-:Y:S01]  /*4660*/  ISETP.NE.AND P3, PT, R6, 0x1, PT ;  /* 0x000000010600780c */ /* 0x000fe20003f65270 */
[----:B------:R-:W-:Y:S01]  /*4670*/  @P1 HADD2.F32 R11, -RZ, R24.H0_H0 ;  /* 0x20000018ff0b1230 */ /* 0x000fe20000004100 */
[----:B------:R-:W-:Y:S01]  /*4680*/  BSSY.RECONVERGENT B1, `(.L_x_2125) ;  /* 0x0000051000017945 */ /* 0x000fe20003800200 */
[----:B------:R-:W-:Y:S01]  /*4690*/  FFMA.FTZ R7, R7, R102, 1.1641532182693481445e-10 ;  /* 0x2f00000007077423 */ /* 0x000fe20000010066 */
[----:B------:R-:W-:Y:S01]  /*46a0*/  FMUL.FTZ R9, R9, R104 ;  /* 0x0000006809097220 */ /* 0x000fe20000410000 */
[----:B------:R-:W-:-:S03]  /*46b0*/  HFMA2 R4, -RZ, RZ, 0, 1.1920928955078125e-07 ;  /* 0x00000002ff047431 */ /* 0x000fc600000001ff */
[----:B------:R-:W-:-:S04]  /*46c0*/  FSETP.GTU.FTZ.AND P2, PT, R7, R108, PT ;  /* 0x0000006c0700720b */ /* 0x000fc80003f5c000 */
[----:B------:R-:W-:-:S05]  /*46d0*/  FSEL R9, R9, RZ, !P2 ;  /* 0x000000ff09097208 */ /* 0x000fca0005000000 */
        /* <DEDUP_REMOVED lines=15> */
.L_x_2127:
        /* <DEDUP_REMOVED lines=13> */
.L_x_2129:
[----:B------:R-:W-:Y:S05]  /*48a0*/  BSYNC.RECONVERGENT B2 ;  /* 0x0000000000027941 */ /* 0x000fea0003800200 */
.L_x_2128:
[----:B------:R-:W-:Y:S01]  /*48b0*/  IMAD.WIDE.U32 R14, R66, -0x326172a9, RZ ;  /* 0xcd9e8d57420e7825 */ /* 0x000fe200078e00ff */
[----:B------:R-:W-:-:S03]  /*48c0*/  LOP3.LUT R6, R13, R69, R65, 0x96, !PT ;  /* 0x000000450d067212 */ /* 0x000fc600078e9641 */
[----:B------:R-:W-:Y:S01]  /*48d0*/  IMAD.MOV.U32 R0, RZ, RZ, R72 ;  /* 0x000000ffff007224 */ /* 0x000fe200078e0048 */
[----:B------:R-:W-:Y:S01]  /*48e0*/  LOP3.LUT R78, R18, R15, R64, 0x96, !PT ;  /* 0x0000000f124e7212 */ /* 0x000fe200078e9640 */
[----:B------:R-:W-:-:S04]  /*48f0*/  IMAD.WIDE.U32 R6, R6, -0x326172a9, RZ ;  /* 0xcd9e8d5706067825 */ /* 0x000fc800078e00ff */
[----:B------:R-:W-:Y:S02]  /*4900*/  VIADD R15, R64, 0x9e3779b9 ;  /* 0x9e3779b9400f7836 */ /* 0x000fe40000000000 */
[----:B------:R-:W-:-:S03]  /*4910*/  IMAD.WIDE.U32 R78, R78, -0x2daee0ad, RZ ;  /* 0xd2511f534e4e7825 */ /* 0x000fc600078e00ff */
[----:B------:R-:W-:Y:S01]  /*4920*/  LOP3.LUT R15, R15, R14, R7, 0x96, !PT ;  /* 0x0000000e0f0f7212 */ /* 0x000fe200078e9607 */
[----:B------:R-:W-:Y:S01]  /*4930*/  IMAD.MOV.U32 R4, RZ, RZ, RZ ;  /* 0x000000ffff047224 */ /* 0x000fe200078e00ff */
        /* <DEDUP_REMOVED lines=37> */
.L_x_2126:
[----:B------:R-:W-:Y:S05]  /*4b90*/  BSYNC.RECONVERGENT B1 ;  /* 0x0000000000017941 */ /* 0x000fea0003800200 */
.L_x_2125:
        /* <DEDUP_REMOVED lines=21> */
.L_x_2132:
        /* <DEDUP_REMOVED lines=13> */
.L_x_2134:
[----:B------:R-:W-:Y:S05]  /*4dc0*/  BSYNC.RECONVERGENT B2 ;  /* 0x0000000000027941 */ /* 0x000fea0003800200 */
.L_x_2133:
[----:B------:R-:W-:Y:S01]  /*4dd0*/  IMAD.WIDE.U32 R14, R66, -0x326172a9, RZ ;  /* 0xcd9e8d57420e7825 */ /* 0x000fe200078e00ff */
[----:B------:R-:W-:-:S03]  /*4de0*/  LOP3.LUT R6, R13, R69, R65, 0x96, !PT ;  /* 0x000000450d067212 */ /* 0x000fc600078e9641 */
[----:B------:R-:W-:Y:S01]  /*4df0*/  IMAD.MOV.U32 R2, RZ, RZ, R72 ;  /* 0x000000ffff027224 */ /* 0x000fe200078e0048 */
        /* <DEDUP_REMOVED lines=40> */
[----:B------:R-:W-:Y:S02]  /*5080*/  IMAD.MOV.U32 R72, RZ, RZ, R6 ;  /* 0x000000ffff487224 */ /* 0x000fe400078e0006 */
[----:B------:R-:W-:Y:S01]  /*5090*/  HFMA2 R6, -RZ, RZ, 0, 0 ;  /* 0x00000000ff067431 */ /* 0x000fe200000001ff */
[----:B------:R-:W-:-:S07]  /*50a0*/  LOP3.LUT R15, R113, R68, R7, 0x96, !PT ;  /* 0x00000044710f7212 */ /* 0x000fce00078e9607 */
.L_x_2131:
[----:B------:R-:W-:Y:S05]  /*50b0*/  BSYNC.RECONVERGENT B1 ;  /* 0x0000000000017941 */ /* 0x000fea0003800200 */
.L_x_2130:
        /* <DEDUP_REMOVED lines=25> */
.L_x_2137:
        /* <DEDUP_REMOVED lines=13> */
.L_x_2139:
[----:B------:R-:W-:Y:S05]  /*5320*/  BSYNC.RECONVERGENT B2 ;  /* 0x0000000000027941 */ /* 0x000fea0003800200 */
.L_x_2138:
[----:B------:R-:W-:Y:S01]  /*5330*/  IMAD.WIDE.U32 R14, R66, -0x326172a9, RZ ;  /* 0xcd9e8d57420e7825 */ /* 0x000fe200078e00ff */
[----:B------:R-:W-:-:S03]  /*5340*/  LOP3.LUT R6, R13, R69, R65, 0x96, !PT ;  /* 0x000000450d067212 */ /* 0x000fc600078e9641 */
[----:B------:R-:W-:Y:S02]  /*5350*/  HFMA2 R4, -RZ, RZ, 0, 0 ;  /* 0x00000000ff047431 */ /* 0x000fe400000001ff */
        /* <DEDUP_REMOVED lines=42> */
[----:B------:R-:W-:-:S07]  /*5600*/  LOP3.LUT R15, R113, R68, R7, 0x96, !PT ;  /* 0x00000044710f7212 */ /* 0x000fce00078e9607 */
.L_x_2136:
[----:B------:R-:W-:Y:S05]  /*5610*/  BSYNC.RECONVERGENT B1 ;  /* 0x0000000000017941 */ /* 0x000fea0003800200 */
.L_x_2135:
        /* <DEDUP_REMOVED lines=21> */
.L_x_2142:
        /* <DEDUP_REMOVED lines=13> */
.L_x_2144:
[----:B------:R-:W-:Y:S05]  /*5840*/  BSYNC.RECONVERGENT B2 ;  /* 0x0000000000027941 */ /* 0x000fea0003800200 */
.L_x_2143:
[----:B------:R-:W-:Y:S01]  /*5850*/  IMAD.WIDE.U32 R14, R66, -0x326172a9, RZ ;  /* 0xcd9e8d57420e7825 */ /* 0x000fe200078e00ff */
[----:B------:R-:W-:Y:S02]  /*5860*/  LOP3.LUT R6, R13, R69, R65, 0x96, !PT ;  /* 0x000000450d067212 */ /* 0x000fe400078e9641 */
[----:B------:R-:W-:Y:S02]  /*5870*/  MOV R2, R72 ;  /* 0x0000004800027202 */ /* 0x000fe40000000f00 */
        /* <DEDUP_REMOVED lines=43> */
.L_x_2141:
[----:B------:R-:W-:Y:S05]  /*5b30*/  BSYNC.RECONVERGENT B1 ;  /* 0x0000000000017941 */ /* 0x000fea0003800200 */
.L_x_2140:
        /* <DEDUP_REMOVED lines=25> */
.L_x_2147:
        /* <DEDUP_REMOVED lines=13> */
.L_x_2149:
[----:B------:R-:W-:Y:S05]  /*5da0*/  BSYNC.RECONVERGENT B2 ;  /* 0x0000000000027941 */ /* 0x000fea0003800200 */
.L_x_2148:
        /* <DEDUP_REMOVED lines=46> */
.L_x_2146:
[----:B------:R-:W-:Y:S05]  /*6090*/  BSYNC.RECONVERGENT B1 ;  /* 0x0000000000017941 */ /* 0x000fea0003800200 */
.L_x_2145:
        /* <DEDUP_REMOVED lines=21> */
.L_x_2152:
        /* <DEDUP_REMOVED lines=13> */
.L_x_2154:
[----:B------:R-:W-:Y:S05]  /*62c0*/  BSYNC.RECONVERGENT B2 ;  /* 0x0000000000027941 */ /* 0x000fea0003800200 */
.L_x_2153:
        /* <DEDUP_REMOVED lines=46> */
.L_x_2151:
[----:B------:R-:W-:Y:S05]  /*65b0*/  BSYNC.RECONVERGENT B1 ;  /* 0x0000000000017941 */ /* 0x000fea0003800200 */
.L_x_2150:
        /* <DEDUP_REMOVED lines=25> */
.L_x_2157:
        /* <DEDUP_REMOVED lines=13> */
.L_x_2159:
[----:B------:R-:W-:Y:S05]  /*6820*/  BSYNC.RECONVERGENT B2 ;  /* 0x0000000000027941 */ /* 0x000fea0003800200 */
.L_x_2158:
        /* <DEDUP_REMOVED lines=46> */
.L_x_2156:
[----:B------:R-:W-:Y:S05]  /*6b10*/  BSYNC.RECONVERGENT B1 ;  /* 0x0000000000017941 */ /* 0x000fea0003800200 */
.L_x_2155:
        /* <DEDUP_REMOVED lines=20> */
.L_x_2162:
        /* <DEDUP_REMOVED lines=13> */
.L_x_2164:
[----:B------:R-:W-:Y:S05]  /*6d30*/  BSYNC.RECONVERGENT B2 ;  /* 0x0000000000027941 */ /* 0x000fea0003800200 */
.L_x_2163:
        /* <DEDUP_REMOVED lines=46> */
.L_x_2161:
[----:B------:R-:W-:Y:S05]  /*7020*/  BSYNC.RECONVERGENT B1 ;  /* 0x0000000000017941 */ /* 0x000fea0003800200 */
.L_x_2160:
        /* <DEDUP_REMOVED lines=12> */
[--C-:B------:R-:W-:Y:S01]  /*70f0*/  @P1 FADD.FTZ R83, R83, R0.reuse ;  /* 0x0000000053531221 */ /* 0x100fe20000010000 */
[----:B------:R-:W-:Y:S01]  /*7100*/  @!P1 IMAD.MOV.U32 R83, RZ, RZ, R0 ;  /* 0x000000ffff539224 */ /* 0x000fe200078e0000 */
[----:B------:R-:W-:-:S04]  /*7110*/  MOV R0, R12 ;  /* 0x0000000c00007202 */ /* 0x000fc80000000f00 */
        /* <DEDUP_REMOVED lines=10> */
.L_x_2167:
        /* <DEDUP_REMOVED lines=13> */
.L_x_2169:
[----:B------:R-:W-:Y:S05]  /*7290*/  BSYNC.RECONVERGENT B2 ;  /* 0x0000000000027941 */ /* 0x000fea0003800200 */
.L_x_2168:
        /* <DEDUP_REMOVED lines=45> */
[----:B------:R-:W-:-:S07]  /*7570*/  HFMA2 R68, -RZ, RZ, 0, 0 ;  /* 0x00000000ff447431 */ /* 0x000fce00000001ff */
.L_x_2166:
[----:B------:R-:W-:Y:S05]  /*7580*/  BSYNC.RECONVERGENT B1 ;  /* 0x0000000000017941 */ /* 0x000fea0003800200 */
.L_x_2165:
        /* <DEDUP_REMOVED lines=20> */
.L_x_2172:
        /* <DEDUP_REMOVED lines=13> */
.L_x_2174:
[----:B------:R-:W-:Y:S05]  /*77a0*/  BSYNC.RECONVERGENT B2 ;  /* 0x0000000000027941 */ /* 0x000fea0003800200 */
.L_x_2173:
        /* <DEDUP_REMOVED lines=46> */
.L_x_2171:
[----:B------:R-:W-:Y:S05]  /*7a90*/  BSYNC.RECONVERGENT B1 ;  /* 0x0000000000017941 */ /* 0x000fea0003800200 */
.L_x_2170:
        /* <DEDUP_REMOVED lines=25> */
.L_x_2177:
        /* <DEDUP_REMOVED lines=13> */
.L_x_2179:
[----:B------:R-:W-:Y:S05]  /*7d00*/  BSYNC.RECONVERGENT B2 ;  /* 0x0000000000027941 */ /* 0x000fea0003800200 */
.L_x_2178:
        /* <DEDUP_REMOVED lines=46> */
.L_x_2176:
[----:B------:R-:W-:Y:S05]  /*7ff0*/  BSYNC.RECONVERGENT B1 ;  /* 0x0000000000017941 */ /* 0x000fea0003800200 */
.L_x_2175:
        /* <DEDUP_REMOVED lines=20> */
.L_x_2182:
        /* <DEDUP_REMOVED lines=13> */
.L_x_2184:
[----:B------:R-:W-:Y:S05]  /*8210*/  BSYNC.RECONVERGENT B2 ;  /* 0x0000000000027941 */ /* 0x000fea0003800200 */
.L_x_2183:
        /* <DEDUP_REMOVED lines=46> */
.L_x_2181:
[----:B------:R-:W-:Y:S05]  /*8500*/  BSYNC.RECONVERGENT B1 ;  /* 0x0000000000017941 */ /* 0x000fea0003800200 */
.L_x_2180:
        /* <DEDUP_REMOVED lines=9> */
[----:B------:R-:W-:Y:S02]  /*85a0*/  SEL R56, RZ, 0x1, P5 ;  /* 0x00000001ff387807 */ /* 0x000fe40002800000 */
[----:B------:R-:W-:Y:S01]  /*85b0*/  ISETP.NE.AND P5, PT, R106, 0x1, PT ;  /* 0x000000016a00780c */ /* 0x000fe20003fa5270 */
[----:B------:R-:W-:Y:S01]  /*85c0*/  FADD.FTZ R0, R0, R69 ;  /* 0x0000004500007221 */ /* 0x000fe20000010000 */
[----:B------:R-:W-:-:S03]  /*85d0*/  HFMA2 R69, -RZ, RZ, 0, 1.1920928955078125e-07 ;  /* 0x00000002ff457431 */ /* 0x000fc600000001ff */
        /* <DEDUP_REMOVED lines=13> */
.L_x_2187:
        /* <DEDUP_REMOVED lines=13> */
.L_x_2189:
[----:B------:R-:W-:Y:S05]  /*8780*/  BSYNC.RECONVERGENT B2 ;  /* 0x0000000000027941 */ /* 0x000fea0003800200 */
.L_x_2188:
        /* <DEDUP_REMOVED lines=46> */
.L_x_2186:
[----:B------:R-:W-:Y:S05]  /*8a70*/  BSYNC.RECONVERGENT B1 ;  /* 0x0000000000017941 */ /* 0x000fea0003800200 */
.L_x_2185:
        /* <DEDUP_REMOVED lines=20> */
.L_x_2192:
        /* <DEDUP_REMOVED lines=15> */
.L_x_2194:
[----:B------:R-:W-:Y:S05]  /*8cb0*/  BSYNC.RECONVERGENT B2 ;  /* 0x0000000000027941 */ /* 0x000fea0003800200 */
.L_x_2193:
        /* <DEDUP_REMOVED lines=46> */
.L_x_2191:
[----:B------:R-:W-:Y:S05]  /*8fa0*/  BSYNC.RECONVERGENT B1 ;  /* 0x0000000000017941 */ /* 0x000fea0003800200 */
.L_x_2190:
        /* <DEDUP_REMOVED lines=9> */
[----:B------:R-:W-:-:S03]  /*9040*/  SEL R69, RZ, 0x1, P6 ;  /* 0x00000001ff457807 */ /* 0x000fc60003000000 */
[----:B------:R-:W-:Y:S01]  /*9050*/  FADD.FTZ R59, R59, R56 ;  /* 0x000000383b3b7221 */ /* 0x000fe20000010000 */
[----:B------:R-:W-:-:S03]  /*9060*/  PRMT R56, R80, 0x5410, R84 ;  /* 0x0000541050387816 */ /* 0x000fc60000000054 */
[--C-:B------:R-:W-:Y:S01]  /*9070*/  @P1 FADD.FTZ R107, R90, R59.reuse ;  /* 0x0000003b5a6b1221 */ /* 0x100fe20000010000 */
[----:B------:R-:W-:-:S05]  /*9080*/  @!P1 IMAD.MOV.U32 R107, RZ, RZ, R59 ;  /* 0x000000ffff6b9224 */ /* 0x000fca00078e003b */
[----:B------:R-:W-:-:S04]  /*9090*/  F2FP.F16.F32.PACK_AB R59, RZ, R107 ;  /* 0x0000006bff3b723e */ /* 0x000fc800000000ff */
[----:B------:R-:W-:-:S07]  /*90a0*/  PRMT R59, R88, 0x5410, R59 ;  /* 0x00005410583b7816 */ /* 0x000fce000000003b */
.L_x_2114:
[----:B------:R-:W0:Y:S01]  /*90b0*/  LDC.64 R114, c[0x0][0x3a8] ;  /* 0x0000ea00ff727b82 */ /* 0x000e220000000a00 */
[----:B------:R-:W-:Y:S02]  /*90c0*/  SEL R80, RZ, 0x1000000, !P5 ;  /* 0x01000000ff507807 */ /* 0x000fe40006800000 */
[----:B------:R-:W-:Y:S02]  /*90d0*/  ISETP.NE.AND P5, PT, R78, RZ, PT ;  /* 0x000000ff4e00720c */ /* 0x000fe40003fa5270 */
[----:B------:R-:W-:Y:S02]  /*90e0*/  SEL R78, RZ, 0x10000, !P4 ;  /* 0x00010000ff4e7807 */ /* 0x000fe40006000000 */
        /* <DEDUP_REMOVED lines=39> */
.L_x_2195:
[----:B------:R-:W-:Y:S01]  /*9360*/  MOV R74, R72 ;  /* 0x00000048004a7202 */ /* 0x000fe20000000f00 */
[----:B------:R-:W-:-:S07]  /*9370*/  VIADD R76, R70, 0x100 ;  /* 0x00000100464c7836 */ /* 0x000fce0000000000 */
.L_x_2072:
[----:B------:R-:W-:Y:S05]  /*9380*/  BSYNC.RECONVERGENT B0 ;  /* 0x0000000000007941 */ /* 0x000fea0003800200 */
.L_x_2071:
[----:B------:R-:W-:Y:S01]  /*9390*/  ISETP.GE.U32.AND P0, PT, R20, 0x200, PT ;  /* 0x000002001400780c */ /* 0x000fe20003f06070 */
[----:B------:R-:W-:Y:S03]  /*93a0*/  BSSY.RECONVERGENT B0, `(.L_x_2196) ;  /* 0x000088d000007945 */ /* 0x000fe60003800200 */
[----:B------:R-:W-:-:S09]  /*93b0*/  P2R R72, PR, RZ, 0x1 ;  /* 0x00000001ff487803 */ /* 0x000fd20000000000 */
        /* <DEDUP_REMOVED lines=38> */
.L_x_2201:
        /* <DEDUP_REMOVED lines=13> */
.L_x_2203:
[----:B------:R-:W-:Y:S05]  /*96f0*/  BSYNC.RECONVERGENT B2 ;  /* 0x0000000000027941 */ /* 0x000fea0003800200 */
.L_x_2202:
        /* <DEDUP_REMOVED lines=47> */
.L_x_2200:
[----:B------:R-:W-:Y:S05]  /*99f0*/  BSYNC.RECONVERGENT B1 ;  /* 0x0000000000017941 */ /* 0x000fea0003800200 */
.L_x_2199:
        /* <DEDUP_REMOVED lines=8> */
[----:B------:R-:W-:Y:S02]  /*9a80*/  IMAD.MOV.U32 R2, RZ, RZ, R12 ;  /* 0x000000ffff027224 */ /* 0x000fe400078e000c */
[----:B------:R-:W-:-:S05]  /*9a90*/  FFMA.FTZ R5, R5, R104, 1.1641532182693481445e-10 ;  /* 0x2f00000005057423 */ /* 0x000fca0000010068 */
[----:B-1----:R-:W-:-:S04]  /*9aa0*/  FSETP.GTU.FTZ.AND P2, PT, R5, R110, PT ;  /* 0x0000006e0500720b */ /* 0x002fc80003f5c000 */
        /* <DEDUP_REMOVED lines=13> */
.L_x_2206:
        /* <DEDUP_REMOVED lines=13> */
.L_x_2208:
[----:B------:R-:W-:Y:S05]  /*9c50*/  BSYNC.RECONVERGENT B2 ;  /* 0x0000000000027941 */ /* 0x000fea0003800200 */
.L_x_2207:
        /* <DEDUP_REMOVED lines=47> */
.L_x_2205:
[----:B------:R-:W-:Y:S05]  /*9f50*/  BSYNC.RECONVERGENT B1 ;  /* 0x0000000000017941 */ /* 0x000fea0003800200 */
.L_x_2204:
[----:B------:R-:W-:Y:S01]  /*9f60*/  I2FP.F32.U32 R5, R2 ;  /* 0x0000000200057245 */ /* 0x000fe20000201000 */
[----:B------:R-:W-:Y:S01]  /*9f70*/  HADD2.F32 R7, -RZ, R28.H0_H0 ;  /* 0x2000001cff077230 */ /* 0x000fe20000004100 */
[----:B------:R-:W-:Y:S01]  /*9f80*/  ISETP.NE.AND P3, PT, R6, 0x1, PT ;  /* 0x000000010600780c */ /* 0x000fe20003f65270 */
[----:B------:R-:W-:Y:S01]  /*9f90*/  BSSY.RECONVERGENT B1, `(.L_x_2209) ;  /* 0x0000053000017945 */ /* 0x000fe20003800200 */
[----:B------:R-:W-:Y:S02]  /*9fa0*/  IMAD.MOV.U32 R4, RZ, RZ, 0x2 ;  /* 0x00000002ff047424 */ /* 0x000fe400078e00ff */
[----:B------:R-:W-:Y:S01]  /*9fb0*/  FFMA.FTZ R5, R5, R104, 1.1641532182693481445e-10 ;  /* 0x2f00000005057423 */ /* 0x000fe20000010068 */
[----:B------:R-:W-:-:S04]  /*9fc0*/  FMUL.FTZ R7, R7, R106 ;  /* 0x0000006a07077220 */ /* 0x000fc80000410000 */
[----:B------:R-:W-:-:S04]  /*9fd0*/  FSETP.GTU.FTZ.AND P2, PT, R5, R110, PT ;  /* 0x0000006e0500720b */ /* 0x000fc80003f5c000 */
[----:B------:R-:W-:Y:S01]  /*9fe0*/  FSEL R5, R7, RZ, !P2 ;  /* 0x000000ff07057208 */ /* 0x000fe20005000000 */
[----:B------:R-:W-:Y:S01]  /*9ff0*/  @P1 HADD2.F32 R7, -RZ, R24.H0_H0 ;  /* 0x20000018ff071230 */ /* 0x000fe20000004100 */
        /* <DEDUP_REMOVED lines=15> */
.L_x_2211:
        /* <DEDUP_REMOVED lines=13> */
.L_x_2213:
[----:B------:R-:W-:Y:S05]  /*a1c0*/  BSYNC.RECONVERGENT B2 ;  /* 0x0000000000027941 */ /* 0x000fea0003800200 */
.L_x_2212:
[----:B------:R-:W-:Y:S01]  /*a1d0*/  IMAD.WIDE.U32 R14, R66, -0x326172a9, RZ ;  /* 0xcd9e8d57420e7825 */ /* 0x000fe200078e00ff */
[----:B------:R-:W-:-:S03]  /*a1e0*/  LOP3.LUT R6, R13, R69, R65, 0x96, !PT ;  /* 0x000000450d067212 */ /* 0x000fc600078e9641 */
[----:B------:R-:W-:Y:S01]  /*a1f0*/  IMAD.MOV.U32 R0, RZ, RZ, R78 ;  /* 0x000000ffff007224 */ /* 0x000fe200078e004e */
[----:B0-----:R-:W-:Y:S01]  /*a200*/  LOP3.LUT R86, R18, R15, R64, 0x96, !PT ;  /* 0x0000000f12567212 */ /* 0x001fe200078e9640 */
        /* <DEDUP_REMOVED lines=43> */
.L_x_2210:
[----:B------:R-:W-:Y:S05]  /*a4c0*/  BSYNC.RECONVERGENT B1 ;  /* 0x0000000000017941 */ /* 0x000fea0003800200 */
.L_x_2209:
        /* <DEDUP_REMOVED lines=21> */
.L_x_2216:
        /* <DEDUP_REMOVED lines=13> */
.L_x_2218:
[----:B------:R-:W-:Y:S05]  /*a6f0*/  BSYNC.RECONVERGENT B2 ;  /* 0x0000000000027941 */ /* 0x000fea0003800200 */
.L_x_2217:
[----:B------:R-:W-:Y:S01]  /*a700*/  IMAD.WIDE.U32 R14, R66, -0x326172a9, RZ ;  /* 0xcd9e8d57420e7825 */ /* 0x000fe200078e00ff */
[----:B------:R-:W-:-:S03]  /*a710*/  LOP3.LUT R6, R13, R69, R65, 0x96, !PT ;  /* 0x000000450d067212 */ /* 0x000fc600078e9641 */
[----:B------:R-:W-:Y:S01]  /*a720*/  IMAD.MOV.U32 R2, RZ, RZ, R78 ;  /* 0x000000ffff027224 */ /* 0x000fe200078e004e */
[----:B0-----:R-:W-:Y:S01]  /*a730*/  LOP3.LUT R86, R18, R15, R64, 0x96, !PT ;  /* 0x0000000f12567212 */ /* 0x001fe200078e9640 */
        /* <DEDUP_REMOVED lines=43> */
.L_x_2215:
[----:B------:R-:W-:Y:S05]  /*a9f0*/  BSYNC.RECONVERGENT B1 ;  /* 0x0000000000017941 */ /* 0x000fea0003800200 */
.L_x_2214:
        /* <DEDUP_REMOVED lines=15> */
[----:B0-----:R-:W-:Y:S02]  /*aaf0*/  F2FP.F16.F32.PACK_AB R88, RZ, R77 ;  /* 0x0000004dff58723e */ /* 0x001fe400000000ff */
        /* <DEDUP_REMOVED lines=9> */
.L_x_2221:
        /* <DEDUP_REMOVED lines=13> */
.L_x_2223:
[----:B------:R-:W-:Y:S05]  /*ac60*/  BSYNC.RECONVERGENT B2 ;  /* 0x0000000000027941 */ /* 0x000fea0003800200 */
.L_x_2222:
        /* <DEDUP_REMOVED lines=47> */
.L_x_2220:
[----:B------:R-:W-:Y:S05]  /*af60*/  BSYNC.RECONVERGENT B1 ;  /* 0x0000000000017941 */ /* 0x000fea0003800200 */
.L_x_2219:
        /* <DEDUP_REMOVED lines=21> */
.L_x_2226:
        /* <DEDUP_REMOVED lines=13> */
.L_x_2228:
[----:B------:R-:W-:Y:S05]  /*b190*/  BSYNC.RECONVERGENT B2 ;  /* 0x0000000000027941 */ /* 0x000fea0003800200 */
.L_x_2227:
        /* <DEDUP_REMOVED lines=47> */
.L_x_2225:
[----:B------:R-:W-:Y:S05]  /*b490*/  BSYNC.RECONVERGENT B1 ;  /* 0x0000000000017941 */ /* 0x000fea0003800200 */
.L_x_2224:
        /* <DEDUP_REMOVED lines=25> */
.L_x_2231:
        /* <DEDUP_REMOVED lines=13> */
.L_x_2233:
[----:B------:R-:W-:Y:S05]  /*b700*/  BSYNC.RECONVERGENT B2 ;  /* 0x0000000000027941 */ /* 0x000fea0003800200 */
.L_x_2232:
[----:B------:R-:W-:Y:S01]  /*b710*/  IMAD.WIDE.U32 R14, R66, -0x326172a9, RZ ;  /* 0xcd9e8d57420e7825 */ /* 0x000fe200078e00ff */
[----:B------:R-:W-:-:S03]  /*b720*/  LOP3.LUT R68, R13, R87, R65, 0x96, !PT ;  /* 0x000000570d447212 */ /* 0x000fc600078e9641 */
[----:B------:R-:W-:Y:S02]  /*b730*/  HFMA2 R4, -RZ, RZ, 0, 0 ;  /* 0x00000000ff047431 */ /* 0x000fe400000001ff */
        /* <DEDUP_REMOVED lines=44> */
.L_x_2230:
[----:B------:R-:W-:Y:S05]  /*ba00*/  BSYNC.RECONVERGENT B1 ;  /* 0x0000000000017941 */ /* 0x000fea0003800200 */
.L_x_2229:
        /* <DEDUP_REMOVED lines=21> */
.L_x_2236:
        /* <DEDUP_REMOVED lines=13> */
.L_x_2238:
[----:B------:R-:W-:Y:S05]  /*bc30*/  BSYNC.RECONVERGENT B2 ;  /* 0x0000000000027941 */ /* 0x000fea0003800200 */
.L_x_2237:
        /* <DEDUP_REMOVED lines=47> */
.L_x_2235:
[----:B------:R-:W-:Y:S05]  /*bf30*/  BSYNC.RECONVERGENT B1 ;  /* 0x0000000000017941 */ /* 0x000fea0003800200 */
.L_x_2234:
        /* <DEDUP_REMOVED lines=25> */
.L_x_2241:
        /* <DEDUP_REMOVED lines=13> */
.L_x_2243:
[----:B------:R-:W-:Y:S05]  /*c1a0*/  BSYNC.RECONVERGENT B2 ;  /* 0x0000000000027941 */ /* 0x000fea0003800200 */
.L_x_2242:
[----:B------:R-:W-:Y:S01]  /*c1b0*/  IMAD.WIDE.U32 R14, R66, -0x326172a9, RZ ;  /* 0xcd9e8d57420e7825 */ /* 0x000fe200078e00ff */
[----:B------:R-:W-:-:S03]  /*c1c0*/  LOP3.LUT R56, R13, R69, R65, 0x96, !PT ;  /* 0x000000450d387212 */ /* 0x000fc600078e9641 */
[----:B------:R-:W-:Y:S01]  /*c1d0*/  IMAD.MOV.U32 R0, RZ, RZ, R78 ;  /* 0x000000ffff007224 */ /* 0x000fe200078e004e */
        /* <DEDUP_REMOVED lines=44> */
.L_x_2240:
[----:B------:R-:W-:Y:S05]  /*c4a0*/  BSYNC.RECONVERGENT B1 ;  /* 0x0000000000017941 */ /* 0x000fea0003800200 */
.L_x_2239:
        /* <DEDUP_REMOVED lines=20> */
.L_x_2246:
        /* <DEDUP_REMOVED lines=13> */
.L_x_2248:
[----:B------:R-:W-:Y:S05]  /*c6c0*/  BSYNC.RECONVERGENT B2 ;  /* 0x0000000000027941 */ /* 0x000fea0003800200 */
.L_x_2247:
        /* <DEDUP_REMOVED lines=47> */
.L_x_2245:
[----:B------:R-:W-:Y:S05]  /*c9c0*/  BSYNC.RECONVERGENT B1 ;  /* 0x0000000000017941 */ /* 0x000fea0003800200 */
.L_x_2244:
[----:B------:R-:W-:Y:S01]  /*c9d0*/  I2FP.F32.U32 R57, R2 ;  /* 0x0000000200397245 */ /* 0x000fe20000201000 */
[----:B------:R-:W-:Y:S01]  /*c9e0*/  HADD2.F32 R69, -RZ, R30.H0_H0 ;  /* 0x2000001eff457230 */ /* 0x000fe20000004100 */
[----:B------:R-:W-:Y:S01]  /*c9f0*/  BSSY.RECONVERGENT B1, `(.L_x_2249) ;  /* 0x0000054000017945 */ /* 0x000fe20003800200 */
[----:B------:R-:W-:Y:S02]  /*ca00*/  @P1 HADD2.F32 R89, -RZ, R26.H0_H0 ;  /* 0x2000001aff591230 */ /* 0x000fe40000004100 */
        /* <DEDUP_REMOVED lines=21> */
.L_x_2251:
        /* <DEDUP_REMOVED lines=13> */
.L_x_2253:
[----:B------:R-:W-:Y:S05]  /*cc30*/  BSYNC.RECONVERGENT B2 ;  /* 0x0000000000027941 */ /* 0x000fea0003800200 */
.L_x_2252:
        /* <DEDUP_REMOVED lines=47> */
.L_x_2250:
[----:B------:R-:W-:Y:S05]  /*cf30*/  BSYNC.RECONVERGENT B1 ;  /* 0x0000000000017941 */ /* 0x000fea0003800200 */
.L_x_2249:
[----:B------:R-:W-:Y:S01]  /*cf40*/  I2FP.F32.U32 R57, R0 ;  /* 0x0000000000397245 */ /* 0x000fe20000201000 */
[----:B------:R-:W-:Y:S01]  /*cf50*/  HADD2.F32 R69, -RZ, R58.H1_H1 ;  /* 0x3000003aff457230 */ /* 0x000fe20000004100 */
        /* <DEDUP_REMOVED lines=18> */
.L_x_2256:
        /* <DEDUP_REMOVED lines=13> */
.L_x_2258:
[----:B------:R-:W-:Y:S05]  /*d150*/  BSYNC.RECONVERGENT B2 ;  /* 0x0000000000027941 */ /* 0x000fea0003800200 */
.L_x_2257:
        /* <DEDUP_REMOVED lines=47> */
.L_x_2255:
[----:B------:R-:W-:Y:S05]  /*d450*/  BSYNC.RECONVERGENT B1 ;  /* 0x0000000000017941 */ /* 0x000fea0003800200 */
.L_x_2254:
        /* <DEDUP_REMOVED lines=25> */
.L_x_2261:
        /* <DEDUP_REMOVED lines=13> */
.L_x_2263:
[----:B------:R-:W-:Y:S05]  /*d6c0*/  BSYNC.RECONVERGENT B2 ;  /* 0x0000000000027941 */ /* 0x000fea0003800200 */
.L_x_2262:
        /* <DEDUP_REMOVED lines=47> */
.L_x_2260:
[----:B------:R-:W-:Y:S05]  /*d9c0*/  BSYNC.RECONVERGENT B1 ;  /* 0x0000000000017941 */ /* 0x000fea0003800200 */
.L_x_2259:
        /* <DEDUP_REMOVED lines=20> */
.L_x_2266:
        /* <DEDUP_REMOVED lines=13> */
.L_x_2268:
[----:B------:R-:W-:Y:S05]  /*dbe0*/  BSYNC.RECONVERGENT B2 ;  /* 0x0000000000027941 */ /* 0x000fea0003800200 */
.L_x_2267:
        /* <DEDUP_REMOVED lines=47> */
.L_x_2265:
[----:B------:R-:W-:Y:S05]  /*dee0*/  BSYNC.RECONVERGENT B1 ;  /* 0x0000000000017941 */ /* 0x000fea0003800200 */
.L_x_2264:
        /* <DEDUP_REMOVED lines=26> */
.L_x_2271:
        /* <DEDUP_REMOVED lines=13> */
.L_x_2273:
[----:B------:R-:W-:Y:S05]  /*e160*/  BSYNC.RECONVERGENT B2 ;  /* 0x0000000000027941 */ /* 0x000fea0003800200 */
.L_x_2272:
        /* <DEDUP_REMOVED lines=47> */
.L_x_2270:
[----:B------:R-:W-:Y:S05]  /*e460*/  BSYNC.RECONVERGENT B1 ;  /* 0x0000000000017941 */ /* 0x000fea0003800200 */
.L_x_2269:
        /* <DEDUP_REMOVED lines=20> */
.L_x_2276:
        /* <DEDUP_REMOVED lines=15> */
.L_x_2278:
[----:B------:R-:W-:Y:S05]  /*e6a0*/  BSYNC.RECONVERGENT B2 ;  /* 0x0000000000027941 */ /* 0x000fea0003800200 */
.L_x_2277:
        /* <DEDUP_REMOVED lines=47> */
.L_x_2275:
[----:B------:R-:W-:Y:S05]  /*e9a0*/  BSYNC.RECONVERGENT B1 ;  /* 0x0000000000017941 */ /* 0x000fea0003800200 */
.L_x_2274:
        /* <DEDUP_REMOVED lines=15> */
[----:B------:R-:W-:Y:S01]  /*eaa0*/  PRMT R59, R90, 0x5410, R59 ;  /* 0x000054105a3b7816 */ /* 0x000fe2000000003b */
[----:B------:R-:W-:Y:S06]  /*eab0*/  BRA `(.L_x_2279) ;  /* 0x0000002c00b87947 */ /* 0x000fec0003800000 */
.L_x_2198:
        /* <DEDUP_REMOVED lines=16> */
.L_x_2282:
        /* <DEDUP_REMOVED lines=13> */
.L_x_2284:
[----:B------:R-:W-:Y:S05]  /*ec90*/  BSYNC.RECONVERGENT B2 ;  /* 0x0000000000027941 */ /* 0x000fea0003800200 */
.L_x_2283:
        /* <DEDUP_REMOVED lines=36> */
[----:B------:R-:W-:-:S03]  /*eee0*/  IADD3 R75, PT, PT, R65, -0x24c28bd8, RZ ;  /* 0xdb3d7428414b7810 */ /* 0x000fc60007ffe0ff */
        /* <DEDUP_REMOVED lines=15> */
[----:B------:R-:W-:Y:S01]  /*efe0*/  IMAD.MOV.U32 R5, RZ, RZ, R74 ;  /* 0x000000ffff057224 */ /* 0x000fe200078e004a */
[----:B------:R-:W-:-:S07]  /*eff0*/  LOP3.LUT R15, R15, R88, R87, 0x96, !PT ;  /* 0x000000580f0f7212 */ /* 0x000fce00078e9657 */
.L_x_2281:
[----:B------:R-:W-:Y:S05]  /*f000*/  BSYNC.RECONVERGENT B1 ;  /* 0x0000000000017941 */ /* 0x000fea0003800200 */
.L_x_2280:
[----:B------:R-:W1:Y:S01]  /*f010*/  LDC R100, c[0x0][0x408] ;  /* 0x00010200ff647b82 */ /* 0x000e620000000800 */
[----:B------:R-:W-:Y:S01]  /*f020*/  I2FP.F32.U32 R5, R5 ;  /* 0x0000000500057245 */ /* 0x000fe20000201000 */
[----:B------:R-:W-:Y:S01]  /*f030*/  IMAD.MOV.U32 R96, RZ, RZ, 0x2f800000 ;  /* 0x2f800000ff607424 */ /* 0x000fe200078e00ff */
[----:B------:R-:W-:Y:S01]  /*f040*/  ISETP.NE.AND P3, PT, R77, 0x1, PT ;  /* 0x000000014d00780c */ /* 0x000fe20003f65270 */
[----:B-----5:R-:W-:Y:S01]  /*f050*/  HADD2.F32 R75, -RZ, R56.H0_H0 ;  /* 0x20000038ff4b7230 */ /* 0x020fe20000004100 */
[----:B------:R-:W-:Y:S01]  /*f060*/  BSSY.RECONVERGENT B1, `(.L_x_2285) ;  /* 0x000005a000017945 */ /* 0x000fe20003800200 */
[----:B------:R-:W-:Y:S01]  /*f070*/  FFMA.FTZ R5, R5, R96, 1.1641532182693481445e-10 ;  /* 0x2f00000005057423 */ /* 0x000fe20000010060 */
[----:B------:R-:W-:Y:S01]  /*f080*/  @P1 HADD2.F32 R68, -RZ, R24.H0_H0 ;  /* 0x20000018ff441230 */ /* 0x000fe20000004100 */
[----:B------:R-:W2:Y:S01]  /*f090*/  LDC R98, c[0x0][0x404] ;  /* 0x00010100ff627b82 */ /* 0x000ea20000000800 */
[----:B------:R-:W-:Y:S02]  /*f0a0*/  IMAD.MOV.U32 R82, RZ, RZ, 0x2 ;  /* 0x00000002ff527424 */ /* 0x000fe400078e00ff */
[----:B-1----:R-:W-:Y:S01]  /*f0b0*/  FMUL.FTZ R75, R75, R100 ;  /* 0x000000644b4b7220 */ /* 0x002fe20000410000 */
[----:B--2---:R-:W-:-:S04]  /*f0c0*/  FSETP.GTU.FTZ.AND P2, PT, R5, R98, PT ;  /* 0x000000620500720b */ /* 0x004fc80003f5c000 */
        /* <DEDUP_REMOVED lines=15> */
.L_x_2287:
        /* <DEDUP_REMOVED lines=13> */
.L_x_2289:
[----:B------:R-:W-:Y:S05]  /*f290*/  BSYNC.RECONVERGENT B2 ;  /* 0x0000000000027941 */ /* 0x000fea0003800200 */
.L_x_2288:
[----:B------:R-:W-:Y:S01]  /*f2a0*/  IMAD.WIDE.U32 R14, R66, -0x326172a9, RZ ;  /* 0xcd9e8d57420e7825 */ /* 0x000fe200078e00ff */
[----:B------:R-:W-:Y:S02]  /*f2b0*/  LOP3.LUT R86, R13, R89, R65, 0x96, !PT ;  /* 0x000000590d567212 */ /* 0x000fe400078e9641 */
[C---:B------:R-:W-:Y:S01]  /*f2c0*/  IADD3 R77, PT, PT, R65.reuse, -0x126145ec, RZ ;  /* 0xed9eba14414d7810 */ /* 0x040fe20007ffe0ff */
[----:B------:R-:W-:Y:S01]  /*f2d0*/  VIADD R75, R65, 0x76cf5d0a ;  /* 0x76cf5d0a414b7836 */ /* 0x000fe20000000000 */
[----:B------:R-:W-:Y:S01]  /*f2e0*/  LOP3.LUT R94, R18, R15, R64, 0x96, !PT ;  /* 0x0000000f125e7212 */ /* 0x000fe200078e9640 */
[----:B------:R-:W-:Y:S01]  /*f2f0*/  IMAD.WIDE.U32 R86, R86, -0x326172a9, RZ ;  /* 0xcd9e8d5756567825 */ /* 0x000fe200078e00ff */
[----:B------:R-:W-:Y:S02]  /*f300*/  IADD3 R15, PT, PT, R64, -0x61c88647, RZ ;  /* 0x9e3779b9400f7810 */ /* 0x000fe40007ffe0ff */
[----:B------:R-:W-:Y:S01]  /*f310*/  MOV R68, R78 ;  /* 0x0000004e00447202 */ /* 0x000fe20000000f00 */
        /* <DEDUP_REMOVED lines=46> */
.L_x_2286:
[----:B------:R-:W-:Y:S05]  /*f600*/  BSYNC.RECONVERGENT B1 ;  /* 0x0000000000017941 */ /* 0x000fea0003800200 */
.L_x_2285:
        /* <DEDUP_REMOVED lines=8> */
[----:B------:R-:W-:-:S04]  /*f690*/  FSETP.GTU.FTZ.AND P3, PT, R75, R98, PT ;  /* 0x000000624b00720b */ /* 0x000fc80003f7c000 */
[----:B------:R-:W-:Y:S02]  /*f6a0*/  FSEL R77, R77, RZ, !P3 ;  /* 0x000000ff4d4d7208 */ /* 0x000fe40005800000 */
[----:B------:R-:W-:-:S03]  /*f6b0*/  PLOP3.LUT P3, PT, P3, PT, PT, 0x8, 0x80 ;  /* 0x000000000080781c */ /* 0x000fc60001f6e170 */
[----:B------:R-:W-:Y:S01]  /*f6c0*/  @P1 FADD.FTZ R77, R56, R77 ;  /* 0x0000004d384d1221 */ /* 0x000fe20000010000 */
[----:B------:R-:W-:Y:S01]  /*f6d0*/  P2R R80, PR, RZ, 0x8 ;  /* 0x00000008ff507803 */ /* 0x000fe20000000000 */
[----:B------:R-:W-:-:S03]  /*f6e0*/  IMAD.MOV.U32 R56, RZ, RZ, R12 ;  /* 0x000000ffff387224 */ /* 0x000fc600078e000c */
[----:B0-----:R-:W-:Y:S01]  /*f6f0*/  F2FP.F16.F32.PACK_AB R88, RZ, R77 ;  /* 0x0000004dff58723e */ /* 0x001fe200000000ff */
        /* <DEDUP_REMOVED lines=9> */
.L_x_2292:
        /* <DEDUP_REMOVED lines=13> */
.L_x_2294:
[----:B------:R-:W-:Y:S05]  /*f860*/  BSYNC.RECONVERGENT B2 ;  /* 0x0000000000027941 */ /* 0x000fea0003800200 */
.L_x_2293:
[----:B------:R-:W-:Y:S01]  /*f870*/  IMAD.WIDE.U32 R14, R66, -0x326172a9, RZ ;  /* 0xcd9e8d57420e7825 */ /* 0x000fe200078e00ff */
[----:B------:R-:W-:-:S03]  /*f880*/  LOP3.LUT R86, R13, R95, R65, 0x96, !PT ;  /* 0x0000005f0d567212 */ /* 0x000fc600078e9641 */
[----:B------:R-:W-:Y:S02]  /*f890*/  HFMA2 R68, -RZ, RZ, 0, 0 ;  /* 0x00000000ff447431 */ /* 0x000fe400000001ff */
[----:B------:R-:W-:Y:S01]  /*f8a0*/  VIADD R75, R65, 0x76cf5d0a ;  /* 0x76cf5d0a414b7836 */ /* 0x000fe20000000000 */
        /* <DEDUP_REMOVED lines=50> */
.L_x_2291:
[----:B------:R-:W-:Y:S05]  /*fbd0*/  BSYNC.RECONVERGENT B1 ;  /* 0x0000000000017941 */ /* 0x000fea0003800200 */
.L_x_2290:
        /* <DEDUP_REMOVED lines=24> */
.L_x_2297:
        /* <DEDUP_REMOVED lines=13> */
.L_x_2299:
[----:B------:R-:W-:Y:S05]  /*fe30*/  BSYNC.RECONVERGENT B2 ;  /* 0x0000000000027941 */ /* 0x000fea0003800200 */
.L_x_2298:
        /* <DEDUP_REMOVED lines=8> */
[----:B------:R-:W-:Y:S01]  /*fec0*/  IMAD.MOV.U32 R56, RZ, RZ, R78 ;  /* 0x000000ffff387224 */ /* 0x000fe200078e004e */
[----:B------:R-:W-:Y:S02]  /*fed0*/  LOP3.LUT R14, R63, R94, R109, 0x96, !PT ;  /* 0x0000005e3f0e7212 */ /* 0x000fe400078e966d */
[----:B------:R-:W-:Y:S01]  /*fee0*/  IADD3 R87, PT, PT, R65, 0x76cf5d0a, RZ ;  /* 0x76cf5d0a41577810 */ /* 0x000fe20007ffe0ff */
[----:B------:R-:W-:-:S04]  /*fef0*/  IMAD.WIDE.U32 R94, R15, -0x2daee0ad, RZ ;  /* 0xd2511f530f5e7825 */ /* 0x000fc800078e00ff */
[----:B------:R-:W-:Y:S01]  /*ff00*/  IMAD.WIDE.U32 R14, R14, -0x326172a9, RZ ;  /* 0xcd9e8d570e0e7825 */ /* 0x000fe200078e00ff */
[----:B------:R-:W-:-:S04]  /*ff10*/  LOP3.LUT R87, R87, R108, R95, 0x96, !PT ;  /* 0x0000006c57577212 */ /* 0x000fc800078e965f */
        /* <DEDUP_REMOVED lines=34> */
[----:B------:R-:W-:Y:S01]  /*10140*/  IADD3 R15, PT, PT, R65, -0x695add53, RZ ;  /* 0x96a522ad410f7810 */ /* 0x000fe20007ffe0ff */
[----:B------:R-:W-:Y:S01]  /*10150*/  IMAD.MOV.U32 R89, RZ, RZ, RZ ;  /* 0x000000ffff597224 */ /* 0x000fe200078e00ff */
[----:B------:R-:W-:Y:S01]  /*10160*/  LOP3.LUT R14, R21, R14, R109, 0x96, !PT ;  /* 0x0000000e150e7212 */ /* 0x000fe200078e966d */
[----:B------:R-:W-:-:S05]  /*10170*/  IMAD.WIDE.U32 R86, R87, -0x2daee0ad, RZ ;  /* 0xd2511f5357567825 */ /* 0x000fca00078e00ff */
[----:B------:R-:W-:Y:S02]  /*10180*/  LOP3.LUT R15, R15, R94, R87, 0x96, !PT ;  /* 0x0000005e0f0f7212 */ /* 0x000fe400078e9657 */
[----:B------:R-:W-:-:S07]  /*10190*/  MOV R78, R86 ;  /* 0x00000056004e7202 */ /* 0x000fce0000000f00 */
.L_x_2296:
[----:B------:R-:W-:Y:S05]  /*101a0*/  BSYNC.RECONVERGENT B1 ;  /* 0x0000000000017941 */ /* 0x000fea0003800200 */
.L_x_2295:
        /* <DEDUP_REMOVED lines=24> */
.L_x_2302:
        /* <DEDUP_REMOVED lines=13> */
.L_x_2304:
[----:B------:R-:W-:Y:S05]  /*10400*/  BSYNC.RECONVERGENT B2 ;  /* 0x0000000000027941 */ /* 0x000fea0003800200 */
.L_x_2303:
        /* <DEDUP_REMOVED lines=54> */
.L_x_2301:
[----:B------:R-:W-:Y:S05]  /*10770*/  BSYNC.RECONVERGENT B1 ;  /* 0x0000000000017941 */ /* 0x000fea0003800200 */
.L_x_2300:
        /* <DEDUP_REMOVED lines=23> */
.L_x_2307:
        /* <DEDUP_REMOVED lines=13> */
.L_x_2309:
[----:B------:R-:W-:Y:S05]  /*109c0*/  BSYNC.RECONVERGENT B2 ;  /* 0x0000000000027941 */ /* 0x000fea0003800200 */
.L_x_2308:
        /* <DEDUP_REMOVED lines=54> */
.L_x_2306:
[----:B------:R-:W-:Y:S05]  /*10d30*/  BSYNC.RECONVERGENT B1 ;  /* 0x0000000000017941 */ /* 0x000fea0003800200 */
.L_x_2305:
        /* <DEDUP_REMOVED lines=23> */
.L_x_2312:
        /* <DEDUP_REMOVED lines=13> */
.L_x_2314:
[----:B------:R-:W-:Y:S05]  /*10f80*/  BSYNC.RECONVERGENT B2 ;  /* 0x0000000000027941 */ /* 0x000fea0003800200 */
.L_x_2313:
        /* <DEDUP_REMOVED lines=54> */
.L_x_2311:
[----:B------:R-:W-:Y:S05]  /*112f0*/  BSYNC.RECONVERGENT B1 ;  /* 0x0000000000017941 */ /* 0x000fea0003800200 */
.L_x_2310:
        /* <DEDUP_REMOVED lines=23> */
.L_x_2317:
        /* <DEDUP_REMOVED lines=13> */
.L_x_2319:
[----:B------:R-:W-:Y:S05]  /*11540*/  BSYNC.RECONVERGENT B2 ;  /* 0x0000000000027941 */ /* 0x000fea0003800200 */
.L_x_2318:
[----:B------:R-:W-:Y:S01]  /*11550*/  IMAD.WIDE.U32 R14, R66, -0x326172a9, RZ ;  /* 0xcd9e8d57420e7825 */ /* 0x000fe200078e00ff */
[----:B------:R-:W-:-:S03]  /*11560*/  LOP3.LUT R56, R13, R109, R65, 0x96, !PT ;  /* 0x0000006d0d387212 */ /* 0x000fc600078e9641 */
[----:B------:R-:W-:Y:S01]  /*11570*/  HFMA2 R68, -RZ, RZ, 0, 0 ;  /* 0x00000000ff447431 */ /* 0x000fe200000001ff */
        /* <DEDUP_REMOVED lines=51> */
.L_x_2316:
[----:B------:R-:W-:Y:S05]  /*118b0*/  BSYNC.RECONVERGENT B1 ;  /* 0x0000000000017941 */ /* 0x000fea0003800200 */
.L_x_2315:
        /* <DEDUP_REMOVED lines=13> */
[----:B------:R-:W-:-:S07]  /*11990*/  PRMT R59, R92, 0x5410, R59 ;  /* 0x000054105c3b7816 */ /* 0x000fce000000003b */
.L_x_2279:
        /* <DEDUP_REMOVED lines=43> */
.L_x_2320:
[----:B------:R-:W-:Y:S01]  /*11c50*/  MOV R74, R78 ;  /* 0x0000004e004a7202 */ /* 0x000fe20000000f00 */
[----:B------:R-:W-:-:S07]  /*11c60*/  VIADD R76, R76, 0x100 ;  /* 0x000001004c4c7836 */ /* 0x000fce0000000000 */
.L_x_2197:
[----:B------:R-:W-:Y:S05]  /*11c70*/  BSYNC.RECONVERGENT B0 ;  /* 0x0000000000007941 */ /* 0x000fea0003800200 */
.L_x_2196:
        /* <DEDUP_REMOVED lines=19> */
[C---:B------:R-:W-:Y:S01]  /*11db0*/  IADD3 R115, PT, PT, R65.reuse, -0x695add53, RZ ;  /* 0x96a522ad41737810 */ /* 0x040fe20007ffe0ff */
[C---:B------:R-:W-:Y:S01]  /*11dc0*/  VIADD R104, R65.reuse, 0x32370b8f ;  /* 0x32370b8f41687836 */ /* 0x040fe20000000000 */
[C---:B------:R-:W-:Y:S01]  /*11dd0*/  IADD3 R102, PT, PT, R65.reuse, 0x76cf5d0a, RZ ;  /* 0x76cf5d0a41667810 */ /* 0x040fe20007ffe0ff */
[C---:B------:R-:W-:Y:S01]  /*11de0*/  VIADD R100, R65.reuse, 0xed9eba14 ;  /* 0xed9eba1441647836 */ /* 0x040fe20000000000 */
[----:B------:R-:W-:Y:S01]  /*11df0*/  IADD3 R113, PT, PT, R65, -0x24c28bd8, RZ ;  /* 0xdb3d742841717810 */ /* 0x000fe20007ffe0ff */
[C---:B------:R-:W-:Y:S01]  /*11e00*/  VIADD R98, R64.reuse, 0xb54cda56 ;  /* 0xb54cda5640627836 */ /* 0x040fe20000000000 */
[----:B------:R-:W-:Y:S01]  /*11e10*/  IADD3 R96, PT, PT, R64, 0x78dde6e4, RZ ;  /* 0x78dde6e440607810 */ /* 0x000fe20007ffe0ff */
[----:B------:R-:W-:Y:S01]  /*11e20*/  IMAD.MOV.U32 R2, RZ, RZ, 0x2 ;  /* 0x00000002ff027424 */ /* 0x000fe200078e00ff */
[----:B------:R-:W-:Y:S01]  /*11e30*/  MOV R0, R12 ;  /* 0x0000000c00007202 */ /* 0x000fe20000000f00 */
[----:B0-----:R-:W-:-:S02]  /*11e40*/  IMAD.MOV.U32 R90, RZ, RZ, R74 ;  /* 0x000000ffff5a7224 */ /* 0x001fc400078e004a */
[----:B------:R-:W-:Y:S05]  /*11e50*/  @!P3 BRA `(.L_x_2325) ;  /* 0x000000040018b947 */ /* 0x000fea0003800000 */
[----:B------:R-:W-:-:S13]  /*11e60*/  ISETP.NE.AND P3, PT, R68, 0x3, PT ;  /* 0x000000034400780c */ /* 0x000fda0003f65270 */
[----:B------:R-:W-:Y:S05]  /*11e70*/  @!P3 BRA `(.L_x_2326) ;  /* 0x000000000020b947 */ /* 0x000fea0003800000 */
[----:B------:R-:W-:-:S13]  /*11e80*/  ISETP.NE.AND P3, PT, R68, 0x2, PT ;  /* 0x000000024400780c */ /* 0x000fda0003f65270 */
[----:B------:R-:W-:Y:S01]  /*11e90*/  @!P3 MOV R2, 0x3 ;  /* 0x000000030002b802 */ /* 0x000fe20000000f00 */
[----:B------:R-:W-:Y:S01]  /*11ea0*/  @!P3 IMAD.MOV.U32 R90, RZ, RZ, R74 ;  /* 0x000000ffff5ab224 */ /* 0x000fe200078e004a */
[----:B------:R-:W-:Y:S01]  /*11eb0*/  @!P3 MOV R0, R15 ;  /* 0x0000000f0000b202 */ /* 0x000fe20000000f00 */
[----:B------:R-:W-:Y:S01]  /*11ec0*/  @P3 VIADD R2, R68, 0x1 ;  /* 0x0000000144023836 */ /* 0x000fe20000000000 */
[----:B------:R-:W-:Y:S01]  /*11ed0*/  @P3 MOV R90, R74 ;  /* 0x0000004a005a3202 */ /* 0x000fe20000000f00 */
[----:B------:R-:W-:Y:S01]  /*11ee0*/  @P3 IMAD.MOV.U32 R0, RZ, RZ, R14 ;  /* 0x000000ffff003224 */ /* 0x000fe200078e000e */
[----:B------:R-:W-:Y:S06]  /*11ef0*/  BRA `(.L_x_2325) ;  /* 0x0000000000f07947 */ /* 0x000fec0003800000 */
.L_x_2326:
        /* <DEDUP_REMOVED lines=13> */
.L_x_2328:
[----:B------:R-:W-:Y:S05]  /*11fd0*/  BSYNC.RECONVERGENT B2 ;  /* 0x0000000000027941 */ /* 0x000fea0003800200 */
.L_x_2327:
        /* <DEDUP_REMOVED lines=45> */
[----:B------:R-:W-:-:S07]  /*122b0*/  IMAD.MOV.U32 R2, RZ, RZ, RZ ;  /* 0x000000ffff027224 */ /* 0x000fce00078e00ff */
.L_x_2325:
[----:B------:R-:W-:Y:S05]  /*122c0*/  BSYNC.RECONVERGENT B1 ;  /* 0x0000000000017941 */ /* 0x000fea0003800200 */
.L_x_2324:
        /* <DEDUP_REMOVED lines=8> */
[----:B------:R-:W-:Y:S01]  /*12350*/  FFMA.FTZ R3, R3, R108, 1.1641532182693481445e-10 ;  /* 0x2f00000003037423 */ /* 0x000fe2000001006c */
[----:B0-----:R-:W-:-:S04]  /*12360*/  FMUL.FTZ R0, R7, R114 ;  /* 0x0000007207007220 */ /* 0x001fc80000410000 */
[----:B-1----:R-:W-:Y:S02]  /*12370*/  FSETP.GTU.FTZ.AND P4, PT, R3, R112, PT ;  /* 0x000000700300720b */ /* 0x002fe40003f9c000 */
        /* <DEDUP_REMOVED lines=13> */
.L_x_2331:
        /* <DEDUP_REMOVED lines=13> */
.L_x_2333:
[----:B------:R-:W-:Y:S05]  /*12520*/  BSYNC.RECONVERGENT B2 ;  /* 0x0000000000027941 */ /* 0x000fea0003800200 */
.L_x_2332:
[----:B------:R-:W-:Y:S01]  /*12530*/  IMAD.WIDE.U32 R6, R66, -0x326172a9, RZ ;  /* 0xcd9e8d5742067825 */ /* 0x000fe200078e00ff */
[----:B------:R-:W-:-:S03]  /*12540*/  LOP3.LUT R2, R13, R15, R65, 0x96, !PT ;  /* 0x0000000f0d027212 */ /* 0x000fc600078e9641 */
[----:B------:R-:W-:Y:S01]  /*12550*/  IMAD.MOV.U32 R4, RZ, RZ, RZ ;  /* 0x000000ffff047224 */ /* 0x000fe200078e00ff */
        /* <DEDUP_REMOVED lines=44> */
.L_x_2330:
[----:B------:R-:W-:Y:S05]  /*12820*/  BSYNC.RECONVERGENT B1 ;  /* 0x0000000000017941 */ /* 0x000fea0003800200 */
.L_x_2329:
[----:B------:R-:W-:Y:S01]  /*12830*/  I2FP.F32.U32 R3, R3 ;  /* 0x0000000300037245 */ /* 0x000fe20000201000 */
[----:B------:R-:W-:Y:S01]  /*12840*/  HADD2.F32 R7, -RZ, R28.H0_H0 ;  /* 0x2000001cff077230 */ /* 0x000fe20000004100 */
[----:B------:R-:W-:Y:S01]  /*12850*/  BSSY.RECONVERGENT B1, `(.L_x_2334) ;  /* 0x0000054000017945 */ /* 0x000fe20003800200 */
[----:B------:R-:W-:Y:S02]  /*12860*/  IMAD.MOV.U32 R6, RZ, RZ, 0x2 ;  /* 0x00000002ff067424 */ /* 0x000fe400078e00ff */
[----:B------:R-:W-:Y:S01]  /*12870*/  FFMA.FTZ R3, R3, R108, 1.1641532182693481445e-10 ;  /* 0x2f00000003037423 */ /* 0x000fe2000001006c */
[----:B------:R-:W-:-:S04]  /*12880*/  FMUL.FTZ R7, R7, R114 ;  /* 0x0000007207077220 */ /* 0x000fc80000410000 */
[----:B------:R-:W-:-:S04]  /*12890*/  FSETP.GTU.FTZ.AND P3, PT, R3, R112, PT ;  /* 0x000000700300720b */ /* 0x000fc80003f7c000 */
[----:B------:R-:W-:Y:S01]  /*128a0*/  FSEL R3, R7, RZ, !P3 ;  /* 0x000000ff07037208 */ /* 0x000fe20005800000 */
[----:B------:R-:W-:Y:S01]  /*128b0*/  @P2 HADD2.F32 R7, -RZ, R24.H0_H0 ;  /* 0x20000018ff072230 */ /* 0x000fe20000004100 */
[----:B------:R-:W-:Y:S02]  /*128c0*/  SEL R9, RZ, 0x1, P3 ;  /* 0x00000001ff097807 */ /* 0x000fe40001800000 */
[----:B------:R-:W-:Y:S01]  /*128d0*/  ISETP.NE.AND P3, PT, R4, 0x1, PT ;  /* 0x000000010400780c */ /* 0x000fe20003f65270 */
[----:B------:R-:W-:-:S04]  /*128e0*/  FADD.FTZ R0, R0, R3 ;  /* 0x0000000300007221 */ /* 0x000fc80000010000 */
[----:B------:R-:W-:Y:S01]  /*128f0*/  @P2 FADD.FTZ R3, R7, R0 ;  /* 0x0000000007032221 */ /* 0x000fe20000010000 */
[----:B------:R-:W-:Y:S02]  /*12900*/  @!P2 MOV R3, R0 ;  /* 0x000000000003a202 */ /* 0x000fe40000000f00 */
[----:B------:R-:W-:Y:S02]  /*12910*/  MOV R0, R12 ;  /* 0x0000000c00007202 */ /* 0x000fe40000000f00 */
        /* <DEDUP_REMOVED lines=10> */
.L_x_2336:
        /* <DEDUP_REMOVED lines=13> */
.L_x_2338:
[----:B------:R-:W-:Y:S05]  /*12a90*/  BSYNC.RECONVERGENT B2 ;  /* 0x0000000000027941 */ /* 0x000fea0003800200 */
.L_x_2337:
        /* <DEDUP_REMOVED lines=44> */
[----:B------:R-:W-:Y:S01]  /*12d60*/  MOV R90, R6 ;  /* 0x00000006005a7202 */ /* 0x000fe20000000f00 */
[----:B------:R-:W-:Y:S01]  /*12d70*/  IMAD.MOV.U32 R6, RZ, RZ, RZ ;  /* 0x000000ffff067224 */ /* 0x000fe200078e00ff */
[----:B------:R-:W-:-:S07]  /*12d80*/  LOP3.LUT R15, R115, R68, R7, 0x96, !PT ;  /* 0x00000044730f7212 */ /* 0x000fce00078e9607 */
.L_x_2335:
[----:B------:R-:W-:Y:S05]  /*12d90*/  BSYNC.RECONVERGENT B1 ;  /* 0x0000000000017941 */ /* 0x000fea0003800200 */
.L_x_2334:
        /* <DEDUP_REMOVED lines=21> */
.L_x_2341:
        /* <DEDUP_REMOVED lines=13> */
.L_x_2343:
[----:B------:R-:W-:Y:S05]  /*12fc0*/  BSYNC.RECONVERGENT B2 ;  /* 0x0000000000027941 */ /* 0x000fea0003800200 */
.L_x_2342:
[----:B------:R-:W-:Y:S01]  /*12fd0*/  IMAD.WIDE.U32 R14, R66, -0x326172a9, RZ ;  /* 0xcd9e8d57420e7825 */ /* 0x000fe200078e00ff */
[----:B------:R-:W-:-:S03]  /*12fe0*/  LOP3.LUT R6, R13, R69, R65, 0x96, !PT ;  /* 0x000000450d067212 */ /* 0x000fc600078e9641 */
[----:B------:R-:W-:Y:S01]  /*12ff0*/  HFMA2 R4, -RZ, RZ, 0, 0 ;  /* 0x00000000ff047431 */ /* 0x000fe200000001ff */
        /* <DEDUP_REMOVED lines=44> */
.L_x_2340:
[----:B------:R-:W-:Y:S05]  /*132c0*/  BSYNC.RECONVERGENT B1 ;  /* 0x0000000000017941 */ /* 0x000fea0003800200 */
.L_x_2339:
[----:B------:R-:W-:Y:S01]  /*132d0*/  I2FP.F32.U32 R7, R2 ;  /* 0x0000000200077245 */ /* 0x000fe20000201000 */
[----:B------:R-:W-:Y:S01]  /*132e0*/  HADD2.F32 R69, -RZ, R28.H1_H1 ;  /* 0x3000001cff457230 */ /* 0x000fe20000004100 */
[----:B------:R-:W-:Y:S01]  /*132f0*/  BSSY.RECONVERGENT B1, `(.L_x_2344) ;  /* 0x0000054000017945 */ /* 0x000fe20003800200 */
[----:B------:R-:W-:Y:S01]  /*13300*/  @P2 HADD2.F32 R73, -RZ, R24.H1_H1 ;  /* 0x30000018ff492230 */ /* 0x000fe20000004100 */
[----:B------:R-:W-:Y:S01]  /*13310*/  MOV R6, 0x2 ;  /* 0x0000000200067802 */ /* 0x000fe20000000f00 */
        /* <DEDUP_REMOVED lines=20> */
.L_x_2346:
        /* <DEDUP_REMOVED lines=13> */
.L_x_2348:
[----:B------:R-:W-:Y:S05]  /*13530*/  BSYNC.RECONVERGENT B2 ;  /* 0x0000000000027941 */ /* 0x000fea0003800200 */
.L_x_2347:
        /* <DEDUP_REMOVED lines=44> */
[----:B------:R-:W-:Y:S02]  /*13800*/  HFMA2 R6, -RZ, RZ, 0, 0 ;  /* 0x00000000ff067431 */ /* 0x000fe400000001ff */
[----:B------:R-:W-:Y:S01]  /*13810*/  IMAD.MOV.U32 R12, RZ, RZ, R110 ;  /* 0x000000ffff0c7224 */ /* 0x000fe200078e006e */
[----:B------:R-:W-:-:S07]  /*13820*/  LOP3.LUT R15, R115, R68, R7, 0x96, !PT ;  /* 0x00000044730f7212 */ /* 0x000fce00078e9607 */
.L_x_2345:
[----:B------:R-:W-:Y:S05]  /*13830*/  BSYNC.RECONVERGENT B1 ;  /* 0x0000000000017941 */ /* 0x000fea0003800200 */
.L_x_2344:
[----:B------:R-:W-:Y:S01]  /*13840*/  I2FP.F32.U32 R7, R0 ;  /* 0x0000000000077245 */ /* 0x000fe20000201000 */
[----:B------:R-:W-:Y:S01]  /*13850*/  HADD2.F32 R69, -RZ, R57.H0_H0 ;  /* 0x20000039ff457230 */ /* 0x000fe20000004100 */
        /* <DEDUP_REMOVED lines=19> */
.L_x_2351:
        /* <DEDUP_REMOVED lines=13> */
.L_x_2353:
[----:B------:R-:W-:Y:S05]  /*13a60*/  BSYNC.RECONVERGENT B2 ;  /* 0x0000000000027941 */ /* 0x000fea0003800200 */
.L_x_2352:
        /* <DEDUP_REMOVED lines=45> */
[----:B------:R-:W-:Y:S02]  /*13d40*/  LOP3.LUT R15, R115, R68, R7, 0x96, !PT ;  /* 0x00000044730f7212 */ /* 0x000fe400078e9607 */
[----:B------:R-:W-:-:S07]  /*13d50*/  MOV R90, R6 ;  /* 0x00000006005a7202 */ /* 0x000fce0000000f00 */
.L_x_2350:
[----:B------:R-:W-:Y:S05]  /*13d60*/  BSYNC.RECONVERGENT B1 ;  /* 0x0000000000017941 */ /* 0x000fea0003800200 */
.L_x_2349:
        /* <DEDUP_REMOVED lines=25> */
.L_x_2356:
        /* <DEDUP_REMOVED lines=13> */
.L_x_2358:
[----:B------:R-:W-:Y:S05]  /*13fd0*/  BSYNC.RECONVERGENT B2 ;  /* 0x0000000000027941 */ /* 0x000fea0003800200 */
.L_x_2357:
        /* <DEDUP_REMOVED lines=47> */
.L_x_2355:
[----:B------:R-:W-:Y:S05]  /*142d0*/  BSYNC.RECONVERGENT B1 ;  /* 0x0000000000017941 */ /* 0x000fea0003800200 */
.L_x_2354:
        /* <DEDUP_REMOVED lines=21> */
.L_x_2361:
        /* <DEDUP_REMOVED lines=13> */
.L_x_2363:
[----:B------:R-:W-:Y:S05]  /*14500*/  BSYNC.RECONVERGENT B2 ;  /* 0x0000000000027941 */ /* 0x000fea0003800200 */
.L_x_2362:
        /* <DEDUP_REMOVED lines=47> */
.L_x_2360:
[----:B------:R-:W-:Y:S05]  /*14800*/  BSYNC.RECONVERGENT B1 ;  /* 0x0000000000017941 */ /* 0x000fea0003800200 */
.L_x_2359:
        /* <DEDUP_REMOVED lines=25> */
.L_x_2366:
        /* <DEDUP_REMOVED lines=13> */
.L_x_2368:
[----:B------:R-:W-:Y:S05]  /*14a70*/  BSYNC.RECONVERGENT B2 ;  /* 0x0000000000027941 */ /* 0x000fea0003800200 */
.L_x_2367:
        /* <DEDUP_REMOVED lines=47> */
.L_x_2365:
[----:B------:R-:W-:Y:S05]  /*14d70*/  BSYNC.RECONVERGENT B1 ;  /* 0x0000000000017941 */ /* 0x000fea0003800200 */
.L_x_2364:
        /* <DEDUP_REMOVED lines=21> */
.L_x_2371:
        /* <DEDUP_REMOVED lines=13> */
.L_x_2373:
[----:B------:R-:W-:Y:S05]  /*14fa0*/  BSYNC.RECONVERGENT B2 ;  /* 0x0000000000027941 */ /* 0x000fea0003800200 */
.L_x_2372:
        /* <DEDUP_REMOVED lines=45> */
[----:B------:R-:W-:Y:S01]  /*15280*/  IMAD.MOV.U32 R68, RZ, RZ, RZ ;  /* 0x000000ffff447224 */ /* 0x000fe200078e00ff */
[----:B------:R-:W-:-:S07]  /*15290*/  MOV R90, R56 ;  /* 0x00000038005a7202 */ /* 0x000fce0000000f00 */
.L_x_2370:
[----:B------:R-:W-:Y:S05]  /*152a0*/  BSYNC.RECONVERGENT B1 ;  /* 0x0000000000017941 */ /* 0x000fea0003800200 */
.L_x_2369:
        /* <DEDUP_REMOVED lines=25> */
.L_x_2376:
        /* <DEDUP_REMOVED lines=13> */
.L_x_2378:
[----:B------:R-:W-:Y:S05]  /*15510*/  BSYNC.RECONVERGENT B2 ;  /* 0x0000000000027941 */ /* 0x000fea0003800200 */
.L_x_2377:
        /* <DEDUP_REMOVED lines=47> */
.L_x_2375:
[----:B------:R-:W-:Y:S05]  /*15810*/  BSYNC.RECONVERGENT B1 ;  /* 0x0000000000017941 */ /* 0x000fea0003800200 */
.L_x_2374:
        /* <DEDUP_REMOVED lines=20> */
.L_x_2381:
        /* <DEDUP_REMOVED lines=13> */
.L_x_2383:
[----:B------:R-:W-:Y:S05]  /*15a30*/  BSYNC.RECONVERGENT B2 ;  /* 0x0000000000027941 */ /* 0x000fea0003800200 */
.L_x_2382:
        /* <DEDUP_REMOVED lines=45> */
[----:B------:R-:W-:Y:S02]  /*15d10*/  HFMA2 R68, -RZ, RZ, 0, 0 ;  /* 0x00000000ff447431 */ /* 0x000fe400000001ff */
[----:B------:R-:W-:-:S07]  /*15d20*/  IMAD.MOV.U32 R90, RZ, RZ, R56 ;  /* 0x000000ffff5a7224 */ /* 0x000fce00078e0038 */
.L_x_2380:
[----:B------:R-:W-:Y:S05]  /*15d30*/  BSYNC.RECONVERGENT B1 ;  /* 0x0000000000017941 */ /* 0x000fea0003800200 */
.L_x_2379:
        /* <DEDUP_REMOVED lines=25> */
.L_x_2386:
        /* <DEDUP_REMOVED lines=13> */
.L_x_2388:
[----:B------:R-:W-:Y:S05]  /*15fa0*/  BSYNC.RECONVERGENT B2 ;  /* 0x0000000000027941 */ /* 0x000fea0003800200 */
.L_x_2387:
        /* <DEDUP_REMOVED lines=47> */
.L_x_2385:
[----:B------:R-:W-:Y:S05]  /*162a0*/  BSYNC.RECONVERGENT B1 ;  /* 0x0000000000017941 */ /* 0x000fea0003800200 */
.L_x_2384:
        /* <DEDUP_REMOVED lines=20> */
.L_x_2391:
        /* <DEDUP_REMOVED lines=13> */
.L_x_2393:
[----:B------:R-:W-:Y:S05]  /*164c0*/  BSYNC.RECONVERGENT B2 ;  /* 0x0000000000027941 */ /* 0x000fea0003800200 */
.L_x_2392:
        /* <DEDUP_REMOVED lines=41> */
[----:B------:R-:W-:Y:S02]  /*16760*/  MOV R12, R110 ;  /* 0x0000006e000c7202 */ /* 0x000fe40000000f00 */
[----:B------:R-:W-:Y:S01]  /*16770*/  LOP3.LUT R14, R21, R14, R111, 0x96, !PT ;  /* 0x0000000e150e7212 */ /* 0x000fe200078e966f */
[----:B------:R-:W-:Y:S01]  /*16780*/  IMAD.MOV.U32 R110, RZ, RZ, RZ ;  /* 0x000000ffff6e7224 */ /* 0x000fe200078e00ff */
[----:B------:R-:W-:Y:S01]  /*16790*/  LOP3.LUT R15, R115, R68, R57, 0x96, !PT ;  /* 0x00000044730f7212 */ /* 0x000fe200078e9639 */
[----:B------:R-:W-:Y:S01]  /*167a0*/  IMAD.MOV.U32 R68, RZ, RZ, R90 ;  /* 0x000000ffff447224 */ /* 0x000fe200078e005a */
[----:B------:R-:W-:-:S07]  /*167b0*/  MOV R90, R56 ;  /* 0x00000038005a7202 */ /* 0x000fce0000000f00 */
.L_x_2390:
[----:B------:R-:W-:Y:S05]  /*167c0*/  BSYNC.RECONVERGENT B1 ;  /* 0x0000000000017941 */ /* 0x000fea0003800200 */
.L_x_2389:
        /* <DEDUP_REMOVED lines=26> */
.L_x_2396:
        /* <DEDUP_REMOVED lines=13> */
.L_x_2398:
[----:B------:R-:W-:Y:S05]  /*16a40*/  BSYNC.RECONVERGENT B2 ;  /* 0x0000000000027941 */ /* 0x000fea0003800200 */
.L_x_2397:
        /* <DEDUP_REMOVED lines=47> */
.L_x_2395:
[----:B------:R-:W-:Y:S05]  /*16d40*/  BSYNC.RECONVERGENT B1 ;  /* 0x0000000000017941 */ /* 0x000fea0003800200 */
.L_x_2394:
        /* <DEDUP_REMOVED lines=20> */
.L_x_2401:
        /* <DEDUP_REMOVED lines=15> */
.L_x_2403:
[----:B------:R-:W-:Y:S05]  /*16f80*/  BSYNC.RECONVERGENT B2 ;  /* 0x0000000000027941 */ /* 0x000fea0003800200 */
.L_x_2402:
        /* <DEDUP_REMOVED lines=44> */
[----:B------:R-:W-:Y:S01]  /*17250*/  MOV R56, R90 ;  /* 0x0000005a00387202 */ /* 0x000fe20000000f00 */
[----:B------:R-:W-:Y:S02]  /*17260*/  IMAD.MOV.U32 R90, RZ, RZ, R68 ;  /* 0x000000ffff5a7224 */ /* 0x000fe400078e0044 */
[----:B------:R-:W-:-:S07]  /*17270*/  HFMA2 R68, -RZ, RZ, 0, 0 ;  /* 0x00000000ff447431 */ /* 0x000fce00000001ff */
.L_x_2400:
[----:B------:R-:W-:Y:S05]  /*17280*/  BSYNC.RECONVERGENT B1 ;  /* 0x0000000000017941 */ /* 0x000fea0003800200 */
.L_x_2399:
        /* <DEDUP_REMOVED lines=9> */
[----:B------:R-:W-:Y:S02]  /*17320*/  SEL R69, RZ, 0x1, P6 ;  /* 0x00000001ff457807 */ /* 0x000fe40003000000 */
[----:B------:R-:W-:Y:S01]  /*17330*/  MOV R74, R90 ;  /* 0x0000005a004a7202 */ /* 0x000fe20000000f00 */
[----:B------:R-:W-:Y:S01]  /*17340*/  FADD.FTZ R59, R59, R56 ;  /* 0x000000383b3b7221 */ /* 0x000fe20000010000 */
[----:B------:R-:W-:-:S03]  /*17350*/  PRMT R56, R84, 0x5410, R92 ;  /* 0x0000541054387816 */ /* 0x000fc6000000005c */
[--C-:B------:R-:W-:Y:S01]  /*17360*/  @P2 FADD.FTZ R111, R96, R59.reuse ;  /* 0x0000003b606f2221 */ /* 0x100fe20000010000 */
[----:B------:R-:W-:-:S05]  /*17370*/  @!P2 IMAD.MOV.U32 R111, RZ, RZ, R59 ;  /* 0x000000ffff6fa224 */ /* 0x000fca00078e003b */
[----:B------:R-:W-:-:S04]  /*17380*/  F2FP.F16.F32.PACK_AB R59, RZ, R111 ;  /* 0x0000006fff3b723e */ /* 0x000fc800000000ff */
[----:B------:R-:W-:Y:S01]  /*17390*/  PRMT R59, R94, 0x5410, R59 ;  /* 0x000054105e3b7816 */ /* 0x000fe2000000003b */
[----:B------:R-:W-:Y:S06]  /*173a0*/  BRA `(.L_x_2404) ;  /* 0x0000002c00bc7947 */ /* 0x000fec0003800000 */
.L_x_2323:
        /* <DEDUP_REMOVED lines=16> */
.L_x_2407:
        /* <DEDUP_REMOVED lines=13> */
.L_x_2409:
[----:B------:R-:W-:Y:S05]  /*17580*/  BSYNC.RECONVERGENT B2 ;  /* 0x0000000000027941 */ /* 0x000fea0003800200 */
.L_x_2408:
        /* <DEDUP_REMOVED lines=53> */
.L_x_2406:
[----:B------:R-:W-:Y:S05]  /*178e0*/  BSYNC.RECONVERGENT B1 ;  /* 0x0000000000017941 */ /* 0x000fea0003800200 */
.L_x_2405:
        /* <DEDUP_REMOVED lines=11> */
[----:B-1----:R-:W-:-:S04]  /*179a0*/  FSETP.GTU.FTZ.AND P4, PT, R3, R102, PT ;  /* 0x000000660300720b */ /* 0x002fc80003f9c000 */
[----:B------:R-:W-:Y:S02]  /*179b0*/  FSEL R3, R71, RZ, !P4 ;  /* 0x000000ff47037208 */ /* 0x000fe40006000000 */
[----:B------:R-:W-:-:S03]  /*179c0*/  PLOP3.LUT P4, PT, P4, PT, PT, 0x8, 0x80 ;  /* 0x000000000080781c */ /* 0x000fc6000278e170 */
[----:B------:R-:W-:Y:S01]  /*179d0*/  @P2 FADD.FTZ R3, R68, R3 ;  /* 0x0000000344032221 */ /* 0x000fe20000010000 */
[----:B------:R-:W-:Y:S01]  /*179e0*/  P2R R78, PR, RZ, 0x10 ;  /* 0x00000010ff4e7803 */ /* 0x000fe20000000000 */
        /* <DEDUP_REMOVED lines=11> */
.L_x_2412:
        /* <DEDUP_REMOVED lines=13> */
.L_x_2414:
[----:B------:R-:W-:Y:S05]  /*17b70*/  BSYNC.RECONVERGENT B2 ;  /* 0x0000000000027941 */ /* 0x000fea0003800200 */
.L_x_2413:
[----:B------:R-:W-:Y:S01]  /*17b80*/  IMAD.WIDE.U32 R14, R66, -0x326172a9, RZ ;  /* 0xcd9e8d57420e7825 */ /* 0x000fe200078e00ff */
[----:B------:R-:W-:Y:S02]  /*17b90*/  LOP3.LUT R90, R13, R111, R65, 0x96, !PT ;  /* 0x0000006f0d5a7212 */ /* 0x000fe400078e9641 */
[C---:B------:R-:W-:Y:S01]  /*17ba0*/  IADD3 R71, PT, PT, R65.reuse, 0x76cf5d0a, RZ ;  /* 0x76cf5d0a41477810 */ /* 0x040fe20007ffe0ff */
[----:B------:R-:W-:Y:S01]  /*17bb0*/  IMAD.MOV.U32 R68, RZ, RZ, R92 ;  /* 0x000000ffff447224 */ /* 0x000fe200078e005c */
[----:B------:R-:W-:Y:S01]  /*17bc0*/  LOP3.LUT R112, R18, R15, R64, 0x96, !PT ;  /* 0x0000000f12707212 */ /* 0x000fe200078e9640 */
[----:B------:R-:W-:Y:S01]  /*17bd0*/  IMAD.WIDE.U32 R90, R90, -0x326172a9, RZ ;  /* 0xcd9e8d575a5a7825 */ /* 0x000fe200078e00ff */
[----:B------:R-:W-:-:S03]  /*17be0*/  IADD3 R73, PT, PT, R65, -0x126145ec, RZ ;  /* 0xed9eba1441497810 */ /* 0x000fc60007ffe0ff */
        /* <DEDUP_REMOVED lines=47> */
.L_x_2411:
[----:B------:R-:W-:Y:S05]  /*17ee0*/  BSYNC.RECONVERGENT B1 ;  /* 0x0000000000017941 */ /* 0x000fea0003800200 */
.L_x_2410:
        /* <DEDUP_REMOVED lines=24> */
.L_x_2417:
        /* <DEDUP_REMOVED lines=13> */
.L_x_2419:
[----:B------:R-:W-:Y:S05]  /*18140*/  BSYNC.RECONVERGENT B2 ;  /* 0x0000000000027941 */ /* 0x000fea0003800200 */
.L_x_2418:
        /* <DEDUP_REMOVED lines=54> */
.L_x_2416:
[----:B------:R-:W-:Y:S05]  /*184b0*/  BSYNC.RECONVERGENT B1 ;  /* 0x0000000000017941 */ /* 0x000fea0003800200 */
.L_x_2415:
        /* <DEDUP_REMOVED lines=24> */
.L_x_2422:
        /* <DEDUP_REMOVED lines=13> */
.L_x_2424:
[----:B------:R-:W-:Y:S05]  /*18710*/  BSYNC.RECONVERGENT B2 ;  /* 0x0000000000027941 */ /* 0x000fea0003800200 */
.L_x_2423:
        /* <DEDUP_REMOVED lines=54> */
.L_x_2421:
[----:B------:R-:W-:Y:S05]  /*18a80*/  BSYNC.RECONVERGENT B1 ;  /* 0x0000000000017941 */ /* 0x000fea0003800200 */
.L_x_2420:
        /* <DEDUP_REMOVED lines=8> */
[----:B------:R-:W-:Y:S01]  /*18b10*/  FSEL R91, R57, RZ, !P3 ;  /* 0x000000ff395b7208 */ /* 0x000fe20005800000 */
[----:B------:R-:W-:Y:S01]  /*18b20*/  IMAD.MOV.U32 R57, RZ, RZ, R12 ;  /* 0x000000ffff397224 */ /* 0x000fe200078e000c */
        /* <DEDUP_REMOVED lines=14> */
.L_x_2427:
        /* <DEDUP_REMOVED lines=13> */
.L_x_2429:
[----:B------:R-:W-:Y:S05]  /*18ce0*/  BSYNC.RECONVERGENT B2 ;  /* 0x0000000000027941 */ /* 0x000fea0003800200 */
.L_x_2428:
        /* <DEDUP_REMOVED lines=54> */
.L_x_2426:
[----:B------:R-:W-:Y:S05]  /*19050*/  BSYNC.RECONVERGENT B1 ;  /* 0x0000000000017941 */ /* 0x000fea0003800200 */
.L_x_2425:
        /* <DEDUP_REMOVED lines=24> */
.L_x_2432:
        /* <DEDUP_REMOVED lines=13> */
.L_x_2434:
[----:B------:R-:W-:Y:S05]  /*192b0*/  BSYNC.RECONVERGENT B2 ;  /* 0x0000000000027941 */ /* 0x000fea0003800200 */
.L_x_2433:
        /* <DEDUP_REMOVED lines=54> */
.L_x_2431:
[----:B------:R-:W-:Y:S05]  /*19620*/  BSYNC.RECONVERGENT B1 ;  /* 0x0000000000017941 */ /* 0x000fea0003800200 */
.L_x_2430:
        /* <DEDUP_REMOVED lines=23> */
.L_x_2437:
        /* <DEDUP_REMOVED lines=13> */
.L_x_2439:
[----:B------:R-:W-:Y:S05]  /*19870*/  BSYNC.RECONVERGENT B2 ;  /* 0x0000000000027941 */ /* 0x000fea0003800200 */
.L_x_2438:
        /* <DEDUP_REMOVED lines=54> */
.L_x_2436:
[----:B------:R-:W-:Y:S05]  /*19be0*/  BSYNC.RECONVERGENT B1 ;  /* 0x0000000000017941 */ /* 0x000fea0003800200 */
.L_x_2435:
        /* <DEDUP_REMOVED lines=23> */
.L_x_2442:
        /* <DEDUP_REMOVED lines=13> */
.L_x_2444:
[----:B------:R-:W-:Y:S05]  /*19e30*/  BSYNC.RECONVERGENT B2 ;  /* 0x0000000000027941 */ /* 0x000fea0003800200 */
.L_x_2443:
[----:B------:R-:W-:Y:S01]  /*19e40*/  IMAD.WIDE.U32 R14, R66, -0x326172a9, RZ ;  /* 0xcd9e8d57420e7825 */ /* 0x000fe200078e00ff */
[----:B------:R-:W-:-:S03]  /*19e50*/  LOP3.LUT R56, R13, R111, R65, 0x96, !PT ;  /* 0x0000006f0d387212 */ /* 0x000fc600078e9641 */
        /* <DEDUP_REMOVED lines=48> */
[----:B------:R-:W-:Y:S01]  /*1a160*/  IMAD.MOV.U32 R57, RZ, RZ, R92 ;  /* 0x000000ffff397224 */ /* 0x000fe200078e005c */
[----:B------:R-:W-:Y:S02]  /*1a170*/  LOP3.LUT R14, R21, R14, R113, 0x96, !PT ;  /* 0x0000000e150e7212 */ /* 0x000fe400078e9671 */
[----:B------:R-:W-:Y:S02]  /*1a180*/  MOV R12, R112 ;  /* 0x00000070000c7202 */ /* 0x000fe40000000f00 */
[----:B------:R-:W-:-:S07]  /*1a190*/  MOV R92, R56 ;  /* 0x00000038005c7202 */ /* 0x000fce0000000f00 */
.L_x_2441:
[----:B------:R-:W-:Y:S05]  /*1a1a0*/  BSYNC.RECONVERGENT B1 ;  /* 0x0000000000017941 */ /* 0x000fea0003800200 */
.L_x_2440:
[----:B------:R-:W-:Y:S01]  /*1a1b0*/  I2FP.F32.U32 R57, R57 ;  /* 0x0000003900397245 */ /* 0x000fe20000201000 */
[----:B------:R-:W-:Y:S01]  /*1a1c0*/  HADD2.F32 R59, -RZ, R59.H1_H1 ;  /* 0x3000003bff3b7230 */ /* 0x000fe20000004100 */
[----:B------:R-:W-:Y:S01]  /*1a1d0*/  PRMT R58, R100, 0x5410, R58 ;  /* 0x00005410643a7816 */ /* 0x000fe2000000003a */
[----:B------:R-:W-:Y:S02]  /*1a1e0*/  @P2 HADD2.F32 R56, -RZ, R27.H1_H1 ;  /* 0x3000001bff382230 */ /* 0x000fe40000004100 */
[----:B------:R-:W-:Y:S01]  /*1a1f0*/  FFMA.FTZ R57, R57, R74, 1.1641532182693481445e-10 ;  /* 0x2f00000039397423 */ /* 0x000fe2000001004a */
[----:B------:R-:W-:Y:S01]  /*1a200*/  FMUL.FTZ R59, R59, R104 ;  /* 0x000000683b3b7220 */ /* 0x000fe20000410000 */
[----:B------:R-:W-:-:S03]  /*1a210*/  MOV R74, R92 ;  /* 0x0000005c004a7202 */ /* 0x000fc60000000f00 */
        /* <DEDUP_REMOVED lines=8> */
.L_x_2404:
        /* <DEDUP_REMOVED lines=44> */
.L_x_2322:
[----:B------:R-:W-:Y:S05]  /*1a560*/  BSYNC.RECONVERGENT B0 ;  /* 0x0000000000007941 */ /* 0x000fea0003800200 */
.L_x_2321:
[----:B0123--:R-:W-:Y:S01]  /*1a570*/  FADD.FTZ R56, RZ, R11 ;  /* 0x0000000bff387221 */ /* 0x00ffe20000010000 */
[C---:B------:R-:W-:Y:S01]  /*1a580*/  ISETP.GE.U32.AND P1, PT, R20.reuse, 0x100, PT ;  /* 0x000001001400780c */ /* 0x040fe20003f26070 */
[----:B------:R-:W-:Y:S01]  /*1a590*/  BSSY.RECONVERGENT B0, `(.L_x_2445) ;  /* 0x000006d000007945 */ /* 0x000fe20003800200 */
[C---:B------:R-:W-:Y:S01]  /*1a5a0*/  ISETP.GT.U32.AND P3, PT, R20.reuse, 0x1ff, PT ;  /* 0x000001ff1400780c */ /* 0x040fe20003f64070 */
        /* <DEDUP_REMOVED lines=55> */
[----:B------:R-:W-:-:S05]  /*1a920*/  FFMA.FTZ R57, R58, R58, R57 ;  /* 0x0000003a3a397223 */ /* 0x000fca0000010039 */
        /* <DEDUP_REMOVED lines=33> */
[----:B0-----:R-:W-:Y:S02]  /*1ab40*/  FADD.FTZ R78, R59, R76 ;  /* 0x0000004c3b4e7221 */ /* 0x001fe40000010000 */
[----:B------:R-:W0:Y:S03]  /*1ab50*/  S2R R76, SR_TID.X ;  /* 0x00000000004c7919 */ /* 0x000e260000002100 */
        /* <DEDUP_REMOVED lines=16> */
.L_x_2446:
[----:B------:R-:W-:Y:S05]  /*1ac60*/  BSYNC.RECONVERGENT B0 ;  /* 0x0000000000007941 */ /* 0x000fea0003800200 */
.L_x_2445:
        /* <DEDUP_REMOVED lines=12> */
.L_x_2448:
[----:B------:R-:W-:Y:S05]  /*1ad30*/  BSYNC.RECONVERGENT B0 ;  /* 0x0000000000007941 */ /* 0x000fea0003800200 */
.L_x_2447:
        /* <DEDUP_REMOVED lines=60> */
[----:B0-----:R-:W-:-:S04]  /*1b100*/  FFMA.FTZ R78, R117, UR13, R82 ;  /* 0x0000000d754e7c23 */ /* 0x001fc80008010052 */
[----:B------:R-:W-:Y:S01]  /*1b110*/  FADD.FTZ R115, R78, R115 ;  /* 0x000000734e737221 */ /* 0x000fe20000010000 */
[----:B---3--:R-:W-:Y:S01]  /*1b120*/  @!P3 IMAD.WIDE R58, R67, 0x4, R58 ;  /* 0x00000004433ab825 */ /* 0x008fe200078e023a */
[----:B------:R-:W-:-:S04]  /*1b130*/  FSEL R78, R113, RZ, !P2 ;  /* 0x000000ff714e7208 */ /* 0x000fc80005000000 */
[----:B------:R-:W0:Y:S01]  /*1b140*/  MUFU.RSQ R115, R115 ;  /* 0x0000007300737308 */ /* 0x000e220000001400 */
[----:B------:R1:W-:Y:S04]  /*1b150*/  @!P3 STG.E desc[UR6][R58.64], R113 ;  /* 0x000000713a00b986 */ /* 0x0003e8000c101906 */
[----:B0-----:R1:W-:Y:S01]  /*1b160*/  @!P3 STG.E desc[UR6][R56.64], R115 ;  /* 0x000000733800b986 */ /* 0x0013e2000c101906 */
[----:B------:R-:W-:Y:S05]  /*1b170*/  @!P1 BRA `(.L_x_2450) ;  /* 0x0000000000c09947 */ /* 0x000fea0003800000 */
[--C-:B-1----:R-:W-:Y:S01]  /*1b180*/  FADD.FTZ R56, R11, -R78.reuse ;  /* 0x8000004e0b387221 */ /* 0x102fe20000010000 */
[--C-:B------:R-:W-:Y:S01]  /*1b190*/  FADD.FTZ R58, R79, -R78.reuse ;  /* 0x8000004e4f3a7221 */ /* 0x100fe20000010000 */
        /* <DEDUP_REMOVED lines=8> */
[----:B------:R-:W-:Y:S01]  /*1b220*/  FADD.FTZ R82, R99, -R78 ;  /* 0x8000004e63527221 */ /* 0x000fe20000010000 */
[----:B------:R-:W-:Y:S02]  /*1b230*/  HADD2.F32 R119, -RZ, R54.H0_H0 ;  /* 0x20000036ff777230 */ /* 0x000fe40000004100 */
[C---:B------:R-:W-:Y:S01]  /*1b240*/  FMUL.FTZ R80, R115.reuse, R80 ;  /* 0x0000005073507220 */ /* 0x040fe20000410000 */
[----:B------:R-:W-:Y:S01]  /*1b250*/  FFMA.FTZ R57, R58, R113, R117 ;  /* 0x000000713a397223 */ /* 0x000fe20000010075 */
[----:B------:R-:W-:Y:S01]  /*1b260*/  HADD2.F32 R121, -RZ, R50.H0_H0 ;  /* 0x20000032ff797230 */ /* 0x000fe20000004100 */
[----:B------:R-:W0:Y:S01]  /*1b270*/  LDC.64 R112, c[0x0][0x428] ;  /* 0x00010a00ff707b82 */ /* 0x000e220000000a00 */
[----:B------:R-:W-:Y:S02]  /*1b280*/  HADD2.F32 R123, -RZ, R55.H0_H0 ;  /* 0x20000037ff7b7230 */ /* 0x000fe40000004100 */
[----:B------:R-:W-:Y:S01]  /*1b290*/  FMUL.FTZ R84, R115, R82 ;  /* 0x0000005273547220 */ /* 0x000fe20000410000 */
[----:B------:R-:W-:-:S02]  /*1b2a0*/  HADD2.F32 R125, -RZ, R51.H0_H0 ;  /* 0x20000033ff7d7230 */ /* 0x000fc40000004100 */
[----:B------:R-:W-:Y:S01]  /*1b2b0*/  FFMA.FTZ R82, R80, R119, R121 ;  /* 0x0000007750527223 */ /* 0x000fe20000010079 */
[--C-:B------:R-:W-:Y:S01]  /*1b2c0*/  FADD.FTZ R58, R81, -R78.reuse ;  /* 0x8000004e513a7221 */ /* 0x100fe20000010000 */
[--C-:B------:R-:W-:Y:S01]  /*1b2d0*/  FADD.FTZ R80, R85, -R78.reuse ;  /* 0x8000004e55507221 */ /* 0x100fe20000010000 */
[--C-:B------:R-:W-:Y:S01]  /*1b2e0*/  FADD.FTZ R88, R107, -R78.reuse ;  /* 0x8000004e6b587221 */ /* 0x100fe20000010000 */
[----:B------:R-:W-:Y:S01]  /*1b2f0*/  FFMA.FTZ R86, R84, R123, R125 ;  /* 0x0000007b54567223 */ /* 0x000fe2000001007d */
[----:B------:R-:W-:Y:S01]  /*1b300*/  FADD.FTZ R84, R101, -R78 ;  /* 0x8000004e65547221 */ /* 0x000fe20000010000 */
[----:B------:R-:W-:Y:S02]  /*1b310*/  HADD2.F32 R59, -RZ, R52.H1_H1 ;  /* 0x30000034ff3b7230 */ /* 0x000fe40000004100 */
[C---:B------:R-:W-:Y:S01]  /*1b320*/  FMUL.FTZ R88, R115.reuse, R88 ;  /* 0x0000005873587220 */ /* 0x040fe20000410000 */
[----:B------:R-:W-:Y:S02]  /*1b330*/  HADD2.F32 R117, -RZ, R48.H1_H1 ;  /* 0x30000030ff757230 */ /* 0x000fe40000004100 */
[----:B------:R-:W-:Y:S01]  /*1b340*/  FMUL.FTZ R84, R115, R84 ;  /* 0x0000005473547220 */ /* 0x000fe20000410000 */
[----:B------:R-:W-:-:S02]  /*1b350*/  HADD2.F32 R119, -RZ, R53.H1_H1 ;  /* 0x30000035ff777230 */ /* 0x000fc40000004100 */
[C---:B------:R-:W-:Y:S01]  /*1b360*/  FMUL.FTZ R80, R115.reuse, R80 ;  /* 0x0000005073507220 */ /* 0x040fe20000410000 */
[----:B------:R-:W-:Y:S02]  /*1b370*/  HADD2.F32 R121, -RZ, R49.H1_H1 ;  /* 0x30000031ff797230 */ /* 0x000fe40000004100 */
[----:B------:R-:W-:Y:S01]  /*1b380*/  FMUL.FTZ R58, R115, R58 ;  /* 0x0000003a733a7220 */ /* 0x000fe20000410000 */
[----:B------:R-:W-:Y:S02]  /*1b390*/  HADD2.F32 R123, -RZ, R54.H1_H1 ;  /* 0x30000036ff7b7230 */ /* 0x000fe40000004100 */
[----:B------:R-:W-:Y:S02]  /*1b3a0*/  HADD2.F32 R125, -RZ, R50.H1_H1 ;  /* 0x30000032ff7d7230 */ /* 0x000fe40000004100 */
[----:B------:R-:W-:Y:S01]  /*1b3b0*/  FFMA.FTZ R80, R80, R119, R121 ;  /* 0x0000007750507223 */ /* 0x000fe20000010079 */
[----:B------:R-:W-:Y:S02]  /*1b3c0*/  HADD2.F32 R90, -RZ, R55.H1_H1 ;  /* 0x30000037ff5a7230 */ /* 0x000fe40000004100 */
[----:B------:R-:W-:Y:S01]  /*1b3d0*/  FFMA.FTZ R117, R58, R59, R117 ;  /* 0x0000003b3a757223 */ /* 0x000fe20000010075 */
[----:B------:R-:W-:-:S02]  /*1b3e0*/  HADD2.F32 R92, -RZ, R51.H1_H1 ;  /* 0x30000033ff5c7230 */ /* 0x000fc40000004100 */
[----:B------:R-:W-:Y:S01]  /*1b3f0*/  FFMA.FTZ R123, R84, R123, R125 ;  /* 0x0000007b547b7223 */ /* 0x000fe2000001007d */
[----:B------:R-:W-:Y:S01]  /*1b400*/  F2FP.F16.F32.PACK_AB R57, R80, R57 ;  /* 0x000000395039723e */ /* 0x000fe200000000ff */
[----:B0-----:R-:W-:Y:S01]  /*1b410*/  IMAD.WIDE.U32 R112, R70, 0x10, R112 ;  /* 0x0000001046707825 */ /* 0x001fe200078e0070 */
[----:B------:R-:W-:-:S03]  /*1b420*/  F2FP.F16.F32.PACK_AB R56, R117, R56 ;  /* 0x000000387538723e */ /* 0x000fc600000000ff */
[----:B------:R-:W-:Y:S01]  /*1b430*/  FFMA.FTZ R88, R88, R90, R92 ;  /* 0x0000005a58587223 */ /* 0x000fe2000001005c */
[----:B------:R-:W-:Y:S02]  /*1b440*/  F2FP.F16.F32.PACK_AB R58, R123, R82 ;  /* 0x000000527b3a723e */ /* 0x000fe400000000ff */
[----:B------:R-:W-:Y:S02]  /*1b450*/  IADD3 R70, PT, PT, R70, 0x100, RZ ;  /* 0x0000010046467810 */ /* 0x000fe40007ffe0ff */
[----:B------:R-:W-:-:S05]  /*1b460*/  F2FP.F16.F32.PACK_AB R59, R88, R86 ;  /* 0x00000056583b723e */ /* 0x000fca00000000ff */
[----:B------:R0:W-:Y:S02]  /*1b470*/  STG.E.128 desc[UR6][R112.64], R56 ;  /* 0x0000003870007986 */ /* 0x0001e4000c101d06 */
.L_x_2450:
[----:B------:R-:W-:Y:S05]  /*1b480*/  BSYNC.RECONVERGENT B0 ;  /* 0x0000000000007941 */ /* 0x000fea0003800200 */
.L_x_2449:
[----:B------:R-:W-:Y:S01]  /*1b490*/  ISETP.NE.AND P1, PT, R72, RZ, PT ;  /* 0x000000ff4800720c */ /* 0x000fe20003f25270 */
[----:B------:R-:W-:-:S12]  /*1b4a0*/  BSSY.RECONVERGENT B0, `(.L_x_2451) ;  /* 0x0000032000007945 */ /* 0x000fd80003800200 */
[----:B------:R-:W-:Y:S05]  /*1b4b0*/  @!P1 BRA `(.L_x_2452) ;  /* 0x0000000000c09947 */ /* 0x000fea0003800000 */
[--C-:B01----:R-:W-:Y:S01]  /*1b4c0*/  FADD.FTZ R58, R75, -R78.reuse ;  /* 0x8000004e4b3a7221 */ /* 0x103fe20000010000 */
[----:B-----5:R-:W-:Y:S02]  /*1b4d0*/  HADD2.F32 R113, -RZ, R45.H0_H0 ;  /* 0x2000002dff717230 */ /* 0x020fe40000004100 */
[--C-:B------:R-:W-:Y:S01]  /*1b4e0*/  FADD.FTZ R72, R89, -R78.reuse ;  /* 0x8000004e59487221 */ /* 0x100fe20000010000 */
[----:B------:R-:W-:Y:S02]  /*1b4f0*/  HADD2.F32 R117, -RZ, R41.H0_H0 ;  /* 0x20000029ff757230 */ /* 0x000fe40000004100 */
[----:B------:R-:W-:Y:S01]  /*1b500*/  FMUL.FTZ R58, R115, R58 ;  /* 0x0000003a733a7220 */ /* 0x000fe20000410000 */
[--C-:B------:R-:W-:Y:S01]  /*1b510*/  FADD.FTZ R82, R95, -R78.reuse ;  /* 0x8000004e5f527221 */ /* 0x100fe20000010000 */
[----:B------:R-:W-:Y:S01]  /*1b520*/  FMUL.FTZ R80, R115, R72 ;  /* 0x0000004873507220 */ /* 0x000fe20000410000 */
[----:B------:R-:W-:Y:S02]  /*1b530*/  HADD2.F32 R119, -RZ, R46.H0_H0 ;  /* 0x2000002eff777230 */ /* 0x000fe40000004100 */
[----:B------:R-:W-:Y:S01]  /*1b540*/  FFMA.FTZ R72, R58, R113, R117 ;  /* 0x000000713a487223 */ /* 0x000fe20000010075 */
[----:B------:R-:W-:Y:S01]  /*1b550*/  HADD2.F32 R121, -RZ, R42.H0_H0 ;  /* 0x2000002aff797230 */ /* 0x000fe20000004100 */
[----:B------:R-:W0:Y:S01]  /*1b560*/  LDC.64 R112, c[0x0][0x428] ;  /* 0x00010a00ff707b82 */ /* 0x000e220000000a00 */
[----:B------:R-:W-:Y:S01]  /*1b570*/  FADD.FTZ R56, R5, -R78 ;  /* 0x8000004e05387221 */ /* 0x000fe20000010000 */
[----:B------:R-:W-:-:S02]  /*1b580*/  HADD2.F32 R123, -RZ, R47.H0_H0 ;  /* 0x2000002fff7b7230 */ /* 0x000fc40000004100 */
[C---:B------:R-:W-:Y:S01]  /*1b590*/  FMUL.FTZ R82, R115.reuse, R82 ;  /* 0x0000005273527220 */ /* 0x040fe20000410000 */
[----:B------:R-:W-:Y:S02]  /*1b5a0*/  HADD2.F32 R125, -RZ, R43.H0_H0 ;  /* 0x2000002bff7d7230 */ /* 0x000fe40000004100 */
[----:B------:R-:W-:Y:S01]  /*1b5b0*/  FMUL.FTZ R56, R115, R56 ;  /* 0x0000003873387220 */ /* 0x000fe20000410000 */
[----:B------:R-:W-:Y:S02]  /*1b5c0*/  HADD2.F32 R57, -RZ, R44.H0_H0 ;  /* 0x2000002cff397230 */ /* 0x000fe40000004100 */
[----:B------:R-:W-:Y:S01]  /*1b5d0*/  FFMA.FTZ R121, R80, R119, R121 ;  /* 0x0000007750797223 */ /* 0x000fe20000010079 */
[----:B------:R-:W-:Y:S02]  /*1b5e0*/  HADD2.F32 R59, -RZ, R40.H0_H0 ;  /* 0x20000028ff3b7230 */ /* 0x000fe40000004100 */
[----:B------:R-:W-:Y:S01]  /*1b5f0*/  FFMA.FTZ R84, R82, R123, R125 ;  /* 0x0000007b52547223 */ /* 0x000fe2000001007d */
[--C-:B------:R-:W-:Y:S01]  /*1b600*/  FADD.FTZ R80, R87, -R78.reuse ;  /* 0x8000004e57507221 */ /* 0x100fe20000010000 */
[--C-:B------:R-:W-:Y:S01]  /*1b610*/  FADD.FTZ R58, R77, -R78.reuse ;  /* 0x8000004e4d3a7221 */ /* 0x100fe20000010000 */
[--C-:B------:R-:W-:Y:S01]  /*1b620*/  FADD.FTZ R82, R97, -R78.reuse ;  /* 0x8000004e61527221 */ /* 0x100fe20000010000 */
[----:B------:R-:W-:Y:S01]  /*1b630*/  FADD.FTZ R86, R109, -R78 ;  /* 0x8000004e6d567221 */ /* 0x000fe20000010000 */
[----:B------:R-:W-:Y:S01]  /*1b640*/  FFMA.FTZ R56, R56, R57, R59 ;  /* 0x0000003938387223 */ /* 0x000fe2000001003b */
[----:B------:R-:W-:-:S02]  /*1b650*/  HADD2.F32 R117, -RZ, R45.H1_H1 ;  /* 0x3000002dff757230 */ /* 0x000fc40000004100 */
[C---:B------:R-:W-:Y:S01]  /*1b660*/  FMUL.FTZ R80, R115.reuse, R80 ;  /* 0x0000005073507220 */ /* 0x040fe20000410000 */
[----:B------:R-:W-:Y:S02]  /*1b670*/  HADD2.F32 R119, -RZ, R41.H1_H1 ;  /* 0x30000029ff777230 */ /* 0x000fe40000004100 */
[C---:B------:R-:W-:Y:S01]  /*1b680*/  FMUL.FTZ R86, R115.reuse, R86 ;  /* 0x0000005673567220 */ /* 0x040fe20000410000 */
[----:B------:R-:W-:Y:S02]  /*1b690*/  HADD2.F32 R57, -RZ, R44.H1_H1 ;  /* 0x3000002cff397230 */ /* 0x000fe40000004100 */
[C---:B------:R-:W-:Y:S01]  /*1b6a0*/  FMUL.FTZ R82, R115.reuse, R82 ;  /* 0x0000005273527220 */ /* 0x040fe20000410000 */
[----:B------:R-:W-:Y:S02]  /*1b6b0*/  HADD2.F32 R59, -RZ, R40.H1_H1 ;  /* 0x30000028ff3b7230 */ /* 0x000fe40000004100 */
[----:B------:R-:W-:Y:S01]  /*1b6c0*/  FMUL.FTZ R58, R115, R58 ;  /* 0x0000003a733a7220 */ /* 0x000fe20000410000 */
[----:B------:R-:W-:-:S02]  /*1b6d0*/  HADD2.F32 R123, -RZ, R46.H1_H1 ;  /* 0x3000002eff7b7230 */ /* 0x000fc40000004100 */
[----:B------:R-:W-:Y:S01]  /*1b6e0*/  FFMA.FTZ R119, R80, R117, R119 ;  /* 0x0000007550777223 */ /* 0x000fe20000010077 */
[----:B------:R-:W-:Y:S02]  /*1b6f0*/  HADD2.F32 R125, -RZ, R42.H1_H1 ;  /* 0x3000002aff7d7230 */ /* 0x000fe40000004100 */
[----:B------:R-:W-:Y:S01]  /*1b700*/  FFMA.FTZ R117, R58, R57, R59 ;  /* 0x000000393a757223 */ /* 0x000fe2000001003b */
[----:B------:R-:W-:Y:S02]  /*1b710*/  HADD2.F32 R88, -RZ, R47.H1_H1 ;  /* 0x3000002fff587230 */ /* 0x000fe40000004100 */
[----:B------:R-:W-:Y:S02]  /*1b720*/  HADD2.F32 R90, -RZ, R43.H1_H1 ;  /* 0x3000002bff5a7230 */ /* 0x000fe40000004100 */
[----:B------:R-:W-:Y:S01]  /*1b730*/  FFMA.FTZ R82, R82, R123, R125 ;  /* 0x0000007b52527223 */ /* 0x000fe2000001007d */
[----:B------:R-:W-:Y:S01]  /*1b740*/  F2FP.F16.F32.PACK_AB R57, R119, R72 ;  /* 0x000000487739723e */ /* 0x000fe200000000ff */
[----:B0-----:R-:W-:Y:S01]  /*1b750*/  IMAD.WIDE.U32 R112, R70, 0x10, R112 ;  /* 0x0000001046707825 */ /* 0x001fe200078e0070 */
[----:B------:R-:W-:-:S03]  /*1b760*/  F2FP.F16.F32.PACK_AB R56, R117, R56 ;  /* 0x000000387538723e */ /* 0x000fc600000000ff */
[----:B------:R-:W-:Y:S01]  /*1b770*/  FFMA.FTZ R86, R86, R88, R90 ;  /* 0x0000005856567223 */ /* 0x000fe2000001005a */
[----:B------:R-:W-:Y:S01]  /*1b780*/  F2FP.F16.F32.PACK_AB R58, R82, R121 ;  /* 0x00000079523a723e */ /* 0x000fe200000000ff */
[----:B------:R-:W-:-:S03]  /*1b790*/  VIADD R70, R70, 0x100 ;  /* 0x0000010046467836 */ /* 0x000fc60000000000 */
[----:B------:R-:W-:-:S05]  /*1b7a0*/  F2FP.F16.F32.PACK_AB R59, R86, R84 ;  /* 0x00000054563b723e */ /* 0x000fca00000000ff */
[----:B------:R2:W-:Y:S02]  /*1b7b0*/  STG.E.128 desc[UR6][R112.64], R56 ;  /* 0x0000003870007986 */ /* 0x0005e4000c101d06 */
.L_x_2452:
[----:B------:R-:W-:Y:S05]  /*1b7c0*/  BSYNC.RECONVERGENT B0 ;  /* 0x0000000000007941 */ /* 0x000fea0003800200 */
.L_x_2451:
[----:B------:R-:W-:Y:S04]  /*1b7d0*/  BSSY.RECONVERGENT B0, `(.L_x_2453) ;  /* 0x0000031000007945 */ /* 0x000fe80003800200 */
[----:B------:R-:W-:Y:S05]  /*1b7e0*/  @!P0 BRA `(.L_x_2454) ;  /* 0x0000000000bc8947 */ /* 0x000fea0003800000 */
[----:B012---:R-:W0:Y:S01]  /*1b7f0*/  LDC.64 R112, c[0x0][0x428] ;  /* 0x00010a00ff707b82 */ /* 0x007e220000000a00 */
[--C-:B------:R-:W-:Y:S01]  /*1b800*/  FADD.FTZ R84, R93, -R78.reuse ;  /* 0x8000004e5d547221 */ /* 0x100fe20000010000 */
[--C-:B------:R-:W-:Y:S01]  /*1b810*/  FADD.FTZ R56, R3, -R78.reuse ;  /* 0x8000004e03387221 */ /* 0x100fe20000010000 */
[--C-:B------:R-:W-:Y:S01]  /*1b820*/  FADD.FTZ R80, R71, -R78.reuse ;  /* 0x8000004e47507221 */ /* 0x100fe20000010000 */
[----:B-----5:R-:W-:Y:S02]  /*1b830*/  HADD2.F32 R123, -RZ, R38.H0_H0 ;  /* 0x20000026ff7b7230 */ /* 0x020fe40000004100 */
[--C-:B------:R-:W-:Y:S01]  /*1b840*/  FADD.FTZ R72, R73, -R78.reuse ;  /* 0x8000004e49487221 */ /* 0x100fe20000010000 */
[----:B------:R-:W-:Y:S02]  /*1b850*/  HADD2.F32 R125, -RZ, R34.H0_H0 ;  /* 0x20000022ff7d7230 */ /* 0x000fe40000004100 */
[--C-:B------:R-:W-:Y:S01]  /*1b860*/  FADD.FTZ R82, R91, -R78.reuse ;  /* 0x8000004e5b527221 */ /* 0x100fe20000010000 */
[--C-:B------:R-:W-:Y:S01]  /*1b870*/  FADD.FTZ R86, R103, -R78.reuse ;  /* 0x8000004e67567221 */ /* 0x100fe20000010000 */
[----:B------:R-:W-:Y:S01]  /*1b880*/  FADD.FTZ R88, R105, -R78 ;  /* 0x8000004e69587221 */ /* 0x000fe20000010000 */
[----:B------:R-:W-:-:S02]  /*1b890*/  HADD2.F32 R59, -RZ, R36.H0_H0 ;  /* 0x20000024ff3b7230 */ /* 0x000fc40000004100 */
[----:B------:R-:W-:Y:S01]  /*1b8a0*/  FMUL.FTZ R84, R115, R84 ;  /* 0x0000005473547220 */ /* 0x000fe20000410000 */
[----:B------:R-:W-:Y:S02]  /*1b8b0*/  HADD2.F32 R117, -RZ, R32.H0_H0 ;  /* 0x20000020ff757230 */ /* 0x000fe40000004100 */
[----:B------:R-:W-:Y:S01]  /*1b8c0*/  FADD.FTZ R78, R111, -R78 ;  /* 0x8000004e6f4e7221 */ /* 0x000fe20000010000 */
[----:B------:R-:W-:Y:S02]  /*1b8d0*/  HADD2.F32 R119, -RZ, R37.H0_H0 ;  /* 0x20000025ff777230 */ /* 0x000fe40000004100 */
[C---:B------:R-:W-:Y:S01]  /*1b8e0*/  FMUL.FTZ R58, R115.reuse, R56 ;  /* 0x00000038733a7220 */ /* 0x040fe20000410000 */
[----:B------:R-:W-:Y:S02]  /*1b8f0*/  HADD2.F32 R121, -RZ, R33.H0_H0 ;  /* 0x20000021ff797230 */ /* 0x000fe40000004100 */
[C---:B------:R-:W-:Y:S01]  /*1b900*/  FMUL.FTZ R80, R115.reuse, R80 ;  /* 0x0000005073507220 */ /* 0x040fe20000410000 */
[----:B------:R-:W-:Y:S01]  /*1b910*/  FFMA.FTZ R84, R84, R123, R125 ;  /* 0x0000007b54547223 */ /* 0x000fe2000001007d */
[C---:B------:R-:W-:Y:S01]  /*1b920*/  FMUL.FTZ R56, R115.reuse, R72 ;  /* 0x0000004873387220 */ /* 0x040fe20000410000 */
[C---:B------:R-:W-:Y:S01]  /*1b930*/  FMUL.FTZ R57, R115.reuse, R82 ;  /* 0x0000005273397220 */ /* 0x040fe20000410000 */
[C---:B------:R-:W-:Y:S01]  /*1b940*/  FMUL.FTZ R86, R115.reuse, R86 ;  /* 0x0000005673567220 */ /* 0x040fe20000410000 */
[C---:B------:R-:W-:Y:S01]  /*1b950*/  FMUL.FTZ R88, R115.reuse, R88 ;  /* 0x0000005873587220 */ /* 0x040fe20000410000 */
[----:B------:R-:W-:Y:S01]  /*1b960*/  FMUL.FTZ R78, R115, R78 ;  /* 0x0000004e734e7220 */ /* 0x000fe20000410000 */
[----:B------:R-:W-:Y:S01]  /*1b970*/  FFMA.FTZ R117, R58, R59, R117 ;  /* 0x0000003b3a757223 */ /* 0x000fe20000010075 */
[----:B------:R-:W-:Y:S01]  /*1b980*/  FFMA.FTZ R80, R80, R119, R121 ;  /* 0x0000007750507223 */ /* 0x000fe20000010079 */
[----:B------:R-:W-:-:S02]  /*1b990*/  HADD2.F32 R123, -RZ, R39.H0_H0 ;  /* 0x20000027ff7b7230 */ /* 0x000fc40000004100 */
[----:B------:R-:W-:Y:S02]  /*1b9a0*/  HADD2.F32 R125, -RZ, R35.H0_H0 ;  /* 0x20000023ff7d7230 */ /* 0x000fe40000004100 */
[----:B------:R-:W-:Y:S02]  /*1b9b0*/  HADD2.F32 R59, -RZ, R36.H1_H1 ;  /* 0x30000024ff3b7230 */ /* 0x000fe40000004100 */
        /* <DEDUP_REMOVED lines=8> */
[----:B------:R-:W-:Y:S02]  /*1ba40*/  HADD2.F32 R115, -RZ, R32.H1_H1 ;  /* 0x30000020ff737230 */ /* 0x000fe40000004100 */
[----:B------:R-:W-:Y:S01]  /*1ba50*/  FFMA.FTZ R119, R86, R119, R121 ;  /* 0x0000007756777223 */ /* 0x000fe20000010079 */
[----:B0-----:R-:W-:-:S04]  /*1ba60*/  IMAD.WIDE.U32 R112, R70, 0x10, R112 ;  /* 0x0000001046707825 */ /* 0x001fc800078e0070 */
[----:B------:R-:W-:Y:S01]  /*1ba70*/  FFMA.FTZ R57, R57, R58, R72 ;  /* 0x0000003a39397223 */ /* 0x000fe20000010048 */
[----:B------:R-:W-:Y:S01]  /*1ba80*/  FFMA.FTZ R56, R56, R59, R115 ;  /* 0x0000003b38387223 */ /* 0x000fe20000010073 */
[----:B------:R-:W-:Y:S02]  /*1ba90*/  F2FP.F16.F32.PACK_AB R59, R123, R88 ;  /* 0x000000587b3b723e */ /* 0x000fe400000000ff */
[----:B------:R-:W-:Y:S02]  /*1baa0*/  F2FP.F16.F32.PACK_AB R58, R119, R84 ;  /* 0x00000054773a723e */ /* 0x000fe400000000ff */
[----:B------:R-:W-:Y:S02]  /*1bab0*/  F2FP.F16.F32.PACK_AB R57, R57, R80 ;  /* 0x000000503939723e */ /* 0x000fe400000000ff */
[----:B------:R-:W-:-:S05]  /*1bac0*/  F2FP.F16.F32.PACK_AB R56, R56, R117 ;  /* 0x000000753838723e */ /* 0x000fca00000000ff */
[----:B------:R3:W-:Y:S02]  /*1bad0*/  STG.E.128 desc[UR6][R112.64], R56 ;  /* 0x0000003870007986 */ /* 0x0007e4000c101d06 */
.L_x_2454:
[----:B------:R-:W-:Y:S05]  /*1bae0*/  BSYNC.RECONVERGENT B0 ;  /* 0x0000000000007941 */ /* 0x000fea0003800200 */
.L_x_2453:
[----:B0123--:R-:W0:Y:S01]  /*1baf0*/  LDC.64 R56, c[0x0][0x380] ;  /* 0x0000e000ff387b82 */ /* 0x00fe220000000a00 */
[----:B------:R-:W-:Y:S01]  /*1bb00*/  UPLOP3.LUT UP1, UPT, UPT, UPT, UP1, 0x40, 0x4 ;  /* 0x000000000004789c */ /* 0x000fe20003f2e810 */
[----:B0-----:R-:W-:-:S04]  /*1bb10*/  IADD3 R67, PT, PT, R67, R56, RZ ;  /* 0x0000003843437210 */ /* 0x001fc80007ffe0ff */
[----:B------:R-:W-:-:S13]  /*1bb20*/  ISETP.GE.AND P0, PT, R67, R57, PT ;  /* 0x000000394300720c */ /* 0x000fda0003f06270 */
[----:B------:R-:W-:Y:S05]  /*1bb30*/  @!P0 BRA `(.L_x_2455) ;  /* 0xfffffe50001c8947 */ /* 0x000fea000383ffff */
[----:B------:R-:W-:Y:S05]  /*1bb40*/  EXIT ;  /* 0x000000000000794d */ /* 0x000fea0003800000 */
.L_x_2456:
        /* <DEDUP_REMOVED lines=11> */
.L_x_13678:


//--------------------- .text._ZN10layer_norm31ln_parallel_residual_fwd_kernelINS_13Kernel_traitsI6__halfS2_S2_S2_fjLj6144ELj1ELj1ELj8ELj16ENS_18Kernel_traits_baseILj6144ES2_S2_S2_S2_fjLj256EEEEELb1ELb1ELb1EEEvNS_9FwdParamsE --------------------------
	.section	.text._ZN10layer_norm31ln_parallel_residual_fwd_kernelINS_13Kernel_traitsI6__halfS2_S2_S2_fjLj6144ELj1ELj1ELj8ELj16ENS_18Kernel_traits_baseILj6144ES2_S2_S2_S2_fjLj256EEEEELb1ELb1ELb1EEEvNS_9FwdParamsE,"ax",@progbits
	.align	128
        .global         _ZN10layer_norm31ln_parallel_residual_fwd_kernelINS_13Kernel_traitsI6__halfS2_S2_S2_fjLj6144ELj1ELj1ELj8ELj16ENS_18Kernel_traits_baseILj6144ES2_S2_S2_S2_fjLj256EEEEELb1ELb1ELb1EEEvNS_9FwdParamsE
        .type           _ZN10layer_norm31ln_parallel_residual_fwd_kernelINS_13Kernel_traitsI6__halfS2_S2_S2_fjLj6144ELj1ELj1ELj8ELj16ENS_18Kernel_traits_baseILj6144ES2_S2_S2_S2_fjLj256EEEEELb1ELb1ELb1EEEvNS_9FwdParamsE,@function
        .size           _ZN10layer_norm31ln_parallel_residual_fwd_kernelINS_13Kernel_traitsI6__halfS2_S2_S2_fjLj6144ELj1ELj1ELj8ELj16ENS_18Kernel_traits_baseILj6144ES2_S2_S2_S2_fjLj256EEEEELb1ELb1ELb1EEEvNS_9FwdParamsE,(.L_x_13679 - _ZN10layer_norm31ln_parallel_residual_fwd_kernelINS_13Kernel_traitsI6__halfS2_S2_S2_fjLj6144ELj1ELj1ELj8ELj16ENS_18Kernel_traits_baseILj6144ES2_S2_S2_S2_fjLj256EEEEELb1ELb1ELb1EEEvNS_9FwdParamsE)
        .other          _ZN10layer_norm31ln_parallel_residual_fwd_kernelINS_13Kernel_traitsI6__halfS2_S2_S2_fjLj6144ELj1ELj1ELj8ELj16ENS_18Kernel_traits_baseILj6144ES2_S2_S2_S2_fjLj256EEEEELb1ELb1ELb1EEEvNS_9FwdParamsE,@"STO_CUDA_ENTRY STV_DEFAULT"
_ZN10layer_norm31ln_parallel_residual_fwd_kernelINS_13Kernel_traitsI6__halfS2_S2_S2_fjLj6144ELj1ELj1ELj8ELj16ENS_18Kernel_traits_baseILj6144ES2_S2_S2_S2_fjLj256EEEEELb1ELb1ELb1EEEvNS_9FwdParamsE:
.text._ZN10layer_norm31ln_parallel_residual_fwd_kernelINS_13Kernel_traitsI6__halfS2_S2_S2_fjLj6144ELj1ELj1ELj8ELj16ENS_18Kernel_traits_baseILj6144ES2_S2_S2_S2_fjLj256EEEEELb1ELb1ELb1EEEvNS_9FwdParamsE:
        /* <DEDUP_REMOVED lines=8> */
[----:B-1----:R-:W-:-:S05]  /*0080*/  @P0 IMAD.WIDE.U32 R10, R75, 0x10, R12 ;  /* 0x000000104b0a0825 */ /* 0x002fca00078e000c */
[----:B--2---:R-:W5:Y:S04]  /*0090*/  @P0 LDG.E.128 R4, desc[UR10][R10.64] ;  /* 0x0000000a0a040981 */ /* 0x004f68000c1e1d00 */
[----:B------:R-:W5:Y:S04]  /*00a0*/  @P0 LDG.E.128 R44, desc[UR10][R10.64+0x1000] ;  /* 0x0010000a0a2c0981 */ /* 0x000f68000c1e1d00 */
[----:B------:R1:W5:Y:S01]  /*00b0*/  @P0 LDG.E.128 R40, desc[UR10][R10.64+0x2000] ;  /* 0x0020000a0a280981 */ /* 0x000362000c1e1d00 */
[----:B------:R-:W2:Y:S01]  /*00c0*/  LDC R104, c[0x0][0x458] ;  /* 0x00011600ff687b82 */ /* 0x000ea20000000800 */
[----:B------:R-:W3:Y:S01]  /*00d0*/  LDCU.64 UR8, c[0x0][0x450] ;  /* 0x00008a00ff0877ac */ /* 0x000ee20008000a00 */
[----:B0-----:R-:W-:-:S06]  /*00e0*/  ISETP.NE.AND P1, PT, RZ, UR4, PT ;  /* 0x00000004ff007c0c */ /* 0x001fcc000bf25270 */
[----:B------:R-:W2:Y:S01]  /*00f0*/  LDC R105, c[0x0][0x45c] ;  /* 0x00011700ff697b82 */ /* 0x000ea20000000800 */
[----:B------:R-:W-:Y:S01]  /*0100*/  @!P0 IMAD.WIDE.U32 R12, R75, 0x10, R12 ;  /* 0x000000104b0c8825 */ /* 0x000fe200078e000c */
[----:B------:R-:W0:Y:S06]  /*0110*/  LDCU UR4, c[0x0][0x384] ;  /* 0x00007080ff0477ac */ /* 0x000e2c0008000800 */
[----:B-1----:R-:W1:Y:S01]  /*0120*/  @P0 LDC.64 R10, c[0x0][0x438] ;  /* 0x00010e00ff0a0b82 */ /* 0x002e620000000a00 */
[----:B---3--:R-:W-:Y:S02]  /*0130*/  IMAD.U32 R2, RZ, RZ, UR8 ;  /* 0x00000008ff027e24 */ /* 0x008fe4000f8e00ff */
[----:B------:R-:W-:-:S05]  /*0140*/  IMAD.U32 R3, RZ, RZ, UR9 ;  /* 0x00000009ff037e24 */ /* 0x000fca000f8e00ff */
[----:B------:R-:W0:Y:S01]  /*0150*/  S2UR UR18, SR_CTAID.X ;  /* 0x00000000001279c3 */ /* 0x000e220000002500 */
[----:B------:R-:W5:Y:S04]  /*0160*/  @P1 LDG.E.64 R2, desc[UR10][R2.64] ;  /* 0x0000000a02021981 */ /* 0x000f68000c1e1b00 */
[----:B--2---:R2:W5:Y:S03]  /*0170*/  @P1 LDG.E.64 R8, desc[UR10][R104.64] ;  /* 0x0000000a68081981 */ /* 0x004566000c1e1b00 */
[----:B------:R-:W3:Y:S01]  /*0180*/  @P1 LDC R15, c[0x0][0x460] ;  /* 0x00011800ff0f1b82 */ /* 0x000ee20000000800 */
[----:B-1----:R-:W-:-:S05]  /*0190*/  @P0 IMAD.WIDE.U32 R10, R75, 0x10, R10 ;  /* 0x000000104b0a0825 */ /* 0x002fca00078e000a */
[----:B------:R2:W5:Y:S04]  /*01a0*/  @P0 LDG.E.128 R36, desc[UR10][R10.64+0x1000] ;  /* 0x0010000a0a240981 */ /* 0x000568000c1e1d00 */
[----:B------:R2:W5:Y:S04]  /*01b0*/  @P0 LDG.E.128 R32, desc[UR10][R10.64+0x2000] ;  /* 0x0020000a0a200981 */ /* 0x000568000c1e1d00 */
[----:B------:R2:W5:Y:S04]  /*01c0*/  @P0 LDG.E.128 R28, desc[UR10][R10.64] ;  /* 0x0000000a0a1c0981 */ /* 0x000568000c1e1d00 */
[----:B------:R2:W5:Y:S04]  /*01d0*/  @!P0 LDG.E.128 R4, desc[UR10][R12.64] ;  /* 0x0000000a0c048981 */ /* 0x000568000c1e1d00 */
[----:B------:R2:W5:Y:S04]  /*01e0*/  @!P0 LDG.E.128 R44, desc[UR10][R12.64+0x1000] ;  /* 0x0010000a0c2c8981 */ /* 0x000568000c1e1d00 */
[----:B------:R2:W5:Y:S01]  /*01f0*/  @!P0 LDG.E.128 R40, desc[UR10][R12.64+0x2000] ;  /* 0x0020000a0c288981 */ /* 0x000562000c1e1d00 */
[----:B0-----:R-:W-:-:S06]  /*0200*/  UISETP.GE.AND UP0, UPT, UR18, UR4, UPT ;  /* 0x000000041200728c */ /* 0x001fcc000bf06270 */
[----:B------:R-:W-:-:S13]  /*0210*/  PLOP3.LUT P2, PT, PT, PT, UP0, 0x80, 0x8 ;  /* 0x000000000008781c */ /* 0x000fda0003f4f008 */
[----:B--23--:R-:W-:Y:S05]  /*0220*/  @P2 EXIT ;  /* 0x000000000000294d */ /* 0x00cfea0003800000 */
[----:B------:R-:W0:Y:S01]  /*0230*/  LDC R0, c[0x0][0x360] ;  /* 0x0000d800ff007b82 */ /* 0x000e220000000800 */
[----:B-----5:R-:W-:Y:S02]  /*0240*/  @P1 IADD3 R104, P2, PT, R8, R15, RZ ;  /* 0x0000000f08681210 */ /* 0x020fe40007f5e0ff */
[----:B------:R-:W-:Y:S02]  /*0250*/  @!P0 CS2R R38, SRZ ;  /* 0x0000000000268805 */ /* 0x000fe4000001ff00 */
[----:B------:R-:W-:Y:S02]  /*0260*/  @P1 R2UR UR9, R3 ;  /* 0x00000000030912ca */ /* 0x000fe400000e0000 */
[----:B------:R-:W-:Y:S02]  /*0270*/  @!P0 CS2R R36, SRZ ;  /* 0x0000000000248805 */ /* 0x000fe4000001ff00 */
[----:B------:R-:W-:Y:S02]  /*0280*/  @P1 IADD3.X R105, PT, PT, RZ, R9, RZ, P2, !PT ;  /* 0x00000009ff691210 */ /* 0x000fe400017fe4ff */
[----:B------:R-:W-:-:S02]  /*0290*/  @!P0 CS2R R34, SRZ ;  /* 0x0000000000228805 */ /* 0x000fc4000001ff00 */
[----:B------:R-:W-:Y:S02]  /*02a0*/  @P1 R2UR UR8, R2 ;  /* 0x00000000020812ca */ /* 0x000fe400000e0000 */
[----:B------:R-:W-:Y:S02]  /*02b0*/  @!P0 CS2R R32, SRZ ;  /* 0x0000000000208805 */ /* 0x000fe4000001ff00 */
[C-C-:B------:R-:W-:Y:S02]  /*02c0*/  SHF.R.U64 R20, R104.reuse, 0x2, R105.reuse ;  /* 0x0000000268147819 */ /* 0x140fe40000001269 */
[----:B------:R-:W-:Y:S02]  /*02d0*/  @!P0 CS2R R30, SRZ ;  /* 0x00000000001e8805 */ /* 0x000fe4000001ff00 */
[----:B------:R-:W-:Y:S02]  /*02e0*/  SHF.R.U32.HI R18, RZ, 0x2, R105 ;  /* 0x00000002ff127819 */ /* 0x000fe40000011669 */
[----:B------:R-:W-:Y:S01]  /*02f0*/  @!P0 CS2R R28, SRZ ;  /* 0x00000000001c8805 */ /* 0x000fe2000001ff00 */
[--C-:B------:R-:W-:Y:S01]  /*0300*/  HADD2.F32 R17, -RZ, R4.reuse.H0_H0 ;  /* 0x20000004ff117230 */ /* 0x100fe20000004100 */
[----:B------:R-:W-:Y:S01]  /*0310*/  LOP3.LUT R104, R104, 0x3, RZ, 0xc0, !PT ;  /* 0x0000000368687812 */ /* 0x000fe200078ec0ff */
[----:B------:R-:W-:Y:S01]  /*0320*/  IMAD R11, R20, -0x2daee0ad, RZ ;  /* 0xd2511f53140b7824 */ /* 0x000fe200078e02ff */
[----:B------:R-:W-:Y:S01]  /*0330*/  UIADD3 UR4, UPT, UPT, UR9, -0x4498517b, URZ ;  /* 0xbb67ae8509047890 */ /* 0x000fe2000fffe0ff */
[----:B------:R-:W-:Y:S01]  /*0340*/  HADD2.F32 R16, -RZ, R4.H1_H1 ;  /* 0x30000004ff107230 */ /* 0x000fe20000004100 */
[----:B------:R-:W-:Y:S01]  /*0350*/  UIADD3 UR22, UPT, UPT, UR9, 0x76cf5d0a, URZ ;  /* 0x76cf5d0a09167890 */ /* 0x000fe2000fffe0ff */
[--C-:B------:R-:W-:Y:S01]  /*0360*/  HADD2.F32 R15, -RZ, R5.reuse.H0_H0 ;  /* 0x20000005ff0f7230 */ /* 0x100fe20000004100 */
[----:B------:R-:W-:Y:S01]  /*0370*/  UIADD3 UR21, UPT, UPT, UR8, -0x61c88647, URZ ;  /* 0x9e3779b908157890 */ /* 0x000fe2000fffe0ff */
[----:B------:R-:W-:Y:S01]  /*0380*/  HADD2.F32 R14, -RZ, R5.H1_H1 ;  /* 0x30000005ff0e7230 */ /* 0x000fe20000004100 */
[----:B------:R-:W-:Y:S01]  /*0390*/  UIADD3 UR5, UPT, UPT, UR8, 0x3c6ef372, URZ ;  /* 0x3c6ef37208057890 */ /* 0x000fe2000fffe0ff */
[----:B------:R-:W-:Y:S01]  /*03a0*/  HADD2.F32 R13, -RZ, R6.H0_H0 ;  /* 0x20000006ff0d7230 */ /* 0x000fe20000004100 */
[----:B------:R-:W-:Y:S01]  /*03b0*/  UIADD3 UR23, UPT, UPT, UR8, -0x255992d5, URZ ;  /* 0xdaa66d2b08177890 */ /* 0x000fe2000fffe0ff */
[----:B0-----:R-:W-:Y:S01]  /*03c0*/  IMAD R19, R0, UR18, R75 ;  /* 0x0000001200137c24 */ /* 0x001fe2000f8e024b */
[----:B------:R-:W-:Y:S01]  /*03d0*/  UIADD3 UR24, UPT, UPT, UR9, 0x32370b8f, URZ ;  /* 0x32370b8f09187890 */ /* 0x000fe2000fffe0ff */
[----:B------:R-:W-:Y:S01]  /*03e0*/  IMAD.HI.U32 R0, R20, -0x2daee0ad, RZ ;  /* 0xd2511f5314007827 */ /* 0x000fe200078e00ff */
[----:B------:R-:W-:-:S02]  /*03f0*/  UIADD3 UR25, UPT, UPT, UR9, -0x126145ec, URZ ;  /* 0xed9eba1409197890 */ /* 0x000fc4000fffe0ff */
[----:B------:R-:W-:Y:S01]  /*0400*/  UIADD3 UR26, UPT, UPT, UR8, 0x1715609d, URZ ;  /* 0x1715609d081a7890 */ /* 0x000fe2000fffe0ff */
[C---:B------:R-:W-:Y:S01]  /*0410*/  IMAD.HI.U32 R3, R19.reuse, -0x326172a9, RZ ;  /* 0xcd9e8d5713037827 */ /* 0x040fe200078e00ff */
[----:B------:R-:W-:Y:S01]  /*0420*/  LOP3.LUT R0, R0, UR9, RZ, 0x3c, !PT ;  /* 0x0000000900007c12 */ /* 0x000fe2000f8e3cff */
[----:B------:R-:W-:Y:S02]  /*0430*/  UIADD3 UR27, UPT, UPT, UR8, -0x4ab325aa, URZ ;  /* 0xb54cda56081b7890 */ /* 0x000fe4000fffe0ff */
[----:B------:R-:W-:Y:S01]  /*0440*/  IMAD R9, R19, -0x326172a9, RZ ;  /* 0xcd9e8d5713097824 */ /* 0x000fe200078e02ff */
[----:B------:R-:W-:Y:S01]  /*0450*/  LOP3.LUT R3, R18, UR8, R3, 0x96, !PT ;  /* 0x0000000812037c12 */ /* 0x000fe2000f8e9603 */
[----:B------:R-:W-:Y:S01]  /*0460*/  IMAD.HI.U32 R2, R0, -0x326172a9, RZ ;  /* 0xcd9e8d5700027827 */ /* 0x000fe200078e00ff */
[----:B------:R-:W-:Y:S02]  /*0470*/  UIADD3 UR28, UPT, UPT, UR9, 0x1fd5c5a3, URZ ;  /* 0x1fd5c5a3091c7890 */ /* 0x000fe4000fffe0ff */
[----:B------:R-:W-:Y:S01]  /*0480*/  UIADD3 UR29, UPT, UPT, UR8, -0xe443238, URZ ;  /* 0xf1bbcdc8081d7890 */ /* 0x000fe2000fffe0ff */
[----:B------:R-:W-:Y:S01]  /*0490*/  IMAD.HI.U32 R8, R3, -0x2daee0ad, RZ ;  /* 0xd2511f5303087827 */ /* 0x000fe200078e00ff */
[----:B------:R-:W-:Y:S01]  /*04a0*/  LOP3.LUT R2, R9, UR21, R2, 0x96, !PT ;  /* 0x0000001509027c12 */ /* 0x000fe2000f8e9602 */
[----:B------:R-:W-:-:S02]  /*04b0*/  UIADD3 UR6, UPT, UPT, UR9, -0x24c28bd8, URZ ;  /* 0xdb3d742809067890 */ /* 0x000fc4000fffe0ff */
[----:B------:R-:W-:Y:S01]  /*04c0*/  IMAD R10, R3, -0x2daee0ad, RZ ;  /* 0xd2511f53030a7824 */ /* 0x000fe200078e02ff */
[----:B------:R-:W-:Y:S01]  /*04d0*/  LOP3.LUT R8, R11, UR4, R8, 0x96, !PT ;  /* 0x000000040b087c12 */ /* 0x000fe2000f8e9608 */
[----:B------:R-:W-:Y:S01]  /*04e0*/  IMAD.HI.U32 R9, R2, -0x2daee0ad, RZ ;  /* 0xd2511f5302097827 */ /* 0x000fe200078e00ff */
[----:B------:R-:W-:Y:S02]  /*04f0*/  UIADD3 UR4, UPT, UPT, UR8, 0x78dde6e4, URZ ;  /* 0x78dde6e408047890 */ /* 0x000fe4000fffe0ff */
[----:B------:R-:W-:Y:S01]  /*0500*/  UIADD3 UR30, UPT, UPT, UR8, -0x700cb87f, URZ ;  /* 0x8ff34781081e7890 */ /* 0x000fe2000fffe0ff */
[----:B------:R-:W-:Y:S01]  /*0510*/  IMAD R3, R0, -0x326172a9, RZ ;  /* 0xcd9e8d5700037824 */ /* 0x000fe200078e02ff */
[----:B------:R-:W-:Y:S01]  /*0520*/  LOP3.LUT R9, R10, UR22, R9, 0x96, !PT ;  /* 0x000000160a097c12 */ /* 0x000fe2000f8e9609 */
[C---:B------:R-:W-:Y:S01]  /*0530*/  IMAD.HI.U32 R0, R8.reuse, -0x326172a9, RZ ;  /* 0xcd9e8d5708007827 */ /* 0x040fe200078e00ff */
[----:B------:R-:W-:Y:S01]  /*0540*/  UIADD3 UR31, UPT, UPT, UR9, -0x695add53, URZ ;  /* 0x96a522ad091f7890 */ /* 0x000fe2000fffe0ff */
[----:B------:R-:W0:Y:S02]  /*0550*/  LDCU UR7, c[0x0][0x408] ;  /* 0x00008100ff0777ac */ /* 0x000e240008000800 */
[----:B------:R-:W-:Y:S01]  /*0560*/  IMAD R8, R8, -0x326172a9, RZ ;  /* 0xcd9e8d5708087824 */ /* 0x000fe200078e02ff */
[----:B------:R-:W-:Y:S01]  /*0570*/  LOP3.LUT R0, R3, UR5, R0, 0x96, !PT ;  /* 0x0000000503007c12 */ /* 0x000fe2000f8e9600 */
[----:B------:R-:W-:Y:S01]  /*0580*/  IMAD.HI.U32 R3, R9, -0x326172a9, RZ ;  /* 0xcd9e8d5709037827 */ /* 0x000fe200078e00ff */
[----:B------:R-:W-:Y:S01]  /*0590*/  UIADD3 UR5, UPT, UPT, UR8, 0x5384540f, URZ ;  /* 0x5384540f08057890 */ /* 0x000fe2000fffe0ff */
[----:B------:R-:W1:Y:S02]  /*05a0*/  LDCU UR19, c[0x0][0x388] ;  /* 0x00007100ff1377ac */ /* 0x000e640008000800 */
[----:B------:R-:W-:Y:S01]  /*05b0*/  IMAD R11, R2, -0x2daee0ad, RZ ;  /* 0xd2511f53020b7824 */ /* 0x000fe200078e02ff */
[----:B------:R-:W-:Y:S01]  /*05c0*/  LOP3.LUT R3, R8, UR23, R3, 0x96, !PT ;  /* 0x0000001708037c12 */ /* 0x000fe2000f8e9603 */
[C---:B------:R-:W-:Y:S01]  /*05d0*/  IMAD.HI.U32 R2, R0.reuse, -0x2daee0ad, RZ ;  /* 0xd2511f5300027827 */ /* 0x040fe200078e00ff */
[----:B------:R-:W2:Y:S03]  /*05e0*/  LDCU.U8 UR39, c[0x0][0x410] ;  /* 0x00008200ff2777ac */ /* 0x000ea60008000000 */
[----:B------:R-:W-:Y:S01]  /*05f0*/  IMAD.HI.U32 R8, R3, -0x2daee0ad, RZ ;  /* 0xd2511f5303087827 */ /* 0x000fe200078e00ff */
[----:B------:R-:W-:Y:S01]  /*0600*/  LOP3.LUT R2, R11, UR24, R2, 0x96, !PT ;  /* 0x000000180b027c12 */ /* 0x000fe2000f8e9602 */
[----:B------:R-:W3:Y:S02]  /*0610*/  LDCU UR20, c[0x0][0x400] ;  /* 0x00008000ff1477ac */ /* 0x000ee40008000800 */
[----:B------:R-:W-:-:S02]  /*0620*/  IMAD R11, R0, -0x2daee0ad, RZ ;  /* 0xd2511f53000b7824 */ /* 0x000fc400078e02ff */
[----:B------:R-:W-:Y:S01]  /*0630*/  IMAD R9, R9, -0x326172a9, RZ ;  /* 0xcd9e8d5709097824 */ /* 0x000fe200078e02ff */
[----:B------:R-:W4:Y:S01]  /*0640*/  LDCU.64 UR16, c[0x0][0x398] ;  /* 0x00007300ff1077ac */ /* 0x000f220008000a00 */
[C---:B------:R-:W-:Y:S01]  /*0650*/  IMAD.HI.U32 R0, R2.reuse, -0x326172a9, RZ ;  /* 0xcd9e8d5702007827 */ /* 0x040fe200078e00ff */
[----:B------:R-:W-:Y:S01]  /*0660*/  LOP3.LUT R8, R11, UR25, R8, 0x96, !PT ;  /* 0x000000190b087c12 */ /* 0x000fe2000f8e9608 */
[----:B------:R-:W0:Y:S02]  /*0670*/  LDCU.64 UR14, c[0x0][0x3a0] ;  /* 0x00007400ff0e77ac */ /* 0x000e240008000a00 */
[----:B------:R-:W-:Y:S01]  /*0680*/  IMAD R10, R3, -0x2daee0ad, RZ ;  /* 0xd2511f53030a7824 */ /* 0x000fe200078e02ff */
[----:B------:R-:W-:Y:S01]  /*0690*/  LOP3.LUT R0, R9, UR4, R0, 0x96, !PT ;  /* 0x0000000409007c12 */ /* 0x000fe2000f8e9600 */
[----:B------:R-:W-:Y:S01]  /*06a0*/  IMAD R9, R2, -0x326172a9, RZ ;  /* 0xcd9e8d5702097824 */ /* 0x000fe200078e02ff */
[----:B------:R-:W-:Y:S01]  /*06b0*/  UIADD3 UR4, UPT, UPT, UR9, -0x56f99767, URZ ;  /* 0xa906689909047890 */ /* 0x000fe2000fffe0ff */
[----:B------:R-:W-:Y:S01]  /*06c0*/  IMAD.HI.U32 R2, R8, -0x326172a9, RZ ;  /* 0xcd9e8d5708027827 */ /* 0x000fe200078e00ff */
[----:B------:R-:W0:Y:S03]  /*06d0*/  LDCU.64 UR12, c[0x0][0x380] ;  /* 0x00007000ff0c77ac */ /* 0x000e260008000a00 */
[----:B------:R-:W-:Y:S01]  /*06e0*/  IMAD.HI.U32 R3, R0, -0x2daee0ad, RZ ;  /* 0xd2511f5300037827 */ /* 0x000fe200078e00ff */
[----:B------:R-:W-:Y:S01]  /*06f0*/  LOP3.LUT R2, R9, UR26, R2, 0x96, !PT ;  /* 0x0000001a09027c12 */ /* 0x000fe2000f8e9602 */
[----:B------:R-:W-:-:S02]  /*0700*/  UPLOP3.LUT UP1, UPT, UPT, UPT, UPT, 0x40, 0x4 ;  /* 0x000000000004789c */ /* 0x000fc40003f2e870 */
[----:B------:R-:W-:Y:S01]  /*0710*/  IMAD R11, R0, -0x2daee0ad, RZ ;  /* 0xd2511f53000b7824 */ /* 0x000fe200078e02ff */
[----:B------:R-:W-:Y:S01]  /*0720*/  LOP3.LUT R3, R10, UR4, R3, 0x96, !PT ;  /* 0x000000040a037c12 */ /* 0x000fe2000f8e9603 */
[----:B------:R-:W-:Y:S01]  /*0730*/  UIADD3 UR4, UPT, UPT, UR9, 0x646e171e, URZ ;  /* 0x646e171e09047890 */ /* 0x000fe2000fffe0ff */
[----:B------:R-:W-:-:S04]  /*0740*/  IMAD.HI.U32 R10, R2, -0x2daee0ad, RZ ;  /* 0xd2511f53020a7827 */ /* 0x000fc800078e00ff */
[----:B------:R-:W-:Y:S01]  /*0750*/  IMAD R9, R8, -0x326172a9, RZ ;  /* 0xcd9e8d5708097824 */ /* 0x000fe200078e02ff */
[----:B------:R-:W-:Y:S01]  /*0760*/  LOP3.LUT R10, R11, UR4, R10, 0x96, !PT ;  /* 0x000000040b0a7c12 */ /* 0x000fe2000f8e960a */
[----:B------:R-:W-:-:S04]  /*0770*/  IMAD.HI.U32 R0, R3, -0x326172a9, RZ ;  /* 0xcd9e8d5703007827 */ /* 0x000fc800078e00ff */
[----:B------:R-:W-:Y:S01]  /*0780*/  IMAD R8, R3, -0x326172a9, RZ ;  /* 0xcd9e8d5703087824 */ /* 0x000fe200078e02ff */
[----:B------:R-:W-:Y:S01]  /*0790*/  LOP3.LUT R0, R9, UR27, R0, 0x96, !PT ;  /* 0x0000001b09007c12 */ /* 0x000fe2000f8e9600 */
[----:B------:R-:W-:-:S04]  /*07a0*/  IMAD.HI.U32 R3, R10, -0x326172a9, RZ ;  /* 0xcd9e8d570a037827 */ /* 0x000fc800078e00ff */
[----:B------:R-:W-:Y:S01]  /*07b0*/  IMAD R9, R2, -0x2daee0ad, RZ ;  /* 0xd2511f5302097824 */ /* 0x000fe200078e02ff */
[----:B------:R-:W-:Y:S01]  /*07c0*/  LOP3.LUT R3, R8, UR5, R3, 0x96, !PT ;  /* 0x0000000508037c12 */ /* 0x000fe2000f8e9603 */
[----:B------:R-:W1:Y:S01]  /*07d0*/  LDCU.64 UR4, c[0x0][0x398] ;  /* 0x00007300ff0477ac */ /* 0x000e620008000a00 */
[----:B------:R-:W-:-:S04]  /*07e0*/  IMAD.HI.U32 R2, R0, -0x2daee0ad, RZ ;  /* 0xd2511f5300027827 */ /* 0x000fc800078e00ff */
[----:B------:R-:W-:Y:S01]  /*07f0*/  IMAD R11, R0, -0x2daee0ad, RZ ;  /* 0xd2511f53000b7824 */ /* 0x000fe200078e02ff */
[----:B------:R-:W-:Y:S01]  /*0800*/  LOP3.LUT R2, R9, UR28, R2, 0x96, !PT ;  /* 0x0000001c09027c12 */ /* 0x000fe2000f8e9602 */
[----:B------:R-:W-:-:S04]  /*0810*/  IMAD.HI.U32 R8, R3, -0x2daee0ad, RZ ;  /* 0xd2511f5303087827 */ /* 0x000fc800078e00ff */
[----:B------:R-:W-:Y:S01]  /*0820*/  IMAD R9, R10, -0x326172a9, RZ ;  /* 0xcd9e8d570a097824 */ /* 0x000fe200078e02ff */
[----:B------:R-:W-:Y:S01]  /*0830*/  LOP3.LUT R74, R11, UR6, R8, 0x96, !PT ;  /* 0x000000060b4a7c12 */ /* 0x000fe2000f8e9608 */
[C---:B------:R-:W-:Y:S01]  /*0840*/  IMAD.HI.U32 R0, R2.reuse, -0x326172a9, RZ ;  /* 0xcd9e8d5702007827 */ /* 0x040fe200078e00ff */
[----:B------:R-:W0:Y:S03]  /*0850*/  LDCU UR6, c[0x0][0x404] ;  /* 0x00008080ff0677ac */ /* 0x000e260008000800 */
[----:B------:R-:W-:Y:S01]  /*0860*/  IMAD R3, R3, -0x2daee0ad, RZ ;  /* 0xd2511f5303037824 */ /* 0x000fe200078e02ff */
[----:B------:R-:W-:Y:S01]  /*0870*/  LOP3.LUT R87, R9, UR29, R0, 0x96, !PT ;  /* 0x0000001d09577c12 */ /* 0x000fe2000f8e9600 */
[----:B-1----:R-:W-:Y:S01]  /*0880*/  UISETP.NE.U32.AND UP0, UPT, UR4, URZ, UPT ;  /* 0x000000ff0400728c */ /* 0x002fe2000bf05070 */
[----:B------:R-:W-:Y:S02]  /*0890*/  IMAD R2, R2, -0x326172a9, RZ ;  /* 0xcd9e8d5702027824 */ /* 0x000fe400078e02ff */
[----:B------:R-:W-:Y:S01]  /*08a0*/  IMAD.HI.U32 R25, R74, -0x326172a9, RZ ;  /* 0xcd9e8d574a197827 */ /* 0x000fe200078e00ff */
[----:B------:R-:W-:-:S03]  /*08b0*/  UISETP.NE.AND.EX UP0, UPT, UR5, URZ, UPT, UP0 ;  /* 0x000000ff0500728c */ /* 0x000fc6000bf05300 */
[----:B------:R-:W-:Y:S01]  /*08c0*/  IMAD.HI.U32 R26, R87, -0x2daee0ad, RZ ;  /* 0xd2511f53571a7827 */ /* 0x000fe200078e00ff */
[----:B------:R-:W-:Y:S02]  /*08d0*/  LOP3.LUT R25, R2, UR30, R25, 0x96, !PT ;  /* 0x0000001e02197c12 */ /* 0x000fe4000f8e9619 */
[----:B------:R-:W-:Y:S01]  /*08e0*/  PLOP3.LUT P0, PT, PT, PT, UP0, 0x80, 0x8 ;  /* 0x000000000008781c */ /* 0x000fe20003f0f008 */
[----:B------:R-:W-:Y:S01]  /*08f0*/  HADD2.F32 R12, -RZ, R6.H1_H1 ;  /* 0x30000006ff0c7230 */ /* 0x000fe20000004100 */
[----:B------:R-:W-:Y:S01]  /*0900*/  LOP3.LUT R26, R3, UR31, R26, 0x96, !PT ;  /* 0x0000001f031a7c12 */ /* 0x000fe2000f8e961a */
[--C-:B------:R-:W-:Y:S02]  /*0910*/  HADD2.F32 R11, -RZ, R7.reuse.H0_H0 ;  /* 0x20000007ff0b7230 */ /* 0x100fe40000004100 */
[----:B------:R-:W-:Y:S02]  /*0920*/  HADD2.F32 R10, -RZ, R7.H1_H1 ;  /* 0x30000007ff0a7230 */ /* 0x000fe40000004100 */
[----:B------:R-:W-:-:S02]  /*0930*/  HADD2.F32 R9, -RZ, R44.H0_H0 ;  /* 0x2000002cff097230 */ /* 0x000fc40000004100 */
[----:B------:R-:W-:Y:S02]  /*0940*/  HADD2.F32 R8, -RZ, R44.H1_H1 ;  /* 0x3000002cff087230 */ /* 0x000fe40000004100 */
[--C-:B------:R-:W-:Y:S02]  /*0950*/  HADD2.F32 R7, -RZ, R45.reuse.H0_H0 ;  /* 0x2000002dff077230 */ /* 0x100fe40000004100 */
[----:B------:R-:W-:Y:S02]  /*0960*/  HADD2.F32 R6, -RZ, R45.H1_H1 ;  /* 0x3000002dff067230 */ /* 0x000fe40000004100 */
        /* <DEDUP_REMOVED lines=36> */
[----:B------:R-:W-:Y:S02]  /*0bb0*/  IMAD.MOV.U32 R73, RZ, RZ, RZ ;  /* 0x000000ffff497224 */ /* 0x000fe400078e00ff */
[----:B------:R-:W-:Y:S02]  /*0bc0*/  IMAD R74, R74, -0x326172a9, RZ ;  /* 0xcd9e8d574a4a7824 */ /* 0x000fe400078e02ff */
[----:B0-234-:R-:W-:-:S07]  /*0bd0*/  IMAD R87, R87, -0x2daee0ad, RZ ;  /* 0xd2511f5357577824 */ /* 0x01dfce00078e02ff */
.L_x_2686:
        /* <DEDUP_REMOVED lines=42> */
.L_x_2459:
        /* <DEDUP_REMOVED lines=12> */
.L_x_2460:
        /* <DEDUP_REMOVED lines=40> */
[----:B------:R-:W-:Y:S01]  /*11c0*/  IMAD.MOV.U32 R42, RZ, RZ, RZ ;  /* 0x000000ffff2a7224 */ /* 0x000fe200078e00ff */
[----:B------:R-:W-:-:S07]  /*11d0*/  MOV R40, R87 ;  /* 0x0000005700287202 */ /* 0x000fce0000000f00 */
.L_x_2458:
[----:B------:R-:W-:Y:S01]  /*11e0*/  I2FP.F32.U32 R40, R40 ;  /* 0x0000002800287245 */ /* 0x000fe20000201000 */
[----:B-----5:R-:W-:Y:S01]  /*11f0*/  HADD2.F32 R41, -RZ, R36.H0_H0 ;  /* 0x20000024ff297230 */ /* 0x020fe20000004100 */
[----:B------:R-:W-:Y:S01]  /*1200*/  UMOV UR5, UR7 ;  /* 0x0000000700057c82 */ /* 0x000fe20008000000 */
[----:B------:R-:W-:Y:S01]  /*1210*/  UMOV UR4, UR6 ;  /* 0x0000000600047c82 */ /* 0x000fe20008000000 */
[----:B------:R-:W-:Y:S01]  /*1220*/  ISETP.NE.AND P2, PT, R42, 0x1, PT ;  /* 0x000000012a00780c */ /* 0x000fe20003f45270 */
[----:B------:R-:W-:Y:S01]  /*1230*/  FFMA.FTZ R40, R40, R97, 1.1641532182693481445e-10 ;  /* 0x2f00000028287423 */ /* 0x000fe20000010061 */
[----:B------:R-:W-:Y:S01]  /*1240*/  FMUL.FTZ R41, R41, UR5 ;  /* 0x0000000529297c20 */ /* 0x000fe20008410000 */
[----:B------:R-:W-:-:S03]  /*1250*/  IMAD.MOV.U32 R43, RZ, RZ, 0x2 ;  /* 0x00000002ff2b7424 */ /* 0x000fc600078e00ff */
[----:B------:R-:W-:Y:S01]  /*1260*/  FSETP.GTU.FTZ.AND P0, PT, R40, UR4, PT ;  /* 0x0000000428007c0b */ /* 0x000fe2000bf1c000 */
[----:B------:R-:W-:-:S03]  /*1270*/  @P1 HADD2.F32 R40, -RZ, R32.H0_H0 ;  /* 0x20000020ff281230 */ /* 0x000fc60000004100 */
        /* <DEDUP_REMOVED lines=15> */
.L_x_2462:
        /* <DEDUP_REMOVED lines=12> */
.L_x_2463:
        /* <DEDUP_REMOVED lines=42> */
.L_x_2461:
[----:B------:R-:W-:Y:S01]  /*16d0*/  I2FP.F32.U32 R40, R41 ;  /* 0x0000002900287245 */ /* 0x000fe20000201000 */
[----:B------:R-:W-:Y:S01]  /*16e0*/  HADD2.F32 R36, -RZ, R36.H1_H1 ;  /* 0x30000024ff247230 */ /* 0x000fe20000004100 */
[----:B------:R-:W-:Y:S01]  /*16f0*/  ISETP.NE.AND P2, PT, R43, 0x1, PT ;  /* 0x000000012b00780c */ /* 0x000fe20003f45270 */
[----:B------:R-:W-:Y:S02]  /*1700*/  @P1 HADD2.F32 R41, -RZ, R32.H1_H1 ;  /* 0x30000020ff291230 */ /* 0x000fe40000004100 */
        /* <DEDUP_REMOVED lines=19> */
.L_x_2465:
        /* <DEDUP_REMOVED lines=12> */
.L_x_2466:
        /* <DEDUP_REMOVED lines=41> */
[----:B------:R-:W-:-:S07]  /*1b90*/  HFMA2 R41, -RZ, RZ, 0, 0 ;  /* 0x00000000ff297431 */ /* 0x000fce00000001ff */
.L_x_2464:
[----:B------:R-:W-:Y:S01]  /*1ba0*/  I2FP.F32.U32 R36, R36 ;  /* 0x0000002400247245 */ /* 0x000fe20000201000 */
[----:B------:R-:W-:Y:S01]  /*1bb0*/  HADD2.F32 R40, -RZ, R37.H0_H0 ;  /* 0x20000025ff287230 */ /* 0x000fe20000004100 */
[----:B------:R-:W-:-:S03]  /*1bc0*/  ISETP.NE.AND P2, PT, R41, 0x1, PT ;  /* 0x000000012900780c */ /* 0x000fc60003f45270 */
[----:B------:R-:W-:Y:S01]  /*1bd0*/  FFMA.FTZ R36, R36, R97, 1.1641532182693481445e-10 ;  /* 0x2f00000024247423 */ /* 0x000fe20000010061 */
[----:B------:R-:W-:-:S04]  /*1be0*/  FMUL.FTZ R40, R40, UR5 ;  /* 0x0000000528287c20 */ /* 0x000fc80008410000 */
[----:B------:R-:W-:Y:S01]  /*1bf0*/  FSETP.GTU.FTZ.AND P0, PT, R36, UR4, PT ;  /* 0x0000000424007c0b */ /* 0x000fe2000bf1c000 */
[----:B------:R-:W-:-:S03]  /*1c00*/  @P1 HADD2.F32 R36, -RZ, R33.H0_H0 ;  /* 0x20000021ff241230 */ /* 0x000fc60000004100 */
[----:B------:R-:W-:Y:S01]  /*1c10*/  FSEL R89, R40, RZ, !P0 ;  /* 0x000000ff28597208 */ /* 0x000fe20004000000 */
[----:B------:R-:W-:Y:S01]  /*1c20*/  IMAD.MOV.U32 R40, RZ, RZ, 0x2 ;  /* 0x00000002ff287424 */ /* 0x000fe200078e00ff */
        /* <DEDUP_REMOVED lines=14> */
.L_x_2468:
        /* <DEDUP_REMOVED lines=12> */
.L_x_2469:
        /* <DEDUP_REMOVED lines=42> */
.L_x_2467:
        /* <DEDUP_REMOVED lines=22> */
.L_x_2471:
        /* <DEDUP_REMOVED lines=12> */
.L_x_2472:
        /* <DEDUP_REMOVED lines=42> */
.L_x_2470:
        /* <DEDUP_REMOVED lines=22> */
.L_x_2474:
        /* <DEDUP_REMOVED lines=12> */
.L_x_2475:
        /* <DEDUP_REMOVED lines=42> */
.L_x_2473:
[----:B------:R-:W-:Y:S01]  /*29f0*/  I2FP.F32.U32 R36, R37 ;  /* 0x0000002500247245 */ /* 0x000fe20000201000 */
[----:B------:R-:W-:Y:S01]  /*2a00*/  HADD2.F32 R38, -RZ, R38.H1_H1 ;  /* 0x30000026ff267230 */ /* 0x000fe20000004100 */
[----:B------:R-:W-:Y:S01]  /*2a10*/  ISETP.NE.AND P4, PT, R40, 0x1, PT ;  /* 0x000000012800780c */ /* 0x000fe20003f85270 */
[----:B------:R-:W-:Y:S02]  /*2a20*/  IMAD.MOV.U32 R42, RZ, RZ, 0x2 ;  /* 0x00000002ff2a7424 */ /* 0x000fe400078e00ff */
[----:B------:R-:W-:Y:S01]  /*2a30*/  FFMA.FTZ R36, R36, R97, 1.1641532182693481445e-10 ;  /* 0x2f00000024247423 */ /* 0x000fe20000010061 */
[----:B------:R-:W-:Y:S01]  /*2a40*/  FMUL.FTZ R38, R38, UR5 ;  /* 0x0000000526267c20 */ /* 0x000fe20008410000 */
[----:B------:R-:W-:-:S03]  /*2a50*/  IMAD.MOV.U32 R37, RZ, RZ, R74 ;  /* 0x000000ffff257224 */ /* 0x000fc600078e004a */
[----:B------:R-:W-:Y:S01]  /*2a60*/  FSETP.GTU.FTZ.AND P0, PT, R36, UR4, PT ;  /* 0x0000000424007c0b */ /* 0x000fe2000bf1c000 */
[----:B------:R-:W-:-:S03]  /*2a70*/  @P1 HADD2.F32 R36, -RZ, R34.H1_H1 ;  /* 0x30000022ff241230 */ /* 0x000fc60000004100 */
        /* <DEDUP_REMOVED lines=13> */
.L_x_2477:
        /* <DEDUP_REMOVED lines=12> */
.L_x_2478:
        /* <DEDUP_REMOVED lines=42> */
.L_x_2476:
        /* <DEDUP_REMOVED lines=9> */
[----:B------:R-:W-:Y:S02]  /*2f40*/  MOV R37, R74 ;  /* 0x0000004a00257202 */ /* 0x000fe40000000f00 */
[----:B------:R-:W-:Y:S01]  /*2f50*/  PLOP3.LUT P4, PT, P4, PT, PT, 0x8, 0x80 ;  /* 0x000000000080781c */ /* 0x000fe2000278e170 */
        /* <DEDUP_REMOVED lines=11> */
.L_x_2480:
        /* <DEDUP_REMOVED lines=12> */
.L_x_2481:
        /* <DEDUP_REMOVED lines=42> */
.L_x_2479:
        /* <DEDUP_REMOVED lines=13> */
[----:B------:R-:W-:Y:S01]  /*3440*/  PRMT R39, R102, 0x5410, R39 ;  /* 0x0000541066277816 */ /* 0x000fe20000000027 */
[----:B------:R-:W-:Y:S06]  /*3450*/  BRA `(.L_x_2482) ;  /* 0x0000004c001c7947 */ /* 0x000fec0003800000 */
.L_x_2457:
        /* <DEDUP_REMOVED lines=15> */
.L_x_2484:
        /* <DEDUP_REMOVED lines=12> */
.L_x_2485:
        /* <DEDUP_REMOVED lines=40> */
[----:B------:R-:W-:Y:S02]  /*3890*/  HFMA2 R42, -RZ, RZ, 0, 0 ;  /* 0x00000000ff2a7431 */ /* 0x000fe400000001ff */
[----:B------:R-:W-:-:S07]  /*38a0*/  IMAD.MOV.U32 R40, RZ, RZ, R87 ;  /* 0x000000ffff287224 */ /* 0x000fce00078e0057 */
.L_x_2483:
[----:B------:R-:W-:Y:S01]  /*38b0*/  I2FP.F32.U32 R40, R40 ;  /* 0x0000002800287245 */ /* 0x000fe20000201000 */
[----:B------:R-:W-:Y:S01]  /*38c0*/  UMOV UR4, UR6 ;  /* 0x0000000600047c82 */ /* 0x000fe20008000000 */
[----:B------:R-:W-:Y:S01]  /*38d0*/  ISETP.NE.AND P2, PT, R42, 0x1, PT ;  /* 0x000000012a00780c */ /* 0x000fe20003f45270 */
[----:B-----5:R-:W-:Y:S01]  /*38e0*/  HADD2.F32 R41, -RZ, R36.H0_H0 ;  /* 0x20000024ff297230 */ /* 0x020fe20000004100 */
[----:B------:R-:W-:Y:S01]  /*38f0*/  UMOV UR5, UR7 ;  /* 0x0000000700057c82 */ /* 0x000fe20008000000 */
[----:B------:R-:W-:Y:S01]  /*3900*/  FFMA.FTZ R40, R40, R97, 1.1641532182693481445e-10 ;  /* 0x2f00000028287423 */ /* 0x000fe20000010061 */
[----:B------:R-:W-:Y:S02]  /*3910*/  IMAD.MOV.U32 R43, RZ, RZ, 0x2 ;  /* 0x00000002ff2b7424 */ /* 0x000fe400078e00ff */
[----:B------:R-:W-:Y:S01]  /*3920*/  FMUL.FTZ R77, R41, UR5 ;  /* 0x00000005294d7c20 */ /* 0x000fe20008410000 */
[----:B------:R-:W-:Y:S01]  /*3930*/  IMAD.MOV.U32 R41, RZ, RZ, R74 ;  /* 0x000000ffff297224 */ /* 0x000fe200078e004a */
        /* <DEDUP_REMOVED lines=13> */
.L_x_2487:
        /* <DEDUP_REMOVED lines=12> */
.L_x_2488:
        /* <DEDUP_REMOVED lines=42> */
.L_x_2486:
        /* <DEDUP_REMOVED lines=8> */
[----:B------:R-:W-:-:S04]  /*3df0*/  IMAD.MOV.U32 R41, RZ, RZ, R74 ;  /* 0x000000ffff297224 */ /* 0x000fc800078e004a */
[----:B------:R-:W-:-:S04]  /*3e00*/  FADD.FTZ R77, R77, R40 ;  /* 0x000000284d4d7221 */ /* 0x000fc80000010000 */
[--C-:B------:R-:W-:Y:S01]  /*3e10*/  @P1 FADD.FTZ R85, R42, R77.reuse ;  /* 0x0000004d2a551221 */ /* 0x100fe20000010000 */
[----:B------:R-:W-:Y:S02]  /*3e20*/  @!P1 IMAD.MOV.U32 R85, RZ, RZ, R77 ;  /* 0x000000ffff559224 */ /* 0x000fe400078e004d */
[----:B------:R-:W-:Y:S01]  /*3e30*/  HFMA2 R42, -RZ, RZ, 0, 1.1920928955078125e-07 ;  /* 0x00000002ff2a7431 */ /* 0x000fe200000001ff */
[----:B------:R-:W-:Y:S02]  /*3e40*/  SEL R77, RZ, 0x1, P0 ;  /* 0x00000001ff4d7807 */ /* 0x000fe40000000000 */
        /* <DEDUP_REMOVED lines=10> */
.L_x_2490:
        /* <DEDUP_REMOVED lines=12> */
.L_x_2491:
        /* <DEDUP_REMOVED lines=42> */
.L_x_2489:
        /* <DEDUP_REMOVED lines=20> */
.L_x_2493:
        /* <DEDUP_REMOVED lines=12> */
.L_x_2494:
        /* <DEDUP_REMOVED lines=42> */
.L_x_2492:
[----:B------:R-:W-:Y:S01]  /*46f0*/  I2FP.F32.U32 R40, R41 ;  /* 0x0000002900287245 */ /* 0x000fe20000201000 */
[----:B------:R-:W-:Y:S01]  /*4700*/  HADD2.F32 R41, -RZ, R28.H1_H1 ;  /* 0x3000001cff297230 */ /* 0x000fe20000004100 */
[----:B------:R-:W-:Y:S01]  /*4710*/  ISETP.NE.AND P2, PT, R75, 0x1, PT ;  /* 0x000000014b00780c */ /* 0x000fe20003f45270 */
[----:B------:R-:W-:Y:S02]  /*4720*/  @P1 HADD2.F32 R43, -RZ, R32.H1_H1 ;  /* 0x30000020ff2b1230 */ /* 0x000fe40000004100 */
[----:B------:R-:W-:Y:S02]  /*4730*/  HFMA2 R42, -RZ, RZ, 0, 1.1920928955078125e-07 ;  /* 0x00000002ff2a7431 */ /* 0x000fe400000001ff */
[----:B------:R-:W-:Y:S01]  /*4740*/  FFMA.FTZ R40, R40, R97, 1.1641532182693481445e-10 ;  /* 0x2f00000028287423 */ /* 0x000fe20000010061 */
[----:B------:R-:W-:-:S04]  /*4750*/  FMUL.FTZ R41, R41, UR5 ;  /* 0x0000000529297c20 */ /* 0x000fc80008410000 */
[----:B------:R-:W-:-:S04]  /*4760*/  FSETP.GTU.FTZ.AND P0, PT, R40, UR4, PT ;  /* 0x0000000428007c0b */ /* 0x000fc8000bf1c000 */
        /* <DEDUP_REMOVED lines=16> */
.L_x_2496:
        /* <DEDUP_REMOVED lines=12> */
.L_x_2497:
        /* <DEDUP_REMOVED lines=42> */
.L_x_2495:
[----:B------:R-:W-:Y:S01]  /*4bd0*/  I2FP.F32.U32 R36, R36 ;  /* 0x0000002400247245 */ /* 0x000fe20000201000 */
[----:B------:R-:W-:Y:S01]  /*4be0*/  HADD2.F32 R40, -RZ, R37.H0_H0 ;  /* 0x20000025ff287230 */ /* 0x000fe20000004100 */
[----:B------:R-:W-:Y:S01]  /*4bf0*/  ISETP.NE.AND P2, PT, R42, 0x1, PT ;  /* 0x000000012a00780c */ /* 0x000fe20003f45270 */
[----:B------:R-:W-:Y:S02]  /*4c00*/  IMAD.MOV.U32 R43, RZ, RZ, 0x2 ;  /* 0x00000002ff2b7424 */ /* 0x000fe400078e00ff */
[----:B------:R-:W-:Y:S01]  /*4c10*/  FFMA.FTZ R36, R36, R97, 1.1641532182693481445e-10 ;  /* 0x2f00000024247423 */ /* 0x000fe20000010061 */
[----:B------:R-:W-:-:S04]  /*4c20*/  IMAD.MOV.U32 R41, RZ, RZ, R74 ;  /* 0x000000ffff297224 */ /* 0x000fc800078e004a */
[----:B------:R-:W-:Y:S01]  /*4c30*/  FSETP.GTU.FTZ.AND P0, PT, R36, UR4, PT ;  /* 0x0000000424007c0b */ /* 0x000fe2000bf1c000 */
[----:B------:R-:W-:-:S03]  /*4c40*/  FMUL.FTZ R36, R40, UR5 ;  /* 0x0000000528247c20 */ /* 0x000fc60008410000 */
        /* <DEDUP_REMOVED lines=12> */
.L_x_2499:
        /* <DEDUP_REMOVED lines=12> */
.L_x_2500:
        /* <DEDUP_REMOVED lines=42> */
.L_x_2498:
[----:B------:R-:W-:Y:S01]  /*5070*/  I2FP.F32.U32 R40, R41 ;  /* 0x0000002900287245 */ /* 0x000fe20000201000 */
[----:B------:R-:W-:Y:S01]  /*5080*/  HADD2.F32 R41, -RZ, R29.H0_H0 ;  /* 0x2000001dff297230 */ /* 0x000fe20000004100 */
[----:B------:R-:W-:Y:S01]  /*5090*/  ISETP.NE.AND P2, PT, R43, 0x1, PT ;  /* 0x000000012b00780c */ /* 0x000fe20003f45270 */
[----:B------:R-:W-:Y:S02]  /*50a0*/  @P1 HADD2.F32 R89, -RZ, R33.H0_H0 ;  /* 0x20000021ff591230 */ /* 0x000fe40000004100 */
[----:B------:R-:W-:Y:S01]  /*50b0*/  FFMA.FTZ R40, R40, R97, 1.1641532182693481445e-10 ;  /* 0x2f00000028287423 */ /* 0x000fe20000010061 */
[----:B------:R-:W-:-:S04]  /*50c0*/  FMUL.FTZ R41, R41, UR5 ;  /* 0x0000000529297c20 */ /* 0x000fc80008410000 */
[----:B------:R-:W-:Y:S01]  /*50d0*/  FSETP.GTU.FTZ.AND P0, PT, R40, UR4, PT ;  /* 0x0000000428007c0b */ /* 0x000fe2000bf1c000 */
[----:B------:R-:W-:-:S03]  /*50e0*/  HFMA2 R40, -RZ, RZ, 0, 1.1920928955078125e-07 ;  /* 0x00000002ff287431 */ /* 0x000fc600000001ff */
        /* <DEDUP_REMOVED lines=16> */
.L_x_2502:
        /* <DEDUP_REMOVED lines=12> */
.L_x_2503:
        /* <DEDUP_REMOVED lines=42> */
.L_x_2501:
[----:B------:R-:W-:Y:S01]  /*5550*/  ISETP.NE.AND P3, PT, R40, 0x1, PT ;  /* 0x000000012800780c */ /* 0x000fe20003f65270 */
[----:B------:R-:W-:Y:S01]  /*5560*/  HADD2.F32 R37, -RZ, R37.H1_H1 ;  /* 0x30000025ff257230 */ /* 0x000fe20000004100 */
[----:B------:R-:W-:Y:S01]  /*5570*/  I2FP.F32.U32 R36, R36 ;  /* 0x0000002400247245 */ /* 0x000fe20000201000 */
[----:B------:R-:W-:-:S03]  /*5580*/  IMAD.MOV.U32 R41, RZ, RZ, 0x2 ;  /* 0x00000002ff297424 */ /* 0x000fc600078e00ff */
[----:B------:R-:W-:Y:S01]  /*5590*/  FMUL.FTZ R80, R37, UR5 ;  /* 0x0000000525507c20 */ /* 0x000fe20008410000 */
[----:B------:R-:W-:Y:S01]  /*55a0*/  FFMA.FTZ R36, R36, R97, 1.1641532182693481445e-10 ;  /* 0x2f00000024247423 */ /* 0x000fe20000010061 */
[----:B------:R-:W-:-:S04]  /*55b0*/  IMAD.MOV.U32 R37, RZ, RZ, R74 ;  /* 0x000000ffff257224 */ /* 0x000fc800078e004a */
        /* <DEDUP_REMOVED lines=12> */
.L_x_2505:
        /* <DEDUP_REMOVED lines=12> */
.L_x_2506:
        /* <DEDUP_REMOVED lines=42> */
.L_x_2504:
        /* <DEDUP_REMOVED lines=8> */
[----:B------:R-:W-:-:S05]  /*5a60*/  FSEL R37, R37, RZ, !P0 ;  /* 0x000000ff25257208 */ /* 0x000fca0004000000 */
[----:B------:R-:W-:Y:S01]  /*5a70*/  FADD.FTZ R80, R80, R37 ;  /* 0x0000002550507221 */ /* 0x000fe20000010000 */
[----:B------:R-:W-:-:S03]  /*5a80*/  IMAD.MOV.U32 R37, RZ, RZ, R74 ;  /* 0x000000ffff257224 */ /* 0x000fc600078e004a */
        /* <DEDUP_REMOVED lines=13> */
.L_x_2508:
        /* <DEDUP_REMOVED lines=12> */
.L_x_2509:
        /* <DEDUP_REMOVED lines=42> */
.L_x_2507:
[----:B------:R-:W-:Y:S01]  /*5ec0*/  I2FP.F32.U32 R36, R37 ;  /* 0x0000002500247245 */ /* 0x000fe20000201000 */
[----:B------:R-:W-:Y:S01]  /*5ed0*/  HADD2.F32 R37, -RZ, R38.H0_H0 ;  /* 0x20000026ff257230 */ /* 0x000fe20000004100 */
[----:B------:R-:W-:Y:S01]  /*5ee0*/  ISETP.NE.AND P0, PT, R40, 0x1, PT ;  /* 0x000000012800780c */ /* 0x000fe20003f05270 */
[----:B------:R-:W-:Y:S02]  /*5ef0*/  IMAD.MOV.U32 R41, RZ, RZ, 0x2 ;  /* 0x00000002ff297424 */ /* 0x000fe400078e00ff */
[----:B------:R-:W-:Y:S01]  /*5f00*/  FFMA.FTZ R36, R36, R97, 1.1641532182693481445e-10 ;  /* 0x2f00000024247423 */ /* 0x000fe20000010061 */
[----:B------:R-:W-:-:S04]  /*5f10*/  FMUL.FTZ R37, R37, UR5 ;  /* 0x0000000525257c20 */ /* 0x000fc80008410000 */
[----:B------:R-:W-:-:S04]  /*5f20*/  FSETP.GTU.FTZ.AND P3, PT, R36, UR4, PT ;  /* 0x0000000424007c0b */ /* 0x000fc8000bf7c000 */
[----:B------:R-:W-:Y:S01]  /*5f30*/  FSEL R81, R37, RZ, !P3 ;  /* 0x000000ff25517208 */ /* 0x000fe20005800000 */
[----:B------:R-:W-:Y:S01]  /*5f40*/  IMAD.MOV.U32 R37, RZ, RZ, R74 ;  /* 0x000000ffff257224 */ /* 0x000fe200078e004a */
        /* <DEDUP_REMOVED lines=10> */
.L_x_2511:
        /* <DEDUP_REMOVED lines=12> */
.L_x_2512:
        /* <DEDUP_REMOVED lines=42> */
.L_x_2510:
[----:B------:R-:W-:Y:S01]  /*6350*/  I2FP.F32.U32 R36, R37 ;  /* 0x0000002500247245 */ /* 0x000fe20000201000 */
[----:B------:R-:W-:Y:S02]  /*6360*/  HADD2.F32 R37, -RZ, R30.H0_H0 ;  /* 0x2000001eff257230 */ /* 0x000fe40000004100 */
[----:B------:R-:W-:Y:S02]  /*6370*/  HFMA2 R40, -RZ, RZ, 0, 1.1920928955078125e-07 ;  /* 0x00000002ff287431 */ /* 0x000fe400000001ff */
[----:B------:R-:W-:Y:S01]  /*6380*/  FFMA.FTZ R36, R36, R97, 1.1641532182693481445e-10 ;  /* 0x2f00000024247423 */ /* 0x000fe20000010061 */
[----:B------:R-:W-:-:S04]  /*6390*/  FMUL.FTZ R37, R37, UR5 ;  /* 0x0000000525257c20 */ /* 0x000fc80008410000 */
[----:B------:R-:W-:-:S04]  /*63a0*/  FSETP.GTU.FTZ.AND P0, PT, R36, UR4, PT ;  /* 0x0000000424007c0b */ /* 0x000fc8000bf1c000 */
[----:B------:R-:W-:Y:S01]  /*63b0*/  FSEL R36, R37, RZ, !P0 ;  /* 0x000000ff25247208 */ /* 0x000fe20004000000 */
[----:B------:R-:W-:-:S04]  /*63c0*/  @P1 HADD2.F32 R37, -RZ, R34.H0_H0 ;  /* 0x20000022ff251230 */ /* 0x000fc80000004100 */
        /* <DEDUP_REMOVED lines=16> */
.L_x_2514:
        /* <DEDUP_REMOVED lines=12> */
.L_x_2515:
        /* <DEDUP_REMOVED lines=42> */
.L_x_2513:
        /* <DEDUP_REMOVED lines=19> */
.L_x_2517:
        /* <DEDUP_REMOVED lines=12> */
.L_x_2518:
        /* <DEDUP_REMOVED lines=42> */
.L_x_2516:
[----:B------:R-:W-:Y:S01]  /*6cc0*/  I2FP.F32.U32 R36, R37 ;  /* 0x0000002500247245 */ /* 0x000fe20000201000 */
[----:B------:R-:W-:Y:S02]  /*6cd0*/  HADD2.F32 R37, -RZ, R30.H1_H1 ;  /* 0x3000001eff257230 */ /* 0x000fe40000004100 */
[----:B------:R-:W-:Y:S02]  /*6ce0*/  HFMA2 R40, -RZ, RZ, 0, 1.1920928955078125e-07 ;  /* 0x00000002ff287431 */ /* 0x000fe400000001ff */
        /* <DEDUP_REMOVED lines=21> */
.L_x_2520:
        /* <DEDUP_REMOVED lines=12> */
.L_x_2521:
        /* <DEDUP_REMOVED lines=42> */
.L_x_2519:
[----:B------:R-:W-:Y:S01]  /*71a0*/  I2FP.F32.U32 R36, R37 ;  /* 0x0000002500247245 */ /* 0x000fe20000201000 */
[----:B------:R-:W-:Y:S01]  /*71b0*/  HADD2.F32 R38, -RZ, R39.H0_H0 ;  /* 0x20000027ff267230 */ /* 0x000fe20000004100 */
        /* <DEDUP_REMOVED lines=17> */
.L_x_2523:
        /* <DEDUP_REMOVED lines=12> */
.L_x_2524:
        /* <DEDUP_REMOVED lines=42> */
.L_x_2522:
[----:B------:R-:W-:Y:S01]  /*7630*/  I2FP.F32.U32 R36, R37 ;  /* 0x0000002500247245 */ /* 0x000fe20000201000 */
[----:B------:R-:W-:Y:S02]  /*7640*/  HADD2.F32 R37, -RZ, R31.H0_H0 ;  /* 0x2000001fff257230 */ /* 0x000fe40000004100 */
[----:B------:R-:W-:Y:S02]  /*7650*/  @P1 HADD2.F32 R41, -RZ, R35.H0_H0 ;  /* 0x20000023ff291230 */ /* 0x000fe40000004100 */
        /* <DEDUP_REMOVED lines=21> */
.L_x_2526:
        /* <DEDUP_REMOVED lines=12> */
.L_x_2527:
        /* <DEDUP_REMOVED lines=42> */
.L_x_2525:
        /* <DEDUP_REMOVED lines=19> */
.L_x_2529:
        /* <DEDUP_REMOVED lines=14> */
.L_x_2530:
        /* <DEDUP_REMOVED lines=42> */
.L_x_2528:
        /* <DEDUP_REMOVED lines=10> */
[----:B------:R-:W-:-:S03]  /*8060*/  PRMT R37, R99, 0x5410, R101 ;  /* 0x0000541063257816 */ /* 0x000fc60000000065 */
[--C-:B------:R-:W-:Y:S01]  /*8070*/  @P1 FADD.FTZ R95, R95, R84.reuse ;  /* 0x000000545f5f1221 */ /* 0x100fe20000010000 */
[--C-:B------:R-:W-:Y:S01]  /*8080*/  @!P1 IMAD.MOV.U32 R95, RZ, RZ, R84.reuse ;  /* 0x000000ffff5f9224 */ /* 0x100fe200078e0054 */
[----:B------:R-:W-:Y:S02]  /*8090*/  PRMT R84, R36, 0x7610, R84 ;  /* 0x0000761024547816 */ /* 0x000fe40000000054 */
[----:B------:R-:W-:Y:S02]  /*80a0*/  PRMT R36, R46, 0x5410, R47 ;  /* 0x000054102e247816 */ /* 0x000fe4000000002f */
[----:B------:R-:W-:-:S04]  /*80b0*/  F2FP.F16.F32.PACK_AB R39, RZ, R95 ;  /* 0x0000005fff27723e */ /* 0x000fc800000000ff */
[----:B------:R-:W-:-:S07]  /*80c0*/  PRMT R39, R100, 0x5410, R39 ;  /* 0x0000541064277816 */ /* 0x000fce0000000027 */
.L_x_2482:
[----:B------:R-:W0:Y:S01]  /*80d0*/  LDC.64 R40, c[0x0][0x3a8] ;  /* 0x0000ea00ff287b82 */ /* 0x000e220000000a00 */
[----:B------:R-:W-:Y:S02]  /*80e0*/  SEL R104, RZ, 0x100, !P0 ;  /* 0x00000100ff687807 */ /* 0x000fe40004000000 */
[----:B------:R-:W-:Y:S02]  /*80f0*/  SEL R100, RZ, 0x1000000, !P5 ;  /* 0x01000000ff647807 */ /* 0x000fe40006800000 */
[----:B------:R-:W-:Y:S02]  /*8100*/  SEL R99, RZ, 0x10000, !P4 ;  /* 0x00010000ff637807 */ /* 0x000fe40006000000 */
[----:B------:R-:W-:Y:S01]  /*8110*/  ISETP.NE.U32.AND P0, PT, RZ, UR16, PT ;  /* 0x00000010ff007c0c */ /* 0x000fe2000bf05070 */
[----:B------:R-:W1:Y:S01]  /*8120*/  LDC.64 R42, c[0x0][0x3b0] ;  /* 0x0000ec00ff2a7b82 */ /* 0x000e620000000a00 */
[----:B------:R-:W-:Y:S02]  /*8130*/  ISETP.NE.AND P5, PT, R94, RZ, PT ;  /* 0x000000ff5e00720c */ /* 0x000fe40003fa5270 */
[----:B------:R-:W-:-:S02]  /*8140*/  ISETP.NE.AND P4, PT, R98, RZ, PT ;  /* 0x000000ff6200720c */ /* 0x000fc40003f85270 */
[----:B------:R-:W-:Y:S02]  /*8150*/  ISETP.NE.AND P6, PT, R87, RZ, PT ;  /* 0x000000ff5700720c */ /* 0x000fe40003fc5270 */
[----:B------:R-:W-:Y:S01]  /*8160*/  ISETP.NE.AND.EX P0, PT, RZ, UR17, PT, P0 ;  /* 0x00000011ff007c0c */ /* 0x000fe2000bf05300 */
[----:B------:R-:W2:Y:S01]  /*8170*/  @P1 LDC.64 R102, c[0x0][0x3a0] ;  /* 0x0000e800ff661b82 */ /* 0x000ea20000000a00 */
[----:B------:R-:W-:Y:S02]  /*8180*/  SEL R98, RZ, 0x1000000, !P2 ;  /* 0x01000000ff627807 */ /* 0x000fe40005000000 */
[----:B------:R-:W-:Y:S02]  /*8190*/  SEL R94, RZ, 0x10000, !P4 ;  /* 0x00010000ff5e7807 */ /* 0x000fe40006000000 */
[----:B------:R-:W-:Y:S02]  /*81a0*/  SEL R87, RZ, 0x100, !P5 ;  /* 0x00000100ff577807 */ /* 0x000fe40006800000 */
[----:B------:R-:W-:-:S02]  /*81b0*/  LOP3.LUT R104, R104, R100, R99, 0xfe, !PT ;  /* 0x0000006468687212 */ /* 0x000fc400078efe63 */
[----:B------:R-:W-:Y:S01]  /*81c0*/  LOP3.LUT R87, R87, R98, R94, 0xfe, !PT ;  /* 0x0000006257577212 */ /* 0x000fe200078efe5e */
[----:B0-----:R-:W-:Y:S01]  /*81d0*/  IMAD.WIDE.U32 R98, R86, 0x10, R40 ;  /* 0x0000001056627825 */ /* 0x001fe200078e0028 */
[----:B------:R-:W-:Y:S01]  /*81e0*/  SEL R101, RZ, 0x1, !P3 ;  /* 0x00000001ff657807 */ /* 0x000fe20005800000 */
[----:B------:R-:W0:Y:S01]  /*81f0*/  @P0 LDC.64 R46, c[0x0][0x398] ;  /* 0x0000e600ff2e0b82 */ /* 0x000e220000000a00 */
[----:B------:R-:W-:Y:S02]  /*8200*/  SEL R100, RZ, 0x1, !P6 ;  /* 0x00000001ff647807 */ /* 0x000fe40007000000 */
[----:B------:R1:W-:Y:S01]  /*8210*/  STG.E.128 desc[UR10][R98.64], R36 ;  /* 0x0000002462007986 */ /* 0x0003e2000c101d0a */
[----:B------:R-:W-:Y:S02]  /*8220*/  LOP3.LUT R101, R104, R101, RZ, 0xfc, !PT ;  /* 0x0000006568657212 */ /* 0x000fe400078efcff */
[----:B------:R-:W-:Y:S02]  /*8230*/  LOP3.LUT R100, R87, R100, RZ, 0xfc, !PT ;  /* 0x0000006457647212 */ /* 0x000fe400078efcff */
[C---:B------:R-:W-:Y:S01]  /*8240*/  IADD3 R94, PT, PT, R86.reuse, 0x100, RZ ;  /* 0x00000100565e7810 */ /* 0x040fe20007ffe0ff */
        /* <DEDUP_REMOVED lines=26> */
.L_x_2531:
[----:B------:R1:W5:Y:S04]  /*83f0*/  @P1 LDG.E.128 R32, desc[UR10][R38.64] ;  /* 0x0000000a26201981 */ /* 0x000368000c1e1d00 */
[----:B------:R1:W5:Y:S04]  /*8400*/  @P0 LDG.E.128 R28, desc[UR10][R46.64] ;  /* 0x0000000a2e1c0981 */ /* 0x000368000c1e1d00 */
[----:B0-----:R1:W5:Y:S01]  /*8410*/  LDG.E.128 R36, desc[UR10][R98.64] ;  /* 0x0000000a62247981 */ /* 0x001362000c1e1d00 */
[----:B------:R-:W-:Y:S05]  /*8420*/  @!P0 BRA `(.L_x_2532) ;  /* 0x0000004c00208947 */ /* 0x000fea0003800000 */
[----:B------:R-:W-:Y:S01]  /*8430*/  ISETP.NE.AND P2, PT, R75, 0x1, PT ;  /* 0x000000014b00780c */ /* 0x000fe20003f45270 */
[----:B------:R-:W-:Y:S01]  /*8440*/  IMAD.MOV.U32 R78, RZ, RZ, 0x2 ;  /* 0x00000002ff4e7424 */ /* 0x000fe200078e00ff */
[----:B-1----:R-:W-:Y:S01]  /*8450*/  MOV R46, R74 ;  /* 0x0000004a002e7202 */ /* 0x002fe20000000f00 */
        /* <DEDUP_REMOVED lines=12> */
.L_x_2534:
        /* <DEDUP_REMOVED lines=12> */
.L_x_2535:
        /* <DEDUP_REMOVED lines=42> */
.L_x_2533:
[----:B------:R-:W-:Y:S01]  /*8880*/  I2FP.F32.U32 R46, R46 ;  /* 0x0000002e002e7245 */ /* 0x000fe20000201000 */
[----:B-----5:R-:W-:Y:S01]  /*8890*/  HADD2.F32 R47, -RZ, R36.H0_H0 ;  /* 0x20000024ff2f7230 */ /* 0x020fe20000004100 */
[----:B------:R-:W-:Y:S01]  /*88a0*/  ISETP.NE.AND P3, PT, R78, 0x1, PT ;  /* 0x000000014e00780c */ /* 0x000fe20003f65270 */
[----:B------:R-:W-:Y:S02]  /*88b0*/  HFMA2 R79, -RZ, RZ, 0, 1.1920928955078125e-07 ;  /* 0x00000002ff4f7431 */ /* 0x000fe400000001ff */
[----:B------:R-:W-:Y:S02]  /*88c0*/  IMAD.MOV.U32 R75, RZ, RZ, R74 ;  /* 0x000000ffff4b7224 */ /* 0x000fe400078e004a */
        /* <DEDUP_REMOVED lines=15> */
.L_x_2537:
        /* <DEDUP_REMOVED lines=12> */
.L_x_2538:
        /* <DEDUP_REMOVED lines=38> */
[----:B------:R-:W-:-:S03]  /*8ce0*/  LOP3.LUT R25, R80, UR30, R75, 0x96, !PT ;  /* 0x0000001e50197c12 */ /* 0x000fc6000f8e964b */
[----:B------:R-:W-:Y:S01]  /*8cf0*/  IMAD.MOV.U32 R75, RZ, RZ, R107 ;  /* 0x000000ffff4b7224 */ /* 0x000fe200078e006b */
[----:B------:R-:W-:Y:S01]  /*8d00*/  LOP3.LUT R26, R78, UR31, R47, 0x96, !PT ;  /* 0x0000001f4e1a7c12 */ /* 0x000fe2000f8e962f */
[----:B------:R-:W-:-:S07]  /*8d10*/  IMAD.MOV.U32 R107, RZ, RZ, R46 ;  /* 0x000000ffff6b7224 */ /* 0x000fce00078e002e */
.L_x_2536:
        /* <DEDUP_REMOVED lines=9> */
[----:B------:R-:W-:-:S03]  /*8db0*/  MOV R47, R74 ;  /* 0x0000004a002f7202 */ /* 0x000fc60000000f00 */
        /* <DEDUP_REMOVED lines=14> */
.L_x_2540:
        /* <DEDUP_REMOVED lines=12> */
.L_x_2541:
        /* <DEDUP_REMOVED lines=42> */
.L_x_2539:
        /* <DEDUP_REMOVED lines=20> */
.L_x_2543:
        /* <DEDUP_REMOVED lines=12> */
.L_x_2544:
        /* <DEDUP_REMOVED lines=42> */
.L_x_2542:
        /* <DEDUP_REMOVED lines=24> */
.L_x_2546:
        /* <DEDUP_REMOVED lines=12> */
.L_x_2547:
        /* <DEDUP_REMOVED lines=42> */
.L_x_2545:
[----:B------:R-:W-:Y:S01]  /*9b80*/  I2FP.F32.U32 R36, R36 ;  /* 0x0000002400247245 */ /* 0x000fe20000201000 */
[----:B------:R-:W-:Y:S01]  /*9b90*/  HADD2.F32 R46, -RZ, R37.H0_H0 ;  /* 0x20000025ff2e7230 */ /* 0x000fe20000004100 */
[----:B------:R-:W-:Y:S01]  /*9ba0*/  ISETP.NE.AND P3, PT, R75, 0x1, PT ;  /* 0x000000014b00780c */ /* 0x000fe20003f65270 */
[----:B------:R-:W-:Y:S02]  /*9bb0*/  HFMA2 R80, -RZ, RZ, 0, 1.1920928955078125e-07 ;  /* 0x00000002ff507431 */ /* 0x000fe400000001ff */
[----:B------:R-:W-:Y:S02]  /*9bc0*/  IMAD.MOV.U32 R47, RZ, RZ, R74 ;  /* 0x000000ffff2f7224 */ /* 0x000fe400078e004a */
[----:B------:R-:W-:-:S05]  /*9bd0*/  FFMA.FTZ R36, R36, R97, 1.1641532182693481445e-10 ;  /* 0x2f00000024247423 */ /* 0x000fca0000010061 */
        /* <DEDUP_REMOVED lines=14> */
.L_x_2549:
        /* <DEDUP_REMOVED lines=12> */
.L_x_2550:
        /* <DEDUP_REMOVED lines=42> */
.L_x_2548:
[----:B------:R-:W-:Y:S01]  /*a020*/  I2FP.F32.U32 R46, R47 ;  /* 0x0000002f002e7245 */ /* 0x000fe20000201000 */
[----:B------:R-:W-:Y:S01]  /*a030*/  HADD2.F32 R47, -RZ, R29.H0_H0 ;  /* 0x2000001dff2f7230 */ /* 0x000fe20000004100 */
[----:B------:R-:W-:Y:S01]  /*a040*/  ISETP.NE.AND P3, PT, R80, 0x1, PT ;  /* 0x000000015000780c */ /* 0x000fe20003f65270 */
[----:B------:R-:W-:Y:S02]  /*a050*/  @P1 HADD2.F32 R75, -RZ, R33.H0_H0 ;  /* 0x20000021ff4b1230 */ /* 0x000fe40000004100 */
[----:B------:R-:W-:Y:S01]  /*a060*/  FFMA.FTZ R46, R46, R97, 1.1641532182693481445e-10 ;  /* 0x2f0000002e2e7423 */ /* 0x000fe20000010061 */
[----:B------:R-:W-:-:S04]  /*a070*/  FMUL.FTZ R47, R47, UR5 ;  /* 0x000000052f2f7c20 */ /* 0x000fc80008410000 */
[----:B------:R-:W-:Y:S01]  /*a080*/  FSETP.GTU.FTZ.AND P2, PT, R46, UR4, PT ;  /* 0x000000042e007c0b */ /* 0x000fe2000bf5c000 */
[----:B------:R-:W-:-:S03]  /*a090*/  IMAD.MOV.U32 R46, RZ, RZ, 0x2 ;  /* 0x00000002ff2e7424 */ /* 0x000fc600078e00ff */
        /* <DEDUP_REMOVED lines=16> */
.L_x_2552:
        /* <DEDUP_REMOVED lines=12> */
.L_x_2553:
        /* <DEDUP_REMOVED lines=42> */
.L_x_2551:
[----:B------:R-:W-:Y:S01]  /*a500*/  I2FP.F32.U32 R36, R36 ;  /* 0x0000002400247245 */ /* 0x000fe20000201000 */
[----:B------:R-:W-:Y:S01]  /*a510*/  HADD2.F32 R37, -RZ, R37.H1_H1 ;  /* 0x30000025ff257230 */ /* 0x000fe20000004100 */
[----:B------:R-:W-:Y:S01]  /*a520*/  ISETP.NE.AND P2, PT, R46, 0x1, PT ;  /* 0x000000012e00780c */ /* 0x000fe20003f45270 */
[----:B------:R-:W-:Y:S02]  /*a530*/  HFMA2 R47, -RZ, RZ, 0, 1.1920928955078125e-07 ;  /* 0x00000002ff2f7431 */ /* 0x000fe400000001ff */
[----:B------:R-:W-:Y:S01]  /*a540*/  FFMA.FTZ R36, R36, R97, 1.1641532182693481445e-10 ;  /* 0x2f00000024247423 */ /* 0x000fe20000010061 */
[----:B------:R-:W-:-:S04]  /*a550*/  FMUL.FTZ R37, R37, UR5 ;  /* 0x0000000525257c20 */ /* 0x000fc80008410000 */
[----:B------:R-:W-:-:S04]  /*a560*/  FSETP.GTU.FTZ.AND P3, PT, R36, UR4, PT ;  /* 0x0000000424007c0b */ /* 0x000fc8000bf7c000 */
[----:B------:R-:W-:Y:S01]  /*a570*/  FSEL R82, R37, RZ, !P3 ;  /* 0x000000ff25527208 */ /* 0x000fe20005800000 */
[----:B------:R-:W-:Y:S01]  /*a580*/  IMAD.MOV.U32 R37, RZ, RZ, R74 ;  /* 0x000000ffff257224 */ /* 0x000fe200078e004a */
        /* <DEDUP_REMOVED lines=11> */
.L_x_2555:
        /* <DEDUP_REMOVED lines=12> */
.L_x_2556:
        /* <DEDUP_REMOVED lines=42> */
.L_x_2554:
[----:B------:R-:W-:Y:S01]  /*a9a0*/  I2FP.F32.U32 R36, R37 ;  /* 0x0000002500247245 */ /* 0x000fe20000201000 */
[----:B------:R-:W-:Y:S02]  /*a9b0*/  HADD2.F32 R37, -RZ, R29.H1_H1 ;  /* 0x3000001dff257230 */ /* 0x000fe40000004100 */
[----:B------:R-:W-:Y:S02]  /*a9c0*/  @P1 HADD2.F32 R101, -RZ, R33.H1_H1 ;  /* 0x30000021ff651230 */ /* 0x000fe40000004100 */
[----:B------:R-:W-:Y:S01]  /*a9d0*/  FFMA.FTZ R36, R36, R97, 1.1641532182693481445e-10 ;  /* 0x2f00000024247423 */ /* 0x000fe20000010061 */
[----:B------:R-:W-:Y:S01]  /*a9e0*/  FMUL.FTZ R37, R37, UR5 ;  /* 0x0000000525257c20 */ /* 0x000fe20008410000 */
[----:B------:R-:W-:-:S03]  /*a9f0*/  IMAD.MOV.U32 R75, RZ, RZ, 0x2 ;  /* 0x00000002ff4b7424 */ /* 0x000fc600078e00ff */
[----:B------:R-:W-:-:S04]  /*aa00*/  FSETP.GTU.FTZ.AND P2, PT, R36, UR4, PT ;  /* 0x0000000424007c0b */ /* 0x000fc8000bf5c000 */
        /* <DEDUP_REMOVED lines=17> */
.L_x_2558:
        /* <DEDUP_REMOVED lines=12> */
.L_x_2559:
        /* <DEDUP_REMOVED lines=42> */
.L_x_2557:
[----:B------:R-:W-:Y:S01]  /*ae80*/  I2FP.F32.U32 R36, R37 ;  /* 0x0000002500247245 */ /* 0x000fe20000201000 */
[----:B------:R-:W-:Y:S01]  /*ae90*/  HADD2.F32 R37, -RZ, R38.H0_H0 ;  /* 0x20000026ff257230 */ /* 0x000fe20000004100 */
        /* <DEDUP_REMOVED lines=17> */
.L_x_2561:
        /* <DEDUP_REMOVED lines=12> */
.L_x_2562:
        /* <DEDUP_REMOVED lines=42> */
.L_x_2560:
        /* <DEDUP_REMOVED lines=10> */
[----:B------:R-:W-:Y:S01]  /*b3b0*/  IMAD.MOV.U32 R46, RZ, RZ, 0x2 ;  /* 0x00000002ff2e7424 */ /* 0x000fe200078e00ff */
[----:B------:R-:W-:Y:S02]  /*b3c0*/  MOV R37, R74 ;  /* 0x0000004a00257202 */ /* 0x000fe40000000f00 */
        /* <DEDUP_REMOVED lines=13> */
.L_x_2564:
        /* <DEDUP_REMOVED lines=12> */
.L_x_2565:
        /* <DEDUP_REMOVED lines=42> */
.L_x_2563:
        /* <DEDUP_REMOVED lines=19> */
.L_x_2567:
        /* <DEDUP_REMOVED lines=12> */
.L_x_2568:
        /* <DEDUP_REMOVED lines=42> */
.L_x_2566:
        /* <DEDUP_REMOVED lines=24> */
.L_x_2570:
        /* <DEDUP_REMOVED lines=12> */
.L_x_2571:
        /* <DEDUP_REMOVED lines=42> */
.L_x_2569:
        /* <DEDUP_REMOVED lines=19> */
.L_x_2573:
        /* <DEDUP_REMOVED lines=12> */
.L_x_2574:
        /* <DEDUP_REMOVED lines=42> */
.L_x_2572:
        /* <DEDUP_REMOVED lines=24> */
.L_x_2576:
        /* <DEDUP_REMOVED lines=12> */
.L_x_2577:
        /* <DEDUP_REMOVED lines=40> */
[----:B------:R-:W-:Y:S01]  /*cac0*/  MOV R37, R107 ;  /* 0x0000006b00257202 */ /* 0x000fe20000000f00 */
[----:B------:R-:W-:-:S07]  /*cad0*/  IMAD.MOV.U32 R107, RZ, RZ, R36 ;  /* 0x000000ffff6b7224 */ /* 0x000fce00078e0024 */
.L_x_2575:
        /* <DEDUP_REMOVED lines=19> */
.L_x_2579:
        /* <DEDUP_REMOVED lines=14> */
.L_x_2580:
        /* <DEDUP_REMOVED lines=42> */
.L_x_2578:
[----:B------:R-:W-:Y:S01]  /*cf90*/  I2FP.F32.U32 R36, R37 ;  /* 0x0000002500247245 */ /* 0x000fe20000201000 */
[----:B------:R-:W-:Y:S02]  /*cfa0*/  HADD2.F32 R37, -RZ, R31.H1_H1 ;  /* 0x3000001fff257230 */ /* 0x000fe40000004100 */
[----:B------:R-:W-:Y:S02]  /*cfb0*/  @P1 HADD2.F32 R38, -RZ, R35.H1_H1 ;  /* 0x30000023ff261230 */ /* 0x000fe40000004100 */
[----:B------:R-:W-:Y:S01]  /*cfc0*/  FFMA.FTZ R36, R36, R97, 1.1641532182693481445e-10 ;  /* 0x2f00000024247423 */ /* 0x000fe20000010061 */
[----:B------:R-:W-:-:S04]  /*cfd0*/  FMUL.FTZ R37, R37, UR5 ;  /* 0x0000000525257c20 */ /* 0x000fc80008410000 */
[----:B------:R-:W-:-:S04]  /*cfe0*/  FSETP.GTU.FTZ.AND P6, PT, R36, UR4, PT ;  /* 0x0000000424007c0b */ /* 0x000fc8000bfdc000 */
[----:B------:R-:W-:Y:S02]  /*cff0*/  FSEL R37, R37, RZ, !P6 ;  /* 0x000000ff25257208 */ /* 0x000fe40007000000 */
[----:B------:R-:W-:-:S03]  /*d000*/  SEL R36, RZ, 0x1, P6 ;  /* 0x00000001ff247807 */ /* 0x000fc60003000000 */
[----:B------:R-:W-:-:S04]  /*d010*/  FADD.FTZ R37, R106, R37 ;  /* 0x000000256a257221 */ /* 0x000fc80000010000 */
[--C-:B------:R-:W-:Y:S01]  /*d020*/  @P1 FADD.FTZ R106, R38, R37.reuse ;  /* 0x00000025266a1221 */ /* 0x100fe20000010000 */
[----:B------:R-:W-:Y:S01]  /*d030*/  @!P1 IMAD.MOV.U32 R106, RZ, RZ, R37 ;  /* 0x000000ffff6a9224 */ /* 0x000fe200078e0025 */
[----:B------:R-:W-:Y:S02]  /*d040*/  PRMT R37, R84, 0x5410, R112 ;  /* 0x0000541054257816 */ /* 0x000fe40000000070 */
[----:B------:R-:W-:Y:S02]  /*d050*/  PRMT R84, R36, 0x7610, R84 ;  /* 0x0000761024547816 */ /* 0x000fe40000000054 */
[----:B------:R-:W-:Y:S02]  /*d060*/  F2FP.F16.F32.PACK_AB R39, RZ, R106 ;  /* 0x0000006aff27723e */ /* 0x000fe400000000ff */
[----:B------:R-:W-:Y:S02]  /*d070*/  PRMT R38, R113, 0x5410, R114 ;  /* 0x0000541071267816 */ /* 0x000fe40000000072 */
[----:B------:R-:W-:-:S02]  /*d080*/  PRMT R36, R104, 0x5410, R105 ;  /* 0x0000541068247816 */ /* 0x000fc40000000069 */
[----:B------:R-:W-:Y:S01]  /*d090*/  PRMT R39, R110, 0x5410, R39 ;  /* 0x000054106e277816 */ /* 0x000fe20000000027 */
[----:B------:R-:W-:Y:S06]  /*d0a0*/  BRA `(.L_x_2581) ;  /* 0x0000002400ac7947 */ /* 0x000fec0003800000 */
.L_x_2532:
[----:B------:R-:W-:Y:S01]  /*d0b0*/  ISETP.NE.AND P2, PT, R75, 0x1, PT ;  /* 0x000000014b00780c */ /* 0x000fe20003f45270 */
[----:B-1----:R-:W-:Y:S01]  /*d0c0*/  IMAD.MOV.U32 R98, RZ, RZ, 0x2 ;  /* 0x00000002ff627424 */ /* 0x002fe200078e00ff */
        /* <DEDUP_REMOVED lines=13> */
.L_x_2583:
        /* <DEDUP_REMOVED lines=12> */
.L_x_2584:
        /* <DEDUP_REMOVED lines=42> */
.L_x_2582:
[----:B------:R-:W-:Y:S01]  /*d500*/  I2FP.F32.U32 R46, R46 ;  /* 0x0000002e002e7245 */ /* 0x000fe20000201000 */
[----:B-----5:R-:W-:Y:S01]  /*d510*/  HADD2.F32 R47, -RZ, R36.H0_H0 ;  /* 0x20000024ff2f7230 */ /* 0x020fe20000004100 */
        /* <DEDUP_REMOVED lines=21> */
.L_x_2586:
        /* <DEDUP_REMOVED lines=12> */
.L_x_2587:
        /* <DEDUP_REMOVED lines=42> */
.L_x_2585:
        /* <DEDUP_REMOVED lines=23> */
.L_x_2589:
        /* <DEDUP_REMOVED lines=12> */
.L_x_2590:
        /* <DEDUP_REMOVED lines=41> */
[----:B------:R-:W-:-:S07]  /*de90*/  MOV R107, R46 ;  /* 0x0000002e006b7202 */ /* 0x000fce0000000f00 */
.L_x_2588:
[----:B------:R-:W-:Y:S01]  /*dea0*/  I2FP.F32.U32 R36, R36 ;  /* 0x0000002400247245 */ /* 0x000fe20000201000 */
[----:B------:R-:W-:Y:S01]  /*deb0*/  HADD2.F32 R46, -RZ, R37.H0_H0 ;  /* 0x20000025ff2e7230 */ /* 0x000fe20000004100 */
[----:B------:R-:W-:Y:S01]  /*dec0*/  ISETP.NE.AND P3, PT, R100, 0x1, PT ;  /* 0x000000016400780c */ /* 0x000fe20003f65270 */
[----:B------:R-:W-:Y:S02]  /*ded0*/  @P1 HADD2.F32 R47, -RZ, R33.H0_H0 ;  /* 0x20000021ff2f1230 */ /* 0x000fe40000004100 */
[----:B------:R-:W-:Y:S01]  /*dee0*/  FFMA.FTZ R36, R36, R97, 1.1641532182693481445e-10 ;  /* 0x2f00000024247423 */ /* 0x000fe20000010061 */
[----:B------:R-:W-:-:S04]  /*def0*/  FMUL.FTZ R46, R46, UR5 ;  /* 0x000000052e2e7c20 */ /* 0x000fc80008410000 */
[----:B------:R-:W-:Y:S02]  /*df00*/  FSETP.GTU.FTZ.AND P2, PT, R36, UR4, PT ;  /* 0x0000000424007c0b */ /* 0x000fe4000bf5c000 */
[----:B------:R-:W-:Y:S02]  /*df10*/  MOV R36, R74 ;  /* 0x0000004a00247202 */ /* 0x000fe40000000f00 */
        /* <DEDUP_REMOVED lines=15> */
.L_x_2592:
        /* <DEDUP_REMOVED lines=12> */
.L_x_2593:
        /* <DEDUP_REMOVED lines=42> */
.L_x_2591:
        /* <DEDUP_REMOVED lines=23> */
.L_x_2595:
        /* <DEDUP_REMOVED lines=12> */
.L_x_2596:
        /* <DEDUP_REMOVED lines=42> */
.L_x_2594:
        /* <DEDUP_REMOVED lines=22> */
.L_x_2598:
        /* <DEDUP_REMOVED lines=12> */
.L_x_2599:
        /* <DEDUP_REMOVED lines=42> */
.L_x_2597:
[----:B------:R-:W-:Y:S01]  /*ed00*/  I2FP.F32.U32 R36, R37 ;  /* 0x0000002500247245 */ /* 0x000fe20000201000 */
[----:B------:R-:W-:Y:S01]  /*ed10*/  HADD2.F32 R38, -RZ, R38.H1_H1 ;  /* 0x30000026ff267230 */ /* 0x000fe20000004100 */
[----:B------:R-:W-:Y:S01]  /*ed20*/  ISETP.NE.AND P4, PT, R47, 0x1, PT ;  /* 0x000000012f00780c */ /* 0x000fe20003f85270 */
[----:B------:R-:W-:Y:S01]  /*ed30*/  @P1 HADD2.F32 R46, -RZ, R34.H1_H1 ;  /* 0x30000022ff2e1230 */ /* 0x000fe20000004100 */
[----:B------:R-:W-:Y:S01]  /*ed40*/  MOV R37, R74 ;  /* 0x0000004a00257202 */ /* 0x000fe20000000f00 */
[----:B------:R-:W-:Y:S01]  /*ed50*/  FFMA.FTZ R36, R36, R97, 1.1641532182693481445e-10 ;  /* 0x2f00000024247423 */ /* 0x000fe20000010061 */
[----:B------:R-:W-:Y:S01]  /*ed60*/  FMUL.FTZ R38, R38, UR5 ;  /* 0x0000000526267c20 */ /* 0x000fe20008410000 */
[----:B------:R-:W-:-:S03]  /*ed70*/  IMAD.MOV.U32 R75, RZ, RZ, 0x2 ;  /* 0x00000002ff4b7424 */ /* 0x000fc600078e00ff */
[----:B------:R-:W-:-:S04]  /*ed80*/  FSETP.GTU.FTZ.AND P3, PT, R36, UR4, PT ;  /* 0x0000000424007c0b */ /* 0x000fc8000bf7c000 */
        /* <DEDUP_REMOVED lines=13> */
.L_x_2601:
        /* <DEDUP_REMOVED lines=12> */
.L_x_2602:
        /* <DEDUP_REMOVED lines=42> */
.L_x_2600:
        /* <DEDUP_REMOVED lines=22> */
.L_x_2604:
        /* <DEDUP_REMOVED lines=12> */
.L_x_2605:
        /* <DEDUP_REMOVED lines=42> */
.L_x_2603:
        /* <DEDUP_REMOVED lines=14> */
.L_x_2581:
[----:B------:R-:W-:Y:S01]  /*f760*/  ISETP.NE.AND P6, PT, R87, RZ, PT ;  /* 0x000000ff5700720c */ /* 0x000fe20003fc5270 */
[----:B------:R-:W-:Y:S01]  /*f770*/  IMAD.WIDE.U32 R112, R94, 0x10, R40 ;  /* 0x000000105e707825 */ /* 0x000fe200078e0028 */
[----:B------:R-:W-:Y:S02]  /*f780*/  SEL R105, RZ, 0x1000000, !P5 ;  /* 0x01000000ff697807 */ /* 0x000fe40006800000 */
[----:B------:R-:W-:Y:S02]  /*f790*/  SEL R87, RZ, 0x10000, !P4 ;  /* 0x00010000ff577807 */ /* 0x000fe40006000000 */
[----:B------:R-:W-:Y:S01]  /*f7a0*/  SEL R114, RZ, 0x100, !P3 ;  /* 0x00000100ff727807 */ /* 0x000fe20005800000 */
[----:B------:R0:W-:Y:S01]  /*f7b0*/  STG.E.128 desc[UR10][R112.64], R36 ;  /* 0x0000002470007986 */ /* 0x0001e2000c101d0a */
[----:B------:R-:W-:Y:S02]  /*f7c0*/  ISETP.NE.AND P5, PT, R108, RZ, PT ;  /* 0x000000ff6c00720c */ /* 0x000fe40003fa5270 */
[----:B------:R-:W-:-:S02]  /*f7d0*/  ISETP.NE.AND P4, PT, R109, RZ, PT ;  /* 0x000000ff6d00720c */ /* 0x000fc40003f85270 */
[----:B------:R-:W-:Y:S01]  /*f7e0*/  ISETP.NE.AND P3, PT, R111, RZ, PT ;  /* 0x000000ff6f00720c */ /* 0x000fe20003f65270 */
[----:B------:R-:W1:Y:S01]  /*f7f0*/  @P1 LDC.64 R108, c[0x0][0x3a0] ;  /* 0x0000e800ff6c1b82 */ /* 0x000e620000000a00 */
[----:B------:R-:W-:Y:S02]  /*f800*/  SEL R104, RZ, 0x10000, !P4 ;  /* 0x00010000ff687807 */ /* 0x000fe40006000000 */
[----:B------:R-:W-:Y:S02]  /*f810*/  SEL R75, RZ, 0x1000000, !P3 ;  /* 0x01000000ff4b7807 */ /* 0x000fe40005800000 */
[----:B------:R-:W-:Y:S02]  /*f820*/  SEL R47, RZ, 0x100, !P5 ;  /* 0x00000100ff2f7807 */ /* 0x000fe40006800000 */
[----:B------:R-:W-:Y:S01]  /*f830*/  LOP3.LUT R114, R114, R105, R87, 0xfe, !PT ;  /* 0x0000006972727212 */ /* 0x000fe200078efe57 */
[----:B------:R-:W2:Y:S01]  /*f840*/  @P0 LDC.64 R110, c[0x0][0x398] ;  /* 0x0000e600ff6e0b82 */ /* 0x000ea20000000a00 */
[----:B------:R-:W-:Y:S01]  /*f850*/  LOP3.LUT R47, R47, R75, R104, 0xfe, !PT ;  /* 0x0000004b2f2f7212 */ /* 0x000fe200078efe68 */
[----:B------:R-:W-:Y:S01]  /*f860*/  VIADD R105, R86, 0x200 ;  /* 0x0000020056697836 */ /* 0x000fe20000000000 */
[----:B------:R-:W-:Y:S01]  /*f870*/  SEL R75, RZ, 0x1, !P2 ;  /* 0x00000001ff4b7807 */ /* 0x000fe20005000000 */
[----:B0-----:R-:W-:Y:S01]  /*f880*/  IMAD.WIDE.U32 R38, R94, 0x8, R42 ;  /* 0x000000085e267825 */ /* 0x001fe200078e002a */
[----:B------:R-:W-:-:S02]  /*f890*/  SEL R104, RZ, 0x1, !P6 ;  /* 0x00000001ff687807 */ /* 0x000fc40007000000 */
[----:B------:R-:W-:Y:S01]  /*f8a0*/  LOP3.LUT R37, R114, R75, RZ, 0xfc, !PT ;  /* 0x0000004b72257212 */ /* 0x000fe200078efcff */
[----:B------:R-:W-:Y:S01]  /*f8b0*/  IMAD.WIDE.U32 R44, R105, 0x10, R44 ;  /* 0x00000010692c7825 */ /* 0x000fe200078e002c */
[----:B------:R-:W-:-:S05]  /*f8c0*/  LOP3.LUT R36, R47, R104, RZ, 0xfc, !PT ;  /* 0x000000682f247212 */ /* 0x000fca00078efcff */
[----:B------:R0:W-:Y:S01]  /*f8d0*/  STG.E.64 desc[UR10][R38.64], R36 ;  /* 0x0000002426007986 */ /* 0x0001e2000c101b0a */
[----:B-1----:R-:W-:-:S04]  /*f8e0*/  @P1 IMAD.WIDE.U32 R108, R105, 0x10, R108 ;  /* 0x00000010696c1825 */ /* 0x002fc800078e006c */
[----:B--2---:R-:W-:Y:S01]  /*f8f0*/  @P0 IMAD.WIDE.U32 R110, R105, 0x10, R110 ;  /* 0x00000010696e0825 */ /* 0x004fe200078e006e */
[----:B0-----:R-:W-:Y:S06]  /*f900*/  @!P0 BRA `(.L_x_2606) ;  /* 0x0000000000508947 */ /* 0x001fec0003800000 */
        /* <DEDUP_REMOVED lines=20> */
.L_x_2606:
[----:B------:R1:W5:Y:S04]  /*fa50*/  @P0 LDG.E.128 R28, desc[UR10][R110.64] ;  /* 0x0000000a6e1c0981 */ /* 0x000368000c1e1d00 */
[----:B------:R1:W5:Y:S04]  /*fa60*/  @P1 LDG.E.128 R32, desc[UR10][R108.64] ;  /* 0x0000000a6c201981 */ /* 0x000368000c1e1d00 */
[----:B0-----:R1:W5:Y:S01]  /*fa70*/  LDG.E.128 R36, desc[UR10][R44.64] ;  /* 0x0000000a2c247981 */ /* 0x001362000c1e1d00 */
[----:B------:R-:W-:Y:S05]  /*fa80*/  @!P0 BRA `(.L_x_2607) ;  /* 0x0000004c00208947 */ /* 0x000fea0003800000 */
[----:B------:R-:W-:Y:S01]  /*fa90*/  ISETP.NE.AND P2, PT, R46, 0x1, PT ;  /* 0x000000012e00780c */ /* 0x000fe20003f45270 */
[----:B-1----:R-:W-:Y:S01]  /*faa0*/  IMAD.MOV.U32 R44, RZ, RZ, R74 ;  /* 0x000000ffff2c7224 */ /* 0x002fe200078e004a */
        /* <DEDUP_REMOVED lines=13> */
.L_x_2609:
        /* <DEDUP_REMOVED lines=12> */
.L_x_2610:
        /* <DEDUP_REMOVED lines=42> */
.L_x_2608:
[----:B------:R-:W-:Y:S01]  /*fee0*/  I2FP.F32.U32 R44, R44 ;  /* 0x0000002c002c7245 */ /* 0x000fe20000201000 */
[----:B-----5:R-:W-:Y:S01]  /*fef0*/  HADD2.F32 R45, -RZ, R36.H0_H0 ;  /* 0x20000024ff2d7230 */ /* 0x020fe20000004100 */
        /* <DEDUP_REMOVED lines=18> */
.L_x_2612:
        /* <DEDUP_REMOVED lines=12> */
.L_x_2613:
        /* <DEDUP_REMOVED lines=42> */
.L_x_2611:
        /* <DEDUP_REMOVED lines=9> */
[----:B------:R-:W-:-:S04]  /*10410*/  IMAD.MOV.U32 R45, RZ, RZ, R74 ;  /* 0x000000ffff2d7224 */ /* 0x000fc800078e004a */
        /* <DEDUP_REMOVED lines=14> */
.L_x_2615:
        /* <DEDUP_REMOVED lines=12> */
.L_x_2616:
        /* <DEDUP_REMOVED lines=42> */
.L_x_2614:
        /* <DEDUP_REMOVED lines=20> */
.L_x_2618:
        /* <DEDUP_REMOVED lines=12> */
.L_x_2619:
        /* <DEDUP_REMOVED lines=42> */
.L_x_2617:
        /* <DEDUP_REMOVED lines=24> */
.L_x_2621:
        /* <DEDUP_REMOVED lines=12> */
.L_x_2622:
[----:B------:R-:W-:Y:S01]  /*10f40*/  IMAD.WIDE.U32 R80, R19, -0x326172a9, RZ ;  /* 0xcd9e8d5713507825 */ /* 0x000fe200078e00ff */
[----:B------:R-:W-:-:S03]  /*10f50*/  LOP3.LUT R44, R73, UR9, R83, 0x96, !PT ;  /* 0x00000009492c7c12 */ /* 0x000fc6000f8e9653 */
[----:B------:R-:W-:Y:S02]  /*10f60*/  HFMA2 R79, -RZ, RZ, 0, 0 ;  /* 0x00000000ff4f7431 */ /* 0x000fe400000001ff */
        /* <DEDUP_REMOVED lines=38> */
[----:B------:R-:W-:-:S07]  /*111d0*/  LOP3.LUT R26, R80, UR31, R45, 0x96, !PT ;  /* 0x0000001f501a7c12 */ /* 0x000fce000f8e962d */
.L_x_2620:
        /* <DEDUP_REMOVED lines=20> */
.L_x_2624:
        /* <DEDUP_REMOVED lines=12> */
.L_x_2625:
        /* <DEDUP_REMOVED lines=42> */
.L_x_2623:
        /* <DEDUP_REMOVED lines=24> */
.L_x_2627:
        /* <DEDUP_REMOVED lines=12> */
.L_x_2628:
        /* <DEDUP_REMOVED lines=42> */
.L_x_2626:
[----:B------:R-:W-:Y:S01]  /*11b60*/  I2FP.F32.U32 R36, R36 ;  /* 0x0000002400247245 */ /* 0x000fe20000201000 */
[----:B------:R-:W-:Y:S01]  /*11b70*/  HADD2.F32 R37, -RZ, R37.H1_H1 ;  /* 0x30000025ff257230 */ /* 0x000fe20000004100 */
[----:B------:R-:W-:Y:S01]  /*11b80*/  ISETP.NE.AND P2, PT, R44, 0x1, PT ;  /* 0x000000012c00780c */ /* 0x000fe20003f45270 */
[----:B------:R-:W-:Y:S02]  /*11b90*/  IMAD.MOV.U32 R45, RZ, RZ, 0x2 ;  /* 0x00000002ff2d7424 */ /* 0x000fe400078e00ff */
        /* <DEDUP_REMOVED lines=16> */
.L_x_2630:
        /* <DEDUP_REMOVED lines=12> */
.L_x_2631:
        /* <DEDUP_REMOVED lines=42> */
.L_x_2629:
        /* <DEDUP_REMOVED lines=24> */
.L_x_2633:
        /* <DEDUP_REMOVED lines=12> */
.L_x_2634:
        /* <DEDUP_REMOVED lines=42> */
.L_x_2632:
        /* <DEDUP_REMOVED lines=19> */
.L_x_2636:
        /* <DEDUP_REMOVED lines=12> */
.L_x_2637:
        /* <DEDUP_REMOVED lines=42> */
.L_x_2635:
[----:B------:R-:W-:Y:S01]  /*12970*/  I2FP.F32.U32 R36, R44 ;  /* 0x0000002c00247245 */ /* 0x000fe20000201000 */
[----:B------:R-:W-:Y:S02]  /*12980*/  HADD2.F32 R37, -RZ, R30.H0_H0 ;  /* 0x2000001eff257230 */ /* 0x000fe40000004100 */
[----:B------:R-:W-:Y:S02]  /*12990*/  HFMA2 R75, -RZ, RZ, 0, 1.1920928955078125e-07 ;  /* 0x00000002ff4b7431 */ /* 0x000fe400000001ff */
[----:B------:R-:W-:Y:S02]  /*129a0*/  @P1 HADD2.F32 R110, -RZ, R34.H0_H0 ;  /* 0x20000022ff6e1230 */ /* 0x000fe40000004100 */
[----:B------:R-:W-:Y:S01]  /*129b0*/  FFMA.FTZ R36, R36, R97, 1.1641532182693481445e-10 ;  /* 0x2f00000024247423 */ /* 0x000fe20000010061 */
[----:B------:R-:W-:-:S04]  /*129c0*/  FMUL.FTZ R37, R37, UR5 ;  /* 0x0000000525257c20 */ /* 0x000fc80008410000 */
[----:B------:R-:W-:-:S04]  /*129d0*/  FSETP.GTU.FTZ.AND P3, PT, R36, UR4, PT ;  /* 0x0000000424007c0b */ /* 0x000fc8000bf7c000 */
[----:B------:R-:W-:Y:S01]  /*129e0*/  FSEL R44, R37, RZ, !P3 ;  /* 0x000000ff252c7208 */ /* 0x000fe20005800000 */
[----:B------:R-:W-:Y:S01]  /*129f0*/  IMAD.MOV.U32 R37, RZ, RZ, R74 ;  /* 0x000000ffff257224 */ /* 0x000fe200078e004a */
        /* <DEDUP_REMOVED lines=16> */
.L_x_2639:
        /* <DEDUP_REMOVED lines=12> */
.L_x_2640:
        /* <DEDUP_REMOVED lines=42> */
.L_x_2638:
        /* <DEDUP_REMOVED lines=19> */
.L_x_2642:
        /* <DEDUP_REMOVED lines=12> */
.L_x_2643:
        /* <DEDUP_REMOVED lines=39> */
[----:B------:R-:W-:Y:S01]  /*132c0*/  HFMA2 R44, -RZ, RZ, 0, 0 ;  /* 0x00000000ff2c7431 */ /* 0x000fe200000001ff */
[----:B------:R-:W-:Y:S01]  /*132d0*/  MOV R37, R87 ;  /* 0x0000005700257202 */ /* 0x000fe20000000f00 */
[----:B------:R-:W-:-:S07]  /*132e0*/  IMAD.MOV.U32 R87, RZ, RZ, R36 ;  /* 0x000000ffff577224 */ /* 0x000fce00078e0024 */
.L_x_2641:
        /* <DEDUP_REMOVED lines=24> */
.L_x_2645:
        /* <DEDUP_REMOVED lines=12> */
.L_x_2646:
        /* <DEDUP_REMOVED lines=42> */
.L_x_2644:
        /* <DEDUP_REMOVED lines=19> */
.L_x_2648:
        /* <DEDUP_REMOVED lines=12> */
.L_x_2649:
        /* <DEDUP_REMOVED lines=42> */
.L_x_2647:
        /* <DEDUP_REMOVED lines=24> */
.L_x_2651:
        /* <DEDUP_REMOVED lines=12> */
.L_x_2652:
        /* <DEDUP_REMOVED lines=42> */
.L_x_2650:
[----:B------:R-:W-:Y:S01]  /*14140*/  I2FP.F32.U32 R36, R37 ;  /* 0x0000002500247245 */ /* 0x000fe20000201000 */
[----:B------:R-:W-:Y:S01]  /*14150*/  HADD2.F32 R39, -RZ, R39.H1_H1 ;  /* 0x30000027ff277230 */ /* 0x000fe20000004100 */
        /* <DEDUP_REMOVED lines=17> */
.L_x_2654:
        /* <DEDUP_REMOVED lines=14> */
.L_x_2655:
        /* <DEDUP_REMOVED lines=42> */
.L_x_2653:
        /* <DEDUP_REMOVED lines=12> */
[--C-:B------:R-:W-:Y:S01]  /*146b0*/  @P1 FADD.FTZ R44, R39, R122.reuse ;  /* 0x0000007a272c1221 */ /* 0x100fe20000010000 */
[----:B------:R-:W-:Y:S01]  /*146c0*/  @!P1 IMAD.MOV.U32 R44, RZ, RZ, R122 ;  /* 0x000000ffff2c9224 */ /* 0x000fe200078e007a */
[----:B------:R-:W-:-:S04]  /*146d0*/  PRMT R36, R46, 0x5410, R47 ;  /* 0x000054102e247816 */ /* 0x000fc8000000002f */
[----:B------:R-:W-:-:S04]  /*146e0*/  F2FP.F16.F32.PACK_AB R39, RZ, R44 ;  /* 0x0000002cff27723e */ /* 0x000fc800000000ff */
[----:B------:R-:W-:Y:S01]  /*146f0*/  PRMT R39, R117, 0x5410, R39 ;  /* 0x0000541075277816 */ /* 0x000fe20000000027 */
[----:B------:R-:W-:Y:S06]  /*14700*/  BRA `(.L_x_2656) ;  /* 0x0000002400b07947 */ /* 0x000fec0003800000 */
.L_x_2607:
[----:B------:R-:W-:Y:S01]  /*14710*/  ISETP.NE.AND P2, PT, R46, 0x1, PT ;  /* 0x000000012e00780c */ /* 0x000fe20003f45270 */
[----:B-1----:R-:W-:Y:S01]  /*14720*/  IMAD.MOV.U32 R44, RZ, RZ, R74 ;  /* 0x000000ffff2c7224 */ /* 0x002fe200078e004a */
        /* <DEDUP_REMOVED lines=13> */
.L_x_2658:
        /* <DEDUP_REMOVED lines=12> */
.L_x_2659:
        /* <DEDUP_REMOVED lines=38> */
[----:B------:R-:W-:Y:S02]  /*14b20*/  LOP3.LUT R25, R108, UR30, R75, 0x96, !PT ;  /* 0x0000001e6c197c12 */ /* 0x000fe4000f8e964b */
[----:B------:R-:W-:Y:S01]  /*14b30*/  MOV R87, R44 ;  /* 0x0000002c00577202 */ /* 0x000fe20000000f00 */
[----:B------:R-:W-:Y:S01]  /*14b40*/  IMAD.MOV.U32 R44, RZ, RZ, R107 ;  /* 0x000000ffff2c7224 */ /* 0x000fe200078e006b */
[----:B------:R-:W-:-:S07]  /*14b50*/  LOP3.LUT R26, R46, UR31, R45, 0x96, !PT ;  /* 0x0000001f2e1a7c12 */ /* 0x000fce000f8e962d */
.L_x_2657:
        /* <DEDUP_REMOVED lines=23> */
.L_x_2661:
        /* <DEDUP_REMOVED lines=12> */
.L_x_2662:
        /* <DEDUP_REMOVED lines=42> */
.L_x_2660:
        /* <DEDUP_REMOVED lines=23> */
.L_x_2664:
        /* <DEDUP_REMOVED lines=12> */
.L_x_2665:
        /* <DEDUP_REMOVED lines=41> */
[----:B------:R-:W-:-:S07]  /*154f0*/  LOP3.LUT R26, R46, UR31, R45, 0x96, !PT ;  /* 0x0000001f2e1a7c12 */ /* 0x000fce000f8e962d */
.L_x_2663:
        /* <DEDUP_REMOVED lines=23> */
.L_x_2667:
        /* <DEDUP_REMOVED lines=12> */
.L_x_2668:
        /* <DEDUP_REMOVED lines=42> */
.L_x_2666:
        /* <DEDUP_REMOVED lines=23> */
.L_x_2670:
        /* <DEDUP_REMOVED lines=12> */
.L_x_2671:
        /* <DEDUP_REMOVED lines=39> */
[----:B------:R-:W-:Y:S02]  /*15e70*/  LOP3.LUT R26, R44, UR31, R37, 0x96, !PT ;  /* 0x0000001f2c1a7c12 */ /* 0x000fe4000f8e9625 */
[----:B------:R-:W-:Y:S01]  /*15e80*/  MOV R37, R87 ;  /* 0x0000005700257202 */ /* 0x000fe20000000f00 */
[----:B------:R-:W-:-:S07]  /*15e90*/  IMAD.MOV.U32 R87, RZ, RZ, R36 ;  /* 0x000000ffff577224 */ /* 0x000fce00078e0024 */
.L_x_2669:
[----:B------:R-:W-:Y:S01]  /*15ea0*/  I2FP.F32.U32 R36, R37 ;  /* 0x0000002500247245 */ /* 0x000fe20000201000 */
[----:B------:R-:W-:Y:S01]  /*15eb0*/  HADD2.F32 R37, -RZ, R38.H0_H0 ;  /* 0x20000026ff257230 */ /* 0x000fe20000004100 */
[----:B------:R-:W-:Y:S01]  /*15ec0*/  ISETP.NE.AND P3, PT, R46, 0x1, PT ;  /* 0x000000012e00780c */ /* 0x000fe20003f65270 */
[----:B------:R-:W-:Y:S02]  /*15ed0*/  @P1 HADD2.F32 R45, -RZ, R34.H0_H0 ;  /* 0x20000022ff2d1230 */ /* 0x000fe40000004100 */
[----:B------:R-:W-:Y:S01]  /*15ee0*/  FFMA.FTZ R36, R36, R97, 1.1641532182693481445e-10 ;  /* 0x2f00000024247423 */ /* 0x000fe20000010061 */
[----:B------:R-:W-:-:S04]  /*15ef0*/  FMUL.FTZ R37, R37, UR5 ;  /* 0x0000000525257c20 */ /* 0x000fc80008410000 */
[----:B------:R-:W-:-:S04]  /*15f00*/  FSETP.GTU.FTZ.AND P2, PT, R36, UR4, PT ;  /* 0x0000000424007c0b */ /* 0x000fc8000bf5c000 */
[----:B------:R-:W-:Y:S02]  /*15f10*/  FSEL R110, R37, RZ, !P2 ;  /* 0x000000ff256e7208 */ /* 0x000fe40005000000 */
[----:B------:R-:W-:Y:S02]  /*15f20*/  MOV R37, R74 ;  /* 0x0000004a00257202 */ /* 0x000fe40000000f00 */
[----:B------:R-:W-:Y:S01]  /*15f30*/  PLOP3.LUT P2, PT, P2, PT, PT, 0x8, 0x80 ;  /* 0x000000000080781c */ /* 0x000fe2000174e170 */
[----:B------:R-:W-:Y:S01]  /*15f40*/  @P1 FADD.FTZ R110, R45, R110 ;  /* 0x0000006e2d6e1221 */ /* 0x000fe20000010000 */
[----:B------:R-:W-:-:S04]  /*15f50*/  IMAD.MOV.U32 R45, RZ, RZ, 0x2 ;  /* 0x00000002ff2d7424 */ /* 0x000fc800078e00ff */
        /* <DEDUP_REMOVED lines=10> */
.L_x_2673:
        /* <DEDUP_REMOVED lines=12> */
.L_x_2674:
        /* <DEDUP_REMOVED lines=39> */
[----:B------:R-:W-:Y:S02]  /*16330*/  LOP3.LUT R26, R44, UR31, R37, 0x96, !PT ;  /* 0x0000001f2c1a7c12 */ /* 0x000fe4000f8e9625 */
[----:B------:R-:W-:Y:S01]  /*16340*/  MOV R37, R87 ;  /* 0x0000005700257202 */ /* 0x000fe20000000f00 */
[----:B------:R-:W-:-:S07]  /*16350*/  IMAD.MOV.U32 R87, RZ, RZ, R36 ;  /* 0x000000ffff577224 */ /* 0x000fce00078e0024 */
.L_x_2672:
[----:B------:R-:W-:Y:S01]  /*16360*/  I2FP.F32.U32 R36, R37 ;  /* 0x0000002500247245 */ /* 0x000fe20000201000 */
[----:B------:R-:W-:Y:S01]  /*16370*/  HADD2.F32 R38, -RZ, R38.H1_H1 ;  /* 0x30000026ff267230 */ /* 0x000fe20000004100 */
[----:B------:R-:W-:Y:S01]  /*16380*/  ISETP.NE.AND P4, PT, R45, 0x1, PT ;  /* 0x000000012d00780c */ /* 0x000fe20003f85270 */
[----:B------:R-:W-:Y:S01]  /*16390*/  @P1 HADD2.F32 R44, -RZ, R34.H1_H1 ;  /* 0x30000022ff2c1230 */ /* 0x000fe20000004100 */
[----:B------:R-:W-:Y:S01]  /*163a0*/  MOV R37, R74 ;  /* 0x0000004a00257202 */ /* 0x000fe20000000f00 */
[----:B------:R-:W-:Y:S01]  /*163b0*/  FFMA.FTZ R36, R36, R97, 1.1641532182693481445e-10 ;  /* 0x2f00000024247423 */ /* 0x000fe20000010061 */
[----:B------:R-:W-:-:S04]  /*163c0*/  FMUL.FTZ R38, R38, UR5 ;  /* 0x0000000526267c20 */ /* 0x000fc80008410000 */
[----:B------:R-:W-:-:S04]  /*163d0*/  FSETP.GTU.FTZ.AND P3, PT, R36, UR4, PT ;  /* 0x0000000424007c0b */ /* 0x000fc8000bf7c000 */
        /* <DEDUP_REMOVED lines=14> */
.L_x_2676:
        /* <DEDUP_REMOVED lines=12> */
.L_x_2677:
        /* <DEDUP_REMOVED lines=42> */
.L_x_2675:
        /* <DEDUP_REMOVED lines=22> */
.L_x_2679:
        /* <DEDUP_REMOVED lines=12> */
.L_x_2680:
        /* <DEDUP_REMOVED lines=39> */
[----:B------:R-:W-:Y:S02]  /*16cb0*/  MOV R74, R46 ;  /* 0x0000002e004a7202 */ /* 0x000fe40000000f00 */
[----:B------:R-:W-:Y:S01]  /*16cc0*/  LOP3.LUT R26, R44, UR31, R37, 0x96, !PT ;  /* 0x0000001f2c1a7c12 */ /* 0x000fe2000f8e9625 */
[----:B------:R-:W-:Y:S01]  /*16cd0*/  IMAD.MOV.U32 R37, RZ, RZ, R87 ;  /* 0x000000ffff257224 */ /* 0x000fe200078e0057 */
[----:B------:R-:W-:-:S07]  /*16ce0*/  MOV R87, R36 ;  /* 0x0000002400577202 */ /* 0x000fce0000000f00 */
.L_x_2678:
        /* <DEDUP_REMOVED lines=14> */
.L_x_2656:
[----:B------:R-:W-:Y:S01]  /*16dd0*/  FADD.FTZ R47, RZ, R85 ;  /* 0x00000055ff2f7221 */ /* 0x000fe20000010000 */
[----:B------:R-:W-:Y:S01]  /*16de0*/  ISETP.NE.AND P1, PT, R114, RZ, PT ;  /* 0x000000ff7200720c */ /* 0x000fe20003f25270 */
[----:B------:R-:W-:Y:S01]  /*16df0*/  IMAD.WIDE.U32 R40, R105, 0x10, R40 ;  /* 0x0000001069287825 */ /* 0x000fe200078e0028 */
[----:B------:R-:W-:-:S03]  /*16e00*/  SEL R46, RZ, 0x10000, !P4 ;  /* 0x00010000ff2e7807 */ /* 0x000fc60006000000 */
[----:B------:R-:W-:Y:S01]  /*16e10*/  FADD.FTZ R114, R47, R88 ;  /* 0x000000582f727221 */ /* 0x000fe20000010000 */
[----:B------:R-:W-:Y:S01]  /*16e20*/  ISETP.NE.AND P4, PT, R118, RZ, PT ;  /* 0x000000ff7600720c */ /* 0x000fe20003f85270 */
[----:B------:R-:W-:Y:S01]  /*16e30*/  IMAD.WIDE.U32 R42, R105, 0x8, R42 ;  /* 0x00000008692a7825 */ /* 0x000fe200078e002a */
[----:B------:R-:W-:-:S03]  /*16e40*/  SEL R45, RZ, 0x1000000, !P5 ;  /* 0x01000000ff2d7807 */ /* 0x000fc60006800000 */
[----:B------:R-:W-:Y:S01]  /*16e50*/  FADD.FTZ R114, R114, R89 ;  /* 0x0000005972727221 */ /* 0x000fe20000010000 */
[----:B------:R-:W-:Y:S01]  /*16e60*/  SEL R118, RZ, 0x100, !P3 ;  /* 0x00000100ff767807 */ /* 0x000fe20005800000 */
[----:B------:R0:W-:Y:S01]  /*16e70*/  STG.E.128 desc[UR10][R40.64], R36 ;  /* 0x0000002428007986 */ /* 0x0001e2000c101d0a */
[----:B------:R-:W-:Y:S01]  /*16e80*/  ISETP.NE.AND P6, PT, R115, RZ, PT ;  /* 0x000000ff7300720c */ /* 0x000fe20003fc5270 */
[----:B------:R-:W-:Y:S01]  /*16e90*/  FADD.FTZ R47, R114, R91 ;  /* 0x0000005b722f7221 */ /* 0x000fe20000010000 */
[----:B------:R-:W-:Y:S02]  /*16ea0*/  ISETP.NE.AND P5, PT, R116, RZ, PT ;  /* 0x000000ff7400720c */ /* 0x000fe40003fa5270 */
[----:B------:R-:W-:Y:S01]  /*16eb0*/  LOP3.LUT R118, R118, R45, R46, 0xfe, !PT ;  /* 0x0000002d76767212 */ /* 0x000fe200078efe2e */
[----:B------:R-:W-:Y:S01]  /*16ec0*/  FADD.FTZ R114, R47, R90 ;  /* 0x0000005a2f727221 */ /* 0x000fe20000010000 */
[----:B------:R-:W-:Y:S02]  /*16ed0*/  SEL R116, RZ, 0x10000, !P5 ;  /* 0x00010000ff747807 */ /* 0x000fe40006800000 */
[----:B------:R-:W-:Y:S01]  /*16ee0*/  SEL R75, RZ, 0x100, !P6 ;  /* 0x00000100ff4b7807 */ /* 0x000fe20007000000 */
[----:B------:R-:W-:Y:S01]  /*16ef0*/  FADD.FTZ R47, R114, R93 ;  /* 0x0000005d722f7221 */ /* 0x000fe20000010000 */
[----:B------:R-:W-:-:S03]  /*16f00*/  SEL R97, RZ, 0x1, !P2 ;  /* 0x00000001ff617807 */ /* 0x000fc60005000000 */
        /* <DEDUP_REMOVED lines=18> */
[----:B------:R-:W-:-:S03]  /*17030*/  LOP3.LUT R47, R118, R97, RZ, 0xfc, !PT ;  /* 0x00000061762f7212 */ /* 0x000fc600078efcff */
[----:B------:R-:W-:Y:S01]  /*17040*/  FADD.FTZ R45, R46, R113 ;  /* 0x000000712e2d7221 */ /* 0x000fe20000010000 */
[----:B------:R-:W-:-:S03]  /*17050*/  LOP3.LUT R46, R75, R114, RZ, 0xfc, !PT ;  /* 0x000000724b2e7212 */ /* 0x000fc600078efcff */
[----:B------:R-:W-:Y:S02]  /*17060*/  FADD.FTZ R45, R45, R112 ;  /* 0x000000702d2d7221 */ /* 0x000fe40000010000 */
[----:B------:R0:W-:Y:S02]  /*17070*/  STG.E.64 desc[UR10][R42.64], R46 ;  /* 0x0000002e2a007986 */ /* 0x0001e4000c101b0a */
[----:B------:R-:W-:Y:S01]  /*17080*/  FADD.FTZ R45, R45, R44 ;  /* 0x0000002c2d2d7221 */ /* 0x000fe20000010000 */
[----:B------:R-:W-:Y:S06]  /*17090*/  @!P0 BRA `(.L_x_2681) ;  /* 0x0000000000508947 */ /* 0x000fec0003800000 */
        /* <DEDUP_REMOVED lines=20> */
.L_x_2681:
        /* <DEDUP_REMOVED lines=80> */
.L_x_2683:
[----:B------:R-:W-:Y:S05]  /*176e0*/  BSYNC.RECONVERGENT B0 ;  /* 0x0000000000007941 */ /* 0x000fea0003800200 */
.L_x_2682:
[----:B------:R-:W-:Y:S01]  /*176f0*/  BAR.SYNC.DEFER_BLOCKING 0x0 ;  /* 0x0000000000007b1d */ /* 0x000fe20000010000 */
[----:B------:R-:W-:Y:S01]  /*17700*/  ISETP.GT.U32.AND P1, PT, R38, 0x7, PT ;  /* 0x000000072600780c */ /* 0x000fe20003f24070 */
[----:B------:R-:W-:Y:S01]  /*17710*/  IMAD.MOV.U32 R40, RZ, RZ, RZ ;  /* 0x000000ffff287224 */ /* 0x000fe200078e00ff */
[----:B0-----:R-:W-:-:S03]  /*17720*/  CS2R R36, SRZ ;  /* 0x0000000000247805 */ /* 0x001fc6000001ff00 */
[----:B------:R-:W-:Y:S08]  /*17730*/  BSSY.RECONVERGENT B0, `(.L_x_2684) ;  /* 0x000000a000007945 */ /* 0x000ff00003800200 */
        /* <DEDUP_REMOVED lines=9> */
.L_x_2685:
[----:B------:R-:W-:Y:S05]  /*177d0*/  BSYNC.RECONVERGENT B0 ;  /* 0x0000000000007941 */ /* 0x000fea0003800200 */
.L_x_2684:
        /* <DEDUP_REMOVED lines=33> */
[----:B------:R-:W-:Y:S01]  /*179f0*/  MOV R47, UR18 ;  /* 0x00000012002f7c02 */ /* 0x000fe20008000f00 */
[----:B--2---:R-:W-:Y:S01]  /*17a00*/  FMUL.FTZ R45, R37, R114 ;  /* 0x00000072252d7220 */ /* 0x004fe20000410000 */
[----:B------:R-:W-:Y:S01]  /*17a10*/  FMUL.FTZ R39, R38, R39 ;  /* 0x0000002726277220 */ /* 0x000fe20000410000 */
[-C--:B---3--:R-:W-:Y:S01]  /*17a20*/  IADD3 R46, PT, PT, R46, R97.reuse, RZ ;  /* 0x000000612e2e7210 */ /* 0x088fe20007ffe0ff */
[----:B------:R-:W-:Y:S01]  /*17a30*/  IMAD.U32 R114, RZ, RZ, UR18 ;  /* 0x00000012ff727e24 */ /* 0x000fe2000f8e00ff */
[----:B------:R-:W-:Y:S01]  /*17a40*/  I2FP.F32.S32 R97, R97 ;  /* 0x0000006100617245 */ /* 0x000fe20000201400 */
[----:B------:R-:W0:Y:S01]  /*17a50*/  SHFL.DOWN PT, R38, R45, 0x1, 0x1f ;  /* 0x08201f002d267f89 */ /* 0x000e2200000e0000 */
[----:B------:R-:W-:Y:S01]  /*17a60*/  FMUL.FTZ R39, R39, R43 ;  /* 0x0000002b27277220 */ /* 0x000fe20000410000 */
[----:B------:R-:W-:Y:S01]  /*17a70*/  I2FP.F32.S32 R46, R46 ;  /* 0x0000002e002e7245 */ /* 0x000fe20000201400 */
[----:B------:R-:W-:-:S02]  /*17a80*/  UIADD3 UR18, UPT, UPT, UR18, UR12, URZ ;  /* 0x0000000c12127290 */ /* 0x000fc4000fffe0ff */
[----:B------:R-:W-:Y:S02]  /*17a90*/  FFMA.FTZ R39, R37, R39, R42 ;  /* 0x0000002725277223 */ /* 0x000fe4000001002a */
[----:B------:R-:W-:Y:S01]  /*17aa0*/  UISETP.GE.AND UP0, UPT, UR18, UR13, UPT ;  /* 0x0000000d1200728c */ /* 0x000fe2000bf06270 */
[----:B------:R-:W1:Y:S02]  /*17ab0*/  MUFU.RCP R46, R46 ;  /* 0x0000002e002e7308 */ /* 0x000e640000001000 */
[----:B------:R-:W2:Y:S01]  /*17ac0*/  SHFL.DOWN PT, R40, R39, 0x1, 0x1f ;  /* 0x08201f0027287f89 */ /* 0x000ea200000e0000 */
        /* <DEDUP_REMOVED lines=26> */
[C---:B------:R-:W-:Y:S01]  /*17c70*/  FADD.FTZ R43, -R115.reuse, R88 ;  /* 0x00000058732b7221 */ /* 0x040fe20000010100 */
[----:B------:R-:W3:Y:S01]  /*17c80*/  LDC.64 R36, c[0x0][0x428] ;  /* 0x00010a00ff247b82 */ /* 0x000ee20000000a00 */
[----:B------:R-:W-:Y:S01]  /*17c90*/  FADD.FTZ R45, -R115, R89 ;  /* 0x00000059732d7221 */ /* 0x000fe20000010100 */
        /* <DEDUP_REMOVED lines=18> */
[----:B------:R-:W-:Y:S01]  /*17dc0*/  FFMA.FTZ R40, R95, R10, R68 ;  /* 0x0000000a5f287223 */ /* 0x000fe20000010044 */
[----:B------:R-:W-:Y:S01]  /*17dd0*/  FFMA.FTZ R39, R39, R11, R66 ;  /* 0x0000000b27277223 */ /* 0x000fe20000010042 */
[----:B------:R-:W-:Y:S01]  /*17de0*/  FFMA.FTZ R38, R116, R13, R67 ;  /* 0x0000000d74267223 */ /* 0x000fe20000010043 */
[----:B------:R-:W-:Y:S01]  /*17df0*/  FFMA.FTZ R41, R93, R12, R70 ;  /* 0x0000000c5d297223 */ /* 0x000fe20000010046 */
[C---:B------:R-:W-:Y:S01]  /*17e00*/  FADD.FTZ R110, -R115.reuse, R110 ;  /* 0x0000006e736e7221 */ /* 0x040fe20000010100 */
[----:B------:R-:W-:Y:S01]  /*17e10*/  FADD.FTZ R113, -R115, R113 ;  /* 0x0000007173717221 */ /* 0x000fe20000010100 */
[----:B------:R-:W-:Y:S01]  /*17e20*/  F2FP.F16.F32.PACK_AB R39, R40, R39 ;  /* 0x000000272827723e */ /* 0x000fe200000000ff */
[----:B------:R-:W-:Y:S01]  /*17e30*/  FMUL.FTZ R40, R85, R45 ;  /* 0x0000002d55287220 */ /* 0x000fe20000410000 */
[----:B------:R-:W-:Y:S01]  /*17e40*/  F2FP.F16.F32.PACK_AB R38, R41, R38 ;  /* 0x000000262926723e */ /* 0x000fe200000000ff */
[----:B------:R-:W-:Y:S01]  /*17e50*/  FMUL.FTZ R41, R85, R46 ;  /* 0x0000002e55297220 */ /* 0x000fe20000410000 */
[C---:B------:R-:W-:Y:S01]  /*17e60*/  FADD.FTZ R112, -R115.reuse, R112 ;  /* 0x0000007073707221 */ /* 0x040fe20000010100 */
[----:B------:R-:W-:Y:S01]  /*17e70*/  FADD.FTZ R44, -R115, R44 ;  /* 0x0000002c732c7221 */ /* 0x000fe20000010100 */
[C---:B------:R-:W-:Y:S01]  /*17e80*/  FMUL.FTZ R98, R85.reuse, R98 ;  /* 0x0000006255627220 */ /* 0x040fe20000410000 */
[----:B------:R-:W-:Y:S01]  /*17e90*/  FMUL.FTZ R101, R85, R101 ;  /* 0x0000006555657220 */ /* 0x000fe20000410000 */
[----:B---3--:R-:W-:-:S04]  /*17ea0*/  IMAD.WIDE.U32 R92, R86, 0x10, R36 ;  /* 0x00000010565c7825 */ /* 0x008fc800078e0024 */
[C---:B------:R-:W-:Y:S01]  /*17eb0*/  FMUL.FTZ R42, R85.reuse, R42 ;  /* 0x0000002a552a7220 */ /* 0x040fe20000410000 */
[C---:B------:R-:W-:Y:S01]  /*17ec0*/  FMUL.FTZ R43, R85.reuse, R43 ;  /* 0x0000002b552b7220 */ /* 0x040fe20000410000 */
[----:B------:R-:W-:Y:S01]  /*17ed0*/  FMUL.FTZ R102, R85, R102 ;  /* 0x0000006655667220 */ /* 0x000fe20000410000 */
[----:B------:R-:W-:-:S04]  /*17ee0*/  IMAD.WIDE.U32 R94, R94, 0x10, R36 ;  /* 0x000000105e5e7825 */ /* 0x000fc800078e0024 */
[----:B------:R-:W-:Y:S01]  /*17ef0*/  FMUL.FTZ R45, R85, R106 ;  /* 0x0000006a552d7220 */ /* 0x000fe20000410000 */
[----:B------:R-:W-:Y:S01]  /*17f00*/  FFMA.FTZ R46, R101, R6, R56 ;  /* 0x00000006652e7223 */ /* 0x000fe20000010038 */
[----:B------:R-:W-:Y:S01]  /*17f10*/  FFMA.FTZ R43, R43, R16, R76 ;  /* 0x000000102b2b7223 */ /* 0x000fe2000001004c */
[----:B------:R-:W-:-:S04]  /*17f20*/  IMAD.WIDE.U32 R114, R105, 0x10, R36 ;  /* 0x0000001069727825 */ /* 0x000fc800078e0024 */
[----:B------:R-:W-:Y:S01]  /*17f30*/  FFMA.FTZ R37, R40, R15, R69 ;  /* 0x0000000f28257223 */ /* 0x000fe20000010045 */
[----:B------:R-:W-:Y:S01]  /*17f40*/  FFMA.FTZ R40, R41, R14, R72 ;  /* 0x0000000e29287223 */ /* 0x000fe20000010048 */
[----:B------:R-:W-:Y:S01]  /*17f50*/  FFMA.FTZ R41, R98, R7, R53 ;  /* 0x0000000762297223 */ /* 0x000fe20000010035 */
[----:B------:R-:W-:Y:S01]  /*17f60*/  FFMA.FTZ R36, R42, R17, R71 ;  /* 0x000000112a247223 */ /* 0x000fe20000010047 */
[C---:B------:R-:W-:Y:S01]  /*17f70*/  FMUL.FTZ R100, R85.reuse, R100 ;  /* 0x0000006455647220 */ /* 0x040fe20000410000 */
[----:B------:R-:W-:Y:S01]  /*17f80*/  FMUL.FTZ R103, R85, R103 ;  /* 0x0000006755677220 */ /* 0x000fe20000410000 */
[----:B------:R-:W-:Y:S01]  /*17f90*/  FFMA.FTZ R102, R102, R3, R49 ;  /* 0x0000000366667223 */ /* 0x000fe20000010031 */
[----:B------:R-:W-:Y:S01]  /*17fa0*/  FFMA.FTZ R45, R45, R2, R52 ;  /* 0x000000022d2d7223 */ /* 0x000fe20000010034 */
[----:B------:R-:W-:Y:S01]  /*17fb0*/  F2FP.F16.F32.PACK_AB R41, R46, R41 ;  /* 0x000000292e29723e */ /* 0x000fe200000000ff */
[----:B------:R-:W-:Y:S01]  /*17fc0*/  FMUL.FTZ R96, R85, R96 ;  /* 0x0000006055607220 */ /* 0x000fe20000410000 */
[----:B------:R-:W-:Y:S01]  /*17fd0*/  FFMA.FTZ R42, R100, R5, R51 ;  /* 0x00000005642a7223 */ /* 0x000fe20000010033 */
[----:B------:R-:W-:Y:S01]  /*17fe0*/  FFMA.FTZ R103, R103, R4, R54 ;  /* 0x0000000467677223 */ /* 0x000fe20000010036 */
[----:B------:R-:W-:Y:S01]  /*17ff0*/  F2FP.F16.F32.PACK_AB R36, R43, R36 ;  /* 0x000000242b24723e */ /* 0x000fe200000000ff */
[C---:B------:R-:W-:Y:S01]  /*18000*/  FMUL.FTZ R46, R85.reuse, R99 ;  /* 0x00000063552e7220 */ /* 0x040fe20000410000 */
[----:B------:R-:W-:Y:S01]  /*18010*/  FMUL.FTZ R47, R85, R108 ;  /* 0x0000006c552f7220 */ /* 0x000fe20000410000 */
[----:B------:R-:W-:Y:S01]  /*18020*/  F2FP.F16.F32.PACK_AB R43, R45, R102 ;  /* 0x000000662d2b723e */ /* 0x000fe200000000ff */
[C---:B------:R-:W-:Y:S01]  /*18030*/  FMUL.FTZ R99, R85.reuse, R110 ;  /* 0x0000006e55637220 */ /* 0x040fe20000410000 */
[C---:B------:R-:W-:Y:S01]  /*18040*/  FMUL.FTZ R101, R85.reuse, R112 ;  /* 0x0000007055657220 */ /* 0x040fe20000410000 */
[----:B------:R-:W-:Y:S01]  /*18050*/  F2FP.F16.F32.PACK_AB R37, R40, R37 ;  /* 0x000000252825723e */ /* 0x000fe200000000ff */
        /* <DEDUP_REMOVED lines=8> */
[----:B------:R-:W-:Y:S01]  /*180e0*/  F2FP.F16.F32.PACK_AB R42, R103, R42 ;  /* 0x0000002a672a723e */ /* 0x000fe200000000ff */
[----:B------:R-:W-:Y:S01]  /*180f0*/  FFMA.FTZ R46, R99, R24, R60 ;  /* 0x00000018632e7223 */ /* 0x000fe2000001003c */
[----:B------:R-:W-:Y:S01]  /*18100*/  FFMA.FTZ R47, R101, R48, R58 ;  /* 0x00000030652f7223 */ /* 0x000fe2000001003a */
[----:B------:R-:W-:Y:S01]  /*18110*/  FFMA.FTZ R44, R107, R0, R64 ;  /* 0x000000006b2c7223 */ /* 0x000fe20000010040 */
[----:B------:R-:W-:Y:S01]  /*18120*/  FFMA.FTZ R102, R102, R50, R59 ;  /* 0x0000003266667223 */ /* 0x000fe2000001003b */
[----:B------:R-:W-:Y:S01]  /*18130*/  FFMA.FTZ R103, R100, R27, R61 ;  /* 0x0000001b64677223 */ /* 0x000fe2000001003d */
[----:B------:R-:W-:Y:S01]  /*18140*/  FFMA.FTZ R101, R98, R23, R63 ;  /* 0x0000001762657223 */ /* 0x000fe2000001003f */
[----:B------:R-:W-:Y:S01]  /*18150*/  FFMA.FTZ R99, R86, R21, R65 ;  /* 0x0000001556637223 */ /* 0x000fe20000010041 */
[----:B------:R-:W-:Y:S01]  /*18160*/  F2FP.F16.F32.PACK_AB R40, R45, R40 ;  /* 0x000000282d28723e */ /* 0x000fe200000000ff */
[----:B------:R0:W-:Y:S01]  /*18170*/  @!P1 STG.E desc[UR10][R88.64], R97 ;  /* 0x0000006158009986 */ /* 0x0001e2000c10190a */
[----:B------:R-:W-:-:S02]  /*18180*/  F2FP.F16.F32.PACK_AB R47, R102, R47 ;  /* 0x0000002f662f723e */ /* 0x000fc400000000ff */
[----:B------:R-:W-:Y:S01]  /*18190*/  F2FP.F16.F32.PACK_AB R46, R103, R46 ;  /* 0x0000002e672e723e */ /* 0x000fe200000000ff */
[----:B------:R0:W-:Y:S01]  /*181a0*/  @!P1 STG.E desc[UR10][R90.64], R85 ;  /* 0x000000555a009986 */ /* 0x0001e2000c10190a */
[----:B------:R-:W-:Y:S02]  /*181b0*/  F2FP.F16.F32.PACK_AB R45, R101, R96 ;  /* 0x00000060652d723e */ /* 0x000fe400000000ff */
[----:B------:R-:W-:Y:S01]  /*181c0*/  F2FP.F16.F32.PACK_AB R44, R99, R44 ;  /* 0x0000002c632c723e */ /* 0x000fe200000000ff */
[----:B------:R0:W-:Y:S04]  /*181d0*/  STG.E.128 desc[UR10][R92.64], R36 ;  /* 0x000000245c007986 */ /* 0x0001e8000c101d0a */
[----:B------:R0:W-:Y:S04]  /*181e0*/  STG.E.128 desc[UR10][R94.64], R40 ;  /* 0x000000285e007986 */ /* 0x0001e8000c101d0a */
[----:B------:R0:W-:Y:S01]  /*181f0*/  STG.E.128 desc[UR10][R114.64], R44 ;  /* 0x0000002c72007986 */ /* 0x0001e2000c101d0a */
[----:B------:R-:W-:Y:S05]  /*18200*/  BRA.U !UP0, `(.L_x_2686) ;  /* 0xfffffe8908747547 */ /* 0x000fea000b83ffff */
[----:B------:R-:W-:Y:S05]  /*18210*/  EXIT ;  /* 0x000000000000794d */ /* 0x000fea0003800000 */
.L_x_2687:
        /* <DEDUP_REMOVED lines=14> */
.L_x_13679:


//--------------------- .text._ZN10layer_norm31ln_parallel_residual_fwd_kernelINS_13Kernel_traitsIf13__nv_bfloat16S2_S2_fjLj6144ELj1ELj1ELj8ELj16ENS_18Kernel_traits_baseILj6144EfS2_S2_S2_fjLj256EEEEELb0ELb0ELb0EEEvNS_9FwdParamsE --------------------------
	.section	.text._ZN10layer_norm31ln_parallel_residual_fwd_kernelINS_13Kernel_traitsIf13__nv_bfloat16S2_S2_fjLj6144ELj1ELj1ELj8ELj16ENS_18Kernel_traits_baseILj6144EfS2_S2_S2_fjLj256EEEEELb0ELb0ELb0EEEvNS_9FwdParamsE,"ax",@progbits
	.align	128
        .global         _ZN10layer_norm31ln_parallel_residual_fwd_kernelINS_13Kernel_traitsIf13__nv_bfloat16S2_S2_fjLj6144ELj1ELj1ELj8ELj16ENS_18Kernel_traits_baseILj6144EfS2_S2_S2_fjLj256EEEEELb0ELb0ELb0EEEvNS_9FwdParamsE
        .type           _ZN10layer_norm31ln_parallel_residual_fwd_kernelINS_13Kernel_traitsIf13__nv_bfloat16S2_S2_fjLj6144ELj1ELj1ELj8ELj16ENS_18Kernel_traits_baseILj6144EfS2_S2_S2_fjLj256EEEEELb0ELb0ELb0EEEvNS_9FwdParamsE,@function
        .size           _ZN10layer_norm31ln_parallel_residual_fwd_kernelINS_13Kernel_traitsIf13__nv_bfloat16S2_S2_fjLj6144ELj1ELj1ELj8ELj16ENS_18Kernel_traits_baseILj6144EfS2_S2_S2_fjLj256EEEEELb0ELb0ELb0EEEvNS_9FwdParamsE,(.L_x_13680 - _ZN10layer_norm31ln_parallel_residual_fwd_kernelINS_13Kernel_traitsIf13__nv_bfloat16S2_S2_fjLj6144ELj1ELj1ELj8ELj16ENS_18Kernel_traits_baseILj6144EfS2_S2_S2_fjLj256EEEEELb0ELb0ELb0EEEvNS_9FwdParamsE)
        .other          _ZN10layer_norm31ln_parallel_residual_fwd_kernelINS_13Kernel_traitsIf13__nv_bfloat16S2_S2_fjLj6144ELj1ELj1ELj8ELj16ENS_18Kernel_traits_baseILj6144EfS2_S2_S2_fjLj256EEEEELb0ELb0ELb0EEEvNS_9FwdParamsE,@"STO_CUDA_ENTRY STV_DEFAULT"
_ZN10layer_norm31ln_parallel_residual_fwd_kernelINS_13Kernel_traitsIf13__nv_bfloat16S2_S2_fjLj6144ELj1ELj1ELj8ELj16ENS_18Kernel_traits_baseILj6144EfS2_S2_S2_fjLj256EEEEELb0ELb0ELb0EEEvNS_9FwdParamsE:
.text._ZN10layer_norm31ln_parallel_residual_fwd_kernelINS_13Kernel_traitsIf13__nv_bfloat16S2_S2_fjLj6144ELj1ELj1ELj8ELj16ENS_18Kernel_traits_baseILj6144EfS2_S2_S2_fjLj256EEEEELb0ELb0ELb0EEEvNS_9FwdParamsE:
        /* <DEDUP_REMOVED lines=30> */
[----:B------:R-:W-:Y:S01]  /*01e0*/  ISETP.GE.U32.AND P3, PT, R3, 0x300, PT ;  /* 0x000003000300780c */ /* 0x000fe20003f66070 */
[----:B0-----:R-:W-:Y:S01]  /*01f0*/  @P1 IMAD.WIDE.U32 R36, R85, 0x20, R36 ;  /* 0x0000002055241825 */ /* 0x001fe200078e0024 */
[----:B------:R-:W-:-:S02]  /*0200*/  CS2R R46, SRZ ;  /* 0x00000000002e7805 */ /* 0x000fc4000001ff00 */
[----:B------:R-:W-:Y:S02]  /*0210*/  CS2R R50, SRZ ;  /* 0x0000000000327805 */ /* 0x000fe4000001ff00 */
[----:B------:R-:W-:Y:S02]  /*0220*/  CS2R R54, SRZ ;  /* 0x0000000000367805 */ /* 0x000fe4000001ff00 */
[----:B------:R-:W-:Y:S01]  /*0230*/  CS2R R52, SRZ ;  /* 0x0000000000347805 */ /* 0x000fe2000001ff00 */
[----:B------:R-:W5:Y:S01]  /*0240*/  @P1 LDG.E.128 R4, desc[UR6][R36.64] ;  /* 0x0000000624041981 */ /* 0x000f62000c1e1d00 */
[C---:B-1----:R-:W-:Y:S01]  /*0250*/  @P1 IMAD.WIDE.U32 R40, R85.reuse, 0x20, R40 ;  /* 0x0000002055281825 */ /* 0x042fe200078e0028 */
[----:B------:R-:W-:Y:S02]  /*0260*/  @P1 LOP3.LUT R85, R85, 0x100, RZ, 0xfc, !PT ;  /* 0x0000010055551812 */ /* 0x000fe400078efcff */
[----:B------:R-:W-:Y:S01]  /*0270*/  CS2R R58, SRZ ;  /* 0x00000000003a7805 */ /* 0x000fe2000001ff00 */
[----:B------:R0:W5:Y:S01]  /*0280*/  @P1 LDG.E.128 R8, desc[UR6][R36.64+0x10] ;  /* 0x0000100624081981 */ /* 0x000162000c1e1d00 */
[----:B------:R-:W-:-:S02]  /*0290*/  CS2R R56, SRZ ;  /* 0x0000000000387805 */ /* 0x000fc4000001ff00 */
[----:B------:R-:W-:Y:S02]  /*02a0*/  CS2R R62, SRZ ;  /* 0x00000000003e7805 */ /* 0x000fe4000001ff00 */
[----:B------:R-:W-:Y:S01]  /*02b0*/  CS2R R60, SRZ ;  /* 0x00000000003c7805 */ /* 0x000fe2000001ff00 */
[----:B------:R-:W5:Y:S01]  /*02c0*/  @P1 LDG.E.128 R12, desc[UR6][R40.64] ;  /* 0x00000006280c1981 */ /* 0x000f62000c1e1d00 */
[C---:B--2---:R-:W-:Y:S01]  /*02d0*/  @P2 IMAD.WIDE.U32 R44, R85.reuse, 0x20, R38 ;  /* 0x00000020552c2825 */ /* 0x044fe200078e0026 */
[----:B------:R-:W-:Y:S02]  /*02e0*/  CS2R R38, SRZ ;  /* 0x0000000000267805 */ /* 0x000fe4000001ff00 */
[----:B------:R-:W-:Y:S01]  /*02f0*/  CS2R R66, SRZ ;  /* 0x0000000000427805 */ /* 0x000fe2000001ff00 */
[----:B------:R1:W5:Y:S01]  /*0300*/  @P1 LDG.E.128 R16, desc[UR6][R40.64+0x10] ;  /* 0x0000100628101981 */ /* 0x000362000c1e1d00 */
[----:B---3--:R-:W-:-:S03]  /*0310*/  @P2 IMAD.WIDE.U32 R48, R85, 0x20, R42 ;  /* 0x0000002055302825 */ /* 0x008fc600078e002a */
[----:B------:R-:W5:Y:S01]  /*0320*/  @P2 LDG.E.128 R20, desc[UR6][R44.64] ;  /* 0x000000062c142981 */ /* 0x000f62000c1e1d00 */
[----:B0-----:R-:W-:Y:S02]  /*0330*/  CS2R R36, SRZ ;  /* 0x0000000000247805 */ /* 0x001fe4000001ff00 */
[----:B------:R-:W-:Y:S02]  /*0340*/  CS2R R42, SRZ ;  /* 0x00000000002a7805 */ /* 0x000fe4000001ff00 */
[----:B------:R-:W-:Y:S01]  /*0350*/  CS2R R64, SRZ ;  /* 0x0000000000407805 */ /* 0x000fe2000001ff00 */
[----:B------:R0:W5:Y:S01]  /*0360*/  @P2 LDG.E.128 R24, desc[UR6][R44.64+0x10] ;  /* 0x000010062c182981 */ /* 0x000162000c1e1d00 */
[----:B-1----:R-:W-:Y:S02]  /*0370*/  CS2R R40, SRZ ;  /* 0x0000000000287805 */ /* 0x002fe4000001ff00 */
[----:B------:R-:W-:Y:S01]  /*0380*/  @P2 IADD3 R85, PT, PT, R85, 0x100, RZ ;  /* 0x0000010055552810 */ /* 0x000fe20007ffe0ff */
[----:B------:R-:W5:Y:S04]  /*0390*/  @P2 LDG.E.128 R28, desc[UR6][R48.64] ;  /* 0x00000006301c2981 */ /* 0x000f68000c1e1d00 */
[----:B------:R1:W5:Y:S01]  /*03a0*/  @P2 LDG.E.128 R32, desc[UR6][R48.64+0x10] ;  /* 0x0000100630202981 */ /* 0x000362000c1e1d00 */
[----:B0-----:R-:W-:-:S02]  /*03b0*/  CS2R R44, SRZ ;  /* 0x00000000002c7805 */ /* 0x001fc4000001ff00 */
[----:B-1----:R-:W-:Y:S01]  /*03c0*/  CS2R R48, SRZ ;  /* 0x0000000000307805 */ /* 0x002fe2000001ff00 */
[----:B------:R-:W-:Y:S06]  /*03d0*/  @!P3 BRA `(.L_x_2691) ;  /* 0x0000000c0064b947 */ /* 0x000fec0003800000 */
[----:B------:R-:W0:Y:S08]  /*03e0*/  LDC.64 R36, c[0x0][0x3d0] ;  /* 0x0000f400ff247b82 */ /* 0x000e300000000a00 */
[----:B------:R-:W1:Y:S01]  /*03f0*/  LDC.64 R40, c[0x0][0x3d8] ;  /* 0x0000f600ff287b82 */ /* 0x000e620000000a00 */
[----:B------:R-:W-:Y:S02]  /*0400*/  CS2R R86, SRZ ;  /* 0x0000000000567805 */ /* 0x000fe4000001ff00 */
        /* <DEDUP_REMOVED lines=9> */
[C---:B0-----:R-:W-:Y:S01]  /*04a0*/  IMAD.WIDE.U32 R36, R85.reuse, 0x20, R36 ;  /* 0x0000002055247825 */ /* 0x041fe200078e0024 */
[----:B------:R-:W-:Y:S02]  /*04b0*/  CS2R R92, SRZ ;  /* 0x00000000005c7805 */ /* 0x000fe4000001ff00 */
[----:B------:R-:W-:Y:S02]  /*04c0*/  CS2R R98, SRZ ;  /* 0x0000000000627805 */ /* 0x000fe4000001ff00 */
[----:B------:R-:W-:Y:S02]  /*04d0*/  CS2R R96, SRZ ;  /* 0x0000000000607805 */ /* 0x000fe4000001ff00 */
[----:B------:R-:W-:Y:S01]  /*04e0*/  CS2R R54, SRZ ;  /* 0x0000000000367805 */ /* 0x000fe2000001ff00 */
[----:B------:R-:W5:Y:S01]  /*04f0*/  LDG.E.128 R68, desc[UR6][R36.64] ;  /* 0x0000000624447981 */ /* 0x000f62000c1e1d00 */
[----:B-1----:R-:W-:-:S03]  /*0500*/  IMAD.WIDE.U32 R40, R85, 0x20, R40 ;  /* 0x0000002055287825 */ /* 0x002fc600078e0028 */
[----:B------:R0:W5:Y:S01]  /*0510*/  LDG.E.128 R72, desc[UR6][R36.64+0x10] ;  /* 0x0000100624487981 */ /* 0x000162000c1e1d00 */
[----:B------:R-:W-:Y:S02]  /*0520*/  CS2R R84, SRZ ;  /* 0x0000000000547805 */ /* 0x000fe4000001ff00 */
[----:B------:R-:W-:Y:S02]  /*0530*/  CS2R R52, SRZ ;  /* 0x0000000000347805 */ /* 0x000fe4000001ff00 */
[----:B------:R-:W-:Y:S01]  /*0540*/  CS2R R58, SRZ ;  /* 0x00000000003a7805 */ /* 0x000fe2000001ff00 */
[----:B------:R-:W5:Y:S01]  /*0550*/  LDG.E.128 R76, desc[UR6][R40.64] ;  /* 0x00000006284c7981 */ /* 0x000f62000c1e1d00 */
[----:B------:R-:W-:Y:S02]  /*0560*/  CS2R R56, SRZ ;  /* 0x0000000000387805 */ /* 0x000fe4000001ff00 */
[----:B------:R-:W-:Y:S02]  /*0570*/  CS2R R62, SRZ ;  /* 0x00000000003e7805 */ /* 0x000fe4000001ff00 */
[----:B------:R-:W-:Y:S01]  /*0580*/  CS2R R60, SRZ ;  /* 0x00000000003c7805 */ /* 0x000fe2000001ff00 */
[----:B------:R1:W5:Y:S01]  /*0590*/  LDG.E.128 R80, desc[UR6][R40.64+0x10] ;  /* 0x0000100628507981 */ /* 0x000362000c1e1d00 */
[----:B------:R-:W-:-:S02]  /*05a0*/  CS2R R66, SRZ ;  /* 0x0000000000427805 */ /* 0x000fc4000001ff00 */
[----:B0-----:R-:W-:Y:S02]  /*05b0*/  CS2R R36, SRZ ;  /* 0x0000000000247805 */ /* 0x001fe4000001ff00 */
[----:B------:R-:W-:Y:S02]  /*05c0*/  CS2R R64, SRZ ;  /* 0x0000000000407805 */ /* 0x000fe4000001ff00 */
[----:B-1----:R-:W-:Y:S01]  /*05d0*/  CS2R R40, SRZ ;  /* 0x0000000000287805 */ /* 0x002fe2000001ff00 */
[----:B------:R-:W-:Y:S06]  /*05e0*/  BRA `(.L_x_2691) ;  /* 0x0000000800e07947 */ /* 0x000fec0003800000 */
.L_x_2690:
[C---:B------:R-:W-:Y:S01]  /*05f0*/  ISETP.GE.U32.AND P1, PT, R3.reuse, 0x100, PT ;  /* 0x000001000300780c */ /* 0x040fe20003f26070 */
[----:B------:R-:W0:Y:S01]  /*0600*/  LDC.64 R38, c[0x0][0x3d0] ;  /* 0x0000f400ff267b82 */ /* 0x000e220000000a00 */
[----:B------:R-:W-:-:S07]  /*0610*/  ISETP.GE.U32.AND P2, PT, R3, 0x200, PT ;  /* 0x000002000300780c */ /* 0x000fce0003f46070 */
[----:B------:R-:W1:Y:S08]  /*0620*/  LDC.64 R40, c[0x0][0x3d8] ;  /* 0x0000f600ff287b82 */ /* 0x000e700000000a00 */
[----:B------:R-:W2:Y:S08]  /*0630*/  @P1 LDC.64 R36, c[0x0][0x440] ;  /* 0x00011000ff241b82 */ /* 0x000eb00000000a00 */
[----:B------:R-:W3:Y:S08]  /*0640*/  LDC.64 R42, c[0x0][0x3d0] ;  /* 0x0000f400ff2a7b82 */ /* 0x000ef00000000a00 */
[----:B------:R-:W4:Y:S01]  /*0650*/  LDC.64 R46, c[0x0][0x3d8] ;  /* 0x0000f600ff2e7b82 */ /* 0x000f220000000a00 */
[----:B------:R-:W-:Y:S01]  /*0660*/  ISETP.GE.U32.AND P3, PT, R3, 0x300, PT ;  /* 0x000003000300780c */ /* 0x000fe20003f66070 */
[----:B0-----:R-:W-:-:S04]  /*0670*/  @P1 IMAD.WIDE.U32 R38, R85, 0x20, R38 ;  /* 0x0000002055261825 */ /* 0x001fc800078e0026 */
[C---:B-1----:R-:W-:Y:S01]  /*0680*/  @P1 IMAD.WIDE.U32 R40, R85.reuse, 0x20, R40 ;  /* 0x0000002055281825 */ /* 0x042fe200078e0028 */
[----:B------:R-:W5:Y:S01]  /*0690*/  @P1 LDG.E.128 R4, desc[UR6][R38.64] ;  /* 0x0000000626041981 */ /* 0x000f62000c1e1d00 */
[----:B------:R-:W0:Y:S02]  /*06a0*/  @P2 LDC.64 R48, c[0x0][0x440] ;  /* 0x00011000ff302b82 */ /* 0x000e240000000a00 */
[C---:B--2---:R-:W-:Y:S01]  /*06b0*/  @P1 IMAD.WIDE.U32 R36, R85.reuse, 0x20, R36 ;  /* 0x0000002055241825 */ /* 0x044fe200078e0024 */
[----:B------:R-:W-:Y:S01]  /*06c0*/  @P1 LOP3.LUT R85, R85, 0x100, RZ, 0xfc, !PT ;  /* 0x0000010055551812 */ /* 0x000fe200078efcff */
[----:B------:R1:W5:Y:S04]  /*06d0*/  @P1 LDG.E.128 R8, desc[UR6][R38.64+0x10] ;  /* 0x0000100626081981 */ /* 0x000368000c1e1d00 */
[----:B---3--:R-:W-:Y:S01]  /*06e0*/  @P2 IMAD.WIDE.U32 R44, R85, 0x20, R42 ;  /* 0x00000020552c2825 */ /* 0x008fe200078e002a */
[----:B------:R-:W5:Y:S01]  /*06f0*/  @P1 LDG.E.128 R12, desc[UR6][R40.64] ;  /* 0x00000006280c1981 */ /* 0x000f62000c1e1d00 */
[----:B------:R-:W-:-:S02]  /*0700*/  CS2R R42, SRZ ;  /* 0x00000000002a7805 */ /* 0x000fc4000001ff00 */
[----:B------:R-:W-:Y:S01]  /*0710*/  CS2R R50, SRZ ;  /* 0x0000000000327805 */ /* 0x000fe2000001ff00 */
[----:B------:R2:W5:Y:S01]  /*0720*/  @P1 LDG.E.128 R16, desc[UR6][R40.64+0x10] ;  /* 0x0000100628101981 */ /* 0x000562000c1e1d00 */
[----:B----4-:R-:W-:-:S03]  /*0730*/  @P2 IMAD.WIDE.U32 R46, R85, 0x20, R46 ;  /* 0x00000020552e2825 */ /* 0x010fc600078e002e */
[----:B------:R-:W5:Y:S01]  /*0740*/  @P1 LD.E.128 R64, desc[UR6][R36.64] ;  /* 0x0000000624401980 */ /* 0x000f62000c101d00 */
[----:B-1----:R-:W-:-:S03]  /*0750*/  CS2R R38, SRZ ;  /* 0x0000000000267805 */ /* 0x002fc6000001ff00 */
[----:B------:R1:W5:Y:S01]  /*0760*/  @P1 LD.E.128 R60, desc[UR6][R36.64+0x10] ;  /* 0x00001006243c1980 */ /* 0x000362000c101d00 */
[----:B0-----:R-:W-:-:S03]  /*0770*/  @P2 IMAD.WIDE.U32 R48, R85, 0x20, R48 ;  /* 0x0000002055302825 */ /* 0x001fc600078e0030 */
[----:B------:R-:W5:Y:S01]  /*0780*/  @P2 LDG.E.128 R20, desc[UR6][R44.64] ;  /* 0x000000062c142981 */ /* 0x000f62000c1e1d00 */
[----:B--2---:R-:W-:Y:S01]  /*0790*/  CS2R R40, SRZ ;  /* 0x0000000000287805 */ /* 0x004fe2000001ff00 */
[----:B------:R-:W-:Y:S02]  /*07a0*/  @P2 VIADD R85, R85, 0x100 ;  /* 0x0000010055552836 */ /* 0x000fe40000000000 */
[----:B------:R0:W5:Y:S01]  /*07b0*/  @P2 LDG.E.128 R24, desc[UR6][R44.64+0x10] ;  /* 0x000010062c182981 */ /* 0x000162000c1e1d00 */
[----:B-1----:R-:W-:-:S03]  /*07c0*/  CS2R R36, SRZ ;  /* 0x0000000000247805 */ /* 0x002fc6000001ff00 */
[----:B------:R-:W5:Y:S04]  /*07d0*/  @P2 LDG.E.128 R28, desc[UR6][R46.64] ;  /* 0x000000062e1c2981 */ /* 0x000f68000c1e1d00 */
[----:B------:R1:W5:Y:S01]  /*07e0*/  @P2 LDG.E.128 R32, desc[UR6][R46.64+0x10] ;  /* 0x000010062e202981 */ /* 0x000362000c1e1d00 */
[----:B0-----:R-:W-:-:S03]  /*07f0*/  CS2R R44, SRZ ;  /* 0x00000000002c7805 */ /* 0x001fc6000001ff00 */
[----:B------:R-:W5:Y:S04]  /*0800*/  @P2 LD.E.128 R56, desc[UR6][R48.64] ;  /* 0x0000000630382980 */ /* 0x000f68000c101d00 */
[----:B------:R0:W5:Y:S01]  /*0810*/  @P2 LD.E.128 R52, desc[UR6][R48.64+0x10] ;  /* 0x0000100630342980 */ /* 0x000162000c101d00 */
[----:B-1----:R-:W-:Y:S02]  /*0820*/  CS2R R46, SRZ ;  /* 0x00000000002e7805 */ /* 0x002fe4000001ff00 */
[----:B0-----:R-:W-:Y:S01]  /*0830*/  CS2R R48, SRZ ;  /* 0x0000000000307805 */ /* 0x001fe2000001ff00 */
[----:B------:R-:W-:Y:S06]  /*0840*/  @!P3 BRA `(.L_x_2691) ;  /* 0x000000080048b947 */ /* 0x000fec0003800000 */
[----:B------:R-:W0:Y:S08]  /*0850*/  LDC.64 R36, c[0x0][0x3d0] ;  /* 0x0000f400ff247b82 */ /* 0x000e300000000a00 */
[----:B------:R-:W1:Y:S08]  /*0860*/  LDC.64 R38, c[0x0][0x3d8] ;  /* 0x0000f600ff267b82 */ /* 0x000e700000000a00 */
[----:B------:R-:W2:Y:S01]  /*0870*/  LDC.64 R40, c[0x0][0x440] ;  /* 0x00011000ff287b82 */ /* 0x000ea20000000a00 */
[----:B------:R-:W-:-:S02]  /*0880*/  CS2R R86, SRZ ;  /* 0x0000000000567805 */ /* 0x000fc4000001ff00 */
        /* <DEDUP_REMOVED lines=10> */
[----:B------:R-:W-:Y:S01]  /*0930*/  CS2R R48, SRZ ;  /* 0x0000000000307805 */ /* 0x000fe2000001ff00 */
[----:B------:R-:W5:Y:S01]  /*0940*/  LDG.E.128 R76, desc[UR6][R38.64] ;  /* 0x00000006264c7981 */ /* 0x000f62000c1e1d00 */
[----:B--2---:R-:W-:-:S03]  /*0950*/  IMAD.WIDE.U32 R40, R85, 0x20, R40 ;  /* 0x0000002055287825 */ /* 0x004fc600078e0028 */
[----:B------:R1:W5:Y:S01]  /*0960*/  LDG.E.128 R80, desc[UR6][R38.64+0x10] ;  /* 0x0000100626507981 */ /* 0x000362000c1e1d00 */
[----:B------:R-:W-:Y:S02]  /*0970*/  CS2R R84, SRZ ;  /* 0x0000000000547805 */ /* 0x000fe4000001ff00 */
[----:B0-----:R-:W-:Y:S01]  /*0980*/  CS2R R36, SRZ ;  /* 0x0000000000247805 */ /* 0x001fe2000001ff00 */
[----:B------:R-:W5:Y:S04]  /*0990*/  LD.E.128 R96, desc[UR6][R40.64] ;  /* 0x0000000628607980 */ /* 0x000f68000c101d00 */
[----:B------:R0:W5:Y:S01]  /*09a0*/  LD.E.128 R92, desc[UR6][R40.64+0x10] ;  /* 0x00001006285c7980 */ /* 0x000162000c101d00 */
[----:B-1----:R-:W-:Y:S02]  /*09b0*/  CS2R R38, SRZ ;  /* 0x0000000000267805 */ /* 0x002fe4000001ff00 */
[----:B0-----:R-:W-:Y:S01]  /*09c0*/  CS2R R40, SRZ ;  /* 0x0000000000287805 */ /* 0x001fe2000001ff00 */
[----:B------:R-:W-:Y:S06]  /*09d0*/  BRA `(.L_x_2691) ;  /* 0x0000000400e47947 */ /* 0x000fec0003800000 */
.L_x_2689:
        /* <DEDUP_REMOVED lines=12> */
[----:B------:R-:W4:Y:S08]  /*0aa0*/  LDC.64 R76, c[0x0][0x3d0] ;  /* 0x0000f400ff4c7b82 */ /* 0x000f300000000a00 */
[----:B------:R-:W0:Y:S01]  /*0ab0*/  @P2 LDC.64 R78, c[0x0][0x438] ;  /* 0x00010e00ff4e2b82 */ /* 0x000e220000000a00 */
[C---:B--2---:R-:W-:Y:S01]  /*0ac0*/  @P1 IMAD.WIDE.U32 R68, R85.reuse, 0x20, R68 ;  /* 0x0000002055441825 */ /* 0x044fe200078e0044 */
[----:B------:R2:W5:Y:S06]  /*0ad0*/  @P1 LDG.E.128 R8, desc[UR6][R70.64+0x10] ;  /* 0x0000100646081981 */ /* 0x00056c000c1e1d00 */
[----:B------:R-:W2:Y:S08]  /*0ae0*/  LDC.64 R80, c[0x0][0x3d8] ;  /* 0x0000f600ff507b82 */ /* 0x000eb00000000a00 */
[----:B------:R-:W2:Y:S01]  /*0af0*/  @P2 LDC.64 R82, c[0x0][0x440] ;  /* 0x00011000ff522b82 */ /* 0x000ea20000000a00 */
[C---:B-1----:R-:W-:Y:S01]  /*0b00*/  @P1 IMAD.WIDE.U32 R72, R85.reuse, 0x20, R72 ;  /* 0x0000002055481825 */ /* 0x042fe200078e0048 */
[----:B------:R1:W5:Y:S03]  /*0b10*/  @P1 LD.E.128 R48, desc[UR6][R68.64] ;  /* 0x0000000644301980 */ /* 0x000366000c101d00 */
[C---:B---3--:R-:W-:Y:S01]  /*0b20*/  @P1 IMAD.WIDE.U32 R74, R85.reuse, 0x20, R74 ;  /* 0x00000020554a1825 */ /* 0x048fe200078e004a */
[----:B------:R-:W-:Y:S01]  /*0b30*/  @P1 LOP3.LUT R85, R85, 0x100, RZ, 0xfc, !PT ;  /* 0x0000010055551812 */ /* 0x000fe200078efcff */
[----:B------:R1:W5:Y:S04]  /*0b40*/  @P1 LD.E.128 R44, desc[UR6][R68.64+0x10] ;  /* 0x00001006442c1980 */ /* 0x000368000c101d00 */
[C---:B----4-:R-:W-:Y:S01]  /*0b50*/  @P2 IMAD.WIDE.U32 R76, R85.reuse, 0x20, R76 ;  /* 0x00000020554c2825 */ /* 0x050fe200078e004c */
[----:B------:R1:W5:Y:S03]  /*0b60*/  @P1 LDG.E.128 R12, desc[UR6][R72.64] ;  /* 0x00000006480c1981 */ /* 0x000366000c1e1d00 */
[C---:B0-----:R-:W-:Y:S01]  /*0b70*/  @P2 IMAD.WIDE.U32 R78, R85.reuse, 0x20, R78 ;  /* 0x00000020554e2825 */ /* 0x041fe200078e004e */
[----:B------:R1:W5:Y:S03]  /*0b80*/  @P1 LDG.E.128 R16, desc[UR6][R72.64+0x10] ;  /* 0x0000100648101981 */ /* 0x000366000c1e1d00 */
[C---:B--2---:R-:W-:Y:S01]  /*0b90*/  @P2 IMAD.WIDE.U32 R80, R85.reuse, 0x20, R80 ;  /* 0x0000002055502825 */ /* 0x044fe200078e0050 */
[----:B------:R1:W5:Y:S03]  /*0ba0*/  @P1 LD.E.128 R64, desc[UR6][R74.64] ;  /* 0x000000064a401980 */ /* 0x000366000c101d00 */
[----:B------:R-:W-:Y:S01]  /*0bb0*/  @P2 IMAD.WIDE.U32 R82, R85, 0x20, R82 ;  /* 0x0000002055522825 */ /* 0x000fe200078e0052 */
[----:B------:R1:W5:Y:S04]  /*0bc0*/  @P1 LD.E.128 R60, desc[UR6][R74.64+0x10] ;  /* 0x000010064a3c1980 */ /* 0x000368000c101d00 */
[----:B------:R1:W5:Y:S04]  /*0bd0*/  @P2 LDG.E.128 R20, desc[UR6][R76.64] ;  /* 0x000000064c142981 */ /* 0x000368000c1e1d00 */
[----:B------:R1:W5:Y:S04]  /*0be0*/  @P2 LDG.E.128 R24, desc[UR6][R76.64+0x10] ;  /* 0x000010064c182981 */ /* 0x000368000c1e1d00 */
[----:B------:R1:W5:Y:S04]  /*0bf0*/  @P2 LD.E.128 R40, desc[UR6][R78.64] ;  /* 0x000000064e282980 */ /* 0x000368000c101d00 */
[----:B------:R1:W5:Y:S04]  /*0c00*/  @P2 LD.E.128 R36, desc[UR6][R78.64+0x10] ;  /* 0x000010064e242980 */ /* 0x000368000c101d00 */
[----:B------:R1:W5:Y:S04]  /*0c10*/  @P2 LDG.E.128 R28, desc[UR6][R80.64] ;  /* 0x00000006501c2981 */ /* 0x000368000c1e1d00 */
[----:B------:R1:W5:Y:S04]  /*0c20*/  @P2 LDG.E.128 R32, desc[UR6][R80.64+0x10] ;  /* 0x0000100650202981 */ /* 0x000368000c1e1d00 */
[----:B------:R1:W5:Y:S04]  /*0c30*/  @P2 LD.E.128 R56, desc[UR6][R82.64] ;  /* 0x0000000652382980 */ /* 0x000368000c101d00 */
[----:B------:R1:W5:Y:S01]  /*0c40*/  @P2 LD.E.128 R52, desc[UR6][R82.64+0x10] ;  /* 0x0000100652342980 */ /* 0x000362000c101d00 */
[----:B------:R-:W-:-:S02]  /*0c50*/  ISETP.GE.U32.AND P3, PT, R3, 0x300, PT ;  /* 0x000003000300780c */ /* 0x000fc40003f66070 */
[----:B------:R-:W-:-:S11]  /*0c60*/  @P2 IADD3 R85, PT, PT, R85, 0x100, RZ ;  /* 0x0000010055552810 */ /* 0x000fd60007ffe0ff */
[----:B-1----:R-:W-:Y:S05]  /*0c70*/  @!P3 BRA `(.L_x_2691) ;  /* 0x00000004003cb947 */ /* 0x002fea0003800000 */
[----:B------:R-:W0:Y:S08]  /*0c80*/  LDC.64 R100, c[0x0][0x3d0] ;  /* 0x0000f400ff647b82 */ /* 0x000e300000000a00 */
[----:B------:R-:W1:Y:S08]  /*0c90*/  LDC.64 R102, c[0x0][0x438] ;  /* 0x00010e00ff667b82 */ /* 0x000e700000000a00 */
[----:B------:R-:W2:Y:S08]  /*0ca0*/  LDC.64 R104, c[0x0][0x3d8] ;  /* 0x0000f600ff687b82 */ /* 0x000eb00000000a00 */
[----:B------:R-:W3:Y:S01]  /*0cb0*/  LDC.64 R106, c[0x0][0x440] ;  /* 0x00011000ff6a7b82 */ /* 0x000ee20000000a00 */
[----:B0-----:R-:W-:-:S05]  /*0cc0*/  IMAD.WIDE.U32 R100, R85, 0x20, R100 ;  /* 0x0000002055647825 */ /* 0x001fca00078e0064 */
[----:B------:R0:W5:Y:S01]  /*0cd0*/  LDG.E.128 R68, desc[UR6][R100.64] ;  /* 0x0000000664447981 */ /* 0x000162000c1e1d00 */
[----:B-1----:R-:W-:-:S03]  /*0ce0*/  IMAD.WIDE.U32 R102, R85, 0x20, R102 ;  /* 0x0000002055667825 */ /* 0x002fc600078e0066 */
[----:B------:R0:W5:Y:S04]  /*0cf0*/  LDG.E.128 R72, desc[UR6][R100.64+0x10] ;  /* 0x0000100664487981 */ /* 0x000168000c1e1d00 */
[----:B------:R0:W5:Y:S01]  /*0d00*/  LD.E.128 R88, desc[UR6][R102.64] ;  /* 0x0000000666587980 */ /* 0x000162000c101d00 */
[----:B--2---:R-:W-:-:S05]  /*0d10*/  IMAD.WIDE.U32 R104, R85, 0x20, R104 ;  /* 0x0000002055687825 */ /* 0x004fca00078e0068 */
[----:B------:R0:W5:Y:S01]  /*0d20*/  LDG.E.128 R76, desc[UR6][R104.64] ;  /* 0x00000006684c7981 */ /* 0x000162000c1e1d00 */
[----:B---3--:R-:W-:-:S03]  /*0d30*/  IMAD.WIDE.U32 R106, R85, 0x20, R106 ;  /* 0x00000020556a7825 */ /* 0x008fc600078e006a */
[----:B------:R0:W5:Y:S04]  /*0d40*/  LDG.E.128 R80, desc[UR6][R104.64+0x10] ;  /* 0x0000100668507981 */ /* 0x000168000c1e1d00 */
[----:B------:R0:W5:Y:S04]  /*0d50*/  LD.E.128 R84, desc[UR6][R102.64+0x10] ;  /* 0x0000100666547980 */ /* 0x000168000c101d00 */
[----:B------:R0:W5:Y:S04]  /*0d60*/  LD.E.128 R96, desc[UR6][R106.64] ;  /* 0x000000066a607980 */ /* 0x000168000c101d00 */
[----:B------:R0:W5:Y:S01]  /*0d70*/  LD.E.128 R92, desc[UR6][R106.64+0x10] ;  /* 0x000010066a5c7980 */ /* 0x000162000c101d00 */
[----:B------:R-:W-:Y:S05]  /*0d80*/  BRA `(.L_x_2691) ;  /* 0x0000000000f87947 */ /* 0x000fea0003800000 */
.L_x_2692:
        /* <DEDUP_REMOVED lines=16> */
[----:B------:R-:W5:Y:S01]  /*0e90*/  @P1 LD.E.128 R48, desc[UR6][R54.64] ;  /* 0x0000000636301980 */ /* 0x000f62000c101d00 */
[----:B------:R-:W-:-:S02]  /*0ea0*/  CS2R R58, SRZ ;  /* 0x00000000003a7805 */ /* 0x000fc4000001ff00 */
[----:B------:R-:W-:Y:S01]  /*0eb0*/  CS2R R66, SRZ ;  /* 0x0000000000427805 */ /* 0x000fe2000001ff00 */
[----:B------:R2:W5:Y:S01]  /*0ec0*/  @P1 LD.E.128 R44, desc[UR6][R54.64+0x10] ;  /* 0x00001006362c1980 */ /* 0x000562000c101d00 */
[----:B----4-:R-:W-:-:S03]  /*0ed0*/  @P2 IMAD.WIDE.U32 R64, R85, 0x20, R64 ;  /* 0x0000002055402825 */ /* 0x010fc600078e0040 */
[----:B------:R-:W5:Y:S01]  /*0ee0*/  @P1 LDG.E.128 R12, desc[UR6][R56.64] ;  /* 0x00000006380c1981 */ /* 0x000f62000c1e1d00 */
[----:B-1----:R-:W-:-:S03]  /*0ef0*/  CS2R R52, SRZ ;  /* 0x0000000000347805 */ /* 0x002fc6000001ff00 */
[----:B------:R1:W5:Y:S01]  /*0f00*/  @P1 LDG.E.128 R16, desc[UR6][R56.64+0x10] ;  /* 0x0000100638101981 */ /* 0x000362000c1e1d00 */
[----:B0-----:R-:W-:-:S03]  /*0f10*/  @P2 IMAD.WIDE.U32 R62, R85, 0x20, R62 ;  /* 0x00000020553e2825 */ /* 0x001fc600078e003e */
[----:B------:R-:W5:Y:S01]  /*0f20*/  @P2 LDG.E.128 R20, desc[UR6][R60.64] ;  /* 0x000000063c142981 */ /* 0x000f62000c1e1d00 */
[----:B--2---:R-:W-:Y:S01]  /*0f30*/  CS2R R54, SRZ ;  /* 0x0000000000367805 */ /* 0x004fe2000001ff00 */
[----:B------:R-:W-:Y:S02]  /*0f40*/  @P2 VIADD R85, R85, 0x100 ;  /* 0x0000010055552836 */ /* 0x000fe40000000000 */
[----:B------:R0:W5:Y:S01]  /*0f50*/  @P2 LDG.E.128 R24, desc[UR6][R60.64+0x10] ;  /* 0x000010063c182981 */ /* 0x000162000c1e1d00 */
[----:B-1----:R-:W-:-:S03]  /*0f60*/  CS2R R56, SRZ ;  /* 0x0000000000387805 */ /* 0x002fc6000001ff00 */
[----:B------:R-:W5:Y:S04]  /*0f70*/  @P2 LD.E.128 R40, desc[UR6][R62.64] ;  /* 0x000000063e282980 */ /* 0x000f68000c101d00 */
[----:B------:R1:W5:Y:S01]  /*0f80*/  @P2 LD.E.128 R36, desc[UR6][R62.64+0x10] ;  /* 0x000010063e242980 */ /* 0x000362000c101d00 */
[----:B0-----:R-:W-:-:S03]  /*0f90*/  CS2R R60, SRZ ;  /* 0x00000000003c7805 */ /* 0x001fc6000001ff00 */
[----:B------:R-:W5:Y:S04]  /*0fa0*/  @P2 LDG.E.128 R28, desc[UR6][R64.64] ;  /* 0x00000006401c2981 */ /* 0x000f68000c1e1d00 */
[----:B------:R0:W5:Y:S01]  /*0fb0*/  @P2 LDG.E.128 R32, desc[UR6][R64.64+0x10] ;  /* 0x0000100640202981 */ /* 0x000162000c1e1d00 */
        /* <DEDUP_REMOVED lines=19> */
[----:B------:R-:W5:Y:S01]  /*10f0*/  LD.E.128 R88, desc[UR6][R54.64] ;  /* 0x0000000636587980 */ /* 0x000f62000c101d00 */
[----:B--2---:R-:W-:-:S03]  /*1100*/  IMAD.WIDE.U32 R56, R85, 0x20, R56 ;  /* 0x0000002055387825 */ /* 0x004fc600078e0038 */
[----:B------:R1:W5:Y:S01]  /*1110*/  LD.E.128 R84, desc[UR6][R54.64+0x10] ;  /* 0x0000100636547980 */ /* 0x000362000c101d00 */
[----:B0-----:R-:W-:-:S03]  /*1120*/  CS2R R52, SRZ ;  /* 0x0000000000347805 */ /* 0x001fc6000001ff00 */
[----:B------:R-:W5:Y:S04]  /*1130*/  LDG.E.128 R76, desc[UR6][R56.64] ;  /* 0x00000006384c7981 */ /* 0x000f68000c1e1d00 */
[----:B------:R0:W5:Y:S01]  /*1140*/  LDG.E.128 R80, desc[UR6][R56.64+0x10] ;  /* 0x0000100638507981 */ /* 0x000162000c1e1d00 */
[----:B-1----:R-:W-:Y:S02]  /*1150*/  CS2R R54, SRZ ;  /* 0x0000000000367805 */ /* 0x002fe4000001ff00 */
[----:B0-----:R-:W-:-:S07]  /*1160*/  CS2R R56, SRZ ;  /* 0x0000000000387805 */ /* 0x001fce000001ff00 */
.L_x_2691:
[----:B------:R-:W-:Y:S05]  /*1170*/  BSYNC.RECONVERGENT B0 ;  /* 0x0000000000007941 */ /* 0x000fea0003800200 */
.L_x_2688:
[----:B------:R-:W1:Y:S02]  /*1180*/  LDCU UR4, c[0x0][0x384] ;  /* 0x00007080ff0477ac */ /* 0x000e640008000800 */
[----:B-1----:R-:W-:-:S13]  /*1190*/  ISETP.GE.AND P2, PT, R2, UR4, PT ;  /* 0x0000000402007c0c */ /* 0x002fda000bf46270 */
[----:B------:R-:W-:Y:S05]  /*11a0*/  @P2 EXIT ;  /* 0x000000000000294d */ /* 0x000fea0003800000 */
[----:B------:R-:W-:Y:S01]  /*11b0*/  SHF.R.S32.HI R108, RZ, 0x3, R108 ;  /* 0x00000003ff6c7819 */ /* 0x000fe2000001146c */
[C---:B0-----:R-:W-:Y:S01]  /*11c0*/  IMAD.SHL.U32 R102, R0.reuse, 0x20, RZ ;  /* 0x0000002000667824 */ /* 0x041fe200078e00ff */
[----:B------:R-:W-:Y:S01]  /*11d0*/  LOP3.LUT R101, R0, 0xe0, RZ, 0xc0, !PT ;  /* 0x000000e000657812 */ /* 0x000fe200078ec0ff */
[----:B------:R-:W0:Y:S01]  /*11e0*/  LDCU UR10, c[0x0][0x388] ;  /* 0x00007100ff0a77ac */ /* 0x000e220008000800 */
[C---:B------:R-:W-:Y:S02]  /*11f0*/  LOP3.LUT R100, R108.reuse, 0xff, RZ, 0xc0, !PT ;  /* 0x000000ff6c647812 */ /* 0x040fe400078ec0ff */
[----:B------:R-:W-:Y:S01]  /*1200*/  LOP3.LUT R108, R108, 0xffffff00, RZ, 0xc0, !PT ;  /* 0xffffff006c6c7812 */ /* 0x000fe200078ec0ff */
[----:B------:R-:W1:Y:S01]  /*1210*/  LDCU.U8 UR8, c[0x0][0x410] ;  /* 0x00008200ff0877ac */ /* 0x000e620008000000 */
[----:B------:R-:W-:Y:S02]  /*1220*/  VIADDMNMX R101, R100, -R101, RZ, !PT ;  /* 0x8000006564657246 */ /* 0x000fe400078001ff */
[----:B------:R-:W-:Y:S01]  /*1230*/  LOP3.LUT R103, R102, 0x3e0, RZ, 0xc0, !PT ;  /* 0x000003e066677812 */ /* 0x000fe200078ec0ff */
[----:B------:R-:W2:Y:S01]  /*1240*/  LDCU UR9, c[0x0][0x400] ;  /* 0x00008000ff0977ac */ /* 0x000ea20008000800 */
[----:B------:R-:W-:-:S02]  /*1250*/  VIMNMX R101, PT, PT, R101, 0x20, PT ;  /* 0x0000002065657848 */ /* 0x000fc40003fe0100 */
[----:B------:R-:W-:Y:S01]  /*1260*/  VIADDMNMX R103, R100, -R103, RZ, !PT ;  /* 0x8000006764677246 */ /* 0x000fe200078001ff */
[----:B------:R-:W3:Y:S01]  /*1270*/  LDCU.64 UR12, c[0x0][0x398] ;  /* 0x00007300ff0c77ac */ /* 0x000ee20008000a00 */
[-C--:B------:R-:W-:Y:S02]  /*1280*/  LEA R101, R101, R108.reuse, 0x3 ;  /* 0x0000006c65657211 */ /* 0x080fe400078e18ff */
[----:B------:R-:W-:Y:S01]  /*1290*/  VIMNMX R103, PT, PT, R103, 0x20, PT ;  /* 0x0000002067677848 */ /* 0x000fe20003fe0100 */
[----:B------:R-:W4:Y:S01]  /*12a0*/  LDCU.64 UR14, c[0x0][0x3a0] ;  /* 0x00007400ff0e77ac */ /* 0x000f220008000a00 */
[----:B------:R-:W-:Y:S02]  /*12b0*/  I2FP.F32.U32 R101, R101 ;  /* 0x0000006500657245 */ /* 0x000fe40000201000 */
[----:B------:R-:W-:Y:S01]  /*12c0*/  LEA R113, R103, R108, 0x3 ;  /* 0x0000006c67717211 */ /* 0x000fe200078e18ff */
[----:B------:R-:W-:Y:S01]  /*12d0*/  UPLOP3.LUT UP1, UPT, UPT, UPT, UPT, 0x40, 0x4 ;  /* 0x000000000004789c */ /* 0x000fe20003f2e870 */
[----:B------:R0:W0:Y:S10]  /*12e0*/  MUFU.RCP R112, R101 ;  /* 0x0000006500707308 */ /* 0x0000340000001000 */
.L_x_2721:
[----:B0-----:R-:W-:Y:S01]  /*12f0*/  IMAD R114, R2, UR10, RZ ;  /* 0x0000000a02727c24 */ /* 0x001fe2000f8e02ff */
[----:B------:R-:W-:Y:S04]  /*1300*/  BSSY.RECONVERGENT B0, `(.L_x_2693) ;  /* 0x00000a9000007945 */ /* 0x000fe80003800200 */
[----:B------:R-:W-:-:S04]  /*1310*/  SHF.R.S32.HI R117, RZ, 0x1f, R114 ;  /* 0x0000001fff757819 */ /* 0x000fc80000011472 */
[----:B------:R-:W-:-:S04]  /*1320*/  LEA.HI R117, R117, R114, RZ, 0x3 ;  /* 0x0000007275757211 */ /* 0x000fc800078f18ff */
[----:B------:R-:W-:-:S05]  /*1330*/  LEA.HI.SX32 R114, R117, R0, 0x1d ;  /* 0x0000000075727211 */ /* 0x000fca00078feaff */
[----:B------:R-:W-:Y:S01]  /*1340*/  IMAD.MOV.U32 R0, RZ, RZ, R114 ;  /* 0x000000ffff007224 */ /* 0x000fe200078e0072 */
[----:B--2---:R-:W-:Y:S06]  /*1350*/  @!P1 BRA `(.L_x_2694) ;  /* 0x00000008008c9947 */ /* 0x004fec0003800000 */
[----:B---3--:R-:W-:Y:S01]  /*1360*/  ISETP.NE.U32.AND P1, PT, RZ, UR12, PT ;  /* 0x0000000cff007c0c */ /* 0x008fe2000bf25070 */
[----:B------:R-:W0:Y:S01]  /*1370*/  LDC.64 R116, c[0x0][0x390] ;  /* 0x0000e400ff747b82 */ /* 0x000e220000000a00 */
[----:B----4-:R-:W-:Y:S02]  /*1380*/  ISETP.NE.U32.AND P2, PT, RZ, UR14, PT ;  /* 0x0000000eff007c0c */ /* 0x010fe4000bf45070 */
[----:B------:R-:W-:Y:S02]  /*1390*/  ISETP.NE.AND.EX P1, PT, RZ, UR13, PT, P1 ;  /* 0x0000000dff007c0c */ /* 0x000fe4000bf25310 */
[----:B------:R-:W-:-:S11]  /*13a0*/  ISETP.NE.AND.EX P2, PT, RZ, UR15, PT, P2 ;  /* 0x0000000fff007c0c */ /* 0x000fd6000bf45320 */
[----:B------:R-:W3:Y:S08]  /*13b0*/  @P1 LDC.64 R120, c[0x0][0x398] ;  /* 0x0000e600ff781b82 */ /* 0x000ef00000000a00 */
[----:B------:R-:W4:Y:S01]  /*13c0*/  @P2 LDC.64 R122, c[0x0][0x3a0] ;  /* 0x0000e800ff7a2b82 */ /* 0x000f220000000a00 */
[----:B0-----:R-:W-:-:S06]  /*13d0*/  IMAD.WIDE.U32 R116, R114, 0x10, R116 ;  /* 0x0000001072747825 */ /* 0x001fcc00078e0074 */
[----:B------:R-:W5:Y:S01]  /*13e0*/  LDG.E.128 R116, desc[UR6][R116.64] ;  /* 0x0000000674747981 */ /* 0x000f62000c1e1d00 */
[----:B---3--:R-:W-:-:S05]  /*13f0*/  @P1 IMAD.WIDE.U32 R120, R114, 0x10, R120 ;  /* 0x0000001072781825 */ /* 0x008fca00078e0078 */
[----:B------:R0:W5:Y:S01]  /*1400*/  @P1 LDG.E.128 R100, desc[UR6][R120.64] ;  /* 0x0000000678641981 */ /* 0x000162000c1e1d00 */
[----:B----4-:R-:W-:-:S05]  /*1410*/  @P2 IMAD.WIDE.U32 R122, R114, 0x10, R122 ;  /* 0x00000010727a2825 */ /* 0x010fca00078e007a */
        /* <DEDUP_REMOVED lines=9> */
[----:B------:R-:W-:Y:S02]  /*14b0*/  PRMT R108, R100, 0x7632, R108 ;  /* 0x00007632646c7816 */ /* 0x000fe4000000006c */
        /* <DEDUP_REMOVED lines=16> */
[----:B------:R-:W-:Y:S01]  /*15c0*/  PRMT R0, R101, 0x7632, R0 ;  /* 0x0000763265007816 */ /* 0x000fe20000000000 */
        /* <DEDUP_REMOVED lines=27> */
[----:B------:R-:W-:Y:S02]  /*1780*/  FADD.FTZ R146, R111, R0 ;  /* 0x000000006f927221 */ /* 0x000fe40000010000 */
[----:B------:R-:W-:Y:S02]  /*1790*/  F2FP.BF16.F32.PACK_AB R111, R140, R145 ;  /* 0x000000918c6f723e */ /* 0x000fe400000010ff */
[----:B------:R-:W-:Y:S02]  /*17a0*/  F2FP.BF16.F32.PACK_AB R110, R142, R143 ;  /* 0x0000008f8e6e723e */ /* 0x000fe400000010ff */
[----:B------:R-:W-:-:S02]  /*17b0*/  F2FP.BF16.F32.PACK_AB R109, R144, R141 ;  /* 0x0000008d906d723e */ /* 0x000fc400000010ff */
[----:B------:R-:W-:Y:S01]  /*17c0*/  F2FP.BF16.F32.PACK_AB R108, R146, R139 ;  /* 0x0000008b926c723e */ /* 0x000fe200000010ff */
[----:B------:R-:W-:Y:S06]  /*17d0*/  BRA `(.L_x_2697) ;  /* 0x00000004005c7947 */ /* 0x000fec0003800000 */
.L_x_2696:
[C---:B0----5:R-:W-:Y:S01]  /*17e0*/  PRMT R120, R117.reuse, 0x7632, R120 ;  /* 0x0000763275787816 */ /* 0x061fe20000000078 */
        /* <DEDUP_REMOVED lines=11> */
[----:B------:R-:W-:Y:S01]  /*18a0*/  PRMT R0, R100, 0x7632, R0 ;  /* 0x0000763264007816 */ /* 0x000fe20000000000 */
[----:B------:R-:W-:Y:S01]  /*18b0*/  IMAD.U32 R116, R103, 0x10000, RZ ;  /* 0x0001000067747824 */ /* 0x000fe200078e00ff */
[----:B------:R-:W-:-:S02]  /*18c0*/  PRMT R108, R101, 0x7632, R108 ;  /* 0x00007632656c7816 */ /* 0x000fc4000000006c */
[----:B------:R-:W-:Y:S01]  /*18d0*/  PRMT R109, R102, 0x7632, R109 ;  /* 0x00007632666d7816 */ /* 0x000fe2000000006d */
[----:B------:R-:W-:Y:S01]  /*18e0*/  IMAD.U32 R0, R0, 0x10000, RZ ;  /* 0x0001000000007824 */ /* 0x000fe200078e00ff */
[----:B------:R-:W-:Y:S02]  /*18f0*/  PRMT R110, R103, 0x7632, R110 ;  /* 0x00007632676e7816 */ /* 0x000fe4000000006e */
        /* <DEDUP_REMOVED lines=19> */
.L_x_2695:
        /* <DEDUP_REMOVED lines=9> */
[----:B------:R-:W-:Y:S02]  /*1ac0*/  SHF.L.U32 R116, R116, 0x10, RZ ;  /* 0x0000001074747819 */ /* 0x000fe400000006ff */
[----:B------:R-:W-:Y:S01]  /*1ad0*/  PRMT R122, R119, 0x7632, R122 ;  /* 0x00007632777a7816 */ /* 0x000fe2000000007a */
[----:B------:R-:W-:Y:S01]  /*1ae0*/  IMAD.U32 R142, R121, 0x10000, RZ ;  /* 0x00010000798e7824 */ /* 0x000fe200078e00ff */
[----:B------:R-:W-:Y:S01]  /*1af0*/  PRMT R0, R104, 0x7632, R0 ;  /* 0x0000763268007816 */ /* 0x000fe20000000000 */
[----:B------:R-:W-:Y:S01]  /*1b00*/  FADD.FTZ R139, R116, R139 ;  /* 0x0000008b748b7221 */ /* 0x000fe20000010000 */
        /* <DEDUP_REMOVED lines=24> */
.L_x_2698:
        /* <DEDUP_REMOVED lines=11> */
[----:B------:R-:W-:-:S07]  /*1d40*/  SHF.L.U32 R140, R140, 0x10, RZ ;  /* 0x000000108c8c7819 */ /* 0x000fce00000006ff */
.L_x_2697:
[----:B------:R-:W3:Y:S01]  /*1d50*/  @P0 LDC.64 R116, c[0x0][0x3a8] ;  /* 0x0000ea00ff740b82 */ /* 0x000ee20000000a00 */
[C---:B------:R-:W-:Y:S01]  /*1d60*/  IADD3 R0, PT, PT, R114.reuse, 0x100, RZ ;  /* 0x0000010072007810 */ /* 0x040fe20007ffe0ff */
[----:B---3--:R-:W-:-:S05]  /*1d70*/  @P0 IMAD.WIDE.U32 R116, R114, 0x10, R116 ;  /* 0x0000001072740825 */ /* 0x008fca00078e0074 */
[----:B------:R3:W-:Y:S02]  /*1d80*/  @P0 STG.E.128 desc[UR6][R116.64], R108 ;  /* 0x0000006c74000986 */ /* 0x0007e4000c101d06 */
.L_x_2694:
[----:B-1234-:R-:W-:Y:S05]  /*1d90*/  BSYNC.RECONVERGENT B0 ;  /* 0x0000000000007941 */ /* 0x01efea0003800200 */
.L_x_2693:
[----:B------:R-:W-:Y:S01]  /*1da0*/  ISETP.GE.U32.AND P3, PT, R3, 0x200, PT ;  /* 0x000002000300780c */ /* 0x000fe20003f66070 */
[----:B------:R-:W-:-:S12]  /*1db0*/  BSSY.RECONVERGENT B0, `(.L_x_2699) ;  /* 0x00000ab000007945 */ /* 0x000fd80003800200 */
[----:B------:R-:W-:Y:S05]  /*1dc0*/  @!P3 BRA `(.L_x_2700) ;  /* 0x0000000800a4b947 */ /* 0x000fea0003800000 */
[----:B------:R-:W-:Y:S01]  /*1dd0*/  ISETP.NE.U32.AND P1, PT, RZ, UR12, PT ;  /* 0x0000000cff007c0c */ /* 0x000fe2000bf25070 */
[----:B------:R-:W1:Y:S01]  /*1de0*/  LDC.64 R116, c[0x0][0x390] ;  /* 0x0000e400ff747b82 */ /* 0x000e620000000a00 */
        /* <DEDUP_REMOVED lines=30> */
.L_x_2702:
[C---:B-----5:R-:W-:Y:S01]  /*1fd0*/  PRMT R120, R116.reuse, 0x7632, R120 ;  /* 0x0000763274787816 */ /* 0x060fe20000000078 */
[----:B------:R-:W-:Y:S01]  /*1fe0*/  IMAD.U32 R110, R105, 0x10000, RZ ;  /* 0x00010000696e7824 */ /* 0x000fe200078e00ff */
[----:B------:R-:W-:Y:S02]  /*1ff0*/  SHF.L.U32 R115, R116, 0x10, RZ ;  /* 0x0000001074737819 */ /* 0x000fe400000006ff */
[C---:B------:R-:W-:Y:S01]  /*2000*/  PRMT R116, R117.reuse, 0x7632, R116 ;  /* 0x0000763275747816 */ /* 0x040fe20000000074 */
[----:B------:R-:W-:Y:S01]  /*2010*/  IMAD.U32 R117, R117, 0x10000, RZ ;  /* 0x0001000075757824 */ /* 0x000fe200078e00ff */
[----:B------:R-:W-:Y:S02]  /*2020*/  SHF.L.U32 R108, R104, 0x10, RZ ;  /* 0x00000010686c7819 */ /* 0x000fe400000006ff */
[----:B------:R-:W-:Y:S01]  /*2030*/  PRMT R121, R118, 0x7632, R121 ;  /* 0x0000763276797816 */ /* 0x000fe20000000079 */
[----:B------:R-:W-:Y:S01]  /*2040*/  FADD.FTZ R127, R110, R117 ;  /* 0x000000756e7f7221 */ /* 0x000fe20000010000 */
[----:B------:R-:W-:Y:S01]  /*2050*/  SHF.L.U32 R118, R118, 0x10, RZ ;  /* 0x0000001076767819 */ /* 0x000fe200000006ff */
[----:B------:R-:W-:Y:S01]  /*2060*/  FADD.FTZ R115, R108, R115 ;  /* 0x000000736c737221 */ /* 0x000fe20000010000 */
[----:B------:R-:W-:Y:S01]  /*2070*/  SHF.L.U32 R131, R106, 0x10, RZ ;  /* 0x000000106a837819 */ /* 0x000fe200000006ff */
[----:B------:R-:W-:Y:S01]  /*2080*/  IMAD.U32 R121, R121, 0x10000, RZ ;  /* 0x0001000079797824 */ /* 0x000fe200078e00ff */
[----:B------:R-:W-:-:S02]  /*2090*/  PRMT R122, R119, 0x7632, R122 ;  /* 0x00007632777a7816 */ /* 0x000fc4000000007a */
[----:B------:R-:W-:Y:S01]  /*20a0*/  PRMT R108, R104, 0x7632, R108 ;  /* 0x00007632686c7816 */ /* 0x000fe2000000006c */
[----:B------:R-:W-:Y:S01]  /*20b0*/  FADD.FTZ R131, R131, R118 ;  /* 0x0000007683837221 */ /* 0x000fe20000010000 */
[----:B------:R-:W-:Y:S01]  /*20c0*/  PRMT R109, R105, 0x7632, R109 ;  /* 0x00007632696d7816 */ /* 0x000fe2000000006d */
[C---:B------:R-:W-:Y:S01]  /*20d0*/  IMAD.U32 R118, R107.reuse, 0x10000, RZ ;  /* 0x000100006b767824 */ /* 0x040fe200078e00ff */
[----:B------:R-:W-:Y:S02]  /*20e0*/  PRMT R110, R106, 0x7632, R110 ;  /* 0x000076326a6e7816 */ /* 0x000fe4000000006e */
[----:B------:R-:W-:Y:S02]  /*20f0*/  PRMT R111, R107, 0x7632, R111 ;  /* 0x000076326b6f7816 */ /* 0x000fe4000000006f */
[----:B------:R-:W-:Y:S01]  /*2100*/  SHF.L.U32 R119, R119, 0x10, RZ ;  /* 0x0000001077777819 */ /* 0x000fe200000006ff */
[----:B------:R-:W-:Y:S01]  /*2110*/  IMAD.U32 R110, R110, 0x10000, RZ ;  /* 0x000100006e6e7824 */ /* 0x000fe200078e00ff */
[----:B------:R-:W-:-:S02]  /*2120*/  SHF.L.U32 R117, R120, 0x10, RZ ;  /* 0x0000001078757819 */ /* 0x000fc400000006ff */
        /* <DEDUP_REMOVED lines=15> */
.L_x_2701:
        /* <DEDUP_REMOVED lines=10> */
[----:B------:R-:W-:Y:S01]  /*22c0*/  PRMT R121, R118, 0x7632, R121 ;  /* 0x0000763276797816 */ /* 0x000fe20000000079 */
[----:B------:R-:W-:Y:S01]  /*22d0*/  IMAD.U32 R116, R116, 0x10000, RZ ;  /* 0x0001000074747824 */ /* 0x000fe200078e00ff */
[----:B------:R-:W-:Y:S01]  /*22e0*/  SHF.L.U32 R118, R118, 0x10, RZ ;  /* 0x0000001076767819 */ /* 0x000fe200000006ff */
[----:B------:R-:W-:Y:S01]  /*22f0*/  FADD.FTZ R127, R110, R117 ;  /* 0x000000756e7f7221 */ /* 0x000fe20000010000 */
[----:B------:R-:W-:-:S02]  /*2300*/  SHF.L.U32 R131, R102, 0x10, RZ ;  /* 0x0000001066837819 */ /* 0x000fc400000006ff */
[C---:B------:R-:W-:Y:S01]  /*2310*/  PRMT R122, R119.reuse, 0x7632, R122 ;  /* 0x00007632777a7816 */ /* 0x040fe2000000007a */
[----:B------:R-:W-:Y:S01]  /*2320*/  IMAD.U32 R119, R119, 0x10000, RZ ;  /* 0x0001000077777824 */ /* 0x000fe200078e00ff */
[----:B------:R-:W-:Y:S01]  /*2330*/  PRMT R108, R100, 0x7632, R108 ;  /* 0x00007632646c7816 */ /* 0x000fe2000000006c */
[----:B------:R-:W-:Y:S01]  /*2340*/  FADD.FTZ R131, R131, R118 ;  /* 0x0000007683837221 */ /* 0x000fe20000010000 */
[----:B------:R-:W-:Y:S02]  /*2350*/  PRMT R109, R101, 0x7632, R109 ;  /* 0x00007632656d7816 */ /* 0x000fe4000000006d */
[----:B------:R-:W-:Y:S01]  /*2360*/  PRMT R110, R102, 0x7632, R110 ;  /* 0x00007632666e7816 */ /* 0x000fe2000000006e */
[----:B------:R-:W-:Y:S01]  /*2370*/  IMAD.U32 R108, R108, 0x10000, RZ ;  /* 0x000100006c6c7824 */ /* 0x000fe200078e00ff */
[C---:B------:R-:W-:Y:S02]  /*2380*/  PRMT R111, R103.reuse, 0x7632, R111 ;  /* 0x00007632676f7816 */ /* 0x040fe4000000006f */
[----:B------:R-:W-:-:S02]  /*2390*/  SHF.L.U32 R118, R103, 0x10, RZ ;  /* 0x0000001067767819 */ /* 0x000fc400000006ff */
[----:B------:R-:W-:Y:S01]  /*23a0*/  SHF.L.U32 R117, R120, 0x10, RZ ;  /* 0x0000001078757819 */ /* 0x000fe200000006ff */
[----:B------:R-:W-:Y:S01]  /*23b0*/  IMAD.U32 R111, R111, 0x10000, RZ ;  /* 0x000100006f6f7824 */ /* 0x000fe200078e00ff */
        /* <DEDUP_REMOVED lines=14> */
.L_x_2704:
[----:B-----5:R-:W-:Y:S01]  /*24a0*/  PRMT R109, R116, 0x7632, R109 ;  /* 0x00007632746d7816 */ /* 0x020fe2000000006d */
[C---:B------:R-:W-:Y:S01]  /*24b0*/  IMAD.U32 R111, R100.reuse, 0x10000, RZ ;  /* 0x00010000646f7824 */ /* 0x040fe200078e00ff */
[----:B------:R-:W-:Y:S01]  /*24c0*/  PRMT R108, R100, 0x7632, R108 ;  /* 0x00007632646c7816 */ /* 0x000fe2000000006c */
[----:B------:R-:W-:Y:S01]  /*24d0*/  IMAD.U32 R132, R103, 0x10000, RZ ;  /* 0x0001000067847824 */ /* 0x000fe200078e00ff */
[----:B------:R-:W-:Y:S01]  /*24e0*/  SHF.L.U32 R116, R116, 0x10, RZ ;  /* 0x0000001074747819 */ /* 0x000fe200000006ff */
[----:B------:R-:W-:Y:S01]  /*24f0*/  IMAD.U32 R110, R104, 0x10000, RZ ;  /* 0x00010000686e7824 */ /* 0x000fe200078e00ff */
        /* <DEDUP_REMOVED lines=8> */
[----:B------:R-:W-:Y:S02]  /*2580*/  SHF.L.U32 R118, R118, 0x10, RZ ;  /* 0x0000001076767819 */ /* 0x000fe400000006ff */
[----:B------:R-:W-:Y:S01]  /*2590*/  SHF.L.U32 R115, R102, 0x10, RZ ;  /* 0x0000001066737819 */ /* 0x000fe200000006ff */
[----:B------:R-:W-:Y:S01]  /*25a0*/  FADD.FTZ R132, R109, R108 ;  /* 0x0000006c6d847221 */ /* 0x000fe20000010000 */
[----:B------:R-:W-:Y:S02]  /*25b0*/  PRMT R120, R117, 0x7632, R120 ;  /* 0x0000763275787816 */ /* 0x000fe40000000078 */
        /* <DEDUP_REMOVED lines=9> */
[----:B------:R-:W-:Y:S01]  /*2650*/  SHF.L.U32 R111, R120, 0x10, RZ ;  /* 0x00000010786f7819 */ /* 0x000fe200000006ff */
[----:B------:R-:W-:Y:S01]  /*2660*/  IMAD.U32 R117, R122, 0x10000, RZ ;  /* 0x000100007a757824 */ /* 0x000fe200078e00ff */
[----:B------:R-:W-:Y:S01]  /*2670*/  SHF.L.U32 R136, R121, 0x10, RZ ;  /* 0x0000001079887819 */ /* 0x000fe200000006ff */
[----:B------:R-:W-:Y:S01]  /*2680*/  FADD.FTZ R127, R127, R116 ;  /* 0x000000747f7f7221 */ /* 0x000fe20000010000 */
[----:B------:R-:W-:Y:S01]  /*2690*/  SHF.L.U32 R109, R109, 0x10, RZ ;  /* 0x000000106d6d7819 */ /* 0x000fe200000006ff */
[--C-:B------:R-:W-:Y:S01]  /*26a0*/  FADD.FTZ R134, R111, R108.reuse ;  /* 0x0000006c6f867221 */ /* 0x100fe20000010000 */
[----:B------:R-:W-:Y:S02]  /*26b0*/  SHF.L.U32 R110, R110, 0x10, RZ ;  /* 0x000000106e6e7819 */ /* 0x000fe400000006ff */
[----:B------:R-:W-:Y:S01]  /*26c0*/  PRMT R111, R107, 0x7632, R111 ;  /* 0x000076326b6f7816 */ /* 0x000fe2000000006f */
[--C-:B------:R-:W-:Y:S01]  /*26d0*/  FADD.FTZ R136, R136, R109.reuse ;  /* 0x0000006d88887221 */ /* 0x100fe20000010000 */
[----:B------:R-:W-:Y:S01]  /*26e0*/  PRMT R108, R104, 0x7632, R108 ;  /* 0x00007632686c7816 */ /* 0x000fe2000000006c */
[--C-:B------:R-:W-:Y:S01]  /*26f0*/  FADD.FTZ R138, R117, R110.reuse ;  /* 0x0000006e758a7221 */ /* 0x100fe20000010000 */
[----:B------:R-:W-:Y:S01]  /*2700*/  PRMT R110, R106, 0x7632, R110 ;  /* 0x000076326a6e7816 */ /* 0x000fe2000000006e */
[----:B------:R-:W-:Y:S01]  /*2710*/  IMAD.U32 R119, R111, 0x10000, RZ ;  /* 0x000100006f777824 */ /* 0x000fe200078e00ff */
[----:B------:R-:W-:-:S02]  /*2720*/  PRMT R109, R105, 0x7632, R109 ;  /* 0x00007632696d7816 */ /* 0x000fc4000000006d */
[----:B------:R-:W-:Y:S01]  /*2730*/  SHF.L.U32 R131, R106, 0x10, RZ ;  /* 0x000000106a837819 */ /* 0x000fe200000006ff */
[----:B------:R-:W-:Y:S01]  /*2740*/  FADD.FTZ R138, R138, R119 ;  /* 0x000000778a8a7221 */ /* 0x000fe20000010000 */
[----:B------:R-:W-:Y:S02]  /*2750*/  SHF.L.U32 R116, R107, 0x10, RZ ;  /* 0x000000106b747819 */ /* 0x000fe400000006ff */
[----:B------:R-:W-:Y:S01]  /*2760*/  SHF.L.U32 R117, R110, 0x10, RZ ;  /* 0x000000106e757819 */ /* 0x000fe200000006ff */
[----:B------:R-:W-:Y:S01]  /*2770*/  FADD.FTZ R131, R131, R118 ;  /* 0x0000007683837221 */ /* 0x000fe20000010000 */
[----:B------:R-:W-:Y:S01]  /*2780*/  SHF.L.U32 R111, R109, 0x10, RZ ;  /* 0x000000106d6f7819 */ /* 0x000fe200000006ff */
[----:B------:R-:W-:Y:S02]  /*2790*/  IMAD.U32 R109, R108, 0x10000, RZ ;  /* 0x000100006c6d7824 */ /* 0x000fe400078e00ff */
[----:B------:R-:W-:Y:S01]  /*27a0*/  FADD.FTZ R137, R116, R137 ;  /* 0x0000008974897221 */ /* 0x000fe20000010000 */
[----:B------:R-:W-:Y:S01]  /*27b0*/  FADD.FTZ R136, R136, R117 ;  /* 0x0000007588887221 */ /* 0x000fe20000010000 */
[----:B------:R-:W-:Y:S01]  /*27c0*/  FADD.FTZ R134, R134, R111 ;  /* 0x0000006f86867221 */ /* 0x000fe20000010000 */
[----:B------:R-:W-:-:S02]  /*27d0*/  FADD.FTZ R132, R132, R109 ;  /* 0x0000006d84847221 */ /* 0x000fc40000010000 */
[----:B------:R-:W-:Y:S02]  /*27e0*/  F2FP.BF16.F32.PACK_AB R111, R138, R137 ;  /* 0x000000898a6f723e */ /* 0x000fe400000010ff */
[----:B------:R-:W-:Y:S02]  /*27f0*/  F2FP.BF16.F32.PACK_AB R110, R136, R131 ;  /* 0x00000083886e723e */ /* 0x000fe400000010ff */
[----:B------:R-:W-:Y:S02]  /*2800*/  F2FP.BF16.F32.PACK_AB R109, R134, R127 ;  /* 0x0000007f866d723e */ /* 0x000fe400000010ff */
[----:B------:R-:W-:-:S07]  /*2810*/  F2FP.BF16.F32.PACK_AB R108, R132, R115 ;  /* 0x00000073846c723e */ /* 0x000fce00000010ff */
.L_x_2703:
[----:B------:R-:W0:Y:S02]  /*2820*/  @P0 LDC.64 R116, c[0x0][0x3a8] ;  /* 0x0000ea00ff740b82 */ /* 0x000e240000000a00 */
[C---:B0-----:R-:W-:Y:S01]  /*2830*/  @P0 IMAD.WIDE.U32 R116, R0.reuse, 0x10, R116 ;  /* 0x0000001000740825 */ /* 0x041fe200078e0074 */
[----:B------:R-:W-:-:S04]  /*2840*/  IADD3 R0, PT, PT, R0, 0x100, RZ ;  /* 0x0000010000007810 */ /* 0x000fc80007ffe0ff */
[----:B------:R1:W-:Y:S03]  /*2850*/  @P0 STG.E.128 desc[UR6][R116.64], R108 ;  /* 0x0000006c74000986 */ /* 0x0003e6000c101d06 */
.L_x_2700:
[----:B------:R-:W-:Y:S05]  /*2860*/  BSYNC.RECONVERGENT B0 ;  /* 0x0000000000007941 */ /* 0x000fea0003800200 */
.L_x_2699:
        /* <DEDUP_REMOVED lines=35> */
.L_x_2708:
        /* <DEDUP_REMOVED lines=37> */
.L_x_2707:
        /* <DEDUP_REMOVED lines=40> */
.L_x_2710:
        /* <DEDUP_REMOVED lines=56> */
.L_x_2709:
[----:B------:R-:W0:Y:S02]  /*32f0*/  @P0 LDC.64 R116, c[0x0][0x3a8] ;  /* 0x0000ea00ff740b82 */ /* 0x000e240000000a00 */
[----:B0-----:R-:W-:-:S05]  /*3300*/  @P0 IMAD.WIDE.U32 R116, R0, 0x10, R116 ;  /* 0x0000001000740825 */ /* 0x001fca00078e0074 */
[----:B------:R2:W-:Y:S02]  /*3310*/  @P0 STG.E.128 desc[UR6][R116.64], R108 ;  /* 0x0000006c74000986 */ /* 0x0005e4000c101d06 */
.L_x_2706:
[----:B------:R-:W-:Y:S05]  /*3320*/  BSYNC.RECONVERGENT B0 ;  /* 0x0000000000007941 */ /* 0x000fea0003800200 */
.L_x_2705:
[----:B-12---:R-:W-:Y:S01]  /*3330*/  FADD.FTZ R117, RZ, R139 ;  /* 0x0000008bff757221 */ /* 0x006fe20000010000 */
        /* <DEDUP_REMOVED lines=111> */
.L_x_2712:
[----:B------:R-:W-:Y:S05]  /*3a30*/  BSYNC.RECONVERGENT B0 ;  /* 0x0000000000007941 */ /* 0x000fea0003800200 */
.L_x_2711:
        /* <DEDUP_REMOVED lines=12> */
.L_x_2714:
[----:B------:R-:W-:Y:S05]  /*3b00*/  BSYNC.RECONVERGENT B0 ;  /* 0x0000000000007941 */ /* 0x000fea0003800200 */
.L_x_2713:
        /* <DEDUP_REMOVED lines=58> */
[C---:B--2---:R-:W-:Y:S01]  /*3eb0*/  FMUL.FTZ R121, R149.reuse, R149 ;  /* 0x0000009595797220 */ /* 0x044fe20000410000 */
[----:B------:R-:W-:Y:S01]  /*3ec0*/  FSEL R159, R149, RZ, !P5 ;  /* 0x000000ff959f7208 */ /* 0x000fe20006800000 */
[----:B------:R0:W-:Y:S03]  /*3ed0*/  @!P2 STG.E desc[UR6][R116.64], R149 ;  /* 0x000000957400a986 */ /* 0x0001e6000c101906 */
[----:B------:R-:W-:Y:S01]  /*3ee0*/  FSEL R148, R121, RZ, P5 ;  /* 0x000000ff79947208 */ /* 0x000fe20002800000 */
[----:B---3--:R-:W-:-:S04]  /*3ef0*/  @!P2 IMAD.WIDE R118, R2, 0x4, R118 ;  /* 0x000000040276a825 */ /* 0x008fc800078e0276 */
[----:B-1----:R-:W-:-:S04]  /*3f00*/  FFMA.FTZ R121, R120, UR9, R123 ;  /* 0x0000000978797c23 */ /* 0x002fc8000801007b */
[----:B------:R-:W-:-:S04]  /*3f10*/  FADD.FTZ R121, R121, R148 ;  /* 0x0000009479797221 */ /* 0x000fc80000010000 */
[----:B------:R-:W1:Y:S02]  /*3f20*/  MUFU.RSQ R147, R121 ;  /* 0x0000007900937308 */ /* 0x000e640000001400 */
[----:B-1----:R0:W-:Y:S01]  /*3f30*/  @!P2 STG.E desc[UR6][R118.64], R147 ;  /* 0x000000937600a986 */ /* 0x0021e2000c101906 */
[----:B------:R-:W-:Y:S05]  /*3f40*/  @!P1 BRA `(.L_x_2716) ;  /* 0x0000000000bc9947 */ /* 0x000fea0003800000 */
[--C-:B0-----:R-:W-:Y:S01]  /*3f50*/  FADD.FTZ R116, R139, -R159.reuse ;  /* 0x8000009f8b747221 */ /* 0x101fe20000010000 */
[--C-:B------:R-:W-:Y:S01]  /*3f60*/  FADD.FTZ R118, R146, -R159.reuse ;  /* 0x8000009f92767221 */ /* 0x100fe20000010000 */
[--C-:B------:R-:W-:Y:S01]  /*3f70*/  FADD.FTZ R120, R141, -R159.reuse ;  /* 0x8000009f8d787221 */ /* 0x100fe20000010000 */
[----:B------:R-:W-:Y:S01]  /*3f80*/  FADD.FTZ R148, R144, -R159 ;  /* 0x8000009f90947221 */ /* 0x000fe20000010000 */
[C---:B------:R-:W-:Y:S01]  /*3f90*/  FMUL.FTZ R123, R147.reuse, R116 ;  /* 0x00000074937b7220 */ /* 0x040fe20000410000 */
[C---:B------:R-:W-:Y:S01]  /*3fa0*/  FMUL.FTZ R122, R147.reuse, R118 ;  /* 0x00000076937a7220 */ /* 0x040fe20000410000 */
[C---:B------:R-:W-:Y:S01]  /*3fb0*/  FMUL.FTZ R151, R147.reuse, R120 ;  /* 0x0000007893977220 */ /* 0x040fe20000410000 */
[----:B------:R-:W-:Y:S01]  /*3fc0*/  FMUL.FTZ R154, R147, R148 ;  /* 0x00000094939a7220 */ /* 0x000fe20000410000 */
[----:B-----5:R-:W-:Y:S01]  /*3fd0*/  FFMA.FTZ R116, R123, R4, R48 ;  /* 0x000000047b747223 */ /* 0x020fe20000010030 */
[----:B------:R-:W-:Y:S01]  /*3fe0*/  FFMA.FTZ R117, R122, R5, R49 ;  /* 0x000000057a757223 */ /* 0x000fe20000010031 */
[----:B------:R-:W-:Y:S01]  /*3ff0*/  FFMA.FTZ R118, R151, R6, R50 ;  /* 0x0000000697767223 */ /* 0x000fe20000010032 */
[----:B------:R-:W-:Y:S01]  /*4000*/  FFMA.FTZ R119, R154, R7, R51 ;  /* 0x000000079a777223 */ /* 0x000fe20000010033 */
[--C-:B------:R-:W-:Y:S01]  /*4010*/  FADD.FTZ R148, R143, -R159.reuse ;  /* 0x8000009f8f947221 */ /* 0x100fe20000010000 */
[--C-:B------:R-:W-:Y:S01]  /*4020*/  FADD.FTZ R150, R140, -R159.reuse ;  /* 0x8000009f8c967221 */ /* 0x100fe20000010000 */
[----:B------:R-:W-:Y:S01]  /*4030*/  F2FP.BF16.F32.PACK_AB R116, R117, R116 ;  /* 0x000000747574723e */ /* 0x000fe200000010ff */
[----:B------:R-:W0:Y:S01]  /*4040*/  LDC.64 R120, c[0x0][0x428] ;  /* 0x00010a00ff787b82 */ /* 0x000e220000000a00 */
[----:B------:R-:W-:Y:S01]  /*4050*/  F2FP.BF16.F32.PACK_AB R117, R119, R118 ;  /* 0x000000767775723e */ /* 0x000fe200000010ff */
[----:B------:R-:W-:Y:S01]  /*4060*/  FMUL.FTZ R153, R147, R148 ;  /* 0x0000009493997220 */ /* 0x000fe20000410000 */
[--C-:B------:R-:W-:Y:S01]  /*4070*/  FADD.FTZ R118, R142, -R159.reuse ;  /* 0x8000009f8e767221 */ /* 0x100fe20000010000 */
[----:B------:R-:W-:Y:S01]  /*4080*/  FADD.FTZ R148, R145, -R159 ;  /* 0x8000009f91947221 */ /* 0x000fe20000010000 */
[----:B------:R-:W-:Y:S01]  /*4090*/  FMUL.FTZ R158, R147, R150 ;  /* 0x00000096939e7220 */ /* 0x000fe20000410000 */
[----:B------:R-:W-:Y:S01]  /*40a0*/  FFMA.FTZ R150, R123, R12, R64 ;  /* 0x0000000c7b967223 */ /* 0x000fe20000010040 */
        /* <DEDUP_REMOVED lines=10> */
[----:B------:R-:W-:Y:S01]  /*4150*/  FFMA.FTZ R158, R158, R19, R63 ;  /* 0x000000139e9e7223 */ /* 0x000fe2000001003f */
[----:B------:R-:W-:Y:S01]  /*4160*/  F2FP.BF16.F32.PACK_AB R119, R149, R148 ;  /* 0x000000949577723e */ /* 0x000fe200000010ff */
[----:B------:R-:W-:Y:S01]  /*4170*/  FFMA.FTZ R156, R156, R17, R61 ;  /* 0x000000119c9c7223 */ /* 0x000fe2000001003d */
[----:B------:R-:W1:Y:S01]  /*4180*/  LDC.64 R148, c[0x0][0x430] ;  /* 0x00010c00ff947b82 */ /* 0x000e620000000a00 */
[----:B------:R-:W-:Y:S01]  /*4190*/  FFMA.FTZ R153, R154, R15, R67 ;  /* 0x0000000f9a997223 */ /* 0x000fe20000010043 */
[----:B------:R-:W-:Y:S01]  /*41a0*/  FFMA.FTZ R151, R122, R13, R65 ;  /* 0x0000000d7a977223 */ /* 0x000fe20000010041 */
[----:B------:R-:W-:Y:S01]  /*41b0*/  F2FP.BF16.F32.PACK_AB R123, R158, R123 ;  /* 0x0000007b9e7b723e */ /* 0x000fe200000010ff */
[----:B0-----:R-:W-:Y:S01]  /*41c0*/  IMAD.WIDE.U32 R120, R114, 0x10, R120 ;  /* 0x0000001072787825 */ /* 0x001fe200078e0078 */
[----:B------:R-:W-:-:S04]  /*41d0*/  F2FP.BF16.F32.PACK_AB R122, R156, R155 ;  /* 0x0000009b9c7a723e */ /* 0x000fc800000010ff */
[----:B------:R0:W-:Y:S02]  /*41e0*/  STG.E.128 desc[UR6][R120.64], R116 ;  /* 0x0000007478007986 */ /* 0x0001e4000c101d06 */
[----:B0-----:R-:W-:Y:S01]  /*41f0*/  F2FP.BF16.F32.PACK_AB R121, R153, R152 ;  /* 0x000000989979723e */ /* 0x001fe200000010ff */
[----:B-1----:R-:W-:Y:S01]  /*4200*/  IMAD.WIDE.U32 R116, R114, 0x10, R148 ;  /* 0x0000001072747825 */ /* 0x002fe200078e0094 */
[----:B------:R-:W-:-:S03]  /*4210*/  F2FP.BF16.F32.PACK_AB R120, R151, R150 ;  /* 0x000000969778723e */ /* 0x000fc600000010ff */
[----:B------:R-:W-:Y:S02]  /*4220*/  VIADD R114, R114, 0x100 ;  /* 0x0000010072727836 */ /* 0x000fe40000000000 */
[----:B------:R1:W-:Y:S05]  /*4230*/  STG.E.128 desc[UR6][R116.64], R120 ;  /* 0x0000007874007986 */ /* 0x0003ea000c101d06 */
.L_x_2716:
[----:B------:R-:W-:Y:S05]  /*4240*/  BSYNC.RECONVERGENT B0 ;  /* 0x0000000000007941 */ /* 0x000fea0003800200 */
.L_x_2715:
[----:B------:R-:W-:Y:S04]  /*4250*/  BSSY.RECONVERGENT B0, `(.L_x_2717) ;  /* 0x0000031000007945 */ /* 0x000fe80003800200 */
[----:B------:R-:W-:Y:S05]  /*4260*/  @!P3 BRA `(.L_x_2718) ;  /* 0x0000000000bcb947 */ /* 0x000fea0003800000 */
[--C-:B01----:R-:W-:Y:S01]  /*4270*/  FADD.FTZ R116, R115, -R159.reuse ;  /* 0x8000009f73747221 */ /* 0x103fe20000010000 */
        /* <DEDUP_REMOVED lines=40> */
[----:B------:R0:W-:Y:S01]  /*4500*/  STG.E.128 desc[UR6][R120.64], R116 ;  /* 0x0000007478007986 */ /* 0x0001e2000c101d06 */
[C---:B-1----:R-:W-:Y:S01]  /*4510*/  IMAD.WIDE.U32 R148, R114.reuse, 0x10, R148 ;  /* 0x0000001072947825 */ /* 0x042fe200078e0094 */
[----:B------:R-:W-:Y:S02]  /*4520*/  IADD3 R114, PT, PT, R114, 0x100, RZ ;  /* 0x0000010072727810 */ /* 0x000fe40007ffe0ff */
[----:B0-----:R-:W-:Y:S02]  /*4530*/  F2FP.BF16.F32.PACK_AB R121, R153, R152 ;  /* 0x000000989979723e */ /* 0x001fe400000010ff */
[----:B------:R-:W-:-:S05]  /*4540*/  F2FP.BF16.F32.PACK_AB R120, R151, R150 ;  /* 0x000000969778723e */ /* 0x000fca00000010ff */
[----:B------:R2:W-:Y:S02]  /*4550*/  STG.E.128 desc[UR6][R148.64], R120 ;  /* 0x0000007894007986 */ /* 0x0005e4000c101d06 */
.L_x_2718:
[----:B------:R-:W-:Y:S05]  /*4560*/  BSYNC.RECONVERGENT B0 ;  /* 0x0000000000007941 */ /* 0x000fea0003800200 */
.L_x_2717:
[----:B------:R-:W-:Y:S04]  /*4570*/  BSSY.RECONVERGENT B0, `(.L_x_2719) ;  /* 0x0000030000007945 */ /* 0x000fe80003800200 */
[----:B------:R-:W-:Y:S05]  /*4580*/  @!P4 BRA `(.L_x_2720) ;  /* 0x0000000000b8c947 */ /* 0x000fea0003800000 */
[--C-:B--2---:R-:W-:Y:S01]  /*4590*/  FADD.FTZ R148, R126, -R159.reuse ;  /* 0x8000009f7e947221 */ /* 0x104fe20000010000 */
[--C-:B------:R-:W-:Y:S01]  /*45a0*/  FADD.FTZ R150, R133, -R159.reuse ;  /* 0x8000009f85967221 */ /* 0x100fe20000010000 */
[--C-:B------:R-:W-:Y:S01]  /*45b0*/  FADD.FTZ R156, R135, -R159.reuse ;  /* 0x8000009f879c7221 */ /* 0x100fe20000010000 */
[--C-:B01----:R-:W-:Y:S01]  /*45c0*/  FADD.FTZ R116, R125, -R159.reuse ;  /* 0x8000009f7d747221 */ /* 0x103fe20000010000 */
[--C-:B------:R-:W-:Y:S01]  /*45d0*/  FADD.FTZ R118, R124, -R159.reuse ;  /* 0x8000009f7c767221 */ /* 0x100fe20000010000 */
[--C-:B------:R-:W-:Y:S01]  /*45e0*/  FADD.FTZ R158, R130, -R159.reuse ;  /* 0x8000009f829e7221 */ /* 0x100fe20000010000 */
[C---:B------:R-:W-:Y:S01]  /*45f0*/  FMUL.FTZ R152, R147.reuse, R148 ;  /* 0x0000009493987220 */ /* 0x040fe20000410000 */
[C---:B------:R-:W-:Y:S01]  /*4600*/  FMUL.FTZ R155, R147.reuse, R150 ;  /* 0x00000096939b7220 */ /* 0x040fe20000410000 */
[----:B------:R-:W0:Y:S01]  /*4610*/  LDC.64 R148, c[0x0][0x428] ;  /* 0x00010a00ff947b82 */ /* 0x000e220000000a00 */
[C---:B------:R-:W-:Y:S01]  /*4620*/  FMUL.FTZ R117, R147.reuse, R156 ;  /* 0x0000009c93757220 */ /* 0x040fe20000410000 */
[C---:B------:R-:W-:Y:S01]  /*4630*/  FMUL.FTZ R121, R147.reuse, R116 ;  /* 0x0000007493797220 */ /* 0x040fe20000410000 */
[C---:B------:R-:W-:Y:S01]  /*4640*/  FMUL.FTZ R122, R147.reuse, R118 ;  /* 0x00000076937a7220 */ /* 0x040fe20000410000 */
[----:B------:R-:W-:Y:S01]  /*4650*/  FMUL.FTZ R158, R147, R158 ;  /* 0x0000009e939e7220 */ /* 0x000fe20000410000 */
[--C-:B------:R-:W-:Y:S01]  /*4660*/  FADD.FTZ R120, R129, -R159.reuse ;  /* 0x8000009f81787221 */ /* 0x100fe20000010000 */
[----:B------:R-:W-:Y:S01]  /*4670*/  FADD.FTZ R154, R128, -R159 ;  /* 0x8000009f809a7221 */ /* 0x000fe20000010000 */
[C---:B-----5:R-:W-:Y:S01]  /*4680*/  FFMA.FTZ R119, R117.reuse, R74, R86 ;  /* 0x0000004a75777223 */ /* 0x060fe20000010056 */
[----:B------:R-:W1:Y:S01]  /*4690*/  LDC.64 R150, c[0x0][0x430] ;  /* 0x00010c00ff967b82 */ /* 0x000e620000000a00 */
[----:B------:R-:W-:Y:S01]  /*46a0*/  FFMA.FTZ R123, R117, R82, R94 ;  /* 0x00000052757b7223 */ /* 0x000fe2000001005e */
[----:B------:R-:W-:Y:S01]  /*46b0*/  FFMA.FTZ R116, R121, R68, R88 ;  /* 0x0000004479747223 */ /* 0x000fe20000010058 */
[----:B------:R-:W-:Y:S01]  /*46c0*/  FFMA.FTZ R117, R122, R69, R89 ;  /* 0x000000457a757223 */ /* 0x000fe20000010059 */
[----:B------:R-:W-:Y:S01]  /*46d0*/  FFMA.FTZ R118, R158, R75, R87 ;  /* 0x0000004b9e767223 */ /* 0x000fe20000010057 */
[C---:B------:R-:W-:Y:S01]  /*46e0*/  FMUL.FTZ R153, R147.reuse, R120 ;  /* 0x0000007893997220 */ /* 0x040fe20000410000 */
[----:B------:R-:W-:Y:S01]  /*46f0*/  FMUL.FTZ R154, R147, R154 ;  /* 0x0000009a939a7220 */ /* 0x000fe20000410000 */
[----:B------:R-:W-:Y:S01]  /*4700*/  FFMA.FTZ R120, R155, R72, R84 ;  /* 0x000000489b787223 */ /* 0x000fe20000010054 */
        /* <DEDUP_REMOVED lines=12> */
[----:B------:R-:W-:Y:S01]  /*47d0*/  FFMA.FTZ R121, R153, R78, R98 ;  /* 0x0000004e99797223 */ /* 0x000fe20000010062 */
[----:B------:R-:W-:Y:S01]  /*47e0*/  FFMA.FTZ R147, R122, R77, R97 ;  /* 0x0000004d7a937223 */ /* 0x000fe20000010061 */
[----:B0-----:R-:W-:Y:S01]  /*47f0*/  IMAD.WIDE.U32 R148, R114, 0x10, R148 ;  /* 0x0000001072947825 */ /* 0x001fe200078e0094 */
[----:B------:R-:W-:-:S02]  /*4800*/  F2FP.BF16.F32.PACK_AB R123, R158, R123 ;  /* 0x0000007b9e7b723e */ /* 0x000fc400000010ff */
[----:B------:R-:W-:Y:S01]  /*4810*/  F2FP.BF16.F32.PACK_AB R122, R154, R155 ;  /* 0x0000009b9a7a723e */ /* 0x000fe200000010ff */
[----:B-1----:R-:W-:Y:S01]  /*4820*/  IMAD.WIDE.U32 R150, R114, 0x10, R150 ;  /* 0x0000001072967825 */ /* 0x002fe200078e0096 */
[----:B------:R-:W-:Y:S01]  /*4830*/  F2FP.BF16.F32.PACK_AB R121, R152, R121 ;  /* 0x000000799879723e */ /* 0x000fe200000010ff */
[----:B------:R3:W-:Y:S01]  /*4840*/  STG.E.128 desc[UR6][R148.64], R116 ;  /* 0x0000007494007986 */ /* 0x0007e2000c101d06 */
[----:B------:R-:W-:-:S05]  /*4850*/  F2FP.BF16.F32.PACK_AB R120, R147, R120 ;  /* 0x000000789378723e */ /* 0x000fca00000010ff */
[----:B------:R3:W-:Y:S02]  /*4860*/  STG.E.128 desc[UR6][R150.64], R120 ;  /* 0x0000007896007986 */ /* 0x0007e4000c101d06 */
.L_x_2720:
[----:B------:R-:W-:Y:S05]  /*4870*/  BSYNC.RECONVERGENT B0 ;  /* 0x0000000000007941 */ /* 0x000fea0003800200 */
.L_x_2719:
[----:B01-3--:R-:W0:Y:S01]  /*4880*/  LDC.64 R116, c[0x0][0x380] ;  /* 0x0000e000ff747b82 */ /* 0x00be220000000a00 */
[----:B------:R-:W-:Y:S01]  /*4890*/  UPLOP3.LUT UP1, UPT, UPT, UPT, UP1, 0x40, 0x4 ;  /* 0x000000000004789c */ /* 0x000fe20003f2e810 */
[----:B0-----:R-:W-:-:S04]  /*48a0*/  IADD3 R2, PT, PT, R2, R116, RZ ;  /* 0x0000007402027210 */ /* 0x001fc80007ffe0ff */
[----:B------:R-:W-:-:S13]  /*48b0*/  ISETP.GE.AND P2, PT, R2, R117, PT ;  /* 0x000000750200720c */ /* 0x000fda0003f46270 */
[----:B------:R-:W-:Y:S05]  /*48c0*/  @!P2 BRA `(.L_x_2721) ;  /* 0xffffffc80088a947 */ /* 0x000fea000383ffff */
[----:B------:R-:W-:Y:S05]  /*48d0*/  EXIT ;  /* 0x000000000000794d */ /* 0x000fea0003800000 */
.L_x_2722:
        /* <DEDUP_REMOVED lines=10> */
.L_x_13680:


//--------------------- .text._ZN10layer_norm31ln_parallel_residual_fwd_kernelINS_13Kernel_traitsIf13__nv_bfloat16S2_S2_fjLj6144ELj1ELj1ELj8ELj16ENS_18Kernel_traits_baseILj6144EfS2_S2_S2_fjLj256EEEEELb0ELb0ELb1EEEvNS_9FwdParamsE --------------------------
	.section	.text._ZN10layer_norm31ln_parallel_residual_fwd_kernelINS_13Kernel_traitsIf13__nv_bfloat16S2_S2_fjLj6144ELj1ELj1ELj8ELj16ENS_18Kernel_traits_baseILj6144EfS2_S2_S2_fjLj256EEEEELb0ELb0ELb1EEEvNS_9FwdParamsE,"ax",@progbits
	.align	128
        .global         _ZN10layer_norm31ln_parallel_residual_fwd_kernelINS_13Kernel_traitsIf13__nv_bfloat16S2_S2_fjLj6144ELj1ELj1ELj8ELj16ENS_18Kernel_traits_baseILj6144EfS2_S2_S2_fjLj256EEEEELb0ELb0ELb1EEEvNS_9FwdParamsE
        .type           _ZN10layer_norm31ln_parallel_residual_fwd_kernelINS_13Kernel_traitsIf13__nv_bfloat16S2_S2_fjLj6144ELj1ELj1ELj8ELj16ENS_18Kernel_traits_baseILj6144EfS2_S2_S2_fjLj256EEEEELb0ELb0ELb1EEEvNS_9FwdParamsE,@function
        .size           _ZN10layer_norm31ln_parallel_residual_fwd_kernelINS_13Kernel_traitsIf13__nv_bfloat16S2_S2_fjLj6144ELj1ELj1ELj8ELj16ENS_18Kernel_traits_baseILj6144EfS2_S2_S2_fjLj256EEEEELb0ELb0ELb1EEEvNS_9FwdParamsE,(.L_x_13681 - _ZN10layer_norm31ln_parallel_residual_fwd_kernelINS_13Kernel_traitsIf13__nv_bfloat16S2_S2_fjLj6144ELj1ELj1ELj8ELj16ENS_18Kernel_traits_baseILj6144EfS2_S2_S2_fjLj256EEEEELb0ELb0ELb1EEEvNS_9FwdParamsE)
        .other          _ZN10layer_norm31ln_parallel_residual_fwd_kernelINS_13Kernel_traitsIf13__nv_bfloat16S2_S2_fjLj6144ELj1ELj1ELj8ELj16ENS_18Kernel_traits_baseILj6144EfS2_S2_S2_fjLj256EEEEELb0ELb0ELb1EEEvNS_9FwdParamsE,@"STO_CUDA_ENTRY STV_DEFAULT"
_ZN10layer_norm31ln_parallel_residual_fwd_kernelINS_13Kernel_traitsIf13__nv_bfloat16S2_S2_fjLj6144ELj1ELj1ELj8ELj16ENS_18Kernel_traits_baseILj6144EfS2_S2_S2_fjLj256EEEEELb0ELb0ELb1EEEvNS_9FwdParamsE:
.text._ZN10layer_norm31ln_parallel_residual_fwd_kernelINS_13Kernel_traitsIf13__nv_bfloat16S2_S2_fjLj6144ELj1ELj1ELj8ELj16ENS_18Kernel_traits_baseILj6144EfS2_S2_S2_fjLj256EEEEELb0ELb0ELb1EEEvNS_9FwdParamsE:
        /* <DEDUP_REMOVED lines=13> */
[----:B------:R-:W0:Y:S01]  /*00d0*/  LDCU.64 UR4, c[0x0][0x440] ;  /* 0x00008800ff0477ac */ /* 0x000e220008000a00 */
        /* <DEDUP_REMOVED lines=10> */
[----:B------:R-:W-:Y:S02]  /*0180*/  CS2R R26, SRZ ;  /* 0x00000000001a7805 */ /* 0x000fe4000001ff00 */
[----:B------:R-:W-:Y:S01]  /*0190*/  CS2R R24, SRZ ;  /* 0x0000000000187805 */ /* 0x000fe2000001ff00 */
[----:B0-----:R-:W-:-:S04]  /*01a0*/  UISETP.NE.U32.AND UP0, UPT, UR4, URZ, UPT ;  /* 0x000000ff0400728c */ /* 0x001fc8000bf05070 */
[----:B------:R-:W-:-:S09]  /*01b0*/  UISETP.NE.AND.EX UP0, UPT, UR5, URZ, UPT, UP0 ;  /* 0x000000ff0500728c */ /* 0x000fd2000bf05300 */
[----:B------:R-:W-:Y:S05]  /*01c0*/  BRA.U UP0, `(.L_x_2724) ;  /* 0x0000000100747547 */ /* 0x000fea000b800000 */
        /* <DEDUP_REMOVED lines=12> */
[----:B0-----:R-:W-:-:S05]  /*0290*/  IMAD.WIDE.U32 R80, R0, 0x20, R80 ;  /* 0x0000002000507825 */ /* 0x001fca00078e0050 */
[----:B------:R-:W5:Y:S01]  /*02a0*/  LDG.E.128 R28, desc[UR6][R80.64] ;  /* 0x00000006501c7981 */ /* 0x000f62000c1e1d00 */
[----:B-1----:R-:W-:-:S03]  /*02b0*/  IMAD.WIDE.U32 R84, R0, 0x20, R84 ;  /* 0x0000002000547825 */ /* 0x002fc600078e0054 */
[----:B------:R-:W5:Y:S04]  /*02c0*/  LDG.E.128 R32, desc[UR6][R80.64+0x10] ;  /* 0x0000100650207981 */ /* 0x000f68000c1e1d00 */
[----:B------:R-:W5:Y:S04]  /*02d0*/  LDG.E.128 R36, desc[UR6][R80.64+0x2000] ;  /* 0x0020000650247981 */ /* 0x000f68000c1e1d00 */
[----:B------:R-:W5:Y:S04]  /*02e0*/  LDG.E.128 R40, desc[UR6][R80.64+0x2010] ;  /* 0x0020100650287981 */ /* 0x000f68000c1e1d00 */
[----:B------:R-:W5:Y:S04]  /*02f0*/  LDG.E.128 R44, desc[UR6][R80.64+0x4000] ;  /* 0x00400006502c7981 */ /* 0x000f68000c1e1d00 */
[----:B------:R0:W5:Y:S04]  /*0300*/  LDG.E.128 R48, desc[UR6][R80.64+0x4010] ;  /* 0x0040100650307981 */ /* 0x000168000c1e1d00 */
[----:B------:R-:W5:Y:S04]  /*0310*/  LDG.E.128 R52, desc[UR6][R84.64] ;  /* 0x0000000654347981 */ /* 0x000f68000c1e1d00 */
[----:B------:R-:W5:Y:S01]  /*0320*/  LDG.E.128 R56, desc[UR6][R84.64+0x10] ;  /* 0x0000100654387981 */ /* 0x000f62000c1e1d00 */
[----:B0-----:R-:W-:-:S03]  /*0330*/  CS2R R80, SRZ ;  /* 0x0000000000507805 */ /* 0x001fc6000001ff00 */
[----:B------:R-:W5:Y:S04]  /*0340*/  LDG.E.128 R60, desc[UR6][R84.64+0x2000] ;  /* 0x00200006543c7981 */ /* 0x000f68000c1e1d00 */
[----:B------:R-:W5:Y:S04]  /*0350*/  LDG.E.128 R64, desc[UR6][R84.64+0x2010] ;  /* 0x0020100654407981 */ /* 0x000f68000c1e1d00 */
[----:B------:R-:W5:Y:S04]  /*0360*/  LDG.E.128 R68, desc[UR6][R84.64+0x4000] ;  /* 0x0040000654447981 */ /* 0x000f68000c1e1d00 */
[----:B------:R0:W5:Y:S02]  /*0370*/  LDG.E.128 R72, desc[UR6][R84.64+0x4010] ;  /* 0x0040100654487981 */ /* 0x000164000c1e1d00 */
[----:B0-----:R-:W-:Y:S01]  /*0380*/  CS2R R84, SRZ ;  /* 0x0000000000547805 */ /* 0x001fe2000001ff00 */
[----:B------:R-:W-:Y:S06]  /*0390*/  BRA `(.L_x_2725) ;  /* 0x0000000400887947 */ /* 0x000fec0003800000 */
.L_x_2724:
        /* <DEDUP_REMOVED lines=23> */
[----:B------:R0:W5:Y:S01]  /*0510*/  LDG.E.128 R76, desc[UR6][R100.64+0x4010] ;  /* 0x00401006644c7981 */ /* 0x000162000c1e1d00 */
[----:B------:R-:W-:Y:S05]  /*0520*/  BRA `(.L_x_2725) ;  /* 0x0000000400247947 */ /* 0x000fea0003800000 */
.L_x_2723:
[----:B------:R-:W0:Y:S02]  /*0530*/  LDCU.64 UR4, c[0x0][0x440] ;  /* 0x00008800ff0477ac */ /* 0x000e240008000a00 */
[----:B0-----:R-:W-:-:S04]  /*0540*/  UISETP.NE.U32.AND UP0, UPT, UR4, URZ, UPT ;  /* 0x000000ff0400728c */ /* 0x001fc8000bf05070 */
[----:B------:R-:W-:-:S09]  /*0550*/  UISETP.NE.AND.EX UP0, UPT, UR5, URZ, UPT, UP0 ;  /* 0x000000ff0500728c */ /* 0x000fd2000bf05300 */
[----:B------:R-:W-:Y:S05]  /*0560*/  BRA.U !UP0, `(.L_x_2726) ;  /* 0x0000000108847547 */ /* 0x000fea000b800000 */
        /* <DEDUP_REMOVED lines=8> */
[----:B------:R4:W5:Y:S01]  /*05f0*/  LDG.E.128 R36, desc[UR6][R68.64+0x2000] ;  /* 0x0020000644247981 */ /* 0x000962000c1e1d00 */
[----:B--2---:R-:W-:-:S03]  /*0600*/  IMAD.WIDE.U32 R100, R0, 0x20, R6 ;  /* 0x0000002000647825 */ /* 0x004fc600078e0006 */
[----:B------:R4:W5:Y:S04]  /*0610*/  LDG.E.128 R40, desc[UR6][R68.64+0x2010] ;  /* 0x0020100644287981 */ /* 0x000968000c1e1d00 */
[----:B------:R4:W5:Y:S01]  /*0620*/  LDG.E.128 R44, desc[UR6][R68.64+0x4000] ;  /* 0x00400006442c7981 */ /* 0x000962000c1e1d00 */
[----:B---3--:R-:W-:-:S03]  /*0630*/  IMAD.WIDE.U32 R102, R0, 0x20, R8 ;  /* 0x0000002000667825 */ /* 0x008fc600078e0008 */
        /* <DEDUP_REMOVED lines=20> */
.L_x_2726:
[----:B------:R-:W0:Y:S08]  /*0780*/  LDC.64 R4, c[0x0][0x3d0] ;  /* 0x0000f400ff047b82 */ /* 0x000e300000000a00 */
[----:B------:R-:W1:Y:S08]  /*0790*/  LDC.64 R6, c[0x0][0x438] ;  /* 0x00010e00ff067b82 */ /* 0x000e700000000a00 */
[----:B------:R-:W2:Y:S01]  /*07a0*/  LDC.64 R8, c[0x0][0x3d8] ;  /* 0x0000f600ff087b82 */ /* 0x000ea20000000a00 */
[----:B------:R-:W-:Y:S01]  /*07b0*/  CS2R R78, SRZ ;  /* 0x00000000004e7805 */ /* 0x000fe2000001ff00 */
[----:B0-----:R-:W-:Y:S01]  /*07c0*/  IMAD.WIDE.U32 R68, R0, 0x20, R4 ;  /* 0x0000002000447825 */ /* 0x001fe200078e0004 */
[----:B------:R-:W-:-:S02]  /*07d0*/  CS2R R76, SRZ ;  /* 0x00000000004c7805 */ /* 0x000fc4000001ff00 */
[----:B------:R-:W-:Y:S02]  /*07e0*/  CS2R R82, SRZ ;  /* 0x0000000000527805 */ /* 0x000fe4000001ff00 */
[----:B------:R-:W-:Y:S01]  /*07f0*/  CS2R R86, SRZ ;  /* 0x0000000000567805 */ /* 0x000fe2000001ff00 */
[----:B------:R-:W5:Y:S01]  /*0800*/  LDG.E.128 R28, desc[UR6][R68.64] ;  /* 0x00000006441c7981 */ /* 0x000f62000c1e1d00 */
[----:B-1----:R-:W-:-:S03]  /*0810*/  IMAD.WIDE.U32 R80, R0, 0x20, R6 ;  /* 0x0000002000507825 */ /* 0x002fc600078e0006 */
[----:B------:R-:W5:Y:S01]  /*0820*/  LDG.E.128 R32, desc[UR6][R68.64+0x10] ;  /* 0x0000100644207981 */ /* 0x000f62000c1e1d00 */
[----:B------:R-:W-:Y:S02]  /*0830*/  CS2R R90, SRZ ;  /* 0x00000000005a7805 */ /* 0x000fe4000001ff00 */
[----:B------:R-:W-:Y:S01]  /*0840*/  CS2R R88, SRZ ;  /* 0x0000000000587805 */ /* 0x000fe2000001ff00 */
[----:B------:R-:W5:Y:S01]  /*0850*/  LDG.E.128 R36, desc[UR6][R68.64+0x2000] ;  /* 0x0020000644247981 */ /* 0x000f62000c1e1d00 */
[----:B--2---:R-:W-:-:S03]  /*0860*/  IMAD.WIDE.U32 R84, R0, 0x20, R8 ;  /* 0x0000002000547825 */ /* 0x004fc600078e0008 */
[----:B------:R-:W5:Y:S01]  /*0870*/  LDG.E.128 R40, desc[UR6][R68.64+0x2010] ;  /* 0x0020100644287981 */ /* 0x000f62000c1e1d00 */
[----:B------:R-:W-:Y:S02]  /*0880*/  CS2R R94, SRZ ;  /* 0x00000000005e7805 */ /* 0x000fe4000001ff00 */
[----:B------:R-:W-:Y:S01]  /*0890*/  CS2R R92, SRZ ;  /* 0x00000000005c7805 */ /* 0x000fe2000001ff00 */
[----:B------:R-:W5:Y:S01]  /*08a0*/  LDG.E.128 R44, desc[UR6][R68.64+0x4000] ;  /* 0x00400006442c7981 */ /* 0x000f62000c1e1d00 */
[----:B------:R-:W-:Y:S02]  /*08b0*/  CS2R R98, SRZ ;  /* 0x0000000000627805 */ /* 0x000fe4000001ff00 */
[----:B------:R-:W-:Y:S01]  /*08c0*/  CS2R R96, SRZ ;  /* 0x0000000000607805 */ /* 0x000fe2000001ff00 */
[----:B------:R-:W5:Y:S04]  /*08d0*/  LDG.E.128 R48, desc[UR6][R68.64+0x4010] ;  /* 0x0040100644307981 */ /* 0x000f68000c1e1d00 */
[----:B------:R-:W5:Y:S04]  /*08e0*/  LDG.E.128 R24, desc[UR6][R80.64] ;  /* 0x0000000650187981 */ /* 0x000f68000c1e1d00 */
        /* <DEDUP_REMOVED lines=12> */
[----:B0-----:R-:W-:-:S07]  /*09b0*/  CS2R R84, SRZ ;  /* 0x0000000000547805 */ /* 0x001fce000001ff00 */
.L_x_2725:
[----:B------:R-:W1:Y:S02]  /*09c0*/  LDCU UR4, c[0x0][0x384] ;  /* 0x00007080ff0477ac */ /* 0x000e640008000800 */
[----:B-1----:R-:W-:-:S13]  /*09d0*/  ISETP.GE.AND P1, PT, R2, UR4, PT ;  /* 0x0000000402007c0c */ /* 0x002fda000bf26270 */
[----:B------:R-:W-:Y:S05]  /*09e0*/  @P1 EXIT ;  /* 0x000000000000194d */ /* 0x000fea0003800000 */
[----:B------:R-:W-:Y:S01]  /*09f0*/  ISETP.NE.U32.AND P1, PT, R104, RZ, PT ;  /* 0x000000ff6800720c */ /* 0x000fe20003f25070 */
[----:B------:R-:W1:Y:S03]  /*0a00*/  LDCU UR8, c[0x0][0x388] ;  /* 0x00007100ff0877ac */ /* 0x000e660008000800 */
[----:B------:R-:W-:Y:S01]  /*0a10*/  ISETP.NE.AND.EX P1, PT, R105, RZ, PT, P1 ;  /* 0x000000ff6900720c */ /* 0x000fe20003f25310 */
[----:B------:R-:W2:Y:S01]  /*0a20*/  LDCU.U8 UR12, c[0x0][0x410] ;  /* 0x00008200ff0c77ac */ /* 0x000ea20008000000 */
[----:B------:R-:W3:Y:S01]  /*0a30*/  LDCU UR9, c[0x0][0x400] ;  /* 0x00008000ff0977ac */ /* 0x000ee20008000800 */
[----:B------:R-:W0:Y:S01]  /*0a40*/  LDCU.64 UR10, c[0x0][0x3a0] ;  /* 0x00007400ff0a77ac */ /* 0x000e220008000a00 */
[----:B------:R-:W-:-:S11]  /*0a50*/  UPLOP3.LUT UP1, UPT, UPT, UPT, UPT, 0x40, 0x4 ;  /* 0x000000000004789c */ /* 0x000fd60003f2e870 */
.L_x_2743:
[----:B0-----:R-:W-:Y:S01]  /*0a60*/  ISETP.NE.U32.AND P2, PT, RZ, UR10, PT ;  /* 0x0000000aff007c0c */ /* 0x001fe2000bf45070 */
[----:B-1----:R-:W0:Y:S01]  /*0a70*/  LDC.64 R112, c[0x0][0x390] ;  /* 0x0000e400ff707b82 */ /* 0x002e220000000a00 */
[----:B-1----:R-:W-:Y:S02]  /*0a80*/  IMAD R3, R2, UR8, RZ ;  /* 0x0000000802037c24 */ /* 0x002fe4000f8e02ff */
        /* <DEDUP_REMOVED lines=8> */
[----:B-----5:R-:W5:Y:S01]  /*0b10*/  LDG.E.128 R120, desc[UR6][R120.64] ;  /* 0x0000000678787981 */ /* 0x020f62000c1e1d00 */
[----:B-1----:R-:W-:-:S05]  /*0b20*/  @P1 IMAD.WIDE.U32 R116, R3, 0x10, R116 ;  /* 0x0000001003741825 */ /* 0x002fca00078e0074 */
[----:B----4-:R1:W5:Y:S01]  /*0b30*/  @P1 LDG.E.128 R100, desc[UR6][R116.64] ;  /* 0x0000000674641981 */ /* 0x010362000c1e1d00 */
[----:B--2---:R-:W-:-:S05]  /*0b40*/  @P2 IMAD.WIDE.U32 R118, R3, 0x10, R118 ;  /* 0x0000001003762825 */ /* 0x004fca00078e0076 */
[----:B------:R1:W5:Y:S01]  /*0b50*/  @P2 LDG.E.128 R104, desc[UR6][R118.64] ;  /* 0x0000000676682981 */ /* 0x000362000c1e1d00 */
[----:B0-----:R-:W-:-:S04]  /*0b60*/  ISETP.NE.U32.AND P1, PT, R114, RZ, PT ;  /* 0x000000ff7200720c */ /* 0x001fc80003f25070 */
[----:B------:R-:W-:-:S13]  /*0b70*/  ISETP.NE.AND.EX P1, PT, R115, RZ, PT, P1 ;  /* 0x000000ff7300720c */ /* 0x000fda0003f25310 */
[----:B-1----:R-:W-:Y:S05]  /*0b80*/  @!P1 BRA `(.L_x_2727) ;  /* 0x00000004007c9947 */ /* 0x002fea0003800000 */
[----:B------:R-:W-:Y:S05]  /*0b90*/  @!P2 BRA `(.L_x_2728) ;  /* 0x0000000000e4a947 */ /* 0x000fea0003800000 */
[----:B-----5:R-:W-:Y:S01]  /*0ba0*/  PRMT R0, R120, 0x7632, R0 ;  /* 0x0000763278007816 */ /* 0x020fe20000000000 */
[C---:B------:R-:W-:Y:S01]  /*0bb0*/  IMAD.U32 R109, R100.reuse, 0x10000, RZ ;  /* 0x00010000646d7824 */ /* 0x040fe200078e00ff */
[----:B------:R-:W-:Y:S01]  /*0bc0*/  PRMT R108, R100, 0x7632, R108 ;  /* 0x00007632646c7816 */ /* 0x000fe2000000006c */
[----:B------:R-:W-:Y:S01]  /*0bd0*/  IMAD.U32 R118, R101, 0x10000, RZ ;  /* 0x0001000065767824 */ /* 0x000fe200078e00ff */
[----:B------:R-:W-:Y:S02]  /*0be0*/  SHF.L.U32 R120, R120, 0x10, RZ ;  /* 0x0000001078787819 */ /* 0x000fe400000006ff */
[----:B------:R-:W-:Y:S01]  /*0bf0*/  PRMT R124, R122, 0x7632, R124 ;  /* 0x000076327a7c7816 */ /* 0x000fe2000000007c */
[----:B------:R-:W-:Y:S01]  /*0c00*/  IMAD.U32 R111, R108, 0x10000, RZ ;  /* 0x000100006c6f7824 */ /* 0x000fe200078e00ff */
[----:B------:R-:W-:Y:S01]  /*0c10*/  SHF.L.U32 R122, R122, 0x10, RZ ;  /* 0x000000107a7a7819 */ /* 0x000fe200000006ff */
[----:B------:R-:W-:Y:S01]  /*0c20*/  FADD.FTZ R109, R120, R109 ;  /* 0x0000006d786d7221 */ /* 0x000fe20000010000 */
[----:B------:R-:W-:-:S02]  /*0c30*/  SHF.L.U32 R117, R102, 0x10, RZ ;  /* 0x0000001066757819 */ /* 0x000fc400000006ff */
[----:B------:R-:W-:Y:S02]  /*0c40*/  SHF.L.U32 R0, R0, 0x10, RZ ;  /* 0x0000001000007819 */ /* 0x000fe400000006ff */
[----:B------:R-:W-:Y:S01]  /*0c50*/  SHF.L.U32 R110, R104, 0x10, RZ ;  /* 0x00000010686e7819 */ /* 0x000fe200000006ff */
[----:B------:R-:W-:Y:S01]  /*0c60*/  FADD.FTZ R122, R122, R117 ;  /* 0x000000757a7a7221 */ /* 0x000fe20000010000 */
[C---:B------:R-:W-:Y:S01]  /*0c70*/  PRMT R116, R121.reuse, 0x7632, R116 ;  /* 0x0000763279747816 */ /* 0x040fe20000000074 */
[----:B------:R-:W-:Y:S01]  /*0c80*/  FADD.FTZ R111, R0, R111 ;  /* 0x0000006f006f7221 */ /* 0x000fe20000010000 */
[----:B------:R-:W-:Y:S01]  /*0c90*/  SHF.L.U32 R121, R121, 0x10, RZ ;  /* 0x0000001079797819 */ /* 0x000fe200000006ff */
[----:B------:R-:W-:Y:S01]  /*0ca0*/  FADD.FTZ R117, R109, R110 ;  /* 0x0000006e6d757221 */ /* 0x000fe20000010000 */
[----:B------:R-:W-:Y:S02]  /*0cb0*/  PRMT R0, R101, 0x7632, R0 ;  /* 0x0000763265007816 */ /* 0x000fe40000000000 */
[----:B------:R-:W-:Y:S01]  /*0cc0*/  PRMT R125, R123, 0x7632, R125 ;  /* 0x000076327b7d7816 */ /* 0x000fe2000000007d */
[----:B------:R-:W-:Y:S01]  /*0cd0*/  FADD.FTZ R118, R121, R118 ;  /* 0x0000007679767221 */ /* 0x000fe20000010000 */
[----:B------:R-:W-:Y:S01]  /*0ce0*/  PRMT R110, R103, 0x7632, R110 ;  /* 0x00007632676e7816 */ /* 0x000fe2000000006e */
[----:B------:R-:W-:Y:S01]  /*0cf0*/  IMAD.U32 R109, R0, 0x10000, RZ ;  /* 0x00010000006d7824 */ /* 0x000fe200078e00ff */
[----:B------:R-:W-:-:S02]  /*0d00*/  SHF.L.U32 R123, R123, 0x10, RZ ;  /* 0x000000107b7b7819 */ /* 0x000fc400000006ff */
[----:B------:R-:W-:Y:S01]  /*0d10*/  SHF.L.U32 R120, R103, 0x10, RZ ;  /* 0x0000001067787819 */ /* 0x000fe200000006ff */
[----:B------:R-:W-:Y:S01]  /*0d20*/  IMAD.U32 R110, R110, 0x10000, RZ ;  /* 0x000100006e6e7824 */ /* 0x000fe200078e00ff */
[----:B------:R-:W-:Y:S02]  /*0d30*/  SHF.L.U32 R119, R105, 0x10, RZ ;  /* 0x0000001069777819 */ /* 0x000fe400000006ff */
[----:B------:R-:W-:Y:S01]  /*0d40*/  PRMT R108, R102, 0x7632, R108 ;  /* 0x00007632666c7816 */ /* 0x000fe2000000006c */
        /* <DEDUP_REMOVED lines=8> */
[----:B------:R-:W-:-:S02]  /*0dd0*/  PRMT R116, R107, 0x7632, R116 ;  /* 0x000076326b747816 */ /* 0x000fc40000000074 */
[----:B------:R-:W-:Y:S01]  /*0de0*/  PRMT R0, R104, 0x7632, R0 ;  /* 0x0000763268007816 */ /* 0x000fe20000000000 */
[----:B------:R-:W-:Y:S01]  /*0df0*/  FADD.FTZ R124, R124, R123 ;  /* 0x0000007b7c7c7221 */ /* 0x000fe20000010000 */
[C---:B------:R-:W-:Y:S02]  /*0e00*/  PRMT R110, R106.reuse, 0x7632, R110 ;  /* 0x000076326a6e7816 */ /* 0x040fe4000000006e */
[----:B------:R-:W-:Y:S02]  /*0e10*/  PRMT R108, R105, 0x7632, R108 ;  /* 0x00007632696c7816 */ /* 0x000fe4000000006c */
        /* <DEDUP_REMOVED lines=17> */
.L_x_2728:
[----:B-----5:R-:W-:Y:S02]  /*0f30*/  SHF.L.U32 R117, R120, 0x10, RZ ;  /* 0x0000001078757819 */ /* 0x020fe400000006ff */
[C---:B------:R-:W-:Y:S02]  /*0f40*/  PRMT R116, R121.reuse, 0x7632, R116 ;  /* 0x0000763279747816 */ /* 0x040fe40000000074 */
[----:B------:R-:W-:Y:S01]  /*0f50*/  SHF.L.U32 R119, R121, 0x10, RZ ;  /* 0x0000001079777819 */ /* 0x000fe200000006ff */
[----:B------:R-:W-:Y:S01]  /*0f60*/  IMAD.U32 R121, R122, 0x10000, RZ ;  /* 0x000100007a797824 */ /* 0x000fe200078e00ff */
[----:B------:R-:W-:Y:S02]  /*0f70*/  SHF.L.U32 R0, R100, 0x10, RZ ;  /* 0x0000001064007819 */ /* 0x000fe400000006ff */
[----:B------:R-:W-:Y:S02]  /*0f80*/  SHF.L.U32 R108, R101, 0x10, RZ ;  /* 0x00000010656c7819 */ /* 0x000fe400000006ff */
        /* <DEDUP_REMOVED lines=8> */
[----:B------:R-:W-:Y:S01]  /*1010*/  PRMT R0, R100, 0x7632, R0 ;  /* 0x0000763264007816 */ /* 0x000fe20000000000 */
[----:B------:R-:W-:Y:S01]  /*1020*/  IMAD.U32 R118, R118, 0x10000, RZ ;  /* 0x0001000076767824 */ /* 0x000fe200078e00ff */
[----:B------:R-:W-:-:S02]  /*1030*/  PRMT R108, R101, 0x7632, R108 ;  /* 0x00007632656c7816 */ /* 0x000fc4000000006c */
[----:B------:R-:W-:Y:S02]  /*1040*/  PRMT R109, R102, 0x7632, R109 ;  /* 0x00007632666d7816 */ /* 0x000fe4000000006d */
[C---:B------:R-:W-:Y:S01]  /*1050*/  PRMT R110, R103.reuse, 0x7632, R110 ;  /* 0x00007632676e7816 */ /* 0x040fe2000000006e */
        /* <DEDUP_REMOVED lines=18> */
.L_x_2727:
[----:B------:R-:W-:Y:S05]  /*1180*/  @!P2 BRA `(.L_x_2730) ;  /* 0x000000000094a947 */ /* 0x000fea0003800000 */
        /* <DEDUP_REMOVED lines=37> */
.L_x_2730:
[C---:B-----5:R-:W-:Y:S02]  /*13e0*/  PRMT R0, R120.reuse, 0x7632, R0 ;  /* 0x0000763278007816 */ /* 0x060fe40000000000 */
[----:B------:R-:W-:Y:S02]  /*13f0*/  SHF.L.U32 R117, R120, 0x10, RZ ;  /* 0x0000001078757819 */ /* 0x000fe400000006ff */
[----:B------:R-:W-:Y:S02]  /*1400*/  PRMT R118, R122, 0x7632, R118 ;  /* 0x000076327a767816 */ /* 0x000fe40000000076 */
[----:B------:R-:W-:Y:S02]  /*1410*/  PRMT R120, R121, 0x7632, R120 ;  /* 0x0000763279787816 */ /* 0x000fe40000000078 */
[----:B------:R-:W-:Y:S01]  /*1420*/  PRMT R116, R123, 0x7632, R116 ;  /* 0x000076327b747816 */ /* 0x000fe20000000074 */
[----:B------:R-:W-:Y:S01]  /*1430*/  IMAD.U32 R118, R118, 0x10000, RZ ;  /* 0x0001000076767824 */ /* 0x000fe200078e00ff */
[----:B------:R-:W-:Y:S01]  /*1440*/  SHF.L.U32 R119, R121, 0x10, RZ ;  /* 0x0000001079777819 */ /* 0x000fe200000006ff */
[----:B------:R-:W-:Y:S01]  /*1450*/  IMAD.U32 R121, R122, 0x10000, RZ ;  /* 0x000100007a797824 */ /* 0x000fe200078e00ff */
[----:B------:R-:W-:-:S02]  /*1460*/  SHF.L.U32 R123, R123, 0x10, RZ ;  /* 0x000000107b7b7819 */ /* 0x000fc400000006ff */
[----:B------:R-:W-:Y:S02]  /*1470*/  SHF.L.U32 R122, R0, 0x10, RZ ;  /* 0x00000010007a7819 */ /* 0x000fe400000006ff */
[----:B------:R-:W-:Y:S02]  /*1480*/  SHF.L.U32 R120, R120, 0x10, RZ ;  /* 0x0000001078787819 */ /* 0x000fe400000006ff */
[----:B------:R-:W-:-:S07]  /*1490*/  SHF.L.U32 R116, R116, 0x10, RZ ;  /* 0x0000001074747819 */ /* 0x000fce00000006ff */
.L_x_2729:
[----:B------:R-:W0:Y:S01]  /*14a0*/  @P0 LDC.64 R126, c[0x0][0x3a8] ;  /* 0x0000ea00ff7e0b82 */ /* 0x000e220000000a00 */
[----:B------:R-:W-:-:S05]  /*14b0*/  IADD3 R125, PT, PT, R3, 0x100, RZ ;  /* 0x00000100037d7810 */ /* 0x000fca0007ffe0ff */
[----:B------:R-:W-:Y:S02]  /*14c0*/  IMAD.WIDE.U32 R128, R125, 0x10, R112 ;  /* 0x000000107d807825 */ /* 0x000fe400078e0070 */
        /* <DEDUP_REMOVED lines=28> */
.L_x_2732:
[C---:B-----5:R-:W-:Y:S01]  /*1690*/  PRMT R114, R129.reuse, 0x7632, R114 ;  /* 0x0000763281727816 */ /* 0x060fe20000000072 */
[----:B------:R-:W-:Y:S01]  /*16a0*/  IMAD.U32 R127, R129, 0x10000, RZ ;  /* 0x00010000817f7824 */ /* 0x000fe200078e00ff */
[----:B------:R-:W-:Y:S01]  /*16b0*/  SHF.L.U32 R115, R128, 0x10, RZ ;  /* 0x0000001080737819 */ /* 0x000fe200000006ff */
[----:B------:R-:W-:Y:S01]  /*16c0*/  IMAD.U32 R110, R106, 0x10000, RZ ;  /* 0x000100006a6e7824 */ /* 0x000fe200078e00ff */
[----:B------:R-:W-:Y:S01]  /*16d0*/  SHF.L.U32 R129, R130, 0x10, RZ ;  /* 0x0000001082817819 */ /* 0x000fe200000006ff */
[----:B------:R-:W-:Y:S01]  /*16e0*/  IMAD.U32 R133, R114, 0x10000, RZ ;  /* 0x0001000072857824 */ /* 0x000fe200078e00ff */
[----:B------:R-:W-:Y:S02]  /*16f0*/  SHF.L.U32 R0, R104, 0x10, RZ ;  /* 0x0000001068007819 */ /* 0x000fe400000006ff */
[----:B------:R-:W-:Y:S01]  /*1700*/  SHF.L.U32 R108, R105, 0x10, RZ ;  /* 0x00000010696c7819 */ /* 0x000fe200000006ff */
[----:B------:R-:W-:Y:S01]  /*1710*/  FADD.FTZ R129, R110, R129 ;  /* 0x000000816e817221 */ /* 0x000fe20000010000 */
[----:B------:R-:W-:Y:S01]  /*1720*/  PRMT R111, R128, 0x7632, R111 ;  /* 0x00007632806f7816 */ /* 0x000fe2000000006f */
[----:B------:R-:W-:Y:S01]  /*1730*/  FADD.FTZ R115, R0, R115 ;  /* 0x0000007300737221 */ /* 0x000fe20000010000 */
[----:B------:R-:W-:Y:S01]  /*1740*/  PRMT R124, R130, 0x7632, R124 ;  /* 0x00007632827c7816 */ /* 0x000fe2000000007c */
[----:B------:R-:W-:Y:S01]  /*1750*/  FADD.FTZ R127, R108, R127 ;  /* 0x0000007f6c7f7221 */ /* 0x000fe20000010000 */
[----:B------:R-:W-:-:S02]  /*1760*/  PRMT R126, R131, 0x7632, R126 ;  /* 0x00007632837e7816 */ /* 0x000fc4000000007e */
[----:B------:R-:W-:Y:S02]  /*1770*/  PRMT R0, R104, 0x7632, R0 ;  /* 0x0000763268007816 */ /* 0x000fe40000000000 */
[----:B------:R-:W-:Y:S02]  /*1780*/  PRMT R108, R105, 0x7632, R108 ;  /* 0x00007632696c7816 */ /* 0x000fe4000000006c */
[----:B------:R-:W-:Y:S02]  /*1790*/  PRMT R109, R106, 0x7632, R109 ;  /* 0x000076326a6d7816 */ /* 0x000fe4000000006d */
[----:B------:R-:W-:Y:S02]  /*17a0*/  PRMT R110, R107, 0x7632, R110 ;  /* 0x000076326b6e7816 */ /* 0x000fe4000000006e */
[----:B------:R-:W-:Y:S01]  /*17b0*/  SHF.L.U32 R131, R131, 0x10, RZ ;  /* 0x0000001083837819 */ /* 0x000fe200000006ff */
[----:B------:R-:W-:Y:S01]  /*17c0*/  IMAD.U32 R109, R109, 0x10000, RZ ;  /* 0x000100006d6d7824 */ /* 0x000fe200078e00ff */
[----:B------:R-:W-:-:S02]  /*17d0*/  SHF.L.U32 R128, R107, 0x10, RZ ;  /* 0x000000106b807819 */ /* 0x000fc400000006ff */
[----:B------:R-:W-:Y:S02]  /*17e0*/  SHF.L.U32 R111, R111, 0x10, RZ ;  /* 0x000000106f6f7819 */ /* 0x000fe400000006ff */
[----:B------:R-:W-:Y:S01]  /*17f0*/  SHF.L.U32 R124, R124, 0x10, RZ ;  /* 0x000000107c7c7819 */ /* 0x000fe200000006ff */
[----:B------:R-:W-:Y:S01]  /*1800*/  FADD.FTZ R131, R128, R131 ;  /* 0x0000008380837221 */ /* 0x000fe20000010000 */
[----:B------:R-:W-:Y:S02]  /*1810*/  SHF.L.U32 R135, R126, 0x10, RZ ;  /* 0x000000107e877819 */ /* 0x000fe400000006ff */
        /* <DEDUP_REMOVED lines=12> */
.L_x_2731:
[----:B------:R-:W-:-:S04]  /*18e0*/  UISETP.NE.U32.AND UP0, UPT, UR10, URZ, UPT ;  /* 0x000000ff0a00728c */ /* 0x000fc8000bf05070 */
[----:B------:R-:W-:-:S09]  /*18f0*/  UISETP.NE.AND.EX UP0, UPT, UR11, URZ, UPT, UP0 ;  /* 0x000000ff0b00728c */ /* 0x000fd2000bf05300 */
[----:B------:R-:W-:Y:S05]  /*1900*/  BRA.U UP0, `(.L_x_2734) ;  /* 0x0000000100947547 */ /* 0x000fea000b800000 */
        /* <DEDUP_REMOVED lines=12> */
[----:B------:R-:W-:Y:S01]  /*19d0*/  PRMT R126, R131, 0x7632, R126 ;  /* 0x00007632837e7816 */ /* 0x000fe2000000007e */
[----:B------:R-:W-:Y:S01]  /*19e0*/  IMAD.U32 R128, R103, 0x10000, RZ ;  /* 0x0001000067807824 */ /* 0x000fe200078e00ff */
[----:B------:R-:W-:-:S02]  /*19f0*/  PRMT R0, R100, 0x7632, R0 ;  /* 0x0000763264007816 */ /* 0x000fc40000000000 */
[----:B------:R-:W-:Y:S02]  /*1a00*/  PRMT R108, R101, 0x7632, R108 ;  /* 0x00007632656c7816 */ /* 0x000fe4000000006c */
[----:B------:R-:W-:Y:S02]  /*1a10*/  PRMT R109, R102, 0x7632, R109 ;  /* 0x00007632666d7816 */ /* 0x000fe4000000006d */
[----:B------:R-:W-:Y:S02]  /*1a20*/  PRMT R110, R103, 0x7632, R110 ;  /* 0x00007632676e7816 */ /* 0x000fe4000000006e */
[----:B------:R-:W-:Y:S02]  /*1a30*/  SHF.L.U32 R131, R131, 0x10, RZ ;  /* 0x0000001083837819 */ /* 0x000fe400000006ff */
        /* <DEDUP_REMOVED lines=10> */
[----:B------:R-:W-:Y:S02]  /*1ae0*/  FADD.FTZ R124, R124, R109 ;  /* 0x0000006d7c7c7221 */ /* 0x000fe40000010000 */
[----:B------:R-:W-:Y:S02]  /*1af0*/  FADD.FTZ R126, R133, R108 ;  /* 0x0000006c857e7221 */ /* 0x000fe40000010000 */
[----:B------:R-:W-:Y:S01]  /*1b00*/  FADD.FTZ R128, R111, R0 ;  /* 0x000000006f807221 */ /* 0x000fe20000010000 */
[----:B------:R-:W-:-:S02]  /*1b10*/  F2FP.BF16.F32.PACK_AB R111, R114, R131 ;  /* 0x00000083726f723e */ /* 0x000fc400000010ff */
[----:B------:R-:W-:Y:S02]  /*1b20*/  F2FP.BF16.F32.PACK_AB R110, R124, R129 ;  /* 0x000000817c6e723e */ /* 0x000fe400000010ff */
[----:B------:R-:W-:Y:S02]  /*1b30*/  F2FP.BF16.F32.PACK_AB R109, R126, R127 ;  /* 0x0000007f7e6d723e */ /* 0x000fe400000010ff */
[----:B------:R-:W-:Y:S01]  /*1b40*/  F2FP.BF16.F32.PACK_AB R108, R128, R115 ;  /* 0x00000073806c723e */ /* 0x000fe200000010ff */
[----:B------:R-:W-:Y:S06]  /*1b50*/  BRA `(.L_x_2733) ;  /* 0x0000000000e07947 */ /* 0x000fec0003800000 */
.L_x_2734:
[C---:B-----5:R-:W-:Y:S01]  /*1b60*/  PRMT R108, R128.reuse, 0x7632, R108 ;  /* 0x00007632806c7816 */ /* 0x060fe2000000006c */
[----:B------:R-:W-:Y:S01]  /*1b70*/  IMAD.U32 R124, R101, 0x10000, RZ ;  /* 0x00010000657c7824 */ /* 0x000fe200078e00ff */
[----:B------:R-:W-:Y:S01]  /*1b80*/  SHF.L.U32 R128, R128, 0x10, RZ ;  /* 0x0000001080807819 */ /* 0x000fe200000006ff */
[----:B------:R-:W-:Y:S01]  /*1b90*/  IMAD.U32 R127, R105, 0x10000, RZ ;  /* 0x00010000697f7824 */ /* 0x000fe200078e00ff */
[----:B------:R-:W-:Y:S02]  /*1ba0*/  SHF.L.U32 R109, R100, 0x10, RZ ;  /* 0x00000010646d7819 */ /* 0x000fe400000006ff */
[----:B------:R-:W-:Y:S02]  /*1bb0*/  PRMT R126, R130, 0x7632, R126 ;  /* 0x00007632827e7816 */ /* 0x000fe4000000007e */
[----:B------:R-:W-:Y:S01]  /*1bc0*/  PRMT R0, R100, 0x7632, R0 ;  /* 0x0000763264007816 */ /* 0x000fe20000000000 */
[----:B------:R-:W-:Y:S01]  /*1bd0*/  FADD.FTZ R109, R109, R128 ;  /* 0x000000806d6d7221 */ /* 0x000fe20000010000 */
[----:B------:R-:W-:-:S02]  /*1be0*/  SHF.L.U32 R130, R130, 0x10, RZ ;  /* 0x0000001082827819 */ /* 0x000fc400000006ff */
[----:B------:R-:W-:Y:S02]  /*1bf0*/  SHF.L.U32 R115, R102, 0x10, RZ ;  /* 0x0000001066737819 */ /* 0x000fe400000006ff */
[----:B------:R-:W-:Y:S02]  /*1c00*/  PRMT R132, R131, 0x7632, R132 ;  /* 0x0000763283847816 */ /* 0x000fe40000000084 */
[----:B------:R-:W-:Y:S01]  /*1c10*/  SHF.L.U32 R110, R104, 0x10, RZ ;  /* 0x00000010686e7819 */ /* 0x000fe200000006ff */
[----:B------:R-:W-:Y:S01]  /*1c20*/  FADD.FTZ R130, R115, R130 ;  /* 0x0000008273827221 */ /* 0x000fe20000010000 */
[----:B------:R-:W-:Y:S02]  /*1c30*/  SHF.L.U32 R131, R131, 0x10, RZ ;  /* 0x0000001083837819 */ /* 0x000fe400000006ff */
[----:B------:R-:W-:Y:S01]  /*1c40*/  SHF.L.U32 R128, R103, 0x10, RZ ;  /* 0x0000001067807819 */ /* 0x000fe200000006ff */
[----:B------:R-:W-:Y:S01]  /*1c50*/  FADD.FTZ R115, R110, R109 ;  /* 0x0000006d6e737221 */ /* 0x000fe20000010000 */
[----:B------:R-:W-:-:S02]  /*1c60*/  SHF.L.U32 R111, R108, 0x10, RZ ;  /* 0x000000106c6f7819 */ /* 0x000fc400000006ff */
[----:B------:R-:W-:Y:S01]  /*1c70*/  SHF.L.U32 R0, R0, 0x10, RZ ;  /* 0x0000001000007819 */ /* 0x000fe200000006ff */
[----:B------:R-:W-:Y:S01]  /*1c80*/  FADD.FTZ R134, R128, R131 ;  /* 0x0000008380867221 */ /* 0x000fe20000010000 */
[C---:B------:R-:W-:Y:S01]  /*1c90*/  PRMT R114, R129.reuse, 0x7632, R114 ;  /* 0x0000763281727816 */ /* 0x040fe20000000072 */
[----:B------:R-:W-:Y:S01]  /*1ca0*/  IMAD.U32 R129, R129, 0x10000, RZ ;  /* 0x0001000081817824 */ /* 0x000fe200078e00ff */
[----:B------:R-:W-:Y:S01]  /*1cb0*/  PRMT R109, R103, 0x7632, R109 ;  /* 0x00007632676d7816 */ /* 0x000fe2000000006d */
[--C-:B------:R-:W-:Y:S01]  /*1cc0*/  FADD.FTZ R128, R111, R0.reuse ;  /* 0x000000006f807221 */ /* 0x100fe20000010000 */
[----:B------:R-:W-:Y:S01]  /*1cd0*/  PRMT R0, R101, 0x7632, R0 ;  /* 0x0000763265007816 */ /* 0x000fe20000000000 */
[----:B------:R-:W-:Y:S01]  /*1ce0*/  FADD.FTZ R124, R124, R129 ;  /* 0x000000817c7c7221 */ /* 0x000fe20000010000 */
[----:B------:R-:W-:Y:S02]  /*1cf0*/  PRMT R108, R102, 0x7632, R108 ;  /* 0x00007632666c7816 */ /* 0x000fe4000000006c */
[----:B------:R-:W-:Y:S01]  /*1d00*/  SHF.L.U32 R111, R114, 0x10, RZ ;  /* 0x00000010726f7819 */ /* 0x000fe200000006ff */
[----:B------:R-:W-:Y:S01]  /*1d10*/  FADD.FTZ R127, R127, R124 ;  /* 0x0000007c7f7f7221 */ /* 0x000fe20000010000 */
[----:B------:R-:W-:Y:S01]  /*1d20*/  SHF.L.U32 R114, R132, 0x10, RZ ;  /* 0x0000001084727819 */ /* 0x000fe200000006ff */
[----:B------:R-:W-:Y:S01]  /*1d30*/  IMAD.U32 R108, R108, 0x10000, RZ ;  /* 0x000100006c6c7824 */ /* 0x000fe200078e00ff */
[----:B------:R-:W-:-:S02]  /*1d40*/  SHF.L.U32 R109, R109, 0x10, RZ ;  /* 0x000000106d6d7819 */ /* 0x000fc400000006ff */
[----:B------:R-:W-:Y:S02]  /*1d50*/  SHF.L.U32 R0, R0, 0x10, RZ ;  /* 0x0000001000007819 */ /* 0x000fe400000006ff */
[----:B------:R-:W-:Y:S01]  /*1d60*/  SHF.L.U32 R131, R126, 0x10, RZ ;  /* 0x000000107e837819 */ /* 0x000fe200000006ff */
[--C-:B------:R-:W-:Y:S01]  /*1d70*/  FADD.FTZ R114, R114, R109.reuse ;  /* 0x0000006d72727221 */ /* 0x100fe20000010000 */
[----:B------:R-:W-:Y:S01]  /*1d80*/  PRMT R109, R106, 0x7632, R109 ;  /* 0x000076326a6d7816 */ /* 0x000fe2000000006d */
[--C-:B------:R-:W-:Y:S01]  /*1d90*/  FADD.FTZ R126, R111, R0.reuse ;  /* 0x000000006f7e7221 */ /* 0x100fe20000010000 */
[----:B------:R-:W-:Y:S01]  /*1da0*/  PRMT R0, R104, 0x7632, R0 ;  /* 0x0000763268007816 */ /* 0x000fe20000000000 */
[----:B------:R-:W-:Y:S01]  /*1db0*/  FADD.FTZ R124, R131, R108 ;  /* 0x0000006c837c7221 */ /* 0x000fe20000010000 */
        /* <DEDUP_REMOVED lines=17> */
[----:B------:R-:W-:-:S07]  /*1ed0*/  F2FP.BF16.F32.PACK_AB R108, R128, R115 ;  /* 0x00000073806c723e */ /* 0x000fce00000010ff */
.L_x_2733:
        /* <DEDUP_REMOVED lines=14> */
[----:B-----5:R-:W-:Y:S01]  /*1fc0*/  PRMT R130, R138, 0x7632, R130 ;  /* 0x000076328a827816 */ /* 0x020fe20000000082 */
[C---:B0-----:R-:W-:Y:S01]  /*1fd0*/  IMAD.U32 R135, R137.reuse, 0x10000, RZ ;  /* 0x0001000089877824 */ /* 0x041fe200078e00ff */
        /* <DEDUP_REMOVED lines=11> */
.L_x_2736:
[C---:B-----5:R-:W-:Y:S01]  /*2090*/  PRMT R112, R137.reuse, 0x7632, R112 ;  /* 0x0000763289707816 */ /* 0x060fe20000000070 */
[----:B------:R-:W-:Y:S01]  /*20a0*/  IMAD.U32 R0, R104, 0x10000, RZ ;  /* 0x0001000068007824 */ /* 0x000fe200078e00ff */
[----:B0-----:R-:W-:Y:S02]  /*20b0*/  SHF.L.U32 R135, R137, 0x10, RZ ;  /* 0x0000001089877819 */ /* 0x001fe400000006ff */
[----:B------:R-:W-:Y:S02]  /*20c0*/  SHF.L.U32 R113, R136, 0x10, RZ ;  /* 0x0000001088717819 */ /* 0x000fe400000006ff */
[----:B------:R-:W-:Y:S02]  /*20d0*/  SHF.L.U32 R137, R138, 0x10, RZ ;  /* 0x000000108a897819 */ /* 0x000fe400000006ff */
        /* <DEDUP_REMOVED lines=9> */
[----:B------:R-:W-:Y:S02]  /*2170*/  PRMT R0, R104, 0x7632, R0 ;  /* 0x0000763268007816 */ /* 0x000fe40000000000 */
[----:B------:R-:W-:Y:S02]  /*2180*/  PRMT R108, R105, 0x7632, R108 ;  /* 0x00007632696c7816 */ /* 0x000fe4000000006c */
[----:B------:R-:W-:-:S02]  /*2190*/  PRMT R109, R106, 0x7632, R109 ;  /* 0x000076326a6d7816 */ /* 0x000fc4000000006d */
[----:B------:R-:W-:Y:S02]  /*21a0*/  PRMT R110, R107, 0x7632, R110 ;  /* 0x000076326b6e7816 */ /* 0x000fe4000000006e */
[----:B------:R-:W-:Y:S01]  /*21b0*/  SHF.L.U32 R141, R139, 0x10, RZ ;  /* 0x000000108b8d7819 */ /* 0x000fe200000006ff */
        /* <DEDUP_REMOVED lines=18> */
.L_x_2735:
[----:B------:R-:W-:Y:S05]  /*22e0*/  BRA.U UP0, `(.L_x_2738) ;  /* 0x0000000100947547 */ /* 0x000fea000b800000 */
[----:B-----5:R-:W-:Y:S01]  /*22f0*/  SHF.L.U32 R113, R136, 0x10, RZ ;  /* 0x0000001088717819 */ /* 0x020fe200000006ff */
[----:B0-----:R-:W-:Y:S01]  /*2300*/  IMAD.U32 R134, R103, 0x10000, RZ ;  /* 0x0001000067867824 */ /* 0x001fe200078e00ff */
        /* <DEDUP_REMOVED lines=35> */
.L_x_2738:
[C---:B0----5:R-:W-:Y:S01]  /*2540*/  PRMT R108, R136.reuse, 0x7632, R108 ;  /* 0x00007632886c7816 */ /* 0x061fe2000000006c */
        /* <DEDUP_REMOVED lines=55> */
.L_x_2737:
        /* <DEDUP_REMOVED lines=85> */
[----:B0-----:R-:W-:Y:S02]  /*2e10*/  FADD.FTZ R136, R139, R0 ;  /* 0x000000008b887221 */ /* 0x001fe40000010000 */
[----:B------:R-:W0:Y:S03]  /*2e20*/  S2R R0, SR_TID.X ;  /* 0x0000000000007919 */ /* 0x000e260000002100 */
[----:B------:R-:W1:Y:S02]  /*2e30*/  SHFL.BFLY PT, R143, R136, 0x2, 0x1f ;  /* 0x0c401f00888f7f89 */ /* 0x000e6400000e0000 */
[----:B-1----:R-:W-:Y:S01]  /*2e40*/  FADD.FTZ R140, R136, R143 ;  /* 0x0000008f888c7221 */ /* 0x002fe20000010000 */
[----:B0-----:R-:W-:-:S04]  /*2e50*/  LOP3.LUT P2, RZ, R0, 0x1f, RZ, 0xc0, !PT ;  /* 0x0000001f00ff7812 */ /* 0x001fc8000784c0ff */
[----:B------:R-:W0:Y:S02]  /*2e60*/  SHFL.BFLY PT, R143, R140, 0x4, 0x1f ;  /* 0x0c801f008c8f7f89 */ /* 0x000e2400000e0000 */
[----:B0-----:R-:W-:Y:S02]  /*2e70*/  FADD.FTZ R144, R140, R143 ;  /* 0x0000008f8c907221 */ /* 0x001fe40000010000 */
[----:B------:R-:W0:Y:S03]  /*2e80*/  @P0 LDC.64 R142, c[0x0][0x3a8] ;  /* 0x0000ea00ff8e0b82 */ /* 0x000e260000000a00 */
[----:B------:R-:W1:Y:S01]  /*2e90*/  SHFL.BFLY PT, R145, R144, 0x8, 0x1f ;  /* 0x0d001f0090917f89 */ /* 0x000e6200000e0000 */
[----:B0-----:R-:W-:-:S04]  /*2ea0*/  @P0 IMAD.WIDE.U32 R142, R133, 0x10, R142 ;  /* 0x00000010858e0825 */ /* 0x001fc800078e008e */
[----:B-1----:R-:W-:Y:S01]  /*2eb0*/  FADD.FTZ R145, R144, R145 ;  /* 0x0000009190917221 */ /* 0x002fe20000010000 */
        /* <DEDUP_REMOVED lines=11> */
.L_x_2740:
[----:B---3--:R-:W-:Y:S05]  /*2f70*/  BSYNC.RECONVERGENT B0 ;  /* 0x0000000000007941 */ /* 0x008fea0003800200 */
.L_x_2739:
        /* <DEDUP_REMOVED lines=10> */
[----:B------:R-:W-:Y:S01]  /*3020*/  LOP3.LUT R138, R136, 0xf8, RZ, 0xc0, !PT ;  /* 0x000000f8888a7812 */ /* 0x000fe200078ec0ff */
[----:B------:R-:W-:Y:S01]  /*3030*/  IMAD.MOV.U32 R136, RZ, RZ, 0x300 ;  /* 0x00000300ff887424 */ /* 0x000fe200078e00ff */
[----:B0-----:R-:W-:-:S04]  /*3040*/  ULEA UR4, UR5, UR4, 0x18 ;  /* 0x0000000405047291 */ /* 0x001fc8000f8ec0ff */
[----:B------:R-:W-:-:S09]  /*3050*/  @UP1 UIADD3 UR4, UPT, UPT, UR4, 0x40, URZ ;  /* 0x0000004004041890 */ /* 0x000fd2000fffe0ff */
[----:B------:R-:W0:Y:S03]  /*3060*/  LDS.64 R138, [R138+UR4] ;  /* 0x000000048a8a7984 */ /* 0x000e260008000a00 */
.L_x_2742:
[----:B------:R-:W-:Y:S05]  /*3070*/  BSYNC.RECONVERGENT B0 ;  /* 0x0000000000007941 */ /* 0x000fea0003800200 */
.L_x_2741:
[----:B------:R-:W1:Y:S01]  /*3080*/  SHFL.DOWN PT, R143, R136, 0x4, 0x1f ;  /* 0x08801f00888f7f89 */ /* 0x000e6200000e0000 */
[----:B------:R-:W-:Y:S01]  /*3090*/  ISETP.NE.AND P3, PT, RZ, UR12, PT ;  /* 0x0000000cff007c0c */ /* 0x000fe2000bf65270 */
[----:B------:R-:W-:Y:S01]  /*30a0*/  UPLOP3.LUT UP1, UPT, UPT, UPT, UP1, 0x40, 0x4 ;  /* 0x000000000004789c */ /* 0x000fe20003f2e810 */
[----:B------:R-:W-:Y:S01]  /*30b0*/  ISETP.NE.AND P2, PT, R0, RZ, PT ;  /* 0x000000ff0000720c */ /* 0x000fe20003f45270 */
[----:B0-----:R-:W0:Y:S04]  /*30c0*/  SHFL.DOWN PT, R145, R138, 0x4, 0x1f ;  /* 0x08801f008a917f89 */ /* 0x001e2800000e0000 */
[----:B------:R-:W2:Y:S01]  /*30d0*/  SHFL.DOWN PT, R140, R139, 0x4, 0x1f ;  /* 0x08801f008b8c7f89 */ /* 0x000ea200000e0000 */
[----:B-1----:R-:W-:Y:S02]  /*30e0*/  IADD3 R142, PT, PT, R143, R136, RZ ;  /* 0x000000888f8e7210 */ /* 0x002fe40007ffe0ff */
[----:B------:R-:W-:-:S02]  /*30f0*/  I2FP.F32.S32 R148, R143 ;  /* 0x0000008f00947245 */ /* 0x000fc40000201400 */
[----:B------:R-:W-:Y:S01]  /*3100*/  I2FP.F32.S32 R144, R142 ;  /* 0x0000008e00907245 */ /* 0x000fe20000201400 */
[----:B------:R-:W1:Y:S01]  /*3110*/  SHFL.DOWN PT, R149, R142, 0x2, 0x1f ;  /* 0x08401f008e957f89 */ /* 0x000e6200000e0000 */
[----:B------:R-:W-:Y:S01]  /*3120*/  I2FP.F32.U32 R143, R136 ;  /* 0x00000088008f7245 */ /* 0x000fe20000201000 */
        /* <DEDUP_REMOVED lines=25> */
[----:B------:R-:W0:Y:S01]  /*32c0*/  LDC R144, c[0x0][0x448] ;  /* 0x00011200ff907b82 */ /* 0x000e220000000800 */
[----:B------:R-:W-:Y:S01]  /*32d0*/  I2FP.F32.S32 R151, R151 ;  /* 0x0000009700977245 */ /* 0x000fe20000201400 */
[----:B------:R-:W1:Y:S01]  /*32e0*/  SHFL.DOWN PT, R136, R147, 0x1, 0x1f ;  /* 0x08201f0093887f89 */ /* 0x000e6200000e0000 */
[----:B------:R-:W-:Y:S01]  /*32f0*/  FMUL.FTZ R145, R145, R149 ;  /* 0x0000009591917220 */ /* 0x000fe20000410000 */
[----:B------:R-:W-:-:S03]  /*3300*/  I2FP.F32.S32 R142, R142 ;  /* 0x0000008e008e7245 */ /* 0x000fc60000201400 */
[----:B------:R-:W-:-:S03]  /*3310*/  FFMA.FTZ R138, R143, R145, R138 ;  /* 0x000000918f8a7223 */ /* 0x000fc6000001008a */
[----:B------:R-:W2:Y:S02]  /*3320*/  MUFU.RCP R142, R142 ;  /* 0x0000008e008e7308 */ /* 0x000ea40000001000 */
[----:B------:R-:W3:Y:S01]  /*3330*/  SHFL.DOWN PT, R139, R138, 0x1, 0x1f ;  /* 0x08201f008a8b7f89 */ /* 0x000ee200000e0000 */
[----:B-1----:R-:W-:Y:S01]  /*3340*/  FADD.FTZ R143, R147, -R136 ;  /* 0x80000088938f7221 */ /* 0x002fe20000010000 */
[----:B------:R-:W-:-:S03]  /*3350*/  FMUL.FTZ R145, R136, R151 ;  /* 0x0000009788917220 */ /* 0x000fc60000410000 */
[----:B------:R-:W-:Y:S01]  /*3360*/  FMUL.FTZ R143, R143, R143 ;  /* 0x0000008f8f8f7220 */ /* 0x000fe20000410000 */
[----:B------:R-:W-:-:S03]  /*3370*/  FFMA.FTZ R145, R140, R147, R145 ;  /* 0x000000938c917223 */ /* 0x000fc60000010091 */
[----:B------:R-:W-:Y:S01]  /*3380*/  FMUL.FTZ R143, R140, R143 ;  /* 0x0000008f8c8f7220 */ /* 0x000fe20000410000 */
[----:B--2---:R-:W-:Y:S01]  /*3390*/  FMUL.FTZ R145, R142, R145 ;  /* 0x000000918e917220 */ /* 0x004fe20000410000 */
[----:B---3--:R-:W-:Y:S02]  /*33a0*/  FADD.FTZ R139, R138, R139 ;  /* 0x0000008b8a8b7221 */ /* 0x008fe40000010000 */
[----:B------:R-:W-:Y:S02]  /*33b0*/  FMUL.FTZ R143, R143, R151 ;  /* 0x000000978f8f7220 */ /* 0x000fe40000410000 */
[----:B------:R-:W1:Y:S02]  /*33c0*/  SHFL.IDX PT, R159, R145, RZ, 0x1f ;  /* 0x00001fff919f7589 */ /* 0x000e6400000e0000 */
[----:B------:R-:W-:Y:S02]  /*33d0*/  FFMA.FTZ R136, R142, R143, R139 ;  /* 0x0000008f8e887223 */ /* 0x000fe4000001008b */
[----:B------:R-:W2:Y:S03]  /*33e0*/  @!P2 LDC.64 R138, c[0x0][0x3c0] ;  /* 0x0000f000ff8aab82 */ /* 0x000ea60000000a00 */
[----:B------:R-:W0:Y:S05]  /*33f0*/  SHFL.IDX PT, R149, R136, RZ, 0x1f ;  /* 0x00001fff88957589 */ /* 0x000e2a00000e0000 */
[----:B------:R-:W3:Y:S01]  /*3400*/  @!P2 LDC.64 R142, c[0x0][0x3c8] ;  /* 0x0000f200ff8eab82 */ /* 0x000ee20000000a00 */
[----:B-1----:R-:W-:Y:S01]  /*3410*/  FMUL.FTZ R140, R159, R159 ;  /* 0x0000009f9f8c7220 */ /* 0x002fe20000410000 */
[----:B--2---:R-:W-:-:S04]  /*3420*/  @!P2 IMAD.WIDE R138, R2, 0x4, R138 ;  /* 0x00000004028aa825 */ /* 0x004fc800078e028a */
[----:B------:R-:W-:Y:S01]  /*3430*/  FSEL R147, R140, RZ, P3 ;  /* 0x000000ff8c937208 */ /* 0x000fe20001800000 */
[----:B0-----:R-:W-:Y:S01]  /*3440*/  FFMA.FTZ R140, R149, UR9, R144 ;  /* 0x00000009958c7c23 */ /* 0x001fe20008010090 */
[----:B------:R-:W-:Y:S01]  /*3450*/  FSEL R144, R159, RZ, !P3 ;  /* 0x000000ff9f907208 */ /* 0x000fe20005800000 */
[----:B------:R0:W-:Y:S02]  /*3460*/  @!P2 STG.E desc[UR6][R138.64], R159 ;  /* 0x0000009f8a00a986 */ /* 0x0001e4000c101906 */
[----:B------:R-:W-:Y:S01]  /*3470*/  FADD.FTZ R140, R140, R147 ;  /* 0x000000938c8c7221 */ /* 0x000fe20000010000 */
[----:B---3--:R-:W-:-:S04]  /*3480*/  @!P2 IMAD.WIDE R142, R2, 0x4, R142 ;  /* 0x00000004028ea825 */ /* 0x008fc800078e028e */
[C---:B------:R-:W-:Y:S01]  /*3490*/  FADD.FTZ R136, -R144.reuse, R122 ;  /* 0x0000007a90887221 */ /* 0x040fe20000010100 */
[C---:B------:R-:W-:Y:S01]  /*34a0*/  FADD.FTZ R119, -R144.reuse, R119 ;  /* 0x0000007790777221 */ /* 0x040fe20000010100 */
[----:B------:R-:W1:Y:S01]  /*34b0*/  MUFU.RSQ R161, R140 ;  /* 0x0000008c00a17308 */ /* 0x000e620000001400 */
[C---:B------:R-:W-:Y:S01]  /*34c0*/  FADD.FTZ R118, -R144.reuse, R118 ;  /* 0x0000007690767221 */ /* 0x040fe20000010100 */
[C---:B------:R-:W-:Y:S01]  /*34d0*/  FADD.FTZ R145, -R144.reuse, R123 ;  /* 0x0000007b90917221 */ /* 0x040fe20000010100 */
[C---:B------:R-:W-:Y:S01]  /*34e0*/  FADD.FTZ R149, -R144.reuse, R131 ;  /* 0x0000008390957221 */ /* 0x040fe20000010100 */
[----:B------:R-:W2:Y:S01]  /*34f0*/  LDC.64 R122, c[0x0][0x428] ;  /* 0x00010a00ff7a7b82 */ /* 0x000ea20000000a00 */
        /* <DEDUP_REMOVED lines=12> */
[C---:B-1----:R-:W-:Y:S01]  /*35c0*/  FMUL.FTZ R131, R161.reuse, R119 ;  /* 0x00000077a1837220 */ /* 0x042fe20000410000 */
[C---:B------:R-:W-:Y:S01]  /*35d0*/  FMUL.FTZ R130, R161.reuse, R118 ;  /* 0x00000076a1827220 */ /* 0x040fe20000410000 */
[C---:B------:R-:W-:Y:S01]  /*35e0*/  FMUL.FTZ R129, R161.reuse, R117 ;  /* 0x00000075a1817220 */ /* 0x040fe20000410000 */
[----:B------:R-:W1:Y:S01]  /*35f0*/  LDC.64 R118, c[0x0][0x430] ;  /* 0x00010c00ff767b82 */ /* 0x000e620000000a00 */
[C---:B------:R-:W-:Y:S01]  /*3600*/  FMUL.FTZ R136, R161.reuse, R136 ;  /* 0x00000088a1887220 */ /* 0x040fe20000410000 */
[C---:B------:R-:W-:Y:S01]  /*3610*/  FMUL.FTZ R128, R161.reuse, R120 ;  /* 0x00000078a1807220 */ /* 0x040fe20000410000 */
        /* <DEDUP_REMOVED lines=13> */
[C---:B------:R-:W-:Y:S01]  /*36f0*/  FADD.FTZ R127, -R144.reuse, R127 ;  /* 0x0000007f907f7221 */ /* 0x040fe20000010100 */
[----:B------:R-:W-:Y:S01]  /*3700*/  F2FP.BF16.F32.PACK_AB R113, R115, R114 ;  /* 0x000000727371723e */ /* 0x000fe200000010ff */
[----:B------:R-:W-:Y:S01]  /*3710*/  FADD.FTZ R126, -R144, R126 ;  /* 0x0000007e907e7221 */ /* 0x000fe20000010100 */
[----:B------:R-:W-:Y:S01]  /*3720*/  F2FP.BF16.F32.PACK_AB R114, R117, R116 ;  /* 0x000000747572723e */ /* 0x000fe200000010ff */
[----:B--2---:R-:W-:Y:S01]  /*3730*/  IMAD.WIDE.U32 R116, R3, 0x10, R122 ;  /* 0x0000001003747825 */ /* 0x004fe200078e007a */
[----:B------:R-:W-:-:S03]  /*3740*/  F2FP.BF16.F32.PACK_AB R115, R121, R120 ;  /* 0x000000787973723e */ /* 0x000fc600000010ff */
[C---:B------:R-:W-:Y:S01]  /*3750*/  FADD.FTZ R154, -R144.reuse, R137 ;  /* 0x00000089909a7221 */ /* 0x040fe20000010100 */
[C---:B------:R-:W-:Y:S01]  /*3760*/  FMUL.FTZ R137, R161.reuse, R146 ;  /* 0x00000092a1897220 */ /* 0x040fe20000410000 */
[C---:B0-----:R-:W-:Y:S01]  /*3770*/  FMUL.FTZ R138, R161.reuse, R147 ;  /* 0x00000093a18a7220 */ /* 0x041fe20000410000 */
[C---:B------:R-:W-:Y:S01]  /*3780*/  FADD.FTZ R124, -R144.reuse, R124 ;  /* 0x0000007c907c7221 */ /* 0x040fe20000010100 */
[----:B------:R0:W-:Y:S01]  /*3790*/  @!P2 STG.E desc[UR6][R142.64], R161 ;  /* 0x000000a18e00a986 */ /* 0x0001e2000c101906 */
[C---:B------:R-:W-:Y:S01]  /*37a0*/  FMUL.FTZ R139, R161.reuse, R127 ;  /* 0x0000007fa18b7220 */ /* 0x040fe20000410000 */
[----:B------:R-:W-:Y:S01]  /*37b0*/  FMUL.FTZ R140, R161, R126 ;  /* 0x0000007ea18c7220 */ /* 0x000fe20000410000 */
[----:B------:R-:W-:Y:S01]  /*37c0*/  FADD.FTZ R132, -R144, R132 ;  /* 0x0000008490847221 */ /* 0x000fe20000010100 */
[----:B------:R2:W-:Y:S01]  /*37d0*/  STG.E.128 desc[UR6][R116.64], R112 ;  /* 0x0000007074007986 */ /* 0x0005e2000c101d06 */
[----:B-1----:R-:W-:-:S04]  /*37e0*/  IMAD.WIDE.U32 R126, R3, 0x10, R118 ;  /* 0x00000010037e7825 */ /* 0x002fc800078e0076 */
[----:B------:R-:W-:Y:S01]  /*37f0*/  FFMA.FTZ R131, R131, R54, R98 ;  /* 0x0000003683837223 */ /* 0x000fe20000010062 */
[----:B------:R-:W-:Y:S01]  /*3800*/  FFMA.FTZ R128, R128, R55, R99 ;  /* 0x0000003780807223 */ /* 0x000fe20000010063 */
[----:B------:R-:W-:Y:S01]  /*3810*/  FFMA.FTZ R3, R138, R37, R17 ;  /* 0x000000258a037223 */ /* 0x000fe20000010011 */
[----:B------:R-:W-:Y:S01]  /*3820*/  FADD.FTZ R156, -R144, R141 ;  /* 0x0000008d909c7221 */ /* 0x000fe20000010100 */
[----:B------:R-:W-:Y:S01]  /*3830*/  FMUL.FTZ R141, R161, R148 ;  /* 0x00000094a18d7220 */ /* 0x000fe20000410000 */
[----:B------:R-:W-:-:S04]  /*3840*/  IMAD.WIDE.U32 R120, R125, 0x10, R122 ;  /* 0x000000107d787825 */ /* 0x000fc800078e007a */
[C---:B0-----:R-:W-:Y:S01]  /*3850*/  FMUL.FTZ R142, R161.reuse, R124 ;  /* 0x0000007ca18e7220 */ /* 0x041fe20000410000 */
[----:B------:R-:W-:Y:S01]  /*3860*/  FMUL.FTZ R144, R161, R132 ;  /* 0x00000084a1907220 */ /* 0x000fe20000410000 */
[----:B------:R-:W-:Y:S01]  /*3870*/  FFMA.FTZ R129, R129, R52, R96 ;  /* 0x0000003481817223 */ /* 0x000fe20000010060 */
[----:B------:R-:W-:-:S04]  /*3880*/  IMAD.WIDE.U32 R122, R133, 0x10, R122 ;  /* 0x00000010857a7825 */ /* 0x000fc800078e007a */
[----:B------:R-:W-:Y:S01]  /*3890*/  FFMA.FTZ R136, R136, R53, R97 ;  /* 0x0000003588887223 */ /* 0x000fe20000010061 */
[----:B------:R-:W-:Y:S01]  /*38a0*/  FMUL.FTZ R153, R161, R153 ;  /* 0x00000099a1997220 */ /* 0x000fe20000410000 */
[----:B------:R-:W-:Y:S01]  /*38b0*/  FFMA.FTZ R145, R145, R58, R94 ;  /* 0x0000003a91917223 */ /* 0x000fe2000001005e */
[----:B------:R-:W-:-:S04]  /*38c0*/  IMAD.WIDE.U32 R124, R125, 0x10, R118 ;  /* 0x000000107d7c7825 */ /* 0x000fc800078e0076 */
[----:B------:R-:W-:Y:S01]  /*38d0*/  FFMA.FTZ R134, R134, R59, R95 ;  /* 0x0000003b86867223 */ /* 0x000fe2000001005f */
[----:B------:R-:W-:Y:S01]  /*38e0*/  FMUL.FTZ R149, R161, R149 ;  /* 0x00000095a1957220 */ /* 0x000fe20000410000 */
[----:B--2---:R-:W-:Y:S01]  /*38f0*/  FFMA.FTZ R116, R137, R36, R16 ;  /* 0x0000002489747223 */ /* 0x004fe20000010010 */
[----:B------:R-:W-:Y:S01]  /*3900*/  IMAD.WIDE.U32 R132, R133, 0x10, R118 ;  /* 0x0000001085847825 */ /* 0x000fe200078e0076 */
[----:B------:R-:W-:-:S03]  /*3910*/  F2FP.BF16.F32.PACK_AB R113, R128, R131 ;  /* 0x000000838071723e */ /* 0x000fc600000010ff */
[----:B------:R-:W-:Y:S01]  /*3920*/  FFMA.FTZ R117, R139, R38, R18 ;  /* 0x000000268b757223 */ /* 0x000fe20000010012 */
[----:B------:R-:W-:Y:S01]  /*3930*/  FFMA.FTZ R118, R140, R39, R19 ;  /* 0x000000278c767223 */ /* 0x000fe20000010013 */
[----:B------:R-:W-:Y:S01]  /*3940*/  F2FP.BF16.F32.PACK_AB R116, R3, R116 ;  /* 0x000000740374723e */ /* 0x000fe200000010ff */
[----:B------:R-:W-:Y:S01]  /*3950*/  FFMA.FTZ R3, R141, R40, R12 ;  /* 0x000000288d037223 */ /* 0x000fe2000001000c */
[----:B------:R-:W-:Y:S01]  /*3960*/  FFMA.FTZ R128, R142, R41, R13 ;  /* 0x000000298e807223 */ /* 0x000fe2000001000d */
[----:B------:R-:W-:Y:S01]  /*3970*/  F2FP.BF16.F32.PACK_AB R112, R136, R129 ;  /* 0x000000818870723e */ /* 0x000fe200000010ff */
[----:B------:R-:W-:Y:S01]  /*3980*/  FFMA.FTZ R136, R153, R46, R10 ;  /* 0x0000002e99887223 */ /* 0x000fe2000001000a */
[----:B------:R-:W-:Y:S01]  /*3990*/  F2FP.BF16.F32.PACK_AB R117, R118, R117 ;  /* 0x000000757675723e */ /* 0x000fe200000010ff */
[----:B------:R-:W-:Y:S01]  /*39a0*/  FMUL.FTZ R150, R161, R150 ;  /* 0x00000096a1967220 */ /* 0x000fe20000410000 */
[----:B------:R-:W-:Y:S01]  /*39b0*/  F2FP.BF16.F32.PACK_AB R118, R128, R3 ;  /* 0x000000038076723e */ /* 0x000fe200000010ff */
[----:B------:R-:W-:Y:S01]  /*39c0*/  FFMA.FTZ R128, R137, R60, R88 ;  /* 0x0000003c89807223 */ /* 0x000fe20000010058 */
[----:B------:R-:W-:Y:S01]  /*39d0*/  FFMA.FTZ R137, R144, R47, R11 ;  /* 0x0000002f90897223 */ /* 0x000fe2000001000b */
[----:B------:R-:W-:Y:S01]  /*39e0*/  FMUL.FTZ R148, R161, R157 ;  /* 0x0000009da1947220 */ /* 0x000fe20000410000 */
[----:B------:R-:W-:Y:S01]  /*39f0*/  F2FP.BF16.F32.PACK_AB R115, R134, R145 ;  /* 0x000000918673723e */ /* 0x000fe200000010ff */
[----:B------:R-:W-:Y:S01]  /*3a00*/  FFMA.FTZ R135, R135, R56, R92 ;  /* 0x0000003887877223 */ /* 0x000fe2000001005c */
[----:B------:R-:W-:Y:S01]  /*3a10*/  FFMA.FTZ R114, R130, R57, R93 ;  /* 0x0000003982727223 */ /* 0x000fe2000001005d */
[----:B------:R-:W-:Y:S01]  /*3a20*/  F2FP.BF16.F32.PACK_AB R157, R137, R136 ;  /* 0x00000088899d723e */ /* 0x000fe200000010ff */
[----:B------:R-:W-:Y:S01]  /*3a30*/  FFMA.FTZ R119, R149, R42, R14 ;  /* 0x0000002a95777223 */ /* 0x000fe2000001000e */
[----:B------:R-:W-:Y:S01]  /*3a40*/  FFMA.FTZ R134, R150, R43, R15 ;  /* 0x0000002b96867223 */ /* 0x000fe2000001000f */
[----:B------:R-:W0:Y:S01]  /*3a50*/  LDC.64 R136, c[0x0][0x380] ;  /* 0x0000e000ff887b82 */ /* 0x000e220000000a00 */
[C---:B------:R-:W-:Y:S01]  /*3a60*/  FMUL.FTZ R151, R161.reuse, R151 ;  /* 0x00000097a1977220 */ /* 0x040fe20000410000 */
[----:B------:R-:W-:Y:S01]  /*3a70*/  FMUL.FTZ R152, R161, R152 ;  /* 0x00000098a1987220 */ /* 0x000fe20000410000 */
[----:B------:R-:W-:Y:S01]  /*3a80*/  F2FP.BF16.F32.PACK_AB R114, R114, R135 ;  /* 0x000000877272723e */ /* 0x000fe200000010ff */
[----:B------:R-:W-:Y:S01]  /*3a90*/  FFMA.FTZ R130, R141, R64, R84 ;  /* 0x000000408d827223 */ /* 0x000fe20000010054 */
[----:B------:R-:W-:Y:S01]  /*3aa0*/  FFMA.FTZ R129, R142, R65, R85 ;  /* 0x000000418e817223 */ /* 0x000fe20000010055 */
[----:B------:R-:W-:Y:S01]  /*3ab0*/  F2FP.BF16.F32.PACK_AB R119, R134, R119 ;  /* 0x000000778677723e */ /* 0x000fe200000010ff */
[----:B------:R-:W-:Y:S01]  /*3ac0*/  FFMA.FTZ R3, R138, R61, R89 ;  /* 0x0000003d8a037223 */ /* 0x000fe20000010059 */
[----:B------:R-:W-:Y:S01]  /*3ad0*/  FFMA.FTZ R134, R151, R44, R8 ;  /* 0x0000002c97867223 */ /* 0x000fe20000010008 */
[----:B------:R-:W-:Y:S01]  /*3ae0*/  FFMA.FTZ R135, R152, R45, R9 ;  /* 0x0000002d98877223 */ /* 0x000fe20000010009 */
[C---:B------:R-:W-:Y:S01]  /*3af0*/  FMUL.FTZ R143, R161.reuse, R154 ;  /* 0x0000009aa18f7220 */ /* 0x040fe20000410000 */
[C---:B------:R-:W-:Y:S01]  /*3b00*/  FMUL.FTZ R146, R161.reuse, R155 ;  /* 0x0000009ba1927220 */ /* 0x040fe20000410000 */
[----:B------:R-:W-:Y:S01]  /*3b10*/  FMUL.FTZ R147, R161, R156 ;  /* 0x0000009ca1937220 */ /* 0x000fe20000410000 */
[----:B------:R-:W-:Y:S01]  /*3b20*/  F2FP.BF16.F32.PACK_AB R130, R129, R130 ;  /* 0x000000828182723e */ /* 0x000fe200000010ff */
        /* <DEDUP_REMOVED lines=19> */
[----:B------:R1:W-:Y:S01]  /*3c60*/  STG.E.128 desc[UR6][R126.64], R112 ;  /* 0x000000707e007986 */ /* 0x0003e2000c101d06 */
        /* <DEDUP_REMOVED lines=10> */
[----:B0-----:R-:W-:-:S03]  /*3d10*/  IADD3 R2, PT, PT, R2, R136, RZ ;  /* 0x0000008802027210 */ /* 0x001fc60007ffe0ff */
[----:B------:R1:W-:Y:S01]  /*3d20*/  STG.E.128 desc[UR6][R132.64], R144 ;  /* 0x0000009084007986 */ /* 0x0003e2000c101d06 */
[----:B------:R-:W-:-:S13]  /*3d30*/  ISETP.GE.AND P2, PT, R2, R137, PT ;  /* 0x000000890200720c */ /* 0x000fda0003f46270 */
[----:B------:R-:W-:Y:S05]  /*3d40*/  @!P2 BRA `(.L_x_2743) ;  /* 0xffffffcc0044a947 */ /* 0x000fea000383ffff */
[----:B------:R-:W-:Y:S05]  /*3d50*/  EXIT ;  /* 0x000000000000794d */ /* 0x000fea0003800000 */
.L_x_2744:
        /* <DEDUP_REMOVED lines=10> */
.L_x_13681:


//--------------------- .text._ZN10layer_norm31ln_parallel_residual_fwd_kernelINS_13Kernel_traitsIf13__nv_bfloat16S2_S2_fjLj6144ELj1ELj1ELj8ELj16ENS_18Kernel_traits_baseILj6144EfS2_S2_S2_fjLj256EEEEELb0ELb1ELb0EEEvNS_9FwdParamsE --------------------------
	.section	.text._ZN10layer_norm31ln_parallel_residual_fwd_kernelINS_13Kernel_traitsIf13__nv_bfloat16S2_S2_fjLj6144ELj1ELj1ELj8ELj16ENS_18Kernel_traits_baseILj6144EfS2_S2_S2_fjLj256EEEEELb0ELb1ELb0EEEvNS_9FwdParamsE,"ax",@progbits
	.align	128
        .global         _ZN10layer_norm31ln_parallel_residual_fwd_kernelINS_13Kernel_traitsIf13__nv_bfloat16S2_S2_fjLj6144ELj1ELj1ELj8ELj16ENS_18Kernel_traits_baseILj6144EfS2_S2_S2_fjLj256EEEEELb0ELb1ELb0EEEvNS_9FwdParamsE
        .type           _ZN10layer_norm31ln_parallel_residual_fwd_kernelINS_13Kernel_traitsIf13__nv_bfloat16S2_S2_fjLj6144ELj1ELj1ELj8ELj16ENS_18Kernel_traits_baseILj6144EfS2_S2_S2_fjLj256EEEEELb0ELb1ELb0EEEvNS_9FwdParamsE,@function
        .size           _ZN10layer_norm31ln_parallel_residual_fwd_kernelINS_13Kernel_traitsIf13__nv_bfloat16S2_S2_fjLj6144ELj1ELj1ELj8ELj16ENS_18Kernel_traits_baseILj6144EfS2_S2_S2_fjLj256EEEEELb0ELb1ELb0EEEvNS_9FwdParamsE,(.L_x_13682 - _ZN10layer_norm31ln_parallel_residual_fwd_kernelINS_13Kernel_traitsIf13__nv_bfloat16S2_S2_fjLj6144ELj1ELj1ELj8ELj16ENS_18Kernel_traits_baseILj6144EfS2_S2_S2_fjLj256EEEEELb0ELb1ELb0EEEvNS_9FwdParamsE)
        .other          _ZN10layer_norm31ln_parallel_residual_fwd_kernelINS_13Kernel_traitsIf13__nv_bfloat16S2_S2_fjLj6144ELj1ELj1ELj8ELj16ENS_18Kernel_traits_baseILj6144EfS2_S2_S2_fjLj256EEEEELb0ELb1ELb0EEEvNS_9FwdParamsE,@"STO_CUDA_ENTRY STV_DEFAULT"
_ZN10layer_norm31ln_parallel_residual_fwd_kernelINS_13Kernel_traitsIf13__nv_bfloat16S2_S2_fjLj6144ELj1ELj1ELj8ELj16ENS_18Kernel_traits_baseILj6144EfS2_S2_S2_fjLj256EEEEELb0ELb1ELb0EEEvNS_9FwdParamsE:
.text._ZN10layer_norm31ln_parallel_residual_fwd_kernelINS_13Kernel_traitsIf13__nv_bfloat16S2_S2_fjLj6144ELj1ELj1ELj8ELj16ENS_18Kernel_traits_baseILj6144EfS2_S2_S2_fjLj256EEEEELb0ELb1ELb0EEEvNS_9FwdParamsE:
[----:B------:R-:W-:Y:S01]  /*0000*/  LDC R1, c[0x0][0x37c] ;  /* 0x0000df00ff017b82 */ /* 0x000fe20000000800 */
[----:B------:R-:W0:Y:S07]  /*0010*/  S2R R0, SR_TID.X ;  /* 0x0000000000007919 */ /* 0x000e2e0000002100 */
[----:B------:R-:W1:Y:S01]  /*0020*/  LDC.64 R4, c[0x0][0x398] ;  /* 0x0000e600ff047b82 */ /* 0x000e620000000a00 */
[----:B------:R-:W2:Y:S01]  /*0030*/  LDCU.64 UR10, c[0x0][0x438] ;  /* 0x00008700ff0a77ac */ /* 0x000ea20008000a00 */
[----:B------:R-:W-:Y:S01]  /*0040*/  BSSY.RECONVERGENT B0, `(.L_x_2745) ;  /* 0x0000050000007945 */ /* 0x000fe20003800200 */
[----:B------:R-:W1:Y:S05]  /*0050*/  LDCU.64 UR8, c[0x0][0x3a0] ;  /* 0x00007400ff0877ac */ /* 0x000e6a0008000a00 */
[----:B------:R-:W3:Y:S01]  /*0060*/  LDC R14, c[0x0][0x388] ;  /* 0x0000e200ff0e7b82 */ /* 0x000ee20000000800 */
[----:B------:R-:W4:Y:S07]  /*0070*/  LDCU.64 UR6, c[0x0][0x358] ;  /* 0x00006b00ff0677ac */ /* 0x000f2e0008000a00 */
[----:B------:R-:W5:Y:S01]  /*0080*/  S2UR UR4, SR_CTAID.X ;  /* 0x00000000000479c3 */ /* 0x000f620000002500 */
[----:B--2---:R-:W-:-:S04]  /*0090*/  UISETP.NE.U32.AND UP0, UPT, UR10, URZ, UPT ;  /* 0x000000ff0a00728c */ /* 0x004fc8000bf05070 */
[----:B------:R-:W-:Y:S01]  /*00a0*/  UISETP.NE.AND.EX UP0, UPT, UR11, URZ, UPT, UP0 ;  /* 0x000000ff0b00728c */ /* 0x000fe2000bf05300 */
[----:B-1----:R-:W-:-:S04]  /*00b0*/  LOP3.LUT P0, RZ, R4, UR8, RZ, 0xfc, !PT ;  /* 0x0000000804ff7c12 */ /* 0x002fc8000f80fcff */
[----:B------:R-:W-:Y:S02]  /*00c0*/  LOP3.LUT P0, RZ, R5, UR9, RZ, 0xfc, P0 ;  /* 0x0000000905ff7c12 */ /* 0x000fe4000800fcff */
[----:B0-----:R-:W-:Y:S02]  /*00d0*/  LOP3.LUT R15, R0, 0xe0, RZ, 0xc0, !PT ;  /* 0x000000e0000f7812 */ /* 0x001fe400078ec0ff */
[----:B---3--:R-:W-:Y:S02]  /*00e0*/  SHF.R.S32.HI R3, RZ, 0x1f, R14 ;  /* 0x0000001fff037819 */ /* 0x008fe4000001140e */
[----:B------:R-:W-:Y:S02]  /*00f0*/  LOP3.LUT R2, R15, 0x1f, R0, 0xf8, !PT ;  /* 0x0000001f0f027812 */ /* 0x000fe400078ef800 */
[----:B------:R-:W-:Y:S02]  /*0100*/  LEA.HI R14, R3, R14, RZ, 0x3 ;  /* 0x0000000e030e7211 */ /* 0x000fe400078f18ff */
[----:B------:R-:W-:-:S02]  /*0110*/  LOP3.LUT R5, R2, 0xff, RZ, 0x3c, !PT ;  /* 0x000000ff02057812 */ /* 0x000fc400078e3cff */
[----:B------:R-:W-:Y:S02]  /*0120*/  LOP3.LUT R3, R0, 0x1f, RZ, 0xc0, !PT ;  /* 0x0000001f00037812 */ /* 0x000fe400078ec0ff */
[----:B-----5:R-:W-:Y:S02]  /*0130*/  MOV R4, UR4 ;  /* 0x0000000400047c02 */ /* 0x020fe40008000f00 */
        /* <DEDUP_REMOVED lines=12> */
[----:B-1----:R-:W-:-:S03]  /*0200*/  @P1 IMAD.WIDE.U32 R8, R2, 0x20, R8 ;  /* 0x0000002002081825 */ /* 0x002fc600078e0008 */
[----:B------:R0:W5:Y:S04]  /*0210*/  @P1 LDG.E.128 R68, desc[UR6][R6.64+0x10] ;  /* 0x0000100606441981 */ /* 0x000168000c1e1d00 */
[----:B------:R0:W5:Y:S01]  /*0220*/  @P1 LD.E.128 R64, desc[UR6][R8.64] ;  /* 0x0000000608401980 */ /* 0x000162000c101d00 */
[----:B--2---:R-:W-:-:S03]  /*0230*/  @P2 IMAD.WIDE.U32 R10, R17, 0x20, R10 ;  /* 0x00000020110a2825 */ /* 0x004fc600078e000a */
[----:B------:R0:W5:Y:S04]  /*0240*/  @P1 LD.E.128 R60, desc[UR6][R8.64+0x10] ;  /* 0x00001006083c1980 */ /* 0x000168000c101d00 */
[----:B------:R0:W5:Y:S01]  /*0250*/  @P2 LDG.E.128 R56, desc[UR6][R10.64] ;  /* 0x000000060a382981 */ /* 0x000162000c1e1d00 */
[----:B---3--:R-:W-:-:S03]  /*0260*/  @P2 IMAD.WIDE.U32 R12, R17, 0x20, R12 ;  /* 0x00000020110c2825 */ /* 0x008fc600078e000c */
[----:B------:R0:W5:Y:S04]  /*0270*/  @P2 LDG.E.128 R52, desc[UR6][R10.64+0x10] ;  /* 0x000010060a342981 */ /* 0x000168000c1e1d00 */
[----:B------:R0:W5:Y:S04]  /*0280*/  @P2 LD.E.128 R48, desc[UR6][R12.64] ;  /* 0x000000060c302980 */ /* 0x000168000c101d00 */
[----:B------:R0:W5:Y:S01]  /*0290*/  @P2 LD.E.128 R44, desc[UR6][R12.64+0x10] ;  /* 0x000010060c2c2980 */ /* 0x000162000c101d00 */
[----:B------:R-:W-:Y:S01]  /*02a0*/  ISETP.GE.U32.AND P3, PT, R5, 0x300, PT ;  /* 0x000003000500780c */ /* 0x000fe20003f66070 */
[----:B------:R-:W-:-:S12]  /*02b0*/  @P2 VIADD R17, R17, 0x100 ;  /* 0x0000010011112836 */ /* 0x000fd80000000000 */
[----:B0-----:R-:W-:Y:S05]  /*02c0*/  @!P3 BRA `(.L_x_2747) ;  /* 0x00000000009cb947 */ /* 0x001fea0003800000 */
[----:B------:R-:W0:Y:S08]  /*02d0*/  LDC.64 R6, c[0x0][0x3d0] ;  /* 0x0000f400ff067b82 */ /* 0x000e300000000a00 */
[----:B------:R-:W1:Y:S01]  /*02e0*/  LDC.64 R8, c[0x0][0x438] ;  /* 0x00010e00ff087b82 */ /* 0x000e620000000a00 */
[----:B0-----:R-:W-:-:S05]  /*02f0*/  IMAD.WIDE.U32 R6, R17, 0x20, R6 ;  /* 0x0000002011067825 */ /* 0x001fca00078e0006 */
[----:B------:R0:W5:Y:S01]  /*0300*/  LDG.E.128 R40, desc[UR6][R6.64] ;  /* 0x0000000606287981 */ /* 0x000162000c1e1d00 */
[----:B-1----:R-:W-:-:S03]  /*0310*/  IMAD.WIDE.U32 R8, R17, 0x20, R8 ;  /* 0x0000002011087825 */ /* 0x002fc600078e0008 */
[----:B------:R0:W5:Y:S04]  /*0320*/  LDG.E.128 R36, desc[UR6][R6.64+0x10] ;  /* 0x0000100606247981 */ /* 0x000168000c1e1d00 */
[----:B------:R0:W5:Y:S04]  /*0330*/  LD.E.128 R32, desc[UR6][R8.64] ;  /* 0x0000000608207980 */ /* 0x000168000c101d00 */
[----:B------:R0:W5:Y:S01]  /*0340*/  LD.E.128 R28, desc[UR6][R8.64+0x10] ;  /* 0x00001006081c7980 */ /* 0x000162000c101d00 */
[----:B------:R-:W-:Y:S05]  /*0350*/  BRA `(.L_x_2747) ;  /* 0x0000000000787947 */ /* 0x000fea0003800000 */
.L_x_2746:
[C---:B------:R-:W-:Y:S02]  /*0360*/  ISETP.GE.U32.AND P2, PT, R5.reuse, 0x200, PT ;  /* 0x000002000500780c */ /* 0x040fe40003f46070 */
[C---:B------:R-:W-:Y:S02]  /*0370*/  ISETP.GE.U32.AND P3, PT, R5.reuse, 0x300, PT ;  /* 0x000003000500780c */ /* 0x040fe40003f66070 */
[----:B------:R-:W-:Y:S02]  /*0380*/  ISETP.GE.U32.AND P1, PT, R5, 0x100, PT ;  /* 0x000001000500780c */ /* 0x000fe40003f26070 */
[----:B------:R-:W-:-:S07]  /*0390*/  MOV R13, R2 ;  /* 0x00000002000d7202 */ /* 0x000fce0000000f00 */
[----:B------:R-:W0:Y:S04]  /*03a0*/  @P2 LDC.64 R6, c[0x0][0x3d0] ;  /* 0x0000f400ff062b82 */ /* 0x000e280000000a00 */
[----:B------:R-:W-:-:S04]  /*03b0*/  @P1 LOP3.LUT R13, R2, 0x100, RZ, 0xfc, !PT ;  /* 0x00000100020d1812 */ /* 0x000fc800078efcff */
[----:B------:R-:W1:Y:S08]  /*03c0*/  @P3 LDC.64 R8, c[0x0][0x3d0] ;  /* 0x0000f400ff083b82 */ /* 0x000e700000000a00 */
[----:B------:R-:W2:Y:S01]  /*03d0*/  @P1 LDC.64 R10, c[0x0][0x3d0] ;  /* 0x0000f400ff0a1b82 */ /* 0x000ea20000000a00 */
[C---:B0-----:R-:W-:Y:S01]  /*03e0*/  @P2 IMAD.WIDE.U32 R6, R13.reuse, 0x20, R6 ;  /* 0x000000200d062825 */ /* 0x041fe200078e0006 */
[----:B------:R-:W-:-:S04]  /*03f0*/  @P2 IADD3 R13, PT, PT, R13, 0x100, RZ ;  /* 0x000001000d0d2810 */ /* 0x000fc80007ffe0ff */
[----:B------:R0:W5:Y:S01]  /*0400*/  @P2 LDG.E.128 R56, desc[UR6][R6.64] ;  /* 0x0000000606382981 */ /* 0x000162000c1e1d00 */
[----:B-1----:R-:W-:-:S03]  /*0410*/  @P3 IMAD.WIDE.U32 R8, R13, 0x20, R8 ;  /* 0x000000200d083825 */ /* 0x002fc600078e0008 */
[----:B------:R0:W5:Y:S04]  /*0420*/  @P2 LDG.E.128 R52, desc[UR6][R6.64+0x10] ;  /* 0x0000100606342981 */ /* 0x000168000c1e1d00 */
[----:B------:R0:W5:Y:S01]  /*0430*/  @P3 LDG.E.128 R40, desc[UR6][R8.64] ;  /* 0x0000000608283981 */ /* 0x000162000c1e1d00 */
[----:B--2---:R-:W-:-:S03]  /*0440*/  @P1 IMAD.WIDE.U32 R10, R2, 0x20, R10 ;  /* 0x00000020020a1825 */ /* 0x004fc600078e000a */
[----:B------:R0:W5:Y:S04]  /*0450*/  @P3 LDG.E.128 R36, desc[UR6][R8.64+0x10] ;  /* 0x0000100608243981 */ /* 0x000168000c1e1d00 */
[----:B------:R0:W5:Y:S04]  /*0460*/  @P1 LDG.E.128 R72, desc[UR6][R10.64] ;  /* 0x000000060a481981 */ /* 0x000168000c1e1d00 */
[----:B------:R0:W5:Y:S01]  /*0470*/  @P1 LDG.E.128 R68, desc[UR6][R10.64+0x10] ;  /* 0x000010060a441981 */ /* 0x000162000c1e1d00 */
        /* <DEDUP_REMOVED lines=8> */
[----:B------:R-:W-:Y:S02]  /*0500*/  @P3 CS2R R30, SRZ ;  /* 0x00000000001e3805 */ /* 0x000fe4000001ff00 */
[----:B------:R-:W-:Y:S02]  /*0510*/  @P3 CS2R R28, SRZ ;  /* 0x00000000001c3805 */ /* 0x000fe4000001ff00 */
[----:B------:R-:W-:Y:S02]  /*0520*/  @P3 CS2R R34, SRZ ;  /* 0x0000000000223805 */ /* 0x000fe4000001ff00 */
[----:B0-----:R-:W-:-:S07]  /*0530*/  @P3 CS2R R32, SRZ ;  /* 0x0000000000203805 */ /* 0x001fce000001ff00 */
.L_x_2747:
[----:B------:R-:W-:Y:S05]  /*0540*/  BSYNC.RECONVERGENT B0 ;  /* 0x0000000000007941 */ /* 0x000fea0003800200 */
.L_x_2745:
[----:B------:R-:W1:Y:S02]  /*0550*/  LDCU UR4, c[0x0][0x384] ;  /* 0x00007080ff0477ac */ /* 0x000e640008000800 */
[----:B-1----:R-:W-:-:S13]  /*0560*/  ISETP.GE.AND P2, PT, R4, UR4, PT ;  /* 0x0000000404007c0c */ /* 0x002fda000bf46270 */
[----:B------:R-:W-:Y:S05]  /*0570*/  @P2 EXIT ;  /* 0x000000000000294d */ /* 0x000fea0003800000 */
[----:B------:R-:W-:Y:S01]  /*0580*/  SHF.R.S32.HI R14, RZ, 0x3, R14 ;  /* 0x00000003ff0e7819 */ /* 0x000fe2000001140e */
[----:B------:R-:W1:Y:S03]  /*0590*/  LDCU.U8 UR4, c[0x0][0x410] ;  /* 0x00008200ff0477ac */ /* 0x000e660008000000 */
[C---:B0-----:R-:W-:Y:S01]  /*05a0*/  LOP3.LUT R6, R14.reuse, 0xff, RZ, 0xc0, !PT ;  /* 0x000000ff0e067812 */ /* 0x041fe200078ec0ff */
[----:B------:R-:W0:Y:S01]  /*05b0*/  LDCU UR9, c[0x0][0x388] ;  /* 0x00007100ff0977ac */ /* 0x000e220008000800 */
[----:B------:R-:W-:Y:S02]  /*05c0*/  LOP3.LUT R7, R14, 0xffffff00, RZ, 0xc0, !PT ;  /* 0xffffff000e077812 */ /* 0x000fe400078ec0ff */
[----:B------:R-:W-:Y:S01]  /*05d0*/  VIADDMNMX R15, R6, -R15, RZ, !PT ;  /* 0x8000000f060f7246 */ /* 0x000fe200078001ff */
[----:B------:R-:W-:Y:S01]  /*05e0*/  IMAD R9, R3, -0x20, R6 ;  /* 0xffffffe003097824 */ /* 0x000fe200078e0206 */
[----:B------:R-:W2:Y:S02]  /*05f0*/  LDCU UR8, c[0x0][0x400] ;  /* 0x00008000ff0877ac */ /* 0x000ea40008000800 */
[----:B------:R-:W-:-:S02]  /*0600*/  VIMNMX R8, PT, PT, R15, 0x20, PT ;  /* 0x000000200f087848 */ /* 0x000fc40003fe0100 */
[----:B------:R-:W-:Y:S01]  /*0610*/  VIMNMX R9, PT, PT, RZ, R9, !PT ;  /* 0x00000009ff097248 */ /* 0x000fe20007fe0100 */
[----:B------:R-:W3:Y:S02]  /*0620*/  LDCU.64 UR10, c[0x0][0x398] ;  /* 0x00007300ff0a77ac */ /* 0x000ee40008000a00 */
[----:B------:R-:W-:Y:S01]  /*0630*/  IMAD R8, R8, 0x8, R7 ;  /* 0x0000000808087824 */ /* 0x000fe200078e0207 */
[----:B------:R-:W-:Y:S01]  /*0640*/  VIMNMX R10, PT, PT, R9, 0x20, PT ;  /* 0x00000020090a7848 */ /* 0x000fe20003fe0100 */
[----:B------:R-:W4:Y:S01]  /*0650*/  LDCU.64 UR12, c[0x0][0x3a0] ;  /* 0x00007400ff0c77ac */ /* 0x000f220008000a00 */
[----:B-1----:R-:W-:Y:S02]  /*0660*/  ISETP.NE.AND P3, PT, RZ, UR4, PT ;  /* 0x00000004ff007c0c */ /* 0x002fe4000bf65270 */
[----:B------:R-:W-:Y:S01]  /*0670*/  I2FP.F32.U32 R8, R8 ;  /* 0x0000000800087245 */ /* 0x000fe20000201000 */
[----:B------:R-:W-:Y:S01]  /*0680*/  UPLOP3.LUT UP1, UPT, UPT, UPT, UPT, 0x40, 0x4 ;  /* 0x000000000004789c */ /* 0x000fe20003f2e870 */
[----:B------:R-:W-:-:S02]  /*0690*/  LEA R7, R10, R7, 0x3 ;  /* 0x000000070a077211 */ /* 0x000fc400078e18ff */
[----:B------:R1:W0:Y:S08]  /*06a0*/  MUFU.RCP R6, R8 ;  /* 0x0000000800067308 */ /* 0x0002300000001000 */
.L_x_2772:
[----:B01----:R-:W-:Y:S01]  /*06b0*/  IMAD R8, R4, UR9, RZ ;  /* 0x0000000904087c24 */ /* 0x003fe2000f8e02ff */
[----:B------:R-:W-:Y:S04]  /*06c0*/  BSSY.RECONVERGENT B0, `(.L_x_2748) ;  /* 0x00000a5000007945 */ /* 0x000fe80003800200 */
[----:B------:R-:W-:-:S04]  /*06d0*/  SHF.R.S32.HI R85, RZ, 0x1f, R8 ;  /* 0x0000001fff557819 */ /* 0x000fc80000011408 */
[----:B------:R-:W-:-:S04]  /*06e0*/  LEA.HI R85, R85, R8, RZ, 0x3 ;  /* 0x0000000855557211 */ /* 0x000fc800078f18ff */
[----:B------:R-:W-:-:S04]  /*06f0*/  LEA.HI.SX32 R8, R85, R2, 0x1d ;  /* 0x0000000255087211 */ /* 0x000fc800078feaff */
[----:B------:R-:W-:Y:S01]  /*0700*/  MOV R97, R8 ;  /* 0x0000000800617202 */ /* 0x000fe20000000f00 */
[----:B------:R-:W-:Y:S06]  /*0710*/  @!P1 BRA `(.L_x_2749) ;  /* 0x00000008007c9947 */ /* 0x000fec0003800000 */
[----:B----4-:R-:W-:Y:S01]  /*0720*/  ISETP.NE.U32.AND P2, PT, RZ, UR12, PT ;  /* 0x0000000cff007c0c */ /* 0x010fe2000bf45070 */
[----:B------:R-:W0:Y:S01]  /*0730*/  LDC.64 R20, c[0x0][0x390] ;  /* 0x0000e400ff147b82 */ /* 0x000e220000000a00 */
[----:B---3--:R-:W-:Y:S02]  /*0740*/  ISETP.NE.U32.AND P1, PT, RZ, UR10, PT ;  /* 0x0000000aff007c0c */ /* 0x008fe4000bf25070 */
[----:B------:R-:W-:Y:S02]  /*0750*/  ISETP.NE.AND.EX P2, PT, RZ, UR13, PT, P2 ;  /* 0x0000000dff007c0c */ /* 0x000fe4000bf45320 */
[----:B------:R-:W-:-:S11]  /*0760*/  ISETP.NE.AND.EX P1, PT, RZ, UR11, PT, P1 ;  /* 0x0000000bff007c0c */ /* 0x000fd6000bf25310 */
[----:B------:R-:W1:Y:S08]  /*0770*/  @P2 LDC.64 R86, c[0x0][0x3a0] ;  /* 0x0000e800ff562b82 */ /* 0x000e700000000a00 */
[----:B------:R-:W3:Y:S01]  /*0780*/  @P1 LDC.64 R84, c[0x0][0x398] ;  /* 0x0000e600ff541b82 */ /* 0x000ee20000000a00 */
[----:B0-----:R-:W-:-:S06]  /*0790*/  IMAD.WIDE.U32 R20, R8, 0x10, R20 ;  /* 0x0000001008147825 */ /* 0x001fcc00078e0014 */
[----:B------:R-:W5:Y:S01]  /*07a0*/  LDG.E.128 R20, desc[UR6][R20.64] ;  /* 0x0000000614147981 */ /* 0x000f62000c1e1d00 */
[----:B-1----:R-:W-:-:S05]  /*07b0*/  @P2 IMAD.WIDE.U32 R86, R8, 0x10, R86 ;  /* 0x0000001008562825 */ /* 0x002fca00078e0056 */
[----:B------:R-:W4:Y:S01]  /*07c0*/  @P2 LDG.E.128 R24, desc[UR6][R86.64] ;  /* 0x0000000656182981 */ /* 0x000f22000c1e1d00 */
[----:B---3--:R-:W-:-:S05]  /*07d0*/  @P1 IMAD.WIDE.U32 R84, R8, 0x10, R84 ;  /* 0x0000001008541825 */ /* 0x008fca00078e0054 */
[----:B------:R0:W5:Y:S01]  /*07e0*/  @P1 LDG.E.128 R76, desc[UR6][R84.64] ;  /* 0x00000006544c1981 */ /* 0x000162000c1e1d00 */
[----:B----4-:R-:W-:Y:S02]  /*07f0*/  PRMT R16, R27, 0x7632, R16 ;  /* 0x000076321b107816 */ /* 0x010fe40000000010 */
        /* <DEDUP_REMOVED lines=9> */
[C---:B------:R-:W-:Y:S01]  /*0890*/  PRMT R80, R21.reuse, 0x7632, R80 ;  /* 0x0000763215507816 */ /* 0x040fe20000000050 */
[----:B------:R-:W-:Y:S01]  /*08a0*/  IMAD.U32 R84, R78, 0x10000, RZ ;  /* 0x000100004e547824 */ /* 0x000fe200078e00ff */
[----:B------:R-:W-:Y:S01]  /*08b0*/  SHF.L.U32 R21, R21, 0x10, RZ ;  /* 0x0000001015157819 */ /* 0x000fe200000006ff */
[--C-:B------:R-:W-:Y:S01]  /*08c0*/  FADD.FTZ R20, R20, R19.reuse ;  /* 0x0000001314147221 */ /* 0x100fe20000010000 */
[----:B------:R-:W-:Y:S02]  /*08d0*/  PRMT R19, R76, 0x7632, R19 ;  /* 0x000076324c137816 */ /* 0x000fe40000000013 */
[C---:B------:R-:W-:Y:S01]  /*08e0*/  PRMT R81, R22.reuse, 0x7632, R81 ;  /* 0x0000763216517816 */ /* 0x040fe20000000051 */
[----:B------:R-:W-:Y:S01]  /*08f0*/  FADD.FTZ R82, R21, R82 ;  /* 0x0000005215527221 */ /* 0x000fe20000010000 */
[----:B------:R-:W-:Y:S01]  /*0900*/  SHF.L.U32 R83, R22, 0x10, RZ ;  /* 0x0000001016537819 */ /* 0x000fe200000006ff */
[----:B------:R-:W-:Y:S01]  /*0910*/  IMAD.U32 R22, R19, 0x10000, RZ ;  /* 0x0001000013167824 */ /* 0x000fe200078e00ff */
[----:B------:R-:W-:Y:S01]  /*0920*/  SHF.L.U32 R13, R13, 0x10, RZ ;  /* 0x000000100d0d7819 */ /* 0x000fe200000006ff */
[----:B------:R-:W-:Y:S01]  /*0930*/  IMAD.U32 R81, R81, 0x10000, RZ ;  /* 0x0001000051517824 */ /* 0x000fe200078e00ff */
        /* <DEDUP_REMOVED lines=9> */
[----:B------:R-:W-:Y:S02]  /*09d0*/  PRMT R19, R79, 0x7632, R19 ;  /* 0x000076324f137816 */ /* 0x000fe40000000013 */
        /* <DEDUP_REMOVED lines=28> */
.L_x_2751:
[C---:B-----5:R-:W-:Y:S01]  /*0ba0*/  PRMT R80, R20.reuse, 0x7632, R80 ;  /* 0x0000763214507816 */ /* 0x060fe20000000050 */
[----:B------:R-:W-:Y:S01]  /*0bb0*/  IMAD.U32 R13, R20, 0x10000, RZ ;  /* 0x00010000140d7824 */ /* 0x000fe200078e00ff */
[C---:B------:R-:W-:Y:S01]  /*0bc0*/  PRMT R20, R21.reuse, 0x7632, R20 ;  /* 0x0000763215147816 */ /* 0x040fe20000000014 */
[----:B------:R-:W-:Y:S01]  /*0bd0*/  IMAD.U32 R10, R76, 0x10000, RZ ;  /* 0x000100004c0a7824 */ /* 0x000fe200078e00ff */
[----:B------:R-:W-:Y:S02]  /*0be0*/  SHF.L.U32 R19, R21, 0x10, RZ ;  /* 0x0000001015137819 */ /* 0x000fe400000006ff */
[----:B------:R-:W-:Y:S01]  /*0bf0*/  SHF.L.U32 R21, R22, 0x10, RZ ;  /* 0x0000001016157819 */ /* 0x000fe200000006ff */
[----:B------:R-:W-:Y:S01]  /*0c00*/  FADD.FTZ R13, R13, R10 ;  /* 0x0000000a0d0d7221 */ /* 0x000fe20000010000 */
[----:B------:R-:W-:Y:S01]  /*0c10*/  SHF.L.U32 R14, R78, 0x10, RZ ;  /* 0x000000104e0e7819 */ /* 0x000fe200000006ff */
[----:B------:R-:W-:Y:S01]  /*0c20*/  IMAD.U32 R83, R20, 0x10000, RZ ;  /* 0x0001000014537824 */ /* 0x000fe200078e00ff */
        /* <DEDUP_REMOVED lines=10> */
[----:B------:R-:W-:Y:S01]  /*0cd0*/  SHF.L.U32 R87, R22, 0x10, RZ ;  /* 0x0000001016577819 */ /* 0x000fe200000006ff */
[----:B------:R-:W-:Y:S01]  /*0ce0*/  IMAD.U32 R22, R16, 0x10000, RZ ;  /* 0x0001000010167824 */ /* 0x000fe200078e00ff */
[----:B------:R-:W-:Y:S01]  /*0cf0*/  SHF.L.U32 R20, R14, 0x10, RZ ;  /* 0x000000100e147819 */ /* 0x000fe200000006ff */
[----:B------:R-:W-:Y:S01]  /*0d00*/  IMAD.U32 R16, R10, 0x10000, RZ ;  /* 0x000100000a107824 */ /* 0x000fe200078e00ff */
        /* <DEDUP_REMOVED lines=14> */
.L_x_2750:
[----:B------:R-:W-:Y:S05]  /*0df0*/  @!P2 BRA `(.L_x_2753) ;  /* 0x000000000084a947 */ /* 0x000fea0003800000 */
[----:B-----5:R-:W-:Y:S01]  /*0e00*/  PRMT R87, R23, 0x7632, R87 ;  /* 0x0000763217577816 */ /* 0x020fe20000000057 */
[----:B------:R-:W-:Y:S01]  /*0e10*/  IMAD.U32 R86, R26, 0x10000, RZ ;  /* 0x000100001a567824 */ /* 0x000fe200078e00ff */
[----:B------:R-:W-:Y:S01]  /*0e20*/  PRMT R80, R20, 0x7632, R80 ;  /* 0x0000763214507816 */ /* 0x000fe20000000050 */
[----:B------:R-:W-:Y:S01]  /*0e30*/  IMAD.U32 R83, R12, 0x10000, RZ ;  /* 0x000100000c537824 */ /* 0x000fe200078e00ff */
[C---:B------:R-:W-:Y:S02]  /*0e40*/  PRMT R82, R21.reuse, 0x7632, R82 ;  /* 0x0000763215527816 */ /* 0x040fe40000000052 */
[C---:B------:R-:W-:Y:S02]  /*0e50*/  PRMT R84, R22.reuse, 0x7632, R84 ;  /* 0x0000763216547816 */ /* 0x040fe40000000054 */
        /* <DEDUP_REMOVED lines=27> */
.L_x_2753:
        /* <DEDUP_REMOVED lines=11> */
[----:B------:R-:W-:-:S07]  /*10c0*/  SHF.L.U32 R12, R12, 0x10, RZ ;  /* 0x000000100c0c7819 */ /* 0x000fce00000006ff */
.L_x_2752:
[----:B------:R-:W0:Y:S01]  /*10d0*/  @P0 LDC.64 R84, c[0x0][0x3a8] ;  /* 0x0000ea00ff540b82 */ /* 0x000e220000000a00 */
[C---:B------:R-:W-:Y:S01]  /*10e0*/  IADD3 R97, PT, PT, R8.reuse, 0x100, RZ ;  /* 0x0000010008617810 */ /* 0x040fe20007ffe0ff */
[----:B0-----:R-:W-:-:S05]  /*10f0*/  @P0 IMAD.WIDE.U32 R84, R8, 0x10, R84 ;  /* 0x0000001008540825 */ /* 0x001fca00078e0054 */
[----:B------:R0:W-:Y:S02]  /*1100*/  @P0 STG.E.128 desc[UR6][R84.64], R80 ;  /* 0x0000005054000986 */ /* 0x0001e4000c101d06 */
.L_x_2749:
[----:B--234-:R-:W-:Y:S05]  /*1110*/  BSYNC.RECONVERGENT B0 ;  /* 0x0000000000007941 */ /* 0x01cfea0003800200 */
.L_x_2748:
[----:B------:R-:W-:Y:S01]  /*1120*/  ISETP.GE.U32.AND P4, PT, R5, 0x200, PT ;  /* 0x000002000500780c */ /* 0x000fe20003f86070 */
[----:B------:R-:W-:-:S12]  /*1130*/  BSSY.RECONVERGENT B0, `(.L_x_2754) ;  /* 0x00000a9000007945 */ /* 0x000fd80003800200 */
[----:B------:R-:W-:Y:S05]  /*1140*/  @!P4 BRA `(.L_x_2755) ;  /* 0x00000008009cc947 */ /* 0x000fea0003800000 */
[----:B------:R-:W-:Y:S01]  /*1150*/  ISETP.NE.U32.AND P1, PT, RZ, UR12, PT ;  /* 0x0000000cff007c0c */ /* 0x000fe2000bf25070 */
[----:B0-----:R-:W0:Y:S03]  /*1160*/  LDC.64 R84, c[0x0][0x390] ;  /* 0x0000e400ff547b82 */ /* 0x001e260000000a00 */
[----:B------:R-:W-:Y:S02]  /*1170*/  ISETP.NE.AND.EX P2, PT, RZ, UR13, PT, P1 ;  /* 0x0000000dff007c0c */ /* 0x000fe4000bf45310 */
[----:B------:R-:W-:-:S04]  /*1180*/  ISETP.NE.U32.AND P1, PT, RZ, UR10, PT ;  /* 0x0000000aff007c0c */ /* 0x000fc8000bf25070 */
[----:B------:R-:W-:-:S07]  /*1190*/  ISETP.NE.AND.EX P1, PT, RZ, UR11, PT, P1 ;  /* 0x0000000bff007c0c */ /* 0x000fce000bf25310 */
[----:B------:R-:W1:Y:S08]  /*11a0*/  @P2 LDC.64 R92, c[0x0][0x3a0] ;  /* 0x0000e800ff5c2b82 */ /* 0x000e700000000a00 */
[----:B------:R-:W2:Y:S01]  /*11b0*/  @P1 LDC.64 R88, c[0x0][0x398] ;  /* 0x0000e600ff581b82 */ /* 0x000ea20000000a00 */
[----:B0-----:R-:W-:-:S06]  /*11c0*/  IMAD.WIDE.U32 R84, R97, 0x10, R84 ;  /* 0x0000001061547825 */ /* 0x001fcc00078e0054 */
[----:B------:R-:W5:Y:S01]  /*11d0*/  LDG.E.128 R84, desc[UR6][R84.64] ;  /* 0x0000000654547981 */ /* 0x000f62000c1e1d00 */
[----:B-1----:R-:W-:-:S05]  /*11e0*/  @P2 IMAD.WIDE.U32 R92, R97, 0x10, R92 ;  /* 0x00000010615c2825 */ /* 0x002fca00078e005c */
[----:B------:R-:W3:Y:S01]  /*11f0*/  @P2 LDG.E.128 R24, desc[UR6][R92.64] ;  /* 0x000000065c182981 */ /* 0x000ee2000c1e1d00 */
[----:B--2---:R-:W-:-:S05]  /*1200*/  @P1 IMAD.WIDE.U32 R88, R97, 0x10, R88 ;  /* 0x0000001061581825 */ /* 0x004fca00078e0058 */
[----:B------:R0:W5:Y:S01]  /*1210*/  @P1 LDG.E.128 R76, desc[UR6][R88.64] ;  /* 0x00000006584c1981 */ /* 0x000162000c1e1d00 */
[----:B------:R-:W-:-:S04]  /*1220*/  UISETP.NE.U32.AND UP0, UPT, UR10, URZ, UPT ;  /* 0x000000ff0a00728c */ /* 0x000fc8000bf05070 */
[----:B------:R-:W-:Y:S01]  /*1230*/  UISETP.NE.AND.EX UP0, UPT, UR11, URZ, UPT, UP0 ;  /* 0x000000ff0b00728c */ /* 0x000fe2000bf05300 */
[----:B---3--:R-:W-:Y:S02]  /*1240*/  PRMT R18, R25, 0x7632, R18 ;  /* 0x0000763219127816 */ /* 0x008fe40000000012 */
[----:B------:R-:W-:-:S06]  /*1250*/  PRMT R20, R24, 0x7632, R20 ;  /* 0x0000763218147816 */ /* 0x000fcc0000000014 */
[----:B0-----:R-:W-:Y:S05]  /*1260*/  BRA.U UP0, `(.L_x_2756) ;  /* 0x0000000100cc7547 */ /* 0x001fea000b800000 */
[----:B------:R-:W-:Y:S01]  /*1270*/  UISETP.NE.U32.AND UP0, UPT, UR12, URZ, UPT ;  /* 0x000000ff0c00728c */ /* 0x000fe2000bf05070 */
[----:B------:R-:W-:Y:S02]  /*1280*/  PRMT R22, R27, 0x7632, R22 ;  /* 0x000076321b167816 */ /* 0x000fe40000000016 */
[----:B------:R-:W-:Y:S01]  /*1290*/  PRMT R88, R26, 0x7632, R88 ;  /* 0x000076321a587816 */ /* 0x000fe20000000058 */
        /* <DEDUP_REMOVED lines=15> */
.L_x_2757:
[C---:B-----5:R-:W-:Y:S01]  /*1390*/  PRMT R81, R85.reuse, 0x7632, R81 ;  /* 0x0000763255517816 */ /* 0x060fe20000000051 */
[----:B------:R-:W-:Y:S01]  /*13a0*/  IMAD.U32 R17, R85, 0x10000, RZ ;  /* 0x0001000055117824 */ /* 0x000fe200078e00ff */
[----:B------:R-:W-:Y:S01]  /*13b0*/  PRMT R83, R86, 0x7632, R83 ;  /* 0x0000763256537816 */ /* 0x000fe20000000053 */
[----:B------:R-:W-:Y:S01]  /*13c0*/  IMAD.U32 R88, R88, 0x10000, RZ ;  /* 0x0001000058587824 */ /* 0x000fe200078e00ff */
[----:B------:R-:W-:Y:S01]  /*13d0*/  PRMT R85, R87, 0x7632, R85 ;  /* 0x0000763257557816 */ /* 0x000fe20000000055 */
[----:B------:R-:W-:Y:S01]  /*13e0*/  IMAD.U32 R89, R26, 0x10000, RZ ;  /* 0x000100001a597824 */ /* 0x000fe200078e00ff */
[----:B------:R-:W-:Y:S02]  /*13f0*/  SHF.L.U32 R11, R84, 0x10, RZ ;  /* 0x00000010540b7819 */ /* 0x000fe400000006ff */
[----:B------:R-:W-:Y:S02]  /*1400*/  SHF.L.U32 R82, R24, 0x10, RZ ;  /* 0x0000001018527819 */ /* 0x000fe400000006ff */
[----:B------:R-:W-:-:S02]  /*1410*/  PRMT R80, R84, 0x7632, R80 ;  /* 0x0000763254507816 */ /* 0x000fc40000000050 */
[----:B------:R-:W-:Y:S01]  /*1420*/  SHF.L.U32 R99, R85, 0x10, RZ ;  /* 0x0000001055637819 */ /* 0x000fe200000006ff */
[----:B------:R-:W-:Y:S02]  /*1430*/  IMAD.U32 R85, R83, 0x10000, RZ ;  /* 0x0001000053557824 */ /* 0x000fe400078e00ff */
[----:B------:R-:W-:Y:S01]  /*1440*/  FADD.FTZ R11, R82, R11 ;  /* 0x0000000b520b7221 */ /* 0x000fe20000010000 */
        /* <DEDUP_REMOVED lines=13> */
[----:B------:R-:W-:Y:S02]  /*1520*/  FADD.FTZ R92, R99, R22 ;  /* 0x00000016635c7221 */ /* 0x000fe40000010000 */
[----:B------:R-:W-:Y:S01]  /*1530*/  FADD.FTZ R93, R82, R87 ;  /* 0x00000057525d7221 */ /* 0x000fe20000010000 */
[----:B------:R-:W-:Y:S01]  /*1540*/  F2FP.BF16.F32.PACK_AB R82, R90, R89 ;  /* 0x000000595a52723e */ /* 0x000fe200000010ff */
[----:B------:R-:W-:Y:S01]  /*1550*/  FADD.FTZ R18, R81, R20 ;  /* 0x0000001451127221 */ /* 0x000fe20000010000 */
[----:B------:R-:W-:Y:S02]  /*1560*/  F2FP.BF16.F32.PACK_AB R81, R88, R17 ;  /* 0x000000115851723e */ /* 0x000fe400000010ff */
[----:B------:R-:W-:-:S02]  /*1570*/  F2FP.BF16.F32.PACK_AB R83, R92, R93 ;  /* 0x0000005d5c53723e */ /* 0x000fc400000010ff */
[----:B------:R-:W-:Y:S01]  /*1580*/  F2FP.BF16.F32.PACK_AB R80, R18, R11 ;  /* 0x0000000b1250723e */ /* 0x000fe200000010ff */
[----:B------:R-:W-:Y:S06]  /*1590*/  BRA `(.L_x_2758) ;  /* 0x0000000400787947 */ /* 0x000fec0003800000 */
.L_x_2756:
[----:B------:R-:W-:-:S04]  /*15a0*/  UISETP.NE.U32.AND UP0, UPT, UR12, URZ, UPT ;  /* 0x000000ff0c00728c */ /* 0x000fc8000bf05070 */
[----:B------:R-:W-:-:S09]  /*15b0*/  UISETP.NE.AND.EX UP0, UPT, UR13, URZ, UPT, UP0 ;  /* 0x000000ff0d00728c */ /* 0x000fd2000bf05300 */
[----:B------:R-:W-:Y:S05]  /*15c0*/  BRA.U UP0, `(.L_x_2759) ;  /* 0x0000000100947547 */ /* 0x000fea000b800000 */
[----:B-----5:R-:W-:Y:S01]  /*15d0*/  SHF.L.U32 R11, R84, 0x10, RZ ;  /* 0x00000010540b7819 */ /* 0x020fe200000006ff */
[----:B------:R-:W-:Y:S01]  /*15e0*/  IMAD.U32 R17, R85, 0x10000, RZ ;  /* 0x0001000055117824 */ /* 0x000fe200078e00ff */
[----:B------:R-:W-:Y:S01]  /*15f0*/  SHF.L.U32 R18, R76, 0x10, RZ ;  /* 0x000000104c127819 */ /* 0x000fe200000006ff */
[----:B------:R-:W-:Y:S01]  /*1600*/  IMAD.U32 R89, R78, 0x10000, RZ ;  /* 0x000100004e597824 */ /* 0x000fe200078e00ff */
[----:B------:R-:W-:Y:S02]  /*1610*/  SHF.L.U32 R20, R77, 0x10, RZ ;  /* 0x000000104d147819 */ /* 0x000fe400000006ff */
[----:B------:R-:W-:Y:S01]  /*1620*/  PRMT R81, R84, 0x7632, R81 ;  /* 0x0000763254517816 */ /* 0x000fe20000000051 */
[----:B------:R-:W-:Y:S01]  /*1630*/  FADD.FTZ R11, R18, R11 ;  /* 0x0000000b120b7221 */ /* 0x000fe20000010000 */
[----:B------:R-:W-:Y:S01]  /*1640*/  PRMT R84, R86, 0x7632, R84 ;  /* 0x0000763256547816 */ /* 0x000fe20000000054 */
[----:B------:R-:W-:Y:S01]  /*1650*/  FADD.FTZ R17, R20, R17 ;  /* 0x0000001114117221 */ /* 0x000fe20000010000 */
[----:B------:R-:W-:-:S02]  /*1660*/  SHF.L.U32 R86, R86, 0x10, RZ ;  /* 0x0000001056567819 */ /* 0x000fc400000006ff */
[----:B------:R-:W-:Y:S02]  /*1670*/  PRMT R82, R85, 0x7632, R82 ;  /* 0x0000763255527816 */ /* 0x000fe40000000052 */
        /* <DEDUP_REMOVED lines=9> */
[----:B------:R-:W-:Y:S02]  /*1710*/  SHF.L.U32 R86, R79, 0x10, RZ ;  /* 0x000000104f567819 */ /* 0x000fe400000006ff */
[----:B------:R-:W-:Y:S02]  /*1720*/  SHF.L.U32 R81, R81, 0x10, RZ ;  /* 0x0000001051517819 */ /* 0x000fe400000006ff */
        /* <DEDUP_REMOVED lines=15> */
.L_x_2759:
[C---:B-----5:R-:W-:Y:S02]  /*1820*/  PRMT R22, R84.reuse, 0x7632, R22 ;  /* 0x0000763254167816 */ /* 0x060fe40000000016 */
[----:B------:R-:W-:Y:S02]  /*1830*/  SHF.L.U32 R84, R84, 0x10, RZ ;  /* 0x0000001054547819 */ /* 0x000fe400000006ff */
[C---:B------:R-:W-:Y:S02]  /*1840*/  SHF.L.U32 R11, R76.reuse, 0x10, RZ ;  /* 0x000000104c0b7819 */ /* 0x040fe400000006ff */
[C---:B------:R-:W-:Y:S01]  /*1850*/  PRMT R80, R85.reuse, 0x7632, R80 ;  /* 0x0000763255507816 */ /* 0x040fe20000000050 */
[----:B------:R-:W-:Y:S01]  /*1860*/  IMAD.U32 R85, R85, 0x10000, RZ ;  /* 0x0001000055557824 */ /* 0x000fe200078e00ff */
[----:B------:R-:W-:Y:S01]  /*1870*/  PRMT R17, R77, 0x7632, R17 ;  /* 0x000076324d117816 */ /* 0x000fe20000000011 */
[----:B------:R-:W-:Y:S01]  /*1880*/  FADD.FTZ R84, R11, R84 ;  /* 0x000000540b547221 */ /* 0x000fe20000010000 */
[C---:B------:R-:W-:Y:S01]  /*1890*/  PRMT R90, R87.reuse, 0x7632, R90 ;  /* 0x00007632575a7816 */ /* 0x040fe2000000005a */
[----:B------:R-:W-:Y:S01]  /*18a0*/  IMAD.U32 R87, R87, 0x10000, RZ ;  /* 0x0001000057577824 */ /* 0x000fe200078e00ff */
[----:B------:R-:W-:-:S02]  /*18b0*/  PRMT R11, R76, 0x7632, R11 ;  /* 0x000076324c0b7816 */ /* 0x000fc4000000000b */
[----:B------:R-:W-:Y:S02]  /*18c0*/  SHF.L.U32 R88, R79, 0x10, RZ ;  /* 0x000000104f587819 */ /* 0x000fe400000006ff */
[----:B------:R-:W-:Y:S01]  /*18d0*/  SHF.L.U32 R80, R80, 0x10, RZ ;  /* 0x0000001050507819 */ /* 0x000fe200000006ff */
[----:B------:R-:W-:Y:S01]  /*18e0*/  IMAD.U32 R11, R11, 0x10000, RZ ;  /* 0x000100000b0b7824 */ /* 0x000fe200078e00ff */
[----:B------:R-:W-:Y:S01]  /*18f0*/  SHF.L.U32 R17, R17, 0x10, RZ ;  /* 0x0000001011117819 */ /* 0x000fe200000006ff */
[----:B------:R-:W-:Y:S01]  /*1900*/  FADD.FTZ R93, R88, R87 ;  /* 0x00000057585d7221 */ /* 0x000fe20000010000 */
[C---:B------:R-:W-:Y:S02]  /*1910*/  PRMT R89, R86.reuse, 0x7632, R89 ;  /* 0x0000763256597816 */ /* 0x040fe40000000059 */
        /* <DEDUP_REMOVED lines=8> */
[----:B------:R-:W-:Y:S01]  /*19a0*/  PRMT R17, R78, 0x7632, R17 ;  /* 0x000076324e117816 */ /* 0x000fe20000000011 */
[----:B------:R-:W-:Y:S01]  /*19b0*/  FADD.FTZ R82, R82, R85 ;  /* 0x0000005552527221 */ /* 0x000fe20000010000 */
[----:B------:R-:W-:Y:S02]  /*19c0*/  IMAD.U32 R83, R25, 0x10000, RZ ;  /* 0x0001000019537824 */ /* 0x000fe400078e00ff */
[----:B------:R-:W-:Y:S01]  /*19d0*/  FADD.FTZ R11, R81, R84 ;  /* 0x00000054510b7221 */ /* 0x000fe20000010000 */
[----:B------:R-:W-:-:S02]  /*19e0*/  PRMT R81, R79, 0x7632, R81 ;  /* 0x000076324f517816 */ /* 0x000fc40000000051 */
        /* <DEDUP_REMOVED lines=25> */
.L_x_2758:
[----:B------:R-:W0:Y:S02]  /*1b80*/  @P0 LDC.64 R84, c[0x0][0x3a8] ;  /* 0x0000ea00ff540b82 */ /* 0x000e240000000a00 */
[C---:B0-----:R-:W-:Y:S01]  /*1b90*/  @P0 IMAD.WIDE.U32 R84, R97.reuse, 0x10, R84 ;  /* 0x0000001061540825 */ /* 0x041fe200078e0054 */
[----:B------:R-:W-:-:S04]  /*1ba0*/  IADD3 R97, PT, PT, R97, 0x100, RZ ;  /* 0x0000010061617810 */ /* 0x000fc80007ffe0ff */
[----:B------:R1:W-:Y:S03]  /*1bb0*/  @P0 STG.E.128 desc[UR6][R84.64], R80 ;  /* 0x0000005054000986 */ /* 0x0003e6000c101d06 */
.L_x_2755:
[----:B------:R-:W-:Y:S05]  /*1bc0*/  BSYNC.RECONVERGENT B0 ;  /* 0x0000000000007941 */ /* 0x000fea0003800200 */
.L_x_2754:
[----:B------:R-:W-:Y:S01]  /*1bd0*/  ISETP.GE.U32.AND P2, PT, R5, 0x300, PT ;  /* 0x000003000500780c */ /* 0x000fe20003f46070 */
[----:B------:R-:W-:-:S12]  /*1be0*/  BSSY.RECONVERGENT B0, `(.L_x_2760) ;  /* 0x00000a9000007945 */ /* 0x000fd80003800200 */
[----:B------:R-:W-:Y:S05]  /*1bf0*/  @!P2 BRA `(.L_x_2761) ;  /* 0x00000008009ca947 */ /* 0x000fea0003800000 */
[----:B------:R-:W-:Y:S01]  /*1c00*/  ISETP.NE.U32.AND P1, PT, RZ, UR12, PT ;  /* 0x0000000cff007c0c */ /* 0x000fe2000bf25070 */
[----:B01----:R-:W0:Y:S03]  /*1c10*/  LDC.64 R84, c[0x0][0x390] ;  /* 0x0000e400ff547b82 */ /* 0x003e260000000a00 */
        /* <DEDUP_REMOVED lines=13> */
[----:B---3--:R-:W-:-:S08]  /*1cf0*/  PRMT R20, R26, 0x7632, R20 ;  /* 0x000076321a147816 */ /* 0x008fd00000000014 */
[----:B0-----:R-:W-:Y:S05]  /*1d00*/  BRA.U UP0, `(.L_x_2762) ;  /* 0x0000000100d07547 */ /* 0x001fea000b800000 */
[----:B------:R-:W-:Y:S01]  /*1d10*/  UISETP.NE.U32.AND UP0, UPT, UR12, URZ, UPT ;  /* 0x000000ff0c00728c */ /* 0x000fe2000bf05070 */
[----:B------:R-:W-:Y:S02]  /*1d20*/  PRMT R22, R27, 0x7632, R22 ;  /* 0x000076321b167816 */ /* 0x000fe40000000016 */
[----:B------:R-:W-:Y:S01]  /*1d30*/  PRMT R94, R24, 0x7632, R94 ;  /* 0x00007632185e7816 */ /* 0x000fe2000000005e */
[----:B------:R-:W-:Y:S01]  /*1d40*/  UISETP.NE.AND.EX UP0, UPT, UR13, URZ, UPT, UP0 ;  /* 0x000000ff0d00728c */ /* 0x000fe2000bf05300 */
[----:B------:R-:W-:-:S08]  /*1d50*/  PRMT R95, R25, 0x7632, R95 ;  /* 0x00007632195f7816 */ /* 0x000fd0000000005f */
        /* <DEDUP_REMOVED lines=14> */
.L_x_2763:
[C---:B-----5:R-:W-:Y:S01]  /*1e40*/  PRMT R81, R85.reuse, 0x7632, R81 ;  /* 0x0000763255517816 */ /* 0x060fe20000000051 */
[----:B------:R-:W-:Y:S01]  /*1e50*/  IMAD.U32 R9, R84, 0x10000, RZ ;  /* 0x0001000054097824 */ /* 0x000fe200078e00ff */
[----:B------:R-:W-:Y:S01]  /*1e60*/  SHF.L.U32 R15, R85, 0x10, RZ ;  /* 0x00000010550f7819 */ /* 0x000fe200000006ff */
[----:B------:R-:W-:Y:S01]  /*1e70*/  IMAD.U32 R98, R95, 0x10000, RZ ;  /* 0x000100005f627824 */ /* 0x000fe200078e00ff */
[----:B------:R-:W-:Y:S02]  /*1e80*/  PRMT R85, R87, 0x7632, R85 ;  /* 0x0000763257557816 */ /* 0x000fe40000000055 */
[----:B------:R-:W-:Y:S02]  /*1e90*/  PRMT R83, R86, 0x7632, R83 ;  /* 0x0000763256537816 */ /* 0x000fe40000000053 */
[----:B------:R-:W-:Y:S01]  /*1ea0*/  SHF.L.U32 R82, R24, 0x10, RZ ;  /* 0x0000001018527819 */ /* 0x000fe200000006ff */
[----:B------:R-:W-:Y:S01]  /*1eb0*/  IMAD.U32 R99, R85, 0x10000, RZ ;  /* 0x0001000055637824 */ /* 0x000fe200078e00ff */
[----:B------:R-:W-:Y:S01]  /*1ec0*/  PRMT R80, R84, 0x7632, R80 ;  /* 0x0000763254507816 */ /* 0x000fe20000000050 */
[----:B------:R-:W-:Y:S01]  /*1ed0*/  IMAD.U32 R84, R25, 0x10000, RZ ;  /* 0x0001000019547824 */ /* 0x000fe200078e00ff */
[----:B------:R-:W-:Y:S01]  /*1ee0*/  SHF.L.U32 R85, R83, 0x10, RZ ;  /* 0x0000001053557819 */ /* 0x000fe200000006ff */
[----:B------:R-:W-:Y:S01]  /*1ef0*/  FADD.FTZ R9, R82, R9 ;  /* 0x0000000952097221 */ /* 0x000fe20000010000 */
        /* <DEDUP_REMOVED lines=8> */
[----:B------:R-:W-:Y:S02]  /*1f80*/  SHF.L.U32 R20, R20, 0x10, RZ ;  /* 0x0000001014147819 */ /* 0x000fe400000006ff */
[----:B------:R-:W-:Y:S02]  /*1f90*/  SHF.L.U32 R22, R22, 0x10, RZ ;  /* 0x0000001016167819 */ /* 0x000fe400000006ff */
        /* <DEDUP_REMOVED lines=11> */
.L_x_2762:
[----:B------:R-:W-:-:S04]  /*2050*/  UISETP.NE.U32.AND UP0, UPT, UR12, URZ, UPT ;  /* 0x000000ff0c00728c */ /* 0x000fc8000bf05070 */
[----:B------:R-:W-:-:S09]  /*2060*/  UISETP.NE.AND.EX UP0, UPT, UR13, URZ, UPT, UP0 ;  /* 0x000000ff0d00728c */ /* 0x000fd2000bf05300 */
[----:B------:R-:W-:Y:S05]  /*2070*/  BRA.U UP0, `(.L_x_2765) ;  /* 0x0000000100947547 */ /* 0x000fea000b800000 */
[----:B-----5:R-:W-:Y:S01]  /*2080*/  SHF.L.U32 R15, R85, 0x10, RZ ;  /* 0x00000010550f7819 */ /* 0x020fe200000006ff */
[----:B------:R-:W-:Y:S01]  /*2090*/  IMAD.U32 R9, R84, 0x10000, RZ ;  /* 0x0001000054097824 */ /* 0x000fe200078e00ff */
[----:B------:R-:W-:Y:S01]  /*20a0*/  SHF.L.U32 R20, R76, 0x10, RZ ;  /* 0x000000104c147819 */ /* 0x000fe200000006ff */
[----:B------:R-:W-:Y:S01]  /*20b0*/  IMAD.U32 R22, R77, 0x10000, RZ ;  /* 0x000100004d167824 */ /* 0x000fe200078e00ff */
[----:B------:R-:W-:Y:S02]  /*20c0*/  PRMT R82, R84, 0x7632, R82 ;  /* 0x0000763254527816 */ /* 0x000fe40000000052 */
[----:B------:R-:W-:Y:S01]  /*20d0*/  PRMT R84, R85, 0x7632, R84 ;  /* 0x0000763255547816 */ /* 0x000fe20000000054 */
[----:B------:R-:W-:Y:S01]  /*20e0*/  FADD.FTZ R9, R20, R9 ;  /* 0x0000000914097221 */ /* 0x000fe20000010000 */
[----:B------:R-:W-:Y:S01]  /*20f0*/  FADD.FTZ R15, R22, R15 ;  /* 0x0000000f160f7221 */ /* 0x000fe20000010000 */
[----:B------:R-:W-:Y:S01]  /*2100*/  PRMT R94, R86, 0x7632, R94 ;  /* 0x00007632565e7816 */ /* 0x000fe2000000005e */
[----:B------:R-:W-:Y:S01]  /*2110*/  IMAD.U32 R83, R82, 0x10000, RZ ;  /* 0x0001000052537824 */ /* 0x000fe200078e00ff */
        /* <DEDUP_REMOVED lines=27> */
.L_x_2765:
[C---:B-----5:R-:W-:Y:S02]  /*22d0*/  PRMT R81, R84.reuse, 0x7632, R81 ;  /* 0x0000763254517816 */ /* 0x060fe40000000051 */
[----:B------:R-:W-:Y:S02]  /*22e0*/  SHF.L.U32 R84, R84, 0x10, RZ ;  /* 0x0000001054547819 */ /* 0x000fe400000006ff */
[----:B------:R-:W-:Y:S02]  /*22f0*/  SHF.L.U32 R9, R76, 0x10, RZ ;  /* 0x000000104c097819 */ /* 0x000fe400000006ff */
[C---:B------:R-:W-:Y:S01]  /*2300*/  PRMT R15, R86.reuse, 0x7632, R15 ;  /* 0x00007632560f7816 */ /* 0x040fe2000000000f */
[----:B------:R-:W-:Y:S01]  /*2310*/  IMAD.U32 R86, R86, 0x10000, RZ ;  /* 0x0001000056567824 */ /* 0x000fe200078e00ff */
[----:B------:R-:W-:Y:S01]  /*2320*/  PRMT R82, R85, 0x7632, R82 ;  /* 0x0000763255527816 */ /* 0x000fe20000000052 */
[----:B------:R-:W-:Y:S01]  /*2330*/  FADD.FTZ R84, R9, R84 ;  /* 0x0000005409547221 */ /* 0x000fe20000010000 */
[----:B------:R-:W-:Y:S01]  /*2340*/  PRMT R9, R78, 0x7632, R9 ;  /* 0x000076324e097816 */ /* 0x000fe20000000009 */
[----:B------:R-:W-:Y:S01]  /*2350*/  IMAD.U32 R100, R15, 0x10000, RZ ;  /* 0x000100000f647824 */ /* 0x000fe200078e00ff */
[----:B------:R-:W-:-:S02]  /*2360*/  SHF.L.U32 R85, R85, 0x10, RZ ;  /* 0x0000001055557819 */ /* 0x000fc400000006ff */
[----:B------:R-:W-:Y:S02]  /*2370*/  SHF.L.U32 R22, R77, 0x10, RZ ;  /* 0x000000104d167819 */ /* 0x000fe400000006ff */
[C---:B------:R-:W-:Y:S01]  /*2380*/  PRMT R91, R87.reuse, 0x7632, R91 ;  /* 0x00007632575b7816 */ /* 0x040fe2000000005b */
[----:B------:R-:W-:Y:S01]  /*2390*/  IMAD.U32 R87, R87, 0x10000, RZ ;  /* 0x0001000057577824 */ /* 0x000fe200078e00ff */
[----:B------:R-:W-:Y:S01]  /*23a0*/  SHF.L.U32 R80, R79, 0x10, RZ ;  /* 0x000000104f507819 */ /* 0x000fe200000006ff */
[----:B------:R-:W-:Y:S01]  /*23b0*/  FADD.FTZ R85, R22, R85 ;  /* 0x0000005516557221 */ /* 0x000fe20000010000 */
[----:B------:R-:W-:Y:S02]  /*23c0*/  SHF.L.U32 R9, R9, 0x10, RZ ;  /* 0x0000001009097819 */ /* 0x000fe400000006ff */
[----:B------:R-:W-:Y:S01]  /*23d0*/  SHF.L.U32 R15, R24, 0x10, RZ ;  /* 0x00000010180f7819 */ /* 0x000fe200000006ff */
[----:B------:R-:W-:Y:S01]  /*23e0*/  FADD.FTZ R95, R80, R87 ;  /* 0x00000057505f7221 */ /* 0x000fe20000010000 */
[----:B------:R-:W-:Y:S01]  /*23f0*/  PRMT R22, R77, 0x7632, R22 ;  /* 0x000076324d167816 */ /* 0x000fe20000000016 */
[----:B------:R-:W-:Y:S01]  /*2400*/  FADD.FTZ R100, R100, R9 ;  /* 0x0000000964647221 */ /* 0x000fe20000010000 */
[----:B------:R-:W-:Y:S01]  /*2410*/  PRMT R80, R79, 0x7632, R80 ;  /* 0x000076324f507816 */ /* 0x000fe20000000050 */
[----:B------:R-:W-:Y:S01]  /*2420*/  FADD.FTZ R9, R15, R84 ;  /* 0x000000540f097221 */ /* 0x000fe20000010000 */
[----:B------:R-:W-:Y:S01]  /*2430*/  SHF.L.U32 R94, R81, 0x10, RZ ;  /* 0x00000010515e7819 */ /* 0x000fe200000006ff */
[----:B------:R-:W-:Y:S01]  /*2440*/  IMAD.U32 R22, R22, 0x10000, RZ ;  /* 0x0001000016167824 */ /* 0x000fe200078e00ff */
[----:B------:R-:W-:-:S02]  /*2450*/  PRMT R15, R76, 0x7632, R15 ;  /* 0x000076324c0f7816 */ /* 0x000fc4000000000f */
[----:B------:R-:W-:Y:S02]  /*2460*/  SHF.L.U32 R81, R82, 0x10, RZ ;  /* 0x0000001052517819 */ /* 0x000fe400000006ff */
[----:B------:R-:W-:Y:S02]  /*2470*/  SHF.L.U32 R83, R78, 0x10, RZ ;  /* 0x000000104e537819 */ /* 0x000fe400000006ff */
        /* <DEDUP_REMOVED lines=14> */
[----:B------:R-:W-:Y:S01]  /*2560*/  IMAD.U32 R85, R81, 0x10000, RZ ;  /* 0x0001000051557824 */ /* 0x000fe200078e00ff */
        /* <DEDUP_REMOVED lines=12> */
[----:B------:R-:W-:-:S07]  /*2630*/  F2FP.BF16.F32.PACK_AB R80, R94, R9 ;  /* 0x000000095e50723e */ /* 0x000fce00000010ff */
.L_x_2764:
[----:B------:R-:W0:Y:S02]  /*2640*/  @P0 LDC.64 R84, c[0x0][0x3a8] ;  /* 0x0000ea00ff540b82 */ /* 0x000e240000000a00 */
[----:B0-----:R-:W-:-:S05]  /*2650*/  @P0 IMAD.WIDE.U32 R84, R97, 0x10, R84 ;  /* 0x0000001061540825 */ /* 0x001fca00078e0054 */
[----:B------:R2:W-:Y:S02]  /*2660*/  @P0 STG.E.128 desc[UR6][R84.64], R80 ;  /* 0x0000005054000986 */ /* 0x0005e4000c101d06 */
.L_x_2761:
[----:B------:R-:W-:Y:S05]  /*2670*/  BSYNC.RECONVERGENT B0 ;  /* 0x0000000000007941 */ /* 0x000fea0003800200 */
.L_x_2760:
        /* <DEDUP_REMOVED lines=102> */
[----:B0-----:R-:W-:Y:S01]  /*2ce0*/  FADD.FTZ R87, R22, R87 ;  /* 0x0000005716577221 */ /* 0x001fe20000010000 */
[----:B------:R-:W-:Y:S01]  /*2cf0*/  IMAD.MOV.U32 R22, RZ, RZ, RZ ;  /* 0x000000ffff167224 */ /* 0x000fe200078e00ff */
[----:B------:R-:W-:-:S03]  /*2d00*/  @!P6 MOV R22, R7 ;  /* 0x000000070016e202 */ /* 0x000fc60000000f00 */
[----:B------:R-:W0:Y:S02]  /*2d10*/  SHFL.BFLY PT, R86, R87, 0x8, 0x1f ;  /* 0x0d001f0057567f89 */ /* 0x000e2400000e0000 */
[----:B0-----:R-:W-:Y:S01]  /*2d20*/  FADD.FTZ R96, R87, R86 ;  /* 0x0000005657607221 */ /* 0x001fe20000010000 */
[----:B------:R-:W-:-:S04]  /*2d30*/  CS2R R86, SRZ ;  /* 0x0000000000567805 */ /* 0x000fc8000001ff00 */
[----:B------:R-:W0:Y:S02]  /*2d40*/  SHFL.BFLY PT, R97, R96, 0x10, 0x1f ;  /* 0x0e001f0060617f89 */ /* 0x000e2400000e0000 */
[----:B0-----:R-:W-:Y:S01]  /*2d50*/  FADD.FTZ R85, R96, R97 ;  /* 0x0000006160557221 */ /* 0x001fe20000010000 */
[----:B------:R-:W-:Y:S01]  /*2d60*/  @!P6 LEA R96, R3, UR4, 0x3 ;  /* 0x000000040360ec11 */ /* 0x000fe2000f8e18ff */
[----:B------:R-:W0:Y:S04]  /*2d70*/  SHFL.DOWN PT, R97, R22, 0x4, 0x1f ;  /* 0x08801f0016617f89 */ /* 0x000e2800000e0000 */
[----:B------:R1:W-:Y:S01]  /*2d80*/  @!P5 STS.64 [R20+UR4], R84 ;  /* 0x000000541400d988 */ /* 0x0003e20008000a04 */
[----:B------:R-:W-:Y:S01]  /*2d90*/  BAR.SYNC.DEFER_BLOCKING 0x0 ;  /* 0x0000000000007b1d */ /* 0x000fe20000010000 */
[----:B------:R-:W-:-:S02]  /*2da0*/  ISETP.NE.AND P5, PT, R0, RZ, PT ;  /* 0x000000ff0000720c */ /* 0x000fc40003fa5270 */
[-C--:B-1----:R-:W-:Y:S02]  /*2db0*/  I2FP.F32.S32 R20, R22.reuse ;  /* 0x0000001600147245 */ /* 0x082fe40000201400 */
[----:B0-----:R-:W-:Y:S02]  /*2dc0*/  IADD3 R101, PT, PT, R97, R22, RZ ;  /* 0x0000001661657210 */ /* 0x001fe40007ffe0ff */
[----:B------:R-:W-:Y:S02]  /*2dd0*/  I2FP.F32.S32 R84, R97 ;  /* 0x0000006100547245 */ /* 0x000fe40000201400 */
[----:B------:R-:W-:Y:S01]  /*2de0*/  I2FP.F32.S32 R103, R101 ;  /* 0x0000006500677245 */ /* 0x000fe20000201400 */
[----:B------:R-:W0:Y:S03]  /*2df0*/  SHFL.DOWN PT, R106, R101, 0x2, 0x1f ;  /* 0x08401f00656a7f89 */ /* 0x000e2600000e0000 */
[----:B------:R-:W1:Y:S01]  /*2e00*/  MUFU.RCP R105, R103 ;  /* 0x0000006700697308 */ /* 0x000e620000001000 */
[----:B------:R-:W2:Y:S01]  /*2e10*/  @!P6 LDS.64 R86, [R96] ;  /* 0x000000006056e984 */ /* 0x000ea20000000a00 */
[----:B0-----:R-:W-:-:S02]  /*2e20*/  IADD3 R101, PT, PT, R101, R106, RZ ;  /* 0x0000006a65657210 */ /* 0x001fc40007ffe0ff */
[----:B------:R-:W-:Y:S02]  /*2e30*/  I2FP.F32.S32 R106, R106 ;  /* 0x0000006a006a7245 */ /* 0x000fe40000201400 */
[----:B------:R-:W-:Y:S01]  /*2e40*/  I2FP.F32.S32 R22, R101 ;  /* 0x0000006500167245 */ /* 0x000fe20000201400 */
[----:B--2---:R-:W0:Y:S04]  /*2e50*/  SHFL.DOWN PT, R99, R86, 0x4, 0x1f ;  /* 0x08801f0056637f89 */ /* 0x004e2800000e0000 */
[----:B------:R-:W2:Y:S01]  /*2e60*/  SHFL.DOWN PT, R104, R87, 0x4, 0x1f ;  /* 0x08801f0057687f89 */ /* 0x000ea200000e0000 */
[C---:B0-----:R-:W-:Y:S01]  /*2e70*/  FMUL.FTZ R85, R99.reuse, R84 ;  /* 0x0000005463557220 */ /* 0x041fe20000410000 */
[----:B------:R-:W-:-:S03]  /*2e80*/  FADD.FTZ R99, -R99, R86 ;  /* 0x0000005663637221 */ /* 0x000fc60000010100 */
[----:B------:R-:W-:Y:S01]  /*2e90*/  FFMA.FTZ R96, R20, R86, R85 ;  /* 0x0000005614607223 */ /* 0x000fe20000010055 */
[----:B------:R-:W-:Y:S01]  /*2ea0*/  FMUL.FTZ R99, R99, R99 ;  /* 0x0000006363637220 */ /* 0x000fe20000410000 */
[----:B--2---:R-:W-:Y:S02]  /*2eb0*/  FADD.FTZ R104, R104, R87 ;  /* 0x0000005768687221 */ /* 0x004fe40000010000 */
[----:B-1----:R-:W-:Y:S01]  /*2ec0*/  FMUL.FTZ R96, R105, R96 ;  /* 0x0000006069607220 */ /* 0x002fe20000410000 */
[----:B------:R-:W-:-:S04]  /*2ed0*/  FMUL.FTZ R99, R99, R20 ;  /* 0x0000001463637220 */ /* 0x000fc80000410000 */
[----:B------:R-:W0:Y:S01]  /*2ee0*/  SHFL.DOWN PT, R85, R96, 0x2, 0x1f ;  /* 0x08401f0060557f89 */ /* 0x000e2200000e0000 */
[----:B------:R-:W-:Y:S02]  /*2ef0*/  FMUL.FTZ R99, R99, R84 ;  /* 0x0000005463637220 */ /* 0x000fe40000410000 */
[----:B------:R-:W1:Y:S02]  /*2f00*/  MUFU.RCP R84, R22 ;  /* 0x0000001600547308 */ /* 0x000e640000001000 */
[----:B------:R-:W-:Y:S02]  /*2f10*/  FFMA.FTZ R99, R105, R99, R104 ;  /* 0x0000006369637223 */ /* 0x000fe40000010068 */
[----:B------:R-:W2:Y:S04]  /*2f20*/  SHFL.DOWN PT, R104, R101, 0x1, 0x1f ;  /* 0x08201f0065687f89 */ /* 0x000ea800000e0000 */
[----:B------:R-:W3:Y:S01]  /*2f30*/  SHFL.DOWN PT, R20, R99, 0x2, 0x1f ;  /* 0x08401f0063147f89 */ /* 0x000ee200000e0000 */
[----:B0-----:R-:W-:Y:S01]  /*2f40*/  FMUL.FTZ R86, R85, R106 ;  /* 0x0000006a55567220 */ /* 0x001fe20000410000 */
[----:B------:R-:W-:-:S03]  /*2f50*/  FADD.FTZ R85, R96, -R85 ;  /* 0x8000005560557221 */ /* 0x000fc60000010000 */
[----:B------:R-:W-:Y:S01]  /*2f60*/  FFMA.FTZ R87, R103, R96, R86 ;  /* 0x0000006067577223 */ /* 0x000fe20000010056 */
[----:B------:R-:W-:Y:S01]  /*2f70*/  FMUL.FTZ R86, R85, R85 ;  /* 0x0000005555567220 */ /* 0x000fe20000410000 */
[----:B--2---:R-:W-:Y:S02]  /*2f80*/  IMAD.IADD R101, R101, 0x1, R104 ;  /* 0x0000000165657824 */ /* 0x004fe400078e0268 */
[----:B-1----:R-:W-:Y:S01]  /*2f90*/  FMUL.FTZ R87, R84, R87 ;  /* 0x0000005754577220 */ /* 0x002fe20000410000 */
[----:B------:R-:W-:Y:S01]  /*2fa0*/  FMUL.FTZ R86, R103, R86 ;  /* 0x0000005667567220 */ /* 0x000fe20000410000 */
[----:B------:R-:W-:Y:S01]  /*2fb0*/  I2FP.F32.S32 R104, R104 ;  /* 0x0000006800687245 */ /* 0x000fe20000201400 */
[----:B---3--:R-:W-:Y:S01]  /*2fc0*/  FADD.FTZ R99, R99, R20 ;  /* 0x0000001463637221 */ /* 0x008fe20000010000 */
[----:B------:R-:W-:Y:S01]  /*2fd0*/  I2FP.F32.S32 R101, R101 ;  /* 0x0000006500657245 */ /* 0x000fe20000201400 */
[----:B------:R-:W0:Y:S01]  /*2fe0*/  SHFL.DOWN PT, R96, R87, 0x1, 0x1f ;  /* 0x08201f0057607f89 */ /* 0x000e2200000e0000 */
[----:B------:R-:W-:-:S04]  /*2ff0*/  FMUL.FTZ R86, R86, R106 ;  /* 0x0000006a56567220 */ /* 0x000fc80000410000 */
[----:B------:R-:W-:Y:S01]  /*3000*/  FFMA.FTZ R86, R84, R86, R99 ;  /* 0x0000005654567223 */ /* 0x000fe20000010063 */
[----:B------:R-:W1:Y:S04]  /*3010*/  MUFU.RCP R101, R101 ;  /* 0x0000006500657308 */ /* 0x000e680000001000 */
        /* <DEDUP_REMOVED lines=9> */
[----:B------:R-:W-:Y:S02]  /*30b0*/  FMUL.FTZ R97, R97, R104 ;  /* 0x0000006861617220 */ /* 0x000fe40000410000 */
[----:B------:R-:W1:Y:S01]  /*30c0*/  SHFL.IDX PT, R103, R22, RZ, 0x1f ;  /* 0x00001fff16677589 */ /* 0x000e6200000e0000 */
[----:B------:R-:W2:Y:S01]  /*30d0*/  @!P5 LDC.64 R86, c[0x0][0x3c0] ;  /* 0x0000f000ff56db82 */ /* 0x000ea20000000a00 */
[----:B------:R-:W-:-:S06]  /*30e0*/  FFMA.FTZ R20, R101, R97, R20 ;  /* 0x0000006165147223 */ /* 0x000fcc0000010014 */
[----:B------:R-:W0:Y:S01]  /*30f0*/  SHFL.IDX PT, R20, R20, RZ, 0x1f ;  /* 0x00001fff14147589 */ /* 0x000e2200000e0000 */
[----:B------:R-:W3:Y:S01]  /*3100*/  @!P5 LDC.64 R84, c[0x0][0x3c8] ;  /* 0x0000f200ff54db82 */ /* 0x000ee20000000a00 */
[----:B-1----:R-:W-:Y:S01]  /*3110*/  FMUL.FTZ R96, R103, R103 ;  /* 0x0000006767607220 */ /* 0x002fe20000410000 */
[----:B--2---:R-:W-:-:S04]  /*3120*/  @!P5 IMAD.WIDE R86, R4, 0x4, R86 ;  /* 0x000000040456d825 */ /* 0x004fc800078e0256 */
[----:B------:R-:W-:Y:S01]  /*3130*/  FSEL R97, R96, RZ, P3 ;  /* 0x000000ff60617208 */ /* 0x000fe20001800000 */
[----:B------:R1:W-:Y:S01]  /*3140*/  @!P5 STG.E desc[UR6][R86.64], R103 ;  /* 0x000000675600d986 */ /* 0x0003e2000c101906 */
[----:B0-----:R-:W-:Y:S01]  /*3150*/  FFMA.FTZ R96, R20, UR8, R99 ;  /* 0x0000000814607c23 */ /* 0x001fe20008010063 */
[----:B---3--:R-:W-:Y:S01]  /*3160*/  @!P5 IMAD.WIDE R84, R4, 0x4, R84 ;  /* 0x000000040454d825 */ /* 0x008fe200078e0254 */
[----:B------:R-:W-:-:S03]  /*3170*/  FSEL R20, R103, RZ, !P3 ;  /* 0x000000ff67147208 */ /* 0x000fc60005800000 */
[----:B------:R-:W-:-:S04]  /*3180*/  FADD.FTZ R96, R96, R97 ;  /* 0x0000006160607221 */ /* 0x000fc80000010000 */
[----:B------:R-:W0:Y:S02]  /*3190*/  MUFU.RSQ R99, R96 ;  /* 0x0000006000637308 */ /* 0x000e240000001400 */
[----:B0-----:R1:W-:Y:S01]  /*31a0*/  @!P5 STG.E desc[UR6][R84.64], R99 ;  /* 0x000000635400d986 */ /* 0x0013e2000c101906 */
[----:B------:R-:W-:Y:S05]  /*31b0*/  @!P1 BRA `(.L_x_2767) ;  /* 0x0000000000809947 */ /* 0x000fea0003800000 */
[----:B------:R-:W0:Y:S01]  /*31c0*/  LDC.64 R96, c[0x0][0x428] ;  /* 0x00010a00ff607b82 */ /* 0x000e220000000a00 */
[--C-:B------:R-:W-:Y:S01]  /*31d0*/  FADD.FTZ R22, R13, -R20.reuse ;  /* 0x800000140d167221 */ /* 0x100fe20000010000 */
[--C-:B-1----:R-:W-:Y:S01]  /*31e0*/  FADD.FTZ R84, R16, -R20.reuse ;  /* 0x8000001410547221 */ /* 0x102fe20000010000 */
[--C-:B------:R-:W-:Y:S01]  /*31f0*/  FADD.FTZ R86, R19, -R20.reuse ;  /* 0x8000001413567221 */ /* 0x100fe20000010000 */
[--C-:B------:R-:W-:Y:S01]  /*3200*/  FADD.FTZ R104, R14, -R20.reuse ;  /* 0x800000140e687221 */ /* 0x100fe20000010000 */
[--C-:B------:R-:W-:Y:S01]  /*3210*/  FADD.FTZ R106, R21, -R20.reuse ;  /* 0x80000014156a7221 */ /* 0x100fe20000010000 */
[--C-:B------:R-:W-:Y:S01]  /*3220*/  FADD.FTZ R108, R12, -R20.reuse ;  /* 0x800000140c6c7221 */ /* 0x100fe20000010000 */
[--C-:B------:R-:W-:Y:S01]  /*3230*/  FADD.FTZ R110, R23, -R20.reuse ;  /* 0x80000014176e7221 */ /* 0x100fe20000010000 */
[----:B------:R-:W-:Y:S01]  /*3240*/  FADD.FTZ R112, R10, -R20 ;  /* 0x800000140a707221 */ /* 0x000fe20000010000 */
[C---:B------:R-:W-:Y:S01]  /*3250*/  FMUL.FTZ R85, R99.reuse, R22 ;  /* 0x0000001663557220 */ /* 0x040fe20000410000 */
[C---:B------:R-:W-:Y:S01]  /*3260*/  FMUL.FTZ R22, R99.reuse, R84 ;  /* 0x0000005463167220 */ /* 0x040fe20000410000 */
[C---:B------:R-:W-:Y:S01]  /*3270*/  FMUL.FTZ R87, R99.reuse, R86 ;  /* 0x0000005663577220 */ /* 0x040fe20000410000 */
[C---:B------:R-:W-:Y:S01]  /*3280*/  FMUL.FTZ R104, R99.reuse, R104 ;  /* 0x0000006863687220 */ /* 0x040fe20000410000 */
        /* <DEDUP_REMOVED lines=13> */
[----:B0-----:R-:W-:Y:S01]  /*3360*/  IMAD.WIDE.U32 R96, R8, 0x10, R96 ;  /* 0x0000001008607825 */ /* 0x001fe200078e0060 */
[----:B------:R-:W-:-:S02]  /*3370*/  F2FP.BF16.F32.PACK_AB R85, R104, R87 ;  /* 0x000000576855723e */ /* 0x000fc400000010ff */
[----:B------:R-:W-:Y:S02]  /*3380*/  F2FP.BF16.F32.PACK_AB R86, R101, R86 ;  /* 0x000000566556723e */ /* 0x000fe400000010ff */
[----:B------:R-:W-:Y:S02]  /*3390*/  F2FP.BF16.F32.PACK_AB R87, R112, R103 ;  /* 0x000000677057723e */ /* 0x000fe400000010ff */
[----:B------:R-:W-:-:S03]  /*33a0*/  IADD3 R8, PT, PT, R8, 0x100, RZ ;  /* 0x0000010008087810 */ /* 0x000fc60007ffe0ff */
[----:B------:R0:W-:Y:S04]  /*33b0*/  STG.E.128 desc[UR6][R96.64], R84 ;  /* 0x0000005460007986 */ /* 0x0001e8000c101d06 */
.L_x_2767:
[----:B------:R-:W-:Y:S05]  /*33c0*/  BSYNC.RECONVERGENT B0 ;  /* 0x0000000000007941 */ /* 0x000fea0003800200 */
.L_x_2766:
[----:B------:R-:W-:Y:S04]  /*33d0*/  BSSY.RECONVERGENT B0, `(.L_x_2768) ;  /* 0x0000022000007945 */ /* 0x000fe80003800200 */
[----:B------:R-:W-:Y:S05]  /*33e0*/  @!P4 BRA `(.L_x_2769) ;  /* 0x000000000080c947 */ /* 0x000fea0003800000 */
[----:B0-----:R-:W0:Y:S01]  /*33f0*/  LDC.64 R96, c[0x0][0x428] ;  /* 0x00010a00ff607b82 */ /* 0x001e220000000a00 */
        /* <DEDUP_REMOVED lines=31> */
.L_x_2769:
[----:B------:R-:W-:Y:S05]  /*35f0*/  BSYNC.RECONVERGENT B0 ;  /* 0x0000000000007941 */ /* 0x000fea0003800200 */
.L_x_2768:
[----:B------:R-:W-:Y:S04]  /*3600*/  BSSY.RECONVERGENT B0, `(.L_x_2770) ;  /* 0x0000021000007945 */ /* 0x000fe80003800200 */
[----:B------:R-:W-:Y:S05]  /*3610*/  @!P2 BRA `(.L_x_2771) ;  /* 0x00000000007ca947 */ /* 0x000fea0003800000 */
[----:B0-2---:R-:W0:Y:S01]  /*3620*/  LDC.64 R96, c[0x0][0x428] ;  /* 0x00010a00ff607b82 */ /* 0x005e220000000a00 */
        /* <DEDUP_REMOVED lines=24> */
[----:B0-----:R-:W-:Y:S01]  /*37b0*/  IMAD.WIDE.U32 R96, R8, 0x10, R96 ;  /* 0x0000001008607825 */ /* 0x001fe200078e0060 */
[----:B------:R-:W-:-:S02]  /*37c0*/  F2FP.BF16.F32.PACK_AB R87, R112, R87 ;  /* 0x000000577057723e */ /* 0x000fc400000010ff */
[----:B------:R-:W-:Y:S02]  /*37d0*/  F2FP.BF16.F32.PACK_AB R86, R101, R86 ;  /* 0x000000566556723e */ /* 0x000fe400000010ff */
[----:B------:R-:W-:Y:S02]  /*37e0*/  F2FP.BF16.F32.PACK_AB R85, R104, R85 ;  /* 0x000000556855723e */ /* 0x000fe400000010ff */
[----:B------:R-:W-:-:S05]  /*37f0*/  F2FP.BF16.F32.PACK_AB R84, R99, R84 ;  /* 0x000000546354723e */ /* 0x000fca00000010ff */
[----:B------:R3:W-:Y:S02]  /*3800*/  STG.E.128 desc[UR6][R96.64], R84 ;  /* 0x0000005460007986 */ /* 0x0007e4000c101d06 */
.L_x_2771:
[----:B------:R-:W-:Y:S05]  /*3810*/  BSYNC.RECONVERGENT B0 ;  /* 0x0000000000007941 */ /* 0x000fea0003800200 */
.L_x_2770:
[----:B0123--:R-:W0:Y:S01]  /*3820*/  LDC.64 R84, c[0x0][0x380] ;  /* 0x0000e000ff547b82 */ /* 0x00fe220000000a00 */
[----:B------:R-:W-:Y:S01]  /*3830*/  UPLOP3.LUT UP1, UPT, UPT, UPT, UP1, 0x40, 0x4 ;  /* 0x000000000004789c */ /* 0x000fe20003f2e810 */
[----:B0-----:R-:W-:-:S04]  /*3840*/  IADD3 R4, PT, PT, R4, R84, RZ ;  /* 0x0000005404047210 */ /* 0x001fc80007ffe0ff */
[----:B------:R-:W-:-:S13]  /*3850*/  ISETP.GE.AND P2, PT, R4, R85, PT ;  /* 0x000000550400720c */ /* 0x000fda0003f46270 */
[----:B------:R-:W-:Y:S05]  /*3860*/  @!P2 BRA `(.L_x_2772) ;  /* 0xffffffcc0090a947 */ /* 0x000fea000383ffff */
[----:B------:R-:W-:Y:S05]  /*3870*/  EXIT ;  /* 0x000000000000794d */ /* 0x000fea0003800000 */
.L_x_2773:
        /* <DEDUP_REMOVED lines=16> */
.L_x_13682:


//--------------------- .text._ZN10layer_norm31ln_parallel_residual_fwd_kernelINS_13Kernel_traitsIf13__nv_bfloat16S2_S2_fjLj6144ELj1ELj1ELj8ELj16ENS_18Kernel_traits_baseILj6144EfS2_S2_S2_fjLj256EEEEELb0ELb1ELb1EEEvNS_9FwdParamsE --------------------------
	.section	.text._ZN10layer_norm31ln_parallel_residual_fwd_kernelINS_13Kernel_traitsIf13__nv_bfloat16S2_S2_fjLj6144ELj1ELj1ELj8ELj16ENS_18Kernel_traits_baseILj6144EfS2_S2_S2_fjLj256EEEEELb0ELb1ELb1EEEvNS_9FwdParamsE,"ax",@progbits
	.align	128
        .global         _ZN10layer_norm31ln_parallel_residual_fwd_kernelINS_13Kernel_traitsIf13__nv_bfloat16S2_S2_fjLj6144ELj1ELj1ELj8ELj16ENS_18Kernel_traits_baseILj6144EfS2_S2_S2_fjLj256EEEEELb0ELb1ELb1EEEvNS_9FwdParamsE
        .type           _ZN10layer_norm31ln_parallel_residual_fwd_kernelINS_13Kernel_traitsIf13__nv_bfloat16S2_S2_fjLj6144ELj1ELj1ELj8ELj16ENS_18Kernel_traits_baseILj6144EfS2_S2_S2_fjLj256EEEEELb0ELb1ELb1EEEvNS_9FwdParamsE,@function
        .size           _ZN10layer_norm31ln_parallel_residual_fwd_kernelINS_13Kernel_traitsIf13__nv_bfloat16S2_S2_fjLj6144ELj1ELj1ELj8ELj16ENS_18Kernel_traits_baseILj6144EfS2_S2_S2_fjLj256EEEEELb0ELb1ELb1EEEvNS_9FwdParamsE,(.L_x_13683 - _ZN10layer_norm31ln_parallel_residual_fwd_kernelINS_13Kernel_traitsIf13__nv_bfloat16S2_S2_fjLj6144ELj1ELj1ELj8ELj16ENS_18Kernel_traits_baseILj6144EfS2_S2_S2_fjLj256EEEEELb0ELb1ELb1EEEvNS_9FwdParamsE)
        .other          _ZN10layer_norm31ln_parallel_residual_fwd_kernelINS_13Kernel_traitsIf13__nv_bfloat16S2_S2_fjLj6144ELj1ELj1ELj8ELj16ENS_18Kernel_traits_baseILj6144EfS2_S2_S2_fjLj256EEEEELb0ELb1ELb1EEEvNS_9FwdParamsE,@"STO_CUDA_ENTRY STV_DEFAULT"
_ZN10layer_norm31ln_parallel_residual_fwd_kernelINS_13Kernel_traitsIf13__nv_bfloat16S2_S2_fjLj6144ELj1ELj1ELj8ELj16ENS_18Kernel_traits_baseILj6144EfS2_S2_S2_fjLj256EEEEELb0ELb1ELb1EEEvNS_9FwdParamsE:
.text._ZN10layer_norm31ln_parallel_residual_fwd_kernelINS_13Kernel_traitsIf13__nv_bfloat16S2_S2_fjLj6144ELj1ELj1ELj8ELj16ENS_18Kernel_traits_baseILj6144EfS2_S2_S2_fjLj256EEEEELb0ELb1ELb1EEEvNS_9FwdParamsE:
[----:B------:R-:W-:Y:S01]  /*0000*/  LDC R1, c[0x0][0x37c] ;  /* 0x0000df00ff017b82 */ /* 0x000fe20000000800 */
[----:B------:R-:W0:Y:S01]  /*0010*/  LDCU.64 UR4, c[0x0][0x438] ;  /* 0x00008700ff0477ac */ /* 0x000e220008000a00 */
[----:B------:R-:W1:Y:S06]  /*0020*/  S2R R3, SR_TID.X ;  /* 0x0000000000037919 */ /* 0x000e6c0000002100 */
[----:B------:R-:W2:Y:S01]  /*0030*/  LDC.64 R8, c[0x0][0x398] ;  /* 0x0000e600ff087b82 */ /* 0x000ea20000000a00 */
[----:B------:R-:W3:Y:S01]  /*0040*/  LDCU.64 UR6, c[0x0][0x358] ;  /* 0x00006b00ff0677ac */ /* 0x000ee20008000a00 */
[----:B------:R-:W4:Y:S01]  /*0050*/  LDCU.64 UR8, c[0x0][0x3a0] ;  /* 0x00007400ff0877ac */ /* 0x000f220008000a00 */
[----:B0-----:R-:W-:-:S04]  /*0060*/  ISETP.NE.U32.AND P0, PT, RZ, UR4, PT ;  /* 0x00000004ff007c0c */ /* 0x001fc8000bf05070 */
[----:B------:R-:W-:Y:S01]  /*0070*/  ISETP.NE.AND.EX P0, PT, RZ, UR5, PT, P0 ;  /* 0x00000005ff007c0c */ /* 0x000fe2000bf05300 */
[----:B------:R-:W0:Y:S01]  /*0080*/  S2UR UR4, SR_CTAID.X ;  /* 0x00000000000479c3 */ /* 0x000e220000002500 */
[----:B------:R-:W3:Y:S11]  /*0090*/  LDCU UR5, c[0x0][0x384] ;  /* 0x00007080ff0577ac */ /* 0x000ef60008000800 */
[----:B------:R-:W1:Y:S08]  /*00a0*/  @P0 LDC.64 R4, c[0x0][0x3d0] ;  /* 0x0000f400ff040b82 */ /* 0x000e700000000a00 */
[----:B------:R-:W4:Y:S01]  /*00b0*/  @P0 LDC.64 R6, c[0x0][0x438] ;  /* 0x00010e00ff060b82 */ /* 0x000f220000000a00 */
[----:B0-----:R-:W-:-:S04]  /*00c0*/  MOV R2, UR4 ;  /* 0x0000000400027c02 */ /* 0x001fc80008000f00 */
[----:B---3--:R-:W-:Y:S01]  /*00d0*/  ISETP.GE.AND P1, PT, R2, UR5, PT ;  /* 0x0000000502007c0c */ /* 0x008fe2000bf26270 */
[----:B-1----:R-:W-:-:S05]  /*00e0*/  @P0 IMAD.WIDE.U32 R4, R3, 0x20, R4 ;  /* 0x0000002003040825 */ /* 0x002fca00078e0004 */
[----:B------:R0:W5:Y:S01]  /*00f0*/  @P0 LDG.E.128 R60, desc[UR6][R4.64] ;  /* 0x00000006043c0981 */ /* 0x000162000c1e1d00 */
[----:B----4-:R-:W-:-:S03]  /*0100*/  @P0 IMAD.WIDE.U32 R6, R3, 0x20, R6 ;  /* 0x0000002003060825 */ /* 0x010fc600078e0006 */
[----:B------:R0:W5:Y:S04]  /*0110*/  @P0 LDG.E.128 R56, desc[UR6][R4.64+0x10] ;  /* 0x0000100604380981 */ /* 0x000168000c1e1d00 */
        /* <DEDUP_REMOVED lines=9> */
[----:B------:R0:W5:Y:S01]  /*01b0*/  @P0 LDG.E.128 R16, desc[UR6][R6.64+0x4010] ;  /* 0x0040100606100981 */ /* 0x000162000c1e1d00 */
[----:B--2---:R-:W-:Y:S05]  /*01c0*/  @P0 BRA `(.L_x_2774) ;  /* 0x0000000000500947 */ /* 0x004fea0003800000 */
[----:B0-----:R-:W0:Y:S02]  /*01d0*/  LDC.64 R4, c[0x0][0x3d0] ;  /* 0x0000f400ff047b82 */ /* 0x001e240000000a00 */
[----:B0-----:R-:W-:-:S05]  /*01e0*/  IMAD.WIDE.U32 R4, R3, 0x20, R4 ;  /* 0x0000002003047825 */ /* 0x001fca00078e0004 */
[----:B-----5:R1:W5:Y:S04]  /*01f0*/  LDG.E.128 R60, desc[UR6][R4.64] ;  /* 0x00000006043c7981 */ /* 0x020368000c1e1d00 */
        /* <DEDUP_REMOVED lines=16> */
[----:B-1----:R-:W-:-:S07]  /*0300*/  CS2R R36, SRZ ;  /* 0x0000000000247805 */ /* 0x002fce000001ff00 */
.L_x_2774:
[----:B------:R-:W-:Y:S05]  /*0310*/  @P1 EXIT ;  /* 0x000000000000194d */ /* 0x000fea0003800000 */
[----:B------:R-:W1:Y:S01]  /*0320*/  LDCU.U8 UR4, c[0x0][0x410] ;  /* 0x00008200ff0477ac */ /* 0x000e620008000000 */
[C---:B------:R-:W-:Y:S02]  /*0330*/  LOP3.LUT P0, RZ, R8.reuse, UR8, RZ, 0xfc, !PT ;  /* 0x0000000808ff7c12 */ /* 0x040fe4000f80fcff */
[----:B------:R-:W-:Y:S01]  /*0340*/  ISETP.NE.U32.AND P1, PT, R8, RZ, PT ;  /* 0x000000ff0800720c */ /* 0x000fe20003f25070 */
[----:B------:R-:W2:Y:S01]  /*0350*/  LDCU UR10, c[0x0][0x388] ;  /* 0x00007100ff0a77ac */ /* 0x000ea20008000800 */
[C---:B------:R-:W-:Y:S02]  /*0360*/  LOP3.LUT P0, RZ, R9.reuse, UR9, RZ, 0xfc, P0 ;  /* 0x0000000909ff7c12 */ /* 0x040fe4000800fcff */
[----:B------:R-:W-:Y:S01]  /*0370*/  ISETP.NE.AND.EX P1, PT, R9, RZ, PT, P1 ;  /* 0x000000ff0900720c */ /* 0x000fe20003f25310 */
[----:B------:R-:W3:Y:S01]  /*0380*/  LDCU UR11, c[0x0][0x400] ;  /* 0x00008000ff0b77ac */ /* 0x000ee20008000800 */
[----:B------:R-:W-:Y:S02]  /*0390*/  LOP3.LUT R86, R3, 0x1f, RZ, 0xc0, !PT ;  /* 0x0000001f03567812 */ /* 0x000fe400078ec0ff */
[----:B------:R-:W-:Y:S01]  /*03a0*/  SHF.R.U32.HI R84, RZ, 0x5, R3 ;  /* 0x00000005ff547819 */ /* 0x000fe20000011603 */
[----:B------:R-:W4:Y:S01]  /*03b0*/  LDCU.64 UR12, c[0x0][0x3a0] ;  /* 0x00007400ff0c77ac */ /* 0x000f220008000a00 */
[----:B------:R-:W0:Y:S01]  /*03c0*/  LDCU.64 UR14, c[0x0][0x398] ;  /* 0x00007300ff0e77ac */ /* 0x000e220008000a00 */
[----:B-1----:R-:W-:Y:S01]  /*03d0*/  ISETP.NE.AND P3, PT, RZ, UR4, PT ;  /* 0x00000004ff007c0c */ /* 0x002fe2000bf65270 */
[----:B------:R-:W-:-:S12]  /*03e0*/  UPLOP3.LUT UP2, UPT, UPT, UPT, UPT, 0x40, 0x4 ;  /* 0x000000000004789c */ /* 0x000fd80003f4e870 */
.L_x_2787:
[----:B----4-:R-:W-:Y:S01]  /*03f0*/  ISETP.NE.U32.AND P2, PT, RZ, UR12, PT ;  /* 0x0000000cff007c0c */ /* 0x010fe2000bf45070 */
[----:B-12---:R-:W-:Y:S01]  /*0400*/  IMAD R0, R2, UR10, RZ ;  /* 0x0000000a02007c24 */ /* 0x006fe2000f8e02ff */
[----:B------:R-:W1:Y:S02]  /*0410*/  LDC.64 R68, c[0x0][0x390] ;  /* 0x0000e400ff447b82 */ /* 0x000e640000000a00 */
[----:B------:R-:W-:Y:S02]  /*0420*/  ISETP.NE.AND.EX P2, PT, RZ, UR13, PT, P2 ;  /* 0x0000000dff007c0c */ /* 0x000fe4000bf45320 */
[----:B------:R-:W-:-:S04]  /*0430*/  SHF.R.S32.HI R65, RZ, 0x1f, R0 ;  /* 0x0000001fff417819 */ /* 0x000fc80000011400 */
[----:B------:R-:W-:Y:S01]  /*0440*/  LEA.HI R0, R65, R0, RZ, 0x3 ;  /* 0x0000000041007211 */ /* 0x000fe200078f18ff */
[----:B------:R-:W2:Y:S03]  /*0450*/  @P1 LDC.64 R72, c[0x0][0x398] ;  /* 0x0000e600ff481b82 */ /* 0x000ea60000000a00 */
[----:B------:R-:W-:-:S05]  /*0460*/  LEA.HI.SX32 R71, R0, R3, 0x1d ;  /* 0x0000000300477211 */ /* 0x000fca00078feaff */
[----:B------:R-:W4:Y:S02]  /*0470*/  @P2 LDC.64 R74, c[0x0][0x3a0] ;  /* 0x0000e800ff4a2b82 */ /* 0x000f240000000a00 */
[----:B----4-:R-:W-:-:S05]  /*0480*/  @P2 IMAD.WIDE.U32 R74, R71, 0x10, R74 ;  /* 0x00000010474a2825 */ /* 0x010fca00078e004a */
[----:B------:R-:W4:Y:S01]  /*0490*/  @P2 LDG.E.128 R12, desc[UR6][R74.64] ;  /* 0x000000064a0c2981 */ /* 0x000f22000c1e1d00 */
[----:B-1----:R-:W-:-:S04]  /*04a0*/  IMAD.WIDE.U32 R80, R71, 0x10, R68 ;  /* 0x0000001047507825 */ /* 0x002fc800078e0044 */
[----:B--2---:R-:W-:Y:S02]  /*04b0*/  @P1 IMAD.WIDE.U32 R72, R71, 0x10, R72 ;  /* 0x0000001047481825 */ /* 0x004fe400078e0048 */
[----:B-----5:R-:W5:Y:S04]  /*04c0*/  LDG.E.128 R80, desc[UR6][R80.64] ;  /* 0x0000000650507981 */ /* 0x020f68000c1e1d00 */
[----:B------:R1:W5:Y:S01]  /*04d0*/  @P1 LDG.E.128 R8, desc[UR6][R72.64] ;  /* 0x0000000648081981 */ /* 0x000362000c1e1d00 */
[----:B----4-:R-:W-:Y:S02]  /*04e0*/  PRMT R66, R15, 0x7632, R66 ;  /* 0x000076320f427816 */ /* 0x010fe40000000042 */
[----:B------:R-:W-:Y:S02]  /*04f0*/  PRMT R64, R14, 0x7632, R64 ;  /* 0x000076320e407816 */ /* 0x000fe40000000040 */
[----:B------:R-:W-:-:S02]  /*0500*/  PRMT R65, R13, 0x7632, R65 ;  /* 0x000076320d417816 */ /* 0x000fc40000000041 */
[----:B------:R-:W-:Y:S01]  /*0510*/  PRMT R0, R12, 0x7632, R0 ;  /* 0x000076320c007816 */ /* 0x000fe20000000000 */
[----:B-1----:R-:W-:Y:S06]  /*0520*/  @!P1 BRA `(.L_x_2775) ;  /* 0x00000004005c9947 */ /* 0x002fec0003800000 */
[----:B0----5:R-:W-:Y:S02]  /*0530*/  PRMT R4, R11, 0x7632, R4 ;  /* 0x000076320b047816 */ /* 0x021fe40000000004 */
[----:B------:R-:W-:Y:S02]  /*0540*/  PRMT R5, R10, 0x7632, R5 ;  /* 0x000076320a057816 */ /* 0x000fe40000000005 */
[----:B------:R-:W-:Y:S02]  /*0550*/  PRMT R6, R9, 0x7632, R6 ;  /* 0x0000763209067816 */ /* 0x000fe40000000006 */
[----:B------:R-:W-:Y:S01]  /*0560*/  PRMT R7, R8, 0x7632, R7 ;  /* 0x0000763208077816 */ /* 0x000fe20000000007 */
[----:B------:R-:W-:Y:S06]  /*0570*/  @!P2 BRA `(.L_x_2776) ;  /* 0x0000000000c4a947 */ /* 0x000fec0003800000 */
[----:B------:R-:W-:Y:S01]  /*0580*/  PRMT R67, R80, 0x7632, R67 ;  /* 0x0000763250437816 */ /* 0x000fe20000000043 */
[----:B------:R-:W-:Y:S01]  /*0590*/  IMAD.U32 R77, R4, 0x10000, RZ ;  /* 0x00010000044d7824 */ /* 0x000fe200078e00ff */
[----:B------:R-:W-:Y:S01]  /*05a0*/  PRMT R76, R83, 0x7632, R76 ;  /* 0x00007632534c7816 */ /* 0x000fe2000000004c */
        /* <DEDUP_REMOVED lines=46> */
.L_x_2776:
        /* <DEDUP_REMOVED lines=8> */
[----:B------:R-:W-:Y:S02]  /*0910*/  PRMT R0, R80, 0x7632, R0 ;  /* 0x0000763250007816 */ /* 0x000fe40000000000 */
[----:B------:R-:W-:Y:S01]  /*0920*/  PRMT R67, R82, 0x7632, R67 ;  /* 0x0000763252437816 */ /* 0x000fe20000000043 */
[----:B------:R-:W-:Y:S01]  /*0930*/  FADD.FTZ R81, R81, R70 ;  /* 0x0000004651517221 */ /* 0x000fe20000010000 */
[----:B------:R-:W-:-:S02]  /*0940*/  PRMT R73, R83, 0x7632, R73 ;  /* 0x0000763253497816 */ /* 0x000fc40000000049 */
[----:B------:R-:W-:Y:S02]  /*0950*/  SHF.L.U32 R70, R4, 0x10, RZ ;  /* 0x0000001004467819 */ /* 0x000fe400000006ff */
[----:B------:R-:W-:Y:S02]  /*0960*/  SHF.L.U32 R77, R80, 0x10, RZ ;  /* 0x00000010504d7819 */ /* 0x000fe400000006ff */
[----:B------:R-:W-:Y:S02]  /*0970*/  SHF.L.U32 R64, R8, 0x10, RZ ;  /* 0x0000001008407819 */ /* 0x000fe400000006ff */
[----:B------:R-:W-:Y:S02]  /*0980*/  SHF.L.U32 R83, R83, 0x10, RZ ;  /* 0x0000001053537819 */ /* 0x000fe400000006ff */
        /* <DEDUP_REMOVED lines=17> */
.L_x_2775:
[----:B------:R-:W-:Y:S05]  /*0aa0*/  @!P2 BRA `(.L_x_2778) ;  /* 0x000000000084a947 */ /* 0x000fea0003800000 */
[----:B0----5:R-:W-:Y:S01]  /*0ab0*/  PRMT R4, R80, 0x7632, R4 ;  /* 0x0000763250047816 */ /* 0x021fe20000000004 */
[----:B------:R-:W-:Y:S01]  /*0ac0*/  IMAD.U32 R70, R13, 0x10000, RZ ;  /* 0x000100000d467824 */ /* 0x000fe200078e00ff */
[----:B------:R-:W-:Y:S01]  /*0ad0*/  PRMT R7, R81, 0x7632, R7 ;  /* 0x0000763251077816 */ /* 0x000fe20000000007 */
[----:B------:R-:W-:Y:S01]  /*0ae0*/  IMAD.U32 R66, R66, 0x10000, RZ ;  /* 0x0001000042427824 */ /* 0x000fe200078e00ff */
[C---:B------:R-:W-:Y:S02]  /*0af0*/  PRMT R67, R82.reuse, 0x7632, R67 ;  /* 0x0000763252437816 */ /* 0x040fe40000000043 */
[----:B------:R-:W-:Y:S02]  /*0b00*/  PRMT R73, R83, 0x7632, R73 ;  /* 0x0000763253497816 */ /* 0x000fe40000000049 */
[----:B------:R-:W-:Y:S02]  /*0b10*/  SHF.L.U32 R79, R81, 0x10, RZ ;  /* 0x00000010514f7819 */ /* 0x000fe400000006ff */
        /* <DEDUP_REMOVED lines=26> */
.L_x_2778:
[----:B-----5:R-:W-:Y:S01]  /*0cc0*/  PRMT R72, R82, 0x7632, R72 ;  /* 0x0000763252487816 */ /* 0x020fe20000000048 */
[C---:B------:R-:W-:Y:S01]  /*0cd0*/  IMAD.U32 R77, R80.reuse, 0x10000, RZ ;  /* 0x00010000504d7824 */ /* 0x040fe200078e00ff */
        /* <DEDUP_REMOVED lines=10> */
.L_x_2777:
[----:B------:R-:W1:Y:S01]  /*0d80*/  @P0 LDC.64 R88, c[0x0][0x3a8] ;  /* 0x0000ea00ff580b82 */ /* 0x000e620000000a00 */
[----:B------:R-:W-:-:S07]  /*0d90*/  IADD3 R73, PT, PT, R71, 0x100, RZ ;  /* 0x0000010047497810 */ /* 0x000fce0007ffe0ff */
[----:B------:R-:W2:Y:S08]  /*0da0*/  @P1 LDC.64 R90, c[0x0][0x398] ;  /* 0x0000e600ff5a1b82 */ /* 0x000eb00000000a00 */
[----:B------:R-:W4:Y:S01]  /*0db0*/  @P2 LDC.64 R92, c[0x0][0x3a0] ;  /* 0x0000e800ff5c2b82 */ /* 0x000f220000000a00 */
[----:B------:R-:W-:-:S04]  /*0dc0*/  IMAD.WIDE.U32 R64, R73, 0x10, R68 ;  /* 0x0000001049407825 */ /* 0x000fc800078e0044 */
[----:B-1----:R-:W-:-:S05]  /*0dd0*/  @P0 IMAD.WIDE.U32 R88, R71, 0x10, R88 ;  /* 0x0000001047580825 */ /* 0x002fca00078e0058 */
[----:B------:R1:W-:Y:S01]  /*0de0*/  @P0 STG.E.128 desc[UR6][R88.64], R4 ;  /* 0x0000000458000986 */ /* 0x0003e2000c101d06 */
[----:B--2---:R-:W-:-:S03]  /*0df0*/  @P1 IMAD.WIDE.U32 R90, R73, 0x10, R90 ;  /* 0x00000010495a1825 */ /* 0x004fc600078e005a */
[----:B------:R-:W5:Y:S04]  /*0e00*/  LDG.E.128 R64, desc[UR6][R64.64] ;  /* 0x0000000640407981 */ /* 0x000f68000c1e1d00 */
[----:B------:R-:W2:Y:S01]  /*0e10*/  @P1 LDG.E.128 R8, desc[UR6][R90.64] ;  /* 0x000000065a081981 */ /* 0x000ea2000c1e1d00 */
[----:B----4-:R-:W-:-:S05]  /*0e20*/  @P2 IMAD.WIDE.U32 R92, R73, 0x10, R92 ;  /* 0x00000010495c2825 */ /* 0x010fca00078e005c */
[----:B------:R-:W4:Y:S01]  /*0e30*/  @P2 LDG.E.128 R12, desc[UR6][R92.64] ;  /* 0x000000065c0c2981 */ /* 0x000f22000c1e1d00 */
[----:B0-----:R-:W-:-:S04]  /*0e40*/  UISETP.NE.U32.AND UP0, UPT, UR14, URZ, UPT ;  /* 0x000000ff0e00728c */ /* 0x001fc8000bf05070 */
[----:B------:R-:W-:Y:S01]  /*0e50*/  UISETP.NE.AND.EX UP0, UPT, UR15, URZ, UPT, UP0 ;  /* 0x000000ff0f00728c */ /* 0x000fe2000bf05300 */
[----:B--2---:R-:W-:Y:S02]  /*0e60*/  PRMT R82, R8, 0x7632, R82 ;  /* 0x0000763208527816 */ /* 0x004fe40000000052 */
[----:B------:R-:W-:Y:S02]  /*0e70*/  PRMT R94, R11, 0x7632, R94 ;  /* 0x000076320b5e7816 */ /* 0x000fe4000000005e */
[----:B------:R-:W-:Y:S02]  /*0e80*/  PRMT R95, R10, 0x7632, R95 ;  /* 0x000076320a5f7816 */ /* 0x000fe4000000005f */
[----:B------:R-:W-:Y:S02]  /*0e90*/  PRMT R96, R9, 0x7632, R96 ;  /* 0x0000763209607816 */ /* 0x000fe40000000060 */
[----:B----4-:R-:W-:Y:S02]  /*0ea0*/  PRMT R0, R15, 0x7632, R0 ;  /* 0x000076320f007816 */ /* 0x010fe40000000000 */
[----:B------:R-:W-:-:S02]  /*0eb0*/  PRMT R75, R14, 0x7632, R75 ;  /* 0x000076320e4b7816 */ /* 0x000fc4000000004b */
[----:B------:R-:W-:Y:S02]  /*0ec0*/  PRMT R78, R13, 0x7632, R78 ;  /* 0x000076320d4e7816 */ /* 0x000fe4000000004e */
[----:B------:R-:W-:Y:S01]  /*0ed0*/  PRMT R80, R12, 0x7632, R80 ;  /* 0x000076320c507816 */ /* 0x000fe20000000050 */
[----:B-1----:R-:W-:Y:S06]  /*0ee0*/  BRA.U UP0, `(.L_x_2779) ;  /* 0x0000000100c47547 */ /* 0x002fec000b800000 */
[----:B------:R-:W-:-:S04]  /*0ef0*/  UISETP.NE.U32.AND UP1, UPT, UR12, URZ, UPT ;  /* 0x000000ff0c00728c */ /* 0x000fc8000bf25070 */
[----:B------:R-:W-:-:S09]  /*0f00*/  UISETP.NE.AND.EX UP1, UPT, UR13, URZ, UPT, UP1 ;  /* 0x000000ff0d00728c */ /* 0x000fd2000bf25310 */
[----:B------:R-:W-:Y:S05]  /*0f10*/  BRA.U UP1, `(.L_x_2780) ;  /* 0x0000000101347547 */ /* 0x000fea000b800000 */
[----:B-----5:R-:W-:Y:S01]  /*0f20*/  PRMT R88, R64, 0x7632, R88 ;  /* 0x0000763240587816 */ /* 0x020fe20000000058 */
[----:B------:R-:W-:Y:S01]  /*0f30*/  IMAD.U32 R78, R67, 0x10000, RZ ;  /* 0x00010000434e7824 */ /* 0x000fe200078e00ff */
[----:B------:R-:W-:Y:S02]  /*0f40*/  PRMT R82, R65, 0x7632, R82 ;  /* 0x0000763241527816 */ /* 0x000fe40000000052 */
[----:B------:R-:W-:Y:S02]  /*0f50*/  PRMT R80, R66, 0x7632, R80 ;  /* 0x0000763242507816 */ /* 0x000fe40000000050 */
[----:B------:R-:W-:Y:S02]  /*0f60*/  PRMT R89, R67, 0x7632, R89 ;  /* 0x0000763243597816 */ /* 0x000fe40000000059 */
[----:B------:R-:W-:Y:S02]  /*0f70*/  SHF.L.U32 R91, R64, 0x10, RZ ;  /* 0x00000010405b7819 */ /* 0x000fe400000006ff */
[----:B------:R-:W-:-:S02]  /*0f80*/  SHF.L.U32 R87, R65, 0x10, RZ ;  /* 0x0000001041577819 */ /* 0x000fc400000006ff */
[----:B------:R-:W-:Y:S02]  /*0f90*/  SHF.L.U32 R85, R66, 0x10, RZ ;  /* 0x0000001042557819 */ /* 0x000fe400000006ff */
[----:B------:R-:W-:Y:S02]  /*0fa0*/  SHF.L.U32 R88, R88, 0x10, RZ ;  /* 0x0000001058587819 */ /* 0x000fe400000006ff */
[----:B------:R-:W-:Y:S02]  /*0fb0*/  SHF.L.U32 R82, R82, 0x10, RZ ;  /* 0x0000001052527819 */ /* 0x000fe400000006ff */
[----:B------:R-:W-:Y:S02]  /*0fc0*/  SHF.L.U32 R80, R80, 0x10, RZ ;  /* 0x0000001050507819 */ /* 0x000fe400000006ff */
[----:B------:R-:W-:Y:S01]  /*0fd0*/  SHF.L.U32 R89, R89, 0x10, RZ ;  /* 0x0000001059597819 */ /* 0x000fe200000006ff */
[----:B------:R-:W-:Y:S06]  /*0fe0*/  BRA `(.L_x_2781) ;  /* 0x0000000400e07947 */ /* 0x000fec0003800000 */
.L_x_2780:
[----:B-----5:R-:W-:Y:S01]  /*0ff0*/  PRMT R7, R66, 0x7632, R7 ;  /* 0x0000763242077816 */ /* 0x020fe20000000007 */
[----:B------:R-:W-:Y:S01]  /*1000*/  IMAD.U32 R88, R80, 0x10000, RZ ;  /* 0x0001000050587824 */ /* 0x000fe200078e00ff */
[C---:B------:R-:W-:Y:S01]  /*1010*/  PRMT R5, R65.reuse, 0x7632, R5 ;  /* 0x0000763241057816 */ /* 0x040fe20000000005 */
[----:B------:R-:W-:Y:S01]  /*1020*/  IMAD.U32 R65, R65, 0x10000, RZ ;  /* 0x0001000041417824 */ /* 0x000fe200078e00ff */
[----:B------:R-:W-:Y:S01]  /*1030*/  PRMT R4, R64, 0x7632, R4 ;  /* 0x0000763240047816 */ /* 0x000fe20000000004 */
[----:B------:R-:W-:Y:S01]  /*1040*/  IMAD.U32 R80, R7, 0x10000, RZ ;  /* 0x0001000007507824 */ /* 0x000fe200078e00ff */
[----:B------:R-:W-:Y:S02]  /*1050*/  PRMT R89, R67, 0x7632, R89 ;  /* 0x0000763243597816 */ /* 0x000fe40000000059 */
[----:B------:R-:W-:Y:S02]  /*1060*/  SHF.L.U32 R82, R78, 0x10, RZ ;  /* 0x000000104e527819 */ /* 0x000fe400000006ff */
[----:B------:R-:W-:-:S02]  /*1070*/  SHF.L.U32 R7, R5, 0x10, RZ ;  /* 0x0000001005077819 */ /* 0x000fc400000006ff */
        /* <DEDUP_REMOVED lines=24> */
.L_x_2779:
[----:B------:R-:W-:-:S04]  /*1200*/  UISETP.NE.U32.AND UP1, UPT, UR12, URZ, UPT ;  /* 0x000000ff0c00728c */ /* 0x000fc8000bf25070 */
[----:B------:R-:W-:-:S09]  /*1210*/  UISETP.NE.AND.EX UP1, UPT, UR13, URZ, UPT, UP1 ;  /* 0x000000ff0d00728c */ /* 0x000fd2000bf25310 */
[----:B------:R-:W-:Y:S05]  /*1220*/  BRA.U UP1, `(.L_x_2782) ;  /* 0x0000000101847547 */ /* 0x000fea000b800000 */
[----:B-----5:R-:W-:Y:S01]  /*1230*/  PRMT R7, R67, 0x7632, R7 ;  /* 0x0000763243077816 */ /* 0x020fe20000000007 */
[----:B------:R-:W-:Y:S01]  /*1240*/  IMAD.U32 R91, R8, 0x10000, RZ ;  /* 0x00010000085b7824 */ /* 0x000fe200078e00ff */
[----:B------:R-:W-:Y:S01]  /*1250*/  PRMT R0, R64, 0x7632, R0 ;  /* 0x0000763240007816 */ /* 0x000fe20000000000 */
[----:B------:R-:W-:Y:S01]  /*1260*/  IMAD.U32 R95, R95, 0x10000, RZ ;  /* 0x000100005f5f7824 */ /* 0x000fe200078e00ff */
[----:B------:R-:W-:Y:S02]  /*1270*/  PRMT R4, R65, 0x7632, R4 ;  /* 0x0000763241047816 */ /* 0x000fe40000000004 */
        /* <DEDUP_REMOVED lines=16> */
[----:B------:R-:W-:Y:S01]  /*1380*/  IMAD.U32 R5, R0, 0x10000, RZ ;  /* 0x0001000000057824 */ /* 0x000fe200078e00ff */
        /* <DEDUP_REMOVED lines=11> */
.L_x_2782:
[----:B-----5:R-:W-:Y:S01]  /*1440*/  PRMT R5, R64, 0x7632, R5 ;  /* 0x0000763240057816 */ /* 0x020fe20000000005 */
[----:B------:R-:W-:Y:S01]  /*1450*/  IMAD.U32 R88, R67, 0x10000, RZ ;  /* 0x0001000043587824 */ /* 0x000fe200078e00ff */
[----:B------:R-:W-:Y:S02]  /*1460*/  PRMT R6, R65, 0x7632, R6 ;  /* 0x0000763241067816 */ /* 0x000fe40000000006 */
[----:B------:R-:W-:Y:S02]  /*1470*/  SHF.L.U32 R93, R11, 0x10, RZ ;  /* 0x000000100b5d7819 */ /* 0x000fe400000006ff */
[----:B------:R-:W-:Y:S02]  /*1480*/  SHF.L.U32 R65, R65, 0x10, RZ ;  /* 0x0000001041417819 */ /* 0x000fe400000006ff */
[----:B------:R-:W-:Y:S01]  /*1490*/  SHF.L.U32 R4, R9, 0x10, RZ ;  /* 0x0000001009047819 */ /* 0x000fe200000006ff */
[----:B------:R-:W-:Y:S01]  /*14a0*/  FADD.FTZ R93, R93, R88 ;  /* 0x000000585d5d7221 */ /* 0x000fe20000010000 */
[----:B------:R-:W-:-:S02]  /*14b0*/  SHF.L.U32 R82, R82, 0x10, RZ ;  /* 0x0000001052527819 */ /* 0x000fc400000006ff */
[----:B------:R-:W-:Y:S01]  /*14c0*/  SHF.L.U32 R5, R5, 0x10, RZ ;  /* 0x0000001005057819 */ /* 0x000fe200000006ff */
[----:B------:R-:W-:Y:S01]  /*14d0*/  FADD.FTZ R65, R4, R65 ;  /* 0x0000004104417221 */ /* 0x000fe20000010000 */
[----:B------:R-:W-:Y:S02]  /*14e0*/  PRMT R91, R67, 0x7632, R91 ;  /* 0x00007632435b7816 */ /* 0x000fe4000000005b */
[----:B------:R-:W-:Y:S01]  /*14f0*/  SHF.L.U32 R64, R64, 0x10, RZ ;  /* 0x0000001040407819 */ /* 0x000fe200000006ff */
[----:B------:R-:W-:Y:S01]  /*1500*/  FADD.FTZ R88, R5, R82 ;  /* 0x0000005205587221 */ /* 0x000fe20000010000 */
[----:B------:R-:W-:Y:S02]  /*1510*/  PRMT R85, R66, 0x7632, R85 ;  /* 0x0000763242557816 */ /* 0x000fe40000000055 */
[----:B------:R-:W-:Y:S02]  /*1520*/  SHF.L.U32 R7, R8, 0x10, RZ ;  /* 0x0000001008077819 */ /* 0x000fe400000006ff */
[----:B------:R-:W-:-:S02]  /*1530*/  SHF.L.U32 R67, R6, 0x10, RZ ;  /* 0x0000001006437819 */ /* 0x000fc400000006ff */
[----:B------:R-:W-:Y:S01]  /*1540*/  SHF.L.U32 R66, R66, 0x10, RZ ;  /* 0x0000001042427819 */ /* 0x000fe200000006ff */
[----:B------:R-:W-:Y:S01]  /*1550*/  FADD.FTZ R7, R7, R64 ;  /* 0x0000004007077221 */ /* 0x000fe20000010000 */
[C---:B------:R-:W-:Y:S02]  /*1560*/  SHF.L.U32 R87, R10.reuse, 0x10, RZ ;  /* 0x000000100a577819 */ /* 0x040fe400000006ff */
[----:B------:R-:W-:Y:S02]  /*1570*/  PRMT R6, R11, 0x7632, R6 ;  /* 0x000076320b067816 */ /* 0x000fe40000000006 */
        /* <DEDUP_REMOVED lines=31> */
.L_x_2781:
[----:B------:R-:W0:Y:S01]  /*1770*/  @P0 LDC.64 R92, c[0x0][0x3a8] ;  /* 0x0000ea00ff5c0b82 */ /* 0x000e220000000a00 */
[----:B------:R-:W-:-:S07]  /*1780*/  IADD3 R75, PT, PT, R71, 0x200, RZ ;  /* 0x00000200474b7810 */ /* 0x000fce0007ffe0ff */
[----:B------:R-:W1:Y:S08]  /*1790*/  @P2 LDC.64 R96, c[0x0][0x3a0] ;  /* 0x0000e800ff602b82 */ /* 0x000e700000000a00 */
[----:B------:R-:W2:Y:S01]  /*17a0*/  @P1 LDC.64 R94, c[0x0][0x398] ;  /* 0x0000e600ff5e1b82 */ /* 0x000ea20000000a00 */
[----:B------:R-:W-:-:S04]  /*17b0*/  IMAD.WIDE.U32 R64, R75, 0x10, R68 ;  /* 0x000000104b407825 */ /* 0x000fc800078e0044 */
[----:B0-----:R-:W-:-:S05]  /*17c0*/  @P0 IMAD.WIDE.U32 R92, R73, 0x10, R92 ;  /* 0x00000010495c0825 */ /* 0x001fca00078e005c */
[----:B------:R0:W-:Y:S01]  /*17d0*/  @P0 STG.E.128 desc[UR6][R92.64], R4 ;  /* 0x000000045c000986 */ /* 0x0001e2000c101d06 */
[----:B-1----:R-:W-:-:S03]  /*17e0*/  @P2 IMAD.WIDE.U32 R96, R75, 0x10, R96 ;  /* 0x000000104b602825 */ /* 0x002fc600078e0060 */
[----:B------:R-:W5:Y:S04]  /*17f0*/  LDG.E.128 R64, desc[UR6][R64.64] ;  /* 0x0000000640407981 */ /* 0x000f68000c1e1d00 */
[----:B------:R-:W4:Y:S01]  /*1800*/  @P2 LDG.E.128 R12, desc[UR6][R96.64] ;  /* 0x00000006600c2981 */ /* 0x000f22000c1e1d00 */
[----:B--2---:R-:W-:-:S05]  /*1810*/  @P1 IMAD.WIDE.U32 R94, R75, 0x10, R94 ;  /* 0x000000104b5e1825 */ /* 0x004fca00078e005e */
[----:B------:R0:W5:Y:S01]  /*1820*/  @P1 LDG.E.128 R8, desc[UR6][R94.64] ;  /* 0x000000065e081981 */ /* 0x000162000c1e1d00 */
[----:B----4-:R-:W-:Y:S02]  /*1830*/  PRMT R0, R15, 0x7632, R0 ;  /* 0x000076320f007816 */ /* 0x010fe40000000000 */
[----:B------:R-:W-:Y:S02]  /*1840*/  PRMT R68, R14, 0x7632, R68 ;  /* 0x000076320e447816 */ /* 0x000fe40000000044 */
[----:B------:R-:W-:Y:S02]  /*1850*/  PRMT R69, R13, 0x7632, R69 ;  /* 0x000076320d457816 */ /* 0x000fe40000000045 */
[----:B------:R-:W-:Y:S01]  /*1860*/  PRMT R90, R12, 0x7632, R90 ;  /* 0x000076320c5a7816 */ /* 0x000fe2000000005a */
[----:B0-----:R-:W-:Y:S06]  /*1870*/  BRA.U UP0, `(.L_x_2783) ;  /* 0x0000000100bc7547 */ /* 0x001fec000b800000 */
[----:B------:R-:W-:Y:S05]  /*1880*/  BRA.U UP1, `(.L_x_2784) ;  /* 0x0000000101347547 */ /* 0x000fea000b800000 */
[----:B-----5:R-:W-:Y:S02]  /*1890*/  PRMT R96, R64, 0x7632, R96 ;  /* 0x0000763240607816 */ /* 0x020fe40000000060 */
        /* <DEDUP_REMOVED lines=12> */
.L_x_2784:
[----:B-----5:R-:W-:Y:S01]  /*1960*/  PRMT R5, R65, 0x7632, R5 ;  /* 0x0000763241057816 */ /* 0x020fe20000000005 */
[----:B------:R-:W-:Y:S01]  /*1970*/  IMAD.U32 R69, R69, 0x10000, RZ ;  /* 0x0001000045457824 */ /* 0x000fe200078e00ff */
[----:B------:R-:W-:Y:S02]  /*1980*/  SHF.L.U32 R65, R65, 0x10, RZ ;  /* 0x0000001041417819 */ /* 0x000fe400000006ff */
[----:B------:R-:W-:Y:S01]  /*1990*/  SHF.L.U32 R6, R13, 0x10, RZ ;  /* 0x000000100d067819 */ /* 0x000fe200000006ff */
[----:B------:R-:W-:Y:S01]  /*19a0*/  IMAD.U32 R94, R5, 0x10000, RZ ;  /* 0x00010000055e7824 */ /* 0x000fe200078e00ff */
[----:B------:R-:W-:Y:S02]  /*19b0*/  PRMT R4, R64, 0x7632, R4 ;  /* 0x0000763240047816 */ /* 0x000fe40000000004 */
[----:B------:R-:W-:Y:S01]  /*19c0*/  PRMT R7, R66, 0x7632, R7 ;  /* 0x0000763242077816 */ /* 0x000fe20000000007 */
[----:B------:R-:W-:Y:S01]  /*19d0*/  FADD.FTZ R95, R6, R65 ;  /* 0x00000041065f7221 */ /* 0x000fe20000010000 */
        /* <DEDUP_REMOVED lines=12> */
[----:B------:R-:W-:-:S02]  /*1aa0*/  SHF.L.U32 R6, R15, 0x10, RZ ;  /* 0x000000100f067819 */ /* 0x000fc400000006ff */
        /* <DEDUP_REMOVED lines=12> */
.L_x_2783:
[----:B------:R-:W-:Y:S05]  /*1b70*/  BRA.U UP1, `(.L_x_2786) ;  /* 0x0000000101947547 */ /* 0x000fea000b800000 */
[----:B-----5:R-:W-:Y:S01]  /*1b80*/  PRMT R68, R65, 0x7632, R68 ;  /* 0x0000763241447816 */ /* 0x020fe20000000044 */
[----:B------:R-:W-:Y:S01]  /*1b90*/  IMAD.U32 R0, R9, 0x10000, RZ ;  /* 0x0001000009007824 */ /* 0x000fe200078e00ff */
[----:B------:R-:W-:Y:S02]  /*1ba0*/  SHF.L.U32 R65, R65, 0x10, RZ ;  /* 0x0000001041417819 */ /* 0x000fe400000006ff */
[C---:B------:R-:W-:Y:S02]  /*1bb0*/  PRMT R7, R64.reuse, 0x7632, R7 ;  /* 0x0000763240077816 */ /* 0x040fe40000000007 */
[----:B------:R-:W-:Y:S01]  /*1bc0*/  SHF.L.U32 R64, R64, 0x10, RZ ;  /* 0x0000001040407819 */ /* 0x000fe200000006ff */
[----:B------:R-:W-:Y:S01]  /*1bd0*/  FADD.FTZ R95, R0, R65 ;  /* 0x00000041005f7221 */ /* 0x000fe20000010000 */
[----:B------:R-:W-:Y:S02]  /*1be0*/  PRMT R69, R66, 0x7632, R69 ;  /* 0x0000763242457816 */ /* 0x000fe40000000045 */
[----:B------:R-:W-:-:S02]  /*1bf0*/  SHF.L.U32 R97, R8, 0x10, RZ ;  /* 0x0000001008617819 */ /* 0x000fc400000006ff */
[----:B------:R-:W-:Y:S01]  /*1c00*/  PRMT R90, R67, 0x7632, R90 ;  /* 0x00007632435a7816 */ /* 0x000fe2000000005a */
[----:B------:R-:W-:Y:S01]  /*1c10*/  IMAD.U32 R92, R69, 0x10000, RZ ;  /* 0x00010000455c7824 */ /* 0x000fe200078e00ff */
[----:B------:R-:W-:Y:S01]  /*1c20*/  PRMT R0, R8, 0x7632, R0 ;  /* 0x0000763208007816 */ /* 0x000fe20000000000 */
[----:B------:R-:W-:Y:S01]  /*1c30*/  FADD.FTZ R97, R97, R64 ;  /* 0x0000004061617221 */ /* 0x000fe20000010000 */
[----:B------:R-:W-:Y:S02]  /*1c40*/  PRMT R4, R9, 0x7632, R4 ;  /* 0x0000763209047816 */ /* 0x000fe40000000004 */
[----:B------:R-:W-:Y:S02]  /*1c50*/  PRMT R5, R10, 0x7632, R5 ;  /* 0x000076320a057816 */ /* 0x000fe40000000005 */
[----:B------:R-:W-:Y:S02]  /*1c60*/  PRMT R6, R11, 0x7632, R6 ;  /* 0x000076320b067816 */ /* 0x000fe40000000006 */
[----:B------:R-:W-:-:S02]  /*1c70*/  SHF.L.U32 R66, R66, 0x10, RZ ;  /* 0x0000001042427819 */ /* 0x000fc400000006ff */
        /* <DEDUP_REMOVED lines=21> */
.L_x_2786:
[C---:B-----5:R-:W-:Y:S02]  /*1dd0*/  PRMT R92, R65.reuse, 0x7632, R92 ;  /* 0x00007632415c7816 */ /* 0x060fe4000000005c */
[----:B------:R-:W-:Y:S02]  /*1de0*/  SHF.L.U32 R65, R65, 0x10, RZ ;  /* 0x0000001041417819 */ /* 0x000fe400000006ff */
[----:B------:R-:W-:Y:S02]  /*1df0*/  SHF.L.U32 R4, R9, 0x10, RZ ;  /* 0x0000001009047819 */ /* 0x000fe400000006ff */
[C---:B------:R-:W-:Y:S01]  /*1e00*/  PRMT R6, R64.reuse, 0x7632, R6 ;  /* 0x0000763240067816 */ /* 0x040fe20000000006 */
[----:B------:R-:W-:Y:S01]  /*1e10*/  IMAD.U32 R64, R64, 0x10000, RZ ;  /* 0x0001000040407824 */ /* 0x000fe200078e00ff */
[----:B------:R-:W-:Y:S01]  /*1e20*/  SHF.L.U32 R5, R8, 0x10, RZ ;  /* 0x0000001008057819 */ /* 0x000fe200000006ff */
[----:B------:R-:W-:Y:S01]  /*1e30*/  FADD.FTZ R65, R4, R65 ;  /* 0x0000004104417221 */ /* 0x000fe20000010000 */
[----:B------:R-:W-:-:S02]  /*1e40*/  PRMT R4, R8, 0x7632, R4 ;  /* 0x0000763208047816 */ /* 0x000fc40000000004 */
[----:B------:R-:W-:Y:S01]  /*1e50*/  SHF.L.U32 R7, R6, 0x10, RZ ;  /* 0x0000001006077819 */ /* 0x000fe200000006ff */
[----:B------:R-:W-:Y:S01]  /*1e60*/  FADD.FTZ R64, R5, R64 ;  /* 0x0000004005407221 */ /* 0x000fe20000010000 */
[----:B------:R-:W-:Y:S02]  /*1e70*/  SHF.L.U32 R4, R4, 0x10, RZ ;  /* 0x0000001004047819 */ /* 0x000fe400000006ff */
[----:B------:R-:W-:Y:S02]  /*1e80*/  PRMT R5, R9, 0x7632, R5 ;  /* 0x0000763209057816 */ /* 0x000fe40000000005 */
[C---:B------:R-:W-:Y:S01]  /*1e90*/  PRMT R93, R66.reuse, 0x7632, R93 ;  /* 0x00007632425d7816 */ /* 0x040fe2000000005d */
[----:B------:R-:W-:Y:S01]  /*1ea0*/  FADD.FTZ R4, R7, R4 ;  /* 0x0000000407047221 */ /* 0x000fe20000010000 */
[----:B------:R-:W-:Y:S02]  /*1eb0*/  SHF.L.U32 R66, R66, 0x10, RZ ;  /* 0x0000001042427819 */ /* 0x000fe400000006ff */
[----:B------:R-:W-:Y:S01]  /*1ec0*/  PRMT R94, R67, 0x7632, R94 ;  /* 0x00007632435e7816 */ /* 0x000fe2000000005e */
[----:B------:R-:W-:Y:S01]  /*1ed0*/  IMAD.U32 R93, R93, 0x10000, RZ ;  /* 0x000100005d5d7824 */ /* 0x000fe200078e00ff */
[----:B------:R-:W-:Y:S01]  /*1ee0*/  SHF.L.U32 R95, R67, 0x10, RZ ;  /* 0x00000010435f7819 */ /* 0x000fe200000006ff */
[----:B------:R-:W-:Y:S01]  /*1ef0*/  IMAD.U32 R67, R10, 0x10000, RZ ;  /* 0x000100000a437824 */ /* 0x000fe200078e00ff */
[----:B------:R-:W-:-:S02]  /*1f00*/  SHF.L.U32 R92, R92, 0x10, RZ ;  /* 0x000000105c5c7819 */ /* 0x000fc400000006ff */
[----:B------:R-:W-:Y:S01]  /*1f10*/  SHF.L.U32 R5, R5, 0x10, RZ ;  /* 0x0000001005057819 */ /* 0x000fe200000006ff */
[----:B------:R-:W-:Y:S01]  /*1f20*/  FADD.FTZ R67, R67, R66 ;  /* 0x0000004243437221 */ /* 0x000fe20000010000 */
[----:B------:R-:W-:Y:S02]  /*1f30*/  PRMT R6, R10, 0x7632, R6 ;  /* 0x000076320a067816 */ /* 0x000fe40000000006 */
[C---:B------:R-:W-:Y:S01]  /*1f40*/  PRMT R7, R11.reuse, 0x7632, R7 ;  /* 0x000076320b077816 */ /* 0x040fe20000000007 */
        /* <DEDUP_REMOVED lines=21> */
[----:B------:R-:W-:Y:S01]  /*20a0*/  FADD.FTZ R92, R67, R6 ;  /* 0x00000006435c7221 */ /* 0x000fe20000010000 */
[----:B------:R-:W-:Y:S02]  /*20b0*/  FADD.FTZ R94, R94, R5 ;  /* 0x000000055e5e7221 */ /* 0x000fe40000010000 */
[----:B------:R-:W-:Y:S01]  /*20c0*/  FADD.FTZ R96, R65, R4 ;  /* 0x0000000441607221 */ /* 0x000fe20000010000 */
[----:B------:R-:W-:Y:S02]  /*20d0*/  F2FP.BF16.F32.PACK_AB R7, R90, R99 ;  /* 0x000000635a07723e */ /* 0x000fe400000010ff */
[----:B------:R-:W-:Y:S02]  /*20e0*/  F2FP.BF16.F32.PACK_AB R6, R92, R93 ;  /* 0x0000005d5c06723e */ /* 0x000fe400000010ff */
[----:B------:R-:W-:-:S02]  /*20f0*/  F2FP.BF16.F32.PACK_AB R5, R94, R95 ;  /* 0x0000005f5e05723e */ /* 0x000fc400000010ff */
[----:B------:R-:W-:-:S07]  /*2100*/  F2FP.BF16.F32.PACK_AB R4, R96, R97 ;  /* 0x000000616004723e */ /* 0x000fce00000010ff */
.L_x_2785:
        /* <DEDUP_REMOVED lines=15> */
[----:B------:R-:W-:-:S03]  /*2200*/  FADD.FTZ R65, R0, R91 ;  /* 0x0000005b00417221 */ /* 0x000fc60000010000 */
[----:B------:R-:W-:Y:S01]  /*2210*/  @!P4 LEA R100, R86, UR4, 0x3 ;  /* 0x000000045664cc11 */ /* 0x000fe2000f8e18ff */
        /* <DEDUP_REMOVED lines=88> */
[----:B------:R-:W-:Y:S01]  /*27a0*/  IMAD.MOV.U32 R98, RZ, RZ, RZ ;  /* 0x000000ffff627224 */ /* 0x000fe200078e00ff */
[----:B------:R-:W-:Y:S01]  /*27b0*/  @P0 STG.E.128 desc[UR6][R68.64], R4 ;  /* 0x0000000444000986 */ /* 0x000fe2000c101d06 */
[----:B------:R-:W-:-:S03]  /*27c0*/  @!P4 MOV R98, 0x300 ;  /* 0x000003000062c802 */ /* 0x000fc60000000f00 */
[----:B------:R0:W-:Y:S01]  /*27d0*/  @!P2 STS.64 [R0], R64 ;  /* 0x000000400000a388 */ /* 0x0001e20000000a00 */
[----:B------:R-:W-:Y:S01]  /*27e0*/  BAR.SYNC.DEFER_BLOCKING 0x0 ;  /* 0x0000000000007b1d */ /* 0x000fe20000010000 */
[----:B------:R-:W-:-:S05]  /*27f0*/  ISETP.NE.AND P2, PT, R3, RZ, PT ;  /* 0x000000ff0300720c */ /* 0x000fca0003f45270 */
        /* <DEDUP_REMOVED lines=16> */
[----:B--2---:R-:W-:Y:S02]  /*2900*/  FADD.FTZ R0, R0, R67 ;  /* 0x0000004300007221 */ /* 0x004fe40000010000 */
[----:B-1----:R-:W-:Y:S01]  /*2910*/  FMUL.FTZ R65, R105, R100 ;  /* 0x0000006469417220 */ /* 0x002fe20000410000 */
[----:B------:R-:W-:Y:S01]  /*2920*/  FMUL.FTZ R103, R103, R64 ;  /* 0x0000004067677220 */ /* 0x000fe20000410000 */
[----:B------:R-:W-:-:S03]  /*2930*/  I2FP.F32.S32 R64, R102 ;  /* 0x0000006600407245 */ /* 0x000fc60000201400 */
[----:B------:R-:W0:Y:S01]  /*2940*/  SHFL.DOWN PT, R66, R65, 0x2, 0x1f ;  /* 0x08401f0041427f89 */ /* 0x000e2200000e0000 */
[----:B------:R-:W-:Y:S02]  /*2950*/  FMUL.FTZ R103, R103, R68 ;  /* 0x0000004467677220 */ /* 0x000fe40000410000 */
[----:B------:R-:W1:Y:S02]  /*2960*/  MUFU.RCP R68, R64 ;  /* 0x0000004000447308 */ /* 0x000e640000001000 */
[----:B------:R-:W-:Y:S02]  /*2970*/  FFMA.FTZ R0, R105, R103, R0 ;  /* 0x0000006769007223 */ /* 0x000fe40000010000 */
[----:B------:R-:W2:Y:S04]  /*2980*/  SHFL.DOWN PT, R103, R102, 0x1, 0x1f ;  /* 0x08201f0066677f89 */ /* 0x000ea800000e0000 */
[----:B------:R-:W4:Y:S01]  /*2990*/  SHFL.DOWN PT, R67, R0, 0x2, 0x1f ;  /* 0x08401f0000437f89 */ /* 0x000f2200000e0000 */
[----:B0-----:R-:W-:Y:S01]  /*29a0*/  FMUL.FTZ R101, R66, R69 ;  /* 0x0000004542657220 */ /* 0x001fe20000410000 */
[----:B------:R-:W-:-:S03]  /*29b0*/  FADD.FTZ R66, R65, -R66 ;  /* 0x8000004241427221 */ /* 0x000fc60000010000 */
[----:B------:R-:W-:Y:S01]  /*29c0*/  FFMA.FTZ R101, R104, R65, R101 ;  /* 0x0000004168657223 */ /* 0x000fe20000010065 */
[----:B------:R-:W-:Y:S01]  /*29d0*/  FMUL.FTZ R65, R66, R66 ;  /* 0x0000004242417220 */ /* 0x000fe20000410000 */
[----:B--2---:R-:W-:Y:S02]  /*29e0*/  IADD3 R102, PT, PT, R102, R103, RZ ;  /* 0x0000006766667210 */ /* 0x004fe40007ffe0ff */
[----:B-1----:R-:W-:Y:S01]  /*29f0*/  FMUL.FTZ R101, R68, R101 ;  /* 0x0000006544657220 */ /* 0x002fe20000410000 */
[----:B------:R-:W-:Y:S01]  /*2a00*/  FMUL.FTZ R65, R104, R65 ;  /* 0x0000004168417220 */ /* 0x000fe20000410000 */
[----:B------:R-:W-:Y:S01]  /*2a10*/  I2FP.F32.S32 R103, R103 ;  /* 0x0000006700677245 */ /* 0x000fe20000201400 */
[----:B----4-:R-:W-:Y:S01]  /*2a20*/  FADD.FTZ R67, R0, R67 ;  /* 0x0000004300437221 */ /* 0x010fe20000010000 */
[----:B------:R-:W-:Y:S01]  /*2a30*/  I2FP.F32.S32 R102, R102 ;  /* 0x0000006600667245 */ /* 0x000fe20000201400 */
[----:B------:R-:W0:Y:S01]  /*2a40*/  SHFL.DOWN PT, R66, R101, 0x1, 0x1f ;  /* 0x08201f0065427f89 */ /* 0x000e2200000e0000 */
[----:B------:R-:W-:-:S04]  /*2a50*/  FMUL.FTZ R65, R65, R69 ;  /* 0x0000004541417220 */ /* 0x000fc80000410000 */
[----:B------:R-:W-:Y:S01]  /*2a60*/  FFMA.FTZ R65, R68, R65, R67 ;  /* 0x0000004144417223 */ /* 0x000fe20000010043 */
[----:B------:R-:W1:Y:S01]  /*2a70*/  MUFU.RCP R102, R102 ;  /* 0x0000006600667308 */ /* 0x000e620000001000 */
[----:B------:R-:W3:Y:S03]  /*2a80*/  LDC R68, c[0x0][0x448] ;  /* 0x00011200ff447b82 */ /* 0x000ee60000000800 */
        /* <DEDUP_REMOVED lines=8> */
[----:B------:R-:W-:Y:S02]  /*2b10*/  FMUL.FTZ R64, R64, R103 ;  /* 0x0000006740407220 */ /* 0x000fe40000410000 */
[----:B------:R-:W0:Y:S02]  /*2b20*/  SHFL.IDX PT, R0, R69, RZ, 0x1f ;  /* 0x00001fff45007589 */ /* 0x000e2400000e0000 */
[----:B------:R-:W-:-:S06]  /*2b30*/  FFMA.FTZ R67, R102, R64, R67 ;  /* 0x0000004066437223 */ /* 0x000fcc0000010043 */
[----:B------:R-:W3:Y:S01]  /*2b40*/  SHFL.IDX PT, R67, R67, RZ, 0x1f ;  /* 0x00001fff43437589 */ /* 0x000ee200000e0000 */
[C---:B0-----:R-:W-:Y:S01]  /*2b50*/  FMUL.FTZ R64, R0.reuse, R0 ;  /* 0x0000000000407220 */ /* 0x041fe20000410000 */
[----:B------:R-:W-:-:S04]  /*2b60*/  FSEL R103, R0, RZ, !P3 ;  /* 0x000000ff00677208 */ /* 0x000fc80005800000 */
[----:B------:R-:W-:Y:S01]  /*2b70*/  FSEL R101, R64, RZ, P3 ;  /* 0x000000ff40657208 */ /* 0x000fe20001800000 */
[----:B------:R-:W-:Y:S01]  /*2b80*/  FADD.FTZ R124, -R103, R70 ;  /* 0x00000046677c7221 */ /* 0x000fe20000010100 */
[----:B------:R-:W0:Y:S01]  /*2b90*/  LDC.64 R64, c[0x0][0x428] ;  /* 0x00010a00ff407b82 */ /* 0x000e220000000a00 */
[----:B---3--:R-:W-:Y:S01]  /*2ba0*/  FFMA.FTZ R68, R67, UR11, R68 ;  /* 0x0000000b43447c23 */ /* 0x008fe20008010044 */
[C---:B------:R-:W-:Y:S01]  /*2bb0*/  FADD.FTZ R70, -R103.reuse, R87 ;  /* 0x0000005767467221 */ /* 0x040fe20000010100 */
[C---:B------:R-:W-:Y:S01]  /*2bc0*/  FADD.FTZ R66, -R103.reuse, R77 ;  /* 0x0000004d67427221 */ /* 0x040fe20000010100 */
        /* <DEDUP_REMOVED lines=15> */
[----:B------:R-:W2:Y:S01]  /*2cc0*/  @!P2 LDC.64 R82, c[0x0][0x3c0] ;  /* 0x0000f000ff52ab82 */ /* 0x000ea20000000a00 */
[C---:B------:R-:W-:Y:S01]  /*2cd0*/  FADD.FTZ R90, -R103.reuse, R90 ;  /* 0x0000005a675a7221 */ /* 0x040fe20000010100 */
[C---:B------:R-:W-:Y:S01]  /*2ce0*/  FADD.FTZ R102, -R103.reuse, R85 ;  /* 0x0000005567667221 */ /* 0x040fe20000010100 */
[C---:B------:R-:W-:Y:S01]  /*2cf0*/  FADD.FTZ R98, -R103.reuse, R95 ;  /* 0x0000005f67627221 */ /* 0x040fe20000010100 */
[----:B------:R-:W-:Y:S01]  /*2d00*/  FADD.FTZ R92, -R103, R92 ;  /* 0x0000005c675c7221 */ /* 0x000fe20000010100 */
[----:B0-----:R-:W-:-:S04]  /*2d10*/  IMAD.WIDE.U32 R76, R71, 0x10, R64 ;  /* 0x00000010474c7825 */ /* 0x001fc800078e0040 */
[----:B------:R-:W-:Y:S01]  /*2d20*/  FADD.FTZ R104, -R103, R93 ;  /* 0x0000005d67687221 */ /* 0x000fe20000010100 */
[C---:B-1----:R-:W-:Y:S01]  /*2d30*/  FMUL.FTZ R67, R87.reuse, R66 ;  /* 0x0000004257437220 */ /* 0x042fe20000410000 */
[C---:B------:R-:W-:Y:S01]  /*2d40*/  FMUL.FTZ R114, R87.reuse, R114 ;  /* 0x0000007257727220 */ /* 0x040fe20000410000 */
[C---:B------:R-:W-:Y:S01]  /*2d50*/  FMUL.FTZ R71, R87.reuse, R116 ;  /* 0x0000007457477220 */ /* 0x040fe20000410000 */
[----:B------:R-:W-:Y:S01]  /*2d60*/  FMUL.FTZ R118, R87, R118 ;  /* 0x0000007657767220 */ /* 0x000fe20000410000 */
[----:B------:R-:W-:-:S04]  /*2d70*/  IMAD.WIDE.U32 R78, R73, 0x10, R64 ;  /* 0x00000010494e7825 */ /* 0x000fc800078e0040 */
[C---:B------:R-:W-:Y:S01]  /*2d80*/  FMUL.FTZ R81, R87.reuse, R122 ;  /* 0x0000007a57517220 */ /* 0x040fe20000410000 */
[----:B------:R-:W-:Y:S01]  /*2d90*/  FMUL.FTZ R73, R87, R120 ;  /* 0x0000007857497220 */ /* 0x000fe20000410000 */
[----:B------:R-:W-:Y:S01]  /*2da0*/  FFMA.FTZ R69, R67, R60, R36 ;  /* 0x0000003c43457223 */ /* 0x000fe20000010024 */
[----:B------:R-:W-:Y:S01]  /*2db0*/  FFMA.FTZ R114, R114, R61, R37 ;  /* 0x0000003d72727223 */ /* 0x000fe20000010025 */
[----:B------:R-:W-:Y:S01]  /*2dc0*/  FMUL.FTZ R72, R87, R72 ;  /* 0x0000004857487220 */ /* 0x000fe20000410000 */
[----:B------:R-:W-:Y:S01]  /*2dd0*/  FFMA.FTZ R71, R71, R62, R38 ;  /* 0x0000003e47477223 */ /* 0x000fe20000010026 */
[----:B------:R-:W-:Y:S01]  /*2de0*/  FFMA.FTZ R118, R118, R63, R39 ;  /* 0x0000003f76767223 */ /* 0x000fe20000010027 */
[----:B------:R-:W-:Y:S01]  /*2df0*/  FFMA.FTZ R67, R81, R58, R34 ;  /* 0x0000003a51437223 */ /* 0x000fe20000010022 */
[----:B------:R-:W-:Y:S01]  /*2e00*/  FFMA.FTZ R66, R73, R56, R32 ;  /* 0x0000003849427223 */ /* 0x000fe20000010020 */
[----:B------:R-:W-:-:S04]  /*2e10*/  IMAD.WIDE.U32 R80, R75, 0x10, R64 ;  /* 0x000000104b507825 */ /* 0x000fc800078e0040 */
[----:B------:R-:W-:Y:S01]  /*2e20*/  FFMA.FTZ R73, R72, R57, R33 ;  /* 0x0000003948497223 */ /* 0x000fe20000010021 */
[----:B------:R-:W-:Y:S01]  /*2e30*/  F2FP.BF16.F32.PACK_AB R64, R114, R69 ;  /* 0x000000457240723e */ /* 0x000fe200000010ff */
[C---:B------:R-:W-:Y:S01]  /*2e40*/  FMUL.FTZ R69, R87.reuse, R68 ;  /* 0x0000004457457220 */ /* 0x040fe20000410000 */
[----:B------:R-:W-:Y:S01]  /*2e50*/  F2FP.BF16.F32.PACK_AB R65, R118, R71 ;  /* 0x000000477641723e */ /* 0x000fe200000010ff */
[C---:B------:R-:W-:Y:S01]  /*2e60*/  FMUL.FTZ R88, R87.reuse, R88 ;  /* 0x0000005857587220 */ /* 0x040fe20000410000 */
[C---:B------:R-:W-:Y:S01]  /*2e70*/  FMUL.FTZ R71, R87.reuse, R70 ;  /* 0x0000004657477220 */ /* 0x040fe20000410000 */
[----:B------:R-:W-:Y:S01]  /*2e80*/  FMUL.FTZ R89, R87, R108 ;  /* 0x0000006c57597220 */ /* 0x000fe20000410000 */
[----:B------:R-:W-:Y:S01]  /*2e90*/  F2FP.BF16.F32.PACK_AB R66, R73, R66 ;  /* 0x000000424942723e */ /* 0x000fe200000010ff */
[----:B------:R-:W-:Y:S01]  /*2ea0*/  FFMA.FTZ R68, R69, R52, R28 ;  /* 0x0000003445447223 */ /* 0x000fe2000001001c */
[----:B------:R-:W0:Y:S01]  /*2eb0*/  @!P2 LDC.64 R72, c[0x0][0x3c8] ;  /* 0x0000f200ff48ab82 */ /* 0x000e220000000a00 */
[----:B------:R-:W-:Y:S01]  /*2ec0*/  FFMA.FTZ R69, R71, R54, R30 ;  /* 0x0000003647457223 */ /* 0x000fe2000001001e */
[----:B------:R-:W-:Y:S01]  /*2ed0*/  FFMA.FTZ R75, R88, R53, R29 ;  /* 0x00000035584b7223 */ /* 0x000fe2000001001d */
[----:B------:R-:W-:Y:S01]  /*2ee0*/  FFMA.FTZ R71, R89, R50, R26 ;  /* 0x0000003259477223 */ /* 0x000fe2000001001a */
[C---:B------:R-:W-:Y:S01]  /*2ef0*/  FMUL.FTZ R91, R87.reuse, R112 ;  /* 0x00000070575b7220 */ /* 0x040fe20000410000 */
[C---:B------:R-:W-:Y:S01]  /*2f00*/  FMUL.FTZ R90, R87.reuse, R90 ;  /* 0x0000005a575a7220 */ /* 0x040fe20000410000 */
[----:B------:R-:W-:Y:S01]  /*2f10*/  FMUL.FTZ R85, R87, R102 ;  /* 0x0000006657557220 */ /* 0x000fe20000410000 */
[----:B------:R-:W-:Y:S01]  /*2f20*/  F2FP.BF16.F32.PACK_AB R68, R75, R68 ;  /* 0x000000444b44723e */ /* 0x000fe200000010ff */
[----:B------:R-:W1:Y:S01]  /*2f30*/  LDC.64 R88, c[0x0][0x380] ;  /* 0x0000e000ff587b82 */ /* 0x000e620000000a00 */
[----:B------:R-:W-:Y:S01]  /*2f40*/  FFMA.FTZ R91, R91, R42, R18 ;  /* 0x0000002a5b5b7223 */ /* 0x000fe20000010012 */
[----:B------:R-:W-:Y:S01]  /*2f50*/  FFMA.FTZ R90, R90, R43, R19 ;  /* 0x0000002b5a5a7223 */ /* 0x000fe20000010013 */
[----:B------:R-:W-:Y:S01]  /*2f60*/  FMUL.FTZ R106, R87, R106 ;  /* 0x0000006a576a7220 */ /* 0x000fe20000410000 */
[----:B------:R-:W-:Y:S01]  /*2f70*/  FFMA.FTZ R70, R85, R48, R24 ;  /* 0x0000003055467223 */ /* 0x000fe20000010018 */
[----:B--2---:R-:W-:-:S04]  /*2f80*/  @!P2 IMAD.WIDE R82, R2, 0x4, R82 ;  /* 0x000000040252a825 */ /* 0x004fc800078e0252 */
[----:B------:R-:W-:Y:S01]  /*2f90*/  FADD.FTZ R74, -R103, R97 ;  /* 0x00000061674a7221 */ /* 0x000fe20000010100 */
[----:B------:R-:W-:Y:S01]  /*2fa0*/  F2FP.BF16.F32.PACK_AB R75, R90, R91 ;  /* 0x0000005b5a4b723e */ /* 0x000fe200000010ff */
[C---:B------:R-:W-:Y:S01]  /*2fb0*/  FMUL.FTZ R91, R87.reuse, R98 ;  /* 0x00000062575b7220 */ /* 0x040fe20000410000 */
[----:B------:R-:W-:Y:S01]  /*2fc0*/  FMUL.FTZ R90, R87, R92 ;  /* 0x0000005c575a7220 */ /* 0x000fe20000410000 */
[----:B------:R-:W-:Y:S01]  /*2fd0*/  FFMA.FTZ R85, R106, R49, R25 ;  /* 0x000000316a557223 */ /* 0x000fe20000010019 */
[----:B------:R-:W-:Y:S01]  /*2fe0*/  FADD.FTZ R96, -R103, R96 ;  /* 0x0000006067607221 */ /* 0x000fe20000010100 */
[----:B------:R-:W-:Y:S01]  /*2ff0*/  FFMA.FTZ R92, R91, R46, R22 ;  /* 0x0000002e5b5c7223 */ /* 0x000fe20000010016 */
[----:B------:R-:W-:Y:S01]  /*3000*/  FFMA.FTZ R95, R90, R41, R17 ;  /* 0x000000295a5f7223 */ /* 0x000fe20000010011 */
[----:B------:R-:W-:Y:S01]  /*3010*/  FADD.FTZ R94, -R103, R94 ;  /* 0x0000005e675e7221 */ /* 0x000fe20000010100 */
[----:B------:R-:W-:Y:S01]  /*3020*/  FMUL.FTZ R124, R87, R124 ;  /* 0x0000007c577c7220 */ /* 0x000fe20000410000 */
[----:B0-----:R-:W-:-:S04]  /*3030*/  @!P2 IMAD.WIDE R90, R2, 0x4, R72 ;  /* 0x00000004025aa825 */ /* 0x001fc800078e0248 */
[C---:B------:R-:W-:Y:S01]  /*3040*/  FMUL.FTZ R100, R87.reuse, R100 ;  /* 0x0000006457647220 */ /* 0x040fe20000410000 */
[----:B------:R-:W-:Y:S01]  /*3050*/  FMUL.FTZ R110, R87, R110 ;  /* 0x0000006e576e7220 */ /* 0x000fe20000410000 */
[----:B------:R-:W-:Y:S01]  /*3060*/  F2FP.BF16.F32.PACK_AB R70, R85, R70 ;  /* 0x000000465546723e */ /* 0x000fe200000010ff */
[C---:B------:R-:W-:Y:S01]  /*3070*/  FMUL.FTZ R93, R87.reuse, R104 ;  /* 0x00000068575d7220 */ /* 0x040fe20000410000 */
[C---:B------:R-:W-:Y:S01]  /*3080*/  FMUL.FTZ R85, R87.reuse, R74 ;  /* 0x0000004a57557220 */ /* 0x040fe20000410000 */
[C---:B------:R-:W-:Y:S01]  /*3090*/  FMUL.FTZ R96, R87.reuse, R96 ;  /* 0x0000006057607220 */ /* 0x040fe20000410000 */
[----:B------:R-:W-:Y:S01]  /*30a0*/  FMUL.FTZ R94, R87, R94 ;  /* 0x0000005e575e7220 */ /* 0x000fe20000410000 */
[----:B-1----:R-:W-:Y:S01]  /*30b0*/  IADD3 R2, PT, PT, R2, R88, RZ ;  /* 0x0000005802027210 */ /* 0x002fe20007ffe0ff */
[----:B------:R1:W-:Y:S01]  /*30c0*/  @!P2 STG.E desc[UR6][R82.64], R0 ;  /* 0x000000005200a986 */ /* 0x0003e2000c101906 */
[----:B------:R-:W-:Y:S01]  /*30d0*/  FFMA.FTZ R124, R124, R59, R35 ;  /* 0x0000003b7c7c7223 */ /* 0x000fe20000010023 */
[----:B------:R-:W-:Y:S01]  /*30e0*/  FFMA.FTZ R110, R110, R51, R27 ;  /* 0x000000336e6e7223 */ /* 0x000fe2000001001b */
[----:B------:R-:W-:Y:S01]  /*30f0*/  FFMA.FTZ R100, R100, R55, R31 ;  /* 0x0000003764647223 */ /* 0x000fe2000001001f */
[----:B------:R1:W-:Y:S01]  /*3100*/  @!P2 STG.E desc[UR6][R90.64], R87 ;  /* 0x000000575a00a986 */ /* 0x0003e2000c101906 */
[----:B------:R-:W-:Y:S01]  /*3110*/  ISETP.GE.AND P2, PT, R2, R89, PT ;  /* 0x000000590200720c */ /* 0x000fe20003f46270 */
[----:B------:R-:W-:Y:S01]  /*3120*/  FFMA.FTZ R74, R93, R40, R16 ;  /* 0x000000285d4a7223 */ /* 0x000fe20000010010 */
[----:B------:R-:W-:Y:S01]  /*3130*/  FFMA.FTZ R85, R85, R44, R20 ;  /* 0x0000002c55557223 */ /* 0x000fe20000010014 */
[----:B------:R-:W-:Y:S01]  /*3140*/  FFMA.FTZ R93, R94, R47, R23 ;  /* 0x0000002f5e5d7223 */ /* 0x000fe20000010017 */
[----:B------:R-:W-:Y:S01]  /*3150*/  FFMA.FTZ R96, R96, R45, R21 ;  /* 0x0000002d60607223 */ /* 0x000fe20000010015 */
[----:B------:R-:W-:-:S02]  /*3160*/  F2FP.BF16.F32.PACK_AB R67, R124, R67 ;  /* 0x000000437c43723e */ /* 0x000fc400000010ff */
[----:B------:R-:W-:Y:S02]  /*3170*/  F2FP.BF16.F32.PACK_AB R71, R110, R71 ;  /* 0x000000476e47723e */ /* 0x000fe400000010ff */
[----:B------:R-:W-:Y:S01]  /*3180*/  F2FP.BF16.F32.PACK_AB R69, R100, R69 ;  /* 0x000000456445723e */ /* 0x000fe200000010ff */
[----:B------:R1:W-:Y:S01]  /*3190*/  STG.E.128 desc[UR6][R76.64], R64 ;  /* 0x000000404c007986 */ /* 0x0003e2000c101d06 */
[----:B------:R-:W-:Y:S02]  /*31a0*/  F2FP.BF16.F32.PACK_AB R74, R95, R74 ;  /* 0x0000004a5f4a723e */ /* 0x000fe400000010ff */
[----:B------:R-:W-:Y:S01]  /*31b0*/  F2FP.BF16.F32.PACK_AB R73, R93, R92 ;  /* 0x0000005c5d49723e */ /* 0x000fe200000010ff */
[----:B------:R1:W-:Y:S01]  /*31c0*/  STG.E.128 desc[UR6][R78.64], R68 ;  /* 0x000000444e007986 */ /* 0x0003e2000c101d06 */
[----:B------:R-:W-:-:S05]  /*31d0*/  F2FP.BF16.F32.PACK_AB R72, R96, R85 ;  /* 0x000000556048723e */ /* 0x000fca00000010ff */
[----:B------:R1:W-:Y:S01]  /*31e0*/  STG.E.128 desc[UR6][R80.64], R72 ;  /* 0x0000004850007986 */ /* 0x0003e2000c101d06 */
[----:B------:R-:W-:Y:S05]  /*31f0*/  @!P2 BRA `(.L_x_2787) ;  /* 0xffffffd0007ca947 */ /* 0x000fea000383ffff */
[----:B------:R-:W-:Y:S05]  /*3200*/  EXIT ;  /* 0x000000000000794d */ /* 0x000fea0003800000 */
.L_x_2788:
        /* <DEDUP_REMOVED lines=15> */
.L_x_13683:


//--------------------- .text._ZN10layer_norm31ln_parallel_residual_fwd_kernelINS_13Kernel_traitsIf13__nv_bfloat16S2_S2_fjLj6144ELj1ELj1ELj8ELj16ENS_18Kernel_traits_baseILj6144EfS2_S2_S2_fjLj256EEEEELb1ELb0ELb0EEEvNS_9FwdParamsE --------------------------
	.section	.text._ZN10layer_norm31ln_parallel_residual_fwd_kernelINS_13Kernel_traitsIf13__nv_bfloat16S2_S2_fjLj6144ELj1ELj1ELj8ELj16ENS_18Kernel_traits_baseILj6144EfS2_S2_S2_fjLj256EEEEELb1ELb0ELb0EEEvNS_9FwdParamsE,"ax",@progbits
	.align	128
        .global         _ZN10layer_norm31ln_parallel_residual_fwd_kernelINS_13Kernel_traitsIf13__nv_bfloat16S2_S2_fjLj6144ELj1ELj1ELj8ELj16ENS_18Kernel_traits_baseILj6144EfS2_S2_S2_fjLj256EEEEELb1ELb0ELb0EEEvNS_9FwdParamsE
        .type           _ZN10layer_norm31ln_parallel_residual_fwd_kernelINS_13Kernel_traitsIf13__nv_bfloat16S2_S2_fjLj6144ELj1ELj1ELj8ELj16ENS_18Kernel_traits_baseILj6144EfS2_S2_S2_fjLj256EEEEELb1ELb0ELb0EEEvNS_9FwdParamsE,@function
        .size           _ZN10layer_norm31ln_parallel_residual_fwd_kernelINS_13Kernel_traitsIf13__nv_bfloat16S2_S2_fjLj6144ELj1ELj1ELj8ELj16ENS_18Kernel_traits_baseILj6144EfS2_S2_S2_fjLj256EEEEELb1ELb0ELb0EEEvNS_9FwdParamsE,(.L_x_13684 - _ZN10layer_norm31ln_parallel_residual_fwd_kernelINS_13Kernel_traitsIf13__nv_bfloat16S2_S2_fjLj6144ELj1ELj1ELj8ELj16ENS_18Kernel_traits_baseILj6144EfS2_S2_S2_fjLj256EEEEELb1ELb0ELb0EEEvNS_9FwdParamsE)
        .other          _ZN10layer_norm31ln_parallel_residual_fwd_kernelINS_13Kernel_traitsIf13__nv_bfloat16S2_S2_fjLj6144ELj1ELj1ELj8ELj16ENS_18Kernel_traits_baseILj6144EfS2_S2_S2_fjLj256EEEEELb1ELb0ELb0EEEvNS_9FwdParamsE,@"STO_CUDA_ENTRY STV_DEFAULT"
_ZN10layer_norm31ln_parallel_residual_fwd_kernelINS_13Kernel_traitsIf13__nv_bfloat16S2_S2_fjLj6144ELj1ELj1ELj8ELj16ENS_18Kernel_traits_baseILj6144EfS2_S2_S2_fjLj256EEEEELb1ELb0ELb0EEEvNS_9FwdParamsE:
.text._ZN10layer_norm31ln_parallel_residual_fwd_kernelINS_13Kernel_traitsIf13__nv_bfloat16S2_S2_fjLj6144ELj1ELj1ELj8ELj16ENS_18Kernel_traits_baseILj6144EfS2_S2_S2_fjLj256EEEEELb1ELb0ELb0EEEvNS_9FwdParamsE:
        /* <DEDUP_REMOVED lines=17> */
[----:B----4-:R-:W-:Y:S01]  /*0110*/  IMAD.MOV.U32 R21, RZ, RZ, R179 ;  /* 0x000000ffff157224 */ /* 0x010fe200078e00b3 */
[----:B------:R-:W-:Y:S01]  /*0120*/  SHF.R.S32.HI R0, RZ, 0x1f, R9 ;  /* 0x0000001fff007819 */ /* 0x000fe20000011409 */
[----:B------:R-:W-:Y:S03]  /*0130*/  BSSY.RECONVERGENT B0, `(.L_x_2789) ;  /* 0x0000116000007945 */ /* 0x000fe60003800200 */
[----:B------:R-:W-:Y:S01]  /*0140*/  LEA.HI R0, R0, R9, RZ, 0x3 ;  /* 0x0000000900007211 */ /* 0x000fe200078f18ff */
[----:B0-----:R-:W-:-:S04]  /*0150*/  UISETP.NE.U32.AND UP0, UPT, UR4, URZ, UPT ;  /* 0x000000ff0400728c */ /* 0x001fc8000bf05070 */
[----:B------:R-:W-:Y:S01]  /*0160*/  UISETP.NE.AND.EX UP0, UPT, UR5, URZ, UPT, UP0 ;  /* 0x000000ff0500728c */ /* 0x000fe2000bf05300 */
[----:B-1----:R-:W-:Y:S02]  /*0170*/  @P0 IADD3 R134, P1, PT, R4, R7, RZ ;  /* 0x0000000704860210 */ /* 0x002fe40007f3e0ff */
[----:B------:R-:W-:Y:S02]  /*0180*/  LOP3.LUT R7, R21, 0xff, RZ, 0x3c, !PT ;  /* 0x000000ff15077812 */ /* 0x000fe400078e3cff */
[----:B------:R-:W-:Y:S02]  /*0190*/  @P0 IADD3.X R135, PT, PT, RZ, R5, RZ, P1, !PT ;  /* 0x00000005ff870210 */ /* 0x000fe40000ffe4ff */
[----:B------:R-:W-:Y:S02]  /*01a0*/  LEA.HI.SX32 R118, R0, R7, 0x1d ;  /* 0x0000000700767211 */ /* 0x000fe400078feaff */
        /* <DEDUP_REMOVED lines=11> */
[----:B------:R-:W1:Y:S06]  /*0260*/  LDC.64 R6, c[0x0][0x3d8] ;  /* 0x0000f600ff067b82 */ /* 0x000e6c0000000a00 */
[----:B------:R-:W-:Y:S02]  /*0270*/  @P1 LOP3.LUT R146, R146, 0x80, RZ, 0xfc, !PT ;  /* 0x0000008092921812 */ /* 0x000fe400078efcff */
[----:B------:R-:W2:Y:S08]  /*0280*/  LDC.64 R8, c[0x0][0x3d0] ;  /* 0x0000f400ff087b82 */ /* 0x000eb00000000a00 */
[----:B------:R-:W3:Y:S01]  /*0290*/  LDC.64 R10, c[0x0][0x3d8] ;  /* 0x0000f600ff0a7b82 */ /* 0x000ee20000000a00 */
[----:B0-----:R-:W-:-:S05]  /*02a0*/  @P1 IMAD.WIDE.U32 R4, R21, 0x20, R4 ;  /* 0x0000002015041825 */ /* 0x001fca00078e0004 */
[----:B------:R0:W5:Y:S01]  /*02b0*/  @P1 LDG.E.128 R104, desc[UR6][R4.64] ;  /* 0x0000000604681981 */ /* 0x000162000c1e1d00 */
[C---:B-1----:R-:W-:Y:S01]  /*02c0*/  @P1 IMAD.WIDE.U32 R6, R21.reuse, 0x20, R6 ;  /* 0x0000002015061825 */ /* 0x042fe200078e0006 */
[----:B------:R-:W-:Y:S02]  /*02d0*/  @P1 LOP3.LUT R21, R21, 0x100, RZ, 0xfc, !PT ;  /* 0x0000010015151812 */ /* 0x000fe400078efcff */
[----:B------:R0:W5:Y:S04]  /*02e0*/  @P1 LDG.E.128 R100, desc[UR6][R4.64+0x10] ;  /* 0x0000100604641981 */ /* 0x000168000c1e1d00 */
[----:B------:R0:W5:Y:S01]  /*02f0*/  @P1 LDG.E.128 R96, desc[UR6][R6.64] ;  /* 0x0000000606601981 */ /* 0x000162000c1e1d00 */
[----:B--2---:R-:W-:-:S03]  /*0300*/  @P0 IMAD.WIDE.U32 R8, R21, 0x20, R8 ;  /* 0x0000002015080825 */ /* 0x004fc600078e0008 */
[----:B------:R0:W5:Y:S04]  /*0310*/  @P1 LDG.E.128 R92, desc[UR6][R6.64+0x10] ;  /* 0x00001006065c1981 */ /* 0x000168000c1e1d00 */
[----:B------:R0:W5:Y:S01]  /*0320*/  @P0 LDG.E.128 R88, desc[UR6][R8.64] ;  /* 0x0000000608580981 */ /* 0x000162000c1e1d00 */
[----:B---3--:R-:W-:-:S03]  /*0330*/  @P0 IMAD.WIDE.U32 R10, R21, 0x20, R10 ;  /* 0x00000020150a0825 */ /* 0x008fc600078e000a */
[----:B------:R0:W5:Y:S04]  /*0340*/  @P0 LDG.E.128 R84, desc[UR6][R8.64+0x10] ;  /* 0x0000100608540981 */ /* 0x000168000c1e1d00 */
[----:B------:R0:W5:Y:S04]  /*0350*/  @P0 LDG.E.128 R80, desc[UR6][R10.64] ;  /* 0x000000060a500981 */ /* 0x000168000c1e1d00 */
[----:B------:R0:W5:Y:S01]  /*0360*/  @P0 LDG.E.128 R76, desc[UR6][R10.64+0x10] ;  /* 0x000010060a4c0981 */ /* 0x000162000c1e1d00 */
[----:B------:R-:W-:Y:S02]  /*0370*/  ISETP.GE.U32.AND P1, PT, R118, 0x300, PT ;  /* 0x000003007600780c */ /* 0x000fe40003f26070 */
        /* <DEDUP_REMOVED lines=15> */
[----:B------:R-:W-:Y:S01]  /*0470*/  CS2R R44, SRZ ;  /* 0x00000000002c7805 */ /* 0x000fe2000001ff00 */
[----:B------:R-:W-:Y:S01]  /*0480*/  @P0 VIADD R21, R21, 0x100 ;  /* 0x0000010015150836 */ /* 0x000fe20000000000 */
[----:B0-----:R-:W-:Y:S06]  /*0490*/  @!P1 BRA `(.L_x_2792) ;  /* 0x0000000c007c9947 */ /* 0x001fec0003800000 */
[----:B------:R-:W0:Y:S08]  /*04a0*/  LDC.64 R4, c[0x0][0x3d0] ;  /* 0x0000f400ff047b82 */ /* 0x000e300000000a00 */
[----:B------:R-:W1:Y:S01]  /*04b0*/  LDC.64 R6, c[0x0][0x3d8] ;  /* 0x0000f600ff067b82 */ /* 0x000e620000000a00 */
[----:B0-----:R-:W-:-:S05]  /*04c0*/  IMAD.WIDE.U32 R4, R21, 0x20, R4 ;  /* 0x0000002015047825 */ /* 0x001fca00078e0004 */
[----:B------:R0:W5:Y:S01]  /*04d0*/  LDG.E.128 R40, desc[UR6][R4.64] ;  /* 0x0000000604287981 */ /* 0x000162000c1e1d00 */
[----:B-1----:R-:W-:-:S03]  /*04e0*/  IMAD.WIDE.U32 R6, R21, 0x20, R6 ;  /* 0x0000002015067825 */ /* 0x002fc600078e0006 */
[----:B------:R0:W5:Y:S04]  /*04f0*/  LDG.E.128 R36, desc[UR6][R4.64+0x10] ;  /* 0x0000100604247981 */ /* 0x000168000c1e1d00 */
[----:B------:R0:W5:Y:S04]  /*0500*/  LDG.E.128 R32, desc[UR6][R6.64] ;  /* 0x0000000606207981 */ /* 0x000168000c1e1d00 */
[----:B------:R0:W5:Y:S01]  /*0510*/  LDG.E.128 R28, desc[UR6][R6.64+0x10] ;  /* 0x00001006061c7981 */ /* 0x000162000c1e1d00 */
        /* <DEDUP_REMOVED lines=23> */
[----:B------:R-:W-:Y:S01]  /*0690*/  CS2R R44, SRZ ;  /* 0x00000000002c7805 */ /* 0x000fe2000001ff00 */
[----:B0-----:R-:W-:Y:S06]  /*06a0*/  BRA `(.L_x_2792) ;  /* 0x0000000800f87947 */ /* 0x001fec0003800000 */
.L_x_2791:
[C---:B------:R-:W-:Y:S01]  /*06b0*/  ISETP.GE.U32.AND P1, PT, R118.reuse, 0x100, PT ;  /* 0x000001007600780c */ /* 0x040fe20003f26070 */
[----:B------:R-:W0:Y:S01]  /*06c0*/  LDC.64 R6, c[0x0][0x3d0] ;  /* 0x0000f400ff067b82 */ /* 0x000e220000000a00 */
[----:B------:R-:W-:Y:S02]  /*06d0*/  ISETP.GE.U32.AND P0, PT, R118, 0x200, PT ;  /* 0x000002007600780c */ /* 0x000fe40003f06070 */
[----:B------:R-:W-:-:S05]  /*06e0*/  LOP3.LUT R146, R146, 0xffffff7f, RZ, 0xc0, !PT ;  /* 0xffffff7f92927812 */ /* 0x000fca00078ec0ff */
[----:B------:R-:W1:Y:S04]  /*06f0*/  LDC.64 R8, c[0x0][0x3d8] ;  /* 0x0000f600ff087b82 */ /* 0x000e680000000a00 */
[----:B------:R-:W-:-:S04]  /*0700*/  @P1 LOP3.LUT R146, R146, 0x80, RZ, 0xfc, !PT ;  /* 0x0000008092921812 */ /* 0x000fc800078efcff */
[----:B------:R-:W2:Y:S08]  /*0710*/  @P1 LDC.64 R4, c[0x0][0x440] ;  /* 0x00011000ff041b82 */ /* 0x000eb00000000a00 */
[----:B------:R-:W3:Y:S01]  /*0720*/  LDC.64 R10, c[0x0][0x3d0] ;  /* 0x0000f400ff0a7b82 */ /* 0x000ee20000000a00 */
[----:B0-----:R-:W-:-:S05]  /*0730*/  @P1 IMAD.WIDE.U32 R6, R21, 0x20, R6 ;  /* 0x0000002015061825 */ /* 0x001fca00078e0006 */
[----:B------:R0:W5:Y:S02]  /*0740*/  @P1 LDG.E.128 R104, desc[UR6][R6.64] ;  /* 0x0000000606681981 */ /* 0x000164000c1e1d00 */
[----:B------:R-:W4:Y:S01]  /*0750*/  LDC.64 R12, c[0x0][0x3d8] ;  /* 0x0000f600ff0c7b82 */ /* 0x000f220000000a00 */
[C---:B-1----:R-:W-:Y:S01]  /*0760*/  @P1 IMAD.WIDE.U32 R8, R21.reuse, 0x20, R8 ;  /* 0x0000002015081825 */ /* 0x042fe200078e0008 */
[----:B------:R0:W5:Y:S04]  /*0770*/  @P1 LDG.E.128 R100, desc[UR6][R6.64+0x10] ;  /* 0x0000100606641981 */ /* 0x000168000c1e1d00 */
[----:B------:R0:W5:Y:S02]  /*0780*/  @P1 LDG.E.128 R96, desc[UR6][R8.64] ;  /* 0x0000000608601981 */ /* 0x000164000c1e1d00 */
[----:B------:R-:W1:Y:S01]  /*0790*/  @P0 LDC.64 R14, c[0x0][0x440] ;  /* 0x00011000ff0e0b82 */ /* 0x000e620000000a00 */
[C---:B--2---:R-:W-:Y:S01]  /*07a0*/  @P1 IMAD.WIDE.U32 R4, R21.reuse, 0x20, R4 ;  /* 0x0000002015041825 */ /* 0x044fe200078e0004 */
[----:B------:R-:W-:Y:S01]  /*07b0*/  @P1 LOP3.LUT R21, R21, 0x100, RZ, 0xfc, !PT ;  /* 0x0000010015151812 */ /* 0x000fe200078efcff */
[----:B------:R0:W5:Y:S04]  /*07c0*/  @P1 LDG.E.128 R92, desc[UR6][R8.64+0x10] ;  /* 0x00001006085c1981 */ /* 0x000168000c1e1d00 */
[----:B------:R0:W5:Y:S01]  /*07d0*/  @P1 LD.E.128 R44, desc[UR6][R4.64] ;  /* 0x00000006042c1980 */ /* 0x000162000c101d00 */
[----:B---3--:R-:W-:-:S03]  /*07e0*/  @P0 IMAD.WIDE.U32 R10, R21, 0x20, R10 ;  /* 0x00000020150a0825 */ /* 0x008fc600078e000a */
[----:B------:R0:W5:Y:S04]  /*07f0*/  @P1 LD.E.128 R48, desc[UR6][R4.64+0x10] ;  /* 0x0000100604301980 */ /* 0x000168000c101d00 */
[----:B------:R0:W5:Y:S01]  /*0800*/  @P0 LDG.E.128 R88, desc[UR6][R10.64] ;  /* 0x000000060a580981 */ /* 0x000162000c1e1d00 */
[----:B----4-:R-:W-:-:S03]  /*0810*/  @P0 IMAD.WIDE.U32 R12, R21, 0x20, R12 ;  /* 0x00000020150c0825 */ /* 0x010fc600078e000c */
[----:B------:R0:W5:Y:S04]  /*0820*/  @P0 LDG.E.128 R84, desc[UR6][R10.64+0x10] ;  /* 0x000010060a540981 */ /* 0x000168000c1e1d00 */
[----:B------:R0:W5:Y:S01]  /*0830*/  @P0 LDG.E.128 R80, desc[UR6][R12.64] ;  /* 0x000000060c500981 */ /* 0x000162000c1e1d00 */
[----:B-1----:R-:W-:-:S03]  /*0840*/  @P0 IMAD.WIDE.U32 R14, R21, 0x20, R14 ;  /* 0x00000020150e0825 */ /* 0x002fc600078e000e */
[----:B------:R0:W5:Y:S04]  /*0850*/  @P0 LDG.E.128 R76, desc[UR6][R12.64+0x10] ;  /* 0x000010060c4c0981 */ /* 0x000168000c1e1d00 */
[----:B------:R0:W5:Y:S04]  /*0860*/  @P0 LD.E.128 R52, desc[UR6][R14.64] ;  /* 0x000000060e340980 */ /* 0x000168000c101d00 */
[----:B------:R0:W5:Y:S01]  /*0870*/  @P0 LD.E.128 R56, desc[UR6][R14.64+0x10] ;  /* 0x000010060e380980 */ /* 0x000162000c101d00 */
        /* <DEDUP_REMOVED lines=8> */
[----:B------:R-:W-:Y:S01]  /*0900*/  CS2R R60, SRZ ;  /* 0x00000000003c7805 */ /* 0x000fe2000001ff00 */
[----:B------:R-:W-:Y:S01]  /*0910*/  @P0 VIADD R21, R21, 0x100 ;  /* 0x0000010015150836 */ /* 0x000fe20000000000 */
[----:B0-----:R-:W-:Y:S06]  /*0920*/  @!P1 BRA `(.L_x_2792) ;  /* 0x0000000800589947 */ /* 0x001fec0003800000 */
        /* <DEDUP_REMOVED lines=10> */
[----:B------:R0:W5:Y:S04]  /*09d0*/  LD.E.128 R12, desc[UR6][R8.64] ;  /* 0x00000006080c7980 */ /* 0x000168000c101d00 */
[----:B------:R0:W5:Y:S01]  /*09e0*/  LD.E.128 R16, desc[UR6][R8.64+0x10] ;  /* 0x0000100608107980 */ /* 0x000162000c101d00 */
        /* <DEDUP_REMOVED lines=13> */
.L_x_2790:
        /* <DEDUP_REMOVED lines=30> */
[----:B------:R1:W5:Y:S03]  /*0ca0*/  @P0 LDG.E.128 R84, desc[UR6][R12.64+0x10] ;  /* 0x000010060c540981 */ /* 0x000366000c1e1d00 */
[----:B------:R-:W-:Y:S01]  /*0cb0*/  @P0 IMAD.WIDE.U32 R18, R21, 0x20, R18 ;  /* 0x0000002015120825 */ /* 0x000fe200078e0012 */
[----:B------:R1:W5:Y:S04]  /*0cc0*/  @P0 LD.E.128 R68, desc[UR6][R14.64] ;  /* 0x000000060e440980 */ /* 0x000368000c101d00 */
[----:B------:R1:W5:Y:S04]  /*0cd0*/  @P0 LD.E.128 R72, desc[UR6][R14.64+0x10] ;  /* 0x000010060e480980 */ /* 0x000368000c101d00 */
[----:B------:R1:W5:Y:S04]  /*0ce0*/  @P0 LDG.E.128 R80, desc[UR6][R16.64] ;  /* 0x0000000610500981 */ /* 0x000368000c1e1d00 */
[----:B------:R1:W5:Y:S04]  /*0cf0*/  @P0 LDG.E.128 R76, desc[UR6][R16.64+0x10] ;  /* 0x00001006104c0981 */ /* 0x000368000c1e1d00 */
[----:B------:R1:W5:Y:S04]  /*0d00*/  @P0 LD.E.128 R52, desc[UR6][R18.64] ;  /* 0x0000000612340980 */ /* 0x000368000c101d00 */
[----:B------:R1:W5:Y:S04]  /*0d10*/  @P0 LD.E.128 R56, desc[UR6][R18.64+0x10] ;  /* 0x0000100612380980 */ /* 0x000368000c101d00 */
        /* <DEDUP_REMOVED lines=23> */
.L_x_2793:
        /* <DEDUP_REMOVED lines=10> */
[----:B------:R-:W4:Y:S01]  /*0f30*/  @P0 LDC.64 R12, c[0x0][0x438] ;  /* 0x00010e00ff0c0b82 */ /* 0x000f220000000a00 */
[C---:B-1----:R-:W-:Y:S01]  /*0f40*/  @P1 IMAD.WIDE.U32 R8, R21.reuse, 0x20, R8 ;  /* 0x0000002015081825 */ /* 0x042fe200078e0008 */
[----:B------:R0:W5:Y:S04]  /*0f50*/  @P1 LDG.E.128 R100, desc[UR6][R4.64+0x10] ;  /* 0x0000100604641981 */ /* 0x000168000c1e1d00 */
[----:B------:R0:W5:Y:S02]  /*0f60*/  @P1 LDG.E.128 R96, desc[UR6][R8.64] ;  /* 0x0000000608601981 */ /* 0x000164000c1e1d00 */
[----:B------:R-:W1:Y:S01]  /*0f70*/  LDC.64 R14, c[0x0][0x3d8] ;  /* 0x0000f600ff0e7b82 */ /* 0x000e620000000a00 */
        /* <DEDUP_REMOVED lines=9> */
[----:B------:R0:W5:Y:S01]  /*1010*/  @P0 LD.E.128 R68, desc[UR6][R12.64] ;  /* 0x000000060c440980 */ /* 0x000162000c101d00 */
[----:B-1----:R-:W-:-:S03]  /*1020*/  @P0 IMAD.WIDE.U32 R14, R21, 0x20, R14 ;  /* 0x00000020150e0825 */ /* 0x002fc600078e000e */
[----:B------:R0:W5:Y:S04]  /*1030*/  @P0 LD.E.128 R72, desc[UR6][R12.64+0x10] ;  /* 0x000010060c480980 */ /* 0x000168000c101d00 */
        /* <DEDUP_REMOVED lines=20> */
[----:B------:R0:W5:Y:S01]  /*1180*/  LD.E.128 R24, desc[UR6][R6.64+0x10] ;  /* 0x0000100606187980 */ /* 0x000162000c101d00 */
[----:B--2---:R-:W-:-:S03]  /*1190*/  IMAD.WIDE.U32 R8, R21, 0x20, R8 ;  /* 0x0000002015087825 */ /* 0x004fc600078e0008 */
[----:B------:R0:W5:Y:S04]  /*11a0*/  LD.E.128 R20, desc[UR6][R6.64] ;  /* 0x0000000606147980 */ /* 0x000168000c101d00 */
        /* <DEDUP_REMOVED lines=13> */
[----:B0-----:R-:W-:-:S07]  /*1280*/  CS2R R44, SRZ ;  /* 0x00000000002c7805 */ /* 0x001fce000001ff00 */
.L_x_2792:
[----:B------:R-:W-:Y:S05]  /*1290*/  BSYNC.RECONVERGENT B0 ;  /* 0x0000000000007941 */ /* 0x000fea0003800200 */
.L_x_2789:
[----:B------:R-:W1:Y:S08]  /*12a0*/  S2UR UR4, SR_CTAID.X ;  /* 0x00000000000479c3 */ /* 0x000e700000002500 */
[----:B0-----:R-:W1:Y:S02]  /*12b0*/  LDC R4, c[0x0][0x384] ;  /* 0x0000e100ff047b82 */ /* 0x001e640000000800 */
[----:B-1----:R-:W-:-:S13]  /*12c0*/  ISETP.LE.AND P0, PT, R4, UR4, PT ;  /* 0x0000000404007c0c */ /* 0x002fda000bf03270 */
[----:B------:R-:W-:Y:S05]  /*12d0*/  @P0 EXIT ;  /* 0x000000000000094d */ /* 0x000fea0003800000 */
[----:B------:R-:W0:Y:S01]  /*12e0*/  LDCU UR5, c[0x0][0x360] ;  /* 0x00006c00ff0577ac */ /* 0x000e220008000800 */
[----:B------:R-:W-:Y:S01]  /*12f0*/  IMAD.U32 R116, RZ, RZ, UR4 ;  /* 0x00000004ff747e24 */ /* 0x000fe2000f8e00ff */
[----:B-----5:R-:W-:Y:S01]  /*1300*/  IADD3 R8, PT, PT, R2, -0x61c88647, RZ ;  /* 0x9e3779b902087810 */ /* 0x020fe20007ffe0ff */
[----:B------:R-:W-:Y:S01]  /*1310*/  IMAD.HI.U32 R5, R148, -0x2daee0ad, RZ ;  /* 0xd2511f5394057827 */ /* 0x000fe200078e00ff */
[----:B------:R-:W-:-:S03]  /*1320*/  SHF.R.S32.HI R108, RZ, 0x3, R0 ;  /* 0x00000003ff6c7819 */ /* 0x000fc60000011400 */
[----:B------:R-:W-:Y:S01]  /*1330*/  HFMA2 R135, -RZ, RZ, 0, 0 ;  /* 0x00000000ff877431 */ /* 0x000fe200000001ff */
[----:B------:R-:W-:Y:S01]  /*1340*/  LOP3.LUT R110, R179, 0xe0, RZ, 0xc0, !PT ;  /* 0x000000e0b36e7812 */ /* 0x000fe200078ec0ff */
[----:B------:R-:W-:Y:S01]  /*1350*/  IMAD R10, R148, -0x2daee0ad, RZ ;  /* 0xd2511f53940a7824 */ /* 0x000fe200078e02ff */
[----:B------:R-:W-:Y:S01]  /*1360*/  LOP3.LUT R5, R5, R3, RZ, 0x3c, !PT ;  /* 0x0000000305057212 */ /* 0x000fe200078e3cff */
[----:B------:R-:W-:Y:S01]  /*1370*/  VIADD R11, R3, 0xbb67ae85 ;  /* 0xbb67ae85030b7836 */ /* 0x000fe20000000000 */
[----:B------:R-:W-:Y:S01]  /*1380*/  SHF.L.U32 R0, R179, 0x5, RZ ;  /* 0x00000005b3007819 */ /* 0x000fe200000006ff */
[----:B------:R-:W1:Y:S01]  /*1390*/  LDCU UR14, c[0x0][0x388] ;  /* 0x00007100ff0e77ac */ /* 0x000e620008000800 */
[----:B------:R-:W-:Y:S01]  /*13a0*/  LOP3.LUT R134, R134, 0x3, RZ, 0xc0, !PT ;  /* 0x0000000386867812 */ /* 0x000fe200078ec0ff */
[C---:B------:R-:W-:Y:S01]  /*13b0*/  IMAD.HI.U32 R6, R5.reuse, -0x326172a9, RZ ;  /* 0xcd9e8d5705067827 */ /* 0x040fe200078e00ff */
[----:B------:R-:W-:Y:S01]  /*13c0*/  LOP3.LUT R112, R0, 0x3e0, RZ, 0xc0, !PT ;  /* 0x000003e000707812 */ /* 0x000fe200078ec0ff */
[----:B------:R-:W2:Y:S02]  /*13d0*/  LDCU.U8 UR12, c[0x0][0x410] ;  /* 0x00008200ff0c77ac */ /* 0x000ea40008000000 */
[----:B------:R-:W-:-:S02]  /*13e0*/  IMAD R5, R5, -0x326172a9, RZ ;  /* 0xcd9e8d5705057824 */ /* 0x000fc400078e02ff */
[----:B0-----:R-:W-:Y:S01]  /*13f0*/  IMAD R144, R116, UR5, R179 ;  /* 0x0000000574907c24 */ /* 0x001fe2000f8e02b3 */
[----:B------:R-:W0:Y:S03]  /*1400*/  LDCU UR13, c[0x0][0x400] ;  /* 0x00008000ff0d77ac */ /* 0x000e260008000800 */
[C---:B------:R-:W-:Y:S01]  /*1410*/  IMAD.HI.U32 R4, R144.reuse, -0x326172a9, RZ ;  /* 0xcd9e8d5790047827 */ /* 0x040fe200078e00ff */
[----:B------:R-:W3:Y:S03]  /*1420*/  LDCU.64 UR8, c[0x0][0x398] ;  /* 0x00007300ff0877ac */ /* 0x000ee60008000a00 */
[----:B------:R-:W-:Y:S01]  /*1430*/  IMAD R7, R144, -0x326172a9, RZ ;  /* 0xcd9e8d5790077824 */ /* 0x000fe200078e02ff */
[----:B------:R-:W-:Y:S01]  /*1440*/  LOP3.LUT R4, R117, R4, R2, 0x96, !PT ;  /* 0x0000000475047212 */ /* 0x000fe200078e9602 */
[----:B------:R-:W4:Y:S03]  /*1450*/  LDCU.64 UR10, c[0x0][0x3a0] ;  /* 0x00007400ff0a77ac */ /* 0x000f260008000a00 */
[----:B------:R-:W-:Y:S01]  /*1460*/  LOP3.LUT R6, R8, R7, R6, 0x96, !PT ;  /* 0x0000000708067212 */ /* 0x000fe200078e9606 */
[----:B------:R-:W-:Y:S01]  /*1470*/  IMAD.HI.U32 R9, R4, -0x2daee0ad, RZ ;  /* 0xd2511f5304097827 */ /* 0x000fe200078e00ff */
[----:B------:R-:W-:Y:S01]  /*1480*/  IADD3 R7, PT, PT, R2, 0x3c6ef372, RZ ;  /* 0x3c6ef37202077810 */ /* 0x000fe20007ffe0ff */
[----:B------:R-:W-:-:S02]  /*1490*/  UPLOP3.LUT UP1, UPT, UPT, UPT, UPT, 0x40, 0x4 ;  /* 0x000000000004789c */ /* 0x000fc40003f2e870 */
[----:B------:R-:W-:Y:S01]  /*14a0*/  IMAD.HI.U32 R8, R6, -0x2daee0ad, RZ ;  /* 0xd2511f5306087827 */ /* 0x000fe200078e00ff */
[----:B------:R-:W-:-:S03]  /*14b0*/  LOP3.LUT R9, R11, R10, R9, 0x96, !PT ;  /* 0x0000000a0b097212 */ /* 0x000fc600078e9609 */
[----:B------:R-:W-:Y:S02]  /*14c0*/  VIADD R10, R3, 0x76cf5d0a ;  /* 0x76cf5d0a030a7836 */ /* 0x000fe40000000000 */
[----:B------:R-:W-:Y:S02]  /*14d0*/  IMAD R11, R4, -0x2daee0ad, RZ ;  /* 0xd2511f53040b7824 */ /* 0x000fe400078e02ff */
[----:B------:R-:W-:-:S03]  /*14e0*/  IMAD.HI.U32 R4, R9, -0x326172a9, RZ ;  /* 0xcd9e8d5709047827 */ /* 0x000fc600078e00ff */
[----:B------:R-:W-:Y:S01]  /*14f0*/  LOP3.LUT R8, R10, R11, R8, 0x96, !PT ;  /* 0x0000000b0a087212 */ /* 0x000fe200078e9608 */
[----:B------:R-:W-:Y:S01]  /*1500*/  IMAD R10, R9, -0x326172a9, RZ ;  /* 0xcd9e8d57090a7824 */ /* 0x000fe200078e02ff */
[----:B------:R-:W-:Y:S01]  /*1510*/  LOP3.LUT R4, R7, R5, R4, 0x96, !PT ;  /* 0x0000000507047212 */ /* 0x000fe200078e9604 */
[----:B------:R-:W-:Y:S02]  /*1520*/  VIADD R7, R2, 0xdaa66d2b ;  /* 0xdaa66d2b02077836 */ /* 0x000fe40000000000 */
[----:B------:R-:W-:-:S04]  /*1530*/  IMAD.HI.U32 R5, R8, -0x326172a9, RZ ;  /* 0xcd9e8d5708057827 */ /* 0x000fc800078e00ff */
[----:B------:R-:W-:Y:S01]  /*1540*/  IMAD R9, R6, -0x2daee0ad, RZ ;  /* 0xd2511f5306097824 */ /* 0x000fe200078e02ff */
[----:B------:R-:W-:Y:S01]  /*1550*/  LOP3.LUT R5, R7, R10, R5, 0x96, !PT ;  /* 0x0000000a07057212 */ /* 0x000fe200078e9605 */
[----:B------:R-:W-:-:S04]  /*1560*/  IMAD.HI.U32 R6, R4, -0x2daee0ad, RZ ;  /* 0xd2511f5304067827 */ /* 0x000fc800078e00ff */
[----:B------:R-:W-:Y:S02]  /*1570*/  VIADD R11, R3, 0x32370b8f ;  /* 0x32370b8f030b7836 */ /* 0x000fe40000000000 */
[----:B------:R-:W-:Y:S02]  /*1580*/  IMAD R10, R4, -0x2daee0ad, RZ ;  /* 0xd2511f53040a7824 */ /* 0x000fe400078e02ff */
[----:B------:R-:W-:Y:S01]  /*1590*/  IMAD R7, R8, -0x326172a9, RZ ;  /* 0xcd9e8d5708077824 */ /* 0x000fe200078e02ff */
[----:B------:R-:W-:Y:S01]  /*15a0*/  LOP3.LUT R6, R11, R9, R6, 0x96, !PT ;  /* 0x000000090b067212 */ /* 0x000fe200078e9606 */
[----:B------:R-:W-:Y:S01]  /*15b0*/  IMAD.HI.U32 R9, R5, -0x2daee0ad, RZ ;  /* 0xd2511f5305097827 */ /* 0x000fe200078e00ff */
[----:B------:R-:W-:-:S03]  /*15c0*/  IADD3 R11, PT, PT, R3, -0x126145ec, RZ ;  /* 0xed9eba14030b7810 */ /* 0x000fc60007ffe0ff */
[----:B------:R-:W-:Y:S01]  /*15d0*/  IMAD.HI.U32 R4, R6, -0x326172a9, RZ ;  /* 0xcd9e8d5706047827 */ /* 0x000fe200078e00ff */
[----:B------:R-:W-:Y:S02]  /*15e0*/  LOP3.LUT R9, R11, R10, R9, 0x96, !PT ;  /* 0x0000000a0b097212 */ /* 0x000fe400078e9609 */
[----:B------:R-:W-:Y:S01]  /*15f0*/  IADD3 R11, PT, PT, R3, -0x56f99767, RZ ;  /* 0xa9066899030b7810 */ /* 0x000fe20007ffe0ff */
[----:B------:R-:W-:Y:S02]  /*1600*/  VIADD R8, R2, 0x78dde6e4 ;  /* 0x78dde6e402087836 */ /* 0x000fe40000000000 */
[----:B------:R-:W-:-:S03]  /*1610*/  IMAD R10, R5, -0x2daee0ad, RZ ;  /* 0xd2511f53050a7824 */ /* 0x000fc600078e02ff */
[----:B------:R-:W-:Y:S01]  /*1620*/  LOP3.LUT R4, R8, R7, R4, 0x96, !PT ;  /* 0x0000000708047212 */ /* 0x000fe200078e9604 */
[----:B------:R-:W-:Y:S02]  /*1630*/  IMAD R7, R6, -0x326172a9, RZ ;  /* 0xcd9e8d5706077824 */ /* 0x000fe400078e02ff */
[----:B------:R-:W-:Y:S02]  /*1640*/  VIADD R8, R2, 0x1715609d ;  /* 0x1715609d02087836 */ /* 0x000fe40000000000 */
[----:B------:R-:W-:-:S04]  /*1650*/  IMAD.HI.U32 R6, R9, -0x326172a9, RZ ;  /* 0xcd9e8d5709067827 */ /* 0x000fc800078e00ff */
[----:B------:R-:W-:Y:S01]  /*1660*/  IMAD.HI.U32 R5, R4, -0x2daee0ad, RZ ;  /* 0xd2511f5304057827 */ /* 0x000fe200078e00ff */
[----:B------:R-:W-:-:S03]  /*1670*/  LOP3.LUT R6, R8, R7, R6, 0x96, !PT ;  /* 0x0000000708067212 */ /* 0x000fc600078e9606 */
[----:B------:R-:W-:Y:S01]  /*1680*/  IMAD R9, R9, -0x326172a9, RZ ;  /* 0xcd9e8d5709097824 */ /* 0x000fe200078e02ff */
[----:B------:R-:W-:Y:S01]  /*1690*/  LOP3.LUT R5, R11, R10, R5, 0x96, !PT ;  /* 0x0000000a0b057212 */ /* 0x000fe200078e9605 */
[----:B------:R-:W-:Y:S02]  /*16a0*/  VIADD R10, R3, 0x646e171e ;  /* 0x646e171e030a7836 */ /* 0x000fe40000000000 */
[----:B------:R-:W-:Y:S02]  /*16b0*/  IMAD R11, R4, -0x2daee0ad, RZ ;  /* 0xd2511f53040b7824 */ /* 0x000fe400078e02ff */
[----:B------:R-:W-:-:S04]  /*16c0*/  IMAD.HI.U32 R8, R6, -0x2daee0ad, RZ ;  /* 0xd2511f5306087827 */ /* 0x000fc800078e00ff */
[C---:B------:R-:W-:Y:S01]  /*16d0*/  IMAD.HI.U32 R4, R5.reuse, -0x326172a9, RZ ;  /* 0xcd9e8d5705047827 */ /* 0x040fe200078e00ff */
[----:B------:R-:W-:Y:S02]  /*16e0*/  LOP3.LUT R8, R10, R11, R8, 0x96, !PT ;  /* 0x0000000b0a087212 */ /* 0x000fe400078e9608 */
[----:B------:R-:W-:Y:S01]  /*16f0*/  LOP3.LUT R11, R108, 0xff, RZ, 0xc0, !PT ;  /* 0x000000ff6c0b7812 */ /* 0x000fe200078ec0ff */
[----:B------:R-:W-:Y:S01]  /*1700*/  VIADD R7, R2, 0xb54cda56 ;  /* 0xb54cda5602077836 */ /* 0x000fe20000000000 */
[----:B------:R-:W-:Y:S01]  /*1710*/  LOP3.LUT R108, R108, 0xffffff00, RZ, 0xc0, !PT ;  /* 0xffffff006c6c7812 */ /* 0x000fe200078ec0ff */
[----:B------:R-:W-:Y:S01]  /*1720*/  IMAD R5, R5, -0x326172a9, RZ ;  /* 0xcd9e8d5705057824 */ /* 0x000fe200078e02ff */
[----:B------:R-:W-:Y:S01]  /*1730*/  VIADDMNMX R110, R11, -R110, RZ, !PT ;  /* 0x8000006e0b6e7246 */ /* 0x000fe200078001ff */
[----:B------:R-:W-:Y:S01]  /*1740*/  IMAD.HI.U32 R0, R8, -0x326172a9, RZ ;  /* 0xcd9e8d5708007827 */ /* 0x000fe200078e00ff */
[----:B------:R-:W-:Y:S02]  /*1750*/  LOP3.LUT R4, R7, R9, R4, 0x96, !PT ;  /* 0x0000000907047212 */ /* 0x000fe400078e9604 */
[----:B------:R-:W-:Y:S01]  /*1760*/  VIMNMX R109, PT, PT, R110, 0x20, PT ;  /* 0x000000206e6d7848 */ /* 0x000fe20003fe0100 */
[----:B------:R-:W-:Y:S01]  /*1770*/  IMAD R9, R6, -0x2daee0ad, RZ ;  /* 0xd2511f5306097824 */ /* 0x000fe200078e02ff */
[----:B------:R-:W-:Y:S01]  /*1780*/  VIADDMNMX R112, R11, -R112, RZ, !PT ;  /* 0x800000700b707246 */ /* 0x000fe200078001ff */
[----:B------:R-:W-:Y:S01]  /*1790*/  VIADD R7, R2, 0x5384540f ;  /* 0x5384540f02077836 */ /* 0x000fe20000000000 */
[----:B------:R-:W-:Y:S01]  /*17a0*/  IADD3 R11, PT, PT, R3, -0x24c28bd8, RZ ;  /* 0xdb3d7428030b7810 */ /* 0x000fe20007ffe0ff */
[----:B------:R-:W-:Y:S01]  /*17b0*/  IMAD.HI.U32 R6, R4, -0x2daee0ad, RZ ;  /* 0xd2511f5304067827 */ /* 0x000fe200078e00ff */
[----:B------:R-:W-:-:S02]  /*17c0*/  VIMNMX R121, PT, PT, R112, 0x20, PT ;  /* 0x0000002070797848 */ /* 0x000fc40003fe0100 */
[----:B------:R-:W-:Y:S01]  /*17d0*/  LOP3.LUT R0, R7, R5, R0, 0x96, !PT ;  /* 0x0000000507007212 */ /* 0x000fe200078e9600 */
[----:B------:R-:W-:Y:S02]  /*17e0*/  VIADD R10, R3, 0x1fd5c5a3 ;  /* 0x1fd5c5a3030a7836 */ /* 0x000fe40000000000 */
[----:B------:R-:W-:Y:S02]  /*17f0*/  IMAD R109, R109, 0x8, R108 ;  /* 0x000000086d6d7824 */ /* 0x000fe400078e026c */
[----:B------:R-:W-:Y:S01]  /*1800*/  IMAD R5, R8, -0x326172a9, RZ ;  /* 0xcd9e8d5708057824 */ /* 0x000fe200078e02ff */
[----:B------:R-:W-:Y:S01]  /*1810*/  LOP3.LUT R6, R10, R9, R6, 0x96, !PT ;  /* 0x000000090a067212 */ /* 0x000fe200078e9606 */
[----:B------:R-:W-:Y:S01]  /*1820*/  IMAD R10, R4, -0x2daee0ad, RZ ;  /* 0xd2511f53040a7824 */ /* 0x000fe200078e02ff */
[----:B------:R-:W-:Y:S01]  /*1830*/  I2FP.F32.U32 R109, R109 ;  /* 0x0000006d006d7245 */ /* 0x000fe20000201000 */
[----:B------:R-:W-:Y:S01]  /*1840*/  IMAD.HI.U32 R9, R0, -0x2daee0ad, RZ ;  /* 0xd2511f5300097827 */ /* 0x000fe200078e00ff */
[----:B------:R-:W-:-:S02]  /*1850*/  IADD3 R8, PT, PT, R2, -0x700cb87f, RZ ;  /* 0x8ff3478102087810 */ /* 0x000fc40007ffe0ff */
[----:B------:R0:W0:Y:S01]  /*1860*/  MUFU.RCP R122, R109 ;  /* 0x0000006d007a7308 */ /* 0x0000220000001000 */
[----:B------:R-:W-:Y:S01]  /*1870*/  IMAD.HI.U32 R4, R6, -0x326172a9, RZ ;  /* 0xcd9e8d5706047827 */ /* 0x000fe200078e00ff */
[----:B------:R-:W-:-:S03]  /*1880*/  LOP3.LUT R9, R11, R10, R9, 0x96, !PT ;  /* 0x0000000a0b097212 */ /* 0x000fc600078e9609 */
[----:B------:R-:W-:Y:S02]  /*1890*/  VIADD R7, R2, 0xf1bbcdc8 ;  /* 0xf1bbcdc802077836 */ /* 0x000fe40000000000 */
[----:B------:R-:W-:Y:S02]  /*18a0*/  IMAD R0, R0, -0x2daee0ad, RZ ;  /* 0xd2511f5300007824 */ /* 0x000fe400078e02ff */
[----:B------:R-:W-:Y:S01]  /*18b0*/  IMAD.HI.U32 R120, R9, -0x326172a9, RZ ;  /* 0xcd9e8d5709787827 */ /* 0x000fe200078e00ff */
[----:B------:R-:W-:-:S03]  /*18c0*/  LOP3.LUT R4, R7, R5, R4, 0x96, !PT ;  /* 0x0000000507047212 */ /* 0x000fc600078e9604 */
[----:B------:R-:W-:Y:S02]  /*18d0*/  IMAD R7, R6, -0x326172a9, RZ ;  /* 0xcd9e8d5706077824 */ /* 0x000fe400078e02ff */
[----:B------:R-:W-:-:S03]  /*18e0*/  IMAD.HI.U32 R119, R4, -0x2daee0ad, RZ ;  /* 0xd2511f5304777827 */ /* 0x000fc600078e00ff */
[----:B------:R-:W-:Y:S01]  /*18f0*/  LOP3.LUT R120, R8, R7, R120, 0x96, !PT ;  /* 0x0000000708787212 */ /* 0x000fe200078e9678 */
[----:B------:R-:W-:Y:S02]  /*1900*/  VIADD R5, R3, 0x96a522ad ;  /* 0x96a522ad03057836 */ /* 0x000fe40000000000 */
[----:B------:R-:W-:Y:S02]  /*1910*/  IMAD R121, R121, 0x8, R108 ;  /* 0x0000000879797824 */ /* 0x000fe400078e026c */
[----:B------:R-:W-:Y:S01]  /*1920*/  IMAD R132, R9, -0x326172a9, RZ ;  /* 0xcd9e8d5709847824 */ /* 0x000fe200078e02ff */
[----:B------:R-:W-:Y:S01]  /*1930*/  LOP3.LUT R119, R5, R0, R119, 0x96, !PT ;  /* 0x0000000005777212 */ /* 0x000fe200078e9677 */
[----:B01234-:R-:W-:-:S07]  /*1940*/  IMAD R140, R4, -0x2daee0ad, RZ ;  /* 0xd2511f53048c7824 */ /* 0x01ffce00078e02ff */
.L_x_3178:
        /* <DEDUP_REMOVED lines=40> */
.L_x_2799:
        /* <DEDUP_REMOVED lines=13> */
.L_x_2801:
[----:B------:R-:W-:Y:S05]  /*1ca0*/  BSYNC.RECONVERGENT B2 ;  /* 0x0000000000027941 */ /* 0x000fea0003800200 */
.L_x_2800:
[----:B------:R-:W-:Y:S01]  /*1cb0*/  IMAD.WIDE.U32 R114, R144, -0x326172a9, RZ ;  /* 0xcd9e8d5790727825 */ /* 0x000fe200078e00ff */
[----:B------:R-:W-:Y:S02]  /*1cc0*/  LOP3.LUT R156, R135, R113, R3, 0x96, !PT ;  /* 0x00000071879c7212 */ /* 0x000fe400078e9603 */
[----:B------:R-:W-:Y:S01]  /*1cd0*/  IADD3 R113, PT, PT, R2, -0x61c88647, RZ ;  /* 0x9e3779b902717810 */ /* 0x000fe20007ffe0ff */
[----:B------:R-:W-:Y:S01]  /*1ce0*/  IMAD.MOV.U32 R142, RZ, RZ, RZ ;  /* 0x000000ffff8e7224 */ /* 0x000fe200078e00ff */
        /* <DEDUP_REMOVED lines=56> */
.L_x_2798:
[----:B------:R-:W-:Y:S05]  /*2070*/  BSYNC.RECONVERGENT B1 ;  /* 0x0000000000017941 */ /* 0x000fea0003800200 */
.L_x_2797:
[----:B------:R-:W0:Y:S01]  /*2080*/  LDC R113, c[0x0][0x408] ;  /* 0x00010200ff717b82 */ /* 0x000e220000000800 */
[----:B------:R-:W-:Y:S01]  /*2090*/  HFMA2 R115, -RZ, RZ, 0.1171875, 0 ;  /* 0x2f800000ff737431 */ /* 0x000fe200000001ff */
[----:B------:R-:W-:Y:S01]  /*20a0*/  I2FP.F32.U32 R112, R112 ;  /* 0x0000007000707245 */ /* 0x000fe20000201000 */
[----:B-----5:R-:W-:Y:S01]  /*20b0*/  IMAD.U32 R134, R108, 0x10000, RZ ;  /* 0x000100006c867824 */ /* 0x020fe200078e00ff */
[----:B------:R-:W-:Y:S01]  /*20c0*/  ISETP.NE.AND P3, PT, R142, 0x1, PT ;  /* 0x000000018e00780c */ /* 0x000fe20003f65270 */
[----:B------:R-:W-:Y:S01]  /*20d0*/  BSSY.RECONVERGENT B1, `(.L_x_2802) ;  /* 0x0000063000017945 */ /* 0x000fe20003800200 */
[----:B------:R-:W-:Y:S01]  /*20e0*/  LOP3.LUT R146, R146, 0xffffffef, RZ, 0xc0, !PT ;  /* 0xffffffef92927812 */ /* 0x000fe200078ec0ff */
[----:B------:R-:W-:Y:S01]  /*20f0*/  HFMA2 R140, -RZ, RZ, 0, 1.1920928955078125e-07 ;  /* 0x00000002ff8c7431 */ /* 0x000fe200000001ff */
[----:B------:R-:W1:Y:S01]  /*2100*/  LDC R114, c[0x0][0x404] ;  /* 0x00010100ff727b82 */ /* 0x000e620000000800 */
[----:B------:R-:W-:Y:S01]  /*2110*/  PRMT R108, R108, 0x7632, R108 ;  /* 0x000076326c6c7816 */ /* 0x000fe2000000006c */
[----:B------:R-:W-:Y:S01]  /*2120*/  FFMA.FTZ R133, R112, R115, 1.1641532182693481445e-10 ;  /* 0x2f00000070857423 */ /* 0x000fe20000010073 */
[----:B------:R-:W-:-:S02]  /*2130*/  @P1 IMAD.U32 R112, R4, 0x10000, RZ ;  /* 0x0001000004701824 */ /* 0x000fc400078e00ff */
[----:B0-----:R-:W-:Y:S02]  /*2140*/  FMUL.FTZ R134, R134, R113 ;  /* 0x0000007186867220 */ /* 0x001fe40000410000 */
[----:B-1----:R-:W-:-:S04]  /*2150*/  FSETP.GTU.FTZ.AND P2, PT, R133, R114, PT ;  /* 0x000000728500720b */ /* 0x002fc80003f5c000 */
[----:B------:R-:W-:Y:S01]  /*2160*/  FSEL R133, R134, RZ, !P2 ;  /* 0x000000ff86857208 */ /* 0x000fe20005000000 */
[----:B------:R-:W-:Y:S01]  /*2170*/  IMAD.MOV.U32 R134, RZ, RZ, R132 ;  /* 0x000000ffff867224 */ /* 0x000fe200078e0084 */
        /* <DEDUP_REMOVED lines=13> */
.L_x_2804:
        /* <DEDUP_REMOVED lines=13> */
.L_x_2806:
[----:B------:R-:W-:Y:S05]  /*2320*/  BSYNC.RECONVERGENT B2 ;  /* 0x0000000000027941 */ /* 0x000fea0003800200 */
.L_x_2805:
        /* <DEDUP_REMOVED lines=58> */
[----:B------:R-:W-:Y:S01]  /*26d0*/  IMAD.MOV.U32 R132, RZ, RZ, R170 ;  /* 0x000000ffff847224 */ /* 0x000fe200078e00aa */
[----:B------:R-:W-:Y:S02]  /*26e0*/  LOP3.LUT R119, R119, R156, R169, 0x96, !PT ;  /* 0x0000009c77777212 */ /* 0x000fe400078e96a9 */
[----:B------:R-:W-:-:S07]  /*26f0*/  MOV R0, R168 ;  /* 0x000000a800007202 */ /* 0x000fce0000000f00 */
.L_x_2803:
[----:B------:R-:W-:Y:S05]  /*2700*/  BSYNC.RECONVERGENT B1 ;  /* 0x0000000000017941 */ /* 0x000fea0003800200 */
.L_x_2802:
[----:B------:R-:W-:Y:S01]  /*2710*/  I2FP.F32.U32 R134, R134 ;  /* 0x0000008600867245 */ /* 0x000fe20000201000 */
[----:B------:R-:W-:Y:S01]  /*2720*/  IMAD.U32 R108, R108, 0x10000, RZ ;  /* 0x000100006c6c7824 */ /* 0x000fe200078e00ff */
[----:B------:R-:W-:Y:S01]  /*2730*/  ISETP.NE.AND P3, PT, R140, 0x1, PT ;  /* 0x000000018c00780c */ /* 0x000fe20003f65270 */
[----:B------:R-:W-:Y:S01]  /*2740*/  BSSY.RECONVERGENT B1, `(.L_x_2807) ;  /* 0x0000062000017945 */ /* 0x000fe20003800200 */
[----:B------:R-:W-:Y:S01]  /*2750*/  LOP3.LUT R146, R146, 0xfffffff7, RZ, 0xc0, !PT ;  /* 0xfffffff792927812 */ /* 0x000fe200078ec0ff */
[----:B------:R-:W-:Y:S01]  /*2760*/  FFMA.FTZ R145, R134, R115, 1.1641532182693481445e-10 ;  /* 0x2f00000086917423 */ /* 0x000fe20000010073 */
[----:B------:R-:W-:Y:S01]  /*2770*/  FMUL.FTZ R108, R108, R113 ;  /* 0x000000716c6c7220 */ /* 0x000fe20000410000 */
[----:B------:R-:W-:Y:S01]  /*2780*/  @P1 PRMT R134, R4, 0x7632, R134 ;  /* 0x0000763204861816 */ /* 0x000fe20000000086 */
[----:B------:R-:W-:Y:S02]  /*2790*/  IMAD.MOV.U32 R142, RZ, RZ, 0x2 ;  /* 0x00000002ff8e7424 */ /* 0x000fe400078e00ff */
[----:B------:R-:W-:-:S02]  /*27a0*/  FSETP.GTU.FTZ.AND P2, PT, R145, R114, PT ;  /* 0x000000729100720b */ /* 0x000fc40003f5c000 */
[----:B------:R-:W-:Y:S02]  /*27b0*/  @P1 SHF.L.U32 R134, R134, 0x10, RZ ;  /* 0x0000001086861819 */ /* 0x000fe400000006ff */
        /* <DEDUP_REMOVED lines=15> */
.L_x_2809:
        /* <DEDUP_REMOVED lines=13> */
.L_x_2811:
[----:B------:R-:W-:Y:S05]  /*2980*/  BSYNC.RECONVERGENT B2 ;  /* 0x0000000000027941 */ /* 0x000fea0003800200 */
.L_x_2810:
[----:B------:R-:W-:Y:S01]  /*2990*/  IMAD.WIDE.U32 R158, R144, -0x326172a9, RZ ;  /* 0xcd9e8d57909e7825 */ /* 0x000fe200078e00ff */
[----:B------:R-:W-:Y:S02]  /*29a0*/  LOP3.LUT R170, R135, R157, R3, 0x96, !PT ;  /* 0x0000009d87aa7212 */ /* 0x000fe400078e9603 */
[----:B------:R-:W-:Y:S01]  /*29b0*/  IADD3 R145, PT, PT, R3, -0x4498517b, RZ ;  /* 0xbb67ae8503917810 */ /* 0x000fe20007ffe0ff */
[----:B------:R-:W-:Y:S01]  /*29c0*/  VIADD R119, R2, 0x9e3779b9 ;  /* 0x9e3779b902777836 */ /* 0x000fe20000000000 */
[----:B------:R-:W-:Y:S01]  /*29d0*/  LOP3.LUT R168, R117, R159, R2, 0x96, !PT ;  /* 0x0000009f75a87212 */ /* 0x000fe200078e9602 */
[----:B------:R-:W-:Y:S01]  /*29e0*/  IMAD.WIDE.U32 R170, R170, -0x326172a9, RZ ;  /* 0xcd9e8d57aaaa7825 */ /* 0x000fe200078e00ff */
[----:B------:R-:W-:-:S03]  /*29f0*/  MOV R134, R0 ;  /* 0x0000000000867202 */ /* 0x000fc60000000f00 */
[----:B------:R-:W-:Y:S01]  /*2a00*/  IMAD.WIDE.U32 R168, R168, -0x2daee0ad, RZ ;  /* 0xd2511f53a8a87825 */ /* 0x000fe200078e00ff */
[----:B------:R-:W-:-:S03]  /*2a10*/  LOP3.LUT R119, R119, R158, R171, 0x96, !PT ;  /* 0x0000009e77777212 */ /* 0x000fc600078e96ab */
[----:B------:R-:W-:Y:S01]  /*2a20*/  IMAD.MOV.U32 R142, RZ, RZ, RZ ;  /* 0x000000ffff8e7224 */ /* 0x000fe200078e00ff */
        /* <DEDUP_REMOVED lines=47> */
[----:B------:R-:W-:Y:S01]  /*2d20*/  LOP3.LUT R120, R145, R158, R171, 0x96, !PT ;  /* 0x0000009e91787212 */ /* 0x000fe200078e96ab */
[----:B------:R-:W-:Y:S02]  /*2d30*/  IMAD.MOV.U32 R132, RZ, RZ, R170 ;  /* 0x000000ffff847224 */ /* 0x000fe400078e00aa */
[----:B------:R-:W-:Y:S01]  /*2d40*/  IMAD.MOV.U32 R0, RZ, RZ, R168 ;  /* 0x000000ffff007224 */ /* 0x000fe200078e00a8 */
[----:B------:R-:W-:-:S07]  /*2d50*/  LOP3.LUT R119, R119, R156, R169, 0x96, !PT ;  /* 0x0000009c77777212 */ /* 0x000fce00078e96a9 */
.L_x_2808:
[----:B------:R-:W-:Y:S05]  /*2d60*/  BSYNC.RECONVERGENT B1 ;  /* 0x0000000000017941 */ /* 0x000fea0003800200 */
.L_x_2807:
[----:B------:R-:W-:Y:S01]  /*2d70*/  I2FP.F32.U32 R134, R134 ;  /* 0x0000008600867245 */ /* 0x000fe20000201000 */
[----:B------:R-:W-:Y:S01]  /*2d80*/  BSSY.RECONVERGENT B1, `(.L_x_2812) ;  /* 0x0000064000017945 */ /* 0x000fe20003800200 */
[----:B------:R-:W-:Y:S01]  /*2d90*/  SHF.L.U32 R140, R109, 0x10, RZ ;  /* 0x000000106d8c7819 */ /* 0x000fe200000006ff */
[----:B------:R-:W-:Y:S01]  /*2da0*/  IMAD.MOV.U32 R150, RZ, RZ, 0x2 ;  /* 0x00000002ff967424 */ /* 0x000fe200078e00ff */
[----:B------:R-:W-:Y:S01]  /*2db0*/  ISETP.NE.AND P2, PT, R142, 0x1, PT ;  /* 0x000000018e00780c */ /* 0x000fe20003f45270 */
[----:B------:R-:W-:Y:S01]  /*2dc0*/  FFMA.FTZ R145, R134, R115, 1.1641532182693481445e-10 ;  /* 0x2f00000086917423 */ /* 0x000fe20000010073 */
[----:B------:R-:W-:Y:S02]  /*2dd0*/  @P1 IMAD.U32 R134, R5, 0x10000, RZ ;  /* 0x0001000005861824 */ /* 0x000fe400078e00ff */
[----:B------:R-:W-:Y:S01]  /*2de0*/  FMUL.FTZ R140, R140, R113 ;  /* 0x000000718c8c7220 */ /* 0x000fe20000410000 */
[----:B------:R-:W-:Y:S02]  /*2df0*/  LOP3.LUT R146, R146, 0xfffffffb, RZ, 0xc0, !PT ;  /* 0xfffffffb92927812 */ /* 0x000fe400078ec0ff */
[----:B------:R-:W-:-:S02]  /*2e00*/  FSETP.GTU.FTZ.AND P3, PT, R145, R114, PT ;  /* 0x000000729100720b */ /* 0x000fc40003f7c000 */
[----:B------:R-:W-:Y:S02]  /*2e10*/  PRMT R109, R109, 0x7632, R109 ;  /* 0x000076326d6d7816 */ /* 0x000fe4000000006d */
[----:B------:R-:W-:Y:S02]  /*2e20*/  FSEL R145, R140, RZ, !P3 ;  /* 0x000000ff8c917208 */ /* 0x000fe40005800000 */
[----:B------:R-:W-:-:S03]  /*2e30*/  PLOP3.LUT P3, PT, P3, PT, PT, 0x8, 0x80 ;  /* 0x000000000080781c */ /* 0x000fc60001f6e170 */
[----:B------:R-:W-:Y:S01]  /*2e40*/  @P1 FADD.FTZ R145, R134, R145 ;  /* 0x0000009186911221 */ /* 0x000fe20000010000 */
[----:B------:R-:W-:-:S04]  /*2e50*/  MOV R134, R132 ;  /* 0x0000008400867202 */ /* 0x000fc80000000f00 */
        /* <DEDUP_REMOVED lines=11> */
.L_x_2814:
        /* <DEDUP_REMOVED lines=13> */
.L_x_2816:
[----:B------:R-:W-:Y:S05]  /*2fe0*/  BSYNC.RECONVERGENT B2 ;  /* 0x0000000000027941 */ /* 0x000fea0003800200 */
.L_x_2815:
        /* <DEDUP_REMOVED lines=9> */
[----:B------:R-:W-:Y:S01]  /*3080*/  IMAD.MOV.U32 R134, RZ, RZ, R0 ;  /* 0x000000ffff867224 */ /* 0x000fe200078e0000 */
        /* <DEDUP_REMOVED lines=48> */
[----:B------:R-:W-:Y:S02]  /*3390*/  VIADD R119, R3, 0x96a522ad ;  /* 0x96a522ad03777836 */ /* 0x000fe40000000000 */
[----:B------:R-:W-:-:S03]  /*33a0*/  IMAD.MOV.U32 R0, RZ, RZ, R168 ;  /* 0x000000ffff007224 */ /* 0x000fc600078e00a8 */
[----:B------:R-:W-:-:S07]  /*33b0*/  LOP3.LUT R119, R119, R156, R169, 0x96, !PT ;  /* 0x0000009c77777212 */ /* 0x000fce00078e96a9 */
.L_x_2813:
[----:B------:R-:W-:Y:S05]  /*33c0*/  BSYNC.RECONVERGENT B1 ;  /* 0x0000000000017941 */ /* 0x000fea0003800200 */
.L_x_2812:
[----:B------:R-:W-:Y:S01]  /*33d0*/  I2FP.F32.U32 R134, R134 ;  /* 0x0000008600867245 */ /* 0x000fe20000201000 */
[----:B------:R-:W-:Y:S01]  /*33e0*/  IMAD.U32 R142, R109, 0x10000, RZ ;  /* 0x000100006d8e7824 */ /* 0x000fe200078e00ff */
[----:B------:R-:W-:Y:S01]  /*33f0*/  LOP3.LUT R146, R146, 0xfffffffd, RZ, 0xc0, !PT ;  /* 0xfffffffd92927812 */ /* 0x000fe200078ec0ff */
[----:B------:R-:W-:Y:S01]  /*3400*/  BSSY.RECONVERGENT B1, `(.L_x_2817) ;  /* 0x0000062000017945 */ /* 0x000fe20003800200 */
[----:B------:R-:W-:Y:S01]  /*3410*/  MOV R152, 0x2 ;  /* 0x0000000200987802 */ /* 0x000fe20000000f00 */
[----:B------:R-:W-:Y:S01]  /*3420*/  FFMA.FTZ R109, R134, R115, 1.1641532182693481445e-10 ;  /* 0x2f000000866d7423 */ /* 0x000fe20000010073 */
[----:B------:R-:W-:Y:S01]  /*3430*/  FMUL.FTZ R142, R142, R113 ;  /* 0x000000718e8e7220 */ /* 0x000fe20000410000 */
[----:B------:R-:W-:-:S03]  /*3440*/  @P1 PRMT R134, R5, 0x7632, R134 ;  /* 0x0000763205861816 */ /* 0x000fc60000000086 */
[----:B------:R-:W-:Y:S02]  /*3450*/  FSETP.GTU.FTZ.AND P2, PT, R109, R114, PT ;  /* 0x000000726d00720b */ /* 0x000fe40003f5c000 */
[----:B------:R-:W-:Y:S02]  /*3460*/  @P1 IMAD.U32 R134, R134, 0x10000, RZ ;  /* 0x0001000086861824 */ /* 0x000fe400078e00ff */
[----:B------:R-:W-:Y:S02]  /*3470*/  FSEL R159, R142, RZ, !P2 ;  /* 0x000000ff8e9f7208 */ /* 0x000fe40005000000 */
[----:B------:R-:W-:Y:S02]  /*3480*/  PLOP3.LUT P3, PT, P2, PT, PT, 0x8, 0x80 ;  /* 0x000000000080781c */ /* 0x000fe4000176e170 */
[----:B------:R-:W-:Y:S01]  /*3490*/  ISETP.NE.AND P2, PT, R150, 0x1, PT ;  /* 0x000000019600780c */ /* 0x000fe20003f45270 */
[----:B------:R-:W-:Y:S01]  /*34a0*/  @P1 FADD.FTZ R159, R134, R159 ;  /* 0x0000009f869f1221 */ /* 0x000fe20000010000 */
[----:B------:R-:W-:-:S04]  /*34b0*/  IMAD.MOV.U32 R134, RZ, RZ, R132 ;  /* 0x000000ffff867224 */ /* 0x000fc800078e0084 */
        /* <DEDUP_REMOVED lines=11> */
.L_x_2819:
        /* <DEDUP_REMOVED lines=13> */
.L_x_2821:
[----:B------:R-:W-:Y:S05]  /*3640*/  BSYNC.RECONVERGENT B2 ;  /* 0x0000000000027941 */ /* 0x000fea0003800200 */
.L_x_2820:
        /* <DEDUP_REMOVED lines=58> */
[----:B------:R-:W-:Y:S01]  /*39f0*/  IMAD.MOV.U32 R132, RZ, RZ, R174 ;  /* 0x000000ffff847224 */ /* 0x000fe200078e00ae */
[----:B------:R-:W-:Y:S02]  /*3a00*/  LOP3.LUT R119, R119, R156, R171, 0x96, !PT ;  /* 0x0000009c77777212 */ /* 0x000fe400078e96ab */
[----:B------:R-:W-:-:S07]  /*3a10*/  MOV R0, R170 ;  /* 0x000000aa00007202 */ /* 0x000fce0000000f00 */
.L_x_2818:
[----:B------:R-:W-:Y:S05]  /*3a20*/  BSYNC.RECONVERGENT B1 ;  /* 0x0000000000017941 */ /* 0x000fea0003800200 */
.L_x_2817:
[----:B------:R-:W-:Y:S01]  /*3a30*/  I2FP.F32.U32 R134, R134 ;  /* 0x0000008600867245 */ /* 0x000fe20000201000 */
[----:B------:R-:W-:Y:S01]  /*3a40*/  IMAD.U32 R142, R110, 0x10000, RZ ;  /* 0x000100006e8e7824 */ /* 0x000fe200078e00ff */
[----:B------:R-:W-:Y:S01]  /*3a50*/  ISETP.NE.AND P3, PT, R152, 0x1, PT ;  /* 0x000000019800780c */ /* 0x000fe20003f65270 */
[----:B------:R-:W-:Y:S01]  /*3a60*/  BSSY.RECONVERGENT B1, `(.L_x_2822) ;  /* 0x0000060000017945 */ /* 0x000fe20003800200 */
[----:B------:R-:W-:Y:S02]  /*3a70*/  IMAD.MOV.U32 R154, RZ, RZ, 0x2 ;  /* 0x00000002ff9a7424 */ /* 0x000fe400078e00ff */
[----:B------:R-:W-:Y:S01]  /*3a80*/  FFMA.FTZ R157, R134, R115, 1.1641532182693481445e-10 ;  /* 0x2f000000869d7423 */ /* 0x000fe20000010073 */
[----:B------:R-:W-:Y:S01]  /*3a90*/  FMUL.FTZ R142, R142, R113 ;  /* 0x000000718e8e7220 */ /* 0x000fe20000410000 */
[----:B------:R-:W-:-:S03]  /*3aa0*/  @P1 SHF.L.U32 R134, R6, 0x10, RZ ;  /* 0x0000001006861819 */ /* 0x000fc600000006ff */
[----:B------:R-:W-:-:S04]  /*3ab0*/  FSETP.GTU.FTZ.AND P2, PT, R157, R114, PT ;  /* 0x000000729d00720b */ /* 0x000fc80003f5c000 */
[----:B------:R-:W-:Y:S01]  /*3ac0*/  FSEL R157, R142, RZ, !P2 ;  /* 0x000000ff8e9d7208 */ /* 0x000fe20005000000 */
[----:B------:R-:W-:Y:S01]  /*3ad0*/  IMAD.MOV.U32 R142, RZ, RZ, R132 ;  /* 0x000000ffff8e7224 */ /* 0x000fe200078e0084 */
[----:B------:R-:W-:-:S03]  /*3ae0*/  PLOP3.LUT P2, PT, P2, PT, PT, 0x8, 0x80 ;  /* 0x000000000080781c */ /* 0x000fc6000174e170 */
[----:B------:R-:W-:Y:S01]  /*3af0*/  @P1 FADD.FTZ R157, R134, R157 ;  /* 0x0000009d869d1221 */ /* 0x000fe20000010000 */
[----:B------:R-:W-:-:S04]  /*3b00*/  PRMT R134, R110, 0x7632, R134 ;  /* 0x000076326e867816 */ /* 0x000fc80000000086 */
        /* <DEDUP_REMOVED lines=10> */
.L_x_2824:
        /* <DEDUP_REMOVED lines=13> */
.L_x_2826:
[----:B------:R-:W-:Y:S05]  /*3c80*/  BSYNC.RECONVERGENT B2 ;  /* 0x0000000000027941 */ /* 0x000fea0003800200 */
.L_x_2825:
        /* <DEDUP_REMOVED lines=61> */
.L_x_2823:
[----:B------:R-:W-:Y:S05]  /*4060*/  BSYNC.RECONVERGENT B1 ;  /* 0x0000000000017941 */ /* 0x000fea0003800200 */
.L_x_2822:
        /* <DEDUP_REMOVED lines=11> */
[----:B------:R-:W-:Y:S02]  /*4120*/  MOV R134, R132 ;  /* 0x0000008400867202 */ /* 0x000fe40000000f00 */
[----:B------:R-:W-:Y:S01]  /*4130*/  PLOP3.LUT P3, PT, P3, PT, PT, 0x8, 0x80 ;  /* 0x000000000080781c */ /* 0x000fe20001f6e170 */
        /* <DEDUP_REMOVED lines=11> */
.L_x_2829:
        /* <DEDUP_REMOVED lines=13> */
.L_x_2831:
[----:B------:R-:W-:Y:S05]  /*42c0*/  BSYNC.RECONVERGENT B2 ;  /* 0x0000000000027941 */ /* 0x000fea0003800200 */
.L_x_2830:
        /* <DEDUP_REMOVED lines=61> */
.L_x_2828:
[----:B------:R-:W-:Y:S05]  /*46a0*/  BSYNC.RECONVERGENT B1 ;  /* 0x0000000000017941 */ /* 0x000fea0003800200 */
.L_x_2827:
[----:B------:R-:W-:Y:S01]  /*46b0*/  I2FP.F32.U32 R134, R134 ;  /* 0x0000008600867245 */ /* 0x000fe20000201000 */
[----:B------:R-:W-:Y:S01]  /*46c0*/  IMAD.U32 R150, R111, 0x10000, RZ ;  /* 0x000100006f967824 */ /* 0x000fe200078e00ff */
[----:B------:R-:W-:Y:S01]  /*46d0*/  ISETP.NE.AND P5, PT, R156, 0x1, PT ;  /* 0x000000019c00780c */ /* 0x000fe20003fa5270 */
[----:B------:R-:W-:Y:S01]  /*46e0*/  BSSY.RECONVERGENT B1, `(.L_x_2832) ;  /* 0x0000060000017945 */ /* 0x000fe20003800200 */
[----:B------:R-:W-:Y:S02]  /*46f0*/  IMAD.MOV.U32 R152, RZ, RZ, R132 ;  /* 0x000000ffff987224 */ /* 0x000fe400078e0084 */
[----:B------:R-:W-:Y:S01]  /*4700*/  FFMA.FTZ R169, R134, R115, 1.1641532182693481445e-10 ;  /* 0x2f00000086a97423 */ /* 0x000fe20000010073 */
[----:B------:R-:W-:Y:S01]  /*4710*/  FMUL.FTZ R150, R150, R113 ;  /* 0x0000007196967220 */ /* 0x000fe20000410000 */
[----:B------:R-:W-:-:S03]  /*4720*/  @P1 IMAD.U32 R134, R7, 0x10000, RZ ;  /* 0x0001000007861824 */ /* 0x000fc600078e00ff */
[----:B------:R-:W-:-:S04]  /*4730*/  FSETP.GTU.FTZ.AND P4, PT, R169, R114, PT ;  /* 0x00000072a900720b */ /* 0x000fc80003f9c000 */
[----:B------:R-:W-:Y:S02]  /*4740*/  FSEL R169, R150, RZ, !P4 ;  /* 0x000000ff96a97208 */ /* 0x000fe40006000000 */
[----:B------:R-:W-:Y:S02]  /*4750*/  PRMT R150, R111, 0x7632, R150 ;  /* 0x000076326f967816 */ /* 0x000fe40000000096 */
[----:B------:R-:W-:Y:S01]  /*4760*/  PLOP3.LUT P4, PT, P4, PT, PT, 0x8, 0x80 ;  /* 0x000000000080781c */ /* 0x000fe2000278e170 */
        /* <DEDUP_REMOVED lines=12> */
.L_x_2834:
        /* <DEDUP_REMOVED lines=13> */
.L_x_2836:
[----:B------:R-:W-:Y:S05]  /*4900*/  BSYNC.RECONVERGENT B2 ;  /* 0x0000000000027941 */ /* 0x000fea0003800200 */
.L_x_2835:
        /* <DEDUP_REMOVED lines=61> */
.L_x_2833:
[----:B------:R-:W-:Y:S05]  /*4ce0*/  BSYNC.RECONVERGENT B1 ;  /* 0x0000000000017941 */ /* 0x000fea0003800200 */
.L_x_2832:
[----:B------:R-:W-:Y:S01]  /*4cf0*/  I2FP.F32.U32 R152, R152 ;  /* 0x0000009800987245 */ /* 0x000fe20000201000 */
[----:B------:R-:W-:Y:S01]  /*4d00*/  IMAD.U32 R150, R150, 0x10000, RZ ;  /* 0x0001000096967824 */ /* 0x000fe200078e00ff */
[----:B------:R-:W-:Y:S02]  /*4d10*/  @P1 PRMT R154, R7, 0x7632, R154 ;  /* 0x00007632079a1816 */ /* 0x000fe4000000009a */
[----:B------:R-:W-:Y:S01]  /*4d20*/  PRMT R110, R110, 0x5410, R142 ;  /* 0x000054106e6e7816 */ /* 0x000fe2000000008e */
[----:B------:R-:W-:Y:S01]  /*4d30*/  FFMA.FTZ R115, R152, R115, 1.1641532182693481445e-10 ;  /* 0x2f00000098737423 */ /* 0x000fe20000010073 */
[----:B------:R-:W-:Y:S01]  /*4d40*/  FMUL.FTZ R150, R150, R113 ;  /* 0x0000007196967220 */ /* 0x000fe20000410000 */
[----:B------:R-:W-:Y:S02]  /*4d50*/  @P1 SHF.L.U32 R154, R154, 0x10, RZ ;  /* 0x000000109a9a1819 */ /* 0x000fe400000006ff */
[----:B------:R-:W-:Y:S02]  /*4d60*/  PRMT R109, R140, 0x5410, R109 ;  /* 0x000054108c6d7816 */ /* 0x000fe4000000006d */
[----:B------:R-:W-:-:S02]  /*4d70*/  FSETP.GTU.FTZ.AND P5, PT, R115, R114, PT ;  /* 0x000000727300720b */ /* 0x000fc40003fbc000 */
[----:B------:R-:W-:Y:S02]  /*4d80*/  PRMT R108, R112, 0x5410, R108 ;  /* 0x00005410706c7816 */ /* 0x000fe4000000006c */
[----:B------:R-:W-:Y:S02]  /*4d90*/  FSEL R175, R150, RZ, !P5 ;  /* 0x000000ff96af7208 */ /* 0x000fe40006800000 */
[----:B------:R-:W-:-:S03]  /*4da0*/  PLOP3.LUT P5, PT, P5, PT, PT, 0x8, 0x80 ;  /* 0x000000000080781c */ /* 0x000fc60002fae170 */
[----:B------:R-:W-:-:S05]  /*4db0*/  @P1 FADD.FTZ R175, R154, R175 ;  /* 0x000000af9aaf1221 */ /* 0x000fca0000010000 */
[----:B------:R-:W-:-:S04]  /*4dc0*/  F2FP.BF16.F32.PACK_AB R113, RZ, R175 ;  /* 0x000000afff71723e */ /* 0x000fc800000010ff */
[----:B------:R-:W-:Y:S01]  /*4dd0*/  PRMT R111, R111, 0x5410, R113 ;  /* 0x000054106f6f7816 */ /* 0x000fe20000000071 */
[----:B------:R-:W-:Y:S06]  /*4de0*/  BRA `(.L_x_2837) ;  /* 0x0000006400187947 */ /* 0x000fec0003800000 */
.L_x_2796:
        /* <DEDUP_REMOVED lines=16> */
.L_x_2840:
        /* <DEDUP_REMOVED lines=13> */
.L_x_2842:
[----:B------:R-:W-:Y:S05]  /*4fc0*/  BSYNC.RECONVERGENT B2 ;  /* 0x0000000000027941 */ /* 0x000fea0003800200 */
.L_x_2841:
        /* <DEDUP_REMOVED lines=60> */
.L_x_2839:
[----:B------:R-:W-:Y:S05]  /*5390*/  BSYNC.RECONVERGENT B1 ;  /* 0x0000000000017941 */ /* 0x000fea0003800200 */
.L_x_2838:
[----:B------:R-:W0:Y:S01]  /*53a0*/  LDC R112, c[0x0][0x404] ;  /* 0x00010100ff707b82 */ /* 0x000e220000000800 */
[----:B------:R-:W-:Y:S01]  /*53b0*/  I2FP.F32.U32 R115, R114 ;  /* 0x0000007200737245 */ /* 0x000fe20000201000 */
[----:B------:R-:W-:Y:S01]  /*53c0*/  IMAD.MOV.U32 R114, RZ, RZ, 0x2f800000 ;  /* 0x2f800000ff727424 */ /* 0x000fe200078e00ff */
[----:B------:R-:W-:Y:S01]  /*53d0*/  ISETP.NE.AND P3, PT, R126, 0x1, PT ;  /* 0x000000017e00780c */ /* 0x000fe20003f65270 */
[----:B------:R-:W-:Y:S01]  /*53e0*/  BSSY.RECONVERGENT B1, `(.L_x_2843) ;  /* 0x0000060000017945 */ /* 0x000fe20003800200 */
[----:B-----5:R-:W-:Y:S01]  /*53f0*/  SHF.L.U32 R124, R108, 0x10, RZ ;  /* 0x000000106c7c7819 */ /* 0x020fe200000006ff */
[----:B------:R-:W-:Y:S01]  /*5400*/  FFMA.FTZ R115, R115, R114, 1.1641532182693481445e-10 ;  /* 0x2f00000073737423 */ /* 0x000fe20000010072 */
[----:B------:R-:W-:Y:S01]  /*5410*/  LOP3.LUT R146, R146, 0xffffffef, RZ, 0xc0, !PT ;  /* 0xffffffef92927812 */ /* 0x000fe200078ec0ff */
[----:B------:R-:W1:Y:S01]  /*5420*/  LDC R113, c[0x0][0x408] ;  /* 0x00010200ff717b82 */ /* 0x000e620000000800 */
[----:B------:R-:W-:Y:S02]  /*5430*/  IMAD.MOV.U32 R128, RZ, RZ, 0x2 ;  /* 0x00000002ff807424 */ /* 0x000fe400078e00ff */
        /* <DEDUP_REMOVED lines=16> */
.L_x_2845:
        /* <DEDUP_REMOVED lines=13> */
.L_x_2847:
[----:B------:R-:W-:Y:S05]  /*5610*/  BSYNC.RECONVERGENT B2 ;  /* 0x0000000000027941 */ /* 0x000fea0003800200 */
.L_x_2846:
        /* <DEDUP_REMOVED lines=56> */
[----:B------:R-:W-:Y:S01]  /*59a0*/  VIADD R119, R3, 0x96a522ad ;  /* 0x96a522ad03777836 */ /* 0x000fe20000000000 */
[----:B------:R-:W-:Y:S01]  /*59b0*/  MOV R0, R130 ;  /* 0x0000008200007202 */ /* 0x000fe20000000f00 */
[----:B------:R-:W-:-:S03]  /*59c0*/  IMAD.MOV.U32 R128, RZ, RZ, RZ ;  /* 0x000000ffff807224 */ /* 0x000fc600078e00ff */
[----:B------:R-:W-:-:S07]  /*59d0*/  LOP3.LUT R119, R119, R126, R131, 0x96, !PT ;  /* 0x0000007e77777212 */ /* 0x000fce00078e9683 */
.L_x_2844:
[----:B------:R-:W-:Y:S05]  /*59e0*/  BSYNC.RECONVERGENT B1 ;  /* 0x0000000000017941 */ /* 0x000fea0003800200 */
.L_x_2843:
        /* <DEDUP_REMOVED lines=11> */
[----:B------:R-:W-:Y:S01]  /*5aa0*/  FADD.FTZ R108, R124, R127 ;  /* 0x0000007f7c6c7221 */ /* 0x000fe20000010000 */
[----:B------:R-:W-:-:S03]  /*5ab0*/  MOV R124, R132 ;  /* 0x00000084007c7202 */ /* 0x000fc60000000f00 */
        /* <DEDUP_REMOVED lines=12> */
.L_x_2850:
        /* <DEDUP_REMOVED lines=13> */
.L_x_2852:
[----:B------:R-:W-:Y:S05]  /*5c50*/  BSYNC.RECONVERGENT B2 ;  /* 0x0000000000027941 */ /* 0x000fea0003800200 */
.L_x_2851:
        /* <DEDUP_REMOVED lines=59> */
[----:B------:R-:W-:Y:S01]  /*6010*/  LOP3.LUT R119, R119, R126, R157, 0x96, !PT ;  /* 0x0000007e77777212 */ /* 0x000fe200078e969d */
[----:B------:R-:W-:-:S07]  /*6020*/  HFMA2 R126, -RZ, RZ, 0, 0 ;  /* 0x00000000ff7e7431 */ /* 0x000fce00000001ff */
.L_x_2849:
[----:B------:R-:W-:Y:S05]  /*6030*/  BSYNC.RECONVERGENT B1 ;  /* 0x0000000000017941 */ /* 0x000fea0003800200 */
.L_x_2848:
[----:B------:R-:W-:Y:S01]  /*6040*/  I2FP.F32.U32 R127, R124 ;  /* 0x0000007c007f7245 */ /* 0x000fe20000201000 */
[----:B------:R-:W-:Y:S01]  /*6050*/  IMAD.U32 R124, R115, 0x10000, RZ ;  /* 0x00010000737c7824 */ /* 0x000fe200078e00ff */
[----:B------:R-:W-:Y:S01]  /*6060*/  ISETP.NE.AND P3, PT, R126, 0x1, PT ;  /* 0x000000017e00780c */ /* 0x000fe20003f65270 */
[----:B------:R-:W-:Y:S01]  /*6070*/  BSSY.RECONVERGENT B1, `(.L_x_2853) ;  /* 0x000005e000017945 */ /* 0x000fe20003800200 */
[----:B------:R-:W-:Y:S01]  /*6080*/  LOP3.LUT R146, R146, 0xfffffff7, RZ, 0xc0, !PT ;  /* 0xfffffff792927812 */ /* 0x000fe200078ec0ff */
[----:B------:R-:W-:Y:S01]  /*6090*/  FFMA.FTZ R127, R127, R114, 1.1641532182693481445e-10 ;  /* 0x2f0000007f7f7423 */ /* 0x000fe20000010072 */
[----:B------:R-:W-:Y:S01]  /*60a0*/  FMUL.FTZ R124, R124, R113 ;  /* 0x000000717c7c7220 */ /* 0x000fe20000410000 */
[----:B------:R-:W-:Y:S01]  /*60b0*/  IMAD.MOV.U32 R128, RZ, RZ, 0x2 ;  /* 0x00000002ff807424 */ /* 0x000fe200078e00ff */
[----:B------:R-:W-:Y:S02]  /*60c0*/  MOV R115, R132 ;  /* 0x0000008400737202 */ /* 0x000fe40000000f00 */
[----:B------:R-:W-:-:S04]  /*60d0*/  FSETP.GTU.FTZ.AND P2, PT, R127, R112, PT ;  /* 0x000000707f00720b */ /* 0x000fc80003f5c000 */
        /* <DEDUP_REMOVED lines=12> */
.L_x_2855:
        /* <DEDUP_REMOVED lines=13> */
.L_x_2857:
[----:B------:R-:W-:Y:S05]  /*6270*/  BSYNC.RECONVERGENT B2 ;  /* 0x0000000000027941 */ /* 0x000fea0003800200 */
.L_x_2856:
        /* <DEDUP_REMOVED lines=52> */
[----:B------:R-:W-:Y:S01]  /*65c0*/  VIADD R119, R2, 0x8ff34781 ;  /* 0x8ff3478102777836 */ /* 0x000fe20000000000 */
[----:B------:R-:W-:Y:S01]  /*65d0*/  MOV R132, R158 ;  /* 0x0000009e00847202 */ /* 0x000fe20000000f00 */
[----:B------:R-:W-:-:S03]  /*65e0*/  IMAD.WIDE.U32 R156, R115, -0x2daee0ad, RZ ;  /* 0xd2511f53739c7825 */ /* 0x000fc600078e00ff */
[----:B------:R-:W-:Y:S01]  /*65f0*/  LOP3.LUT R120, R119, R128, R159, 0x96, !PT ;  /* 0x0000008077787212 */ /* 0x000fe200078e969f */
[----:B------:R-:W-:Y:S02]  /*6600*/  VIADD R115, R3, 0x96a522ad ;  /* 0x96a522ad03737836 */ /* 0x000fe40000000000 */
[----:B------:R-:W-:-:S03]  /*6610*/  HFMA2 R128, -RZ, RZ, 0, 0 ;  /* 0x00000000ff807431 */ /* 0x000fc600000001ff */
[----:B------:R-:W-:Y:S01]  /*6620*/  LOP3.LUT R119, R115, R126, R157, 0x96, !PT ;  /* 0x0000007e73777212 */ /* 0x000fe200078e969d */
[----:B------:R-:W-:Y:S02]  /*6630*/  IMAD.MOV.U32 R115, RZ, RZ, R0 ;  /* 0x000000ffff737224 */ /* 0x000fe400078e0000 */
[----:B------:R-:W-:-:S07]  /*6640*/  IMAD.MOV.U32 R0, RZ, RZ, R156 ;  /* 0x000000ffff007224 */ /* 0x000fce00078e009c */
.L_x_2854:
[----:B------:R-:W-:Y:S05]  /*6650*/  BSYNC.RECONVERGENT B1 ;  /* 0x0000000000017941 */ /* 0x000fea0003800200 */
.L_x_2853:
[----:B------:R-:W-:Y:S01]  /*6660*/  I2FP.F32.U32 R115, R115 ;  /* 0x0000007300737245 */ /* 0x000fe20000201000 */
[----:B------:R-:W-:Y:S01]  /*6670*/  BSSY.RECONVERGENT B1, `(.L_x_2858) ;  /* 0x0000065000017945 */ /* 0x000fe20003800200 */
[----:B------:R-:W-:Y:S01]  /*6680*/  PRMT R124, R8, 0x7632, R124 ;  /* 0x00007632087c7816 */ /* 0x000fe2000000007c */
[----:B------:R-:W-:Y:S01]  /*6690*/  IMAD.MOV.U32 R126, RZ, RZ, 0x2 ;  /* 0x00000002ff7e7424 */ /* 0x000fe200078e00ff */
[----:B------:R-:W-:Y:S01]  /*66a0*/  ISETP.NE.AND P3, PT, R128, 0x1, PT ;  /* 0x000000018000780c */ /* 0x000fe20003f65270 */
        /* <DEDUP_REMOVED lines=8> */
[----:B------:R-:W-:-:S03]  /*6730*/  SEL R130, RZ, 0x1, P2 ;  /* 0x00000001ff827807 */ /* 0x000fc60001000000 */
        /* <DEDUP_REMOVED lines=13> */
.L_x_2860:
        /* <DEDUP_REMOVED lines=13> */
.L_x_2862:
[----:B------:R-:W-:Y:S05]  /*68e0*/  BSYNC.RECONVERGENT B2 ;  /* 0x0000000000027941 */ /* 0x000fea0003800200 */
.L_x_2861:
        /* <DEDUP_REMOVED lines=59> */
[----:B------:R-:W-:Y:S01]  /*6ca0*/  LOP3.LUT R119, R119, R126, R157, 0x96, !PT ;  /* 0x0000007e77777212 */ /* 0x000fe200078e969d */
[----:B------:R-:W-:-:S07]  /*6cb0*/  IMAD.MOV.U32 R126, RZ, RZ, RZ ;  /* 0x000000ffff7e7224 */ /* 0x000fce00078e00ff */
.L_x_2859:
[----:B------:R-:W-:Y:S05]  /*6cc0*/  BSYNC.RECONVERGENT B1 ;  /* 0x0000000000017941 */ /* 0x000fea0003800200 */
.L_x_2858:
[----:B------:R-:W-:Y:S01]  /*6cd0*/  I2FP.F32.U32 R127, R124 ;  /* 0x0000007c007f7245 */ /* 0x000fe20000201000 */
[----:B------:R-:W-:Y:S01]  /*6ce0*/  BSSY.RECONVERGENT B1, `(.L_x_2863) ;  /* 0x0000061000017945 */ /* 0x000fe20003800200 */
[----:B------:R-:W-:Y:S02]  /*6cf0*/  SHF.L.U32 R124, R109, 0x10, RZ ;  /* 0x000000106d7c7819 */ /* 0x000fe400000006ff */
[----:B------:R-:W-:Y:S01]  /*6d00*/  ISETP.NE.AND P2, PT, R126, 0x1, PT ;  /* 0x000000017e00780c */ /* 0x000fe20003f45270 */
[----:B------:R-:W-:Y:S01]  /*6d10*/  FFMA.FTZ R127, R127, R114, 1.1641532182693481445e-10 ;  /* 0x2f0000007f7f7423 */ /* 0x000fe20000010072 */
[----:B------:R-:W-:Y:S01]  /*6d20*/  LOP3.LUT R146, R146, 0xfffffffb, RZ, 0xc0, !PT ;  /* 0xfffffffb92927812 */ /* 0x000fe200078ec0ff */
[----:B------:R-:W-:-:S03]  /*6d30*/  FMUL.FTZ R124, R124, R113 ;  /* 0x000000717c7c7220 */ /* 0x000fc60000410000 */
[----:B------:R-:W-:Y:S01]  /*6d40*/  FSETP.GTU.FTZ.AND P3, PT, R127, R112, PT ;  /* 0x000000707f00720b */ /* 0x000fe20003f7c000 */
[----:B------:R-:W-:-:S03]  /*6d50*/  IMAD.MOV.U32 R127, RZ, RZ, 0x2 ;  /* 0x00000002ff7f7424 */ /* 0x000fc600078e00ff */
[----:B------:R-:W-:Y:S02]  /*6d60*/  FSEL R134, R124, RZ, !P3 ;  /* 0x000000ff7c867208 */ /* 0x000fe40005800000 */
[----:B------:R-:W-:Y:S02]  /*6d70*/  PLOP3.LUT P3, PT, P3, PT, PT, 0x8, 0x80 ;  /* 0x000000000080781c */ /* 0x000fe40001f6e170 */
[----:B------:R-:W-:Y:S01]  /*6d80*/  PRMT R124, R109, 0x7632, R124 ;  /* 0x000076326d7c7816 */ /* 0x000fe2000000007c */
[----:B------:R-:W-:-:S10]  /*6d90*/  IMAD.MOV.U32 R109, RZ, RZ, R132 ;  /* 0x000000ffff6d7224 */ /* 0x000fd400078e0084 */
        /* <DEDUP_REMOVED lines=10> */
.L_x_2865:
        /* <DEDUP_REMOVED lines=13> */
.L_x_2867:
[----:B------:R-:W-:Y:S05]  /*6f10*/  BSYNC.RECONVERGENT B2 ;  /* 0x0000000000027941 */ /* 0x000fea0003800200 */
.L_x_2866:
        /* <DEDUP_REMOVED lines=49> */
[----:B------:R-:W-:Y:S01]  /*7230*/  LOP3.LUT R119, R119, R156, R127, 0x96, !PT ;  /* 0x0000009c77777212 */ /* 0x000fe200078e967f */
[----:B------:R-:W-:Y:S01]  /*7240*/  IMAD.MOV.U32 R127, RZ, RZ, RZ ;  /* 0x000000ffff7f7224 */ /* 0x000fe200078e00ff */
[----:B------:R-:W-:-:S03]  /*7250*/  LOP3.LUT R109, R109, R158, R129, 0x96, !PT ;  /* 0x0000009e6d6d7212 */ /* 0x000fc600078e9681 */
[----:B------:R-:W-:Y:S01]  /*7260*/  IMAD.WIDE.U32 R158, R119, -0x326172a9, RZ ;  /* 0xcd9e8d57779e7825 */ /* 0x000fe200078e00ff */
[----:B------:R-:W-:-:S03]  /*7270*/  IADD3 R119, PT, PT, R2, -0x700cb87f, RZ ;  /* 0x8ff3478102777810 */ /* 0x000fc60007ffe0ff */
[----:B------:R-:W-:Y:S01]  /*7280*/  IMAD.WIDE.U32 R156, R109, -0x2daee0ad, RZ ;  /* 0xd2511f536d9c7825 */ /* 0x000fe200078e00ff */
[----:B------:R-:W-:-:S03]  /*7290*/  LOP3.LUT R120, R119, R128, R159, 0x96, !PT ;  /* 0x0000008077787212 */ /* 0x000fc600078e969f */
[----:B------:R-:W-:Y:S02]  /*72a0*/  VIADD R109, R3, 0x96a522ad ;  /* 0x96a522ad036d7836 */ /* 0x000fe40000000000 */
[----:B------:R-:W-:-:S03]  /*72b0*/  IMAD.MOV.U32 R132, RZ, RZ, R158 ;  /* 0x000000ffff847224 */ /* 0x000fc600078e009e */
[----:B------:R-:W-:Y:S02]  /*72c0*/  LOP3.LUT R119, R109, R126, R157, 0x96, !PT ;  /* 0x0000007e6d777212 */ /* 0x000fe400078e969d */
[----:B------:R-:W-:Y:S01]  /*72d0*/  MOV R109, R0 ;  /* 0x00000000006d7202 */ /* 0x000fe20000000f00 */
[----:B------:R-:W-:-:S07]  /*72e0*/  IMAD.MOV.U32 R0, RZ, RZ, R156 ;  /* 0x000000ffff007224 */ /* 0x000fce00078e009c */
.L_x_2864:
[----:B------:R-:W-:Y:S05]  /*72f0*/  BSYNC.RECONVERGENT B1 ;  /* 0x0000000000017941 */ /* 0x000fea0003800200 */
.L_x_2863:
[----:B------:R-:W-:Y:S01]  /*7300*/  I2FP.F32.U32 R109, R109 ;  /* 0x0000006d006d7245 */ /* 0x000fe20000201000 */
[----:B------:R-:W-:Y:S01]  /*7310*/  BSSY.RECONVERGENT B1, `(.L_x_2868) ;  /* 0x0000063000017945 */ /* 0x000fe20003800200 */
[----:B------:R-:W-:Y:S01]  /*7320*/  SHF.L.U32 R126, R9, 0x10, RZ ;  /* 0x00000010097e7819 */ /* 0x000fe200000006ff */
[----:B------:R-:W-:Y:S02]  /*7330*/  HFMA2 R128, -RZ, RZ, 0, 1.1920928955078125e-07 ;  /* 0x00000002ff807431 */ /* 0x000fe400000001ff */
[----:B------:R-:W-:Y:S02]  /*7340*/  FFMA.FTZ R109, R109, R114, 1.1641532182693481445e-10 ;  /* 0x2f0000006d6d7423 */ /* 0x000fe40000010072 */
[----:B------:R-:W-:-:S03]  /*7350*/  FMUL.FTZ R126, R126, R113 ;  /* 0x000000717e7e7220 */ /* 0x000fc60000410000 */
[----:B------:R-:W-:-:S04]  /*7360*/  FSETP.GTU.FTZ.AND P2, PT, R109, R112, PT ;  /* 0x000000706d00720b */ /* 0x000fc80003f5c000 */
[----:B------:R-:W-:Y:S01]  /*7370*/  FSEL R109, R126, RZ, !P2 ;  /* 0x000000ff7e6d7208 */ /* 0x000fe20005000000 */
[----:B------:R-:W-:Y:S01]  /*7380*/  @P1 IMAD.U32 R126, R5, 0x10000, RZ ;  /* 0x00010000057e1824 */ /* 0x000fe200078e00ff */
        /* <DEDUP_REMOVED lines=16> */
.L_x_2870:
        /* <DEDUP_REMOVED lines=13> */
.L_x_2872:
[----:B------:R-:W-:Y:S05]  /*7560*/  BSYNC.RECONVERGENT B2 ;  /* 0x0000000000027941 */ /* 0x000fea0003800200 */
.L_x_2871:
        /* <DEDUP_REMOVED lines=58> */
[----:B------:R-:W-:Y:S01]  /*7910*/  LOP3.LUT R119, R119, R126, R159, 0x96, !PT ;  /* 0x0000007e77777212 */ /* 0x000fe200078e969f */
[----:B------:R-:W-:Y:S01]  /*7920*/  IMAD.MOV.U32 R126, RZ, RZ, R0 ;  /* 0x000000ffff7e7224 */ /* 0x000fe200078e0000 */
[----:B------:R-:W-:-:S07]  /*7930*/  MOV R0, R158 ;  /* 0x0000009e00007202 */ /* 0x000fce0000000f00 */
.L_x_2869:
[----:B------:R-:W-:Y:S05]  /*7940*/  BSYNC.RECONVERGENT B1 ;  /* 0x0000000000017941 */ /* 0x000fea0003800200 */
.L_x_2868:
        /* <DEDUP_REMOVED lines=22> */
.L_x_2875:
        /* <DEDUP_REMOVED lines=13> */
.L_x_2877:
[----:B------:R-:W-:Y:S05]  /*7b80*/  BSYNC.RECONVERGENT B2 ;  /* 0x0000000000027941 */ /* 0x000fea0003800200 */
.L_x_2876:
        /* <DEDUP_REMOVED lines=61> */
.L_x_2874:
[----:B------:R-:W-:Y:S05]  /*7f60*/  BSYNC.RECONVERGENT B1 ;  /* 0x0000000000017941 */ /* 0x000fea0003800200 */
.L_x_2873:
[----:B------:R-:W-:Y:S01]  /*7f70*/  I2FP.F32.U32 R127, R126 ;  /* 0x0000007e007f7245 */ /* 0x000fe20000201000 */
[----:B------:R-:W-:Y:S01]  /*7f80*/  BSSY.RECONVERGENT B1, `(.L_x_2878) ;  /* 0x0000065000017945 */ /* 0x000fe20003800200 */
[----:B------:R-:W-:Y:S01]  /*7f90*/  PRMT R124, R9, 0x7632, R124 ;  /* 0x00007632097c7816 */ /* 0x000fe2000000007c */
[----:B------:R-:W-:Y:S02]  /*7fa0*/  IMAD.MOV.U32 R142, RZ, RZ, 0x2 ;  /* 0x00000002ff8e7424 */ /* 0x000fe400078e00ff */
[----:B------:R-:W-:Y:S02]  /*7fb0*/  FFMA.FTZ R127, R127, R114, 1.1641532182693481445e-10 ;  /* 0x2f0000007f7f7423 */ /* 0x000fe40000010072 */
[----:B------:R-:W-:-:S03]  /*7fc0*/  IMAD.U32 R124, R124, 0x10000, RZ ;  /* 0x000100007c7c7824 */ /* 0x000fc600078e00ff */
[----:B------:R-:W-:Y:S01]  /*7fd0*/  FSETP.GTU.FTZ.AND P2, PT, R127, R112, PT ;  /* 0x000000707f00720b */ /* 0x000fe20003f5c000 */
[----:B------:R-:W-:-:S03]  /*7fe0*/  FMUL.FTZ R124, R124, R113 ;  /* 0x000000717c7c7220 */ /* 0x000fc60000410000 */
[----:B------:R-:W-:Y:S02]  /*7ff0*/  SEL R128, RZ, 0x1, P2 ;  /* 0x00000001ff807807 */ /* 0x000fe40001000000 */
[----:B------:R-:W-:Y:S02]  /*8000*/  FSEL R127, R124, RZ, !P2 ;  /* 0x000000ff7c7f7208 */ /* 0x000fe40005000000 */
[----:B------:R-:W-:Y:S02]  /*8010*/  @P1 PRMT R124, R5, 0x7632, R124 ;  /* 0x00007632057c1816 */ /* 0x000fe4000000007c */
[----:B------:R-:W-:Y:S02]  /*8020*/  ISETP.NE.AND P2, PT, R138, 0x1, PT ;  /* 0x000000018a00780c */ /* 0x000fe40003f45270 */
[----:B------:R-:W-:Y:S01]  /*8030*/  @P1 SHF.L.U32 R159, R124, 0x10, RZ ;  /* 0x000000107c9f1819 */ /* 0x000fe200000006ff */
[----:B------:R-:W-:-:S04]  /*8040*/  FADD.FTZ R124, R134, R127 ;  /* 0x0000007f867c7221 */ /* 0x000fc80000010000 */
        /* <DEDUP_REMOVED lines=13> */
.L_x_2880:
        /* <DEDUP_REMOVED lines=13> */
.L_x_2882:
[----:B------:R-:W-:Y:S05]  /*81f0*/  BSYNC.RECONVERGENT B2 ;  /* 0x0000000000027941 */ /* 0x000fea0003800200 */
.L_x_2881:
        /* <DEDUP_REMOVED lines=61> */
.L_x_2879:
[----:B------:R-:W-:Y:S05]  /*85d0*/  BSYNC.RECONVERGENT B1 ;  /* 0x0000000000017941 */ /* 0x000fea0003800200 */
.L_x_2878:
        /* <DEDUP_REMOVED lines=21> */
.L_x_2885:
        /* <DEDUP_REMOVED lines=13> */
.L_x_2887:
[----:B------:R-:W-:Y:S05]  /*8800*/  BSYNC.RECONVERGENT B2 ;  /* 0x0000000000027941 */ /* 0x000fea0003800200 */
.L_x_2886:
        /* <DEDUP_REMOVED lines=61> */
.L_x_2884:
[----:B------:R-:W-:Y:S05]  /*8be0*/  BSYNC.RECONVERGENT B1 ;  /* 0x0000000000017941 */ /* 0x000fea0003800200 */
.L_x_2883:
[----:B------:R-:W-:Y:S01]  /*8bf0*/  I2FP.F32.U32 R127, R110 ;  /* 0x0000006e007f7245 */ /* 0x000fe20000201000 */
[----:B------:R-:W-:Y:S01]  /*8c00*/  IMAD.U32 R110, R10, 0x10000, RZ ;  /* 0x000100000a6e7824 */ /* 0x000fe200078e00ff */
[----:B------:R-:W-:Y:S01]  /*8c10*/  BSSY.RECONVERGENT B1, `(.L_x_2888) ;  /* 0x0000062000017945 */ /* 0x000fe20003800200 */
[----:B------:R-:W-:Y:S02]  /*8c20*/  @P1 IMAD.U32 R169, R6, 0x10000, RZ ;  /* 0x0001000006a91824 */ /* 0x000fe400078e00ff */
[----:B------:R-:W-:Y:S01]  /*8c30*/  FFMA.FTZ R127, R127, R114, 1.1641532182693481445e-10 ;  /* 0x2f0000007f7f7423 */ /* 0x000fe20000010072 */
[----:B------:R-:W-:Y:S01]  /*8c40*/  FMUL.FTZ R110, R110, R113 ;  /* 0x000000716e6e7220 */ /* 0x000fe20000410000 */
[----:B------:R-:W-:Y:S02]  /*8c50*/  IMAD.MOV.U32 R142, RZ, RZ, 0x2 ;  /* 0x00000002ff8e7424 */ /* 0x000fe400078e00ff */
[----:B------:R-:W-:Y:S01]  /*8c60*/  IMAD.MOV.U32 R126, RZ, RZ, R132 ;  /* 0x000000ffff7e7224 */ /* 0x000fe200078e0084 */
[----:B------:R-:W-:-:S04]  /*8c70*/  FSETP.GTU.FTZ.AND P3, PT, R127, R112, PT ;  /* 0x000000707f00720b */ /* 0x000fc80003f7c000 */
[----:B------:R-:W-:Y:S02]  /*8c80*/  FSEL R157, R110, RZ, !P3 ;  /* 0x000000ff6e9d7208 */ /* 0x000fe40005800000 */
[----:B------:R-:W-:Y:S02]  /*8c90*/  SEL R127, RZ, 0x1, P3 ;  /* 0x00000001ff7f7807 */ /* 0x000fe40001800000 */
[----:B------:R-:W-:Y:S01]  /*8ca0*/  ISETP.NE.AND P3, PT, R138, 0x1, PT ;  /* 0x000000018a00780c */ /* 0x000fe20003f65270 */
[----:B------:R-:W-:-:S04]  /*8cb0*/  FADD.FTZ R110, R134, R157 ;  /* 0x0000009d866e7221 */ /* 0x000fc80000010000 */
[----:B------:R-:W-:Y:S01]  /*8cc0*/  @P1 FADD.FTZ R157, R169, R110 ;  /* 0x0000006ea99d1221 */ /* 0x000fe20000010000 */
[----:B------:R-:W-:-:S04]  /*8cd0*/  @!P1 MOV R157, R110 ;  /* 0x0000006e009d9202 */ /* 0x000fc80000000f00 */
        /* <DEDUP_REMOVED lines=10> */
.L_x_2890:
        /* <DEDUP_REMOVED lines=13> */
.L_x_2892:
[----:B------:R-:W-:Y:S05]  /*8e50*/  BSYNC.RECONVERGENT B2 ;  /* 0x0000000000027941 */ /* 0x000fea0003800200 */
.L_x_2891:
        /* <DEDUP_REMOVED lines=61> */
.L_x_2889:
[----:B------:R-:W-:Y:S05]  /*9230*/  BSYNC.RECONVERGENT B1 ;  /* 0x0000000000017941 */ /* 0x000fea0003800200 */
.L_x_2888:
        /* <DEDUP_REMOVED lines=20> */
.L_x_2895:
        /* <DEDUP_REMOVED lines=13> */
.L_x_2897:
[----:B------:R-:W-:Y:S05]  /*9450*/  BSYNC.RECONVERGENT B2 ;  /* 0x0000000000027941 */ /* 0x000fea0003800200 */
.L_x_2896:
        /* <DEDUP_REMOVED lines=61> */
.L_x_2894:
[----:B------:R-:W-:Y:S05]  /*9830*/  BSYNC.RECONVERGENT B1 ;  /* 0x0000000000017941 */ /* 0x000fea0003800200 */
.L_x_2893:
[----:B------:R-:W-:Y:S01]  /*9840*/  I2FP.F32.U32 R169, R126 ;  /* 0x0000007e00a97245 */ /* 0x000fe20000201000 */
[----:B------:R-:W-:Y:S01]  /*9850*/  BSSY.RECONVERGENT B1, `(.L_x_2898) ;  /* 0x0000065000017945 */ /* 0x000fe20003800200 */
[----:B------:R-:W-:Y:S01]  /*9860*/  PRMT R124, R10, 0x7632, R124 ;  /* 0x000076320a7c7816 */ /* 0x000fe2000000007c */
[----:B------:R-:W-:Y:S02]  /*9870*/  HFMA2 R150, -RZ, RZ, 0, 1.1920928955078125e-07 ;  /* 0x00000002ff967431 */ /* 0x000fe400000001ff */
[----:B------:R-:W-:Y:S01]  /*9880*/  FFMA.FTZ R169, R169, R114, 1.1641532182693481445e-10 ;  /* 0x2f000000a9a97423 */ /* 0x000fe20000010072 */
[----:B------:R-:W-:-:S04]  /*9890*/  SHF.L.U32 R124, R124, 0x10, RZ ;  /* 0x000000107c7c7819 */ /* 0x000fc800000006ff */
[----:B------:R-:W-:Y:S01]  /*98a0*/  FSETP.GTU.FTZ.AND P4, PT, R169, R112, PT ;  /* 0x00000070a900720b */ /* 0x000fe20003f9c000 */
[----:B------:R-:W-:-:S03]  /*98b0*/  FMUL.FTZ R124, R124, R113 ;  /* 0x000000717c7c7220 */ /* 0x000fc60000410000 */
[----:B------:R-:W-:Y:S02]  /*98c0*/  SEL R126, RZ, 0x1, P4 ;  /* 0x00000001ff7e7807 */ /* 0x000fe40002000000 */
[----:B------:R-:W-:Y:S02]  /*98d0*/  FSEL R169, R124, RZ, !P4 ;  /* 0x000000ff7ca97208 */ /* 0x000fe40006000000 */
[----:B------:R-:W-:Y:S02]  /*98e0*/  @P1 PRMT R124, R6, 0x7632, R124 ;  /* 0x00007632067c1816 */ /* 0x000fe4000000007c */
[----:B------:R-:W-:-:S03]  /*98f0*/  ISETP.NE.AND P4, PT, R138, 0x1, PT ;  /* 0x000000018a00780c */ /* 0x000fc60003f85270 */
[----:B------:R-:W-:Y:S02]  /*9900*/  @P1 IMAD.U32 R171, R124, 0x10000, RZ ;  /* 0x000100007cab1824 */ /* 0x000fe400078e00ff */
        /* <DEDUP_REMOVED lines=14> */
.L_x_2900:
        /* <DEDUP_REMOVED lines=13> */
.L_x_2902:
[----:B------:R-:W-:Y:S05]  /*9ac0*/  BSYNC.RECONVERGENT B2 ;  /* 0x0000000000027941 */ /* 0x000fea0003800200 */
.L_x_2901:
        /* <DEDUP_REMOVED lines=61> */
.L_x_2899:
[----:B------:R-:W-:Y:S05]  /*9ea0*/  BSYNC.RECONVERGENT B1 ;  /* 0x0000000000017941 */ /* 0x000fea0003800200 */
.L_x_2898:
        /* <DEDUP_REMOVED lines=21> */
.L_x_2905:
        /* <DEDUP_REMOVED lines=13> */
.L_x_2907:
[----:B------:R-:W-:Y:S05]  /*a0d0*/  BSYNC.RECONVERGENT B2 ;  /* 0x0000000000027941 */ /* 0x000fea0003800200 */
.L_x_2906:
        /* <DEDUP_REMOVED lines=58> */
[----:B------:R-:W-:Y:S01]  /*a480*/  LOP3.LUT R119, R111, R168, R179, 0x96, !PT ;  /* 0x000000a86f777212 */ /* 0x000fe200078e96b3 */
[----:B------:R-:W-:Y:S01]  /*a490*/  IMAD.MOV.U32 R111, RZ, RZ, R0 ;  /* 0x000000ffff6f7224 */ /* 0x000fe200078e0000 */
[----:B------:R-:W-:-:S07]  /*a4a0*/  MOV R0, R178 ;  /* 0x000000b200007202 */ /* 0x000fce0000000f00 */
.L_x_2904:
[----:B------:R-:W-:Y:S05]  /*a4b0*/  BSYNC.RECONVERGENT B1 ;  /* 0x0000000000017941 */ /* 0x000fea0003800200 */
.L_x_2903:
[----:B------:R-:W-:Y:S01]  /*a4c0*/  I2FP.F32.U32 R111, R111 ;  /* 0x0000006f006f7245 */ /* 0x000fe20000201000 */
[----:B------:R-:W-:Y:S01]  /*a4d0*/  IMAD.U32 R124, R11, 0x10000, RZ ;  /* 0x000100000b7c7824 */ /* 0x000fe200078e00ff */
[----:B------:R-:W-:Y:S01]  /*a4e0*/  @P1 SHF.L.U32 R150, R7, 0x10, RZ ;  /* 0x0000001007961819 */ /* 0x000fe200000006ff */
        /* <DEDUP_REMOVED lines=22> */
.L_x_2910:
        /* <DEDUP_REMOVED lines=13> */
.L_x_2912:
[----:B------:R-:W-:Y:S05]  /*a720*/  BSYNC.RECONVERGENT B2 ;  /* 0x0000000000027941 */ /* 0x000fea0003800200 */
.L_x_2911:
        /* <DEDUP_REMOVED lines=61> */
.L_x_2909:
[----:B------:R-:W-:Y:S05]  /*ab00*/  BSYNC.RECONVERGENT B1 ;  /* 0x0000000000017941 */ /* 0x000fea0003800200 */
.L_x_2908:
        /* <DEDUP_REMOVED lines=20> */
.L_x_2915:
        /* <DEDUP_REMOVED lines=15> */
.L_x_2917:
[----:B------:R-:W-:Y:S05]  /*ad40*/  BSYNC.RECONVERGENT B2 ;  /* 0x0000000000027941 */ /* 0x000fea0003800200 */
.L_x_2916:
        /* <DEDUP_REMOVED lines=61> */
.L_x_2914:
[----:B------:R-:W-:Y:S05]  /*b120*/  BSYNC.RECONVERGENT B1 ;  /* 0x0000000000017941 */ /* 0x000fea0003800200 */
.L_x_2913:
[----:B------:R-:W-:Y:S02]  /*b130*/  I2FP.F32.U32 R175, R150 ;  /* 0x0000009600af7245 */ /* 0x000fe40000201000 */
[----:B------:R-:W-:Y:S02]  /*b140*/  PRMT R138, R11, 0x7632, R138 ;  /* 0x000076320b8a7816 */ /* 0x000fe4000000008a */
[----:B------:R-:W-:Y:S01]  /*b150*/  PRMT R110, R110, 0x5410, R142 ;  /* 0x000054106e6e7816 */ /* 0x000fe2000000008e */
[----:B------:R-:W-:Y:S01]  /*b160*/  FFMA.FTZ R175, R175, R114, 1.1641532182693481445e-10 ;  /* 0x2f000000afaf7423 */ /* 0x000fe20000010072 */
[----:B------:R-:W-:Y:S01]  /*b170*/  PRMT R109, R109, 0x5410, R140 ;  /* 0x000054106d6d7816 */ /* 0x000fe2000000008c */
[----:B------:R-:W-:Y:S01]  /*b180*/  IMAD.U32 R138, R138, 0x10000, RZ ;  /* 0x000100008a8a7824 */ /* 0x000fe200078e00ff */
[----:B------:R-:W-:Y:S02]  /*b190*/  PRMT R108, R108, 0x5410, R115 ;  /* 0x000054106c6c7816 */ /* 0x000fe40000000073 */
[----:B------:R-:W-:Y:S01]  /*b1a0*/  FSETP.GTU.FTZ.AND P6, PT, R175, R112, PT ;  /* 0x00000070af00720b */ /* 0x000fe20003fdc000 */
[----:B------:R-:W-:Y:S01]  /*b1b0*/  FMUL.FTZ R138, R138, R113 ;  /* 0x000000718a8a7220 */ /* 0x000fe20000410000 */
[----:B------:R-:W-:-:S04]  /*b1c0*/  @P1 PRMT R112, R7, 0x7632, R112 ;  /* 0x0000763207701816 */ /* 0x000fc80000000070 */
[----:B------:R-:W-:Y:S01]  /*b1d0*/  FSEL R113, R138, RZ, !P6 ;  /* 0x000000ff8a717208 */ /* 0x000fe20007000000 */
[----:B------:R-:W-:Y:S01]  /*b1e0*/  @P1 IMAD.U32 R175, R112, 0x10000, RZ ;  /* 0x0001000070af1824 */ /* 0x000fe200078e00ff */
[----:B------:R-:W-:-:S03]  /*b1f0*/  SEL R138, RZ, 0x1, P6 ;  /* 0x00000001ff8a7807 */ /* 0x000fc60003000000 */
[----:B------:R-:W-:-:S04]  /*b200*/  FADD.FTZ R112, R152, R113 ;  /* 0x0000007198707221 */ /* 0x000fc80000010000 */
[----:B------:R-:W-:Y:S01]  /*b210*/  @P1 FADD.FTZ R175, R112, R175 ;  /* 0x000000af70af1221 */ /* 0x000fe20000010000 */
[----:B------:R-:W-:-:S04]  /*b220*/  @!P1 MOV R175, R112 ;  /* 0x0000007000af9202 */ /* 0x000fc80000000f00 */
[----:B------:R-:W-:-:S04]  /*b230*/  F2FP.BF16.F32.PACK_AB R112, RZ, R175 ;  /* 0x000000afff70723e */ /* 0x000fc800000010ff */
[----:B------:R-:W-:-:S07]  /*b240*/  PRMT R111, R111, 0x5410, R112 ;  /* 0x000054106f6f7816 */ /* 0x000fce0000000070 */
.L_x_2837:
        /* <DEDUP_REMOVED lines=8> */
[----:B------:R-:W-:Y:S02]  /*b2d0*/  LOP3.LUT P1, RZ, R146, 0x10, RZ, 0xc0, !PT ;  /* 0x0000001092ff7812 */ /* 0x000fe4000782c0ff */
        /* <DEDUP_REMOVED lines=19> */
[----:B------:R-:W-:Y:S02]  /*b410*/  PRMT R109, R126, 0x7104, RZ ;  /* 0x000071047e6d7816 */ /* 0x000fe400000000ff */
[----:B------:R-:W-:Y:S01]  /*b420*/  PRMT R140, R111, 0x4210, R108 ;  /* 0x000042106f8c7816 */ /* 0x000fe2000000006c */
[----:B------:R-:W-:Y:S01]  /*b430*/  IMAD.WIDE.U32 R110, R110, 0x10000, RZ ;  /* 0x000100006e6e7825 */ /* 0x000fe200078e00ff */
[----:B------:R-:W-:-:S02]  /*b440*/  LOP3.LUT R108, R128, 0xff, RZ, 0xc0, !PT ;  /* 0x000000ff806c7812 */ /* 0x000fc400078ec0ff */
[----:B------:R-:W-:Y:S02]  /*b450*/  LOP3.LUT R112, R130, 0xff, RZ, 0xc0, !PT ;  /* 0x000000ff82707812 */ /* 0x000fe400078ec0ff */
[----:B------:R-:W-:Y:S01]  /*b460*/  LOP3.LUT R140, R140, 0xff00, R109, 0xf8, !PT ;  /* 0x0000ff008c8c7812 */ /* 0x000fe200078ef86d */
[----:B------:R-:W-:-:S03]  /*b470*/  IMAD.WIDE.U32 R108, R108, 0x1000000, RZ ;  /* 0x010000006c6c7825 */ /* 0x000fc600078e00ff */
[----:B------:R-:W-:Y:S01]  /*b480*/  LOP3.LUT R179, R140, 0xff, R127, 0xf8, !PT ;  /* 0x000000ff8cb37812 */ /* 0x000fe200078ef87f */
[----:B------:R-:W-:-:S03]  /*b490*/  IMAD.WIDE.U32 R112, R112, 0x100, RZ ;  /* 0x0000010070707825 */ /* 0x000fc600078e00ff */
[----:B------:R-:W-:Y:S02]  /*b4a0*/  LOP3.LUT R109, R111, R179, R109, 0xfe, !PT ;  /* 0x000000b36f6d7212 */ /* 0x000fe400078efe6d */
[----:B------:R-:W-:Y:S02]  /*b4b0*/  LOP3.LUT R110, R112, R108, R110, 0xfe, !PT ;  /* 0x0000006c706e7212 */ /* 0x000fe400078efe6e */
[----:B------:R-:W-:Y:S01]  /*b4c0*/  LOP3.LUT R111, R109, R113, RZ, 0xfc, !PT ;  /* 0x000000716d6f7212 */ /* 0x000fe200078efcff */
[----:B0-----:R-:W-:Y:S01]  /*b4d0*/  IMAD.WIDE.U32 R108, R136, 0x8, R114 ;  /* 0x00000008886c7825 */ /* 0x001fe200078e0072 */
[----:B------:R-:W-:-:S05]  /*b4e0*/  LOP3.LUT R110, R110, 0xff, R131, 0xf8, !PT ;  /* 0x000000ff6e6e7812 */ /* 0x000fca00078ef883 */
[----:B------:R1:W-:Y:S02]  /*b4f0*/  STG.E.64 desc[UR6][R108.64], R110 ;  /* 0x0000006e6c007986 */ /* 0x0003e4000c101b06 */
.L_x_2918:
[----:B------:R-:W-:Y:S01]  /*b500*/  IMAD.MOV.U32 R140, RZ, RZ, R0 ;  /* 0x000000ffff8c7224 */ /* 0x000fe200078e0000 */
[----:B------:R-:W-:-:S07]  /*b510*/  IADD3 R0, PT, PT, R136, 0x100, RZ ;  /* 0x0000010088007810 */ /* 0x000fce0007ffe0ff */
.L_x_2795:
[----:B------:R-:W-:Y:S05]  /*b520*/  BSYNC.RECONVERGENT B0 ;  /* 0x0000000000007941 */ /* 0x000fea0003800200 */
.L_x_2794:
        /* <DEDUP_REMOVED lines=22> */
[----:B0-----:R-:W-:Y:S01]  /*b690*/  MOV R112, R140 ;  /* 0x0000008c00707202 */ /* 0x001fe20000000f00 */
        /* <DEDUP_REMOVED lines=12> */
.L_x_2924:
        /* <DEDUP_REMOVED lines=13> */
.L_x_2926:
[----:B------:R-:W-:Y:S05]  /*b830*/  BSYNC.RECONVERGENT B2 ;  /* 0x0000000000027941 */ /* 0x000fea0003800200 */
.L_x_2925:
        /* <DEDUP_REMOVED lines=51> */
[----:B------:R-:W-:Y:S01]  /*bb70*/  IMAD.MOV.U32 R115, RZ, RZ, R140 ;  /* 0x000000ffff737224 */ /* 0x000fe200078e008c */
[----:B------:R-:W-:Y:S01]  /*bb80*/  IADD3 R113, PT, PT, R2, -0x700cb87f, RZ ;  /* 0x8ff3478102717810 */ /* 0x000fe20007ffe0ff */
        /* <DEDUP_REMOVED lines=8> */
.L_x_2923:
[----:B------:R-:W-:Y:S05]  /*bc10*/  BSYNC.RECONVERGENT B1 ;  /* 0x0000000000017941 */ /* 0x000fea0003800200 */
.L_x_2922:
[----:B------:R-:W0:Y:S01]  /*bc20*/  LDC R113, c[0x0][0x404] ;  /* 0x00010100ff717b82 */ /* 0x000e220000000800 */
[----:B------:R-:W-:Y:S01]  /*bc30*/  I2FP.F32.U32 R124, R115 ;  /* 0x00000073007c7245 */ /* 0x000fe20000201000 */
[----:B------:R-:W-:Y:S01]  /*bc40*/  HFMA2 R115, -RZ, RZ, 0.1171875, 0 ;  /* 0x2f800000ff737431 */ /* 0x000fe200000001ff */
[----:B------:R-:W-:Y:S01]  /*bc50*/  ISETP.NE.AND P3, PT, R126, 0x1, PT ;  /* 0x000000017e00780c */ /* 0x000fe20003f65270 */
[----:B-----5:R-:W-:Y:S01]  /*bc60*/  IMAD.U32 R125, R108, 0x10000, RZ ;  /* 0x000100006c7d7824 */ /* 0x020fe200078e00ff */
[----:B------:R-:W-:Y:S01]  /*bc70*/  LOP3.LUT R146, R146, 0xffffffef, RZ, 0xc0, !PT ;  /* 0xffffffef92927812 */ /* 0x000fe200078ec0ff */
[----:B------:R-:W-:Y:S01]  /*bc80*/  BSSY.RECONVERGENT B1, `(.L_x_2927) ;  /* 0x000005f000017945 */ /* 0x000fe20003800200 */
        /* <DEDUP_REMOVED lines=19> */
.L_x_2929:
        /* <DEDUP_REMOVED lines=13> */
.L_x_2931:
[----:B------:R-:W-:Y:S05]  /*be90*/  BSYNC.RECONVERGENT B2 ;  /* 0x0000000000027941 */ /* 0x000fea0003800200 */
.L_x_2930:
        /* <DEDUP_REMOVED lines=56> */
[----:B------:R-:W-:Y:S01]  /*c220*/  HFMA2 R128, -RZ, RZ, 0, 0 ;  /* 0x00000000ff807431 */ /* 0x000fe200000001ff */
[----:B------:R-:W-:Y:S01]  /*c230*/  MOV R132, R140 ;  /* 0x0000008c00847202 */ /* 0x000fe20000000f00 */
[----:B------:R-:W-:Y:S02]  /*c240*/  VIADD R119, R3, 0x96a522ad ;  /* 0x96a522ad03777836 */ /* 0x000fe40000000000 */
[----:B------:R-:W-:-:S03]  /*c250*/  IMAD.MOV.U32 R112, RZ, RZ, R130 ;  /* 0x000000ffff707224 */ /* 0x000fc600078e0082 */
[----:B------:R-:W-:-:S07]  /*c260*/  LOP3.LUT R119, R119, R126, R131, 0x96, !PT ;  /* 0x0000007e77777212 */ /* 0x000fce00078e9683 */
.L_x_2928:
[----:B------:R-:W-:Y:S05]  /*c270*/  BSYNC.RECONVERGENT B1 ;  /* 0x0000000000017941 */ /* 0x000fea0003800200 */
.L_x_2927:
[----:B------:R-:W-:Y:S01]  /*c280*/  I2FP.F32.U32 R108, R108 ;  /* 0x0000006c006c7245 */ /* 0x000fe20000201000 */
[----:B------:R-:W-:Y:S01]  /*c290*/  IMAD.U32 R127, R8, 0x10000, RZ ;  /* 0x00010000087f7824 */ /* 0x000fe200078e00ff */
[----:B------:R-:W-:Y:S01]  /*c2a0*/  ISETP.NE.AND P3, PT, R128, 0x1, PT ;  /* 0x000000018000780c */ /* 0x000fe20003f65270 */
[----:B------:R-:W-:Y:S01]  /*c2b0*/  BSSY.RECONVERGENT B1, `(.L_x_2932) ;  /* 0x0000061000017945 */ /* 0x000fe20003800200 */
[----:B------:R-:W-:Y:S02]  /*c2c0*/  IMAD.MOV.U32 R129, RZ, RZ, 0x2 ;  /* 0x00000002ff817424 */ /* 0x000fe400078e00ff */
[----:B------:R-:W-:Y:S01]  /*c2d0*/  FFMA.FTZ R108, R108, R115, 1.1641532182693481445e-10 ;  /* 0x2f0000006c6c7423 */ /* 0x000fe20000010073 */
[----:B------:R-:W-:Y:S01]  /*c2e0*/  FMUL.FTZ R127, R127, R114 ;  /* 0x000000727f7f7220 */ /* 0x000fe20000410000 */
[----:B------:R-:W-:-:S03]  /*c2f0*/  IMAD.MOV.U32 R126, RZ, RZ, R132 ;  /* 0x000000ffff7e7224 */ /* 0x000fc600078e0084 */
[----:B------:R-:W-:-:S04]  /*c300*/  FSETP.GTU.FTZ.AND P2, PT, R108, R113, PT ;  /* 0x000000716c00720b */ /* 0x000fc80003f5c000 */
[----:B------:R-:W-:Y:S01]  /*c310*/  FSEL R108, R127, RZ, !P2 ;  /* 0x000000ff7f6c7208 */ /* 0x000fe20005000000 */
[----:B------:R-:W-:Y:S01]  /*c320*/  @P1 IMAD.U32 R127, R4, 0x10000, RZ ;  /* 0x00010000047f1824 */ /* 0x000fe200078e00ff */
        /* <DEDUP_REMOVED lines=14> */
.L_x_2934:
        /* <DEDUP_REMOVED lines=13> */
.L_x_2936:
[----:B------:R-:W-:Y:S05]  /*c4e0*/  BSYNC.RECONVERGENT B2 ;  /* 0x0000000000027941 */ /* 0x000fea0003800200 */
.L_x_2935:
        /* <DEDUP_REMOVED lines=61> */
.L_x_2933:
[----:B------:R-:W-:Y:S05]  /*c8c0*/  BSYNC.RECONVERGENT B1 ;  /* 0x0000000000017941 */ /* 0x000fea0003800200 */
.L_x_2932:
[----:B------:R-:W-:Y:S01]  /*c8d0*/  I2FP.F32.U32 R126, R126 ;  /* 0x0000007e007e7245 */ /* 0x000fe20000201000 */
[----:B------:R-:W-:Y:S01]  /*c8e0*/  BSSY.RECONVERGENT B1, `(.L_x_2937) ;  /* 0x0000060000017945 */ /* 0x000fe20003800200 */
[----:B------:R-:W-:Y:S01]  /*c8f0*/  SHF.L.U32 R127, R124, 0x10, RZ ;  /* 0x000000107c7f7819 */ /* 0x000fe200000006ff */
[----:B------:R-:W-:Y:S01]  /*c900*/  IMAD.MOV.U32 R128, RZ, RZ, 0x2 ;  /* 0x00000002ff807424 */ /* 0x000fe200078e00ff */
[----:B------:R-:W-:Y:S01]  /*c910*/  ISETP.NE.AND P2, PT, R129, 0x1, PT ;  /* 0x000000018100780c */ /* 0x000fe20003f45270 */
[----:B------:R-:W-:Y:S01]  /*c920*/  FFMA.FTZ R126, R126, R115, 1.1641532182693481445e-10 ;  /* 0x2f0000007e7e7423 */ /* 0x000fe20000010073 */
[----:B------:R-:W-:Y:S01]  /*c930*/  LOP3.LUT R146, R146, 0xfffffff7, RZ, 0xc0, !PT ;  /* 0xfffffff792927812 */ /* 0x000fe200078ec0ff */
[----:B------:R-:W-:Y:S01]  /*c940*/  FMUL.FTZ R127, R127, R114 ;  /* 0x000000727f7f7220 */ /* 0x000fe20000410000 */
[----:B------:R-:W-:Y:S02]  /*c950*/  IMAD.MOV.U32 R124, RZ, RZ, R132 ;  /* 0x000000ffff7c7224 */ /* 0x000fe400078e0084 */
[----:B------:R-:W-:-:S04]  /*c960*/  FSETP.GTU.FTZ.AND P3, PT, R126, R113, PT ;  /* 0x000000717e00720b */ /* 0x000fc80003f7c000 */
        /* <DEDUP_REMOVED lines=12> */
.L_x_2939:
        /* <DEDUP_REMOVED lines=13> */
.L_x_2941:
[----:B------:R-:W-:Y:S05]  /*cb00*/  BSYNC.RECONVERGENT B2 ;  /* 0x0000000000027941 */ /* 0x000fea0003800200 */
.L_x_2940:
        /* <DEDUP_REMOVED lines=61> */
.L_x_2938:
[----:B------:R-:W-:Y:S05]  /*cee0*/  BSYNC.RECONVERGENT B1 ;  /* 0x0000000000017941 */ /* 0x000fea0003800200 */
.L_x_2937:
[----:B------:R-:W-:Y:S01]  /*cef0*/  I2FP.F32.U32 R124, R124 ;  /* 0x0000007c007c7245 */ /* 0x000fe20000201000 */
[----:B------:R-:W-:Y:S01]  /*cf00*/  BSSY.RECONVERGENT B1, `(.L_x_2942) ;  /* 0x0000065000017945 */ /* 0x000fe20003800200 */
[----:B------:R-:W-:-:S03]  /*cf10*/  PRMT R126, R8, 0x7632, R126 ;  /* 0x00007632087e7816 */ /* 0x000fc6000000007e */
[----:B------:R-:W-:Y:S01]  /*cf20*/  FFMA.FTZ R124, R124, R115, 1.1641532182693481445e-10 ;  /* 0x2f0000007c7c7423 */ /* 0x000fe20000010073 */
[----:B------:R-:W-:Y:S01]  /*cf30*/  SHF.L.U32 R127, R126, 0x10, RZ ;  /* 0x000000107e7f7819 */ /* 0x000fe200000006ff */
[----:B------:R-:W-:-:S03]  /*cf40*/  HFMA2 R126, -RZ, RZ, 0, 1.1920928955078125e-07 ;  /* 0x00000002ff7e7431 */ /* 0x000fc600000001ff */
[----:B------:R-:W-:Y:S01]  /*cf50*/  FSETP.GTU.FTZ.AND P2, PT, R124, R113, PT ;  /* 0x000000717c00720b */ /* 0x000fe20003f5c000 */
[----:B------:R-:W-:Y:S01]  /*cf60*/  FMUL.FTZ R127, R127, R114 ;  /* 0x000000727f7f7220 */ /* 0x000fe20000410000 */
[----:B------:R-:W-:-:S04]  /*cf70*/  @P1 PRMT R124, R4, 0x7632, R124 ;  /* 0x00007632047c1816 */ /* 0x000fc8000000007c */
[----:B------:R-:W-:Y:S01]  /*cf80*/  FSEL R127, R127, RZ, !P2 ;  /* 0x000000ff7f7f7208 */ /* 0x000fe20005000000 */
[----:B------:R-:W-:-:S04]  /*cf90*/  @P1 IMAD.U32 R143, R124, 0x10000, RZ ;  /* 0x000100007c8f1824 */ /* 0x000fc800078e00ff */
[----:B------:R-:W-:Y:S01]  /*cfa0*/  FADD.FTZ R124, R130, R127 ;  /* 0x0000007f827c7221 */ /* 0x000fe20000010000 */
[----:B------:R-:W-:Y:S02]  /*cfb0*/  SEL R130, RZ, 0x1, P2 ;  /* 0x00000001ff827807 */ /* 0x000fe40001000000 */
[----:B------:R-:W-:Y:S01]  /*cfc0*/  ISETP.NE.AND P2, PT, R128, 0x1, PT ;  /* 0x000000018000780c */ /* 0x000fe20003f45270 */
[----:B------:R-:W-:Y:S01]  /*cfd0*/  @P1 FADD.FTZ R143, R124, R143 ;  /* 0x0000008f7c8f1221 */ /* 0x000fe20000010000 */
[----:B------:R-:W-:Y:S02]  /*cfe0*/  @!P1 IMAD.MOV.U32 R143, RZ, RZ, R124 ;  /* 0x000000ffff8f9224 */ /* 0x000fe400078e007c */
[----:B------:R-:W-:-:S03]  /*cff0*/  IMAD.MOV.U32 R124, RZ, RZ, R132 ;  /* 0x000000ffff7c7224 */ /* 0x000fc600078e0084 */
        /* <DEDUP_REMOVED lines=10> */
.L_x_2944:
        /* <DEDUP_REMOVED lines=13> */
.L_x_2946:
[----:B------:R-:W-:Y:S05]  /*d170*/  BSYNC.RECONVERGENT B2 ;  /* 0x0000000000027941 */ /* 0x000fea0003800200 */
.L_x_2945:
        /* <DEDUP_REMOVED lines=61> */
.L_x_2943:
[----:B------:R-:W-:Y:S05]  /*d550*/  BSYNC.RECONVERGENT B1 ;  /* 0x0000000000017941 */ /* 0x000fea0003800200 */
.L_x_2942:
[----:B------:R-:W-:Y:S01]  /*d560*/  I2FP.F32.U32 R124, R124 ;  /* 0x0000007c007c7245 */ /* 0x000fe20000201000 */
[----:B------:R-:W-:Y:S01]  /*d570*/  IMAD.U32 R127, R109, 0x10000, RZ ;  /* 0x000100006d7f7824 */ /* 0x000fe200078e00ff */
[----:B------:R-:W-:Y:S01]  /*d580*/  LOP3.LUT R146, R146, 0xfffffffb, RZ, 0xc0, !PT ;  /* 0xfffffffb92927812 */ /* 0x000fe200078ec0ff */
[----:B------:R-:W-:Y:S01]  /*d590*/  BSSY.RECONVERGENT B1, `(.L_x_2947) ;  /* 0x000005f000017945 */ /* 0x000fe20003800200 */
[----:B------:R-:W-:Y:S02]  /*d5a0*/  HFMA2 R128, -RZ, RZ, 0, 1.1920928955078125e-07 ;  /* 0x00000002ff807431 */ /* 0x000fe400000001ff */
[----:B------:R-:W-:Y:S01]  /*d5b0*/  FFMA.FTZ R124, R124, R115, 1.1641532182693481445e-10 ;  /* 0x2f0000007c7c7423 */ /* 0x000fe20000010073 */
[----:B------:R-:W-:-:S04]  /*d5c0*/  FMUL.FTZ R127, R127, R114 ;  /* 0x000000727f7f7220 */ /* 0x000fc80000410000 */
[----:B------:R-:W-:Y:S02]  /*d5d0*/  FSETP.GTU.FTZ.AND P2, PT, R124, R113, PT ;  /* 0x000000717c00720b */ /* 0x000fe40003f5c000 */
[----:B------:R-:W-:Y:S01]  /*d5e0*/  PRMT R124, R109, 0x7632, R124 ;  /* 0x000076326d7c7816 */ /* 0x000fe2000000007c */
[----:B------:R-:W-:Y:S01]  /*d5f0*/  IMAD.MOV.U32 R109, RZ, RZ, R132 ;  /* 0x000000ffff6d7224 */ /* 0x000fe200078e0084 */
        /* <DEDUP_REMOVED lines=13> */
.L_x_2949:
        /* <DEDUP_REMOVED lines=13> */
.L_x_2951:
[----:B------:R-:W-:Y:S05]  /*d7a0*/  BSYNC.RECONVERGENT B2 ;  /* 0x0000000000027941 */ /* 0x000fea0003800200 */
.L_x_2950:
        /* <DEDUP_REMOVED lines=59> */
[----:B------:R-:W-:Y:S01]  /*db60*/  MOV R112, R152 ;  /* 0x0000009800707202 */ /* 0x000fe20000000f00 */
[----:B------:R-:W-:-:S07]  /*db70*/  IMAD.MOV.U32 R128, RZ, RZ, RZ ;  /* 0x000000ffff807224 */ /* 0x000fce00078e00ff */
.L_x_2948:
[----:B------:R-:W-:Y:S05]  /*db80*/  BSYNC.RECONVERGENT B1 ;  /* 0x0000000000017941 */ /* 0x000fea0003800200 */
.L_x_2947:
[----:B------:R-:W-:Y:S01]  /*db90*/  I2FP.F32.U32 R126, R109 ;  /* 0x0000006d007e7245 */ /* 0x000fe20000201000 */
[----:B------:R-:W-:Y:S01]  /*dba0*/  IMAD.U32 R109, R9, 0x10000, RZ ;  /* 0x00010000096d7824 */ /* 0x000fe200078e00ff */
[----:B------:R-:W-:Y:S01]  /*dbb0*/  BSSY.RECONVERGENT B1, `(.L_x_2952) ;  /* 0x0000062000017945 */ /* 0x000fe20003800200 */
[----:B------:R-:W-:Y:S02]  /*dbc0*/  IMAD.MOV.U32 R138, RZ, RZ, 0x2 ;  /* 0x00000002ff8a7424 */ /* 0x000fe400078e00ff */
[----:B------:R-:W-:Y:S01]  /*dbd0*/  FFMA.FTZ R126, R126, R115, 1.1641532182693481445e-10 ;  /* 0x2f0000007e7e7423 */ /* 0x000fe20000010073 */
[----:B------:R-:W-:-:S04]  /*dbe0*/  FMUL.FTZ R109, R109, R114 ;  /* 0x000000726d6d7220 */ /* 0x000fc80000410000 */
[----:B------:R-:W-:Y:S02]  /*dbf0*/  FSETP.GTU.FTZ.AND P2, PT, R126, R113, PT ;  /* 0x000000717e00720b */ /* 0x000fe40003f5c000 */
[----:B------:R-:W-:Y:S02]  /*dc00*/  @P1 SHF.L.U32 R126, R5, 0x10, RZ ;  /* 0x00000010057e1819 */ /* 0x000fe400000006ff */
        /* <DEDUP_REMOVED lines=17> */
.L_x_2954:
        /* <DEDUP_REMOVED lines=13> */
.L_x_2956:
[----:B------:R-:W-:Y:S05]  /*ddf0*/  BSYNC.RECONVERGENT B2 ;  /* 0x0000000000027941 */ /* 0x000fea0003800200 */
.L_x_2955:
        /* <DEDUP_REMOVED lines=57> */
[----:B------:R-:W-:-:S05]  /*e190*/  VIADD R119, R3, 0x96a522ad ;  /* 0x96a522ad03777836 */ /* 0x000fca0000000000 */
[----:B------:R-:W-:Y:S01]  /*e1a0*/  LOP3.LUT R119, R119, R126, R155, 0x96, !PT ;  /* 0x0000007e77777212 */ /* 0x000fe200078e969b */
[----:B------:R-:W-:Y:S02]  /*e1b0*/  IMAD.MOV.U32 R126, RZ, RZ, R112 ;  /* 0x000000ffff7e7224 */ /* 0x000fe400078e0070 */
[----:B------:R-:W-:-:S07]  /*e1c0*/  IMAD.MOV.U32 R112, RZ, RZ, R154 ;  /* 0x000000ffff707224 */ /* 0x000fce00078e009a */
.L_x_2953:
[----:B------:R-:W-:Y:S05]  /*e1d0*/  BSYNC.RECONVERGENT B1 ;  /* 0x0000000000017941 */ /* 0x000fea0003800200 */
.L_x_2952:
[----:B------:R-:W-:Y:S01]  /*e1e0*/  I2FP.F32.U32 R126, R126 ;  /* 0x0000007e007e7245 */ /* 0x000fe20000201000 */
[----:B------:R-:W-:Y:S01]  /*e1f0*/  IMAD.U32 R127, R124, 0x10000, RZ ;  /* 0x000100007c7f7824 */ /* 0x000fe200078e00ff */
[----:B------:R-:W-:Y:S01]  /*e200*/  LOP3.LUT R146, R146, 0xfffffffd, RZ, 0xc0, !PT ;  /* 0xfffffffd92927812 */ /* 0x000fe200078ec0ff */
[----:B------:R-:W-:Y:S01]  /*e210*/  BSSY.RECONVERGENT B1, `(.L_x_2957) ;  /* 0x000005e000017945 */ /* 0x000fe20003800200 */
[----:B------:R-:W-:Y:S02]  /*e220*/  IMAD.MOV.U32 R142, RZ, RZ, 0x2 ;  /* 0x00000002ff8e7424 */ /* 0x000fe400078e00ff */
[----:B------:R-:W-:Y:S01]  /*e230*/  FFMA.FTZ R126, R126, R115, 1.1641532182693481445e-10 ;  /* 0x2f0000007e7e7423 */ /* 0x000fe20000010073 */
[----:B------:R-:W-:Y:S01]  /*e240*/  FMUL.FTZ R127, R127, R114 ;  /* 0x000000727f7f7220 */ /* 0x000fe20000410000 */
[----:B------:R-:W-:-:S03]  /*e250*/  MOV R124, R132 ;  /* 0x00000084007c7202 */ /* 0x000fc60000000f00 */
        /* <DEDUP_REMOVED lines=14> */
.L_x_2959:
        /* <DEDUP_REMOVED lines=13> */
.L_x_2961:
[----:B------:R-:W-:Y:S05]  /*e410*/  BSYNC.RECONVERGENT B2 ;  /* 0x0000000000027941 */ /* 0x000fea0003800200 */
.L_x_2960:
        /* <DEDUP_REMOVED lines=61> */
.L_x_2958:
[----:B------:R-:W-:Y:S05]  /*e7f0*/  BSYNC.RECONVERGENT B1 ;  /* 0x0000000000017941 */ /* 0x000fea0003800200 */
.L_x_2957:
        /* <DEDUP_REMOVED lines=27> */
.L_x_2964:
        /* <DEDUP_REMOVED lines=13> */
.L_x_2966:
[----:B------:R-:W-:Y:S05]  /*ea80*/  BSYNC.RECONVERGENT B2 ;  /* 0x0000000000027941 */ /* 0x000fea0003800200 */
.L_x_2965:
        /* <DEDUP_REMOVED lines=61> */
.L_x_2963:
[----:B------:R-:W-:Y:S05]  /*ee60*/  BSYNC.RECONVERGENT B1 ;  /* 0x0000000000017941 */ /* 0x000fea0003800200 */
.L_x_2962:
        /* <DEDUP_REMOVED lines=21> */
.L_x_2969:
        /* <DEDUP_REMOVED lines=13> */
.L_x_2971:
[----:B------:R-:W-:Y:S05]  /*f090*/  BSYNC.RECONVERGENT B2 ;  /* 0x0000000000027941 */ /* 0x000fea0003800200 */
.L_x_2970:
        /* <DEDUP_REMOVED lines=61> */
.L_x_2968:
[----:B------:R-:W-:Y:S05]  /*f470*/  BSYNC.RECONVERGENT B1 ;  /* 0x0000000000017941 */ /* 0x000fea0003800200 */
.L_x_2967:
[----:B------:R-:W-:Y:S01]  /*f480*/  I2FP.F32.U32 R110, R110 ;  /* 0x0000006e006e7245 */ /* 0x000fe20000201000 */
[----:B------:R-:W-:Y:S01]  /*f490*/  @P1 IMAD.U32 R165, R6, 0x10000, RZ ;  /* 0x0001000006a51824 */ /* 0x000fe200078e00ff */
[----:B------:R-:W-:Y:S01]  /*f4a0*/  SHF.L.U32 R127, R10, 0x10, RZ ;  /* 0x000000100a7f7819 */ /* 0x000fe200000006ff */
[----:B------:R-:W-:Y:S01]  /*f4b0*/  BSSY.RECONVERGENT B1, `(.L_x_2972) ;  /* 0x0000061000017945 */ /* 0x000fe20003800200 */
[----:B------:R-:W-:Y:S02]  /*f4c0*/  HFMA2 R150, -RZ, RZ, 0, 1.1920928955078125e-07 ;  /* 0x00000002ff967431 */ /* 0x000fe400000001ff */
[----:B------:R-:W-:Y:S01]  /*f4d0*/  FFMA.FTZ R110, R110, R115, 1.1641532182693481445e-10 ;  /* 0x2f0000006e6e7423 */ /* 0x000fe20000010073 */
[----:B------:R-:W-:Y:S02]  /*f4e0*/  IMAD.MOV.U32 R126, RZ, RZ, R132 ;  /* 0x000000ffff7e7224 */ /* 0x000fe400078e0084 */
[----:B------:R-:W-:Y:S02]  /*f4f0*/  FMUL.FTZ R127, R127, R114 ;  /* 0x000000727f7f7220 */ /* 0x000fe40000410000 */
[----:B------:R-:W-:-:S04]  /*f500*/  FSETP.GTU.FTZ.AND P3, PT, R110, R113, PT ;  /* 0x000000716e00720b */ /* 0x000fc80003f7c000 */
[----:B------:R-:W-:Y:S02]  /*f510*/  FSEL R153, R127, RZ, !P3 ;  /* 0x000000ff7f997208 */ /* 0x000fe40005800000 */
[----:B------:R-:W-:Y:S02]  /*f520*/  SEL R127, RZ, 0x1, P3 ;  /* 0x00000001ff7f7807 */ /* 0x000fe40001800000 */
[----:B------:R-:W-:Y:S01]  /*f530*/  ISETP.NE.AND P3, PT, R142, 0x1, PT ;  /* 0x000000018e00780c */ /* 0x000fe20003f65270 */
[----:B------:R-:W-:-:S04]  /*f540*/  FADD.FTZ R110, R134, R153 ;  /* 0x00000099866e7221 */ /* 0x000fc80000010000 */
        /* <DEDUP_REMOVED lines=12> */
.L_x_2974:
        /* <DEDUP_REMOVED lines=13> */
.L_x_2976:
[----:B------:R-:W-:Y:S05]  /*f6e0*/  BSYNC.RECONVERGENT B2 ;  /* 0x0000000000027941 */ /* 0x000fea0003800200 */
.L_x_2975:
        /* <DEDUP_REMOVED lines=61> */
.L_x_2973:
[----:B------:R-:W-:Y:S05]  /*fac0*/  BSYNC.RECONVERGENT B1 ;  /* 0x0000000000017941 */ /* 0x000fea0003800200 */
.L_x_2972:
        /* <DEDUP_REMOVED lines=20> */
.L_x_2979:
        /* <DEDUP_REMOVED lines=13> */
.L_x_2981:
[----:B------:R-:W-:Y:S05]  /*fce0*/  BSYNC.RECONVERGENT B2 ;  /* 0x0000000000027941 */ /* 0x000fea0003800200 */
.L_x_2980:
        /* <DEDUP_REMOVED lines=61> */
.L_x_2978:
[----:B------:R-:W-:Y:S05]  /*100c0*/  BSYNC.RECONVERGENT B1 ;  /* 0x0000000000017941 */ /* 0x000fea0003800200 */
.L_x_2977:
        /* <DEDUP_REMOVED lines=27> */
.L_x_2984:
        /* <DEDUP_REMOVED lines=13> */
.L_x_2986:
[----:B------:R-:W-:Y:S05]  /*10350*/  BSYNC.RECONVERGENT B2 ;  /* 0x0000000000027941 */ /* 0x000fea0003800200 */
.L_x_2985:
        /* <DEDUP_REMOVED lines=61> */
.L_x_2983:
[----:B------:R-:W-:Y:S05]  /*10730*/  BSYNC.RECONVERGENT B1 ;  /* 0x0000000000017941 */ /* 0x000fea0003800200 */
.L_x_2982:
[----:B------:R-:W-:Y:S01]  /*10740*/  I2FP.F32.U32 R124, R124 ;  /* 0x0000007c007c7245 */ /* 0x000fe20000201000 */
[C---:B------:R-:W-:Y:S01]  /*10750*/  IMAD.U32 R165, R111.reuse, 0x10000, RZ ;  /* 0x000100006fa57824 */ /* 0x040fe200078e00ff */
        /* <DEDUP_REMOVED lines=19> */
.L_x_2989:
        /* <DEDUP_REMOVED lines=13> */
.L_x_2991:
[----:B------:R-:W-:Y:S05]  /*10960*/  BSYNC.RECONVERGENT B2 ;  /* 0x0000000000027941 */ /* 0x000fea0003800200 */
.L_x_2990:
        /* <DEDUP_REMOVED lines=57> */
[----:B------:R-:W-:-:S05]  /*10d00*/  VIADD R111, R3, 0x96a522ad ;  /* 0x96a522ad036f7836 */ /* 0x000fca0000000000 */
[----:B------:R-:W-:Y:S01]  /*10d10*/  LOP3.LUT R119, R111, R164, R179, 0x96, !PT ;  /* 0x000000a46f777212 */ /* 0x000fe200078e96b3 */
[----:B------:R-:W-:Y:S02]  /*10d20*/  IMAD.MOV.U32 R111, RZ, RZ, R112 ;  /* 0x000000ffff6f7224 */ /* 0x000fe400078e0070 */
[----:B------:R-:W-:-:S07]  /*10d30*/  IMAD.MOV.U32 R112, RZ, RZ, R178 ;  /* 0x000000ffff707224 */ /* 0x000fce00078e00b2 */
.L_x_2988:
[----:B------:R-:W-:Y:S05]  /*10d40*/  BSYNC.RECONVERGENT B1 ;  /* 0x0000000000017941 */ /* 0x000fea0003800200 */
.L_x_2987:
        /* <DEDUP_REMOVED lines=25> */
.L_x_2994:
        /* <DEDUP_REMOVED lines=13> */
.L_x_2996:
[----:B------:R-:W-:Y:S05]  /*10fb0*/  BSYNC.RECONVERGENT B2 ;  /* 0x0000000000027941 */ /* 0x000fea0003800200 */
.L_x_2995:
        /* <DEDUP_REMOVED lines=61> */
.L_x_2993:
[----:B------:R-:W-:Y:S05]  /*11390*/  BSYNC.RECONVERGENT B1 ;  /* 0x0000000000017941 */ /* 0x000fea0003800200 */
.L_x_2992:
        /* <DEDUP_REMOVED lines=20> */
.L_x_2999:
        /* <DEDUP_REMOVED lines=15> */
.L_x_3001:
[----:B------:R-:W-:Y:S05]  /*115d0*/  BSYNC.RECONVERGENT B2 ;  /* 0x0000000000027941 */ /* 0x000fea0003800200 */
.L_x_3000:
        /* <DEDUP_REMOVED lines=61> */
.L_x_2998:
[----:B------:R-:W-:Y:S05]  /*119b0*/  BSYNC.RECONVERGENT B1 ;  /* 0x0000000000017941 */ /* 0x000fea0003800200 */
.L_x_2997:
[----:B------:R-:W-:Y:S02]  /*119c0*/  I2FP.F32.U32 R150, R152 ;  /* 0x0000009800967245 */ /* 0x000fe40000201000 */
[----:B------:R-:W-:Y:S02]  /*119d0*/  PRMT R152, R11, 0x7632, R152 ;  /* 0x000076320b987816 */ /* 0x000fe40000000098 */
[----:B------:R-:W-:Y:S01]  /*119e0*/  PRMT R109, R109, 0x5410, R138 ;  /* 0x000054106d6d7816 */ /* 0x000fe2000000008a */
[----:B------:R-:W-:Y:S01]  /*119f0*/  FFMA.FTZ R150, R150, R115, 1.1641532182693481445e-10 ;  /* 0x2f00000096967423 */ /* 0x000fe20000010073 */
[----:B------:R-:W-:Y:S02]  /*11a00*/  SHF.L.U32 R173, R152, 0x10, RZ ;  /* 0x0000001098ad7819 */ /* 0x000fe400000006ff */
[----:B------:R-:W-:Y:S02]  /*11a10*/  @P1 PRMT R115, R7, 0x7632, R115 ;  /* 0x0000763207731816 */ /* 0x000fe40000000073 */
[----:B------:R-:W-:Y:S01]  /*11a20*/  FSETP.GTU.FTZ.AND P6, PT, R150, R113, PT ;  /* 0x000000719600720b */ /* 0x000fe20003fdc000 */
[----:B------:R-:W-:Y:S01]  /*11a30*/  FMUL.FTZ R173, R173, R114 ;  /* 0x00000072adad7220 */ /* 0x000fe20000410000 */
[----:B------:R-:W-:Y:S01]  /*11a40*/  PRMT R110, R110, 0x5410, R142 ;  /* 0x000054106e6e7816 */ /* 0x000fe2000000008e */
[----:B------:R-:W-:Y:S01]  /*11a50*/  @P1 IMAD.U32 R114, R115, 0x10000, RZ ;  /* 0x0001000073721824 */ /* 0x000fe200078e00ff */
[----:B------:R-:W-:-:S02]  /*11a60*/  PRMT R108, R108, 0x5410, R140 ;  /* 0x000054106c6c7816 */ /* 0x000fc4000000008c */
[----:B------:R-:W-:-:S05]  /*11a70*/  FSEL R113, R173, RZ, !P6 ;  /* 0x000000ffad717208 */ /* 0x000fca0007000000 */
[----:B------:R-:W-:-:S04]  /*11a80*/  FADD.FTZ R113, R154, R113 ;  /* 0x000000719a717221 */ /* 0x000fc80000010000 */
[----:B------:R-:W-:Y:S01]  /*11a90*/  @P1 FADD.FTZ R173, R113, R114 ;  /* 0x0000007271ad1221 */ /* 0x000fe20000010000 */
[----:B------:R-:W-:Y:S01]  /*11aa0*/  @!P1 IMAD.MOV.U32 R173, RZ, RZ, R113 ;  /* 0x000000ffffad9224 */ /* 0x000fe200078e0071 */
[----:B------:R-:W-:-:S04]  /*11ab0*/  SEL R113, RZ, 0x1, P6 ;  /* 0x00000001ff717807 */ /* 0x000fc80003000000 */
[----:B------:R-:W-:Y:S02]  /*11ac0*/  F2FP.BF16.F32.PACK_AB R114, RZ, R173 ;  /* 0x000000adff72723e */ /* 0x000fe400000010ff */
[----:B------:R-:W-:Y:S02]  /*11ad0*/  PRMT R138, R113, 0x7610, R138 ;  /* 0x00007610718a7816 */ /* 0x000fe4000000008a */
[----:B------:R-:W-:Y:S01]  /*11ae0*/  PRMT R111, R111, 0x5410, R114 ;  /* 0x000054106f6f7816 */ /* 0x000fe20000000072 */
[----:B------:R-:W-:Y:S06]  /*11af0*/  BRA `(.L_x_3002) ;  /* 0x0000003000c87947 */ /* 0x000fec0003800000 */
.L_x_2921:
[----:B------:R-:W-:Y:S01]  /*11b00*/  ISETP.NE.AND P2, PT, R134, 0x1, PT ;  /* 0x000000018600780c */ /* 0x000fe20003f45270 */
[----:B------:R-:W-:Y:S01]  /*11b10*/  BSSY.RECONVERGENT B1, `(.L_x_3003) ;  /* 0x000005a000017945 */ /* 0x000fe20003800200 */
[----:B------:R-:W-:Y:S02]  /*11b20*/  HFMA2 R141, -RZ, RZ, 0, 1.1920928955078125e-07 ;  /* 0x00000002ff8d7431 */ /* 0x000fe400000001ff */
[----:B0-----:R-:W-:Y:S02]  /*11b30*/  IMAD.MOV.U32 R113, RZ, RZ, R132 ;  /* 0x000000ffff717224 */ /* 0x001fe400078e0084 */
        /* <DEDUP_REMOVED lines=12> */
.L_x_3005:
        /* <DEDUP_REMOVED lines=13> */
.L_x_3007:
[----:B------:R-:W-:Y:S05]  /*11cd0*/  BSYNC.RECONVERGENT B2 ;  /* 0x0000000000027941 */ /* 0x000fea0003800200 */
.L_x_3006:
        /* <DEDUP_REMOVED lines=32> */
[----:B------:R-:W-:Y:S01]  /*11ee0*/  IADD3 R119, PT, PT, R2, -0x4ab325aa, RZ ;  /* 0xb54cda5602777810 */ /* 0x000fe20007ffe0ff */
        /* <DEDUP_REMOVED lines=28> */
.L_x_3004:
[----:B------:R-:W-:Y:S05]  /*120b0*/  BSYNC.RECONVERGENT B1 ;  /* 0x0000000000017941 */ /* 0x000fea0003800200 */
.L_x_3003:
        /* <DEDUP_REMOVED lines=13> */
[----:B------:R-:W-:-:S03]  /*12190*/  @P1 IMAD.U32 R134, R4, 0x10000, RZ ;  /* 0x0001000004861824 */ /* 0x000fc600078e00ff */
        /* <DEDUP_REMOVED lines=15> */
.L_x_3010:
        /* <DEDUP_REMOVED lines=13> */
.L_x_3012:
[----:B------:R-:W-:Y:S05]  /*12360*/  BSYNC.RECONVERGENT B2 ;  /* 0x0000000000027941 */ /* 0x000fea0003800200 */
.L_x_3011:
        /* <DEDUP_REMOVED lines=56> */
[----:B------:R-:W-:Y:S02]  /*126f0*/  VIADD R141, R2, 0x8ff34781 ;  /* 0x8ff34781028d7836 */ /* 0x000fe40000000000 */
[----:B------:R-:W-:Y:S01]  /*12700*/  HFMA2 R142, -RZ, RZ, 0, 0 ;  /* 0x00000000ff8e7431 */ /* 0x000fe200000001ff */
[----:B------:R-:W-:Y:S01]  /*12710*/  MOV R132, R164 ;  /* 0x000000a400847202 */ /* 0x000fe20000000f00 */
[----:B------:R-:W-:Y:S01]  /*12720*/  IMAD.MOV.U32 R112, RZ, RZ, R154 ;  /* 0x000000ffff707224 */ /* 0x000fe200078e009a */
[----:B------:R-:W-:-:S07]  /*12730*/  LOP3.LUT R120, R141, R152, R165, 0x96, !PT ;  /* 0x000000988d787212 */ /* 0x000fce00078e96a5 */
.L_x_3009:
[----:B------:R-:W-:Y:S05]  /*12740*/  BSYNC.RECONVERGENT B1 ;  /* 0x0000000000017941 */ /* 0x000fea0003800200 */
.L_x_3008:
        /* <DEDUP_REMOVED lines=26> */
.L_x_3015:
        /* <DEDUP_REMOVED lines=13> */
.L_x_3017:
[----:B------:R-:W-:Y:S05]  /*129c0*/  BSYNC.RECONVERGENT B2 ;  /* 0x0000000000027941 */ /* 0x000fea0003800200 */
.L_x_3016:
        /* <DEDUP_REMOVED lines=61> */
.L_x_3014:
[----:B------:R-:W-:Y:S05]  /*12da0*/  BSYNC.RECONVERGENT B1 ;  /* 0x0000000000017941 */ /* 0x000fea0003800200 */
.L_x_3013:
[----:B------:R-:W-:Y:S01]  /*12db0*/  I2FP.F32.U32 R141, R134 ;  /* 0x00000086008d7245 */ /* 0x000fe20000201000 */
[----:B------:R-:W-:Y:S01]  /*12dc0*/  IMAD.U32 R153, R109, 0x10000, RZ ;  /* 0x000100006d997824 */ /* 0x000fe200078e00ff */
[----:B------:R-:W-:Y:S01]  /*12dd0*/  LOP3.LUT R146, R146, 0xfffffffb, RZ, 0xc0, !PT ;  /* 0xfffffffb92927812 */ /* 0x000fe200078ec0ff */
[----:B------:R-:W-:Y:S01]  /*12de0*/  BSSY.RECONVERGENT B1, `(.L_x_3018) ;  /* 0x0000062000017945 */ /* 0x000fe20003800200 */
[----:B------:R-:W-:Y:S02]  /*12df0*/  IMAD.MOV.U32 R152, RZ, RZ, 0x2 ;  /* 0x00000002ff987424 */ /* 0x000fe400078e00ff */
[----:B------:R-:W-:Y:S01]  /*12e00*/  FFMA.FTZ R134, R141, R140, 1.1641532182693481445e-10 ;  /* 0x2f0000008d867423 */ /* 0x000fe2000001008c */
[----:B------:R-:W-:Y:S01]  /*12e10*/  FMUL.FTZ R153, R153, R114 ;  /* 0x0000007299997220 */ /* 0x000fe20000410000 */
[----:B------:R-:W-:-:S03]  /*12e20*/  IMAD.MOV.U32 R142, RZ, RZ, R132 ;  /* 0x000000ffff8e7224 */ /* 0x000fc600078e0084 */
[----:B------:R-:W-:Y:S02]  /*12e30*/  FSETP.GTU.FTZ.AND P2, PT, R134, R115, PT ;  /* 0x000000738600720b */ /* 0x000fe40003f5c000 */
[----:B------:R-:W-:Y:S02]  /*12e40*/  @P1 SHF.L.U32 R134, R5, 0x10, RZ ;  /* 0x0000001005861819 */ /* 0x000fe400000006ff */
[----:B------:R-:W-:Y:S02]  /*12e50*/  FSEL R141, R153, RZ, !P2 ;  /* 0x000000ff998d7208 */ /* 0x000fe40005000000 */
[----:B------:R-:W-:Y:S02]  /*12e60*/  PLOP3.LUT P3, PT, P2, PT, PT, 0x8, 0x80 ;  /* 0x000000000080781c */ /* 0x000fe4000176e170 */
[----:B------:R-:W-:Y:S01]  /*12e70*/  ISETP.NE.AND P2, PT, R150, 0x1, PT ;  /* 0x000000019600780c */ /* 0x000fe20003f45270 */
[----:B------:R-:W-:Y:S01]  /*12e80*/  @P1 FADD.FTZ R141, R134, R141 ;  /* 0x0000008d868d1221 */ /* 0x000fe20000010000 */
[----:B------:R-:W-:-:S04]  /*12e90*/  PRMT R134, R109, 0x7632, R134 ;  /* 0x000076326d867816 */ /* 0x000fc80000000086 */
        /* <DEDUP_REMOVED lines=11> */
.L_x_3020:
        /* <DEDUP_REMOVED lines=13> */
.L_x_3022:
[----:B------:R-:W-:Y:S05]  /*13020*/  BSYNC.RECONVERGENT B2 ;  /* 0x0000000000027941 */ /* 0x000fea0003800200 */
.L_x_3021:
        /* <DEDUP_REMOVED lines=61> */
.L_x_3019:
[----:B------:R-:W-:Y:S05]  /*13400*/  BSYNC.RECONVERGENT B1 ;  /* 0x0000000000017941 */ /* 0x000fea0003800200 */
.L_x_3018:
        /* <DEDUP_REMOVED lines=26> */
.L_x_3025:
        /* <DEDUP_REMOVED lines=13> */
.L_x_3027:
[----:B------:R-:W-:Y:S05]  /*13680*/  BSYNC.RECONVERGENT B2 ;  /* 0x0000000000027941 */ /* 0x000fea0003800200 */
.L_x_3026:
        /* <DEDUP_REMOVED lines=61> */
.L_x_3024:
[----:B------:R-:W-:Y:S05]  /*13a60*/  BSYNC.RECONVERGENT B1 ;  /* 0x0000000000017941 */ /* 0x000fea0003800200 */
.L_x_3023:
[----:B------:R-:W-:Y:S01]  /*13a70*/  I2FP.F32.U32 R153, R134 ;  /* 0x0000008600997245 */ /* 0x000fe20000201000 */
[----:B------:R-:W-:Y:S01]  /*13a80*/  IMAD.U32 R165, R110, 0x10000, RZ ;  /* 0x000100006ea57824 */ /* 0x000fe200078e00ff */
[----:B------:R-:W-:Y:S01]  /*13a90*/  ISETP.NE.AND P3, PT, R154, 0x1, PT ;  /* 0x000000019a00780c */ /* 0x000fe20003f65270 */
[----:B------:R-:W-:Y:S01]  /*13aa0*/  @P1 IMAD.U32 R150, R6, 0x10000, RZ ;  /* 0x0001000006961824 */ /* 0x000fe200078e00ff */
[----:B------:R-:W-:Y:S01]  /*13ab0*/  BSSY.RECONVERGENT B1, `(.L_x_3028) ;  /* 0x000005f000017945 */ /* 0x000fe20003800200 */
[----:B------:R-:W-:Y:S01]  /*13ac0*/  FFMA.FTZ R134, R153, R140, 1.1641532182693481445e-10 ;  /* 0x2f00000099867423 */ /* 0x000fe2000001008c */
[----:B------:R-:W-:Y:S01]  /*13ad0*/  FMUL.FTZ R165, R165, R114 ;  /* 0x00000072a5a57220 */ /* 0x000fe20000410000 */
[----:B------:R-:W-:-:S03]  /*13ae0*/  MOV R152, 0x2 ;  /* 0x0000000200987802 */ /* 0x000fc60000000f00 */
[----:B------:R-:W-:Y:S02]  /*13af0*/  FSETP.GTU.FTZ.AND P2, PT, R134, R115, PT ;  /* 0x000000738600720b */ /* 0x000fe40003f5c000 */
[----:B------:R-:W-:Y:S02]  /*13b00*/  PRMT R134, R110, 0x7632, R134 ;  /* 0x000076326e867816 */ /* 0x000fe40000000086 */
        /* <DEDUP_REMOVED lines=14> */
.L_x_3030:
        /* <DEDUP_REMOVED lines=13> */
.L_x_3032:
[----:B------:R-:W-:Y:S05]  /*13cc0*/  BSYNC.RECONVERGENT B2 ;  /* 0x0000000000027941 */ /* 0x000fea0003800200 */
.L_x_3031:
        /* <DEDUP_REMOVED lines=61> */
.L_x_3029:
[----:B------:R-:W-:Y:S05]  /*140a0*/  BSYNC.RECONVERGENT B1 ;  /* 0x0000000000017941 */ /* 0x000fea0003800200 */
.L_x_3028:
        /* <DEDUP_REMOVED lines=24> */
.L_x_3035:
        /* <DEDUP_REMOVED lines=13> */
.L_x_3037:
[----:B------:R-:W-:Y:S05]  /*14300*/  BSYNC.RECONVERGENT B2 ;  /* 0x0000000000027941 */ /* 0x000fea0003800200 */
.L_x_3036:
        /* <DEDUP_REMOVED lines=61> */
.L_x_3034:
[----:B------:R-:W-:Y:S05]  /*146e0*/  BSYNC.RECONVERGENT B1 ;  /* 0x0000000000017941 */ /* 0x000fea0003800200 */
.L_x_3033:
[----:B------:R-:W-:Y:S01]  /*146f0*/  I2FP.F32.U32 R165, R134 ;  /* 0x0000008600a57245 */ /* 0x000fe20000201000 */
[----:B------:R-:W-:Y:S01]  /*14700*/  @P1 IMAD.U32 R152, R7, 0x10000, RZ ;  /* 0x0001000007981824 */ /* 0x000fe200078e00ff */
[----:B------:R-:W-:Y:S01]  /*14710*/  SHF.L.U32 R173, R111, 0x10, RZ ;  /* 0x000000106fad7819 */ /* 0x000fe200000006ff */
[----:B------:R-:W-:Y:S01]  /*14720*/  BSSY.RECONVERGENT B1, `(.L_x_3038) ;  /* 0x0000060000017945 */ /* 0x000fe20003800200 */
[----:B------:R-:W-:Y:S01]  /*14730*/  ISETP.NE.AND P5, PT, R156, 0x1, PT ;  /* 0x000000019c00780c */ /* 0x000fe20003fa5270 */
[----:B------:R-:W-:Y:S01]  /*14740*/  FFMA.FTZ R134, R165, R140, 1.1641532182693481445e-10 ;  /* 0x2f000000a5867423 */ /* 0x000fe2000001008c */
[----:B------:R-:W-:Y:S01]  /*14750*/  MOV R154, R132 ;  /* 0x00000084009a7202 */ /* 0x000fe20000000f00 */
[----:B------:R-:W-:-:S03]  /*14760*/  FMUL.FTZ R173, R173, R114 ;  /* 0x00000072adad7220 */ /* 0x000fc60000410000 */
[----:B------:R-:W-:Y:S01]  /*14770*/  FSETP.GTU.FTZ.AND P4, PT, R134, R115, PT ;  /* 0x000000738600720b */ /* 0x000fe20003f9c000 */
[----:B------:R-:W-:-:S03]  /*14780*/  IMAD.MOV.U32 R134, RZ, RZ, 0x2 ;  /* 0x00000002ff867424 */ /* 0x000fc600078e00ff */
[----:B------:R-:W-:Y:S02]  /*14790*/  FSEL R165, R173, RZ, !P4 ;  /* 0x000000ffada57208 */ /* 0x000fe40006000000 */
        /* <DEDUP_REMOVED lines=13> */
.L_x_3040:
        /* <DEDUP_REMOVED lines=13> */
.L_x_3042:
[----:B------:R-:W-:Y:S05]  /*14940*/  BSYNC.RECONVERGENT B2 ;  /* 0x0000000000027941 */ /* 0x000fea0003800200 */
.L_x_3041:
        /* <DEDUP_REMOVED lines=61> */
.L_x_3039:
[----:B------:R-:W-:Y:S05]  /*14d20*/  BSYNC.RECONVERGENT B1 ;  /* 0x0000000000017941 */ /* 0x000fea0003800200 */
.L_x_3038:
[----:B------:R-:W-:Y:S01]  /*14d30*/  I2FP.F32.U32 R173, R154 ;  /* 0x0000009a00ad7245 */ /* 0x000fe20000201000 */
[----:B------:R-:W-:Y:S01]  /*14d40*/  IMAD.U32 R179, R152, 0x10000, RZ ;  /* 0x0001000098b37824 */ /* 0x000fe200078e00ff */
[----:B------:R-:W-:Y:S02]  /*14d50*/  @P1 PRMT R152, R7, 0x7632, R152 ;  /* 0x0000763207981816 */ /* 0x000fe40000000098 */
[----:B------:R-:W-:Y:S01]  /*14d60*/  PRMT R110, R110, 0x5410, R150 ;  /* 0x000054106e6e7816 */ /* 0x000fe20000000096 */
[----:B------:R-:W-:Y:S01]  /*14d70*/  FFMA.FTZ R140, R173, R140, 1.1641532182693481445e-10 ;  /* 0x2f000000ad8c7423 */ /* 0x000fe2000001008c */
[----:B------:R-:W-:Y:S01]  /*14d80*/  FMUL.FTZ R179, R179, R114 ;  /* 0x00000072b3b37220 */ /* 0x000fe20000410000 */
[----:B------:R-:W-:Y:S01]  /*14d90*/  @P1 IMAD.U32 R152, R152, 0x10000, RZ ;  /* 0x0001000098981824 */ /* 0x000fe200078e00ff */
[----:B------:R-:W-:Y:S02]  /*14da0*/  PRMT R109, R109, 0x5410, R142 ;  /* 0x000054106d6d7816 */ /* 0x000fe4000000008e */
[----:B------:R-:W-:-:S02]  /*14db0*/  FSETP.GTU.FTZ.AND P5, PT, R140, R115, PT ;  /* 0x000000738c00720b */ /* 0x000fc40003fbc000 */
[----:B------:R-:W-:Y:S02]  /*14dc0*/  PRMT R108, R113, 0x5410, R108 ;  /* 0x00005410716c7816 */ /* 0x000fe4000000006c */
[----:B------:R-:W-:Y:S02]  /*14dd0*/  FSEL R173, R179, RZ, !P5 ;  /* 0x000000ffb3ad7208 */ /* 0x000fe40006800000 */
[----:B------:R-:W-:-:S03]  /*14de0*/  PLOP3.LUT P5, PT, P5, PT, PT, 0x8, 0x80 ;  /* 0x000000000080781c */ /* 0x000fc60002fae170 */
[----:B------:R-:W-:-:S05]  /*14df0*/  @P1 FADD.FTZ R173, R152, R173 ;  /* 0x000000ad98ad1221 */ /* 0x000fca0000010000 */
[----:B------:R-:W-:-:S04]  /*14e00*/  F2FP.BF16.F32.PACK_AB R114, RZ, R173 ;  /* 0x000000adff72723e */ /* 0x000fc800000010ff */
[----:B------:R-:W-:-:S07]  /*14e10*/  PRMT R111, R111, 0x5410, R114 ;  /* 0x000054106f6f7816 */ /* 0x000fce0000000072 */
.L_x_3002:
        /* <DEDUP_REMOVED lines=31> */
[----:B------:R-:W-:Y:S02]  /*15010*/  LOP3.LUT R114, R130, 0xff, RZ, 0xc0, !PT ;  /* 0x000000ff82727812 */ /* 0x000fe400078ec0ff */
[----:B------:R-:W-:Y:S01]  /*15020*/  LOP3.LUT R140, R108, 0xff00, R111, 0xf8, !PT ;  /* 0x0000ff006c8c7812 */ /* 0x000fe200078ef86f */
[----:B------:R-:W-:-:S03]  /*15030*/  IMAD.WIDE.U32 R108, R109, 0x1000000, RZ ;  /* 0x010000006d6c7825 */ /* 0x000fc600078e00ff */
[----:B------:R-:W-:Y:S01]  /*15040*/  LOP3.LUT R113, R140, 0xff, R127, 0xf8, !PT ;  /* 0x000000ff8c717812 */ /* 0x000fe200078ef87f */
[----:B------:R-:W-:-:S04]  /*15050*/  IMAD.WIDE.U32 R110, R110, 0x10000, RZ ;  /* 0x000100006e6e7825 */ /* 0x000fc800078e00ff */
[----:B------:R-:W-:Y:S01]  /*15060*/  IMAD.WIDE.U32 R114, R114, 0x100, RZ ;  /* 0x0000010072727825 */ /* 0x000fe200078e00ff */
[----:B------:R-:W-:Y:S02]  /*15070*/  LOP3.LUT R113, R111, R113, R109, 0xfe, !PT ;  /* 0x000000716f717212 */ /* 0x000fe400078efe6d */
[----:B------:R-:W-:Y:S01]  /*15080*/  LOP3.LUT R110, R114, R108, R110, 0xfe, !PT ;  /* 0x0000006c726e7212 */ /* 0x000fe200078efe6e */
[----:B0-----:R-:W-:Y:S01]  /*15090*/  IMAD.WIDE.U32 R108, R0, 0x8, R178 ;  /* 0x00000008006c7825 */ /* 0x001fe200078e00b2 */
[----:B------:R-:W-:Y:S02]  /*150a0*/  LOP3.LUT R111, R113, R115, RZ, 0xfc, !PT ;  /* 0x00000073716f7212 */ /* 0x000fe400078efcff */
[----:B------:R-:W-:-:S05]  /*150b0*/  LOP3.LUT R110, R110, 0xff, R131, 0xf8, !PT ;  /* 0x000000ff6e6e7812 */ /* 0x000fca00078ef883 */
[----:B------:R1:W-:Y:S02]  /*150c0*/  STG.E.64 desc[UR6][R108.64], R110 ;  /* 0x0000006e6c007986 */ /* 0x0003e4000c101b06 */
.L_x_3043:
[----:B------:R-:W-:Y:S02]  /*150d0*/  IMAD.MOV.U32 R140, RZ, RZ, R112 ;  /* 0x000000ffff8c7224 */ /* 0x000fe400078e0070 */
[----:B------:R-:W-:-:S07]  /*150e0*/  VIADD R0, R0, 0x100 ;  /* 0x0000010000007836 */ /* 0x000fce0000000000 */
.L_x_2920:
[----:B------:R-:W-:Y:S05]  /*150f0*/  BSYNC.RECONVERGENT B0 ;  /* 0x0000000000007941 */ /* 0x000fea0003800200 */
.L_x_2919:
        /* <DEDUP_REMOVED lines=33> */
.L_x_3049:
        /* <DEDUP_REMOVED lines=13> */
.L_x_3051:
[----:B------:R-:W-:Y:S05]  /*153e0*/  BSYNC.RECONVERGENT B2 ;  /* 0x0000000000027941 */ /* 0x000fea0003800200 */
.L_x_3050:
[----:B------:R-:W-:Y:S01]  /*153f0*/  IMAD.WIDE.U32 R114, R144, -0x326172a9, RZ ;  /* 0xcd9e8d5790727825 */ /* 0x000fe200078e00ff */
[----:B------:R-:W-:Y:S02]  /*15400*/  LOP3.LUT R128, R135, R113, R3, 0x96, !PT ;  /* 0x0000007187807212 */ /* 0x000fe400078e9603 */
[----:B------:R-:W-:Y:S01]  /*15410*/  IADD3 R123, PT, PT, R3, 0x76cf5d0a, RZ ;  /* 0x76cf5d0a037b7810 */ /* 0x000fe20007ffe0ff */
        /* <DEDUP_REMOVED lines=26> */
[C---:B------:R-:W-:Y:S02]  /*155c0*/  IADD3 R113, PT, PT, R2.reuse, 0x1715609d, RZ ;  /* 0x1715609d02717810 */ /* 0x040fe40007ffe0ff */
        /* <DEDUP_REMOVED lines=19> */
[----:B------:R-:W-:Y:S02]  /*15700*/  LOP3.LUT R119, R119, R128, R115, 0x96, !PT ;  /* 0x0000008077777212 */ /* 0x000fe400078e9673 */
[----:B------:R-:W-:Y:S02]  /*15710*/  MOV R115, R140 ;  /* 0x0000008c00737202 */ /* 0x000fe40000000f00 */
[----:B------:R-:W-:Y:S01]  /*15720*/  LOP3.LUT R123, R123, R126, R113, 0x96, !PT ;  /* 0x0000007e7b7b7212 */ /* 0x000fe200078e9671 */
[----:B------:R-:W-:Y:S01]  /*15730*/  IMAD.WIDE.U32 R126, R119, -0x2daee0ad, RZ ;  /* 0xd2511f53777e7825 */ /* 0x000fe200078e00ff */
[----:B------:R-:W-:-:S03]  /*15740*/  IADD3 R119, PT, PT, R3, -0x695add53, RZ ;  /* 0x96a522ad03777810 */ /* 0x000fc60007ffe0ff */
[----:B------:R-:W-:Y:S01]  /*15750*/  IMAD.WIDE.U32 R128, R123, -0x326172a9, RZ ;  /* 0xcd9e8d577b807825 */ /* 0x000fe200078e00ff */
[----:B------:R-:W-:-:S03]  /*15760*/  LOP3.LUT R119, R119, R112, R127, 0x96, !PT ;  /* 0x0000007077777212 */ /* 0x000fc600078e967f */
[----:B------:R-:W-:Y:S02]  /*15770*/  VIADD R113, R2, 0x8ff34781 ;  /* 0x8ff3478102717836 */ /* 0x000fe40000000000 */
[----:B------:R-:W-:Y:S02]  /*15780*/  IMAD.MOV.U32 R132, RZ, RZ, R128 ;  /* 0x000000ffff847224 */ /* 0x000fe400078e0080 */
[----:B------:R-:W-:Y:S01]  /*15790*/  IMAD.MOV.U32 R112, RZ, RZ, R126 ;  /* 0x000000ffff707224 */ /* 0x000fe200078e007e */
[----:B------:R-:W-:Y:S01]  /*157a0*/  LOP3.LUT R120, R113, R114, R129, 0x96, !PT ;  /* 0x0000007271787212 */ /* 0x000fe200078e9681 */
[----:B------:R-:W-:-:S07]  /*157b0*/  IMAD.MOV.U32 R127, RZ, RZ, RZ ;  /* 0x000000ffff7f7224 */ /* 0x000fce00078e00ff */
.L_x_3048:
[----:B------:R-:W-:Y:S05]  /*157c0*/  BSYNC.RECONVERGENT B1 ;  /* 0x0000000000017941 */ /* 0x000fea0003800200 */
.L_x_3047:
        /* <DEDUP_REMOVED lines=11> */
[----:B------:R-:W-:Y:S02]  /*15880*/  IMAD.MOV.U32 R108, RZ, RZ, R132 ;  /* 0x000000ffff6c7224 */ /* 0x000fe400078e0084 */
[----:B0-----:R-:W-:Y:S01]  /*15890*/  FMUL.FTZ R126, R126, R113 ;  /* 0x000000717e7e7220 */ /* 0x001fe20000410000 */
[----:B-1----:R-:W-:-:S04]  /*158a0*/  FSETP.GTU.FTZ.AND P4, PT, R123, R114, PT ;  /* 0x000000727b00720b */ /* 0x002fc80003f9c000 */
        /* <DEDUP_REMOVED lines=12> */
.L_x_3054:
        /* <DEDUP_REMOVED lines=13> */
.L_x_3056:
[----:B------:R-:W-:Y:S05]  /*15a40*/  BSYNC.RECONVERGENT B2 ;  /* 0x0000000000027941 */ /* 0x000fea0003800200 */
.L_x_3055:
        /* <DEDUP_REMOVED lines=61> */
.L_x_3053:
[----:B------:R-:W-:Y:S05]  /*15e20*/  BSYNC.RECONVERGENT B1 ;  /* 0x0000000000017941 */ /* 0x000fea0003800200 */
.L_x_3052:
[----:B------:R-:W-:Y:S01]  /*15e30*/  I2FP.F32.U32 R108, R108 ;  /* 0x0000006c006c7245 */ /* 0x000fe20000201000 */
[----:B------:R-:W-:Y:S01]  /*15e40*/  @P2 IMAD.U32 R127, R4, 0x10000, RZ ;  /* 0x00010000047f2824 */ /* 0x000fe200078e00ff */
[----:B------:R-:W-:Y:S01]  /*15e50*/  SHF.L.U32 R126, R8, 0x10, RZ ;  /* 0x00000010087e7819 */ /* 0x000fe200000006ff */
[----:B------:R-:W-:Y:S01]  /*15e60*/  BSSY.RECONVERGENT B1, `(.L_x_3057) ;  /* 0x0000061000017945 */ /* 0x000fe20003800200 */
[----:B------:R-:W-:Y:S02]  /*15e70*/  HFMA2 R129, -RZ, RZ, 0, 1.1920928955078125e-07 ;  /* 0x00000002ff817431 */ /* 0x000fe400000001ff */
[----:B------:R-:W-:Y:S01]  /*15e80*/  FFMA.FTZ R123, R108, R115, 1.1641532182693481445e-10 ;  /* 0x2f0000006c7b7423 */ /* 0x000fe20000010073 */
[----:B------:R-:W-:-:S04]  /*15e90*/  FMUL.FTZ R126, R126, R113 ;  /* 0x000000717e7e7220 */ /* 0x000fc80000410000 */
[----:B------:R-:W-:-:S04]  /*15ea0*/  FSETP.GTU.FTZ.AND P3, PT, R123, R114, PT ;  /* 0x000000727b00720b */ /* 0x000fc80003f7c000 */
[----:B------:R-:W-:Y:S01]  /*15eb0*/  FSEL R123, R126, RZ, !P3 ;  /* 0x000000ff7e7b7208 */ /* 0x000fe20005800000 */
[----:B------:R-:W-:Y:S01]  /*15ec0*/  IMAD.MOV.U32 R126, RZ, RZ, R132 ;  /* 0x000000ffff7e7224 */ /* 0x000fe200078e0084 */
        /* <DEDUP_REMOVED lines=15> */
.L_x_3059:
        /* <DEDUP_REMOVED lines=13> */
.L_x_3061:
[----:B------:R-:W-:Y:S05]  /*16090*/  BSYNC.RECONVERGENT B2 ;  /* 0x0000000000027941 */ /* 0x000fea0003800200 */
.L_x_3060:
        /* <DEDUP_REMOVED lines=61> */
.L_x_3058:
[----:B------:R-:W-:Y:S05]  /*16470*/  BSYNC.RECONVERGENT B1 ;  /* 0x0000000000017941 */ /* 0x000fea0003800200 */
.L_x_3057:
        /* <DEDUP_REMOVED lines=22> */
.L_x_3064:
        /* <DEDUP_REMOVED lines=13> */
.L_x_3066:
[----:B------:R-:W-:Y:S05]  /*166b0*/  BSYNC.RECONVERGENT B2 ;  /* 0x0000000000027941 */ /* 0x000fea0003800200 */
.L_x_3065:
        /* <DEDUP_REMOVED lines=61> */
.L_x_3063:
[----:B------:R-:W-:Y:S05]  /*16a90*/  BSYNC.RECONVERGENT B1 ;  /* 0x0000000000017941 */ /* 0x000fea0003800200 */
.L_x_3062:
        /* <DEDUP_REMOVED lines=12> */
[----:B------:R-:W-:-:S03]  /*16b60*/  ISETP.NE.AND P3, PT, R128, 0x1, PT ;  /* 0x000000018000780c */ /* 0x000fc60003f65270 */
        /* <DEDUP_REMOVED lines=14> */
.L_x_3069:
        /* <DEDUP_REMOVED lines=13> */
.L_x_3071:
[----:B------:R-:W-:Y:S05]  /*16d20*/  BSYNC.RECONVERGENT B2 ;  /* 0x0000000000027941 */ /* 0x000fea0003800200 */
.L_x_3070:
        /* <DEDUP_REMOVED lines=52> */
[----:B------:R-:W-:Y:S01]  /*17070*/  LOP3.LUT R119, R119, R160, R129, 0x96, !PT ;  /* 0x000000a077777212 */ /* 0x000fe200078e9681 */
[----:B------:R-:W-:Y:S02]  /*17080*/  HFMA2 R129, -RZ, RZ, 0, 0 ;  /* 0x00000000ff817431 */ /* 0x000fe400000001ff */
[----:B------:R-:W-:-:S04]  /*17090*/  IMAD.WIDE.U32 R160, R137, -0x326172a9, RZ ;  /* 0xcd9e8d5789a07825 */ /* 0x000fc800078e00ff */
[----:B------:R-:W-:Y:S01]  /*170a0*/  IMAD.WIDE.U32 R150, R119, -0x2daee0ad, RZ ;  /* 0xd2511f5377967825 */ /* 0x000fe200078e00ff */
[----:B------:R-:W-:Y:S02]  /*170b0*/  LOP3.LUT R120, R127, R128, R161, 0x96, !PT ;  /* 0x000000807f787212 */ /* 0x000fe400078e96a1 */
[----:B------:R-:W-:Y:S01]  /*170c0*/  MOV R132, R160 ;  /* 0x000000a000847202 */ /* 0x000fe20000000f00 */
[----:B------:R-:W-:Y:S02]  /*170d0*/  VIADD R119, R3, 0x96a522ad ;  /* 0x96a522ad03777836 */ /* 0x000fe40000000000 */
[----:B------:R-:W-:-:S03]  /*170e0*/  IMAD.MOV.U32 R112, RZ, RZ, R150 ;  /* 0x000000ffff707224 */ /* 0x000fc600078e0096 */
[----:B------:R-:W-:-:S07]  /*170f0*/  LOP3.LUT R119, R119, R126, R151, 0x96, !PT ;  /* 0x0000007e77777212 */ /* 0x000fce00078e9697 */
.L_x_3068:
[----:B------:R-:W-:Y:S05]  /*17100*/  BSYNC.RECONVERGENT B1 ;  /* 0x0000000000017941 */ /* 0x000fea0003800200 */
.L_x_3067:
[----:B------:R-:W-:Y:S01]  /*17110*/  I2FP.F32.U32 R124, R124 ;  /* 0x0000007c007c7245 */ /* 0x000fe20000201000 */
[C---:B------:R-:W-:Y:S01]  /*17120*/  IMAD.U32 R126, R109.reuse, 0x10000, RZ ;  /* 0x000100006d7e7824 */ /* 0x040fe200078e00ff */
[----:B------:R-:W-:Y:S01]  /*17130*/  LOP3.LUT R146, R146, 0xfffffff7, RZ, 0xc0, !PT ;  /* 0xfffffff792927812 */ /* 0x000fe200078ec0ff */
[----:B------:R-:W-:Y:S01]  /*17140*/  BSSY.RECONVERGENT B1, `(.L_x_3072) ;  /* 0x000005f000017945 */ /* 0x000fe20003800200 */
[----:B------:R-:W-:Y:S02]  /*17150*/  IMAD.MOV.U32 R138, RZ, RZ, 0x2 ;  /* 0x00000002ff8a7424 */ /* 0x000fe400078e00ff */
[----:B------:R-:W-:Y:S01]  /*17160*/  FFMA.FTZ R127, R124, R115, 1.1641532182693481445e-10 ;  /* 0x2f0000007c7f7423 */ /* 0x000fe20000010073 */
[----:B------:R-:W-:Y:S01]  /*17170*/  FMUL.FTZ R126, R126, R113 ;  /* 0x000000717e7e7220 */ /* 0x000fe20000410000 */
[----:B------:R-:W-:Y:S02]  /*17180*/  PRMT R124, R109, 0x7632, R124 ;  /* 0x000076326d7c7816 */ /* 0x000fe4000000007c */
[----:B------:R-:W-:-:S02]  /*17190*/  MOV R109, R132 ;  /* 0x00000084006d7202 */ /* 0x000fc40000000f00 */
        /* <DEDUP_REMOVED lines=14> */
.L_x_3074:
        /* <DEDUP_REMOVED lines=13> */
.L_x_3076:
[----:B------:R-:W-:Y:S05]  /*17350*/  BSYNC.RECONVERGENT B2 ;  /* 0x0000000000027941 */ /* 0x000fea0003800200 */
.L_x_3075:
        /* <DEDUP_REMOVED lines=56> */
[----:B------:R-:W-:Y:S01]  /*176e0*/  MOV R132, R160 ;  /* 0x000000a000847202 */ /* 0x000fe20000000f00 */
[----:B------:R-:W-:-:S05]  /*176f0*/  VIADD R109, R3, 0x96a522ad ;  /* 0x96a522ad036d7836 */ /* 0x000fca0000000000 */
[----:B------:R-:W-:Y:S01]  /*17700*/  LOP3.LUT R119, R109, R126, R151, 0x96, !PT ;  /* 0x0000007e6d777212 */ /* 0x000fe200078e9697 */
[----:B------:R-:W-:Y:S01]  /*17710*/  IMAD.MOV.U32 R109, RZ, RZ, R112 ;  /* 0x000000ffff6d7224 */ /* 0x000fe200078e0070 */
[----:B------:R-:W-:-:S07]  /*17720*/  MOV R112, R150 ;  /* 0x0000009600707202 */ /* 0x000fce0000000f00 */
.L_x_3073:
[----:B------:R-:W-:Y:S05]  /*17730*/  BSYNC.RECONVERGENT B1 ;  /* 0x0000000000017941 */ /* 0x000fea0003800200 */
.L_x_3072:
[----:B------:R-:W-:Y:S01]  /*17740*/  I2FP.F32.U32 R126, R109 ;  /* 0x0000006d007e7245 */ /* 0x000fe20000201000 */
[----:B------:R-:W-:Y:S01]  /*17750*/  BSSY.RECONVERGENT B1, `(.L_x_3077) ;  /* 0x0000063000017945 */ /* 0x000fe20003800200 */
[----:B------:R-:W-:-:S03]  /*17760*/  SHF.L.U32 R128, R9, 0x10, RZ ;  /* 0x0000001009807819 */ /* 0x000fc600000006ff */
[----:B------:R-:W-:Y:S01]  /*17770*/  FFMA.FTZ R109, R126, R115, 1.1641532182693481445e-10 ;  /* 0x2f0000007e6d7423 */ /* 0x000fe20000010073 */
[----:B------:R-:W-:Y:S02]  /*17780*/  @P2 IMAD.U32 R126, R5, 0x10000, RZ ;  /* 0x00010000057e2824 */ /* 0x000fe400078e00ff */
[----:B------:R-:W-:Y:S02]  /*17790*/  FMUL.FTZ R128, R128, R113 ;  /* 0x0000007180807220 */ /* 0x000fe40000410000 */
[----:B------:R-:W-:-:S04]  /*177a0*/  FSETP.GTU.FTZ.AND P3, PT, R109, R114, PT ;  /* 0x000000726d00720b */ /* 0x000fc80003f7c000 */
[----:B------:R-:W-:Y:S01]  /*177b0*/  FSEL R109, R128, RZ, !P3 ;  /* 0x000000ff806d7208 */ /* 0x000fe20005800000 */
[----:B------:R-:W-:Y:S01]  /*177c0*/  IMAD.MOV.U32 R128, RZ, RZ, 0x2 ;  /* 0x00000002ff807424 */ /* 0x000fe200078e00ff */
        /* <DEDUP_REMOVED lines=16> */
.L_x_3079:
        /* <DEDUP_REMOVED lines=13> */
.L_x_3081:
[----:B------:R-:W-:Y:S05]  /*179a0*/  BSYNC.RECONVERGENT B2 ;  /* 0x0000000000027941 */ /* 0x000fea0003800200 */
.L_x_3080:
        /* <DEDUP_REMOVED lines=56> */
[----:B------:R-:W-:Y:S01]  /*17d30*/  MOV R132, R162 ;  /* 0x000000a200847202 */ /* 0x000fe20000000f00 */
[----:B------:R-:W-:-:S05]  /*17d40*/  VIADD R119, R3, 0x96a522ad ;  /* 0x96a522ad03777836 */ /* 0x000fca0000000000 */
[----:B------:R-:W-:Y:S01]  /*17d50*/  LOP3.LUT R119, R119, R126, R161, 0x96, !PT ;  /* 0x0000007e77777212 */ /* 0x000fe200078e96a1 */
[----:B------:R-:W-:Y:S01]  /*17d60*/  IMAD.MOV.U32 R126, RZ, RZ, R112 ;  /* 0x000000ffff7e7224 */ /* 0x000fe200078e0070 */
[----:B------:R-:W-:-:S07]  /*17d70*/  MOV R112, R160 ;  /* 0x000000a000707202 */ /* 0x000fce0000000f00 */
.L_x_3078:
[----:B------:R-:W-:Y:S05]  /*17d80*/  BSYNC.RECONVERGENT B1 ;  /* 0x0000000000017941 */ /* 0x000fea0003800200 */
.L_x_3077:
        /* <DEDUP_REMOVED lines=22> */
.L_x_3084:
        /* <DEDUP_REMOVED lines=13> */
.L_x_3086:
[----:B------:R-:W-:Y:S05]  /*17fc0*/  BSYNC.RECONVERGENT B2 ;  /* 0x0000000000027941 */ /* 0x000fea0003800200 */
.L_x_3085:
        /* <DEDUP_REMOVED lines=61> */
.L_x_3083:
[----:B------:R-:W-:Y:S05]  /*183a0*/  BSYNC.RECONVERGENT B1 ;  /* 0x0000000000017941 */ /* 0x000fea0003800200 */
.L_x_3082:
        /* <DEDUP_REMOVED lines=27> */
.L_x_3089:
        /* <DEDUP_REMOVED lines=13> */
.L_x_3091:
[----:B------:R-:W-:Y:S05]  /*18630*/  BSYNC.RECONVERGENT B2 ;  /* 0x0000000000027941 */ /* 0x000fea0003800200 */
.L_x_3090:
        /* <DEDUP_REMOVED lines=61> */
.L_x_3088:
[----:B------:R-:W-:Y:S05]  /*18a10*/  BSYNC.RECONVERGENT B1 ;  /* 0x0000000000017941 */ /* 0x000fea0003800200 */
.L_x_3087:
        /* <DEDUP_REMOVED lines=23> */
.L_x_3094:
        /* <DEDUP_REMOVED lines=13> */
.L_x_3096:
[----:B------:R-:W-:Y:S05]  /*18c60*/  BSYNC.RECONVERGENT B2 ;  /* 0x0000000000027941 */ /* 0x000fea0003800200 */
.L_x_3095:
        /* <DEDUP_REMOVED lines=61> */
.L_x_3093:
[----:B------:R-:W-:Y:S05]  /*19040*/  BSYNC.RECONVERGENT B1 ;  /* 0x0000000000017941 */ /* 0x000fea0003800200 */
.L_x_3092:
        /* <DEDUP_REMOVED lines=25> */
.L_x_3099:
        /* <DEDUP_REMOVED lines=13> */
.L_x_3101:
[----:B------:R-:W-:Y:S05]  /*192b0*/  BSYNC.RECONVERGENT B2 ;  /* 0x0000000000027941 */ /* 0x000fea0003800200 */
.L_x_3100:
        /* <DEDUP_REMOVED lines=61> */
.L_x_3098:
[----:B------:R-:W-:Y:S05]  /*19690*/  BSYNC.RECONVERGENT B1 ;  /* 0x0000000000017941 */ /* 0x000fea0003800200 */
.L_x_3097:
        /* <DEDUP_REMOVED lines=20> */
.L_x_3104:
        /* <DEDUP_REMOVED lines=13> */
.L_x_3106:
[----:B------:R-:W-:Y:S05]  /*198b0*/  BSYNC.RECONVERGENT B2 ;  /* 0x0000000000027941 */ /* 0x000fea0003800200 */
.L_x_3105:
        /* <DEDUP_REMOVED lines=61> */
.L_x_3103:
[----:B------:R-:W-:Y:S05]  /*19c90*/  BSYNC.RECONVERGENT B1 ;  /* 0x0000000000017941 */ /* 0x000fea0003800200 */
.L_x_3102:
        /* <DEDUP_REMOVED lines=9> */
[----:B------:R-:W-:-:S03]  /*19d30*/  @P2 IMAD.U32 R163, R124, 0x10000, RZ ;  /* 0x000100007ca32824 */ /* 0x000fc600078e00ff */
        /* <DEDUP_REMOVED lines=17> */
.L_x_3109:
        /* <DEDUP_REMOVED lines=13> */
.L_x_3111:
[----:B------:R-:W-:Y:S05]  /*19f20*/  BSYNC.RECONVERGENT B2 ;  /* 0x0000000000027941 */ /* 0x000fea0003800200 */
.L_x_3110:
        /* <DEDUP_REMOVED lines=61> */
.L_x_3108:
[----:B------:R-:W-:Y:S05]  /*1a300*/  BSYNC.RECONVERGENT B1 ;  /* 0x0000000000017941 */ /* 0x000fea0003800200 */
.L_x_3107:
        /* <DEDUP_REMOVED lines=21> */
.L_x_3114:
        /* <DEDUP_REMOVED lines=13> */
.L_x_3116:
[----:B------:R-:W-:Y:S05]  /*1a530*/  BSYNC.RECONVERGENT B2 ;  /* 0x0000000000027941 */ /* 0x000fea0003800200 */
.L_x_3115:
        /* <DEDUP_REMOVED lines=61> */
.L_x_3113:
[----:B------:R-:W-:Y:S05]  /*1a910*/  BSYNC.RECONVERGENT B1 ;  /* 0x0000000000017941 */ /* 0x000fea0003800200 */
.L_x_3112:
[----:B------:R-:W-:Y:S01]  /*1a920*/  I2FP.F32.U32 R124, R111 ;  /* 0x0000006f007c7245 */ /* 0x000fe20000201000 */
[----:B------:R-:W-:Y:S01]  /*1a930*/  BSSY.RECONVERGENT B1, `(.L_x_3117) ;  /* 0x0000063000017945 */ /* 0x000fe20003800200 */
[----:B------:R-:W-:Y:S01]  /*1a940*/  SHF.L.U32 R152, R11, 0x10, RZ ;  /* 0x000000100b987819 */ /* 0x000fe200000006ff */
[----:B------:R-:W-:Y:S02]  /*1a950*/  IMAD.MOV.U32 R158, RZ, RZ, 0x2 ;  /* 0x00000002ff9e7424 */ /* 0x000fe400078e00ff */
[----:B------:R-:W-:Y:S02]  /*1a960*/  FFMA.FTZ R111, R124, R115, 1.1641532182693481445e-10 ;  /* 0x2f0000007c6f7423 */ /* 0x000fe40000010073 */
[----:B------:R-:W-:-:S03]  /*1a970*/  FMUL.FTZ R152, R152, R113 ;  /* 0x0000007198987220 */ /* 0x000fc60000410000 */
[----:B------:R-:W-:-:S04]  /*1a980*/  FSETP.GTU.FTZ.AND P5, PT, R111, R114, PT ;  /* 0x000000726f00720b */ /* 0x000fc80003fbc000 */
[----:B------:R-:W-:Y:S01]  /*1a990*/  FSEL R111, R152, RZ, !P5 ;  /* 0x000000ff986f7208 */ /* 0x000fe20006800000 */
[----:B------:R-:W-:Y:S01]  /*1a9a0*/  @P2 IMAD.U32 R152, R7, 0x10000, RZ ;  /* 0x0001000007982824 */ /* 0x000fe200078e00ff */
        /* <DEDUP_REMOVED lines=16> */
.L_x_3119:
        /* <DEDUP_REMOVED lines=13> */
.L_x_3121:
[----:B------:R-:W-:Y:S05]  /*1ab80*/  BSYNC.RECONVERGENT B2 ;  /* 0x0000000000027941 */ /* 0x000fea0003800200 */
.L_x_3120:
        /* <DEDUP_REMOVED lines=61> */
.L_x_3118:
[----:B------:R-:W-:Y:S05]  /*1af60*/  BSYNC.RECONVERGENT B1 ;  /* 0x0000000000017941 */ /* 0x000fea0003800200 */
.L_x_3117:
[----:B------:R-:W-:Y:S01]  /*1af70*/  I2FP.F32.U32 R150, R150 ;  /* 0x0000009600967245 */ /* 0x000fe20000201000 */
[----:B------:R-:W-:Y:S01]  /*1af80*/  BSSY.RECONVERGENT B1, `(.L_x_3122) ;  /* 0x0000060000017945 */ /* 0x000fe20003800200 */
[----:B------:R-:W-:Y:S02]  /*1af90*/  ISETP.NE.AND P6, PT, R158, 0x1, PT ;  /* 0x000000019e00780c */ /* 0x000fe40003fc5270 */
[----:B------:R-:W-:Y:S01]  /*1afa0*/  SHF.L.U32 R152, R134, 0x10, RZ ;  /* 0x0000001086987819 */ /* 0x000fe200000006ff */
[----:B------:R-:W-:Y:S01]  /*1afb0*/  FFMA.FTZ R177, R150, R115, 1.1641532182693481445e-10 ;  /* 0x2f00000096b17423 */ /* 0x000fe20000010073 */
[----:B------:R-:W-:Y:S01]  /*1afc0*/  IMAD.MOV.U32 R134, RZ, RZ, 0x2 ;  /* 0x00000002ff867424 */ /* 0x000fe200078e00ff */
[----:B------:R-:W-:Y:S02]  /*1afd0*/  MOV R150, R132 ;  /* 0x0000008400967202 */ /* 0x000fe40000000f00 */
        /* <DEDUP_REMOVED lines=13> */
.L_x_3124:
        /* <DEDUP_REMOVED lines=15> */
.L_x_3126:
[----:B------:R-:W-:Y:S05]  /*1b1a0*/  BSYNC.RECONVERGENT B2 ;  /* 0x0000000000027941 */ /* 0x000fea0003800200 */
.L_x_3125:
        /* <DEDUP_REMOVED lines=61> */
.L_x_3123:
[----:B------:R-:W-:Y:S05]  /*1b580*/  BSYNC.RECONVERGENT B1 ;  /* 0x0000000000017941 */ /* 0x000fea0003800200 */
.L_x_3122:
        /* <DEDUP_REMOVED lines=15> */
[----:B------:R-:W-:Y:S02]  /*1b680*/  @!P2 MOV R177, R113 ;  /* 0x0000007100b1a202 */ /* 0x000fe40000000f00 */
[----:B------:R-:W-:Y:S02]  /*1b690*/  SEL R113, RZ, 0x1, P6 ;  /* 0x00000001ff717807 */ /* 0x000fe40003000000 */
[----:B------:R-:W-:Y:S02]  /*1b6a0*/  F2FP.BF16.F32.PACK_AB R114, RZ, R177 ;  /* 0x000000b1ff72723e */ /* 0x000fe400000010ff */
[----:B------:R-:W-:Y:S02]  /*1b6b0*/  PRMT R138, R113, 0x7610, R138 ;  /* 0x00007610718a7816 */ /* 0x000fe4000000008a */
[----:B------:R-:W-:Y:S01]  /*1b6c0*/  PRMT R111, R111, 0x5410, R114 ;  /* 0x000054106f6f7816 */ /* 0x000fe20000000072 */
[----:B------:R-:W-:Y:S06]  /*1b6d0*/  BRA `(.L_x_3127) ;  /* 0x0000003000d47947 */ /* 0x000fec0003800000 */
.L_x_3046:
[----:B------:R-:W-:Y:S01]  /*1b6e0*/  ISETP.NE.AND P3, PT, R134, 0x1, PT ;  /* 0x000000018600780c */ /* 0x000fe20003f65270 */
[----:B------:R-:W-:Y:S01]  /*1b6f0*/  BSSY.RECONVERGENT B1, `(.L_x_3128) ;  /* 0x000005a000017945 */ /* 0x000fe20003800200 */
[----:B------:R-:W-:Y:S02]  /*1b700*/  HFMA2 R137, -RZ, RZ, 0, 1.1920928955078125e-07 ;  /* 0x00000002ff897431 */ /* 0x000fe400000001ff */
[----:B0-----:R-:W-:Y:S01]  /*1b710*/  IMAD.MOV.U32 R112, RZ, RZ, R132 ;  /* 0x000000ffff707224 */ /* 0x001fe200078e0084 */
        /* <DEDUP_REMOVED lines=12> */
.L_x_3130:
        /* <DEDUP_REMOVED lines=13> */
.L_x_3132:
[----:B------:R-:W-:Y:S05]  /*1b8b0*/  BSYNC.RECONVERGENT B2 ;  /* 0x0000000000027941 */ /* 0x000fea0003800200 */
.L_x_3131:
[----:B------:R-:W-:Y:S01]  /*1b8c0*/  IMAD.WIDE.U32 R114, R144, -0x326172a9, RZ ;  /* 0xcd9e8d5790727825 */ /* 0x000fe200078e00ff */
[----:B------:R-:W-:Y:S02]  /*1b8d0*/  LOP3.LUT R160, R135, R113, R3, 0x96, !PT ;  /* 0x0000007187a07212 */ /* 0x000fe400078e9603 */
[C---:B------:R-:W-:Y:S01]  /*1b8e0*/  IADD3 R113, PT, PT, R2.reuse, -0x61c88647, RZ ;  /* 0x9e3779b902717810 */ /* 0x040fe20007ffe0ff */
[----:B------:R-:W-:Y:S01]  /*1b8f0*/  VIADD R119, R2, 0x3c6ef372 ;  /* 0x3c6ef37202777836 */ /* 0x000fe20000000000 */
[----:B------:R-:W-:Y:S01]  /*1b900*/  LOP3.LUT R150, R117, R115, R2, 0x96, !PT ;  /* 0x0000007375967212 */ /* 0x000fe200078e9602 */
[C---:B------:R-:W-:Y:S01]  /*1b910*/  VIADD R115, R3.reuse, 0xbb67ae85 ;  /* 0xbb67ae8503737836 */ /* 0x040fe20000000000 */
[----:B------:R-:W-:Y:S01]  /*1b920*/  IADD3 R123, PT, PT, R3, 0x76cf5d0a, RZ ;  /* 0x76cf5d0a037b7810 */ /* 0x000fe20007ffe0ff */
        /* <DEDUP_REMOVED lines=8> */
[----:B------:R-:W-:Y:S02]  /*1b9b0*/  IADD3 R113, PT, PT, R2, -0x255992d5, RZ ;  /* 0xdaa66d2b02717810 */ /* 0x000fe40007ffe0ff */
[----:B------:R-:W-:Y:S01]  /*1b9c0*/  LOP3.LUT R119, R119, R160, R115, 0x96, !PT ;  /* 0x000000a077777212 */ /* 0x000fe200078e9673 */
[----:B------:R-:W-:Y:S02]  /*1b9d0*/  VIADD R115, R3, 0x32370b8f ;  /* 0x32370b8f03737836 */ /* 0x000fe40000000000 */
        /* <DEDUP_REMOVED lines=9> */
[----:B------:R-:W-:Y:S02]  /*1ba70*/  IADD3 R113, PT, PT, R2, 0x1715609d, RZ ;  /* 0x1715609d02717810 */ /* 0x000fe40007ffe0ff */
[----:B------:R-:W-:Y:S01]  /*1ba80*/  LOP3.LUT R119, R119, R160, R115, 0x96, !PT ;  /* 0x000000a077777212 */ /* 0x000fe200078e9673 */
[----:B------:R-:W-:Y:S02]  /*1ba90*/  VIADD R115, R3, 0xa9066899 ;  /* 0xa906689903737836 */ /* 0x000fe40000000000 */
        /* <DEDUP_REMOVED lines=25> */
[----:B------:R-:W-:Y:S02]  /*1bc30*/  LOP3.LUT R120, R113, R114, R161, 0x96, !PT ;  /* 0x0000007271787212 */ /* 0x000fe400078e96a1 */
[----:B------:R-:W-:Y:S01]  /*1bc40*/  MOV R132, R160 ;  /* 0x000000a000847202 */ /* 0x000fe20000000f00 */
[----:B------:R-:W-:Y:S02]  /*1bc50*/  VIADD R119, R3, 0x96a522ad ;  /* 0x96a522ad03777836 */ /* 0x000fe40000000000 */
[----:B------:R-:W-:-:S03]  /*1bc60*/  IMAD.MOV.U32 R114, RZ, RZ, R150 ;  /* 0x000000ffff727224 */ /* 0x000fc600078e0096 */
[----:B------:R-:W-:Y:S02]  /*1bc70*/  LOP3.LUT R119, R119, R112, R151, 0x96, !PT ;  /* 0x0000007077777212 */ /* 0x000fe400078e9697 */
[----:B------:R-:W-:-:S07]  /*1bc80*/  MOV R112, R140 ;  /* 0x0000008c00707202 */ /* 0x000fce0000000f00 */
.L_x_3129:
[----:B------:R-:W-:Y:S05]  /*1bc90*/  BSYNC.RECONVERGENT B1 ;  /* 0x0000000000017941 */ /* 0x000fea0003800200 */
.L_x_3128:
        /* <DEDUP_REMOVED lines=9> */
[----:B------:R-:W-:Y:S01]  /*1bd30*/  PRMT R108, R108, 0x7632, R108 ;  /* 0x000076326c6c7816 */ /* 0x000fe2000000006c */
[----:B------:R-:W-:Y:S01]  /*1bd40*/  FFMA.FTZ R112, R123, R140, 1.1641532182693481445e-10 ;  /* 0x2f0000007b707423 */ /* 0x000fe2000001008c */
[----:B0-----:R-:W-:-:S04]  /*1bd50*/  FMUL.FTZ R134, R134, R113 ;  /* 0x0000007186867220 */ /* 0x001fc80000410000 */
[----:B-1----:R-:W-:Y:S02]  /*1bd60*/  FSETP.GTU.FTZ.AND P4, PT, R112, R115, PT ;  /* 0x000000737000720b */ /* 0x002fe40003f9c000 */
[----:B------:R-:W-:Y:S02]  /*1bd70*/  @P2 SHF.L.U32 R112, R4, 0x10, RZ ;  /* 0x0000001004702819 */ /* 0x000fe400000006ff */
[----:B------:R-:W-:Y:S02]  /*1bd80*/  FSEL R123, R134, RZ, !P4 ;  /* 0x000000ff867b7208 */ /* 0x000fe40006000000 */
[----:B------:R-:W-:Y:S02]  /*1bd90*/  PLOP3.LUT P4, PT, P4, PT, PT, 0x8, 0x80 ;  /* 0x000000000080781c */ /* 0x000fe4000278e170 */
[----:B------:R-:W-:Y:S01]  /*1bda0*/  MOV R134, R132 ;  /* 0x0000008400867202 */ /* 0x000fe20000000f00 */
        /* <DEDUP_REMOVED lines=12> */
.L_x_3135:
        /* <DEDUP_REMOVED lines=13> */
.L_x_3137:
[----:B------:R-:W-:Y:S05]  /*1bf40*/  BSYNC.RECONVERGENT B2 ;  /* 0x0000000000027941 */ /* 0x000fea0003800200 */
.L_x_3136:
        /* <DEDUP_REMOVED lines=58> */
[----:B------:R-:W-:Y:S01]  /*1c2f0*/  VIADD R119, R3, 0x96a522ad ;  /* 0x96a522ad03777836 */ /* 0x000fe20000000000 */
[----:B------:R-:W-:-:S04]  /*1c300*/  MOV R114, R162 ;  /* 0x000000a200727202 */ /* 0x000fc80000000f00 */
[----:B------:R-:W-:-:S07]  /*1c310*/  LOP3.LUT R119, R119, R150, R163, 0x96, !PT ;  /* 0x0000009677777212 */ /* 0x000fce00078e96a3 */
.L_x_3134:
[----:B------:R-:W-:Y:S05]  /*1c320*/  BSYNC.RECONVERGENT B1 ;  /* 0x0000000000017941 */ /* 0x000fea0003800200 */
.L_x_3133:
[----:B------:R-:W-:Y:S01]  /*1c330*/  I2FP.F32.U32 R137, R134 ;  /* 0x0000008600897245 */ /* 0x000fe20000201000 */
[----:B------:R-:W-:Y:S01]  /*1c340*/  BSSY.RECONVERGENT B1, `(.L_x_3138) ;  /* 0x0000064000017945 */ /* 0x000fe20003800200 */
[----:B------:R-:W-:Y:S01]  /*1c350*/  SHF.L.U32 R134, R108, 0x10, RZ ;  /* 0x000000106c867819 */ /* 0x000fe200000006ff */
[----:B------:R-:W-:Y:S01]  /*1c360*/  HFMA2 R149, -RZ, RZ, 0, 1.1920928955078125e-07 ;  /* 0x00000002ff957431 */ /* 0x000fe200000001ff */
[----:B------:R-:W-:Y:S01]  /*1c370*/  LOP3.LUT R146, R146, 0xffffffef, RZ, 0xc0, !PT ;  /* 0xffffffef92927812 */ /* 0x000fe200078ec0ff */
[----:B------:R-:W-:Y:S01]  /*1c380*/  FFMA.FTZ R108, R137, R140, 1.1641532182693481445e-10 ;  /* 0x2f000000896c7423 */ /* 0x000fe2000001008c */
[----:B------:R-:W-:Y:S01]  /*1c390*/  @P2 PRMT R137, R4, 0x7632, R137 ;  /* 0x0000763204892816 */ /* 0x000fe20000000089 */
[----:B------:R-:W-:-:S03]  /*1c3a0*/  FMUL.FTZ R134, R134, R113 ;  /* 0x0000007186867220 */ /* 0x000fc60000410000 */
[----:B------:R-:W-:Y:S01]  /*1c3b0*/  FSETP.GTU.FTZ.AND P3, PT, R108, R115, PT ;  /* 0x000000736c00720b */ /* 0x000fe20003f7c000 */
[----:B------:R-:W-:-:S03]  /*1c3c0*/  @P2 IMAD.U32 R108, R137, 0x10000, RZ ;  /* 0x00010000896c2824 */ /* 0x000fc600078e00ff */
[----:B------:R-:W-:Y:S01]  /*1c3d0*/  FSEL R139, R134, RZ, !P3 ;  /* 0x000000ff868b7208 */ /* 0x000fe20005800000 */
[----:B------:R-:W-:Y:S01]  /*1c3e0*/  IMAD.MOV.U32 R134, RZ, RZ, R132 ;  /* 0x000000ffff867224 */ /* 0x000fe200078e0084 */
        /* <DEDUP_REMOVED lines=14> */
.L_x_3140:
        /* <DEDUP_REMOVED lines=13> */
.L_x_3142:
[----:B------:R-:W-:Y:S05]  /*1c5a0*/  BSYNC.RECONVERGENT B2 ;  /* 0x0000000000027941 */ /* 0x000fea0003800200 */
.L_x_3141:
        /* <DEDUP_REMOVED lines=57> */
[----:B------:R-:W-:Y:S01]  /*1c940*/  LOP3.LUT R120, R137, R160, R177, 0x96, !PT ;  /* 0x000000a089787212 */ /* 0x000fe200078e96b1 */
[----:B------:R-:W-:Y:S01]  /*1c950*/  IMAD.MOV.U32 R132, RZ, RZ, R176 ;  /* 0x000000ffff847224 */ /* 0x000fe200078e00b0 */
[----:B------:R-:W-:Y:S01]  /*1c960*/  LOP3.LUT R119, R119, R150, R163, 0x96, !PT ;  /* 0x0000009677777212 */ /* 0x000fe200078e96a3 */
[----:B------:R-:W-:-:S07]  /*1c970*/  IMAD.MOV.U32 R114, RZ, RZ, R162 ;  /* 0x000000ffff727224 */ /* 0x000fce00078e00a2 */
.L_x_3139:
[----:B------:R-:W-:Y:S05]  /*1c980*/  BSYNC.RECONVERGENT B1 ;  /* 0x0000000000017941 */ /* 0x000fea0003800200 */
.L_x_3138:
[----:B------:R-:W-:Y:S01]  /*1c990*/  I2FP.F32.U32 R137, R134 ;  /* 0x0000008600897245 */ /* 0x000fe20000201000 */
[----:B------:R-:W-:Y:S01]  /*1c9a0*/  IMAD.U32 R142, R109, 0x10000, RZ ;  /* 0x000100006d8e7824 */ /* 0x000fe200078e00ff */
[----:B------:R-:W-:Y:S01]  /*1c9b0*/  @P2 SHF.L.U32 R150, R5, 0x10, RZ ;  /* 0x0000001005962819 */ /* 0x000fe200000006ff */
[----:B------:R-:W-:Y:S01]  /*1c9c0*/  BSSY.RECONVERGENT B1, `(.L_x_3143) ;  /* 0x0000062000017945 */ /* 0x000fe20003800200 */
[----:B------:R-:W-:Y:S01]  /*1c9d0*/  LOP3.LUT R146, R146, 0xfffffff7, RZ, 0xc0, !PT ;  /* 0xfffffff792927812 */ /* 0x000fe200078ec0ff */
[----:B------:R-:W-:Y:S01]  /*1c9e0*/  FFMA.FTZ R134, R137, R140, 1.1641532182693481445e-10 ;  /* 0x2f00000089867423 */ /* 0x000fe2000001008c */
[----:B------:R-:W-:Y:S01]  /*1c9f0*/  FMUL.FTZ R142, R142, R113 ;  /* 0x000000718e8e7220 */ /* 0x000fe20000410000 */
[----:B------:R-:W-:-:S03]  /*1ca00*/  IMAD.MOV.U32 R152, RZ, RZ, 0x2 ;  /* 0x00000002ff987424 */ /* 0x000fc600078e00ff */
[----:B------:R-:W-:Y:S02]  /*1ca10*/  FSETP.GTU.FTZ.AND P3, PT, R134, R115, PT ;  /* 0x000000738600720b */ /* 0x000fe40003f7c000 */
[----:B------:R-:W-:Y:S02]  /*1ca20*/  PRMT R134, R109, 0x7632, R134 ;  /* 0x000076326d867816 */ /* 0x000fe40000000086 */
        /* <DEDUP_REMOVED lines=16> */
.L_x_3145:
        /* <DEDUP_REMOVED lines=13> */
.L_x_3147:
[----:B------:R-:W-:Y:S05]  /*1cc00*/  BSYNC.RECONVERGENT B2 ;  /* 0x0000000000027941 */ /* 0x000fea0003800200 */
.L_x_3146:
        /* <DEDUP_REMOVED lines=61> */
.L_x_3144:
[----:B------:R-:W-:Y:S05]  /*1cfe0*/  BSYNC.RECONVERGENT B1 ;  /* 0x0000000000017941 */ /* 0x000fea0003800200 */
.L_x_3143:
        /* <DEDUP_REMOVED lines=26> */
.L_x_3150:
        /* <DEDUP_REMOVED lines=13> */
.L_x_3152:
[----:B------:R-:W-:Y:S05]  /*1d260*/  BSYNC.RECONVERGENT B2 ;  /* 0x0000000000027941 */ /* 0x000fea0003800200 */
.L_x_3151:
[----:B------:R-:W-:Y:S01]  /*1d270*/  IMAD.WIDE.U32 R162, R144, -0x326172a9, RZ ;  /* 0xcd9e8d5790a27825 */ /* 0x000fe200078e00ff */
[----:B------:R-:W-:-:S03]  /*1d280*/  LOP3.LUT R178, R135, R161, R3, 0x96, !PT ;  /* 0x000000a187b27212 */ /* 0x000fc600078e9603 */
[----:B------:R-:W-:Y:S01]  /*1d290*/  HFMA2 R154, -RZ, RZ, 0, 0 ;  /* 0x00000000ff9a7431 */ /* 0x000fe200000001ff */
        /* <DEDUP_REMOVED lines=58> */
.L_x_3149:
[----:B------:R-:W-:Y:S05]  /*1d640*/  BSYNC.RECONVERGENT B1 ;  /* 0x0000000000017941 */ /* 0x000fea0003800200 */
.L_x_3148:
        /* <DEDUP_REMOVED lines=26> */
.L_x_3155:
        /* <DEDUP_REMOVED lines=13> */
.L_x_3157:
[----:B------:R-:W-:Y:S05]  /*1d8c0*/  BSYNC.RECONVERGENT B2 ;  /* 0x0000000000027941 */ /* 0x000fea0003800200 */
.L_x_3156:
        /* <DEDUP_REMOVED lines=61> */
.L_x_3154:
[----:B------:R-:W-:Y:S05]  /*1dca0*/  BSYNC.RECONVERGENT B1 ;  /* 0x0000000000017941 */ /* 0x000fea0003800200 */
.L_x_3153:
        /* <DEDUP_REMOVED lines=9> */
[----:B------:R-:W-:Y:S02]  /*1dd40*/  @P2 IMAD.U32 R152, R152, 0x10000, RZ ;  /* 0x0001000098982824 */ /* 0x000fe400078e00ff */
[----:B------:R-:W-:Y:S01]  /*1dd50*/  IMAD.MOV.U32 R134, RZ, RZ, R132 ;  /* 0x000000ffff867224 */ /* 0x000fe200078e0084 */
        /* <DEDUP_REMOVED lines=13> */
.L_x_3160:
        /* <DEDUP_REMOVED lines=13> */
.L_x_3162:
[----:B------:R-:W-:Y:S05]  /*1df00*/  BSYNC.RECONVERGENT B2 ;  /* 0x0000000000027941 */ /* 0x000fea0003800200 */
.L_x_3161:
        /* <DEDUP_REMOVED lines=56> */
[----:B------:R-:W-:Y:S02]  /*1e290*/  IADD3 R119, PT, PT, R3, -0x695add53, RZ ;  /* 0x96a522ad03777810 */ /* 0x000fe40007ffe0ff */
[----:B------:R-:W-:Y:S01]  /*1e2a0*/  LOP3.LUT R120, R161, R176, R181, 0x96, !PT ;  /* 0x000000b0a1787212 */ /* 0x000fe200078e96b5 */
[----:B------:R-:W-:Y:S01]  /*1e2b0*/  IMAD.MOV.U32 R132, RZ, RZ, R180 ;  /* 0x000000ffff847224 */ /* 0x000fe200078e00b4 */
[----:B------:R-:W-:Y:S01]  /*1e2c0*/  LOP3.LUT R119, R119, R160, R179, 0x96, !PT ;  /* 0x000000a077777212 */ /* 0x000fe200078e96b3 */
[----:B------:R-:W-:-:S07]  /*1e2d0*/  IMAD.MOV.U32 R114, RZ, RZ, R178 ;  /* 0x000000ffff727224 */ /* 0x000fce00078e00b2 */
.L_x_3159:
[----:B------:R-:W-:Y:S05]  /*1e2e0*/  BSYNC.RECONVERGENT B1 ;  /* 0x0000000000017941 */ /* 0x000fea0003800200 */
.L_x_3158:
[----:B------:R-:W-:Y:S01]  /*1e2f0*/  I2FP.F32.U32 R161, R134 ;  /* 0x0000008600a17245 */ /* 0x000fe20000201000 */
[----:B------:R-:W-:Y:S01]  /*1e300*/  IMAD.U32 R152, R111, 0x10000, RZ ;  /* 0x000100006f987824 */ /* 0x000fe200078e00ff */
[----:B------:R-:W-:Y:S01]  /*1e310*/  ISETP.NE.AND P5, PT, R158, 0x1, PT ;  /* 0x000000019e00780c */ /* 0x000fe20003fa5270 */
[----:B------:R-:W-:Y:S01]  /*1e320*/  BSSY.RECONVERGENT B1, `(.L_x_3163) ;  /* 0x0000060000017945 */ /* 0x000fe20003800200 */
[----:B------:R-:W-:Y:S01]  /*1e330*/  @P2 SHF.L.U32 R154, R7, 0x10, RZ ;  /* 0x00000010079a2819 */ /* 0x000fe200000006ff */
[----:B------:R-:W-:Y:S01]  /*1e340*/  FFMA.FTZ R134, R161, R140, 1.1641532182693481445e-10 ;  /* 0x2f000000a1867423 */ /* 0x000fe2000001008c */
[----:B------:R-:W-:-:S04]  /*1e350*/  FMUL.FTZ R152, R152, R113 ;  /* 0x0000007198987220 */ /* 0x000fc80000410000 */
[----:B------:R-:W-:Y:S01]  /*1e360*/  FSETP.GTU.FTZ.AND P4, PT, R134, R115, PT ;  /* 0x000000738600720b */ /* 0x000fe20003f9c000 */
[----:B------:R-:W-:-:S03]  /*1e370*/  IMAD.MOV.U32 R134, RZ, RZ, 0x2 ;  /* 0x00000002ff867424 */ /* 0x000fc600078e00ff */
[----:B------:R-:W-:Y:S02]  /*1e380*/  FSEL R161, R152, RZ, !P4 ;  /* 0x000000ff98a17208 */ /* 0x000fe40006000000 */
[----:B------:R-:W-:Y:S02]  /*1e390*/  PRMT R152, R111, 0x7632, R152 ;  /* 0x000076326f987816 */ /* 0x000fe40000000098 */
[----:B------:R-:W-:Y:S01]  /*1e3a0*/  PLOP3.LUT P4, PT, P4, PT, PT, 0x8, 0x80 ;  /* 0x000000000080781c */ /* 0x000fe2000278e170 */
        /* <DEDUP_REMOVED lines=12> */
.L_x_3165:
        /* <DEDUP_REMOVED lines=13> */
.L_x_3167:
[----:B------:R-:W-:Y:S05]  /*1e540*/  BSYNC.RECONVERGENT B2 ;  /* 0x0000000000027941 */ /* 0x000fea0003800200 */
.L_x_3166:
        /* <DEDUP_REMOVED lines=61> */
.L_x_3164:
[----:B------:R-:W-:Y:S05]  /*1e920*/  BSYNC.RECONVERGENT B1 ;  /* 0x0000000000017941 */ /* 0x000fea0003800200 */
.L_x_3163:
        /* <DEDUP_REMOVED lines=8> */
[----:B------:R-:W-:-:S02]  /*1e9b0*/  FSETP.GTU.FTZ.AND P5, PT, R140, R115, PT ;  /* 0x000000738c00720b */ /* 0x000fc40003fbc000 */
[----:B------:R-:W-:Y:S02]  /*1e9c0*/  MOV R140, R114 ;  /* 0x00000072008c7202 */ /* 0x000fe40000000f00 */
[----:B------:R-:W-:Y:S02]  /*1e9d0*/  FSEL R177, R152, RZ, !P5 ;  /* 0x000000ff98b17208 */ /* 0x000fe40006800000 */
[----:B------:R-:W-:Y:S02]  /*1e9e0*/  PLOP3.LUT P5, PT, P5, PT, PT, 0x8, 0x80 ;  /* 0x000000000080781c */ /* 0x000fe40002fae170 */
[----:B------:R-:W-:Y:S01]  /*1e9f0*/  PRMT R108, R112, 0x5410, R108 ;  /* 0x00005410706c7816 */ /* 0x000fe2000000006c */
[----:B------:R-:W-:-:S05]  /*1ea00*/  @P2 FADD.FTZ R177, R154, R177 ;  /* 0x000000b19ab12221 */ /* 0x000fca0000010000 */
[----:B------:R-:W-:-:S04]  /*1ea10*/  F2FP.BF16.F32.PACK_AB R113, RZ, R177 ;  /* 0x000000b1ff71723e */ /* 0x000fc800000010ff */
[----:B------:R-:W-:-:S07]  /*1ea20*/  PRMT R111, R111, 0x5410, R113 ;  /* 0x000054106f6f7816 */ /* 0x000fce0000000071 */
.L_x_3127:
        /* <DEDUP_REMOVED lines=9> */
[----:B------:R-:W-:Y:S02]  /*1eac0*/  LOP3.LUT P2, RZ, R146, 0x20, RZ, 0xc0, !PT ;  /* 0x0000002092ff7812 */ /* 0x000fe4000784c0ff */
        /* <DEDUP_REMOVED lines=34> */
.L_x_3045:
[----:B------:R-:W-:Y:S05]  /*1ecf0*/  BSYNC.RECONVERGENT B0 ;  /* 0x0000000000007941 */ /* 0x000fea0003800200 */
.L_x_3044:
[----:B------:R-:W-:Y:S01]  /*1ed00*/  FADD.FTZ R0, RZ, R133 ;  /* 0x00000085ff007221 */ /* 0x000fe20000010000 */
[C---:B------:R-:W-:Y:S01]  /*1ed10*/  ISETP.GE.U32.AND P1, PT, R118.reuse, 0x100, PT ;  /* 0x000001007600780c */ /* 0x040fe20003f26070 */
[----:B0-2---:R-:W0:Y:S01]  /*1ed20*/  S2R R179, SR_TID.X ;  /* 0x0000000000b37919 */ /* 0x005e220000002100 */
        /* <DEDUP_REMOVED lines=10> */
[----:B------:R-:W-:Y:S02]  /*1edd0*/  FSEL R0, R0, RZ, P1 ;  /* 0x000000ff00007208 */ /* 0x000fe40000800000 */
[----:B0-----:R-:W-:-:S03]  /*1ede0*/  LOP3.LUT R114, R179, 0x1f, RZ, 0xc0, !PT ;  /* 0x0000001fb3727812 */ /* 0x001fc600078ec0ff */
[----:B-1-3--:R-:W-:-:S04]  /*1edf0*/  FADD.FTZ R108, R125, R0 ;  /* 0x000000007d6c7221 */ /* 0x00afc80000010000 */
        /* <DEDUP_REMOVED lines=96> */
.L_x_3169:
[----:B------:R-:W-:Y:S05]  /*1f400*/  BSYNC.RECONVERGENT B0 ;  /* 0x0000000000007941 */ /* 0x000fea0003800200 */
.L_x_3168:
        /* <DEDUP_REMOVED lines=11> */
[----:B------:R0:W1:Y:S03]  /*1f4c0*/  LDS.64 R108, [R0+UR4] ;  /* 0x00000004006c7984 */ /* 0x0000660008000a00 */
.L_x_3171:
[----:B------:R-:W-:Y:S05]  /*1f4d0*/  BSYNC.RECONVERGENT B0 ;  /* 0x0000000000007941 */ /* 0x000fea0003800200 */
.L_x_3170:
[----:B------:R-:W2:Y:S01]  /*1f4e0*/  SHFL.DOWN PT, R111, R114, 0x4, 0x1f ;  /* 0x08801f00726f7f89 */ /* 0x000ea200000e0000 */
[----:B------:R-:W-:Y:S01]  /*1f4f0*/  ISETP.NE.AND P2, PT, R179, RZ, PT ;  /* 0x000000ffb300720c */ /* 0x000fe20003f45270 */
[----:B------:R-:W-:Y:S01]  /*1f500*/  BSSY.RECONVERGENT B0, `(.L_x_3172) ;  /* 0x0000071000007945 */ /* 0x000fe20003800200 */
[----:B------:R-:W-:Y:S01]  /*1f510*/  ISETP.NE.AND P3, PT, RZ, UR12, PT ;  /* 0x0000000cff007c0c */ /* 0x000fe2000bf65270 */
[----:B-1----:R-:W1:Y:S04]  /*1f520*/  SHFL.DOWN PT, R113, R108, 0x4, 0x1f ;  /* 0x08801f006c717f89 */ /* 0x002e6800000e0000 */
[----:B0-----:R-:W0:Y:S01]  /*1f530*/  SHFL.DOWN PT, R0, R109, 0x4, 0x1f ;  /* 0x08801f006d007f89 */ /* 0x001e2200000e0000 */
[----:B--2---:R-:W-:Y:S01]  /*1f540*/  IMAD.IADD R110, R111, 0x1, R114 ;  /* 0x000000016f6e7824 */ /* 0x004fe200078e0272 */
[----:B------:R-:W-:-:S02]  /*1f550*/  I2FP.F32.S32 R142, R111 ;  /* 0x0000006f008e7245 */ /* 0x000fc40000201400 */
[----:B------:R-:W-:Y:S02]  /*1f560*/  I2FP.F32.S32 R111, R114 ;  /* 0x00000072006f7245 */ /* 0x000fe40000201400 */
[----:B------:R-:W-:Y:S01]  /*1f570*/  I2FP.F32.S32 R112, R110 ;  /* 0x0000006e00707245 */ /* 0x000fe20000201400 */
[----:B------:R-:W2:Y:S01]  /*1f580*/  SHFL.DOWN PT, R183, R110, 0x2, 0x1f ;  /* 0x08401f006eb77f89 */ /* 0x000ea200000e0000 */
[C---:B-1----:R-:W-:Y:S01]  /*1f590*/  FMUL.FTZ R150, R113.reuse, R142 ;  /* 0x0000008e71967220 */ /* 0x042fe20000410000 */
[----:B------:R-:W-:Y:S01]  /*1f5a0*/  FADD.FTZ R113, -R113, R108 ;  /* 0x0000006c71717221 */ /* 0x000fe20000010100 */
[----:B------:R-:W1:Y:S01]  /*1f5b0*/  MUFU.RCP R115, R112 ;  /* 0x0000007000737308 */ /* 0x000e620000001000 */
[----:B0-----:R-:W-:Y:S01]  /*1f5c0*/  FADD.FTZ R0, R0, R109 ;  /* 0x0000006d00007221 */ /* 0x001fe20000010000 */
[----:B------:R-:W-:Y:S01]  /*1f5d0*/  FFMA.FTZ R150, R111, R108, R150 ;  /* 0x0000006c6f967223 */ /* 0x000fe20000010096 */
[----:B------:R-:W-:-:S04]  /*1f5e0*/  FMUL.FTZ R113, R113, R113 ;  /* 0x0000007171717220 */ /* 0x000fc80000410000 */
[----:B------:R-:W-:-:S04]  /*1f5f0*/  FMUL.FTZ R113, R113, R111 ;  /* 0x0000006f71717220 */ /* 0x000fc80000410000 */
[----:B------:R-:W-:Y:S01]  /*1f600*/  FMUL.FTZ R113, R113, R142 ;  /* 0x0000008e71717220 */ /* 0x000fe20000410000 */
[----:B-1----:R-:W-:-:S03]  /*1f610*/  FMUL.FTZ R181, R115, R150 ;  /* 0x0000009673b57220 */ /* 0x002fc60000410000 */
[----:B------:R-:W-:Y:S01]  /*1f620*/  FFMA.FTZ R0, R115, R113, R0 ;  /* 0x0000007173007223 */ /* 0x000fe20000010000 */
[-C--:B--2---:R-:W-:Y:S01]  /*1f630*/  IADD3 R110, PT, PT, R110, R183.reuse, RZ ;  /* 0x000000b76e6e7210 */ /* 0x084fe20007ffe0ff */
        /* <DEDUP_REMOVED lines=31> */
[----:B------:R-:W-:Y:S02]  /*1f830*/  FFMA.FTZ R112, R110, R108, R109 ;  /* 0x0000006c6e707223 */ /* 0x000fe4000001006d */
[----:B------:R-:W2:Y:S03]  /*1f840*/  @!P2 LDC.64 R108, c[0x0][0x3c0] ;  /* 0x0000f000ff6cab82 */ /* 0x000ea60000000a00 */
[----:B------:R-:W0:Y:S05]  /*1f850*/  SHFL.IDX PT, R181, R112, RZ, 0x1f ;  /* 0x00001fff70b57589 */ /* 0x000e2a00000e0000 */
[----:B------:R-:W3:Y:S01]  /*1f860*/  @!P2 LDC.64 R110, c[0x0][0x3c8] ;  /* 0x0000f200ff6eab82 */ /* 0x000ee20000000a00 */
[C---:B-1----:R-:W-:Y:S01]  /*1f870*/  FMUL.FTZ R0, R113.reuse, R113 ;  /* 0x0000007171007220 */ /* 0x042fe20000410000 */
[----:B------:R-:W-:Y:S01]  /*1f880*/  FSEL R142, R113, RZ, !P3 ;  /* 0x000000ff718e7208 */ /* 0x000fe20005800000 */
[----:B--2---:R-:W-:-:S03]  /*1f890*/  @!P2 IMAD.WIDE R108, R116, 0x4, R108 ;  /* 0x00000004746ca825 */ /* 0x004fc600078e026c */
[----:B------:R-:W-:Y:S01]  /*1f8a0*/  FSEL R115, R0, RZ, P3 ;  /* 0x000000ff00737208 */ /* 0x000fe20001800000 */
[----:B0-----:R-:W-:Y:S01]  /*1f8b0*/  FFMA.FTZ R0, R181, UR13, R114 ;  /* 0x0000000db5007c23 */ /* 0x001fe20008010072 */
[----:B------:R0:W-:Y:S03]  /*1f8c0*/  @!P2 STG.E desc[UR6][R108.64], R113 ;  /* 0x000000716c00a986 */ /* 0x0001e6000c101906 */
[----:B------:R-:W-:Y:S01]  /*1f8d0*/  FADD.FTZ R0, R0, R115 ;  /* 0x0000007300007221 */ /* 0x000fe20000010000 */
[----:B---3--:R-:W-:-:S05]  /*1f8e0*/  @!P2 IMAD.WIDE R110, R116, 0x4, R110 ;  /* 0x00000004746ea825 */ /* 0x008fca00078e026e */
[----:B------:R-:W1:Y:S02]  /*1f8f0*/  MUFU.RSQ R0, R0 ;  /* 0x0000000000007308 */ /* 0x000e640000001400 */
[----:B-1----:R0:W-:Y:S01]  /*1f900*/  @!P2 STG.E desc[UR6][R110.64], R0 ;  /* 0x000000006e00a986 */ /* 0x0021e2000c101906 */
[----:B------:R-:W-:Y:S05]  /*1f910*/  @!P1 BRA `(.L_x_3173) ;  /* 0x0000000000bc9947 */ /* 0x000fea0003800000 */
[----:B------:R-:W1:Y:S01]  /*1f920*/  LDC.64 R182, c[0x0][0x428] ;  /* 0x00010a00ffb67b82 */ /* 0x000e620000000a00 */
[--C-:B0-----:R-:W-:Y:S01]  /*1f930*/  FADD.FTZ R109, R133, -R142.reuse ;  /* 0x8000008e856d7221 */ /* 0x101fe20000010000 */
[--C-:B------:R-:W-:Y:S01]  /*1f940*/  FADD.FTZ R113, R147, -R142.reuse ;  /* 0x8000008e93717221 */ /* 0x100fe20000010000 */
[--C-:B------:R-:W-:Y:S01]  /*1f950*/  FADD.FTZ R115, R145, -R142.reuse ;  /* 0x8000008e91737221 */ /* 0x100fe20000010000 */
[--C-:B------:R-:W-:Y:S01]  /*1f960*/  FADD.FTZ R185, R159, -R142.reuse ;  /* 0x8000008e9fb97221 */ /* 0x100fe20000010000 */
[--C-:B------:R-:W-:Y:S01]  /*1f970*/  FADD.FTZ R187, R157, -R142.reuse ;  /* 0x8000008e9dbb7221 */ /* 0x100fe20000010000 */
[----:B------:R-:W-:Y:S01]  /*1f980*/  FADD.FTZ R189, R171, -R142 ;  /* 0x8000008eabbd7221 */ /* 0x000fe20000010000 */
[C---:B------:R-:W-:Y:S01]  /*1f990*/  FMUL.FTZ R111, R0.reuse, R109 ;  /* 0x0000006d006f7220 */ /* 0x040fe20000410000 */
[----:B------:R-:W0:Y:S01]  /*1f9a0*/  LDC.64 R180, c[0x0][0x430] ;  /* 0x00010c00ffb47b82 */ /* 0x000e220000000a00 */
        /* <DEDUP_REMOVED lines=9> */
[--C-:B------:R-:W-:Y:S01]  /*1fa40*/  FADD.FTZ R189, R169, -R142.reuse ;  /* 0x8000008ea9bd7221 */ /* 0x100fe20000010000 */
[----:B------:R-:W-:Y:S01]  /*1fa50*/  FADD.FTZ R191, R175, -R142 ;  /* 0x8000008eafbf7221 */ /* 0x000fe20000010000 */
[----:B------:R-:W-:Y:S01]  /*1fa60*/  FFMA.FTZ R112, R187, R100, R64 ;  /* 0x00000064bb707223 */ /* 0x000fe20000010040 */
[----:B------:R-:W-:Y:S01]  /*1fa70*/  FFMA.FTZ R185, R152, R101, R65 ;  /* 0x0000006598b97223 */ /* 0x000fe20000010041 */
[----:B------:R-:W-:Y:S01]  /*1fa80*/  F2FP.BF16.F32.PACK_AB R108, R109, R108 ;  /* 0x0000006c6d6c723e */ /* 0x000fe200000010ff */
[C---:B------:R-:W-:Y:S01]  /*1fa90*/  FMUL.FTZ R189, R0.reuse, R189 ;  /* 0x000000bd00bd7220 */ /* 0x040fe20000410000 */
[----:B------:R-:W-:Y:S01]  /*1faa0*/  FMUL.FTZ R154, R0, R191 ;  /* 0x000000bf009a7220 */ /* 0x000fe20000410000 */
[----:B------:R-:W-:Y:S01]  /*1fab0*/  F2FP.BF16.F32.PACK_AB R109, R113, R110 ;  /* 0x0000006e716d723e */ /* 0x000fe200000010ff */
[----:B------:R-:W-:Y:S01]  /*1fac0*/  FFMA.FTZ R113, R115, R98, R46 ;  /* 0x0000006273717223 */ /* 0x000fe2000001002e */
[----:B------:R-:W-:Y:S01]  /*1fad0*/  F2FP.BF16.F32.PACK_AB R110, R185, R112 ;  /* 0x00000070b96e723e */ /* 0x000fe200000010ff */
[----:B------:R-:W-:Y:S01]  /*1fae0*/  FFMA.FTZ R112, R111, R96, R44 ;  /* 0x000000606f707223 */ /* 0x000fe2000001002c */
[----:B------:R-:W-:Y:S01]  /*1faf0*/  FFMA.FTZ R111, R189, R102, R66 ;  /* 0x00000066bd6f7223 */ /* 0x000fe20000010042 */
[C---:B------:R-:W-:Y:S01]  /*1fb00*/  FFMA.FTZ R156, R154.reuse, R103, R67 ;  /* 0x000000679a9c7223 */ /* 0x040fe20000010043 */
[----:B------:R-:W-:Y:S01]  /*1fb10*/  FFMA.FTZ R187, R187, R92, R48 ;  /* 0x0000005cbbbb7223 */ /* 0x000fe20000010030 */
[----:B------:R-:W-:Y:S01]  /*1fb20*/  FFMA.FTZ R115, R189, R94, R50 ;  /* 0x0000005ebd737223 */ /* 0x000fe20000010032 */
[----:B------:R-:W-:Y:S01]  /*1fb30*/  FFMA.FTZ R154, R154, R95, R51 ;  /* 0x0000005f9a9a7223 */ /* 0x000fe20000010033 */
[----:B------:R-:W-:Y:S01]  /*1fb40*/  FFMA.FTZ R152, R152, R93, R49 ;  /* 0x0000005d98987223 */ /* 0x000fe20000010031 */
[----:B------:R-:W-:Y:S01]  /*1fb50*/  FFMA.FTZ R150, R150, R99, R47 ;  /* 0x0000006396967223 */ /* 0x000fe2000001002f */
[----:B------:R-:W-:Y:S01]  /*1fb60*/  FFMA.FTZ R185, R114, R97, R45 ;  /* 0x0000006172b97223 */ /* 0x000fe2000001002d */
[----:B------:R-:W-:Y:S01]  /*1fb70*/  F2FP.BF16.F32.PACK_AB R111, R156, R111 ;  /* 0x0000006f9c6f723e */ /* 0x000fe200000010ff */
[----:B-1----:R-:W-:Y:S01]  /*1fb80*/  IMAD.WIDE.U32 R182, R136, 0x10, R182 ;  /* 0x0000001088b67825 */ /* 0x002fe200078e00b6 */
[----:B------:R-:W-:-:S02]  /*1fb90*/  F2FP.BF16.F32.PACK_AB R115, R154, R115 ;  /* 0x000000739a73723e */ /* 0x000fc400000010ff */
[----:B------:R-:W-:Y:S01]  /*1fba0*/  F2FP.BF16.F32.PACK_AB R114, R152, R187 ;  /* 0x000000bb9872723e */ /* 0x000fe200000010ff */
[----:B0-----:R-:W-:Y:S01]  /*1fbb0*/  IMAD.WIDE.U32 R180, R136, 0x10, R180 ;  /* 0x0000001088b47825 */ /* 0x001fe200078e00b4 */
[----:B------:R-:W-:Y:S01]  /*1fbc0*/  F2FP.BF16.F32.PACK_AB R113, R150, R113 ;  /* 0x000000719671723e */ /* 0x000fe200000010ff */
[----:B------:R1:W-:Y:S01]  /*1fbd0*/  STG.E.128 desc[UR6][R182.64], R108 ;  /* 0x0000006cb6007986 */ /* 0x0003e2000c101d06 */
[----:B------:R-:W-:Y:S02]  /*1fbe0*/  F2FP.BF16.F32.PACK_AB R112, R185, R112 ;  /* 0x00000070b970723e */ /* 0x000fe400000010ff */
[----:B------:R-:W-:-:S03]  /*1fbf0*/  IADD3 R136, PT, PT, R136, 0x100, RZ ;  /* 0x0000010088887810 */ /* 0x000fc60007ffe0ff */
[----:B------:R1:W-:Y:S04]  /*1fc00*/  STG.E.128 desc[UR6][R180.64], R112 ;  /* 0x00000070b4007986 */ /* 0x0003e8000c101d06 */
.L_x_3173:
[----:B------:R-:W-:Y:S05]  /*1fc10*/  BSYNC.RECONVERGENT B0 ;  /* 0x0000000000007941 */ /* 0x000fea0003800200 */
.L_x_3172:
[----:B------:R-:W-:Y:S01]  /*1fc20*/  LOP3.LUT P1, RZ, R146, 0x40, RZ, 0xc0, !PT ;  /* 0x0000004092ff7812 */ /* 0x000fe2000782c0ff */
[----:B------:R-:W-:-:S12]  /*1fc30*/  BSSY.RECONVERGENT B0, `(.L_x_3174) ;  /* 0x0000031000007945 */ /* 0x000fd80003800200 */
[----:B------:R-:W-:Y:S05]  /*1fc40*/  @!P1 BRA `(.L_x_3175) ;  /* 0x0000000000bc9947 */ /* 0x000fea0003800000 */
[----:B-1----:R-:W1:Y:S01]  /*1fc50*/  LDC.64 R182, c[0x0][0x428] ;  /* 0x00010a00ffb67b82 */ /* 0x002e620000000a00 */
        /* <DEDUP_REMOVED lines=43> */
[----:B------:R-:W-:Y:S01]  /*1ff10*/  F2FP.BF16.F32.PACK_AB R112, R185, R112 ;  /* 0x00000070b970723e */ /* 0x000fe200000010ff */
[----:B------:R-:W-:-:S04]  /*1ff20*/  VIADD R136, R136, 0x100 ;  /* 0x0000010088887836 */ /* 0x000fc80000000000 */
[----:B------:R2:W-:Y:S03]  /*1ff30*/  STG.E.128 desc[UR6][R180.64], R112 ;  /* 0x00000070b4007986 */ /* 0x0005e6000c101d06 */
.L_x_3175:
[----:B------:R-:W-:Y:S05]  /*1ff40*/  BSYNC.RECONVERGENT B0 ;  /* 0x0000000000007941 */ /* 0x000fea0003800200 */
.L_x_3174:
[----:B------:R-:W-:Y:S04]  /*1ff50*/  BSSY.RECONVERGENT B0, `(.L_x_3176) ;  /* 0x0000030000007945 */ /* 0x000fe80003800200 */
[----:B------:R-:W-:Y:S05]  /*1ff60*/  @!P0 BRA `(.L_x_3177) ;  /* 0x0000000000b88947 */ /* 0x000fea0003800000 */
[----:B012---:R-:W0:Y:S01]  /*1ff70*/  LDC.64 R108, c[0x0][0x430] ;  /* 0x00010c00ff6c7b82 */ /* 0x007e220000000a00 */
[--C-:B------:R-:W-:Y:S01]  /*1ff80*/  FADD.FTZ R115, R137, -R142.reuse ;  /* 0x8000008e89737221 */ /* 0x100fe20000010000 */
[--C-:B------:R-:W-:Y:S01]  /*1ff90*/  FADD.FTZ R183, R151, -R142.reuse ;  /* 0x8000008e97b77221 */ /* 0x100fe20000010000 */
[--C-:B------:R-:W-:Y:S01]  /*1ffa0*/  FADD.FTZ R185, R149, -R142.reuse ;  /* 0x8000008e95b97221 */ /* 0x100fe20000010000 */
[--C-:B------:R-:W-:Y:S01]  /*1ffb0*/  FADD.FTZ R189, R163, -R142.reuse ;  /* 0x8000008ea3bd7221 */ /* 0x100fe20000010000 */
[--C-:B------:R-:W-:Y:S01]  /*1ffc0*/  FADD.FTZ R111, R123, -R142.reuse ;  /* 0x8000008e7b6f7221 */ /* 0x100fe20000010000 */
[--C-:B------:R-:W-:Y:S01]  /*1ffd0*/  FADD.FTZ R113, R139, -R142.reuse ;  /* 0x8000008e8b717221 */ /* 0x100fe20000010000 */
[--C-:B------:R-:W-:Y:S01]  /*1ffe0*/  FADD.FTZ R191, R161, -R142.reuse ;  /* 0x8000008ea1bf7221 */ /* 0x100fe20000010000 */
[----:B------:R-:W1:Y:S01]  /*1fff0*/  LDC.64 R180, c[0x0][0x428] ;  /* 0x00010a00ffb47b82 */ /* 0x000e620000000a00 */
[----:B------:R-:W-:Y:S01]  /*20000*/  FADD.FTZ R193, R177, -R142 ;  /* 0x8000008eb1c17221 */ /* 0x000fe20000010000 */
        /* <DEDUP_REMOVED lines=8> */
[C---:B------:R-:W-:Y:S01]  /*20090*/  FMUL.FTZ R191, R0.reuse, R191 ;  /* 0x000000bf00bf7220 */ /* 0x040fe20000410000 */
[----:B------:R-:W-:Y:S01]  /*200a0*/  FMUL.FTZ R152, R0, R193 ;  /* 0x000000c100987220 */ /* 0x000fe20000410000 */
[----:B------:R-:W-:Y:S01]  /*200b0*/  FFMA.FTZ R112, R187, R36, R24 ;  /* 0x00000024bb707223 */ /* 0x000fe20000010018 */
[----:B------:R-:W-:Y:S01]  /*200c0*/  FFMA.FTZ R189, R150, R37, R25 ;  /* 0x0000002596bd7223 */ /* 0x000fe20000010019 */
[----:B------:R-:W-:Y:S01]  /*200d0*/  FFMA.FTZ R0, R111, R40, R20 ;  /* 0x000000286f007223 */ /* 0x000fe20000010014 */
[----:B------:R-:W-:Y:S01]  /*200e0*/  FFMA.FTZ R113, R114, R41, R21 ;  /* 0x0000002972717223 */ /* 0x000fe20000010015 */
[----:B0-----:R-:W-:Y:S01]  /*200f0*/  IMAD.WIDE.U32 R182, R136, 0x10, R108 ;  /* 0x0000001088b67825 */ /* 0x001fe200078e006c */
[----:B------:R-:W-:-:S03]  /*20100*/  F2FP.BF16.F32.PACK_AB R109, R185, R110 ;  /* 0x0000006eb96d723e */ /* 0x000fc600000010ff */
[----:B------:R-:W-:Y:S01]  /*20110*/  FFMA.FTZ R187, R187, R28, R16 ;  /* 0x0000001cbbbb7223 */ /* 0x000fe20000010010 */
[----:B------:R-:W-:Y:S01]  /*20120*/  F2FP.BF16.F32.PACK_AB R110, R189, R112 ;  /* 0x00000070bd6e723e */ /* 0x000fe200000010ff */
[----:B------:R-:W-:Y:S01]  /*20130*/  FFMA.FTZ R112, R111, R32, R12 ;  /* 0x000000206f707223 */ /* 0x000fe2000001000c */
[----:B------:R-:W-:Y:S01]  /*20140*/  F2FP.BF16.F32.PACK_AB R108, R113, R0 ;  /* 0x00000000716c723e */ /* 0x000fe200000010ff */
[----:B------:R-:W-:Y:S01]  /*20150*/  FFMA.FTZ R113, R115, R34, R14 ;  /* 0x0000002273717223 */ /* 0x000fe2000001000e */
[C---:B------:R-:W-:Y:S01]  /*20160*/  FFMA.FTZ R111, R191.reuse, R38, R26 ;  /* 0x00000026bf6f7223 */ /* 0x040fe2000001001a */
[C---:B------:R-:W-:Y:S01]  /*20170*/  FFMA.FTZ R0, R152.reuse, R39, R27 ;  /* 0x0000002798007223 */ /* 0x040fe2000001001b */
[----:B------:R-:W-:Y:S01]  /*20180*/  FFMA.FTZ R115, R191, R30, R18 ;  /* 0x0000001ebf737223 */ /* 0x000fe20000010012 */
[----:B------:R-:W-:Y:S01]  /*20190*/  FFMA.FTZ R152, R152, R31, R19 ;  /* 0x0000001f98987223 */ /* 0x000fe20000010013 */
[----:B------:R-:W-:Y:S01]  /*201a0*/  FFMA.FTZ R150, R150, R29, R17 ;  /* 0x0000001d96967223 */ /* 0x000fe20000010011 */
[----:B------:R-:W-:Y:S01]  /*201b0*/  FFMA.FTZ R142, R142, R35, R15 ;  /* 0x000000238e8e7223 */ /* 0x000fe2000001000f */
[----:B------:R-:W-:Y:S01]  /*201c0*/  FFMA.FTZ R185, R114, R33, R13 ;  /* 0x0000002172b97223 */ /* 0x000fe2000001000d */
        /* <DEDUP_REMOVED lines=8> */
.L_x_3177:
[----:B------:R-:W-:Y:S05]  /*20250*/  BSYNC.RECONVERGENT B0 ;  /* 0x0000000000007941 */ /* 0x000fea0003800200 */
.L_x_3176:
[----:B0123--:R-:W0:Y:S01]  /*20260*/  LDC.64 R108, c[0x0][0x380] ;  /* 0x0000e000ff6c7b82 */ /* 0x00fe220000000a00 */
[----:B------:R-:W-:Y:S01]  /*20270*/  UPLOP3.LUT UP1, UPT, UPT, UPT, UP1, 0x40, 0x4 ;  /* 0x000000000004789c */ /* 0x000fe20003f2e810 */
[----:B0-----:R-:W-:-:S04]  /*20280*/  IADD3 R116, PT, PT, R116, R108, RZ ;  /* 0x0000006c74747210 */ /* 0x001fc80007ffe0ff */
[----:B------:R-:W-:-:S13]  /*20290*/  ISETP.GE.AND P0, PT, R116, R109, PT ;  /* 0x0000006d7400720c */ /* 0x000fda0003f06270 */
[----:B------:R-:W-:Y:S05]  /*202a0*/  @!P0 BRA `(.L_x_3178) ;  /* 0xfffffe1400a88947 */ /* 0x000fea000383ffff */
[----:B------:R-:W-:Y:S05]  /*202b0*/  EXIT ;  /* 0x000000000000794d */ /* 0x000fea0003800000 */
.L_x_3179:
        /* <DEDUP_REMOVED lines=12> */
.L_x_13684:


//--------------------- .text._ZN10layer_norm31ln_parallel_residual_fwd_kernelINS_13Kernel_traitsIf13__nv_bfloat16S2_S2_fjLj6144ELj1ELj1ELj8ELj16ENS_18Kernel_traits_baseILj6144EfS2_S2_S2_fjLj256EEEEELb1ELb0ELb1EEEvNS_9FwdParamsE --------------------------
	.section	.text._ZN10layer_norm31ln_parallel_residual_fwd_kernelINS_13Kernel_traitsIf13__nv_bfloat16S2_S2_fjLj6144ELj1ELj1ELj8ELj16ENS_18Kernel_traits_baseILj6144EfS2_S2_S2_fjLj256EEEEELb1ELb0ELb1EEEvNS_9FwdParamsE,"ax",@progbits
	.align	128
        .global         _ZN10layer_norm31ln_parallel_residual_fwd_kernelINS_13Kernel_traitsIf13__nv_bfloat16S2_S2_fjLj6144ELj1ELj1ELj8ELj16ENS_18Kernel_traits_baseILj6144EfS2_S2_S2_fjLj256EEEEELb1ELb0ELb1EEEvNS_9FwdParamsE
        .type           _ZN10layer_norm31ln_parallel_residual_fwd_kernelINS_13Kernel_traitsIf13__nv_bfloat16S2_S2_fjLj6144ELj1ELj1ELj8ELj16ENS_18Kernel_traits_baseILj6144EfS2_S2_S2_fjLj256EEEEELb1ELb0ELb1EEEvNS_9FwdParamsE,@function
        .size           _ZN10layer_norm31ln_parallel_residual_fwd_kernelINS_13Kernel_traitsIf13__nv_bfloat16S2_S2_fjLj6144ELj1ELj1ELj8ELj16ENS_18Kernel_traits_baseILj6144EfS2_S2_S2_fjLj256EEEEELb1ELb0ELb1EEEvNS_9FwdParamsE,(.L_x_13685 - _ZN10layer_norm31ln_parallel_residual_fwd_kernelINS_13Kernel_traitsIf13__nv_bfloat16S2_S2_fjLj6144ELj1ELj1ELj8ELj16ENS_18Kernel_traits_baseILj6144EfS2_S2_S2_fjLj256EEEEELb1ELb0ELb1EEEvNS_9FwdParamsE)
        .other          _ZN10layer_norm31ln_parallel_residual_fwd_kernelINS_13Kernel_traitsIf13__nv_bfloat16S2_S2_fjLj6144ELj1ELj1ELj8ELj16ENS_18Kernel_traits_baseILj6144EfS2_S2_S2_fjLj256EEEEELb1ELb0ELb1EEEvNS_9FwdParamsE,@"STO_CUDA_ENTRY STV_DEFAULT"
_ZN10layer_norm31ln_parallel_residual_fwd_kernelINS_13Kernel_traitsIf13__nv_bfloat16S2_S2_fjLj6144ELj1ELj1ELj8ELj16ENS_18Kernel_traits_baseILj6144EfS2_S2_S2_fjLj256EEEEELb1ELb0ELb1EEEvNS_9FwdParamsE:
.text._ZN10layer_norm31ln_parallel_residual_fwd_kernelINS_13Kernel_traitsIf13__nv_bfloat16S2_S2_fjLj6144ELj1ELj1ELj8ELj16ENS_18Kernel_traits_baseILj6144EfS2_S2_S2_fjLj256EEEEELb1ELb0ELb1EEEvNS_9FwdParamsE:
        /* <DEDUP_REMOVED lines=68> */
.L_x_3181:
        /* <DEDUP_REMOVED lines=25> */
.L_x_3180:
        /* <DEDUP_REMOVED lines=37> */
.L_x_3183:
        /* <DEDUP_REMOVED lines=11> */
[----:B------:R-:W5:Y:S04]  /*08d0*/  LDG.E.128 R56, desc[UR8][R4.64+0x4010] ;  /* 0x0040100804387981 */ /* 0x000f68000c1e1d00 */
[----:B------:R-:W5:Y:S04]  /*08e0*/  LDG.E.128 R80, desc[UR8][R6.64] ;  /* 0x0000000806507981 */ /* 0x000f68000c1e1d00 */
[----:B------:R-:W5:Y:S04]  /*08f0*/  LDG.E.128 R84, desc[UR8][R6.64+0x10] ;  /* 0x0000100806547981 */ /* 0x000f68000c1e1d00 */
[----:B------:R-:W5:Y:S04]  /*0900*/  LDG.E.128 R88, desc[UR8][R6.64+0x2000] ;  /* 0x0020000806587981 */ /* 0x000f68000c1e1d00 */
[----:B------:R-:W5:Y:S04]  /*0910*/  LDG.E.128 R92, desc[UR8][R6.64+0x2010] ;  /* 0x00201008065c7981 */ /* 0x000f68000c1e1d00 */
[----:B------:R-:W5:Y:S04]  /*0920*/  LDG.E.128 R96, desc[UR8][R6.64+0x4000] ;  /* 0x0040000806607981 */ /* 0x000f68000c1e1d00 */
[----:B------:R-:W5:Y:S01]  /*0930*/  LDG.E.128 R100, desc[UR8][R6.64+0x4010] ;  /* 0x0040100806647981 */ /* 0x000f62000c1e1d00 */
[----:B------:R-:W-:-:S02]  /*0940*/  CS2R R30, SRZ ;  /* 0x00000000001e7805 */ /* 0x000fc4000001ff00 */
[----:B------:R-:W-:Y:S02]  /*0950*/  CS2R R28, SRZ ;  /* 0x00000000001c7805 */ /* 0x000fe4000001ff00 */
[----:B------:R-:W-:Y:S01]  /*0960*/  CS2R R26, SRZ ;  /* 0x00000000001a7805 */ /* 0x000fe2000001ff00 */
[----:B------:R-:W5:Y:S01]  /*0970*/  LDG.E.128 R52, desc[UR8][R8.64] ;  /* 0x0000000808347981 */ /* 0x000f62000c1e1d00 */
[----:B------:R-:W-:Y:S02]  /*0980*/  CS2R R24, SRZ ;  /* 0x0000000000187805 */ /* 0x000fe4000001ff00 */
[----:B------:R-:W-:Y:S02]  /*0990*/  CS2R R22, SRZ ;  /* 0x0000000000167805 */ /* 0x000fe4000001ff00 */
[----:B------:R-:W-:Y:S01]  /*09a0*/  CS2R R20, SRZ ;  /* 0x0000000000147805 */ /* 0x000fe2000001ff00 */
[----:B------:R-:W5:Y:S01]  /*09b0*/  LDG.E.128 R48, desc[UR8][R8.64+0x10] ;  /* 0x0000100808307981 */ /* 0x000f62000c1e1d00 */
[----:B------:R-:W-:-:S02]  /*09c0*/  CS2R R18, SRZ ;  /* 0x0000000000127805 */ /* 0x000fc4000001ff00 */
[----:B------:R-:W-:Y:S02]  /*09d0*/  CS2R R16, SRZ ;  /* 0x0000000000107805 */ /* 0x000fe4000001ff00 */
[----:B------:R-:W-:Y:S01]  /*09e0*/  CS2R R14, SRZ ;  /* 0x00000000000e7805 */ /* 0x000fe2000001ff00 */
[----:B------:R-:W5:Y:S01]  /*09f0*/  LDG.E.128 R44, desc[UR8][R8.64+0x2000] ;  /* 0x00200008082c7981 */ /* 0x000f62000c1e1d00 */
[----:B------:R-:W-:Y:S02]  /*0a00*/  CS2R R12, SRZ ;  /* 0x00000000000c7805 */ /* 0x000fe4000001ff00 */
[----:B------:R-:W-:Y:S01]  /*0a10*/  CS2R R10, SRZ ;  /* 0x00000000000a7805 */ /* 0x000fe2000001ff00 */
[----:B------:R-:W5:Y:S04]  /*0a20*/  LDG.E.128 R40, desc[UR8][R8.64+0x2010] ;  /* 0x0020100808287981 */ /* 0x000f68000c1e1d00 */
[----:B------:R-:W5:Y:S04]  /*0a30*/  LDG.E.128 R36, desc[UR8][R8.64+0x4000] ;  /* 0x0040000808247981 */ /* 0x000f68000c1e1d00 */
[----:B------:R0:W5:Y:S02]  /*0a40*/  LDG.E.128 R32, desc[UR8][R8.64+0x4010] ;  /* 0x0040100808207981 */ /* 0x000164000c1e1d00 */
[----:B0-----:R-:W-:-:S07]  /*0a50*/  CS2R R8, SRZ ;  /* 0x0000000000087805 */ /* 0x001fce000001ff00 */
.L_x_3182:
[----:B------:R-:W1:Y:S08]  /*0a60*/  S2UR UR4, SR_CTAID.X ;  /* 0x00000000000479c3 */ /* 0x000e700000002500 */
[----:B------:R-:W1:Y:S02]  /*0a70*/  LDC R0, c[0x0][0x384] ;  /* 0x0000e100ff007b82 */ /* 0x000e640000000800 */
[----:B-1----:R-:W-:-:S13]  /*0a80*/  ISETP.LE.AND P0, PT, R0, UR4, PT ;  /* 0x0000000400007c0c */ /* 0x002fda000bf03270 */
[----:B------:R-:W-:Y:S05]  /*0a90*/  @P0 EXIT ;  /* 0x000000000000094d */ /* 0x000fea0003800000 */
[----:B------:R-:W1:Y:S01]  /*0aa0*/  LDCU UR5, c[0x0][0x360] ;  /* 0x00006c00ff0577ac */ /* 0x000e620008000800 */
[----:B------:R-:W-:Y:S01]  /*0ab0*/  MOV R118, UR4 ;  /* 0x0000000400767c02 */ /* 0x000fe20008000f00 */
[----:B0---4-:R-:W-:Y:S01]  /*0ac0*/  IMAD.HI.U32 R5, R120, -0x2daee0ad, RZ ;  /* 0xd2511f5378057827 */ /* 0x011fe200078e00ff */
[----:B------:R-:W-:Y:S01]  /*0ad0*/  LOP3.LUT R134, R134, 0x3, RZ, 0xc0, !PT ;  /* 0x0000000386867812 */ /* 0x000fe200078ec0ff */
[----:B------:R-:W0:Y:S02]  /*0ae0*/  LDCU UR6, c[0x0][0x404] ;  /* 0x00008080ff0677ac */ /* 0x000e240008000800 */
[----:B-----5:R-:W-:Y:S01]  /*0af0*/  VIADD R6, R2, 0x9e3779b9 ;  /* 0x9e3779b902067836 */ /* 0x020fe20000000000 */
[----:B------:R-:W-:Y:S01]  /*0b00*/  LOP3.LUT R5, R5, R3, RZ, 0x3c, !PT ;  /* 0x0000000305057212 */ /* 0x000fe200078e3cff */
[----:B------:R-:W-:Y:S01]  /*0b10*/  IMAD R105, R120, -0x2daee0ad, RZ ;  /* 0xd2511f5378697824 */ /* 0x000fe200078e02ff */
[----:B------:R-:W2:Y:S01]  /*0b20*/  LDCU UR7, c[0x0][0x408] ;  /* 0x00008100ff0777ac */ /* 0x000ea20008000800 */
[----:B------:R-:W-:-:S02]  /*0b30*/  VIADD R106, R3, 0xbb67ae85 ;  /* 0xbb67ae85036a7836 */ /* 0x000fc40000000000 */
[C---:B------:R-:W-:Y:S01]  /*0b40*/  IMAD.HI.U32 R4, R5.reuse, -0x326172a9, RZ ;  /* 0xcd9e8d5705047827 */ /* 0x040fe200078e00ff */
[----:B------:R-:W3:Y:S03]  /*0b50*/  LDCU UR10, c[0x0][0x388] ;  /* 0x00007100ff0a77ac */ /* 0x000ee60008000800 */
[----:B------:R-:W-:Y:S01]  /*0b60*/  IMAD R5, R5, -0x326172a9, RZ ;  /* 0xcd9e8d5705057824 */ /* 0x000fe200078e02ff */
[----:B------:R-:W4:Y:S01]  /*0b70*/  LDCU.U8 UR14, c[0x0][0x410] ;  /* 0x00008200ff0e77ac */ /* 0x000f220008000000 */
[----:B-1----:R-:W-:Y:S02]  /*0b80*/  IMAD R138, R118, UR5, R113 ;  /* 0x00000005768a7c24 */ /* 0x002fe4000f8e0271 */
[----:B------:R-:W-:Y:S01]  /*0b90*/  IMAD.MOV.U32 R115, RZ, RZ, RZ ;  /* 0x000000ffff737224 */ /* 0x000fe200078e00ff */
[----:B------:R-:W1:Y:S01]  /*0ba0*/  LDCU.64 UR4, c[0x0][0x398] ;  /* 0x00007300ff0477ac */ /* 0x000e620008000a00 */
[C---:B------:R-:W-:Y:S01]  /*0bb0*/  IMAD.HI.U32 R0, R138.reuse, -0x326172a9, RZ ;  /* 0xcd9e8d578a007827 */ /* 0x040fe200078e00ff */
[----:B------:R-:W0:Y:S03]  /*0bc0*/  LDCU UR11, c[0x0][0x400] ;  /* 0x00008000ff0b77ac */ /* 0x000e260008000800 */
[----:B------:R-:W-:Y:S01]  /*0bd0*/  IMAD R7, R138, -0x326172a9, RZ ;  /* 0xcd9e8d578a077824 */ /* 0x000fe200078e02ff */
[----:B------:R-:W-:Y:S01]  /*0be0*/  LOP3.LUT R0, R119, R0, R2, 0x96, !PT ;  /* 0x0000000077007212 */ /* 0x000fe200078e9602 */
[----:B------:R-:W0:Y:S03]  /*0bf0*/  LDCU.64 UR12, c[0x0][0x3a0] ;  /* 0x00007400ff0c77ac */ /* 0x000e260008000a00 */
[----:B------:R-:W-:Y:S01]  /*0c00*/  LOP3.LUT R4, R6, R7, R4, 0x96, !PT ;  /* 0x0000000706047212 */ /* 0x000fe200078e9604 */
[----:B------:R-:W-:-:S04]  /*0c10*/  IMAD.HI.U32 R104, R0, -0x2daee0ad, RZ ;  /* 0xd2511f5300687827 */ /* 0x000fc800078e00ff */
[----:B------:R-:W-:Y:S01]  /*0c20*/  IMAD.HI.U32 R7, R4, -0x2daee0ad, RZ ;  /* 0xd2511f5304077827 */ /* 0x000fe200078e00ff */
[----:B------:R-:W-:Y:S02]  /*0c30*/  LOP3.LUT R104, R106, R105, R104, 0x96, !PT ;  /* 0x000000696a687212 */ /* 0x000fe400078e9668 */
[----:B------:R-:W-:Y:S01]  /*0c40*/  IADD3 R105, PT, PT, R3, 0x76cf5d0a, RZ ;  /* 0x76cf5d0a03697810 */ /* 0x000fe20007ffe0ff */
[----:B------:R-:W-:Y:S01]  /*0c50*/  IMAD R106, R0, -0x2daee0ad, RZ ;  /* 0xd2511f53006a7824 */ /* 0x000fe200078e02ff */
[----:B-1----:R-:W-:Y:S01]  /*0c60*/  UISETP.NE.U32.AND UP0, UPT, UR4, URZ, UPT ;  /* 0x000000ff0400728c */ /* 0x002fe2000bf05070 */
[----:B------:R-:W-:-:S03]  /*0c70*/  IMAD.HI.U32 R0, R104, -0x326172a9, RZ ;  /* 0xcd9e8d5768007827 */ /* 0x000fc600078e00ff */
[----:B------:R-:W-:Y:S01]  /*0c80*/  LOP3.LUT R7, R105, R106, R7, 0x96, !PT ;  /* 0x0000006a69077212 */ /* 0x000fe200078e9607 */
[----:B------:R-:W-:Y:S01]  /*0c90*/  VIADD R6, R2, 0x3c6ef372 ;  /* 0x3c6ef37202067836 */ /* 0x000fe20000000000 */
[----:B------:R-:W-:Y:S01]  /*0ca0*/  UISETP.NE.AND.EX UP0, UPT, UR5, URZ, UPT, UP0 ;  /* 0x000000ff0500728c */ /* 0x000fe2000bf05300 */
[----:B------:R-:W-:Y:S02]  /*0cb0*/  IMAD R107, R4, -0x2daee0ad, RZ ;  /* 0xd2511f53046b7824 */ /* 0x000fe400078e02ff */
[----:B------:R-:W-:Y:S01]  /*0cc0*/  VIADD R105, R2, 0xdaa66d2b ;  /* 0xdaa66d2b02697836 */ /* 0x000fe20000000000 */
[----:B------:R-:W-:Y:S01]  /*0cd0*/  LOP3.LUT R0, R6, R5, R0, 0x96, !PT ;  /* 0x0000000506007212 */ /* 0x000fe200078e9600 */
[----:B------:R-:W-:Y:S01]  /*0ce0*/  IMAD R5, R104, -0x326172a9, RZ ;  /* 0xcd9e8d5768057824 */ /* 0x000fe200078e02ff */
[----:B------:R-:W-:Y:S01]  /*0cf0*/  IADD3 R104, PT, PT, R3, 0x32370b8f, RZ ;  /* 0x32370b8f03687810 */ /* 0x000fe20007ffe0ff */
[----:B------:R-:W-:Y:S01]  /*0d00*/  IMAD.HI.U32 R4, R7, -0x326172a9, RZ ;  /* 0xcd9e8d5707047827 */ /* 0x000fe200078e00ff */
[----:B------:R-:W-:Y:S01]  /*0d10*/  PLOP3.LUT P0, PT, PT, PT, UP0, 0x80, 0x8 ;  /* 0x000000000008781c */ /* 0x000fe20003f0f008 */
[----:B------:R-:W-:-:S02]  /*0d20*/  UPLOP3.LUT UP0, UPT, UPT, UPT, UPT, 0x40, 0x4 ;  /* 0x000000000004789c */ /* 0x000fc40003f0e870 */
[----:B------:R-:W-:Y:S01]  /*0d30*/  IMAD.HI.U32 R6, R0, -0x2daee0ad, RZ ;  /* 0xd2511f5300067827 */ /* 0x000fe200078e00ff */
[----:B------:R-:W-:-:S03]  /*0d40*/  LOP3.LUT R4, R105, R5, R4, 0x96, !PT ;  /* 0x0000000569047212 */ /* 0x000fc600078e9604 */
[----:B------:R-:W-:Y:S01]  /*0d50*/  IMAD R105, R0, -0x2daee0ad, RZ ;  /* 0xd2511f5300697824 */ /* 0x000fe200078e02ff */
[----:B------:R-:W-:Y:S01]  /*0d60*/  LOP3.LUT R6, R104, R107, R6, 0x96, !PT ;  /* 0x0000006b68067212 */ /* 0x000fe200078e9606 */
[----:B------:R-:W-:Y:S02]  /*0d70*/  VIADD R106, R3, 0xed9eba14 ;  /* 0xed9eba14036a7836 */ /* 0x000fe40000000000 */
[----:B------:R-:W-:Y:S02]  /*0d80*/  IMAD R7, R7, -0x326172a9, RZ ;  /* 0xcd9e8d5707077824 */ /* 0x000fe400078e02ff */
[----:B------:R-:W-:-:S04]  /*0d90*/  IMAD.HI.U32 R104, R4, -0x2daee0ad, RZ ;  /* 0xd2511f5304687827 */ /* 0x000fc800078e00ff */
[----:B------:R-:W-:Y:S01]  /*0da0*/  IMAD.HI.U32 R0, R6, -0x326172a9, RZ ;  /* 0xcd9e8d5706007827 */ /* 0x000fe200078e00ff */
[----:B------:R-:W-:-:S03]  /*0db0*/  LOP3.LUT R104, R106, R105, R104, 0x96, !PT ;  /* 0x000000696a687212 */ /* 0x000fc600078e9668 */
[----:B------:R-:W-:Y:S02]  /*0dc0*/  VIADD R5, R2, 0x78dde6e4 ;  /* 0x78dde6e402057836 */ /* 0x000fe40000000000 */
[----:B------:R-:W-:Y:S02]  /*0dd0*/  IMAD R105, R4, -0x2daee0ad, RZ ;  /* 0xd2511f5304697824 */ /* 0x000fe400078e02ff */
[----:B------:R-:W-:Y:S01]  /*0de0*/  IMAD R6, R6, -0x326172a9, RZ ;  /* 0xcd9e8d5706067824 */ /* 0x000fe200078e02ff */
[----:B------:R-:W-:Y:S01]  /*0df0*/  LOP3.LUT R0, R5, R7, R0, 0x96, !PT ;  /* 0x0000000705007212 */ /* 0x000fe200078e9600 */
[----:B------:R-:W-:Y:S01]  /*0e00*/  IMAD.HI.U32 R5, R104, -0x326172a9, RZ ;  /* 0xcd9e8d5768057827 */ /* 0x000fe200078e00ff */
[----:B------:R-:W-:-:S03]  /*0e10*/  IADD3 R7, PT, PT, R2, 0x1715609d, RZ ;  /* 0x1715609d02077810 */ /* 0x000fc60007ffe0ff */
[----:B------:R-:W-:Y:S01]  /*0e20*/  IMAD.HI.U32 R4, R0, -0x2daee0ad, RZ ;  /* 0xd2511f5300047827 */ /* 0x000fe200078e00ff */
[----:B------:R-:W-:Y:S02]  /*0e30*/  LOP3.LUT R5, R7, R6, R5, 0x96, !PT ;  /* 0x0000000607057212 */ /* 0x000fe400078e9605 */
[----:B------:R-:W-:Y:S01]  /*0e40*/  IADD3 R6, PT, PT, R2, -0x4ab325aa, RZ ;  /* 0xb54cda5602067810 */ /* 0x000fe20007ffe0ff */
[----:B------:R-:W-:Y:S02]  /*0e50*/  VIADD R106, R3, 0xa9066899 ;  /* 0xa9066899036a7836 */ /* 0x000fe40000000000 */
[----:B------:R-:W-:Y:S02]  /*0e60*/  IMAD R7, R104, -0x326172a9, RZ ;  /* 0xcd9e8d5768077824 */ /* 0x000fe400078e02ff */
[----:B------:R-:W-:Y:S01]  /*0e70*/  IMAD.HI.U32 R104, R5, -0x2daee0ad, RZ ;  /* 0xd2511f5305687827 */ /* 0x000fe200078e00ff */
[----:B------:R-:W-:-:S03]  /*0e80*/  LOP3.LUT R4, R106, R105, R4, 0x96, !PT ;  /* 0x000000696a047212 */ /* 0x000fc600078e9604 */
[----:B------:R-:W-:Y:S02]  /*0e90*/  IMAD R105, R0, -0x2daee0ad, RZ ;  /* 0xd2511f5300697824 */ /* 0x000fe400078e02ff */
[----:B------:R-:W-:Y:S02]  /*0ea0*/  VIADD R106, R3, 0x646e171e ;  /* 0x646e171e036a7836 */ /* 0x000fe40000000000 */
[----:B------:R-:W-:-:S03]  /*0eb0*/  IMAD.HI.U32 R0, R4, -0x326172a9, RZ ;  /* 0xcd9e8d5704007827 */ /* 0x000fc600078e00ff */
[----:B------:R-:W-:Y:S01]  /*0ec0*/  LOP3.LUT R104, R106, R105, R104, 0x96, !PT ;  /* 0x000000696a687212 */ /* 0x000fe200078e9668 */
[----:B------:R-:W-:Y:S01]  /*0ed0*/  IMAD R106, R5, -0x2daee0ad, RZ ;  /* 0xd2511f53056a7824 */ /* 0x000fe200078e02ff */
[----:B------:R-:W-:Y:S01]  /*0ee0*/  LOP3.LUT R0, R6, R7, R0, 0x96, !PT ;  /* 0x0000000706007212 */ /* 0x000fe200078e9600 */
[----:B------:R-:W-:Y:S02]  /*0ef0*/  IMAD R5, R4, -0x326172a9, RZ ;  /* 0xcd9e8d5704057824 */ /* 0x000fe400078e02ff */
[----:B------:R-:W-:Y:S02]  /*0f00*/  VIADD R6, R2, 0x5384540f ;  /* 0x5384540f02067836 */ /* 0x000fe40000000000 */
[----:B------:R-:W-:-:S04]  /*0f10*/  IMAD.HI.U32 R4, R104, -0x326172a9, RZ ;  /* 0xcd9e8d5768047827 */ /* 0x000fc800078e00ff */
[----:B------:R-:W-:Y:S01]  /*0f20*/  IMAD.HI.U32 R7, R0, -0x2daee0ad, RZ ;  /* 0xd2511f5300077827 */ /* 0x000fe200078e00ff */
[----:B------:R-:W-:-:S03]  /*0f30*/  LOP3.LUT R4, R6, R5, R4, 0x96, !PT ;  /* 0x0000000506047212 */ /* 0x000fc600078e9604 */
[----:B------:R-:W-:Y:S02]  /*0f40*/  VIADD R105, R3, 0x1fd5c5a3 ;  /* 0x1fd5c5a303697836 */ /* 0x000fe40000000000 */
[----:B------:R-:W-:Y:S02]  /*0f50*/  IMAD R5, R104, -0x326172a9, RZ ;  /* 0xcd9e8d5768057824 */ /* 0x000fe400078e02ff */
[----:B------:R-:W-:Y:S01]  /*0f60*/  IMAD.HI.U32 R104, R4, -0x2daee0ad, RZ ;  /* 0xd2511f5304687827 */ /* 0x000fe200078e00ff */
[----:B------:R-:W-:Y:S02]  /*0f70*/  LOP3.LUT R7, R105, R106, R7, 0x96, !PT ;  /* 0x0000006a69077212 */ /* 0x000fe400078e9607 */
[----:B------:R-:W-:Y:S01]  /*0f80*/  IADD3 R106, PT, PT, R3, -0x24c28bd8, RZ ;  /* 0xdb3d7428036a7810 */ /* 0x000fe20007ffe0ff */
[----:B------:R-:W-:Y:S02]  /*0f90*/  IMAD R105, R0, -0x2daee0ad, RZ ;  /* 0xd2511f5300697824 */ /* 0x000fe400078e02ff */
[----:B------:R-:W-:-:S03]  /*0fa0*/  IMAD.HI.U32 R0, R7, -0x326172a9, RZ ;  /* 0xcd9e8d5707007827 */ /* 0x000fc600078e00ff */
[----:B------:R-:W-:Y:S01]  /*0fb0*/  LOP3.LUT R104, R106, R105, R104, 0x96, !PT ;  /* 0x000000696a687212 */ /* 0x000fe200078e9668 */
[C---:B------:R-:W-:Y:S02]  /*0fc0*/  VIADD R6, R2.reuse, 0xf1bbcdc8 ;  /* 0xf1bbcdc802067836 */ /* 0x040fe40000000000 */
[----:B------:R-:W-:Y:S02]  /*0fd0*/  VIADD R105, R2, 0x8ff34781 ;  /* 0x8ff3478102697836 */ /* 0x000fe40000000000 */
[----:B------:R-:W-:Y:S01]  /*0fe0*/  IMAD.HI.U32 R117, R104, -0x326172a9, RZ ;  /* 0xcd9e8d5768757827 */ /* 0x000fe200078e00ff */
[----:B------:R-:W-:-:S03]  /*0ff0*/  LOP3.LUT R0, R6, R5, R0, 0x96, !PT ;  /* 0x0000000506007212 */ /* 0x000fc600078e9600 */
[----:B------:R-:W-:Y:S02]  /*1000*/  IMAD R6, R7, -0x326172a9, RZ ;  /* 0xcd9e8d5707067824 */ /* 0x000fe400078e02ff */
[----:B------:R-:W-:Y:S01]  /*1010*/  IMAD R5, R4, -0x2daee0ad, RZ ;  /* 0xd2511f5304057824 */ /* 0x000fe200078e02ff */
[----:B------:R-:W-:Y:S01]  /*1020*/  IADD3 R4, PT, PT, R3, -0x695add53, RZ ;  /* 0x96a522ad03047810 */ /* 0x000fe20007ffe0ff */
[----:B------:R-:W-:Y:S01]  /*1030*/  IMAD.HI.U32 R116, R0, -0x2daee0ad, RZ ;  /* 0xd2511f5300747827 */ /* 0x000fe200078e00ff */
[----:B------:R-:W-:-:S03]  /*1040*/  LOP3.LUT R117, R105, R6, R117, 0x96, !PT ;  /* 0x0000000669757212 */ /* 0x000fc600078e9675 */
[----:B------:R-:W-:Y:S01]  /*1050*/  IMAD R114, R104, -0x326172a9, RZ ;  /* 0xcd9e8d5768727824 */ /* 0x000fe200078e02ff */
[----:B------:R-:W-:Y:S01]  /*1060*/  LOP3.LUT R116, R4, R5, R116, 0x96, !PT ;  /* 0x0000000504747212 */ /* 0x000fe200078e9674 */
[----:B0-234-:R-:W-:-:S07]  /*1070*/  IMAD R130, R0, -0x2daee0ad, RZ ;  /* 0xd2511f5300827824 */ /* 0x01dfce00078e02ff */
.L_x_3413:
        /* <DEDUP_REMOVED lines=18> */
[----:B------:R-:W-:-:S12]  /*11a0*/  IMAD.MOV.U32 R0, RZ, RZ, 0x2f800000 ;  /* 0x2f800000ff007424 */ /* 0x000fd800078e00ff */
[----:B-1----:R-:W-:Y:S05]  /*11b0*/  @P0 BRA `(.L_x_3184) ;  /* 0x0000003000300947 */ /* 0x002fea0003800000 */
        /* <DEDUP_REMOVED lines=15> */
.L_x_3186:
        /* <DEDUP_REMOVED lines=12> */
.L_x_3187:
        /* <DEDUP_REMOVED lines=58> */
[----:B------:R-:W-:Y:S02]  /*1710*/  HFMA2 R133, -RZ, RZ, 0, 0 ;  /* 0x00000000ff857431 */ /* 0x000fe400000001ff */
[----:B------:R-:W-:-:S07]  /*1720*/  IMAD.MOV.U32 R110, RZ, RZ, R130 ;  /* 0x000000ffff6e7224 */ /* 0x000fce00078e0082 */
.L_x_3185:
        /* <DEDUP_REMOVED lines=9> */
[----:B------:R-:W-:Y:S01]  /*17c0*/  FSETP.GTU.FTZ.AND P0, PT, R111, UR4, PT ;  /* 0x000000046f007c0b */ /* 0x000fe2000bf1c000 */
[----:B------:R-:W-:Y:S01]  /*17d0*/  IMAD.MOV.U32 R111, RZ, RZ, R114 ;  /* 0x000000ffff6f7224 */ /* 0x000fe200078e0072 */
[----:B------:R-:W-:-:S02]  /*17e0*/  MOV R134, 0x2 ;  /* 0x0000000200867802 */ /* 0x000fc40000000f00 */
        /* <DEDUP_REMOVED lines=14> */
.L_x_3189:
        /* <DEDUP_REMOVED lines=12> */
.L_x_3190:
        /* <DEDUP_REMOVED lines=61> */
.L_x_3188:
        /* <DEDUP_REMOVED lines=24> */
.L_x_3192:
        /* <DEDUP_REMOVED lines=12> */
.L_x_3193:
        /* <DEDUP_REMOVED lines=56> */
[----:B------:R-:W-:-:S03]  /*2320*/  IMAD.MOV.U32 R114, RZ, RZ, R140 ;  /* 0x000000ffff727224 */ /* 0x000fc600078e008c */
[----:B------:R-:W-:Y:S02]  /*2330*/  LOP3.LUT R116, R111, R116, R137, 0x96, !PT ;  /* 0x000000746f747212 */ /* 0x000fe400078e9689 */
[----:B------:R-:W-:Y:S01]  /*2340*/  MOV R111, R132 ;  /* 0x00000084006f7202 */ /* 0x000fe20000000f00 */
[----:B------:R-:W-:Y:S02]  /*2350*/  IMAD.MOV.U32 R132, RZ, RZ, R136 ;  /* 0x000000ffff847224 */ /* 0x000fe400078e0088 */
[----:B------:R-:W-:-:S07]  /*2360*/  IMAD.MOV.U32 R136, RZ, RZ, RZ ;  /* 0x000000ffff887224 */ /* 0x000fce00078e00ff */
.L_x_3191:
[----:B------:R-:W-:Y:S01]  /*2370*/  I2FP.F32.U32 R111, R111 ;  /* 0x0000006f006f7245 */ /* 0x000fe20000201000 */
[----:B------:R-:W-:Y:S01]  /*2380*/  @P1 IMAD.U32 R134, R5, 0x10000, RZ ;  /* 0x0001000005861824 */ /* 0x000fe200078e00ff */
[----:B------:R-:W-:Y:S02]  /*2390*/  SHF.L.U32 R130, R105, 0x10, RZ ;  /* 0x0000001069827819 */ /* 0x000fe400000006ff */
[----:B------:R-:W-:Y:S01]  /*23a0*/  ISETP.NE.AND P2, PT, R136, 0x1, PT ;  /* 0x000000018800780c */ /* 0x000fe20003f45270 */
[----:B------:R-:W-:Y:S01]  /*23b0*/  FFMA.FTZ R111, R111, R0, 1.1641532182693481445e-10 ;  /* 0x2f0000006f6f7423 */ /* 0x000fe20000010000 */
[----:B------:R-:W-:Y:S01]  /*23c0*/  PRMT R105, R105, 0x7632, R105 ;  /* 0x0000763269697816 */ /* 0x000fe20000000069 */
[----:B------:R-:W-:-:S03]  /*23d0*/  FMUL.FTZ R130, R130, UR5 ;  /* 0x0000000582827c20 */ /* 0x000fc60008410000 */
[----:B------:R-:W-:-:S04]  /*23e0*/  FSETP.GTU.FTZ.AND P0, PT, R111, UR4, PT ;  /* 0x000000046f007c0b */ /* 0x000fc8000bf1c000 */
[----:B------:R-:W-:Y:S02]  /*23f0*/  FSEL R135, R130, RZ, !P0 ;  /* 0x000000ff82877208 */ /* 0x000fe40004000000 */
[----:B------:R-:W-:Y:S02]  /*2400*/  PLOP3.LUT P0, PT, P0, PT, PT, 0x8, 0x80 ;  /* 0x000000000080781c */ /* 0x000fe4000070e170 */
[----:B------:R-:W-:Y:S01]  /*2410*/  MOV R130, R114 ;  /* 0x0000007200827202 */ /* 0x000fe20000000f00 */
        /* <DEDUP_REMOVED lines=13> */
.L_x_3195:
        /* <DEDUP_REMOVED lines=12> */
.L_x_3196:
[----:B------:R-:W-:Y:S01]  /*25b0*/  IMAD.WIDE.U32 R136, R138, -0x326172a9, RZ ;  /* 0xcd9e8d578a887825 */ /* 0x000fe200078e00ff */
[----:B------:R-:W-:-:S03]  /*25c0*/  LOP3.LUT R142, R115, R117, R3, 0x96, !PT ;  /* 0x00000075738e7212 */ /* 0x000fc600078e9603 */
[----:B------:R-:W-:Y:S01]  /*25d0*/  HFMA2 R134, -RZ, RZ, 0, 0 ;  /* 0x00000000ff867431 */ /* 0x000fe200000001ff */
[----:B------:R-:W-:Y:S01]  /*25e0*/  IADD3 R117, PT, PT, R2, -0x61c88647, RZ ;  /* 0x9e3779b902757810 */ /* 0x000fe20007ffe0ff */
[----:B------:R-:W-:Y:S01]  /*25f0*/  IMAD.MOV.U32 R130, RZ, RZ, R132 ;  /* 0x000000ffff827224 */ /* 0x000fe200078e0084 */
        /* <DEDUP_REMOVED lines=56> */
.L_x_3194:
        /* <DEDUP_REMOVED lines=23> */
.L_x_3198:
        /* <DEDUP_REMOVED lines=12> */
.L_x_3199:
        /* <DEDUP_REMOVED lines=61> */
.L_x_3197:
        /* <DEDUP_REMOVED lines=23> */
.L_x_3201:
        /* <DEDUP_REMOVED lines=12> */
.L_x_3202:
        /* <DEDUP_REMOVED lines=61> */
.L_x_3200:
        /* <DEDUP_REMOVED lines=23> */
.L_x_3204:
        /* <DEDUP_REMOVED lines=12> */
.L_x_3205:
        /* <DEDUP_REMOVED lines=17> */
[----:B------:R-:W-:Y:S02]  /*38c0*/  IMAD.MOV.U32 R134, RZ, RZ, R132 ;  /* 0x000000ffff867224 */ /* 0x000fe400078e0084 */
        /* <DEDUP_REMOVED lines=43> */
.L_x_3203:
        /* <DEDUP_REMOVED lines=23> */
.L_x_3207:
        /* <DEDUP_REMOVED lines=12> */
.L_x_3208:
        /* <DEDUP_REMOVED lines=61> */
.L_x_3206:
[----:B------:R-:W-:Y:S01]  /*4180*/  I2FP.F32.U32 R149, R134 ;  /* 0x0000008600957245 */ /* 0x000fe20000201000 */
[----:B------:R-:W-:Y:S01]  /*4190*/  IMAD.U32 R107, R107, 0x10000, RZ ;  /* 0x000100006b6b7824 */ /* 0x000fe200078e00ff */
[----:B------:R-:W-:Y:S02]  /*41a0*/  @P1 PRMT R134, R7, 0x7632, R134 ;  /* 0x0000763207861816 */ /* 0x000fe40000000086 */
[----:B------:R-:W-:Y:S01]  /*41b0*/  PRMT R106, R130, 0x5410, R106 ;  /* 0x00005410826a7816 */ /* 0x000fe2000000006a */
[----:B------:R-:W-:Y:S01]  /*41c0*/  FFMA.FTZ R149, R149, R0, 1.1641532182693481445e-10 ;  /* 0x2f00000095957423 */ /* 0x000fe20000010000 */
[----:B------:R-:W-:Y:S01]  /*41d0*/  FMUL.FTZ R107, R107, UR5 ;  /* 0x000000056b6b7c20 */ /* 0x000fe20008410000 */
[----:B------:R-:W-:Y:S02]  /*41e0*/  @P1 SHF.L.U32 R134, R134, 0x10, RZ ;  /* 0x0000001086861819 */ /* 0x000fe400000006ff */
        /* <DEDUP_REMOVED lines=9> */
.L_x_3184:
        /* <DEDUP_REMOVED lines=15> */
.L_x_3211:
        /* <DEDUP_REMOVED lines=12> */
.L_x_3212:
        /* <DEDUP_REMOVED lines=60> */
.L_x_3210:
[----:B------:R-:W-:Y:S01]  /*47f0*/  I2FP.F32.U32 R111, R110 ;  /* 0x0000006e006f7245 */ /* 0x000fe20000201000 */
[----:B------:R-:W-:Y:S01]  /*4800*/  UMOV UR4, UR6 ;  /* 0x0000000600047c82 */ /* 0x000fe20008000000 */
[----:B------:R-:W-:Y:S01]  /*4810*/  ISETP.NE.AND P2, PT, R122, 0x1, PT ;  /* 0x000000017a00780c */ /* 0x000fe20003f45270 */
[----:B-----5:R-:W-:Y:S01]  /*4820*/  IMAD.U32 R110, R104, 0x10000, RZ ;  /* 0x00010000686e7824 */ /* 0x020fe200078e00ff */
[----:B------:R-:W-:Y:S01]  /*4830*/  UMOV UR5, UR7 ;  /* 0x0000000700057c82 */ /* 0x000fe20008000000 */
[----:B------:R-:W-:Y:S01]  /*4840*/  FFMA.FTZ R111, R111, R0, 1.1641532182693481445e-10 ;  /* 0x2f0000006f6f7423 */ /* 0x000fe20000010000 */
[----:B------:R-:W-:Y:S02]  /*4850*/  HFMA2 R123, -RZ, RZ, 0, 1.1920928955078125e-07 ;  /* 0x00000002ff7b7431 */ /* 0x000fe400000001ff */
[----:B------:R-:W-:Y:S01]  /*4860*/  FMUL.FTZ R121, R110, UR5 ;  /* 0x000000056e797c20 */ /* 0x000fe20008410000 */
[----:B------:R-:W-:Y:S01]  /*4870*/  PRMT R110, R104, 0x7632, R110 ;  /* 0x00007632686e7816 */ /* 0x000fe2000000006e */
        /* <DEDUP_REMOVED lines=14> */
.L_x_3214:
        /* <DEDUP_REMOVED lines=12> */
.L_x_3215:
        /* <DEDUP_REMOVED lines=61> */
.L_x_3213:
[----:B------:R-:W-:Y:S01]  /*4df0*/  I2FP.F32.U32 R111, R104 ;  /* 0x00000068006f7245 */ /* 0x000fe20000201000 */
[----:B------:R-:W-:Y:S01]  /*4e00*/  IMAD.U32 R104, R144, 0x10000, RZ ;  /* 0x0001000090687824 */ /* 0x000fe200078e00ff */
[----:B------:R-:W-:Y:S01]  /*4e10*/  ISETP.NE.AND P2, PT, R123, 0x1, PT ;  /* 0x000000017b00780c */ /* 0x000fe20003f45270 */
[----:B------:R-:W-:Y:S01]  /*4e20*/  IMAD.MOV.U32 R122, RZ, RZ, 0x2 ;  /* 0x00000002ff7a7424 */ /* 0x000fe200078e00ff */
[----:B------:R-:W-:Y:S01]  /*4e30*/  @P1 SHF.L.U32 R131, R4, 0x10, RZ ;  /* 0x0000001004831819 */ /* 0x000fe200000006ff */
[----:B------:R-:W-:Y:S01]  /*4e40*/  FFMA.FTZ R111, R111, R0, 1.1641532182693481445e-10 ;  /* 0x2f0000006f6f7423 */ /* 0x000fe20000010000 */
[----:B------:R-:W-:-:S04]  /*4e50*/  FMUL.FTZ R104, R104, UR5 ;  /* 0x0000000568687c20 */ /* 0x000fc80008410000 */
[----:B------:R-:W-:Y:S02]  /*4e60*/  FSETP.GTU.FTZ.AND P0, PT, R111, UR4, PT ;  /* 0x000000046f007c0b */ /* 0x000fe4000bf1c000 */
[----:B------:R-:W-:Y:S02]  /*4e70*/  MOV R111, R114 ;  /* 0x00000072006f7202 */ /* 0x000fe40000000f00 */
[----:B------:R-:W-:-:S05]  /*4e80*/  FSEL R104, R104, RZ, !P0 ;  /* 0x000000ff68687208 */ /* 0x000fca0004000000 */
[----:B------:R-:W-:Y:S01]  /*4e90*/  FADD.FTZ R104, R121, R104 ;  /* 0x0000006879687221 */ /* 0x000fe20000010000 */
[----:B------:R-:W-:-:S03]  /*4ea0*/  SEL R121, RZ, 0x1, P0 ;  /* 0x00000001ff797807 */ /* 0x000fc60000000000 */
        /* <DEDUP_REMOVED lines=12> */
.L_x_3217:
        /* <DEDUP_REMOVED lines=12> */
.L_x_3218:
        /* <DEDUP_REMOVED lines=57> */
[----:B------:R-:W-:-:S05]  /*53c0*/  VIADD R111, R3, 0x96a522ad ;  /* 0x96a522ad036f7836 */ /* 0x000fca0000000000 */
[----:B------:R-:W-:Y:S01]  /*53d0*/  LOP3.LUT R116, R111, R116, R125, 0x96, !PT ;  /* 0x000000746f747212 */ /* 0x000fe200078e967d */
[----:B------:R-:W-:Y:S02]  /*53e0*/  IMAD.MOV.U32 R111, RZ, RZ, R132 ;  /* 0x000000ffff6f7224 */ /* 0x000fe400078e0084 */
[----:B------:R-:W-:-:S07]  /*53f0*/  IMAD.MOV.U32 R132, RZ, RZ, R124 ;  /* 0x000000ffff847224 */ /* 0x000fce00078e007c */
.L_x_3216:
        /* <DEDUP_REMOVED lines=20> */
.L_x_3220:
        /* <DEDUP_REMOVED lines=12> */
.L_x_3221:
        /* <DEDUP_REMOVED lines=54> */
[----:B------:R-:W-:-:S03]  /*5960*/  MOV R114, R124 ;  /* 0x0000007c00727202 */ /* 0x000fc60000000f00 */
[----:B------:R-:W-:Y:S01]  /*5970*/  HFMA2 R124, -RZ, RZ, 0, 0 ;  /* 0x00000000ff7c7431 */ /* 0x000fe200000001ff */
[----:B------:R-:W-:Y:S01]  /*5980*/  LOP3.LUT R117, R117, R110, R125, 0x96, !PT ;  /* 0x0000006e75757212 */ /* 0x000fe200078e967d */
[----:B------:R-:W-:-:S05]  /*5990*/  VIADD R111, R3, 0x96a522ad ;  /* 0x96a522ad036f7836 */ /* 0x000fca0000000000 */
[----:B------:R-:W-:Y:S01]  /*59a0*/  LOP3.LUT R116, R111, R116, R123, 0x96, !PT ;  /* 0x000000746f747212 */ /* 0x000fe200078e967b */
[----:B------:R-:W-:Y:S02]  /*59b0*/  IMAD.MOV.U32 R111, RZ, RZ, R132 ;  /* 0x000000ffff6f7224 */ /* 0x000fe400078e0084 */
[----:B------:R-:W-:-:S07]  /*59c0*/  IMAD.MOV.U32 R132, RZ, RZ, R122 ;  /* 0x000000ffff847224 */ /* 0x000fce00078e007a */
.L_x_3219:
        /* <DEDUP_REMOVED lines=26> */
.L_x_3223:
        /* <DEDUP_REMOVED lines=12> */
.L_x_3224:
        /* <DEDUP_REMOVED lines=61> */
.L_x_3222:
        /* <DEDUP_REMOVED lines=21> */
.L_x_3226:
        /* <DEDUP_REMOVED lines=12> */
.L_x_3227:
        /* <DEDUP_REMOVED lines=61> */
.L_x_3225:
[----:B------:R-:W-:Y:S01]  /*65e0*/  I2FP.F32.U32 R105, R105 ;  /* 0x0000006900697245 */ /* 0x000fe20000201000 */
[----:B------:R-:W-:Y:S01]  /*65f0*/  @P1 IMAD.U32 R124, R5, 0x10000, RZ ;  /* 0x00010000057c1824 */ /* 0x000fe200078e00ff */
[----:B------:R-:W-:Y:S01]  /*6600*/  SHF.L.U32 R123, R145, 0x10, RZ ;  /* 0x00000010917b7819 */ /* 0x000fe200000006ff */
[----:B------:R-:W-:Y:S01]  /*6610*/  HFMA2 R127, -RZ, RZ, 0, 1.1920928955078125e-07 ;  /* 0x00000002ff7f7431 */ /* 0x000fe200000001ff */
[----:B------:R-:W-:Y:S01]  /*6620*/  ISETP.NE.AND P2, PT, R126, 0x1, PT ;  /* 0x000000017e00780c */ /* 0x000fe20003f45270 */
[----:B------:R-:W-:Y:S02]  /*6630*/  FFMA.FTZ R105, R105, R0, 1.1641532182693481445e-10 ;  /* 0x2f00000069697423 */ /* 0x000fe40000010000 */
[----:B------:R-:W-:-:S03]  /*6640*/  FMUL.FTZ R123, R123, UR5 ;  /* 0x000000057b7b7c20 */ /* 0x000fc60008410000 */
[----:B------:R-:W-:-:S04]  /*6650*/  FSETP.GTU.FTZ.AND P0, PT, R105, UR4, PT ;  /* 0x0000000469007c0b */ /* 0x000fc8000bf1c000 */
        /* <DEDUP_REMOVED lines=16> */
.L_x_3229:
        /* <DEDUP_REMOVED lines=12> */
.L_x_3230:
        /* <DEDUP_REMOVED lines=61> */
.L_x_3228:
[----:B------:R-:W-:Y:S01]  /*6bf0*/  ISETP.NE.AND P3, PT, R127, 0x1, PT ;  /* 0x000000017f00780c */ /* 0x000fe20003f65270 */
[----:B------:R-:W-:Y:S01]  /*6c00*/  IMAD.U32 R111, R111, 0x10000, RZ ;  /* 0x000100006f6f7824 */ /* 0x000fe200078e00ff */
[----:B------:R-:W-:Y:S01]  /*6c10*/  I2FP.F32.U32 R125, R124 ;  /* 0x0000007c007d7245 */ /* 0x000fe20000201000 */
[----:B------:R-:W-:Y:S01]  /*6c20*/  IMAD.MOV.U32 R124, RZ, RZ, R114 ;  /* 0x000000ffff7c7224 */ /* 0x000fe200078e0072 */
[----:B------:R-:W-:Y:S01]  /*6c30*/  MOV R126, 0x2 ;  /* 0x00000002007e7802 */ /* 0x000fe20000000f00 */
[----:B------:R-:W-:Y:S02]  /*6c40*/  FMUL.FTZ R111, R111, UR5 ;  /* 0x000000056f6f7c20 */ /* 0x000fe40008410000 */
        /* <DEDUP_REMOVED lines=13> */
.L_x_3232:
        /* <DEDUP_REMOVED lines=12> */
.L_x_3233:
        /* <DEDUP_REMOVED lines=57> */
[----:B------:R-:W-:Y:S01]  /*7170*/  MOV R132, R126 ;  /* 0x0000007e00847202 */ /* 0x000fe20000000f00 */
[----:B------:R-:W-:Y:S01]  /*7180*/  IMAD.MOV.U32 R114, RZ, RZ, R136 ;  /* 0x000000ffff727224 */ /* 0x000fe200078e0088 */
[----:B------:R-:W-:Y:S01]  /*7190*/  LOP3.LUT R116, R111, R116, R127, 0x96, !PT ;  /* 0x000000746f747212 */ /* 0x000fe200078e967f */
[----:B------:R-:W-:-:S07]  /*71a0*/  IMAD.MOV.U32 R126, RZ, RZ, RZ ;  /* 0x000000ffff7e7224 */ /* 0x000fce00078e00ff */
.L_x_3231:
[----:B------:R-:W-:Y:S02]  /*71b0*/  I2FP.F32.U32 R111, R124 ;  /* 0x0000007c006f7245 */ /* 0x000fe40000201000 */
        /* <DEDUP_REMOVED lines=9> */
[----:B------:R-:W-:Y:S01]  /*7250*/  FADD.FTZ R111, R128, R125 ;  /* 0x0000007d806f7221 */ /* 0x000fe20000010000 */
[----:B------:R-:W-:Y:S01]  /*7260*/  IMAD.MOV.U32 R128, RZ, RZ, 0x2 ;  /* 0x00000002ff807424 */ /* 0x000fe200078e00ff */
[----:B------:R-:W-:Y:S02]  /*7270*/  MOV R125, R114 ;  /* 0x00000072007d7202 */ /* 0x000fe40000000f00 */
[----:B------:R-:W-:Y:S01]  /*7280*/  @P1 FADD.FTZ R143, R111, R124 ;  /* 0x0000007c6f8f1221 */ /* 0x000fe20000010000 */
        /* <DEDUP_REMOVED lines=12> */
.L_x_3235:
        /* <DEDUP_REMOVED lines=12> */
.L_x_3236:
        /* <DEDUP_REMOVED lines=61> */
.L_x_3234:
[----:B------:R-:W-:Y:S01]  /*77e0*/  I2FP.F32.U32 R125, R125 ;  /* 0x0000007d007d7245 */ /* 0x000fe20000201000 */
[----:B------:R-:W-:Y:S01]  /*77f0*/  IMAD.U32 R126, R106, 0x10000, RZ ;  /* 0x000100006a7e7824 */ /* 0x000fe200078e00ff */
[----:B------:R-:W-:Y:S01]  /*7800*/  ISETP.NE.AND P0, PT, R128, 0x1, PT ;  /* 0x000000018000780c */ /* 0x000fe20003f05270 */
[----:B------:R-:W-:Y:S02]  /*7810*/  IMAD.MOV.U32 R130, RZ, RZ, 0x2 ;  /* 0x00000002ff827424 */ /* 0x000fe400078e00ff */
[----:B------:R-:W-:Y:S01]  /*7820*/  FFMA.FTZ R125, R125, R0, 1.1641532182693481445e-10 ;  /* 0x2f0000007d7d7423 */ /* 0x000fe20000010000 */
[----:B------:R-:W-:-:S04]  /*7830*/  FMUL.FTZ R126, R126, UR5 ;  /* 0x000000057e7e7c20 */ /* 0x000fc80008410000 */
[----:B------:R-:W-:-:S04]  /*7840*/  FSETP.GTU.FTZ.AND P3, PT, R125, UR4, PT ;  /* 0x000000047d007c0b */ /* 0x000fc8000bf7c000 */
[----:B------:R-:W-:Y:S02]  /*7850*/  FSEL R127, R126, RZ, !P3 ;  /* 0x000000ff7e7f7208 */ /* 0x000fe40005800000 */
[----:B------:R-:W-:Y:S02]  /*7860*/  PRMT R126, R106, 0x7632, R126 ;  /* 0x000076326a7e7816 */ /* 0x000fe4000000007e */
        /* <DEDUP_REMOVED lines=11> */
.L_x_3238:
        /* <DEDUP_REMOVED lines=12> */
.L_x_3239:
        /* <DEDUP_REMOVED lines=61> */
.L_x_3237:
[----:B------:R-:W-:Y:S01]  /*7db0*/  I2FP.F32.U32 R125, R106 ;  /* 0x0000006a007d7245 */ /* 0x000fe20000201000 */
[----:B------:R-:W-:Y:S02]  /*7dc0*/  IMAD.U32 R106, R146, 0x10000, RZ ;  /* 0x00010000926a7824 */ /* 0x000fe400078e00ff */
[----:B------:R-:W-:Y:S02]  /*7dd0*/  @P1 IMAD.U32 R137, R6, 0x10000, RZ ;  /* 0x0001000006891824 */ /* 0x000fe400078e00ff */
        /* <DEDUP_REMOVED lines=21> */
.L_x_3241:
        /* <DEDUP_REMOVED lines=12> */
.L_x_3242:
        /* <DEDUP_REMOVED lines=60> */
[----:B------:R-:W-:-:S07]  /*83b0*/  IMAD.MOV.U32 R132, RZ, RZ, R150 ;  /* 0x000000ffff847224 */ /* 0x000fce00078e0096 */
.L_x_3240:
        /* <DEDUP_REMOVED lines=19> */
.L_x_3244:
        /* <DEDUP_REMOVED lines=12> */
.L_x_3245:
        /* <DEDUP_REMOVED lines=61> */
.L_x_3243:
[----:B------:R-:W-:Y:S01]  /*8980*/  I2FP.F32.U32 R127, R127 ;  /* 0x0000007f007f7245 */ /* 0x000fe20000201000 */
[----:B------:R-:W-:Y:S01]  /*8990*/  HFMA2 R136, -RZ, RZ, 0, 1.1920928955078125e-07 ;  /* 0x00000002ff887431 */ /* 0x000fe200000001ff */
[----:B------:R-:W-:-:S03]  /*89a0*/  PRMT R126, R146, 0x7632, R126 ;  /* 0x00007632927e7816 */ /* 0x000fc6000000007e */
[----:B------:R-:W-:Y:S01]  /*89b0*/  FFMA.FTZ R127, R127, R0, 1.1641532182693481445e-10 ;  /* 0x2f0000007f7f7423 */ /* 0x000fe20000010000 */
[----:B------:R-:W-:-:S04]  /*89c0*/  SHF.L.U32 R126, R126, 0x10, RZ ;  /* 0x000000107e7e7819 */ /* 0x000fc800000006ff */
[----:B------:R-:W-:Y:S01]  /*89d0*/  FSETP.GTU.FTZ.AND P4, PT, R127, UR4, PT ;  /* 0x000000047f007c0b */ /* 0x000fe2000bf9c000 */
[----:B------:R-:W-:Y:S01]  /*89e0*/  FMUL.FTZ R126, R126, UR5 ;  /* 0x000000057e7e7c20 */ /* 0x000fe20008410000 */
[----:B------:R-:W-:-:S04]  /*89f0*/  @P1 PRMT R127, R6, 0x7632, R127 ;  /* 0x00007632067f1816 */ /* 0x000fc8000000007f */
[----:B------:R-:W-:Y:S01]  /*8a00*/  FSEL R139, R126, RZ, !P4 ;  /* 0x000000ff7e8b7208 */ /* 0x000fe20006000000 */
[----:B------:R-:W-:Y:S01]  /*8a10*/  @P1 IMAD.U32 R128, R127, 0x10000, RZ ;  /* 0x000100007f801824 */ /* 0x000fe200078e00ff */
        /* <DEDUP_REMOVED lines=16> */
.L_x_3247:
        /* <DEDUP_REMOVED lines=12> */
.L_x_3248:
[----:B------:R-:W-:Y:S01]  /*8be0*/  IMAD.WIDE.U32 R150, R138, -0x326172a9, RZ ;  /* 0xcd9e8d578a967825 */ /* 0x000fe200078e00ff */
[----:B------:R-:W-:Y:S02]  /*8bf0*/  LOP3.LUT R156, R115, R117, R3, 0x96, !PT ;  /* 0x00000075739c7212 */ /* 0x000fe400078e9603 */
[C---:B------:R-:W-:Y:S01]  /*8c00*/  IADD3 R139, PT, PT, R3.reuse, 0x76cf5d0a, RZ ;  /* 0x76cf5d0a038b7810 */ /* 0x040fe20007ffe0ff */
[----:B------:R-:W-:Y:S01]  /*8c10*/  VIADD R127, R3, 0xbb67ae85 ;  /* 0xbb67ae85037f7836 */ /* 0x000fe20000000000 */
[----:B------:R-:W-:Y:S01]  /*8c20*/  LOP3.LUT R154, R119, R151, R2, 0x96, !PT ;  /* 0x00000097779a7212 */ /* 0x000fe200078e9602 */
[----:B------:R-:W-:-:S04]  /*8c30*/  IMAD.WIDE.U32 R156, R156, -0x326172a9, RZ ;  /* 0xcd9e8d579c9c7825 */ /* 0x000fc800078e00ff */
[----:B------:R-:W-:-:S04]  /*8c40*/  IMAD.WIDE.U32 R154, R154, -0x2daee0ad, RZ ;  /* 0xd2511f539a9a7825 */ /* 0x000fc800078e00ff */
[----:B------:R-:W-:Y:S01]  /*8c50*/  VIADD R117, R2, 0x9e3779b9 ;  /* 0x9e3779b902757836 */ /* 0x000fe20000000000 */
[----:B------:R-:W-:Y:S01]  /*8c60*/  LOP3.LUT R127, R127, R116, R155, 0x96, !PT ;  /* 0x000000747f7f7212 */ /* 0x000fe200078e969b */
[----:B------:R-:W-:-:S03]  /*8c70*/  IMAD.MOV.U32 R136, RZ, RZ, RZ ;  /* 0x000000ffff887224 */ /* 0x000fc600078e00ff */
        /* <DEDUP_REMOVED lines=28> */
[----:B------:R-:W-:-:S04]  /*8e40*/  LOP3.LUT R127, R127, R156, R151, 0x96, !PT ;  /* 0x0000009c7f7f7212 */ /* 0x000fc800078e9697 */
[----:B------:R-:W-:Y:S01]  /*8e50*/  LOP3.LUT R139, R139, R154, R117, 0x96, !PT ;  /* 0x0000009a8b8b7212 */ /* 0x000fe200078e9675 */
[----:B------:R-:W-:-:S04]  /*8e60*/  IMAD.WIDE.U32 R154, R127, -0x2daee0ad, RZ ;  /* 0xd2511f537f9a7825 */ /* 0x000fc800078e00ff */
[----:B------:R-:W-:Y:S02]  /*8e70*/  VIADD R127, R3, 0x1fd5c5a3 ;  /* 0x1fd5c5a3037f7836 */ /* 0x000fe40000000000 */
[----:B------:R-:W-:Y:S01]  /*8e80*/  IMAD.WIDE.U32 R156, R139, -0x326172a9, RZ ;  /* 0xcd9e8d578b9c7825 */ /* 0x000fe200078e00ff */
[----:B------:R-:W-:Y:S02]  /*8e90*/  IADD3 R139, PT, PT, R3, -0x24c28bd8, RZ ;  /* 0xdb3d7428038b7810 */ /* 0x000fe40007ffe0ff */
        /* <DEDUP_REMOVED lines=17> */
.L_x_3246:
[----:B------:R-:W-:Y:S01]  /*8fb0*/  I2FP.F32.U32 R127, R127 ;  /* 0x0000007f007f7245 */ /* 0x000fe20000201000 */
[C---:B------:R-:W-:Y:S01]  /*8fc0*/  IMAD.U32 R134, R107.reuse, 0x10000, RZ ;  /* 0x000100006b867824 */ /* 0x040fe200078e00ff */
[----:B------:R-:W-:Y:S01]  /*8fd0*/  ISETP.NE.AND P5, PT, R136, 0x1, PT ;  /* 0x000000018800780c */ /* 0x000fe20003fa5270 */
[----:B------:R-:W-:Y:S01]  /*8fe0*/  IMAD.MOV.U32 R128, RZ, RZ, R114 ;  /* 0x000000ffff807224 */ /* 0x000fe200078e0072 */
[----:B------:R-:W-:Y:S01]  /*8ff0*/  PRMT R107, R107, 0x7632, R107 ;  /* 0x000076326b6b7816 */ /* 0x000fe2000000006b */
[----:B------:R-:W-:Y:S01]  /*9000*/  FFMA.FTZ R127, R127, R0, 1.1641532182693481445e-10 ;  /* 0x2f0000007f7f7423 */ /* 0x000fe20000010000 */
[----:B------:R-:W-:Y:S01]  /*9010*/  FMUL.FTZ R134, R134, UR5 ;  /* 0x0000000586867c20 */ /* 0x000fe20008410000 */
[----:B------:R-:W-:-:S03]  /*9020*/  MOV R140, 0x2 ;  /* 0x00000002008c7802 */ /* 0x000fc60000000f00 */
        /* <DEDUP_REMOVED lines=12> */
.L_x_3250:
        /* <DEDUP_REMOVED lines=12> */
.L_x_3251:
        /* <DEDUP_REMOVED lines=9> */
[----:B------:R-:W-:Y:S02]  /*9240*/  IMAD.MOV.U32 R128, RZ, RZ, R132 ;  /* 0x000000ffff807224 */ /* 0x000fe400078e0084 */
[----:B------:R-:W-:Y:S01]  /*9250*/  IMAD.MOV.U32 R140, RZ, RZ, RZ ;  /* 0x000000ffff8c7224 */ /* 0x000fe200078e00ff */
        /* <DEDUP_REMOVED lines=38> */
[----:B------:R-:W-:-:S04]  /*94c0*/  IMAD.WIDE.U32 R116, R117, -0x2daee0ad, RZ ;  /* 0xd2511f5375747825 */ /* 0x000fc800078e00ff */
[C---:B------:R-:W-:Y:S01]  /*94d0*/  VIADD R127, R2.reuse, 0xf1bbcdc8 ;  /* 0xf1bbcdc8027f7836 */ /* 0x040fe20000000000 */
[----:B------:R-:W-:Y:S01]  /*94e0*/  LOP3.LUT R139, R139, R154, R117, 0x96, !PT ;  /* 0x0000009a8b8b7212 */ /* 0x000fe200078e9675 */
        /* <DEDUP_REMOVED lines=9> */
.L_x_3249:
        /* <DEDUP_REMOVED lines=24> */
.L_x_3253:
        /* <DEDUP_REMOVED lines=12> */
.L_x_3254:
        /* <DEDUP_REMOVED lines=61> */
.L_x_3252:
        /* <DEDUP_REMOVED lines=19> */
.L_x_3256:
[----:B------:R-:W-:-:S04]  /*9cc0*/  VIADD R120, R120, 0x1 ;  /* 0x0000000178787836 */ /* 0x000fc80000000000 */
        /* <DEDUP_REMOVED lines=13> */
.L_x_3257:
        /* <DEDUP_REMOVED lines=61> */
.L_x_3255:
        /* <DEDUP_REMOVED lines=18> */
.L_x_3209:
[----:B------:R-:W0:Y:S01]  /*a290*/  LDC.64 R110, c[0x0][0x3a8] ;  /* 0x0000ea00ff6e7b82 */ /* 0x000e220000000a00 */
[----:B------:R-:W-:Y:S02]  /*a2a0*/  SEL R161, RZ, 0x100, !P0 ;  /* 0x00000100ffa17807 */ /* 0x000fe40004000000 */
[----:B------:R-:W-:Y:S02]  /*a2b0*/  ISETP.NE.U32.AND P0, PT, R112, RZ, PT ;  /* 0x000000ff7000720c */ /* 0x000fe40003f05070 */
[----:B------:R-:W-:Y:S02]  /*a2c0*/  SEL R140, RZ, 0x1000000, !P5 ;  /* 0x01000000ff8c7807 */ /* 0x000fe40006800000 */
[----:B------:R-:W-:Y:S01]  /*a2d0*/  ISETP.NE.AND.EX P0, PT, R113, RZ, PT, P0 ;  /* 0x000000ff7100720c */ /* 0x000fe20003f05300 */
[----:B------:R-:W1:Y:S01]  /*a2e0*/  @P1 LDC.64 R158, c[0x0][0x3a0] ;  /* 0x0000e800ff9e1b82 */ /* 0x000e620000000a00 */
[----:B------:R-:W-:Y:S02]  /*a2f0*/  SEL R136, RZ, 0x10000, !P4 ;  /* 0x00010000ff887807 */ /* 0x000fe40006000000 */
[----:B------:R-:W-:-:S02]  /*a300*/  ISETP.NE.AND P5, PT, R152, RZ, PT ;  /* 0x000000ff9800720c */ /* 0x000fc40003fa5270 */
[----:B------:R-:W-:Y:S02]  /*a310*/  ISETP.NE.AND P4, PT, R153, RZ, PT ;  /* 0x000000ff9900720c */ /* 0x000fe40003f85270 */
[----:B------:R-:W-:Y:S01]  /*a320*/  ISETP.NE.AND P6, PT, R148, RZ, PT ;  /* 0x000000ff9400720c */ /* 0x000fe20003fc5270 */
[----:B------:R-:W2:Y:S01]  /*a330*/  LDC.64 R112, c[0x0][0x3b0] ;  /* 0x0000ec00ff707b82 */ /* 0x000ea20000000a00 */
[----:B------:R-:W-:Y:S02]  /*a340*/  SEL R134, RZ, 0x1000000, !P2 ;  /* 0x01000000ff867807 */ /* 0x000fe40005000000 */
[----:B------:R-:W-:Y:S02]  /*a350*/  SEL R153, RZ, 0x10000, !P4 ;  /* 0x00010000ff997807 */ /* 0x000fe40006000000 */
[----:B------:R-:W-:Y:S02]  /*a360*/  SEL R130, RZ, 0x100, !P5 ;  /* 0x00000100ff827807 */ /* 0x000fe40006800000 */
[----:B------:R-:W-:Y:S01]  /*a370*/  LOP3.LUT R161, R161, R140, R136, 0xfe, !PT ;  /* 0x0000008ca1a17212 */ /* 0x000fe200078efe88 */
[----:B0-----:R-:W-:Y:S01]  /*a380*/  IMAD.WIDE.U32 R150, R129, 0x10, R110 ;  /* 0x0000001081967825 */ /* 0x001fe200078e006e */
[----:B------:R-:W-:Y:S01]  /*a390*/  SEL R152, RZ, 0x1, !P3 ;  /* 0x00000001ff987807 */ /* 0x000fe20005800000 */
[----:B------:R-:W0:Y:S01]  /*a3a0*/  @P0 LDC.64 R156, c[0x0][0x398] ;  /* 0x0000e600ff9c0b82 */ /* 0x000e220000000a00 */
[----:B------:R-:W-:-:S02]  /*a3b0*/  LOP3.LUT R130, R130, R134, R153, 0xfe, !PT ;  /* 0x0000008682827212 */ /* 0x000fc400078efe99 */
[----:B------:R-:W-:Y:S01]  /*a3c0*/  SEL R155, RZ, 0x1, !P6 ;  /* 0x00000001ff9b7807 */ /* 0x000fe20007000000 */
[----:B------:R2:W-:Y:S01]  /*a3d0*/  STG.E.128 desc[UR8][R150.64], R104 ;  /* 0x0000006896007986 */ /* 0x0005e2000c101d08 */
[----:B------:R-:W-:Y:S02]  /*a3e0*/  LOP3.LUT R153, R161, R152, RZ, 0xfc, !PT ;  /* 0x00000098a1997212 */ /* 0x000fe400078efcff */
[----:B------:R-:W-:Y:S01]  /*a3f0*/  LOP3.LUT R152, R130, R155, RZ, 0xfc, !PT ;  /* 0x0000009b82987212 */ /* 0x000fe200078efcff */
[----:B--2---:R-:W-:-:S04]  /*a400*/  IMAD.WIDE.U32 R104, R129, 0x8, R112 ;  /* 0x0000000881687825 */ /* 0x004fc800078e0070 */
[----:B------:R-:W-:Y:S01]  /*a410*/  VIADD R151, R129, 0x100 ;  /* 0x0000010081977836 */ /* 0x000fe20000000000 */
[----:B------:R2:W-:Y:S03]  /*a420*/  STG.E.64 desc[UR8][R104.64], R152 ;  /* 0x0000009868007986 */ /* 0x0005e6000c101b08 */
[----:B------:R-:W-:-:S04]  /*a430*/  IMAD.WIDE.U32 R154, R151, 0x10, R108 ;  /* 0x00000010979a7825 */ /* 0x000fc800078e006c */
[----:B-1----:R-:W-:-:S04]  /*a440*/  @P1 IMAD.WIDE.U32 R158, R151, 0x10, R158 ;  /* 0x00000010979e1825 */ /* 0x002fc800078e009e */
[----:B0-----:R-:W-:Y:S01]  /*a450*/  @P0 IMAD.WIDE.U32 R156, R151, 0x10, R156 ;  /* 0x00000010979c0825 */ /* 0x001fe200078e009c */
[----:B--2---:R-:W-:Y:S06]  /*a460*/  @!P0 BRA `(.L_x_3258) ;  /* 0x0000000000508947 */ /* 0x004fec0003800000 */
[----:B------:R-:W-:Y:S01]  /*a470*/  IMAD.U32 R105, R127, 0x10000, RZ ;  /* 0x000100007f697824 */ /* 0x000fe200078e00ff */
[----:B------:R-:W-:Y:S01]  /*a480*/  LOP3.LUT R104, R128, 0xffff, RZ, 0xc0, !PT ;  /* 0x0000ffff80687812 */ /* 0x000fe200078ec0ff */
[----:B------:R-:W0:Y:S01]  /*a490*/  LDC.64 R160, c[0x0][0x3b8] ;  /* 0x0000ee00ffa07b82 */ /* 0x000e220000000a00 */
[----:B------:R-:W-:Y:S02]  /*a4a0*/  LOP3.LUT R106, R123, 0xff, RZ, 0xc0, !PT ;  /* 0x000000ff7b6a7812 */ /* 0x000fe400078ec0ff */
[----:B------:R-:W-:Y:S02]  /*a4b0*/  LOP3.LUT R105, R105, 0xff0000, RZ, 0xc0, !PT ;  /* 0x00ff000069697812 */ /* 0x000fe400078ec0ff */
[----:B------:R-:W-:Y:S01]  /*a4c0*/  LOP3.LUT R152, R122, 0xff, RZ, 0xc0, !PT ;  /* 0x000000ff7a987812 */ /* 0x000fe200078ec0ff */
[----:B------:R-:W-:Y:S01]  /*a4d0*/  IMAD.WIDE.U32 R106, R106, 0x10000, RZ ;  /* 0x000100006a6a7825 */ /* 0x000fe200078e00ff */
[----:B------:R-:W-:Y:S02]  /*a4e0*/  PRMT R105, R105, 0x4210, R104 ;  /* 0x0000421069697816 */ /* 0x000fe40000000068 */
[----:B------:R-:W-:Y:S01]  /*a4f0*/  PRMT R104, R126, 0x7104, RZ ;  /* 0x000071047e687816 */ /* 0x000fe200000000ff */
[----:B------:R-:W-:-:S03]  /*a500*/  IMAD.WIDE.U32 R152, R152, 0x100, RZ ;  /* 0x0000010098987825 */ /* 0x000fc600078e00ff */
[----:B------:R-:W-:Y:S02]  /*a510*/  LOP3.LUT R130, R105, 0xff00, R104, 0xf8, !PT ;  /* 0x0000ff0069827812 */ /* 0x000fe400078ef868 */
[----:B------:R-:W-:Y:S02]  /*a520*/  LOP3.LUT R104, R124, 0xff, RZ, 0xc0, !PT ;  /* 0x000000ff7c687812 */ /* 0x000fe400078ec0ff */
[----:B------:R-:W-:-:S03]  /*a530*/  LOP3.LUT R163, R130, 0xff, R125, 0xf8, !PT ;  /* 0x000000ff82a37812 */ /* 0x000fc600078ef87d */
[----:B------:R-:W-:-:S05]  /*a540*/  IMAD.WIDE.U32 R104, R104, 0x1000000, RZ ;  /* 0x0100000068687825 */ /* 0x000fca00078e00ff */
[----:B------:R-:W-:Y:S02]  /*a550*/  LOP3.LUT R105, R107, R163, R105, 0xfe, !PT ;  /* 0x000000a36b697212 */ /* 0x000fe400078efe69 */
[----:B------:R-:W-:Y:S02]  /*a560*/  LOP3.LUT R104, R152, R104, R106, 0xfe, !PT ;  /* 0x0000006898687212 */ /* 0x000fe400078efe6a */
[----:B------:R-:W-:Y:S02]  /*a570*/  LOP3.LUT R153, R105, R153, RZ, 0xfc, !PT ;  /* 0x0000009969997212 */ /* 0x000fe400078efcff */
[----:B------:R-:W-:Y:S01]  /*a580*/  LOP3.LUT R152, R104, 0xff, R121, 0xf8, !PT ;  /* 0x000000ff68987812 */ /* 0x000fe200078ef879 */
[----:B0-----:R-:W-:-:S05]  /*a590*/  IMAD.WIDE.U32 R104, R129, 0x8, R160 ;  /* 0x0000000881687825 */ /* 0x001fca00078e00a0 */
[----:B------:R0:W-:Y:S02]  /*a5a0*/  STG.E.64 desc[UR8][R104.64], R152 ;  /* 0x0000009868007986 */ /* 0x0001e4000c101b08 */
.L_x_3258:
[----:B------:R1:W5:Y:S04]  /*a5b0*/  @P0 LDG.E.128 R144, desc[UR8][R156.64] ;  /* 0x000000089c900981 */ /* 0x000368000c1e1d00 */
[----:B------:R1:W5:Y:S04]  /*a5c0*/  @P1 LDG.E.128 R4, desc[UR8][R158.64] ;  /* 0x000000089e041981 */ /* 0x000368000c1e1d00 */
[----:B0-----:R1:W5:Y:S01]  /*a5d0*/  LDG.E.128 R104, desc[UR8][R154.64] ;  /* 0x000000089a687981 */ /* 0x001362000c1e1d00 */
[----:B------:R-:W-:Y:S05]  /*a5e0*/  @!P0 BRA `(.L_x_3259) ;  /* 0x00000060000c8947 */ /* 0x000fea0003800000 */
        /* <DEDUP_REMOVED lines=15> */
.L_x_3261:
        /* <DEDUP_REMOVED lines=12> */
.L_x_3262:
        /* <DEDUP_REMOVED lines=61> */
.L_x_3260:
[----:B------:R-:W-:Y:S01]  /*ab70*/  I2FP.F32.U32 R121, R121 ;  /* 0x0000007900797245 */ /* 0x000fe20000201000 */
[----:B-----5:R-:W-:Y:S01]  /*ab80*/  IMAD.U32 R122, R104, 0x10000, RZ ;  /* 0x00010000687a7824 */ /* 0x020fe200078e00ff */
[----:B------:R-:W-:Y:S01]  /*ab90*/  ISETP.NE.AND P3, PT, R124, 0x1, PT ;  /* 0x000000017c00780c */ /* 0x000fe20003f65270 */
[----:B------:R-:W-:Y:S02]  /*aba0*/  HFMA2 R125, -RZ, RZ, 0, 1.1920928955078125e-07 ;  /* 0x00000002ff7d7431 */ /* 0x000fe400000001ff */
[----:B------:R-:W-:-:S05]  /*abb0*/  FFMA.FTZ R121, R121, R0, 1.1641532182693481445e-10 ;  /* 0x2f00000079797423 */ /* 0x000fca0000010000 */
[----:B------:R-:W-:Y:S01]  /*abc0*/  FSETP.GTU.FTZ.AND P2, PT, R121, UR4, PT ;  /* 0x0000000479007c0b */ /* 0x000fe2000bf5c000 */
[----:B------:R-:W-:Y:S01]  /*abd0*/  FMUL.FTZ R121, R122, UR5 ;  /* 0x000000057a797c20 */ /* 0x000fe20008410000 */
        /* <DEDUP_REMOVED lines=14> */
.L_x_3264:
        /* <DEDUP_REMOVED lines=12> */
.L_x_3265:
        /* <DEDUP_REMOVED lines=61> */
.L_x_3263:
[----:B------:R-:W-:Y:S01]  /*b150*/  I2FP.F32.U32 R121, R104 ;  /* 0x0000006800797245 */ /* 0x000fe20000201000 */
[----:B------:R-:W-:Y:S01]  /*b160*/  IMAD.U32 R104, R144, 0x10000, RZ ;  /* 0x0001000090687824 */ /* 0x000fe200078e00ff */
[----:B------:R-:W-:Y:S01]  /*b170*/  ISETP.NE.AND P3, PT, R125, 0x1, PT ;  /* 0x000000017d00780c */ /* 0x000fe20003f65270 */
[----:B------:R-:W-:Y:S01]  /*b180*/  IMAD.MOV.U32 R124, RZ, RZ, 0x2 ;  /* 0x00000002ff7c7424 */ /* 0x000fe200078e00ff */
[----:B------:R-:W-:Y:S01]  /*b190*/  @P1 SHF.L.U32 R153, R4, 0x10, RZ ;  /* 0x0000001004991819 */ /* 0x000fe200000006ff */
[----:B------:R-:W-:Y:S01]  /*b1a0*/  FFMA.FTZ R121, R121, R0, 1.1641532182693481445e-10 ;  /* 0x2f00000079797423 */ /* 0x000fe20000010000 */
[----:B------:R-:W-:-:S04]  /*b1b0*/  FMUL.FTZ R104, R104, UR5 ;  /* 0x0000000568687c20 */ /* 0x000fc80008410000 */
[----:B------:R-:W-:-:S04]  /*b1c0*/  FSETP.GTU.FTZ.AND P2, PT, R121, UR4, PT ;  /* 0x0000000479007c0b */ /* 0x000fc8000bf5c000 */
        /* <DEDUP_REMOVED lines=16> */
.L_x_3267:
        /* <DEDUP_REMOVED lines=12> */
.L_x_3268:
[----:B------:R-:W-:Y:S01]  /*b390*/  IMAD.WIDE.U32 R124, R138, -0x326172a9, RZ ;  /* 0xcd9e8d578a7c7825 */ /* 0x000fe200078e00ff */
[----:B-1----:R-:W-:Y:S02]  /*b3a0*/  LOP3.LUT R154, R115, R117, R3, 0x96, !PT ;  /* 0x00000075739a7212 */ /* 0x002fe400078e9603 */
        /* <DEDUP_REMOVED lines=59> */
.L_x_3266:
        /* <DEDUP_REMOVED lines=20> */
.L_x_3270:
        /* <DEDUP_REMOVED lines=12> */
.L_x_3271:
        /* <DEDUP_REMOVED lines=61> */
.L_x_3269:
        /* <DEDUP_REMOVED lines=11> */
[----:B------:R-:W-:-:S03]  /*bde0*/  IMAD.MOV.U32 R125, RZ, RZ, 0x2 ;  /* 0x00000002ff7d7424 */ /* 0x000fc600078e00ff */
[----:B-1----:R-:W-:Y:S01]  /*bdf0*/  @P1 FADD.FTZ R155, R122, R123 ;  /* 0x0000007b7a9b1221 */ /* 0x002fe20000010000 */
        /* <DEDUP_REMOVED lines=13> */
.L_x_3273:
        /* <DEDUP_REMOVED lines=12> */
.L_x_3274:
        /* <DEDUP_REMOVED lines=61> */
.L_x_3272:
[----:B------:R-:W-:Y:S01]  /*c360*/  I2FP.F32.U32 R123, R123 ;  /* 0x0000007b007b7245 */ /* 0x000fe20000201000 */
[----:B------:R-:W-:Y:S01]  /*c370*/  IMAD.MOV.U32 R127, RZ, RZ, 0x2 ;  /* 0x00000002ff7f7424 */ /* 0x000fe200078e00ff */
[----:B------:R-:W-:Y:S02]  /*c380*/  ISETP.NE.AND P3, PT, R125, 0x1, PT ;  /* 0x000000017d00780c */ /* 0x000fe40003f65270 */
[----:B------:R-:W-:Y:S01]  /*c390*/  SHF.L.U32 R124, R105, 0x10, RZ ;  /* 0x00000010697c7819 */ /* 0x000fe200000006ff */
        /* <DEDUP_REMOVED lines=17> */
.L_x_3276:
        /* <DEDUP_REMOVED lines=12> */
.L_x_3277:
        /* <DEDUP_REMOVED lines=61> */
.L_x_3275:
[----:B------:R-:W-:Y:S01]  /*c940*/  I2FP.F32.U32 R105, R105 ;  /* 0x0000006900697245 */ /* 0x000fe20000201000 */
[----:B------:R-:W-:Y:S01]  /*c950*/  @P1 IMAD.U32 R128, R5, 0x10000, RZ ;  /* 0x0001000005801824 */ /* 0x000fe200078e00ff */
[----:B------:R-:W-:Y:S02]  /*c960*/  SHF.L.U32 R125, R145, 0x10, RZ ;  /* 0x00000010917d7819 */ /* 0x000fe400000006ff */
[----:B------:R-:W-:Y:S01]  /*c970*/  ISETP.NE.AND P3, PT, R127, 0x1, PT ;  /* 0x000000017f00780c */ /* 0x000fe20003f65270 */
[----:B------:R-:W-:Y:S02]  /*c980*/  FFMA.FTZ R105, R105, R0, 1.1641532182693481445e-10 ;  /* 0x2f00000069697423 */ /* 0x000fe40000010000 */
[----:B------:R-:W-:-:S03]  /*c990*/  FMUL.FTZ R125, R125, UR5 ;  /* 0x000000057d7d7c20 */ /* 0x000fc60008410000 */
[----:B------:R-:W-:-:S04]  /*c9a0*/  FSETP.GTU.FTZ.AND P2, PT, R105, UR4, PT ;  /* 0x0000000469007c0b */ /* 0x000fc8000bf5c000 */
[----:B------:R-:W-:Y:S01]  /*c9b0*/  FSEL R126, R125, RZ, !P2 ;  /* 0x000000ff7d7e7208 */ /* 0x000fe20005000000 */
[----:B------:R-:W-:-:S04]  /*c9c0*/  IMAD.MOV.U32 R125, RZ, RZ, R114 ;  /* 0x000000ffff7d7224 */ /* 0x000fc800078e0072 */
[----:B------:R-:W-:Y:S01]  /*c9d0*/  FADD.FTZ R105, R123, R126 ;  /* 0x0000007e7b697221 */ /* 0x000fe20000010000 */
[----:B------:R-:W-:Y:S01]  /*c9e0*/  HFMA2 R126, -RZ, RZ, 0, 1.1920928955078125e-07 ;  /* 0x00000002ff7e7431 */ /* 0x000fe200000001ff */
[----:B------:R-:W-:Y:S02]  /*c9f0*/  SEL R123, RZ, 0x1, P2 ;  /* 0x00000001ff7b7807 */ /* 0x000fe40001000000 */
        /* <DEDUP_REMOVED lines=12> */
.L_x_3279:
        /* <DEDUP_REMOVED lines=12> */
.L_x_3280:
        /* <DEDUP_REMOVED lines=61> */
.L_x_3278:
[----:B------:R-:W-:Y:S01]  /*cf50*/  I2FP.F32.U32 R125, R125 ;  /* 0x0000007d007d7245 */ /* 0x000fe20000201000 */
[----:B------:R-:W-:Y:S01]  /*cf60*/  IMAD.U32 R124, R124, 0x10000, RZ ;  /* 0x000100007c7c7824 */ /* 0x000fe200078e00ff */
[----:B------:R-:W-:Y:S02]  /*cf70*/  ISETP.NE.AND P2, PT, R126, 0x1, PT ;  /* 0x000000017e00780c */ /* 0x000fe40003f45270 */
[----:B------:R-:W-:Y:S01]  /*cf80*/  MOV R132, 0x2 ;  /* 0x0000000200847802 */ /* 0x000fe20000000f00 */
        /* <DEDUP_REMOVED lines=16> */
.L_x_3282:
        /* <DEDUP_REMOVED lines=12> */
.L_x_3283:
        /* <DEDUP_REMOVED lines=61> */
.L_x_3281:
        /* <DEDUP_REMOVED lines=12> */
[----:B------:R-:W-:Y:S01]  /*d5e0*/  SEL R124, RZ, 0x1, P2 ;  /* 0x00000001ff7c7807 */ /* 0x000fe20001000000 */
[----:B------:R-:W-:Y:S01]  /*d5f0*/  @!P1 IMAD.MOV.U32 R161, RZ, RZ, R125 ;  /* 0x000000ffffa19224 */ /* 0x000fe200078e007d */
[----:B------:R-:W-:Y:S02]  /*d600*/  ISETP.NE.AND P2, PT, R132, 0x1, PT ;  /* 0x000000018400780c */ /* 0x000fe40003f45270 */
[----:B------:R-:W-:Y:S02]  /*d610*/  MOV R125, R114 ;  /* 0x00000072007d7202 */ /* 0x000fe40000000f00 */
[----:B------:R-:W-:-:S09]  /*d620*/  F2FP.BF16.F32.PACK_AB R128, RZ, R161 ;  /* 0x000000a1ff80723e */ /* 0x000fd200000010ff */
        /* <DEDUP_REMOVED lines=9> */
.L_x_3285:
        /* <DEDUP_REMOVED lines=12> */
.L_x_3286:
[----:B------:R-:W-:Y:S01]  /*d780*/  LOP3.LUT R158, R115, R117, R3, 0x96, !PT ;  /* 0x00000075739e7212 */ /* 0x000fe200078e9603 */
[----:B------:R-:W-:Y:S01]  /*d790*/  IMAD.WIDE.U32 R126, R138, -0x326172a9, RZ ;  /* 0xcd9e8d578a7e7825 */ /* 0x000fe200078e00ff */
[----:B------:R-:W-:-:S03]  /*d7a0*/  IADD3 R117, PT, PT, R2, -0x61c88647, RZ ;  /* 0x9e3779b902757810 */ /* 0x000fc60007ffe0ff */
[----:B------:R-:W-:Y:S02]  /*d7b0*/  HFMA2 R136, -RZ, RZ, 0, 0 ;  /* 0x00000000ff887431 */ /* 0x000fe400000001ff */
[----:B------:R-:W-:Y:S01]  /*d7c0*/  IMAD.WIDE.U32 R158, R158, -0x326172a9, RZ ;  /* 0xcd9e8d579e9e7825 */ /* 0x000fe200078e00ff */
[----:B------:R-:W-:-:S03]  /*d7d0*/  LOP3.LUT R127, R119, R127, R2, 0x96, !PT ;  /* 0x0000007f777f7212 */ /* 0x000fc600078e9602 */
        /* <DEDUP_REMOVED lines=47> */
[----:B------:R-:W-:Y:S01]  /*dad0*/  VIADD R117, R2, 0x8ff34781 ;  /* 0x8ff3478102757836 */ /* 0x000fe20000000000 */
[----:B------:R-:W-:Y:S01]  /*dae0*/  MOV R114, R158 ;  /* 0x0000009e00727202 */ /* 0x000fe20000000f00 */
[----:B------:R-:W-:-:S03]  /*daf0*/  VIADD R125, R3, 0x96a522ad ;  /* 0x96a522ad037d7836 */ /* 0x000fc60000000000 */
[----:B------:R-:W-:Y:S01]  /*db00*/  LOP3.LUT R117, R117, R126, R159, 0x96, !PT ;  /* 0x0000007e75757212 */ /* 0x000fe200078e969f */
[----:B------:R-:W-:-:S05]  /*db10*/  IMAD.WIDE.U32 R126, R127, -0x2daee0ad, RZ ;  /* 0xd2511f537f7e7825 */ /* 0x000fca00078e00ff */
[----:B------:R-:W-:Y:S01]  /*db20*/  LOP3.LUT R116, R125, R116, R127, 0x96, !PT ;  /* 0x000000747d747212 */ /* 0x000fe200078e967f */
[----:B------:R-:W-:Y:S02]  /*db30*/  IMAD.MOV.U32 R125, RZ, RZ, R134 ;  /* 0x000000ffff7d7224 */ /* 0x000fe400078e0086 */
[----:B------:R-:W-:-:S07]  /*db40*/  IMAD.MOV.U32 R134, RZ, RZ, R126 ;  /* 0x000000ffff867224 */ /* 0x000fce00078e007e */
.L_x_3284:
[----:B------:R-:W-:Y:S01]  /*db50*/  I2FP.F32.U32 R125, R125 ;  /* 0x0000007d007d7245 */ /* 0x000fe20000201000 */
[----:B------:R-:W-:Y:S01]  /*db60*/  IMAD.U32 R126, R106, 0x10000, RZ ;  /* 0x000100006a7e7824 */ /* 0x000fe200078e00ff */
[----:B------:R-:W-:Y:S01]  /*db70*/  ISETP.NE.AND P3, PT, R136, 0x1, PT ;  /* 0x000000018800780c */ /* 0x000fe20003f65270 */
[----:B------:R-:W-:Y:S02]  /*db80*/  IMAD.MOV.U32 R132, RZ, RZ, 0x2 ;  /* 0x00000002ff847424 */ /* 0x000fe400078e00ff */
[----:B------:R-:W-:Y:S01]  /*db90*/  FFMA.FTZ R125, R125, R0, 1.1641532182693481445e-10 ;  /* 0x2f0000007d7d7423 */ /* 0x000fe20000010000 */
[----:B------:R-:W-:Y:S01]  /*dba0*/  FMUL.FTZ R127, R126, UR5 ;  /* 0x000000057e7f7c20 */ /* 0x000fe20008410000 */
[----:B------:R-:W-:Y:S02]  /*dbb0*/  PRMT R126, R106, 0x7632, R126 ;  /* 0x000076326a7e7816 */ /* 0x000fe4000000007e */
        /* <DEDUP_REMOVED lines=13> */
.L_x_3288:
        /* <DEDUP_REMOVED lines=12> */
.L_x_3289:
        /* <DEDUP_REMOVED lines=58> */
[----:B------:R-:W-:-:S04]  /*e0f0*/  IMAD.WIDE.U32 R158, R159, -0x2daee0ad, RZ ;  /* 0xd2511f539f9e7825 */ /* 0x000fc800078e00ff */
[----:B------:R-:W-:Y:S01]  /*e100*/  IMAD.MOV.U32 R134, RZ, RZ, R158 ;  /* 0x000000ffff867224 */ /* 0x000fe200078e009e */
[----:B------:R-:W-:-:S07]  /*e110*/  LOP3.LUT R116, R125, R116, R159, 0x96, !PT ;  /* 0x000000747d747212 */ /* 0x000fce00078e969f */
.L_x_3287:
        /* <DEDUP_REMOVED lines=24> */
.L_x_3291:
        /* <DEDUP_REMOVED lines=12> */
.L_x_3292:
        /* <DEDUP_REMOVED lines=8> */
[----:B------:R-:W-:-:S05]  /*e3e0*/  IMAD.WIDE.U32 R162, R163, -0x2daee0ad, RZ ;  /* 0xd2511f53a3a27825 */ /* 0x000fca00078e00ff */
        /* <DEDUP_REMOVED lines=49> */
[----:B------:R-:W-:Y:S02]  /*e700*/  LOP3.LUT R116, R127, R116, R163, 0x96, !PT ;  /* 0x000000747f747212 */ /* 0x000fe400078e96a3 */
[----:B------:R-:W-:Y:S01]  /*e710*/  MOV R127, R134 ;  /* 0x00000086007f7202 */ /* 0x000fe20000000f00 */
[----:B------:R-:W-:-:S07]  /*e720*/  IMAD.MOV.U32 R134, RZ, RZ, R162 ;  /* 0x000000ffff867224 */ /* 0x000fce00078e00a2 */
.L_x_3290:
        /* <DEDUP_REMOVED lines=19> */
.L_x_3294:
        /* <DEDUP_REMOVED lines=12> */
.L_x_3295:
[----:B------:R-:W-:Y:S01]  /*e920*/  LOP3.LUT R162, R115, R117, R3, 0x96, !PT ;  /* 0x0000007573a27212 */ /* 0x000fe200078e9603 */
        /* <DEDUP_REMOVED lines=19> */
[C---:B------:R-:W-:Y:S02]  /*ea60*/  VIADD R117, R3.reuse, 0x32370b8f ;  /* 0x32370b8f03757836 */ /* 0x040fe40000000000 */
[----:B------:R-:W-:-:S03]  /*ea70*/  VIADD R163, R3, 0xed9eba14 ;  /* 0xed9eba1403a37836 */ /* 0x000fc60000000000 */
        /* <DEDUP_REMOVED lines=32> */
[----:B------:R-:W-:Y:S01]  /*ec80*/  IMAD.MOV.U32 R114, RZ, RZ, R162 ;  /* 0x000000ffff727224 */ /* 0x000fe200078e00a2 */
[----:B------:R-:W-:Y:S01]  /*ec90*/  LOP3.LUT R117, R117, R126, R163, 0x96, !PT ;  /* 0x0000007e75757212 */ /* 0x000fe200078e96a3 */
[----:B------:R-:W-:-:S04]  /*eca0*/  IMAD.WIDE.U32 R126, R127, -0x2daee0ad, RZ ;  /* 0xd2511f537f7e7825 */ /* 0x000fc800078e00ff */
[----:B------:R-:W-:-:S05]  /*ecb0*/  VIADD R163, R3, 0x96a522ad ;  /* 0x96a522ad03a37836 */ /* 0x000fca0000000000 */
[----:B------:R-:W-:Y:S02]  /*ecc0*/  LOP3.LUT R116, R163, R116, R127, 0x96, !PT ;  /* 0x00000074a3747212 */ /* 0x000fe400078e967f */
[----:B------:R-:W-:Y:S01]  /*ecd0*/  MOV R127, R134 ;  /* 0x00000086007f7202 */ /* 0x000fe20000000f00 */
[----:B------:R-:W-:-:S07]  /*ece0*/  IMAD.MOV.U32 R134, RZ, RZ, R126 ;  /* 0x000000ffff867224 */ /* 0x000fce00078e007e */
.L_x_3293:
[----:B------:R-:W-:Y:S01]  /*ecf0*/  I2FP.F32.U32 R127, R127 ;  /* 0x0000007f007f7245 */ /* 0x000fe20000201000 */
[----:B------:R-:W-:Y:S01]  /*ed00*/  HFMA2 R154, -RZ, RZ, 0, 1.1920928955078125e-07 ;  /* 0x00000002ff9a7431 */ /* 0x000fe200000001ff */
[----:B------:R-:W-:-:S03]  /*ed10*/  PRMT R126, R146, 0x7632, R126 ;  /* 0x00007632927e7816 */ /* 0x000fc6000000007e */
[----:B------:R-:W-:Y:S01]  /*ed20*/  FFMA.FTZ R127, R127, R0, 1.1641532182693481445e-10 ;  /* 0x2f0000007f7f7423 */ /* 0x000fe20000010000 */
[----:B------:R-:W-:-:S04]  /*ed30*/  SHF.L.U32 R126, R126, 0x10, RZ ;  /* 0x000000107e7e7819 */ /* 0x000fc800000006ff */
[----:B------:R-:W-:Y:S01]  /*ed40*/  FSETP.GTU.FTZ.AND P4, PT, R127, UR4, PT ;  /* 0x000000047f007c0b */ /* 0x000fe2000bf9c000 */
[----:B------:R-:W-:-:S05]  /*ed50*/  FMUL.FTZ R126, R126, UR5 ;  /* 0x000000057e7e7c20 */ /* 0x000fca0008410000 */
[----:B------:R-:W-:Y:S02]  /*ed60*/  FSEL R127, R126, RZ, !P4 ;  /* 0x000000ff7e7f7208 */ /* 0x000fe40006000000 */
[----:B------:R-:W-:Y:S02]  /*ed70*/  SEL R126, RZ, 0x1, P4 ;  /* 0x00000001ff7e7807 */ /* 0x000fe40002000000 */
[----:B------:R-:W-:Y:S01]  /*ed80*/  ISETP.NE.AND P4, PT, R152, 0x1, PT ;  /* 0x000000019800780c */ /* 0x000fe20003f85270 */
[----:B------:R-:W-:Y:S01]  /*ed90*/  FADD.FTZ R127, R132, R127 ;  /* 0x0000007f847f7221 */ /* 0x000fe20000010000 */
[----:B------:R-:W-:-:S05]  /*eda0*/  @P1 PRMT R132, R6, 0x7632, R132 ;  /* 0x0000763206841816 */ /* 0x000fca0000000084 */
        /* <DEDUP_REMOVED lines=14> */
.L_x_3297:
        /* <DEDUP_REMOVED lines=12> */
.L_x_3298:
[----:B------:R-:W-:Y:S01]  /*ef50*/  LOP3.LUT R166, R115, R117, R3, 0x96, !PT ;  /* 0x0000007573a67212 */ /* 0x000fe200078e9603 */
[----:B------:R-:W-:-:S04]  /*ef60*/  IMAD.WIDE.U32 R164, R138, -0x326172a9, RZ ;  /* 0xcd9e8d578aa47825 */ /* 0x000fc800078e00ff */
[----:B------:R-:W-:Y:S01]  /*ef70*/  VIADD R117, R2, 0x9e3779b9 ;  /* 0x9e3779b902757836 */ /* 0x000fe20000000000 */
        /* <DEDUP_REMOVED lines=51> */
[----:B------:R-:W-:Y:S02]  /*f2b0*/  VIADD R117, R2, 0x8ff34781 ;  /* 0x8ff3478102757836 */ /* 0x000fe40000000000 */
[----:B------:R-:W-:-:S03]  /*f2c0*/  IMAD.MOV.U32 R114, RZ, RZ, R166 ;  /* 0x000000ffff727224 */ /* 0x000fc600078e00a6 */
[----:B------:R-:W-:Y:S01]  /*f2d0*/  LOP3.LUT R117, R117, R164, R167, 0x96, !PT ;  /* 0x000000a475757212 */ /* 0x000fe200078e96a7 */
[----:B------:R-:W-:-:S05]  /*f2e0*/  IMAD.WIDE.U32 R164, R165, -0x2daee0ad, RZ ;  /* 0xd2511f53a5a47825 */ /* 0x000fca00078e00ff */
[----:B------:R-:W-:Y:S01]  /*f2f0*/  LOP3.LUT R116, R127, R116, R165, 0x96, !PT ;  /* 0x000000747f747212 */ /* 0x000fe200078e96a5 */
[----:B------:R-:W-:Y:S01]  /*f300*/  IMAD.MOV.U32 R127, RZ, RZ, R134 ;  /* 0x000000ffff7f7224 */ /* 0x000fe200078e0086 */
[----:B------:R-:W-:-:S07]  /*f310*/  MOV R134, R164 ;  /* 0x000000a400867202 */ /* 0x000fce0000000f00 */
.L_x_3296:
[----:B------:R-:W-:Y:S01]  /*f320*/  I2FP.F32.U32 R127, R127 ;  /* 0x0000007f007f7245 */ /* 0x000fe20000201000 */
[C---:B------:R-:W-:Y:S01]  /*f330*/  IMAD.U32 R152, R107.reuse, 0x10000, RZ ;  /* 0x000100006b987824 */ /* 0x040fe200078e00ff */
[----:B------:R-:W-:Y:S02]  /*f340*/  ISETP.NE.AND P5, PT, R154, 0x1, PT ;  /* 0x000000019a00780c */ /* 0x000fe40003fa5270 */
[----:B------:R-:W-:Y:S01]  /*f350*/  PRMT R136, R107, 0x7632, R136 ;  /* 0x000076326b887816 */ /* 0x000fe20000000088 */
[----:B------:R-:W-:Y:S01]  /*f360*/  FFMA.FTZ R127, R127, R0, 1.1641532182693481445e-10 ;  /* 0x2f0000007f7f7423 */ /* 0x000fe20000010000 */
[----:B------:R-:W-:Y:S01]  /*f370*/  FMUL.FTZ R152, R152, UR5 ;  /* 0x0000000598987c20 */ /* 0x000fe20008410000 */
[----:B------:R-:W-:Y:S01]  /*f380*/  MOV R156, 0x2 ;  /* 0x00000002009c7802 */ /* 0x000fe20000000f00 */
[----:B------:R-:W-:Y:S02]  /*f390*/  IMAD.MOV.U32 R107, RZ, RZ, R114 ;  /* 0x000000ffff6b7224 */ /* 0x000fe400078e0072 */
        /* <DEDUP_REMOVED lines=12> */
.L_x_3300:
        /* <DEDUP_REMOVED lines=12> */
.L_x_3301:
        /* <DEDUP_REMOVED lines=11> */
[----:B------:R-:W-:-:S03]  /*f5d0*/  IADD3 R107, PT, PT, R3, 0x76cf5d0a, RZ ;  /* 0x76cf5d0a036b7810 */ /* 0x000fc60007ffe0ff */
[----:B------:R-:W-:Y:S01]  /*f5e0*/  IMAD.MOV.U32 R156, RZ, RZ, RZ ;  /* 0x000000ffff9c7224 */ /* 0x000fe200078e00ff */
        /* <DEDUP_REMOVED lines=44> */
[----:B------:R-:W-:-:S04]  /*f8b0*/  IADD3 R107, PT, PT, R3, -0x695add53, RZ ;  /* 0x96a522ad036b7810 */ /* 0x000fc80007ffe0ff */
[----:B------:R-:W-:Y:S01]  /*f8c0*/  LOP3.LUT R116, R107, R116, R165, 0x96, !PT ;  /* 0x000000746b747212 */ /* 0x000fe200078e96a5 */
[----:B------:R-:W-:Y:S01]  /*f8d0*/  IMAD.MOV.U32 R107, RZ, RZ, R134 ;  /* 0x000000ffff6b7224 */ /* 0x000fe200078e0086 */
[----:B------:R-:W-:-:S07]  /*f8e0*/  MOV R134, R164 ;  /* 0x000000a400867202 */ /* 0x000fce0000000f00 */
.L_x_3299:
[----:B------:R-:W-:Y:S01]  /*f8f0*/  I2FP.F32.U32 R107, R107 ;  /* 0x0000006b006b7245 */ /* 0x000fe20000201000 */
[----:B------:R-:W-:Y:S02]  /*f900*/  IMAD.U32 R127, R147, 0x10000, RZ ;  /* 0x00010000937f7824 */ /* 0x000fe400078e00ff */
[----:B------:R-:W-:Y:S02]  /*f910*/  IMAD.MOV.U32 R154, RZ, RZ, 0x2 ;  /* 0x00000002ff9a7424 */ /* 0x000fe400078e00ff */
[----:B------:R-:W-:Y:S01]  /*f920*/  FFMA.FTZ R107, R107, R0, 1.1641532182693481445e-10 ;  /* 0x2f0000006b6b7423 */ /* 0x000fe20000010000 */
[----:B------:R-:W-:-:S04]  /*f930*/  FMUL.FTZ R127, R127, UR5 ;  /* 0x000000057f7f7c20 */ /* 0x000fc80008410000 */
[----:B------:R-:W-:-:S04]  /*f940*/  FSETP.GTU.FTZ.AND P5, PT, R107, UR4, PT ;  /* 0x000000046b007c0b */ /* 0x000fc8000bfbc000 */
[----:B------:R-:W-:Y:S02]  /*f950*/  FSEL R107, R127, RZ, !P5 ;  /* 0x000000ff7f6b7208 */ /* 0x000fe40006800000 */
[----:B------:R-:W-:Y:S02]  /*f960*/  SEL R127, RZ, 0x1, P5 ;  /* 0x00000001ff7f7807 */ /* 0x000fe40002800000 */
[----:B------:R-:W-:Y:S01]  /*f970*/  ISETP.NE.AND P5, PT, R156, 0x1, PT ;  /* 0x000000019c00780c */ /* 0x000fe20003fa5270 */
[----:B------:R-:W-:Y:S01]  /*f980*/  FADD.FTZ R107, R152, R107 ;  /* 0x0000006b986b7221 */ /* 0x000fe20000010000 */
[----:B------:R-:W-:-:S05]  /*f990*/  @P1 SHF.L.U32 R152, R7, 0x10, RZ ;  /* 0x0000001007981819 */ /* 0x000fca00000006ff */
        /* <DEDUP_REMOVED lines=13> */
.L_x_3303:
        /* <DEDUP_REMOVED lines=12> */
.L_x_3304:
[----:B------:R-:W-:Y:S01]  /*fb30*/  LOP3.LUT R168, R115, R117, R3, 0x96, !PT ;  /* 0x0000007573a87212 */ /* 0x000fe200078e9603 */
[----:B------:R-:W-:Y:S01]  /*fb40*/  IMAD.WIDE.U32 R166, R138, -0x326172a9, RZ ;  /* 0xcd9e8d578aa67825 */ /* 0x000fe200078e00ff */
[----:B------:R-:W-:-:S03]  /*fb50*/  IADD3 R117, PT, PT, R2, -0x61c88647, RZ ;  /* 0x9e3779b902757810 */ /* 0x000fc60007ffe0ff */
[----:B------:R-:W-:Y:S02]  /*fb60*/  HFMA2 R154, -RZ, RZ, 0, 0 ;  /* 0x00000000ff9a7431 */ /* 0x000fe400000001ff */
[----:B------:R-:W-:Y:S01]  /*fb70*/  IMAD.WIDE.U32 R168, R168, -0x326172a9, RZ ;  /* 0xcd9e8d57a8a87825 */ /* 0x000fe200078e00ff */
[----:B------:R-:W-:-:S03]  /*fb80*/  LOP3.LUT R167, R119, R167, R2, 0x96, !PT ;  /* 0x000000a777a77212 */ /* 0x000fc600078e9602 */
[----:B------:R-:W-:Y:S01]  /*fb90*/  IMAD.MOV.U32 R152, RZ, RZ, R134 ;  /* 0x000000ffff987224 */ /* 0x000fe200078e0086 */
        /* <DEDUP_REMOVED lines=44> */
[----:B------:R-:W-:-:S04]  /*fe60*/  IADD3 R117, PT, PT, R2, -0xe443238, RZ ;  /* 0xf1bbcdc802757810 */ /* 0x000fc80007ffe0ff */
[----:B------:R-:W-:Y:S01]  /*fe70*/  LOP3.LUT R167, R117, R168, R167, 0x96, !PT ;  /* 0x000000a875a77212 */ /* 0x000fe200078e96a7 */
[----:B------:R-:W-:-:S04]  /*fe80*/  IMAD.WIDE.U32 R168, R169, -0x326172a9, RZ ;  /* 0xcd9e8d57a9a87825 */ /* 0x000fc800078e00ff */
[----:B------:R-:W-:Y:S01]  /*fe90*/  VIADD R117, R2, 0x8ff34781 ;  /* 0x8ff3478102757836 */ /* 0x000fe20000000000 */
[----:B------:R-:W-:-:S04]  /*fea0*/  MOV R114, R168 ;  /* 0x000000a800727202 */ /* 0x000fc80000000f00 */
[----:B------:R-:W-:Y:S01]  /*feb0*/  LOP3.LUT R117, R117, R166, R169, 0x96, !PT ;  /* 0x000000a675757212 */ /* 0x000fe200078e96a9 */
[----:B------:R-:W-:-:S04]  /*fec0*/  IMAD.WIDE.U32 R166, R167, -0x2daee0ad, RZ ;  /* 0xd2511f53a7a67825 */ /* 0x000fc800078e00ff */
[----:B------:R-:W-:Y:S02]  /*fed0*/  VIADD R169, R3, 0x96a522ad ;  /* 0x96a522ad03a97836 */ /* 0x000fe40000000000 */
[----:B------:R-:W-:-:S03]  /*fee0*/  IMAD.MOV.U32 R134, RZ, RZ, R166 ;  /* 0x000000ffff867224 */ /* 0x000fc600078e00a6 */
[----:B------:R-:W-:-:S07]  /*fef0*/  LOP3.LUT R116, R169, R116, R167, 0x96, !PT ;  /* 0x00000074a9747212 */ /* 0x000fce00078e96a7 */
.L_x_3302:
        /* <DEDUP_REMOVED lines=19> */
.L_x_3306:
        /* <DEDUP_REMOVED lines=14> */
.L_x_3307:
        /* <DEDUP_REMOVED lines=61> */
.L_x_3305:
[----:B------:R-:W-:Y:S02]  /*104e0*/  I2FP.F32.U32 R167, R136 ;  /* 0x0000008800a77245 */ /* 0x000fe40000201000 */
[----:B------:R-:W-:Y:S02]  /*104f0*/  PRMT R136, R147, 0x7632, R136 ;  /* 0x0000763293887816 */ /* 0x000fe40000000088 */
[----:B------:R-:W-:Y:S01]  /*10500*/  @P1 PRMT R154, R7, 0x7632, R154 ;  /* 0x00007632079a1816 */ /* 0x000fe2000000009a */
[----:B------:R-:W-:Y:S01]  /*10510*/  FFMA.FTZ R167, R167, R0, 1.1641532182693481445e-10 ;  /* 0x2f000000a7a77423 */ /* 0x000fe20000010000 */
[----:B------:R-:W-:Y:S01]  /*10520*/  PRMT R105, R105, 0x5410, R128 ;  /* 0x0000541069697816 */ /* 0x000fe20000000080 */
[----:B------:R-:W-:Y:S01]  /*10530*/  IMAD.U32 R136, R136, 0x10000, RZ ;  /* 0x0001000088887824 */ /* 0x000fe200078e00ff */
[----:B------:R-:W-:Y:S02]  /*10540*/  PRMT R106, R106, 0x5410, R132 ;  /* 0x000054106a6a7816 */ /* 0x000fe40000000084 */
[----:B------:R-:W-:Y:S01]  /*10550*/  FSETP.GTU.FTZ.AND P6, PT, R167, UR4, PT ;  /* 0x00000004a7007c0b */ /* 0x000fe2000bfdc000 */
[----:B------:R-:W-:Y:S01]  /*10560*/  FMUL.FTZ R136, R136, UR5 ;  /* 0x0000000588887c20 */ /* 0x000fe20008410000 */
[----:B------:R-:W-:-:S04]  /*10570*/  PRMT R104, R104, 0x5410, R130 ;  /* 0x0000541068687816 */ /* 0x000fc80000000082 */
[----:B------:R-:W-:Y:S02]  /*10580*/  FSEL R167, R136, RZ, !P6 ;  /* 0x000000ff88a77208 */ /* 0x000fe40007000000 */
[----:B------:R-:W-:-:S03]  /*10590*/  SEL R136, RZ, 0x1, P6 ;  /* 0x00000001ff887807 */ /* 0x000fc60003000000 */
[----:B------:R-:W-:Y:S01]  /*105a0*/  FADD.FTZ R152, R152, R167 ;  /* 0x000000a798987221 */ /* 0x000fe20000010000 */
[----:B------:R-:W-:Y:S01]  /*105b0*/  @P1 IMAD.U32 R167, R154, 0x10000, RZ ;  /* 0x000100009aa71824 */ /* 0x000fe200078e00ff */
[----:B------:R-:W-:-:S03]  /*105c0*/  PRMT R128, R136, 0x7610, R128 ;  /* 0x0000761088807816 */ /* 0x000fc60000000080 */
[----:B------:R-:W-:Y:S01]  /*105d0*/  @P1 FADD.FTZ R167, R152, R167 ;  /* 0x000000a798a71221 */ /* 0x000fe20000010000 */
[----:B------:R-:W-:-:S04]  /*105e0*/  @!P1 MOV R167, R152 ;  /* 0x0000009800a79202 */ /* 0x000fc80000000f00 */
[----:B------:R-:W-:-:S04]  /*105f0*/  F2FP.BF16.F32.PACK_AB R152, RZ, R167 ;  /* 0x000000a7ff98723e */ /* 0x000fc800000010ff */
[----:B------:R-:W-:Y:S01]  /*10600*/  PRMT R107, R107, 0x5410, R152 ;  /* 0x000054106b6b7816 */ /* 0x000fe20000000098 */
[----:B------:R-:W-:Y:S06]  /*10610*/  BRA `(.L_x_3308) ;  /* 0x00000030002c7947 */ /* 0x000fec0003800000 */
.L_x_3259:
        /* <DEDUP_REMOVED lines=15> */
.L_x_3310:
        /* <DEDUP_REMOVED lines=12> */
.L_x_3311:
[----:B-1----:R-:W-:Y:S01]  /*107d0*/  LOP3.LUT R154, R115, R117, R3, 0x96, !PT ;  /* 0x00000075739a7212 */ /* 0x002fe200078e9603 */
[----:B------:R-:W-:-:S04]  /*107e0*/  IMAD.WIDE.U32 R152, R138, -0x326172a9, RZ ;  /* 0xcd9e8d578a987825 */ /* 0x000fc800078e00ff */
[----:B------:R-:W-:Y:S01]  /*107f0*/  VIADD R117, R2, 0x9e3779b9 ;  /* 0x9e3779b902757836 */ /* 0x000fe20000000000 */
[----:B------:R-:W-:Y:S01]  /*10800*/  LOP3.LUT R153, R119, R153, R2, 0x96, !PT ;  /* 0x0000009977997212 */ /* 0x000fe200078e9602 */
[----:B------:R-:W-:-:S04]  /*10810*/  IMAD.WIDE.U32 R154, R154, -0x326172a9, RZ ;  /* 0xcd9e8d579a9a7825 */ /* 0x000fc800078e00ff */
[----:B------:R-:W-:Y:S01]  /*10820*/  IMAD.MOV.U32 R130, RZ, RZ, R132 ;  /* 0x000000ffff827224 */ /* 0x000fe200078e0084 */
        /* <DEDUP_REMOVED lines=52> */
[----:B------:R-:W-:Y:S01]  /*10b70*/  VIADD R155, R3, 0x96a522ad ;  /* 0x96a522ad039b7836 */ /* 0x000fe20000000000 */
[----:B------:R-:W-:-:S04]  /*10b80*/  MOV R134, R152 ;  /* 0x0000009800867202 */ /* 0x000fc80000000f00 */
[----:B------:R-:W-:-:S07]  /*10b90*/  LOP3.LUT R116, R155, R116, R153, 0x96, !PT ;  /* 0x000000749b747212 */ /* 0x000fce00078e9699 */
.L_x_3309:
[----:B------:R-:W-:Y:S01]  /*10ba0*/  I2FP.F32.U32 R153, R130 ;  /* 0x0000008200997245 */ /* 0x000fe20000201000 */
[----:B-----5:R-:W-:Y:S01]  /*10bb0*/  @P1 IMAD.U32 R132, R4, 0x10000, RZ ;  /* 0x0001000004841824 */ /* 0x020fe200078e00ff */
[----:B------:R-:W-:Y:S01]  /*10bc0*/  SHF.L.U32 R130, R104, 0x10, RZ ;  /* 0x0000001068827819 */ /* 0x000fe200000006ff */
[----:B------:R-:W-:Y:S01]  /*10bd0*/  IMAD.MOV.U32 R148, RZ, RZ, 0x2 ;  /* 0x00000002ff947424 */ /* 0x000fe200078e00ff */
[----:B------:R-:W-:Y:S01]  /*10be0*/  ISETP.NE.AND P3, PT, R136, 0x1, PT ;  /* 0x000000018800780c */ /* 0x000fe20003f65270 */
[----:B------:R-:W-:Y:S01]  /*10bf0*/  FFMA.FTZ R153, R153, R0, 1.1641532182693481445e-10 ;  /* 0x2f00000099997423 */ /* 0x000fe20000010000 */
[----:B------:R-:W-:Y:S01]  /*10c00*/  PRMT R104, R104, 0x7632, R104 ;  /* 0x0000763268687816 */ /* 0x000fe20000000068 */
[----:B------:R-:W-:-:S03]  /*10c10*/  FMUL.FTZ R130, R130, UR5 ;  /* 0x0000000582827c20 */ /* 0x000fc60008410000 */
[----:B------:R-:W-:-:S04]  /*10c20*/  FSETP.GTU.FTZ.AND P2, PT, R153, UR4, PT ;  /* 0x0000000499007c0b */ /* 0x000fc8000bf5c000 */
        /* <DEDUP_REMOVED lines=15> */
.L_x_3313:
        /* <DEDUP_REMOVED lines=12> */
.L_x_3314:
[----:B-1----:R-:W-:Y:S01]  /*10de0*/  LOP3.LUT R156, R115, R117, R3, 0x96, !PT ;  /* 0x00000075739c7212 */ /* 0x002fe200078e9603 */
        /* <DEDUP_REMOVED lines=60> */
.L_x_3312:
[----:B-1----:R-:W-:Y:S01]  /*111b0*/  I2FP.F32.U32 R155, R132 ;  /* 0x00000084009b7245 */ /* 0x002fe20000201000 */
        /* <DEDUP_REMOVED lines=23> */
.L_x_3316:
        /* <DEDUP_REMOVED lines=12> */
.L_x_3317:
[----:B------:R-:W-:Y:S01]  /*113f0*/  LOP3.LUT R158, R115, R117, R3, 0x96, !PT ;  /* 0x00000075739e7212 */ /* 0x000fe200078e9603 */
[----:B------:R-:W-:-:S04]  /*11400*/  IMAD.WIDE.U32 R156, R138, -0x326172a9, RZ ;  /* 0xcd9e8d578a9c7825 */ /* 0x000fc800078e00ff */
[----:B------:R-:W-:Y:S01]  /*11410*/  VIADD R117, R2, 0x9e3779b9 ;  /* 0x9e3779b902757836 */ /* 0x000fe20000000000 */
[----:B------:R-:W-:Y:S01]  /*11420*/  LOP3.LUT R157, R119, R157, R2, 0x96, !PT ;  /* 0x0000009d779d7212 */ /* 0x000fe200078e9602 */
[----:B------:R-:W-:-:S04]  /*11430*/  IMAD.WIDE.U32 R158, R158, -0x326172a9, RZ ;  /* 0xcd9e8d579e9e7825 */ /* 0x000fc800078e00ff */
[----:B------:R-:W-:Y:S01]  /*11440*/  IMAD.MOV.U32 R132, RZ, RZ, R134 ;  /* 0x000000ffff847224 */ /* 0x000fe200078e0086 */
[----:B------:R-:W-:Y:S01]  /*11450*/  LOP3.LUT R117, R117, R156, R159, 0x96, !PT ;  /* 0x0000009c75757212 */ /* 0x000fe200078e969f */
[----:B------:R-:W-:-:S04]  /*11460*/  IMAD.WIDE.U32 R156, R157, -0x2daee0ad, RZ ;  /* 0xd2511f539d9c7825 */ /* 0x000fc800078e00ff */
[----:B------:R-:W-:Y:S02]  /*11470*/  VIADD R159, R3, 0xbb67ae85 ;  /* 0xbb67ae85039f7836 */ /* 0x000fe40000000000 */
[----:B------:R-:W-:-:S03]  /*11480*/  IMAD.MOV.U32 R150, RZ, RZ, RZ ;  /* 0x000000ffff967224 */ /* 0x000fc600078e00ff */
        /* <DEDUP_REMOVED lines=44> */
[----:B------:R-:W-:Y:S02]  /*11750*/  VIADD R117, R2, 0x8ff34781 ;  /* 0x8ff3478102757836 */ /* 0x000fe40000000000 */
[----:B------:R-:W-:-:S03]  /*11760*/  IMAD.MOV.U32 R114, RZ, RZ, R158 ;  /* 0x000000ffff727224 */ /* 0x000fc600078e009e */
[----:B------:R-:W-:Y:S01]  /*11770*/  LOP3.LUT R117, R117, R156, R159, 0x96, !PT ;  /* 0x0000009c75757212 */ /* 0x000fe200078e969f */
[----:B------:R-:W-:Y:S01]  /*11780*/  IMAD.WIDE.U32 R156, R157, -0x2daee0ad, RZ ;  /* 0xd2511f539d9c7825 */ /* 0x000fe200078e00ff */
[----:B------:R-:W-:-:S04]  /*11790*/  IADD3 R159, PT, PT, R3, -0x695add53, RZ ;  /* 0x96a522ad039f7810 */ /* 0x000fc80007ffe0ff */
[----:B------:R-:W-:Y:S02]  /*117a0*/  LOP3.LUT R116, R159, R116, R157, 0x96, !PT ;  /* 0x000000749f747212 */ /* 0x000fe400078e969d */
[----:B------:R-:W-:-:S07]  /*117b0*/  MOV R134, R156 ;  /* 0x0000009c00867202 */ /* 0x000fce0000000f00 */
.L_x_3315:
        /* <DEDUP_REMOVED lines=24> */
.L_x_3319:
        /* <DEDUP_REMOVED lines=12> */
.L_x_3320:
[----:B------:R-:W-:Y:S01]  /*11a00*/  LOP3.LUT R160, R115, R117, R3, 0x96, !PT ;  /* 0x0000007573a07212 */ /* 0x000fe200078e9603 */
[----:B------:R-:W-:Y:S01]  /*11a10*/  IMAD.WIDE.U32 R158, R138, -0x326172a9, RZ ;  /* 0xcd9e8d578a9e7825 */ /* 0x000fe200078e00ff */
        /* <DEDUP_REMOVED lines=56> */
[----:B------:R-:W-:Y:S02]  /*11da0*/  VIADD R161, R3, 0x96a522ad ;  /* 0x96a522ad03a17836 */ /* 0x000fe40000000000 */
[----:B------:R-:W-:-:S03]  /*11db0*/  IMAD.MOV.U32 R134, RZ, RZ, R158 ;  /* 0x000000ffff867224 */ /* 0x000fc600078e009e */
[----:B------:R-:W-:-:S07]  /*11dc0*/  LOP3.LUT R116, R161, R116, R159, 0x96, !PT ;  /* 0x00000074a1747212 */ /* 0x000fce00078e969f */
.L_x_3318:
        /* <DEDUP_REMOVED lines=24> */
.L_x_3322:
        /* <DEDUP_REMOVED lines=12> */
.L_x_3323:
[----:B------:R-:W-:Y:S01]  /*12010*/  LOP3.LUT R162, R115, R117, R3, 0x96, !PT ;  /* 0x0000007573a27212 */ /* 0x000fe200078e9603 */
[----:B------:R-:W-:Y:S01]  /*12020*/  IMAD.WIDE.U32 R158, R138, -0x326172a9, RZ ;  /* 0xcd9e8d578a9e7825 */ /* 0x000fe200078e00ff */
[----:B------:R-:W-:-:S03]  /*12030*/  IADD3 R117, PT, PT, R2, -0x61c88647, RZ ;  /* 0x9e3779b902757810 */ /* 0x000fc60007ffe0ff */
[----:B------:R-:W-:Y:S01]  /*12040*/  IMAD.WIDE.U32 R162, R162, -0x326172a9, RZ ;  /* 0xcd9e8d57a2a27825 */ /* 0x000fe200078e00ff */
[----:B------:R-:W-:-:S03]  /*12050*/  LOP3.LUT R159, R119, R159, R2, 0x96, !PT ;  /* 0x0000009f779f7212 */ /* 0x000fc600078e9602 */
[----:B------:R-:W-:Y:S01]  /*12060*/  IMAD.MOV.U32 R136, RZ, RZ, R134 ;  /* 0x000000ffff887224 */ /* 0x000fe200078e0086 */
[----:B------:R-:W-:Y:S01]  /*12070*/  LOP3.LUT R117, R117, R158, R163, 0x96, !PT ;  /* 0x0000009e75757212 */ /* 0x000fe200078e96a3 */
[----:B------:R-:W-:-:S04]  /*12080*/  IMAD.WIDE.U32 R158, R159, -0x2daee0ad, RZ ;  /* 0xd2511f539f9e7825 */ /* 0x000fc800078e00ff */
[----:B------:R-:W-:Y:S02]  /*12090*/  VIADD R163, R3, 0xbb67ae85 ;  /* 0xbb67ae8503a37836 */ /* 0x000fe40000000000 */
[----:B------:R-:W-:-:S03]  /*120a0*/  IMAD.MOV.U32 R154, RZ, RZ, RZ ;  /* 0x000000ffff9a7224 */ /* 0x000fc600078e00ff */
        /* <DEDUP_REMOVED lines=48> */
[----:B------:R-:W-:Y:S01]  /*123b0*/  VIADD R163, R3, 0x96a522ad ;  /* 0x96a522ad03a37836 */ /* 0x000fe20000000000 */
[----:B------:R-:W-:-:S04]  /*123c0*/  MOV R134, R158 ;  /* 0x0000009e00867202 */ /* 0x000fc80000000f00 */
[----:B------:R-:W-:-:S07]  /*123d0*/  LOP3.LUT R116, R163, R116, R159, 0x96, !PT ;  /* 0x00000074a3747212 */ /* 0x000fce00078e969f */
.L_x_3321:
[----:B------:R-:W-:Y:S01]  /*123e0*/  I2FP.F32.U32 R159, R136 ;  /* 0x00000088009f7245 */ /* 0x000fe20000201000 */
[----:B------:R-:W-:Y:S01]  /*123f0*/  HFMA2 R156, -RZ, RZ, 0, 1.1920928955078125e-07 ;  /* 0x00000002ff9c7431 */ /* 0x000fe200000001ff */
[----:B------:R-:W-:Y:S01]  /*12400*/  SHF.L.U32 R136, R106, 0x10, RZ ;  /* 0x000000106a887819 */ /* 0x000fe200000006ff */
[----:B------:R-:W-:Y:S01]  /*12410*/  IMAD.MOV.U32 R152, RZ, RZ, R114 ;  /* 0x000000ffff987224 */ /* 0x000fe200078e0072 */
[----:B------:R-:W-:Y:S01]  /*12420*/  ISETP.NE.AND P3, PT, R154, 0x1, PT ;  /* 0x000000019a00780c */ /* 0x000fe20003f65270 */
[----:B------:R-:W-:Y:S02]  /*12430*/  FFMA.FTZ R159, R159, R0, 1.1641532182693481445e-10 ;  /* 0x2f0000009f9f7423 */ /* 0x000fe40000010000 */
[----:B------:R-:W-:-:S03]  /*12440*/  FMUL.FTZ R136, R136, UR5 ;  /* 0x0000000588887c20 */ /* 0x000fc60008410000 */
[----:B------:R-:W-:-:S04]  /*12450*/  FSETP.GTU.FTZ.AND P2, PT, R159, UR4, PT ;  /* 0x000000049f007c0b */ /* 0x000fc8000bf5c000 */
[----:B------:R-:W-:Y:S01]  /*12460*/  FSEL R159, R136, RZ, !P2 ;  /* 0x000000ff889f7208 */ /* 0x000fe20005000000 */
[----:B------:R-:W-:Y:S01]  /*12470*/  @P1 IMAD.U32 R136, R6, 0x10000, RZ ;  /* 0x0001000006881824 */ /* 0x000fe200078e00ff */
        /* <DEDUP_REMOVED lines=13> */
.L_x_3325:
        /* <DEDUP_REMOVED lines=12> */
.L_x_3326:
[----:B------:R-:W-:Y:S01]  /*12610*/  LOP3.LUT R164, R115, R117, R3, 0x96, !PT ;  /* 0x0000007573a47212 */ /* 0x000fe200078e9603 */
[----:B------:R-:W-:-:S04]  /*12620*/  IMAD.WIDE.U32 R162, R138, -0x326172a9, RZ ;  /* 0xcd9e8d578aa27825 */ /* 0x000fc800078e00ff */
[----:B------:R-:W-:Y:S01]  /*12630*/  HFMA2 R156, -RZ, RZ, 0, 0 ;  /* 0x00000000ff9c7431 */ /* 0x000fe200000001ff */
[----:B------:R-:W-:Y:S01]  /*12640*/  MOV R152, R134 ;  /* 0x0000008600987202 */ /* 0x000fe20000000f00 */
        /* <DEDUP_REMOVED lines=51> */
[----:B------:R-:W-:-:S03]  /*12980*/  IMAD.MOV.U32 R114, RZ, RZ, R164 ;  /* 0x000000ffff727224 */ /* 0x000fc600078e00a4 */
[----:B------:R-:W-:Y:S01]  /*12990*/  LOP3.LUT R117, R117, R162, R165, 0x96, !PT ;  /* 0x000000a275757212 */ /* 0x000fe200078e96a5 */
[----:B------:R-:W-:Y:S01]  /*129a0*/  IMAD.WIDE.U32 R162, R163, -0x2daee0ad, RZ ;  /* 0xd2511f53a3a27825 */ /* 0x000fe200078e00ff */
[----:B------:R-:W-:-:S03]  /*129b0*/  IADD3 R165, PT, PT, R3, -0x695add53, RZ ;  /* 0x96a522ad03a57810 */ /* 0x000fc60007ffe0ff */
[----:B------:R-:W-:Y:S01]  /*129c0*/  IMAD.MOV.U32 R134, RZ, RZ, R162 ;  /* 0x000000ffff867224 */ /* 0x000fe200078e00a2 */
[----:B------:R-:W-:-:S07]  /*129d0*/  LOP3.LUT R116, R165, R116, R163, 0x96, !PT ;  /* 0x00000074a5747212 */ /* 0x000fce00078e96a3 */
.L_x_3324:
        /* <DEDUP_REMOVED lines=23> */
.L_x_3328:
        /* <DEDUP_REMOVED lines=12> */
.L_x_3329:
        /* <DEDUP_REMOVED lines=58> */
[----:B------:R-:W-:Y:S01]  /*12fb0*/  VIADD R167, R3, 0x96a522ad ;  /* 0x96a522ad03a77836 */ /* 0x000fe20000000000 */
[----:B------:R-:W-:-:S04]  /*12fc0*/  MOV R134, R164 ;  /* 0x000000a400867202 */ /* 0x000fc80000000f00 */
[----:B------:R-:W-:-:S07]  /*12fd0*/  LOP3.LUT R116, R167, R116, R165, 0x96, !PT ;  /* 0x00000074a7747212 */ /* 0x000fce00078e96a5 */
.L_x_3327:
[----:B------:R-:W-:Y:S01]  /*12fe0*/  I2FP.F32.U32 R165, R152 ;  /* 0x0000009800a57245 */ /* 0x000fe20000201000 */
[----:B------:R-:W-:Y:S01]  /*12ff0*/  HFMA2 R156, -RZ, RZ, 0, 1.1920928955078125e-07 ;  /* 0x00000002ff9c7431 */ /* 0x000fe200000001ff */
[----:B------:R-:W-:Y:S02]  /*13000*/  SHF.L.U32 R152, R107, 0x10, RZ ;  /* 0x000000106b987819 */ /* 0x000fe400000006ff */
        /* <DEDUP_REMOVED lines=20> */
.L_x_3331:
        /* <DEDUP_REMOVED lines=12> */
.L_x_3332:
        /* <DEDUP_REMOVED lines=61> */
.L_x_3330:
        /* <DEDUP_REMOVED lines=14> */
[----:B------:R-:W-:-:S07]  /*136c0*/  PRMT R107, R154, 0x5410, R107 ;  /* 0x000054109a6b7816 */ /* 0x000fce000000006b */
.L_x_3308:
[----:B------:R-:W-:Y:S01]  /*136d0*/  SEL R132, RZ, 0x1000000, !P5 ;  /* 0x01000000ff847807 */ /* 0x000fe20006800000 */
[----:B------:R-:W-:Y:S01]  /*136e0*/  IMAD.WIDE.U32 R168, R151, 0x10, R110 ;  /* 0x0000001097a87825 */ /* 0x000fe200078e006e */
[----:B------:R-:W-:Y:S01]  /*136f0*/  SEL R130, RZ, 0x10000, !P4 ;  /* 0x00010000ff827807 */ /* 0x000fe20006000000 */
[----:B------:R-:W0:Y:S01]  /*13700*/  @P0 LDC.64 R172, c[0x0][0x398] ;  /* 0x0000e600ffac0b82 */ /* 0x000e220000000a00 */
[----:B------:R-:W-:Y:S02]  /*13710*/  SEL R175, RZ, 0x100, !P3 ;  /* 0x00000100ffaf7807 */ /* 0x000fe40005800000 */
[----:B------:R-:W-:Y:S01]  /*13720*/  ISETP.NE.AND P5, PT, R142, RZ, PT ;  /* 0x000000ff8e00720c */ /* 0x000fe20003fa5270 */
        /* <DEDUP_REMOVED lines=9> */
[----:B------:R-:W-:Y:S01]  /*137c0*/  LOP3.LUT R130, R130, R132, R171, 0xfe, !PT ;  /* 0x0000008482827212 */ /* 0x000fe200078efeab */
[----:B-1----:R-:W-:Y:S01]  /*137d0*/  IMAD.WIDE.U32 R104, R151, 0x8, R112 ;  /* 0x0000000897687825 */ /* 0x002fe200078e0070 */
[----:B------:R-:W-:Y:S02]  /*137e0*/  LOP3.LUT R171, R175, R170, RZ, 0xfc, !PT ;  /* 0x000000aaafab7212 */ /* 0x000fe400078efcff */
[----:B------:R-:W-:-:S04]  /*137f0*/  SEL R175, RZ, 0x1, !P6 ;  /* 0x00000001ffaf7807 */ /* 0x000fc80007000000 */
[----:B------:R-:W-:-:S05]  /*13800*/  LOP3.LUT R170, R130, R175, RZ, 0xfc, !PT ;  /* 0x000000af82aa7212 */ /* 0x000fca00078efcff */
[----:B------:R1:W-:Y:S01]  /*13810*/  STG.E.64 desc[UR8][R104.64], R170 ;  /* 0x000000aa68007986 */ /* 0x0003e2000c101b08 */
[----:B------:R-:W-:Y:S05]  /*13820*/  @!P0 BRA `(.L_x_3333) ;  /* 0x0000000000508947 */ /* 0x000fea0003800000 */
[----:B-1----:R-:W-:Y:S01]  /*13830*/  IMAD.U32 R104, R127, 0x10000, RZ ;  /* 0x000100007f687824 */ /* 0x002fe200078e00ff */
[----:B------:R-:W1:Y:S01]  /*13840*/  LDC.64 R170, c[0x0][0x3b8] ;  /* 0x0000ee00ffaa7b82 */ /* 0x000e620000000a00 */
[----:B------:R-:W-:Y:S02]  /*13850*/  LOP3.LUT R106, R123, 0xff, RZ, 0xc0, !PT ;  /* 0x000000ff7b6a7812 */ /* 0x000fe400078ec0ff */
[----:B------:R-:W-:Y:S02]  /*13860*/  LOP3.LUT R168, R122, 0xff, RZ, 0xc0, !PT ;  /* 0x000000ff7aa87812 */ /* 0x000fe400078ec0ff */
[----:B------:R-:W-:Y:S01]  /*13870*/  LOP3.LUT R105, R104, 0xff0000, RZ, 0xc0, !PT ;  /* 0x00ff000068697812 */ /* 0x000fe200078ec0ff */
[----:B------:R-:W-:Y:S01]  /*13880*/  IMAD.WIDE.U32 R106, R106, 0x10000, RZ ;  /* 0x000100006a6a7825 */ /* 0x000fe200078e00ff */
[----:B------:R-:W-:-:S03]  /*13890*/  LOP3.LUT R104, R128, 0xffff, RZ, 0xc0, !PT ;  /* 0x0000ffff80687812 */ /* 0x000fc600078ec0ff */
[----:B------:R-:W-:Y:S01]  /*138a0*/  IMAD.WIDE.U32 R168, R168, 0x100, RZ ;  /* 0x00000100a8a87825 */ /* 0x000fe200078e00ff */
[----:B------:R-:W-:Y:S02]  /*138b0*/  PRMT R104, R105, 0x4210, R104 ;  /* 0x0000421069687816 */ /* 0x000fe40000000068 */
[----:B------:R-:W-:-:S04]  /*138c0*/  PRMT R105, R126, 0x7104, RZ ;  /* 0x000071047e697816 */ /* 0x000fc800000000ff */
[----:B------:R-:W-:Y:S02]  /*138d0*/  LOP3.LUT R104, R104, 0xff00, R105, 0xf8, !PT ;  /* 0x0000ff0068687812 */ /* 0x000fe400078ef869 */
[----:B------:R-:W-:Y:S02]  /*138e0*/  LOP3.LUT R105, R124, 0xff, RZ, 0xc0, !PT ;  /* 0x000000ff7c697812 */ /* 0x000fe400078ec0ff */
[----:B------:R-:W-:-:S03]  /*138f0*/  LOP3.LUT R175, R104, 0xff, R125, 0xf8, !PT ;  /* 0x000000ff68af7812 */ /* 0x000fc600078ef87d */
[----:B------:R-:W-:-:S03]  /*13900*/  IMAD.WIDE.U32 R104, R105, 0x1000000, RZ ;  /* 0x0100000069687825 */ /* 0x000fc600078e00ff */
[----:B------:R-:W-:Y:S02]  /*13910*/  LOP3.LUT R104, R168, R104, R106, 0xfe, !PT ;  /* 0x00000068a8687212 */ /* 0x000fe400078efe6a */
[----:B------:R-:W-:Y:S02]  /*13920*/  LOP3.LUT R175, R107, R175, R105, 0xfe, !PT ;  /* 0x000000af6baf7212 */ /* 0x000fe400078efe69 */
[----:B------:R-:W-:Y:S01]  /*13930*/  LOP3.LUT R168, R104, 0xff, R121, 0xf8, !PT ;  /* 0x000000ff68a87812 */ /* 0x000fe200078ef879 */
[----:B-1----:R-:W-:Y:S01]  /*13940*/  IMAD.WIDE.U32 R104, R151, 0x8, R170 ;  /* 0x0000000897687825 */ /* 0x002fe200078e00aa */
[----:B------:R-:W-:-:S05]  /*13950*/  LOP3.LUT R169, R175, R169, RZ, 0xfc, !PT ;  /* 0x000000a9afa97212 */ /* 0x000fca00078efcff */
[----:B------:R2:W-:Y:S02]  /*13960*/  STG.E.64 desc[UR8][R104.64], R168 ;  /* 0x000000a868007986 */ /* 0x0005e4000c101b08 */
.L_x_3333:
[----:B-12---:R-:W1:Y:S01]  /*13970*/  @P1 LDC.64 R104, c[0x0][0x3a0] ;  /* 0x0000e800ff681b82 */ /* 0x006e620000000a00 */
[----:B------:R-:W-:-:S05]  /*13980*/  IADD3 R169, PT, PT, R129, 0x200, RZ ;  /* 0x0000020081a97810 */ /* 0x000fca0007ffe0ff */
        /* <DEDUP_REMOVED lines=22> */
.L_x_3336:
        /* <DEDUP_REMOVED lines=12> */
.L_x_3337:
        /* <DEDUP_REMOVED lines=57> */
[----:B------:R-:W-:Y:S01]  /*13f40*/  MOV R130, R122 ;  /* 0x0000007a00827202 */ /* 0x000fe20000000f00 */
[----:B------:R-:W-:Y:S01]  /*13f50*/  HFMA2 R122, -RZ, RZ, 0, 0 ;  /* 0x00000000ff7a7431 */ /* 0x000fe200000001ff */
[----:B------:R-:W-:Y:S01]  /*13f60*/  LOP3.LUT R116, R109, R116, R123, 0x96, !PT ;  /* 0x000000746d747212 */ /* 0x000fe200078e967b */
[----:B------:R-:W-:-:S07]  /*13f70*/  IMAD.MOV.U32 R108, RZ, RZ, R134 ;  /* 0x000000ffff6c7224 */ /* 0x000fce00078e0086 */
.L_x_3335:
[----:B------:R-:W-:Y:S01]  /*13f80*/  I2FP.F32.U32 R109, R108 ;  /* 0x0000006c006d7245 */ /* 0x000fe20000201000 */
[----:B-----5:R-:W-:Y:S01]  /*13f90*/  IMAD.U32 R108, R104, 0x10000, RZ ;  /* 0x00010000686c7824 */ /* 0x020fe200078e00ff */
[----:B------:R-:W-:Y:S02]  /*13fa0*/  ISETP.NE.AND P3, PT, R122, 0x1, PT ;  /* 0x000000017a00780c */ /* 0x000fe40003f65270 */
[----:B------:R-:W-:Y:S01]  /*13fb0*/  MOV R123, 0x2 ;  /* 0x00000002007b7802 */ /* 0x000fe20000000f00 */
        /* <DEDUP_REMOVED lines=17> */
.L_x_3339:
        /* <DEDUP_REMOVED lines=12> */
.L_x_3340:
[----:B------:R-:W-:Y:S01]  /*14190*/  LOP3.LUT R124, R115, R117, R3, 0x96, !PT ;  /* 0x00000075737c7212 */ /* 0x000fe200078e9603 */
[----:B------:R-:W-:Y:S01]  /*141a0*/  IMAD.WIDE.U32 R122, R138, -0x326172a9, RZ ;  /* 0xcd9e8d578a7a7825 */ /* 0x000fe200078e00ff */
[----:B------:R-:W-:Y:S02]  /*141b0*/  IADD3 R117, PT, PT, R3, -0x4498517b, RZ ;  /* 0xbb67ae8503757810 */ /* 0x000fe40007ffe0ff */
[----:B------:R-:W-:Y:S01]  /*141c0*/  MOV R104, R130 ;  /* 0x0000008200687202 */ /* 0x000fe20000000f00 */
[----:B------:R-:W-:Y:S01]  /*141d0*/  VIADD R109, R2, 0x9e3779b9 ;  /* 0x9e3779b9026d7836 */ /* 0x000fe20000000000 */
[----:B------:R-:W-:Y:S01]  /*141e0*/  LOP3.LUT R123, R119, R123, R2, 0x96, !PT ;  /* 0x0000007b777b7212 */ /* 0x000fe200078e9602 */
[----:B------:R-:W-:-:S05]  /*141f0*/  IMAD.WIDE.U32 R124, R124, -0x326172a9, RZ ;  /* 0xcd9e8d577c7c7825 */ /* 0x000fca00078e00ff */
        /* <DEDUP_REMOVED lines=50> */
[----:B------:R-:W-:-:S03]  /*14520*/  IADD3 R109, PT, PT, R3, -0x695add53, RZ ;  /* 0x96a522ad036d7810 */ /* 0x000fc60007ffe0ff */
[----:B------:R-:W-:Y:S01]  /*14530*/  IMAD.MOV.U32 R130, RZ, RZ, R122 ;  /* 0x000000ffff827224 */ /* 0x000fe200078e007a */
[----:B------:R-:W-:Y:S01]  /*14540*/  LOP3.LUT R116, R109, R116, R123, 0x96, !PT ;  /* 0x000000746d747212 */ /* 0x000fe200078e967b */
[----:B------:R-:W-:-:S07]  /*14550*/  HFMA2 R123, -RZ, RZ, 0, 0 ;  /* 0x00000000ff7b7431 */ /* 0x000fce00000001ff */
.L_x_3338:
[----:B------:R-:W-:Y:S01]  /*14560*/  I2FP.F32.U32 R109, R104 ;  /* 0x00000068006d7245 */ /* 0x000fe20000201000 */
[----:B------:R-:W-:Y:S01]  /*14570*/  IMAD.U32 R104, R144, 0x10000, RZ ;  /* 0x0001000090687824 */ /* 0x000fe200078e00ff */
[----:B------:R-:W-:Y:S02]  /*14580*/  ISETP.NE.AND P3, PT, R123, 0x1, PT ;  /* 0x000000017b00780c */ /* 0x000fe40003f65270 */
[----:B0-----:R-:W-:Y:S01]  /*14590*/  @P1 SHF.L.U32 R171, R4, 0x10, RZ ;  /* 0x0000001004ab1819 */ /* 0x001fe200000006ff */
[----:B------:R-:W-:Y:S01]  /*145a0*/  FFMA.FTZ R109, R109, R0, 1.1641532182693481445e-10 ;  /* 0x2f0000006d6d7423 */ /* 0x000fe20000010000 */
[----:B------:R-:W-:Y:S01]  /*145b0*/  FMUL.FTZ R104, R104, UR5 ;  /* 0x0000000568687c20 */ /* 0x000fe20008410000 */
[----:B------:R-:W-:-:S03]  /*145c0*/  MOV R122, 0x2 ;  /* 0x00000002007a7802 */ /* 0x000fc60000000f00 */
[----:B------:R-:W-:Y:S01]  /*145d0*/  FSETP.GTU.FTZ.AND P2, PT, R109, UR4, PT ;  /* 0x000000046d007c0b */ /* 0x000fe2000bf5c000 */
[----:B------:R-:W-:-:S03]  /*145e0*/  IMAD.MOV.U32 R109, RZ, RZ, R114 ;  /* 0x000000ffff6d7224 */ /* 0x000fc600078e0072 */
        /* <DEDUP_REMOVED lines=15> */
.L_x_3342:
        /* <DEDUP_REMOVED lines=12> */
.L_x_3343:
[----:B------:R-:W-:Y:S01]  /*147a0*/  LOP3.LUT R124, R115, R117, R3, 0x96, !PT ;  /* 0x00000075737c7212 */ /* 0x000fe200078e9603 */
[----:B------:R-:W-:Y:S01]  /*147b0*/  IMAD.WIDE.U32 R122, R138, -0x326172a9, RZ ;  /* 0xcd9e8d578a7a7825 */ /* 0x000fe200078e00ff */
[----:B------:R-:W-:-:S03]  /*147c0*/  IADD3 R117, PT, PT, R3, -0x4498517b, RZ ;  /* 0xbb67ae8503757810 */ /* 0x000fc60007ffe0ff */
        /* <DEDUP_REMOVED lines=53> */
[----:B------:R-:W-:-:S04]  /*14b20*/  IADD3 R109, PT, PT, R3, -0x695add53, RZ ;  /* 0x96a522ad036d7810 */ /* 0x000fc80007ffe0ff */
[----:B------:R-:W-:Y:S02]  /*14b30*/  LOP3.LUT R116, R109, R116, R123, 0x96, !PT ;  /* 0x000000746d747212 */ /* 0x000fe400078e967b */
[----:B------:R-:W-:Y:S01]  /*14b40*/  MOV R109, R130 ;  /* 0x00000082006d7202 */ /* 0x000fe20000000f00 */
[----:B------:R-:W-:Y:S02]  /*14b50*/  IMAD.MOV.U32 R130, RZ, RZ, R122 ;  /* 0x000000ffff827224 */ /* 0x000fe400078e007a */
[----:B------:R-:W-:-:S07]  /*14b60*/  HFMA2 R122, -RZ, RZ, 0, 0 ;  /* 0x00000000ff7a7431 */ /* 0x000fce00000001ff */
.L_x_3341:
        /* <DEDUP_REMOVED lines=20> */
.L_x_3345:
        /* <DEDUP_REMOVED lines=12> */
.L_x_3346:
[----:B------:R-:W-:Y:S01]  /*14d70*/  LOP3.LUT R122, R115, R109, R3, 0x96, !PT ;  /* 0x0000006d737a7212 */ /* 0x000fe200078e9603 */
[----:B------:R-:W-:-:S04]  /*14d80*/  IMAD.WIDE.U32 R116, R138, -0x326172a9, RZ ;  /* 0xcd9e8d578a747825 */ /* 0x000fc800078e00ff */
        /* <DEDUP_REMOVED lines=48> */
[----:B------:R-:W-:Y:S01]  /*15090*/  IMAD.WIDE.U32 R124, R123, -0x326172a9, RZ ;  /* 0xcd9e8d577b7c7825 */ /* 0x000fe200078e00ff */
[----:B------:R-:W-:Y:S02]  /*150a0*/  LOP3.LUT R122, R109, R122, R117, 0x96, !PT ;  /* 0x0000007a6d7a7212 */ /* 0x000fe400078e9675 */
[----:B------:R-:W-:Y:S01]  /*150b0*/  IADD3 R109, PT, PT, R3, -0x695add53, RZ ;  /* 0x96a522ad036d7810 */ /* 0x000fe20007ffe0ff */
[----:B------:R-:W-:Y:S02]  /*150c0*/  VIADD R117, R2, 0x8ff34781 ;  /* 0x8ff3478102757836 */ /* 0x000fe40000000000 */
[----:B------:R-:W-:-:S03]  /*150d0*/  IMAD.WIDE.U32 R122, R122, -0x2daee0ad, RZ ;  /* 0xd2511f537a7a7825 */ /* 0x000fc600078e00ff */
[----:B------:R-:W-:Y:S01]  /*150e0*/  LOP3.LUT R117, R117, R116, R125, 0x96, !PT ;  /* 0x0000007475757212 */ /* 0x000fe200078e967d */
[----:B------:R-:W-:Y:S01]  /*150f0*/  IMAD.MOV.U32 R114, RZ, RZ, R124 ;  /* 0x000000ffff727224 */ /* 0x000fe200078e007c */
[----:B------:R-:W-:Y:S01]  /*15100*/  LOP3.LUT R116, R109, R108, R123, 0x96, !PT ;  /* 0x0000006c6d747212 */ /* 0x000fe200078e967b */
[----:B------:R-:W-:Y:S01]  /*15110*/  HFMA2 R124, -RZ, RZ, 0, 0 ;  /* 0x00000000ff7c7431 */ /* 0x000fe200000001ff */
[----:B------:R-:W-:Y:S01]  /*15120*/  MOV R109, R130 ;  /* 0x00000082006d7202 */ /* 0x000fe20000000f00 */
[----:B------:R-:W-:-:S07]  /*15130*/  IMAD.MOV.U32 R130, RZ, RZ, R122 ;  /* 0x000000ffff827224 */ /* 0x000fce00078e007a */
.L_x_3344:
[----:B------:R-:W-:Y:S02]  /*15140*/  I2FP.F32.U32 R109, R109 ;  /* 0x0000006d006d7245 */ /* 0x000fe40000201000 */
[----:B------:R-:W-:Y:S02]  /*15150*/  PRMT R108, R144, 0x7632, R108 ;  /* 0x00007632906c7816 */ /* 0x000fe4000000006c */
[----:B------:R-:W-:Y:S01]  /*15160*/  ISETP.NE.AND P3, PT, R124, 0x1, PT ;  /* 0x000000017c00780c */ /* 0x000fe20003f65270 */
[----:B------:R-:W-:Y:S01]  /*15170*/  FFMA.FTZ R109, R109, R0, 1.1641532182693481445e-10 ;  /* 0x2f0000006d6d7423 */ /* 0x000fe20000010000 */
[----:B------:R-:W-:Y:S01]  /*15180*/  MOV R125, 0x2 ;  /* 0x00000002007d7802 */ /* 0x000fe20000000f00 */
        /* <DEDUP_REMOVED lines=21> */
.L_x_3348:
        /* <DEDUP_REMOVED lines=12> */
.L_x_3349:
[----:B------:R-:W-:Y:S01]  /*153a0*/  LOP3.LUT R126, R115, R117, R3, 0x96, !PT ;  /* 0x00000075737e7212 */ /* 0x000fe200078e9603 */
[----:B------:R-:W-:Y:S01]  /*153b0*/  IMAD.WIDE.U32 R124, R138, -0x326172a9, RZ ;  /* 0xcd9e8d578a7c7825 */ /* 0x000fe200078e00ff */
[----:B------:R-:W-:-:S03]  /*153c0*/  IADD3 R117, PT, PT, R3, -0x4498517b, RZ ;  /* 0xbb67ae8503757810 */ /* 0x000fc60007ffe0ff */
[----:B------:R-:W-:Y:S01]  /*153d0*/  VIADD R109, R2, 0x9e3779b9 ;  /* 0x9e3779b9026d7836 */ /* 0x000fe20000000000 */
[----:B------:R-:W-:Y:S01]  /*153e0*/  LOP3.LUT R125, R119, R125, R2, 0x96, !PT ;  /* 0x0000007d777d7212 */ /* 0x000fe200078e9602 */
[----:B------:R-:W-:-:S04]  /*153f0*/  IMAD.WIDE.U32 R126, R126, -0x326172a9, RZ ;  /* 0xcd9e8d577e7e7825 */ /* 0x000fc800078e00ff */
        /* <DEDUP_REMOVED lines=51> */
[----:B------:R-:W-:Y:S01]  /*15730*/  LOP3.LUT R116, R109, R116, R125, 0x96, !PT ;  /* 0x000000746d747212 */ /* 0x000fe200078e967d */
[----:B------:R-:W-:Y:S01]  /*15740*/  HFMA2 R125, -RZ, RZ, 0, 0 ;  /* 0x00000000ff7d7431 */ /* 0x000fe200000001ff */
[----:B------:R-:W-:Y:S01]  /*15750*/  MOV R109, R130 ;  /* 0x00000082006d7202 */ /* 0x000fe20000000f00 */
[----:B------:R-:W-:-:S07]  /*15760*/  IMAD.MOV.U32 R130, RZ, RZ, R124 ;  /* 0x000000ffff827224 */ /* 0x000fce00078e007c */
.L_x_3347:
[----:B------:R-:W-:Y:S01]  /*15770*/  I2FP.F32.U32 R109, R109 ;  /* 0x0000006d006d7245 */ /* 0x000fe20000201000 */
[----:B------:R-:W-:Y:S01]  /*15780*/  IMAD.U32 R123, R105, 0x10000, RZ ;  /* 0x00010000697b7824 */ /* 0x000fe200078e00ff */
[----:B------:R-:W-:Y:S02]  /*15790*/  ISETP.NE.AND P3, PT, R125, 0x1, PT ;  /* 0x000000017d00780c */ /* 0x000fe40003f65270 */
[----:B------:R-:W-:Y:S01]  /*157a0*/  MOV R126, 0x2 ;  /* 0x00000002007e7802 */ /* 0x000fe20000000f00 */
[----:B------:R-:W-:Y:S01]  /*157b0*/  FFMA.FTZ R109, R109, R0, 1.1641532182693481445e-10 ;  /* 0x2f0000006d6d7423 */ /* 0x000fe20000010000 */
[----:B------:R-:W-:-:S04]  /*157c0*/  FMUL.FTZ R123, R123, UR5 ;  /* 0x000000057b7b7c20 */ /* 0x000fc80008410000 */
        /* <DEDUP_REMOVED lines=15> */
.L_x_3351:
        /* <DEDUP_REMOVED lines=12> */
.L_x_3352:
        /* <DEDUP_REMOVED lines=57> */
[----:B------:R-:W-:Y:S01]  /*15d10*/  HFMA2 R126, -RZ, RZ, 0, 0 ;  /* 0x00000000ff7e7431 */ /* 0x000fe200000001ff */
[----:B------:R-:W-:Y:S02]  /*15d20*/  LOP3.LUT R116, R105, R116, R125, 0x96, !PT ;  /* 0x0000007469747212 */ /* 0x000fe400078e967d */
[----:B------:R-:W-:Y:S01]  /*15d30*/  MOV R105, R130 ;  /* 0x0000008200697202 */ /* 0x000fe20000000f00 */
[----:B------:R-:W-:-:S07]  /*15d40*/  IMAD.MOV.U32 R130, RZ, RZ, R124 ;  /* 0x000000ffff827224 */ /* 0x000fce00078e007c */
.L_x_3350:
[----:B------:R-:W-:Y:S01]  /*15d50*/  I2FP.F32.U32 R105, R105 ;  /* 0x0000006900697245 */ /* 0x000fe20000201000 */
[----:B------:R-:W-:Y:S02]  /*15d60*/  IMAD.U32 R124, R145, 0x10000, RZ ;  /* 0x00010000917c7824 */ /* 0x000fe400078e00ff */
[----:B------:R-:W-:Y:S02]  /*15d70*/  IMAD.MOV.U32 R125, RZ, RZ, R114 ;  /* 0x000000ffff7d7224 */ /* 0x000fe400078e0072 */
[----:B------:R-:W-:Y:S01]  /*15d80*/  FFMA.FTZ R105, R105, R0, 1.1641532182693481445e-10 ;  /* 0x2f00000069697423 */ /* 0x000fe20000010000 */
[----:B------:R-:W-:-:S04]  /*15d90*/  FMUL.FTZ R124, R124, UR5 ;  /* 0x000000057c7c7c20 */ /* 0x000fc80008410000 */
[----:B------:R-:W-:-:S04]  /*15da0*/  FSETP.GTU.FTZ.AND P2, PT, R105, UR4, PT ;  /* 0x0000000469007c0b */ /* 0x000fc8000bf5c000 */
[----:B------:R-:W-:-:S05]  /*15db0*/  FSEL R124, R124, RZ, !P2 ;  /* 0x000000ff7c7c7208 */ /* 0x000fca0005000000 */
[----:B------:R-:W-:Y:S01]  /*15dc0*/  FADD.FTZ R105, R123, R124 ;  /* 0x0000007c7b697221 */ /* 0x000fe20000010000 */
[----:B------:R-:W-:Y:S02]  /*15dd0*/  SEL R123, RZ, 0x1, P2 ;  /* 0x00000001ff7b7807 */ /* 0x000fe40001000000 */
[----:B------:R-:W-:Y:S02]  /*15de0*/  ISETP.NE.AND P2, PT, R126, 0x1, PT ;  /* 0x000000017e00780c */ /* 0x000fe40003f45270 */
[----:B------:R-:W-:-:S05]  /*15df0*/  @P1 SHF.L.U32 R124, R5, 0x10, RZ ;  /* 0x00000010057c1819 */ /* 0x000fca00000006ff */
[--C-:B------:R-:W-:Y:S01]  /*15e00*/  @P1 FADD.FTZ R175, R124, R105.reuse ;  /* 0x000000697caf1221 */ /* 0x100fe20000010000 */
[----:B------:R-:W-:Y:S01]  /*15e10*/  @!P1 IMAD.MOV.U32 R175, RZ, RZ, R105 ;  /* 0x000000ffffaf9224 */ /* 0x000fe200078e0069 */
[----:B------:R-:W-:-:S04]  /*15e20*/  MOV R124, 0x2 ;  /* 0x00000002007c7802 */ /* 0x000fc80000000f00 */
        /* <DEDUP_REMOVED lines=10> */
.L_x_3354:
        /* <DEDUP_REMOVED lines=12> */
.L_x_3355:
        /* <DEDUP_REMOVED lines=58> */
[----:B------:R-:W-:Y:S01]  /*16330*/  MOV R125, R130 ;  /* 0x00000082007d7202 */ /* 0x000fe20000000f00 */
[----:B------:R-:W-:Y:S02]  /*16340*/  IMAD.MOV.U32 R130, RZ, RZ, R124 ;  /* 0x000000ffff827224 */ /* 0x000fe400078e007c */
[----:B------:R-:W-:-:S07]  /*16350*/  HFMA2 R124, -RZ, RZ, 0, 0 ;  /* 0x00000000ff7c7431 */ /* 0x000fce00000001ff */
.L_x_3353:
        /* <DEDUP_REMOVED lines=20> */
.L_x_3357:
        /* <DEDUP_REMOVED lines=12> */
.L_x_3358:
        /* <DEDUP_REMOVED lines=61> */
.L_x_3356:
[----:B------:R-:W-:Y:S01]  /*16930*/  I2FP.F32.U32 R109, R109 ;  /* 0x0000006d006d7245 */ /* 0x000fe20000201000 */
[----:B------:R-:W-:Y:S01]  /*16940*/  IMAD.MOV.U32 R125, RZ, RZ, R114 ;  /* 0x000000ffff7d7224 */ /* 0x000fe200078e0072 */
[----:B------:R-:W-:-:S03]  /*16950*/  PRMT R124, R145, 0x7632, R124 ;  /* 0x00007632917c7816 */ /* 0x000fc6000000007c */
[----:B------:R-:W-:Y:S02]  /*16960*/  FFMA.FTZ R109, R109, R0, 1.1641532182693481445e-10 ;  /* 0x2f0000006d6d7423 */ /* 0x000fe40000010000 */
[----:B------:R-:W-:-:S03]  /*16970*/  IMAD.U32 R124, R124, 0x10000, RZ ;  /* 0x000100007c7c7824 */ /* 0x000fc600078e00ff */
[----:B------:R-:W-:Y:S01]  /*16980*/  FSETP.GTU.FTZ.AND P2, PT, R109, UR4, PT ;  /* 0x000000046d007c0b */ /* 0x000fe2000bf5c000 */
[----:B------:R-:W-:-:S05]  /*16990*/  FMUL.FTZ R124, R124, UR5 ;  /* 0x000000057c7c7c20 */ /* 0x000fca0008410000 */
[----:B------:R-:W-:Y:S02]  /*169a0*/  FSEL R109, R124, RZ, !P2 ;  /* 0x000000ff7c6d7208 */ /* 0x000fe40005000000 */
[----:B------:R-:W-:-:S03]  /*169b0*/  @P1 PRMT R124, R5, 0x7632, R124 ;  /* 0x00007632057c1816 */ /* 0x000fc6000000007c */
[----:B------:R-:W-:Y:S01]  /*169c0*/  FADD.FTZ R109, R128, R109 ;  /* 0x0000006d806d7221 */ /* 0x000fe20000010000 */
[----:B------:R-:W-:Y:S02]  /*169d0*/  @P1 SHF.L.U32 R124, R124, 0x10, RZ ;  /* 0x000000107c7c1819 */ /* 0x000fe400000006ff */
[----:B------:R-:W-:-:S03]  /*169e0*/  MOV R128, 0x2 ;  /* 0x0000000200807802 */ /* 0x000fc60000000f00 */
[----:B------:R-:W-:Y:S01]  /*169f0*/  @P1 FADD.FTZ R177, R109, R124 ;  /* 0x0000007c6db11221 */ /* 0x000fe20000010000 */
[----:B------:R-:W-:Y:S01]  /*16a00*/  SEL R124, RZ, 0x1, P2 ;  /* 0x00000001ff7c7807 */ /* 0x000fe20001000000 */
[----:B------:R-:W-:Y:S01]  /*16a10*/  @!P1 IMAD.MOV.U32 R177, RZ, RZ, R109 ;  /* 0x000000ffffb19224 */ /* 0x000fe200078e006d */
[----:B------:R-:W-:-:S04]  /*16a20*/  ISETP.NE.AND P2, PT, R126, 0x1, PT ;  /* 0x000000017e00780c */ /* 0x000fc80003f45270 */
[----:B------:R-:W-:-:S09]  /*16a30*/  F2FP.BF16.F32.PACK_AB R109, RZ, R177 ;  /* 0x000000b1ff6d723e */ /* 0x000fd200000010ff */
        /* <DEDUP_REMOVED lines=9> */
.L_x_3360:
        /* <DEDUP_REMOVED lines=12> */
.L_x_3361:
[----:B------:R-:W-:Y:S01]  /*16b90*/  LOP3.LUT R178, R115, R117, R3, 0x96, !PT ;  /* 0x0000007573b27212 */ /* 0x000fe200078e9603 */
[----:B------:R-:W-:Y:S01]  /*16ba0*/  IMAD.WIDE.U32 R126, R138, -0x326172a9, RZ ;  /* 0xcd9e8d578a7e7825 */ /* 0x000fe200078e00ff */
[----:B------:R-:W-:-:S03]  /*16bb0*/  IADD3 R125, PT, PT, R3, -0x4498517b, RZ ;  /* 0xbb67ae85037d7810 */ /* 0x000fc60007ffe0ff */
[----:B------:R-:W-:Y:S02]  /*16bc0*/  HFMA2 R128, -RZ, RZ, 0, 0 ;  /* 0x00000000ff807431 */ /* 0x000fe400000001ff */
        /* <DEDUP_REMOVED lines=51> */
[----:B------:R-:W-:-:S03]  /*16f00*/  IMAD.MOV.U32 R114, RZ, RZ, R178 ;  /* 0x000000ffff727224 */ /* 0x000fc600078e00b2 */
[----:B------:R-:W-:Y:S01]  /*16f10*/  LOP3.LUT R117, R117, R126, R179, 0x96, !PT ;  /* 0x0000007e75757212 */ /* 0x000fe200078e96b3 */
[----:B------:R-:W-:-:S05]  /*16f20*/  IMAD.WIDE.U32 R126, R127, -0x2daee0ad, RZ ;  /* 0xd2511f537f7e7825 */ /* 0x000fca00078e00ff */
[----:B------:R-:W-:Y:S02]  /*16f30*/  LOP3.LUT R116, R125, R116, R127, 0x96, !PT ;  /* 0x000000747d747212 */ /* 0x000fe400078e967f */
[----:B------:R-:W-:Y:S01]  /*16f40*/  MOV R125, R130 ;  /* 0x00000082007d7202 */ /* 0x000fe20000000f00 */
[----:B------:R-:W-:-:S07]  /*16f50*/  IMAD.MOV.U32 R130, RZ, RZ, R126 ;  /* 0x000000ffff827224 */ /* 0x000fce00078e007e */
.L_x_3359:
[----:B------:R-:W-:Y:S02]  /*16f60*/  I2FP.F32.U32 R125, R125 ;  /* 0x0000007d007d7245 */ /* 0x000fe40000201000 */
[----:B------:R-:W-:Y:S02]  /*16f70*/  ISETP.NE.AND P3, PT, R128, 0x1, PT ;  /* 0x000000018000780c */ /* 0x000fe40003f65270 */
[----:B------:R-:W-:Y:S01]  /*16f80*/  PRMT R126, R106, 0x7632, R126 ;  /* 0x000076326a7e7816 */ /* 0x000fe2000000007e */
[----:B------:R-:W-:Y:S01]  /*16f90*/  FFMA.FTZ R125, R125, R0, 1.1641532182693481445e-10 ;  /* 0x2f0000007d7d7423 */ /* 0x000fe20000010000 */
[----:B------:R-:W-:-:S04]  /*16fa0*/  MOV R132, 0x2 ;  /* 0x0000000200847802 */ /* 0x000fc80000000f00 */
[----:B------:R-:W-:Y:S01]  /*16fb0*/  FSETP.GTU.FTZ.AND P2, PT, R125, UR4, PT ;  /* 0x000000047d007c0b */ /* 0x000fe2000bf5c000 */
[----:B------:R-:W-:Y:S02]  /*16fc0*/  IMAD.U32 R125, R106, 0x10000, RZ ;  /* 0x000100006a7d7824 */ /* 0x000fe400078e00ff */
[----:B------:R-:W-:Y:S02]  /*16fd0*/  IMAD.MOV.U32 R106, RZ, RZ, R114 ;  /* 0x000000ffff6a7224 */ /* 0x000fe400078e0072 */
[----:B------:R-:W-:-:S05]  /*16fe0*/  FMUL.FTZ R125, R125, UR5 ;  /* 0x000000057d7d7c20 */ /* 0x000fca0008410000 */
[----:B------:R-:W-:Y:S02]  /*16ff0*/  FSEL R127, R125, RZ, !P2 ;  /* 0x000000ff7d7f7208 */ /* 0x000fe40005000000 */
[----:B------:R-:W-:Y:S01]  /*17000*/  PLOP3.LUT P2, PT, P2, PT, PT, 0x8, 0x80 ;  /* 0x000000000080781c */ /* 0x000fe2000174e170 */
[----:B------:R-:W-:-:S12]  /*17010*/  @!P3 BRA `(.L_x_3362) ;  /* 0x000000040044b947 */ /* 0x000fd80003800000 */
        /* <DEDUP_REMOVED lines=8> */
.L_x_3363:
        /* <DEDUP_REMOVED lines=12> */
.L_x_3364:
[----:B------:R-:W-:Y:S01]  /*17160*/  LOP3.LUT R180, R115, R117, R3, 0x96, !PT ;  /* 0x0000007573b47212 */ /* 0x000fe200078e9603 */
[----:B------:R-:W-:Y:S01]  /*17170*/  IMAD.WIDE.U32 R178, R138, -0x326172a9, RZ ;  /* 0xcd9e8d578ab27825 */ /* 0x000fe200078e00ff */
[----:B------:R-:W-:-:S03]  /*17180*/  IADD3 R125, PT, PT, R3, -0x4498517b, RZ ;  /* 0xbb67ae85037d7810 */ /* 0x000fc60007ffe0ff */
[----:B------:R-:W-:Y:S01]  /*17190*/  HFMA2 R132, -RZ, RZ, 0, 0 ;  /* 0x00000000ff847431 */ /* 0x000fe200000001ff */
        /* <DEDUP_REMOVED lines=54> */
[----:B------:R-:W-:-:S04]  /*17500*/  IMAD.WIDE.U32 R178, R179, -0x2daee0ad, RZ ;  /* 0xd2511f53b3b27825 */ /* 0x000fc800078e00ff */
[----:B------:R-:W-:Y:S01]  /*17510*/  IMAD.MOV.U32 R130, RZ, RZ, R178 ;  /* 0x000000ffff827224 */ /* 0x000fe200078e00b2 */
[----:B------:R-:W-:-:S07]  /*17520*/  LOP3.LUT R116, R125, R116, R179, 0x96, !PT ;  /* 0x000000747d747212 */ /* 0x000fce00078e96b3 */
.L_x_3362:
[----:B------:R-:W-:Y:S01]  /*17530*/  I2FP.F32.U32 R125, R106 ;  /* 0x0000006a007d7245 */ /* 0x000fe20000201000 */
[----:B------:R-:W-:Y:S01]  /*17540*/  IMAD.U32 R106, R146, 0x10000, RZ ;  /* 0x00010000926a7824 */ /* 0x000fe200078e00ff */
[----:B------:R-:W-:Y:S02]  /*17550*/  @P1 SHF.L.U32 R179, R6, 0x10, RZ ;  /* 0x0000001006b31819 */ /* 0x000fe400000006ff */
[----:B------:R-:W-:Y:S01]  /*17560*/  MOV R134, 0x2 ;  /* 0x0000000200867802 */ /* 0x000fe20000000f00 */
        /* <DEDUP_REMOVED lines=10> */
[----:B------:R-:W-:Y:S02]  /*17610*/  F2FP.BF16.F32.PACK_AB R106, RZ, R179 ;  /* 0x000000b3ff6a723e */ /* 0x000fe400000010ff */
        /* <DEDUP_REMOVED lines=9> */
.L_x_3366:
        /* <DEDUP_REMOVED lines=12> */
.L_x_3367:
        /* <DEDUP_REMOVED lines=21> */
[----:B------:R-:W-:-:S05]  /*178c0*/  LOP3.LUT R117, R117, R116, R181, 0x96, !PT ;  /* 0x0000007475757212 */ /* 0x000fca00078e96b5 */
[----:B------:R-:W-:-:S04]  /*178d0*/  IMAD.WIDE.U32 R184, R117, -0x326172a9, RZ ;  /* 0xcd9e8d5775b87825 */ /* 0x000fc800078e00ff */
[----:B------:R-:W-:-:S05]  /*178e0*/  VIADD R117, R2, 0x78dde6e4 ;  /* 0x78dde6e402757836 */ /* 0x000fca0000000000 */
[----:B------:R-:W-:Y:S01]  /*178f0*/  LOP3.LUT R181, R117, R182, R185, 0x96, !PT ;  /* 0x000000b675b57212 */ /* 0x000fe200078e96b9 */
[----:B------:R-:W-:Y:S01]  /*17900*/  IMAD.WIDE.U32 R116, R127, -0x2daee0ad, RZ ;  /* 0xd2511f537f747825 */ /* 0x000fe200078e00ff */
[----:B------:R-:W-:-:S04]  /*17910*/  IADD3 R127, PT, PT, R3, -0x126145ec, RZ ;  /* 0xed9eba14037f7810 */ /* 0x000fc80007ffe0ff */
[----:B------:R-:W-:Y:S01]  /*17920*/  LOP3.LUT R127, R127, R180, R117, 0x96, !PT ;  /* 0x000000b47f7f7212 */ /* 0x000fe200078e9675 */
[----:B------:R-:W-:Y:S02]  /*17930*/  VIADD R117, R2, 0x1715609d ;  /* 0x1715609d02757836 */ /* 0x000fe40000000000 */
[----:B------:R-:W-:-:S04]  /*17940*/  IMAD.WIDE.U32 R180, R181, -0x2daee0ad, RZ ;  /* 0xd2511f53b5b47825 */ /* 0x000fc800078e00ff */
[----:B------:R-:W-:Y:S01]  /*17950*/  IMAD.WIDE.U32 R182, R127, -0x326172a9, RZ ;  /* 0xcd9e8d577fb67825 */ /* 0x000fe200078e00ff */
[----:B------:R-:W-:-:S04]  /*17960*/  IADD3 R127, PT, PT, R3, -0x56f99767, RZ ;  /* 0xa9066899037f7810 */ /* 0x000fc80007ffe0ff */
[----:B------:R-:W-:Y:S02]  /*17970*/  LOP3.LUT R117, R117, R184, R183, 0x96, !PT ;  /* 0x000000b875757212 */ /* 0x000fe400078e96b7 */
[----:B------:R-:W-:Y:S02]  /*17980*/  LOP3.LUT R127, R127, R116, R181, 0x96, !PT ;  /* 0x000000747f7f7212 */ /* 0x000fe400078e96b5 */
[----:B------:R-:W-:Y:S01]  /*17990*/  IADD3 R181, PT, PT, R3, 0x646e171e, RZ ;  /* 0x646e171e03b57810 */ /* 0x000fe20007ffe0ff */
        /* <DEDUP_REMOVED lines=10> */
[----:B------:R-:W-:Y:S02]  /*17a40*/  LOP3.LUT R127, R127, R116, R181, 0x96, !PT ;  /* 0x000000747f7f7212 */ /* 0x000fe400078e96b5 */
[----:B------:R-:W-:Y:S01]  /*17a50*/  IADD3 R181, PT, PT, R3, -0x24c28bd8, RZ ;  /* 0xdb3d742803b57810 */ /* 0x000fe20007ffe0ff */
        /* <DEDUP_REMOVED lines=12> */
[----:B------:R-:W-:Y:S01]  /*17b20*/  MOV R127, R130 ;  /* 0x00000082007f7202 */ /* 0x000fe20000000f00 */
[----:B------:R-:W-:-:S07]  /*17b30*/  IMAD.MOV.U32 R130, RZ, RZ, R180 ;  /* 0x000000ffff827224 */ /* 0x000fce00078e00b4 */
.L_x_3365:
        /* <DEDUP_REMOVED lines=19> */
.L_x_3369:
        /* <DEDUP_REMOVED lines=12> */
.L_x_3370:
        /* <DEDUP_REMOVED lines=20> */
[C---:B------:R-:W-:Y:S02]  /*17e70*/  IADD3 R117, PT, PT, R3.reuse, 0x32370b8f, RZ ;  /* 0x32370b8f03757810 */ /* 0x040fe40007ffe0ff */
[----:B------:R-:W-:Y:S02]  /*17e80*/  IADD3 R181, PT, PT, R3, -0x126145ec, RZ ;  /* 0xed9eba1403b57810 */ /* 0x000fe40007ffe0ff */
[----:B------:R-:W-:-:S05]  /*17e90*/  LOP3.LUT R117, R117, R116, R127, 0x96, !PT ;  /* 0x0000007475757212 */ /* 0x000fca00078e967f */
[----:B------:R-:W-:-:S04]  /*17ea0*/  IMAD.WIDE.U32 R182, R117, -0x326172a9, RZ ;  /* 0xcd9e8d5775b67825 */ /* 0x000fc800078e00ff */
[----:B------:R-:W-:-:S05]  /*17eb0*/  VIADD R117, R2, 0x78dde6e4 ;  /* 0x78dde6e402757836 */ /* 0x000fca0000000000 */
[----:B------:R-:W-:Y:S01]  /*17ec0*/  LOP3.LUT R127, R117, R180, R183, 0x96, !PT ;  /* 0x000000b4757f7212 */ /* 0x000fe200078e96b7 */
[----:B------:R-:W-:-:S05]  /*17ed0*/  IMAD.WIDE.U32 R116, R114, -0x2daee0ad, RZ ;  /* 0xd2511f5372747825 */ /* 0x000fca00078e00ff */
[----:B------:R-:W-:Y:S01]  /*17ee0*/  LOP3.LUT R181, R181, R126, R117, 0x96, !PT ;  /* 0x0000007eb5b57212 */ /* 0x000fe200078e9675 */
[----:B------:R-:W-:Y:S02]  /*17ef0*/  VIADD R117, R2, 0x1715609d ;  /* 0x1715609d02757836 */ /* 0x000fe40000000000 */
[----:B------:R-:W-:-:S04]  /*17f00*/  IMAD.WIDE.U32 R126, R127, -0x2daee0ad, RZ ;  /* 0xd2511f537f7e7825 */ /* 0x000fc800078e00ff */
[----:B------:R-:W-:-:S05]  /*17f10*/  IMAD.WIDE.U32 R180, R181, -0x326172a9, RZ ;  /* 0xcd9e8d57b5b47825 */ /* 0x000fca00078e00ff */
[----:B------:R-:W-:Y:S02]  /*17f20*/  LOP3.LUT R117, R117, R182, R181, 0x96, !PT ;  /* 0x000000b675757212 */ /* 0x000fe400078e96b5 */
[----:B------:R-:W-:-:S04]  /*17f30*/  IADD3 R181, PT, PT, R3, -0x56f99767, RZ ;  /* 0xa906689903b57810 */ /* 0x000fc80007ffe0ff */
[----:B------:R-:W-:Y:S01]  /*17f40*/  LOP3.LUT R181, R181, R116, R127, 0x96, !PT ;  /* 0x00000074b5b57212 */ /* 0x000fe200078e967f */
[----:B------:R-:W-:-:S04]  /*17f50*/  IMAD.WIDE.U32 R116, R117, -0x2daee0ad, RZ ;  /* 0xd2511f5375747825 */ /* 0x000fc800078e00ff */
[----:B------:R-:W-:Y:S01]  /*17f60*/  IMAD.WIDE.U32 R182, R181, -0x326172a9, RZ ;  /* 0xcd9e8d57b5b67825 */ /* 0x000fe200078e00ff */
[----:B------:R-:W-:-:S03]  /*17f70*/  IADD3 R181, PT, PT, R3, 0x646e171e, RZ ;  /* 0x646e171e03b57810 */ /* 0x000fc60007ffe0ff */
[C---:B------:R-:W-:Y:S01]  /*17f80*/  VIADD R127, R2.reuse, 0xb54cda56 ;  /* 0xb54cda56027f7836 */ /* 0x040fe20000000000 */
[----:B------:R-:W-:Y:S01]  /*17f90*/  LOP3.LUT R181, R181, R126, R117, 0x96, !PT ;  /* 0x0000007eb5b57212 */ /* 0x000fe200078e9675 */
[----:B------:R-:W-:-:S03]  /*17fa0*/  VIADD R117, R2, 0x5384540f ;  /* 0x5384540f02757836 */ /* 0x000fc60000000000 */
[----:B------:R-:W-:Y:S01]  /*17fb0*/  LOP3.LUT R127, R127, R180, R183, 0x96, !PT ;  /* 0x000000b47f7f7212 */ /* 0x000fe200078e96b7 */
[----:B------:R-:W-:-:S04]  /*17fc0*/  IMAD.WIDE.U32 R180, R181, -0x326172a9, RZ ;  /* 0xcd9e8d57b5b47825 */ /* 0x000fc800078e00ff */
[----:B------:R-:W-:Y:S01]  /*17fd0*/  IMAD.WIDE.U32 R126, R127, -0x2daee0ad, RZ ;  /* 0xd2511f537f7e7825 */ /* 0x000fe200078e00ff */
[----:B------:R-:W-:Y:S02]  /*17fe0*/  LOP3.LUT R117, R117, R182, R181, 0x96, !PT ;  /* 0x000000b675757212 */ /* 0x000fe400078e96b5 */
[----:B------:R-:W-:-:S04]  /*17ff0*/  IADD3 R181, PT, PT, R3, 0x1fd5c5a3, RZ ;  /* 0x1fd5c5a303b57810 */ /* 0x000fc80007ffe0ff */
[----:B------:R-:W-:Y:S01]  /*18000*/  LOP3.LUT R181, R181, R116, R127, 0x96, !PT ;  /* 0x00000074b5b57212 */ /* 0x000fe200078e967f */
[----:B------:R-:W-:-:S04]  /*18010*/  IMAD.WIDE.U32 R116, R117, -0x2daee0ad, RZ ;  /* 0xd2511f5375747825 */ /* 0x000fc800078e00ff */
[----:B------:R-:W-:Y:S01]  /*18020*/  IMAD.WIDE.U32 R182, R181, -0x326172a9, RZ ;  /* 0xcd9e8d57b5b67825 */ /* 0x000fe200078e00ff */
[----:B------:R-:W-:-:S03]  /*18030*/  IADD3 R181, PT, PT, R3, -0x24c28bd8, RZ ;  /* 0xdb3d742803b57810 */ /* 0x000fc60007ffe0ff */
[C---:B------:R-:W-:Y:S01]  /*18040*/  VIADD R127, R2.reuse, 0xf1bbcdc8 ;  /* 0xf1bbcdc8027f7836 */ /* 0x040fe20000000000 */
[----:B------:R-:W-:Y:S01]  /*18050*/  LOP3.LUT R181, R181, R126, R117, 0x96, !PT ;  /* 0x0000007eb5b57212 */ /* 0x000fe200078e9675 */
[----:B------:R-:W-:-:S03]  /*18060*/  VIADD R117, R2, 0x8ff34781 ;  /* 0x8ff3478102757836 */ /* 0x000fc60000000000 */
[----:B------:R-:W-:Y:S01]  /*18070*/  LOP3.LUT R127, R127, R180, R183, 0x96, !PT ;  /* 0x000000b47f7f7212 */ /* 0x000fe200078e96b7 */
[----:B------:R-:W-:-:S04]  /*18080*/  IMAD.WIDE.U32 R180, R181, -0x326172a9, RZ ;  /* 0xcd9e8d57b5b47825 */ /* 0x000fc800078e00ff */
[----:B------:R-:W-:Y:S01]  /*18090*/  IMAD.WIDE.U32 R126, R127, -0x2daee0ad, RZ ;  /* 0xd2511f537f7e7825 */ /* 0x000fe200078e00ff */
[----:B------:R-:W-:Y:S02]  /*180a0*/  LOP3.LUT R117, R117, R182, R181, 0x96, !PT ;  /* 0x000000b675757212 */ /* 0x000fe400078e96b5 */
[----:B------:R-:W-:Y:S01]  /*180b0*/  IADD3 R181, PT, PT, R3, -0x695add53, RZ ;  /* 0x96a522ad03b57810 */ /* 0x000fe20007ffe0ff */
[----:B------:R-:W-:-:S03]  /*180c0*/  IMAD.MOV.U32 R114, RZ, RZ, R180 ;  /* 0x000000ffff727224 */ /* 0x000fc600078e00b4 */
[----:B------:R-:W-:Y:S02]  /*180d0*/  LOP3.LUT R116, R181, R116, R127, 0x96, !PT ;  /* 0x00000074b5747212 */ /* 0x000fe400078e967f */
[----:B------:R-:W-:Y:S01]  /*180e0*/  MOV R127, R130 ;  /* 0x00000082007f7202 */ /* 0x000fe20000000f00 */
[----:B------:R-:W-:-:S07]  /*180f0*/  IMAD.MOV.U32 R130, RZ, RZ, R126 ;  /* 0x000000ffff827224 */ /* 0x000fce00078e007e */
.L_x_3368:
[----:B------:R-:W-:Y:S02]  /*18100*/  I2FP.F32.U32 R127, R127 ;  /* 0x0000007f007f7245 */ /* 0x000fe40000201000 */
[----:B------:R-:W-:Y:S02]  /*18110*/  PRMT R126, R146, 0x7632, R126 ;  /* 0x00007632927e7816 */ /* 0x000fe4000000007e */
[----:B------:R-:W-:Y:S01]  /*18120*/  MOV R134, 0x2 ;  /* 0x0000000200867802 */ /* 0x000fe20000000f00 */
[----:B------:R-:W-:Y:S02]  /*18130*/  FFMA.FTZ R127, R127, R0, 1.1641532182693481445e-10 ;  /* 0x2f0000007f7f7423 */ /* 0x000fe40000010000 */
[----:B------:R-:W-:-:S03]  /*18140*/  IMAD.U32 R126, R126, 0x10000, RZ ;  /* 0x000100007e7e7824 */ /* 0x000fc600078e00ff */
[----:B------:R-:W-:Y:S01]  /*18150*/  FSETP.GTU.FTZ.AND P4, PT, R127, UR4, PT ;  /* 0x000000047f007c0b */ /* 0x000fe2000bf9c000 */
[----:B------:R-:W-:-:S05]  /*18160*/  FMUL.FTZ R126, R126, UR5 ;  /* 0x000000057e7e7c20 */ /* 0x000fca0008410000 */
[----:B------:R-:W-:Y:S02]  /*18170*/  FSEL R127, R126, RZ, !P4 ;  /* 0x000000ff7e7f7208 */ /* 0x000fe40006000000 */
[----:B------:R-:W-:Y:S02]  /*18180*/  SEL R126, RZ, 0x1, P4 ;  /* 0x00000001ff7e7807 */ /* 0x000fe40002000000 */
[----:B------:R-:W-:Y:S01]  /*18190*/  ISETP.NE.AND P4, PT, R132, 0x1, PT ;  /* 0x000000018400780c */ /* 0x000fe20003f85270 */
[----:B------:R-:W-:Y:S01]  /*181a0*/  FADD.FTZ R127, R128, R127 ;  /* 0x0000007f807f7221 */ /* 0x000fe20000010000 */
[----:B------:R-:W-:-:S04]  /*181b0*/  @P1 PRMT R128, R6, 0x7632, R128 ;  /* 0x0000763206801816 */ /* 0x000fc80000000080 */
        /* <DEDUP_REMOVED lines=14> */
.L_x_3372:
        /* <DEDUP_REMOVED lines=12> */
.L_x_3373:
        /* <DEDUP_REMOVED lines=61> */
.L_x_3371:
[----:B------:R-:W-:Y:S01]  /*18730*/  I2FP.F32.U32 R127, R127 ;  /* 0x0000007f007f7245 */ /* 0x000fe20000201000 */
[C---:B------:R-:W-:Y:S01]  /*18740*/  IMAD.U32 R132, R107.reuse, 0x10000, RZ ;  /* 0x000100006b847824 */ /* 0x040fe200078e00ff */
[----:B------:R-:W-:Y:S02]  /*18750*/  ISETP.NE.AND P5, PT, R134, 0x1, PT ;  /* 0x000000018600780c */ /* 0x000fe40003fa5270 */
[----:B------:R-:W-:Y:S01]  /*18760*/  PRMT R107, R107, 0x7632, R107 ;  /* 0x000076326b6b7816 */ /* 0x000fe2000000006b */
[----:B------:R-:W-:Y:S01]  /*18770*/  FFMA.FTZ R127, R127, R0, 1.1641532182693481445e-10 ;  /* 0x2f0000007f7f7423 */ /* 0x000fe20000010000 */
[----:B------:R-:W-:Y:S01]  /*18780*/  FMUL.FTZ R132, R132, UR5 ;  /* 0x0000000584847c20 */ /* 0x000fe20008410000 */
[----:B------:R-:W-:-:S03]  /*18790*/  MOV R150, 0x2 ;  /* 0x0000000200967802 */ /* 0x000fc60000000f00 */
        /* <DEDUP_REMOVED lines=13> */
.L_x_3375:
        /* <DEDUP_REMOVED lines=12> */
.L_x_3376:
        /* <DEDUP_REMOVED lines=61> */
.L_x_3374:
[----:B------:R-:W-:Y:S01]  /*18d00*/  I2FP.F32.U32 R127, R127 ;  /* 0x0000007f007f7245 */ /* 0x000fe20000201000 */
[----:B------:R-:W-:Y:S01]  /*18d10*/  IMAD.U32 R134, R147, 0x10000, RZ ;  /* 0x0001000093867824 */ /* 0x000fe200078e00ff */
[----:B------:R-:W-:-:S03]  /*18d20*/  MOV R152, 0x2 ;  /* 0x0000000200987802 */ /* 0x000fc60000000f00 */
[----:B------:R-:W-:Y:S01]  /*18d30*/  FFMA.FTZ R127, R127, R0, 1.1641532182693481445e-10 ;  /* 0x2f0000007f7f7423 */ /* 0x000fe20000010000 */
[----:B------:R-:W-:-:S04]  /*18d40*/  FMUL.FTZ R134, R134, UR5 ;  /* 0x0000000586867c20 */ /* 0x000fc80008410000 */
[----:B------:R-:W-:-:S04]  /*18d50*/  FSETP.GTU.FTZ.AND P5, PT, R127, UR4, PT ;  /* 0x000000047f007c0b */ /* 0x000fc8000bfbc000 */
[----:B------:R-:W-:Y:S01]  /*18d60*/  FSEL R183, R134, RZ, !P5 ;  /* 0x000000ff86b77208 */ /* 0x000fe20006800000 */
[----:B------:R-:W-:Y:S01]  /*18d70*/  IMAD.MOV.U32 R134, RZ, RZ, R114 ;  /* 0x000000ffff867224 */ /* 0x000fe200078e0072 */
[----:B------:R-:W-:Y:S02]  /*18d80*/  SEL R127, RZ, 0x1, P5 ;  /* 0x00000001ff7f7807 */ /* 0x000fe40002800000 */
[----:B------:R-:W-:Y:S01]  /*18d90*/  ISETP.NE.AND P5, PT, R150, 0x1, PT ;  /* 0x000000019600780c */ /* 0x000fe20003fa5270 */
[----:B------:R-:W-:Y:S01]  /*18da0*/  FADD.FTZ R132, R132, R183 ;  /* 0x000000b784847221 */ /* 0x000fe20000010000 */
[----:B------:R-:W-:-:S05]  /*18db0*/  @P1 SHF.L.U32 R183, R7, 0x10, RZ ;  /* 0x0000001007b71819 */ /* 0x000fca00000006ff */
        /* <DEDUP_REMOVED lines=12> */
.L_x_3378:
        /* <DEDUP_REMOVED lines=12> */
.L_x_3379:
        /* <DEDUP_REMOVED lines=58> */
[----:B------:R-:W-:Y:S02]  /*192e0*/  IMAD.MOV.U32 R114, RZ, RZ, R186 ;  /* 0x000000ffff727224 */ /* 0x000fe400078e00ba */
[----:B------:R-:W-:Y:S01]  /*192f0*/  IMAD.MOV.U32 R130, RZ, RZ, R184 ;  /* 0x000000ffff827224 */ /* 0x000fe200078e00b8 */
[----:B------:R-:W-:-:S07]  /*19300*/  LOP3.LUT R116, R187, R116, R185, 0x96, !PT ;  /* 0x00000074bb747212 */ /* 0x000fce00078e96b9 */
.L_x_3377:
        /* <DEDUP_REMOVED lines=19> */
.L_x_3381:
        /* <DEDUP_REMOVED lines=11> */
[----:B------:R-:W-:Y:S02]  /*194f0*/  @P0 IADD3 R114, PT, PT, R115, RZ, RZ ;  /* 0x000000ff73720210 */ /* 0x000fe40007ffe0ff */
[----:B------:R-:W-:-:S03]  /*19500*/  ISETP.NE.AND P0, PT, R107, RZ, PT ;  /* 0x000000ff6b00720c */ /* 0x000fc60003f05270 */
[----:B------:R-:W-:-:S10]  /*19510*/  @!P6 IMAD.MOV.U32 R115, RZ, RZ, R114 ;  /* 0x000000ffff73e224 */ /* 0x000fd400078e0072 */
.L_x_3382:
        /* <DEDUP_REMOVED lines=61> */
.L_x_3380:
[----:B------:R-:W-:Y:S02]  /*198f0*/  I2FP.F32.U32 R107, R107 ;  /* 0x0000006b006b7245 */ /* 0x000fe40000201000 */
[----:B------:R-:W-:Y:S02]  /*19900*/  PRMT R106, R106, 0x5410, R128 ;  /* 0x000054106a6a7816 */ /* 0x000fe40000000080 */
[----:B------:R-:W-:Y:S01]  /*19910*/  PRMT R105, R105, 0x5410, R109 ;  /* 0x0000541069697816 */ /* 0x000fe2000000006d */
[----:B------:R-:W-:Y:S01]  /*19920*/  FFMA.FTZ R107, R107, R0, 1.1641532182693481445e-10 ;  /* 0x2f0000006b6b7423 */ /* 0x000fe20000010000 */
[----:B------:R-:W-:Y:S02]  /*19930*/  PRMT R0, R147, 0x7632, R0 ;  /* 0x0000763293007816 */ /* 0x000fe40000000000 */
[----:B------:R-:W-:Y:S02]  /*19940*/  PRMT R104, R104, 0x5410, R108 ;  /* 0x0000541068687816 */ /* 0x000fe4000000006c */
[----:B------:R-:W-:Y:S01]  /*19950*/  FSETP.GTU.FTZ.AND P6, PT, R107, UR4, PT ;  /* 0x000000046b007c0b */ /* 0x000fe2000bfdc000 */
[----:B------:R-:W-:-:S04]  /*19960*/  IMAD.U32 R0, R0, 0x10000, RZ ;  /* 0x0001000000007824 */ /* 0x000fc800078e00ff */
[----:B------:R-:W-:-:S05]  /*19970*/  FMUL.FTZ R0, R0, UR5 ;  /* 0x0000000500007c20 */ /* 0x000fca0008410000 */
[----:B------:R-:W-:-:S05]  /*19980*/  FSEL R107, R0, RZ, !P6 ;  /* 0x000000ff006b7208 */ /* 0x000fca0007000000 */
[--C-:B------:R-:W-:Y:S01]  /*19990*/  FADD.FTZ R0, R150, R107.reuse ;  /* 0x0000006b96007221 */ /* 0x100fe20000010000 */
[----:B------:R-:W-:-:S04]  /*199a0*/  @P1 PRMT R107, R7, 0x7632, R107 ;  /* 0x00007632076b1816 */ /* 0x000fc8000000006b */
[----:B------:R-:W-:-:S05]  /*199b0*/  @P1 SHF.L.U32 R107, R107, 0x10, RZ ;  /* 0x000000106b6b1819 */ /* 0x000fca00000006ff */
[----:B------:R-:W-:Y:S01]  /*199c0*/  @P1 FADD.FTZ R185, R0, R107 ;  /* 0x0000006b00b91221 */ /* 0x000fe20000010000 */
[----:B------:R-:W-:Y:S01]  /*199d0*/  @!P1 IMAD.MOV.U32 R185, RZ, RZ, R0 ;  /* 0x000000ffffb99224 */ /* 0x000fe200078e0000 */
[----:B------:R-:W-:-:S04]  /*199e0*/  SEL R0, RZ, 0x1, P6 ;  /* 0x00000001ff007807 */ /* 0x000fc80003000000 */
[----:B------:R-:W-:Y:S02]  /*199f0*/  F2FP.BF16.F32.PACK_AB R107, RZ, R185 ;  /* 0x000000b9ff6b723e */ /* 0x000fe400000010ff */
[----:B------:R-:W-:Y:S02]  /*19a00*/  PRMT R128, R0, 0x7610, R128 ;  /* 0x0000761000807816 */ /* 0x000fe40000000080 */
[----:B------:R-:W-:Y:S01]  /*19a10*/  PRMT R107, R132, 0x5410, R107 ;  /* 0x00005410846b7816 */ /* 0x000fe2000000006b */
[----:B------:R-:W-:Y:S06]  /*19a20*/  BRA `(.L_x_3383) ;  /* 0x00000030002c7947 */ /* 0x000fec0003800000 */
.L_x_3334:
        /* <DEDUP_REMOVED lines=12> */
[----:B------:R-:W-:Y:S01]  /*19af0*/  @!P2 IMAD.MOV.U32 R108, RZ, RZ, R116 ;  /* 0x000000ffff6ca224 */ /* 0x000fe200078e0074 */
[----:B------:R-:W-:Y:S01]  /*19b00*/  @P2 MOV R108, R117 ;  /* 0x00000075006c2202 */ /* 0x000fe20000000f00 */
[----:B------:R-:W-:Y:S06]  /*19b10*/  BRA `(.L_x_3384) ;  /* 0x0000000400247947 */ /* 0x000fec0003800000 */
.L_x_3385:
        /* <DEDUP_REMOVED lines=12> */
.L_x_3386:
        /* <DEDUP_REMOVED lines=50> */
[----:B------:R-:W-:Y:S02]  /*19f00*/  VIADD R109, R2, 0xf1bbcdc8 ;  /* 0xf1bbcdc8026d7836 */ /* 0x000fe40000000000 */
[----:B------:R-:W-:-:S03]  /*19f10*/  IMAD.WIDE.U32 R172, R171, -0x326172a9, RZ ;  /* 0xcd9e8d57abac7825 */ /* 0x000fc600078e00ff */
[----:B------:R-:W-:Y:S01]  /*19f20*/  LOP3.LUT R170, R109, R170, R117, 0x96, !PT ;  /* 0x000000aa6daa7212 */ /* 0x000fe200078e9675 */
[----:B------:R-:W-:Y:S01]  /*19f30*/  VIADD R109, R3, 0x96a522ad ;  /* 0x96a522ad036d7836 */ /* 0x000fe20000000000 */
[----:B------:R-:W-:Y:S02]  /*19f40*/  IADD3 R117, PT, PT, R2, -0x700cb87f, RZ ;  /* 0x8ff3478102757810 */ /* 0x000fe40007ffe0ff */
[----:B------:R-:W-:Y:S01]  /*19f50*/  MOV R114, R172 ;  /* 0x000000ac00727202 */ /* 0x000fe20000000f00 */
[----:B------:R-:W-:Y:S01]  /*19f60*/  IMAD.WIDE.U32 R170, R170, -0x2daee0ad, RZ ;  /* 0xd2511f53aaaa7825 */ /* 0x000fe200078e00ff */
[----:B------:R-:W-:-:S03]  /*19f70*/  LOP3.LUT R117, R117, R116, R173, 0x96, !PT ;  /* 0x0000007475757212 */ /* 0x000fc600078e96ad */
[----:B------:R-:W-:Y:S01]  /*19f80*/  IMAD.MOV.U32 R130, RZ, RZ, R170 ;  /* 0x000000ffff827224 */ /* 0x000fe200078e00aa */
[----:B------:R-:W-:Y:S02]  /*19f90*/  LOP3.LUT R116, R109, R108, R171, 0x96, !PT ;  /* 0x0000006c6d747212 */ /* 0x000fe400078e96ab */
[----:B------:R-:W-:-:S07]  /*19fa0*/  MOV R108, R134 ;  /* 0x00000086006c7202 */ /* 0x000fce0000000f00 */
.L_x_3384:
[----:B------:R-:W-:Y:S01]  /*19fb0*/  I2FP.F32.U32 R109, R108 ;  /* 0x0000006c006d7245 */ /* 0x000fe20000201000 */
[----:B------:R-:W-:Y:S01]  /*19fc0*/  HFMA2 R134, -RZ, RZ, 0, 1.1920928955078125e-07 ;  /* 0x00000002ff867431 */ /* 0x000fe200000001ff */
[----:B-----5:R-:W-:Y:S02]  /*19fd0*/  SHF.L.U32 R108, R104, 0x10, RZ ;  /* 0x00000010686c7819 */ /* 0x020fe400000006ff */
[----:B------:R-:W-:Y:S01]  /*19fe0*/  ISETP.NE.AND P3, PT, R132, 0x1, PT ;  /* 0x000000018400780c */ /* 0x000fe20003f65270 */
[----:B------:R-:W-:Y:S01]  /*19ff0*/  FFMA.FTZ R109, R109, R0, 1.1641532182693481445e-10 ;  /* 0x2f0000006d6d7423 */ /* 0x000fe20000010000 */
[----:B------:R-:W-:Y:S01]  /*1a000*/  PRMT R104, R104, 0x7632, R104 ;  /* 0x0000763268687816 */ /* 0x000fe20000000068 */
[----:B------:R-:W-:-:S03]  /*1a010*/  FMUL.FTZ R108, R108, UR5 ;  /* 0x000000056c6c7c20 */ /* 0x000fc60008410000 */
[----:B------:R-:W-:Y:S01]  /*1a020*/  FSETP.GTU.FTZ.AND P2, PT, R109, UR4, PT ;  /* 0x000000046d007c0b */ /* 0x000fe2000bf5c000 */
[----:B------:R-:W-:-:S03]  /*1a030*/  IMAD.MOV.U32 R109, RZ, RZ, R114 ;  /* 0x000000ffff6d7224 */ /* 0x000fc600078e0072 */
[----:B0-----:R-:W-:Y:S01]  /*1a040*/  FSEL R171, R108, RZ, !P2 ;  /* 0x000000ff6cab7208 */ /* 0x001fe20005000000 */
[----:B------:R-:W-:Y:S01]  /*1a050*/  @P1 IMAD.U32 R108, R4, 0x10000, RZ ;  /* 0x00010000046c1824 */ /* 0x000fe200078e00ff */
        /* <DEDUP_REMOVED lines=13> */
.L_x_3388:
        /* <DEDUP_REMOVED lines=12> */
.L_x_3389:
        /* <DEDUP_REMOVED lines=61> */
.L_x_3387:
[----:B------:R-:W-:Y:S01]  /*1a5c0*/  I2FP.F32.U32 R109, R109 ;  /* 0x0000006d006d7245 */ /* 0x000fe20000201000 */
[----:B------:R-:W-:Y:S01]  /*1a5d0*/  IMAD.U32 R104, R104, 0x10000, RZ ;  /* 0x0001000068687824 */ /* 0x000fe200078e00ff */
[----:B------:R-:W-:Y:S01]  /*1a5e0*/  ISETP.NE.AND P3, PT, R134, 0x1, PT ;  /* 0x000000018600780c */ /* 0x000fe20003f65270 */
[----:B------:R-:W-:Y:S02]  /*1a5f0*/  IMAD.MOV.U32 R148, RZ, RZ, 0x2 ;  /* 0x00000002ff947424 */ /* 0x000fe400078e00ff */
[----:B------:R-:W-:Y:S01]  /*1a600*/  FFMA.FTZ R109, R109, R0, 1.1641532182693481445e-10 ;  /* 0x2f0000006d6d7423 */ /* 0x000fe20000010000 */
[----:B------:R-:W-:-:S04]  /*1a610*/  FMUL.FTZ R104, R104, UR5 ;  /* 0x0000000568687c20 */ /* 0x000fc80008410000 */
[----:B------:R-:W-:Y:S02]  /*1a620*/  FSETP.GTU.FTZ.AND P2, PT, R109, UR4, PT ;  /* 0x000000046d007c0b */ /* 0x000fe4000bf5c000 */
[----:B------:R-:W-:Y:S02]  /*1a630*/  @P1 PRMT R109, R4, 0x7632, R109 ;  /* 0x00007632046d1816 */ /* 0x000fe4000000006d */
[----:B------:R-:W-:Y:S02]  /*1a640*/  FSEL R173, R104, RZ, !P2 ;  /* 0x000000ff68ad7208 */ /* 0x000fe40005000000 */
[----:B------:R-:W-:Y:S02]  /*1a650*/  @P1 SHF.L.U32 R132, R109, 0x10, RZ ;  /* 0x000000106d841819 */ /* 0x000fe400000006ff */
        /* <DEDUP_REMOVED lines=14> */
.L_x_3391:
        /* <DEDUP_REMOVED lines=12> */
.L_x_3392:
        /* <DEDUP_REMOVED lines=56> */
[----:B------:R-:W-:-:S03]  /*1ab80*/  MOV R114, R176 ;  /* 0x000000b000727202 */ /* 0x000fc60000000f00 */
[----:B------:R-:W-:-:S05]  /*1ab90*/  VIADD R109, R3, 0x96a522ad ;  /* 0x96a522ad036d7836 */ /* 0x000fca0000000000 */
[----:B------:R-:W-:Y:S01]  /*1aba0*/  LOP3.LUT R116, R109, R116, R175, 0x96, !PT ;  /* 0x000000746d747212 */ /* 0x000fe200078e96af */
[----:B------:R-:W-:Y:S01]  /*1abb0*/  IMAD.MOV.U32 R109, RZ, RZ, R130 ;  /* 0x000000ffff6d7224 */ /* 0x000fe200078e0082 */
[----:B------:R-:W-:-:S07]  /*1abc0*/  MOV R130, R174 ;  /* 0x000000ae00827202 */ /* 0x000fce0000000f00 */
.L_x_3390:
[----:B------:R-:W-:Y:S01]  /*1abd0*/  I2FP.F32.U32 R109, R109 ;  /* 0x0000006d006d7245 */ /* 0x000fe20000201000 */
[----:B------:R-:W-:Y:S01]  /*1abe0*/  @P1 IMAD.U32 R132, R5, 0x10000, RZ ;  /* 0x0001000005841824 */ /* 0x000fe200078e00ff */
[----:B------:R-:W-:Y:S01]  /*1abf0*/  ISETP.NE.AND P3, PT, R148, 0x1, PT ;  /* 0x000000019400780c */ /* 0x000fe20003f65270 */
[----:B------:R-:W-:Y:S02]  /*1ac00*/  HFMA2 R134, -RZ, RZ, 0, 1.1920928955078125e-07 ;  /* 0x00000002ff867431 */ /* 0x000fe400000001ff */
[----:B------:R-:W-:-:S05]  /*1ac10*/  FFMA.FTZ R109, R109, R0, 1.1641532182693481445e-10 ;  /* 0x2f0000006d6d7423 */ /* 0x000fca0000010000 */
[----:B------:R-:W-:Y:S02]  /*1ac20*/  FSETP.GTU.FTZ.AND P2, PT, R109, UR4, PT ;  /* 0x000000046d007c0b */ /* 0x000fe4000bf5c000 */
[C---:B------:R-:W-:Y:S02]  /*1ac30*/  SHF.L.U32 R109, R105.reuse, 0x10, RZ ;  /* 0x00000010696d7819 */ /* 0x040fe400000006ff */
[----:B------:R-:W-:-:S03]  /*1ac40*/  PRMT R105, R105, 0x7632, R105 ;  /* 0x0000763269697816 */ /* 0x000fc60000000069 */
[----:B------:R-:W-:-:S05]  /*1ac50*/  FMUL.FTZ R109, R109, UR5 ;  /* 0x000000056d6d7c20 */ /* 0x000fca0008410000 */
        /* <DEDUP_REMOVED lines=15> */
.L_x_3394:
        /* <DEDUP_REMOVED lines=12> */
.L_x_3395:
        /* <DEDUP_REMOVED lines=61> */
.L_x_3393:
        /* <DEDUP_REMOVED lines=24> */
.L_x_3397:
        /* <DEDUP_REMOVED lines=12> */
.L_x_3398:
        /* <DEDUP_REMOVED lines=23> */
[----:B------:R-:W-:-:S05]  /*1b590*/  LOP3.LUT R117, R117, R116, R179, 0x96, !PT ;  /* 0x0000007475757212 */ /* 0x000fca00078e96b3 */
[----:B------:R-:W-:Y:S01]  /*1b5a0*/  IMAD.WIDE.U32 R182, R117, -0x326172a9, RZ ;  /* 0xcd9e8d5775b67825 */ /* 0x000fe200078e00ff */
[----:B------:R-:W-:-:S04]  /*1b5b0*/  IADD3 R117, PT, PT, R2, 0x78dde6e4, RZ ;  /* 0x78dde6e402757810 */ /* 0x000fc80007ffe0ff */
[----:B------:R-:W-:Y:S01]  /*1b5c0*/  LOP3.LUT R179, R117, R180, R183, 0x96, !PT ;  /* 0x000000b475b37212 */ /* 0x000fe200078e96b7 */
[----:B------:R-:W-:-:S05]  /*1b5d0*/  IMAD.WIDE.U32 R116, R114, -0x2daee0ad, RZ ;  /* 0xd2511f5372747825 */ /* 0x000fca00078e00ff */
[----:B------:R-:W-:Y:S01]  /*1b5e0*/  LOP3.LUT R181, R181, R178, R117, 0x96, !PT ;  /* 0x000000b2b5b57212 */ /* 0x000fe200078e9675 */
[----:B------:R-:W-:Y:S01]  /*1b5f0*/  IMAD.WIDE.U32 R178, R179, -0x2daee0ad, RZ ;  /* 0xd2511f53b3b27825 */ /* 0x000fe200078e00ff */
[----:B------:R-:W-:-:S03]  /*1b600*/  IADD3 R117, PT, PT, R2, 0x1715609d, RZ ;  /* 0x1715609d02757810 */ /* 0x000fc60007ffe0ff */
[----:B------:R-:W-:-:S05]  /*1b610*/  IMAD.WIDE.U32 R180, R181, -0x326172a9, RZ ;  /* 0xcd9e8d57b5b47825 */ /* 0x000fca00078e00ff */
[----:B------:R-:W-:Y:S01]  /*1b620*/  LOP3.LUT R117, R117, R182, R181, 0x96, !PT ;  /* 0x000000b675757212 */ /* 0x000fe200078e96b5 */
[----:B------:R-:W-:-:S05]  /*1b630*/  VIADD R181, R3, 0xa9066899 ;  /* 0xa906689903b57836 */ /* 0x000fca0000000000 */
[----:B------:R-:W-:Y:S01]  /*1b640*/  LOP3.LUT R181, R181, R116, R179, 0x96, !PT ;  /* 0x00000074b5b57212 */ /* 0x000fe200078e96b3 */
[----:B------:R-:W-:Y:S01]  /*1b650*/  IMAD.WIDE.U32 R116, R117, -0x2daee0ad, RZ ;  /* 0xd2511f5375747825 */ /* 0x000fe200078e00ff */
[----:B------:R-:W-:-:S03]  /*1b660*/  IADD3 R179, PT, PT, R2, -0x4ab325aa, RZ ;  /* 0xb54cda5602b37810 */ /* 0x000fc60007ffe0ff */
[----:B------:R-:W-:-:S04]  /*1b670*/  IMAD.WIDE.U32 R182, R181, -0x326172a9, RZ ;  /* 0xcd9e8d57b5b67825 */ /* 0x000fc800078e00ff */
[----:B------:R-:W-:Y:S01]  /*1b680*/  VIADD R181, R3, 0x646e171e ;  /* 0x646e171e03b57836 */ /* 0x000fe20000000000 */
[----:B------:R-:W-:-:S04]  /*1b690*/  LOP3.LUT R179, R179, R180, R183, 0x96, !PT ;  /* 0x000000b4b3b37212 */ /* 0x000fc800078e96b7 */
        /* <DEDUP_REMOVED lines=14> */
[----:B------:R-:W-:-:S03]  /*1b780*/  IADD3 R117, PT, PT, R2, -0x700cb87f, RZ ;  /* 0x8ff3478102757810 */ /* 0x000fc60007ffe0ff */
[----:B------:R-:W-:Y:S01]  /*1b790*/  IMAD.WIDE.U32 R180, R181, -0x326172a9, RZ ;  /* 0xcd9e8d57b5b47825 */ /* 0x000fe200078e00ff */
[----:B------:R-:W-:-:S04]  /*1b7a0*/  MOV R130, R178 ;  /* 0x000000b200827202 */ /* 0x000fc80000000f00 */
[----:B------:R-:W-:Y:S01]  /*1b7b0*/  LOP3.LUT R117, R117, R182, R181, 0x96, !PT ;  /* 0x000000b675757212 */ /* 0x000fe200078e96b5 */
[----:B------:R-:W-:Y:S01]  /*1b7c0*/  VIADD R181, R3, 0x96a522ad ;  /* 0x96a522ad03b57836 */ /* 0x000fe20000000000 */
[----:B------:R-:W-:-:S04]  /*1b7d0*/  MOV R114, R180 ;  /* 0x000000b400727202 */ /* 0x000fc80000000f00 */
[----:B------:R-:W-:-:S07]  /*1b7e0*/  LOP3.LUT R116, R181, R116, R179, 0x96, !PT ;  /* 0x00000074b5747212 */ /* 0x000fce00078e96b3 */
.L_x_3396:
        /* <DEDUP_REMOVED lines=23> */
.L_x_3400:
        /* <DEDUP_REMOVED lines=12> */
.L_x_3401:
        /* <DEDUP_REMOVED lines=61> */
.L_x_3399:
        /* <DEDUP_REMOVED lines=23> */
.L_x_3403:
        /* <DEDUP_REMOVED lines=12> */
.L_x_3404:
        /* <DEDUP_REMOVED lines=61> */
.L_x_3402:
[----:B------:R-:W-:Y:S01]  /*1c3f0*/  I2FP.F32.U32 R183, R134 ;  /* 0x0000008600b77245 */ /* 0x000fe20000201000 */
[----:B------:R-:W-:Y:S01]  /*1c400*/  IMAD.MOV.U32 R152, RZ, RZ, R114 ;  /* 0x000000ffff987224 */ /* 0x000fe200078e0072 */
        /* <DEDUP_REMOVED lines=10> */
[----:B------:R-:W-:-:S04]  /*1c4b0*/  HFMA2 R134, -RZ, RZ, 0, 1.1920928955078125e-07 ;  /* 0x00000002ff867431 */ /* 0x000fc800000001ff */
        /* <DEDUP_REMOVED lines=10> */
.L_x_3406:
        /* <DEDUP_REMOVED lines=12> */
.L_x_3407:
        /* <DEDUP_REMOVED lines=61> */
.L_x_3405:
[----:B------:R-:W-:Y:S01]  /*1c9f0*/  I2FP.F32.U32 R185, R152 ;  /* 0x0000009800b97245 */ /* 0x000fe20000201000 */
[----:B------:R-:W-:Y:S01]  /*1ca00*/  IMAD.U32 R150, R150, 0x10000, RZ ;  /* 0x0001000096967824 */ /* 0x000fe200078e00ff */
[----:B------:R-:W-:Y:S02]  /*1ca10*/  PRMT R106, R106, 0x5410, R132 ;  /* 0x000054106a6a7816 */ /* 0x000fe40000000084 */
[----:B------:R-:W-:Y:S01]  /*1ca20*/  PRMT R105, R109, 0x5410, R105 ;  /* 0x000054106d697816 */ /* 0x000fe20000000069 */
[----:B------:R-:W-:Y:S01]  /*1ca30*/  FFMA.FTZ R185, R185, R0, 1.1641532182693481445e-10 ;  /* 0x2f000000b9b97423 */ /* 0x000fe20000010000 */
[----:B------:R-:W-:Y:S01]  /*1ca40*/  FMUL.FTZ R150, R150, UR5 ;  /* 0x0000000596967c20 */ /* 0x000fe20008410000 */
[----:B------:R-:W-:Y:S02]  /*1ca50*/  @P1 PRMT R0, R7, 0x7632, R0 ;  /* 0x0000763207001816 */ /* 0x000fe40000000000 */
[----:B------:R-:W-:Y:S02]  /*1ca60*/  PRMT R104, R108, 0x5410, R104 ;  /* 0x000054106c687816 */ /* 0x000fe40000000068 */
[----:B------:R-:W-:-:S02]  /*1ca70*/  FSETP.GTU.FTZ.AND P5, PT, R185, UR4, PT ;  /* 0x00000004b9007c0b */ /* 0x000fc4000bfbc000 */
[----:B------:R-:W-:Y:S02]  /*1ca80*/  @P1 SHF.L.U32 R0, R0, 0x10, RZ ;  /* 0x0000001000001819 */ /* 0x000fe400000006ff */
[----:B------:R-:W-:Y:S02]  /*1ca90*/  FSEL R185, R150, RZ, !P5 ;  /* 0x000000ff96b97208 */ /* 0x000fe40006800000 */
[----:B------:R-:W-:-:S03]  /*1caa0*/  PLOP3.LUT P5, PT, P5, PT, PT, 0x8, 0x80 ;  /* 0x000000000080781c */ /* 0x000fc60002fae170 */
[----:B------:R-:W-:-:S05]  /*1cab0*/  @P1 FADD.FTZ R185, R185, R0 ;  /* 0x00000000b9b91221 */ /* 0x000fca0000010000 */
[----:B------:R-:W-:-:S04]  /*1cac0*/  F2FP.BF16.F32.PACK_AB R0, RZ, R185 ;  /* 0x000000b9ff00723e */ /* 0x000fc800000010ff */
[----:B------:R-:W-:-:S07]  /*1cad0*/  PRMT R107, R107, 0x5410, R0 ;  /* 0x000054106b6b7816 */ /* 0x000fce0000000000 */
.L_x_3383:
[----:B------:R-:W-:Y:S01]  /*1cae0*/  SEL R108, RZ, 0x1000000, !P5 ;  /* 0x01000000ff6c7807 */ /* 0x000fe20006800000 */
[C---:B------:R-:W-:Y:S01]  /*1caf0*/  IMAD.WIDE.U32 R110, R169.reuse, 0x10, R110 ;  /* 0x00000010a96e7825 */ /* 0x040fe200078e006e */
[----:B------:R-:W-:Y:S02]  /*1cb00*/  SEL R0, RZ, 0x10000, !P4 ;  /* 0x00010000ff007807 */ /* 0x000fe40006000000 */
[----:B------:R-:W-:Y:S01]  /*1cb10*/  SEL R187, RZ, 0x100, !P3 ;  /* 0x00000100ffbb7807 */ /* 0x000fe20005800000 */
[----:B------:R-:W-:Y:S01]  /*1cb20*/  IMAD.WIDE.U32 R112, R169, 0x8, R112 ;  /* 0x00000008a9707825 */ /* 0x000fe200078e0070 */
        /* <DEDUP_REMOVED lines=8> */
[----:B------:R-:W-:Y:S02]  /*1cbb0*/  ISETP.NE.AND P1, PT, R136, RZ, PT ;  /* 0x000000ff8800720c */ /* 0x000fe40003f25270 */
[----:B------:R-:W-:-:S02]  /*1cbc0*/  LOP3.LUT R0, R0, R108, R109, 0xfe, !PT ;  /* 0x0000006c00007212 */ /* 0x000fc400078efe6d */
[----:B------:R-:W-:-:S04]  /*1cbd0*/  SEL R108, RZ, 0x1, !P2 ;  /* 0x00000001ff6c7807 */ /* 0x000fc80005000000 */
[----:B------:R-:W-:Y:S02]  /*1cbe0*/  LOP3.LUT R109, R187, R108, RZ, 0xfc, !PT ;  /* 0x0000006cbb6d7212 */ /* 0x000fe400078efcff */
[----:B------:R-:W-:-:S04]  /*1cbf0*/  SEL R187, RZ, 0x1, !P1 ;  /* 0x00000001ffbb7807 */ /* 0x000fc80004800000 */
[----:B------:R-:W-:-:S05]  /*1cc00*/  LOP3.LUT R108, R0, R187, RZ, 0xfc, !PT ;  /* 0x000000bb006c7212 */ /* 0x000fca00078efcff */
[----:B------:R0:W-:Y:S01]  /*1cc10*/  STG.E.64 desc[UR8][R112.64], R108 ;  /* 0x0000006c70007986 */ /* 0x0001e2000c101b08 */
[----:B------:R-:W-:Y:S05]  /*1cc20*/  @!P0 BRA `(.L_x_3408) ;  /* 0x0000000000508947 */ /* 0x000fea0003800000 */
[----:B------:R-:W-:Y:S01]  /*1cc30*/  IMAD.U32 R0, R127, 0x10000, RZ ;  /* 0x000100007f007824 */ /* 0x000fe200078e00ff */
[----:B0-----:R-:W0:Y:S01]  /*1cc40*/  LDC.64 R110, c[0x0][0x3b8] ;  /* 0x0000ee00ff6e7b82 */ /* 0x001e220000000a00 */
[----:B------:R-:W-:Y:S02]  /*1cc50*/  LOP3.LUT R104, R124, 0xff, RZ, 0xc0, !PT ;  /* 0x000000ff7c687812 */ /* 0x000fe400078ec0ff */
[----:B------:R-:W-:Y:S02]  /*1cc60*/  LOP3.LUT R106, R123, 0xff, RZ, 0xc0, !PT ;  /* 0x000000ff7b6a7812 */ /* 0x000fe400078ec0ff */
[----:B------:R-:W-:Y:S02]  /*1cc70*/  LOP3.LUT R105, R0, 0xff0000, RZ, 0xc0, !PT ;  /* 0x00ff000000697812 */ /* 0x000fe400078ec0ff */
[----:B------:R-:W-:Y:S01]  /*1cc80*/  LOP3.LUT R0, R128, 0xffff, RZ, 0xc0, !PT ;  /* 0x0000ffff80007812 */ /* 0x000fe200078ec0ff */
[----:B------:R-:W-:Y:S01]  /*1cc90*/  IMAD.WIDE.U32 R106, R106, 0x10000, RZ ;  /* 0x000100006a6a7825 */ /* 0x000fe200078e00ff */
[----:B------:R-:W-:-:S02]  /*1cca0*/  LOP3.LUT R108, R122, 0xff, RZ, 0xc0, !PT ;  /* 0x000000ff7a6c7812 */ /* 0x000fc400078ec0ff */
[----:B------:R-:W-:Y:S02]  /*1ccb0*/  PRMT R0, R105, 0x4210, R0 ;  /* 0x0000421069007816 */ /* 0x000fe40000000000 */
[----:B------:R-:W-:Y:S01]  /*1ccc0*/  PRMT R105, R126, 0x7104, RZ ;  /* 0x000071047e697816 */ /* 0x000fe200000000ff */
[----:B------:R-:W-:-:S03]  /*1ccd0*/  IMAD.WIDE.U32 R108, R108, 0x100, RZ ;  /* 0x000001006c6c7825 */ /* 0x000fc600078e00ff */
[----:B------:R-:W-:Y:S01]  /*1cce0*/  LOP3.LUT R0, R0, 0xff00, R105, 0xf8, !PT ;  /* 0x0000ff0000007812 */ /* 0x000fe200078ef869 */
[----:B------:R-:W-:-:S03]  /*1ccf0*/  IMAD.WIDE.U32 R104, R104, 0x1000000, RZ ;  /* 0x0100000068687825 */ /* 0x000fc600078e00ff */
[----:B------:R-:W-:Y:S02]  /*1cd00*/  LOP3.LUT R113, R0, 0xff, R125, 0xf8, !PT ;  /* 0x000000ff00717812 */ /* 0x000fe400078ef87d */
[----:B------:R-:W-:Y:S02]  /*1cd10*/  LOP3.LUT R104, R108, R104, R106, 0xfe, !PT ;  /* 0x000000686c687212 */ /* 0x000fe400078efe6a */
[----:B------:R-:W-:Y:S02]  /*1cd20*/  LOP3.LUT R113, R107, R113, R105, 0xfe, !PT ;  /* 0x000000716b717212 */ /* 0x000fe400078efe69 */
[----:B------:R-:W-:Y:S01]  /*1cd30*/  LOP3.LUT R108, R104, 0xff, R121, 0xf8, !PT ;  /* 0x000000ff686c7812 */ /* 0x000fe200078ef879 */
[----:B0-----:R-:W-:Y:S01]  /*1cd40*/  IMAD.WIDE.U32 R104, R169, 0x8, R110 ;  /* 0x00000008a9687825 */ /* 0x001fe200078e006e */
[----:B------:R-:W-:-:S05]  /*1cd50*/  LOP3.LUT R109, R113, R109, RZ, 0xfc, !PT ;  /* 0x0000006d716d7212 */ /* 0x000fca00078efcff */
[----:B------:R1:W-:Y:S02]  /*1cd60*/  STG.E.64 desc[UR8][R104.64], R108 ;  /* 0x0000006c68007986 */ /* 0x0003e4000c101b08 */
.L_x_3408:
[----:B------:R-:W-:Y:S01]  /*1cd70*/  FADD.FTZ R0, RZ, R131 ;  /* 0x00000083ff007221 */ /* 0x000fe20000010000 */
[----:B0-----:R-:W0:Y:S01]  /*1cd80*/  S2R R113, SR_TID.X ;  /* 0x0000000000717919 */ /* 0x001e220000002100 */
        /* <DEDUP_REMOVED lines=25> */
[----:B-1----:R-:W0:Y:S02]  /*1cf20*/  SHFL.BFLY PT, R105, R0, 0x1, 0x1f ;  /* 0x0c201f0000697f89 */ /* 0x002e2400000e0000 */
        /* <DEDUP_REMOVED lines=76> */
.L_x_3410:
[----:B------:R-:W-:Y:S05]  /*1d3f0*/  BSYNC.RECONVERGENT B0 ;  /* 0x0000000000007941 */ /* 0x000fea0003800200 */
.L_x_3409:
[----:B0-----:R-:W-:Y:S01]  /*1d400*/  LOP3.LUT R0, R113, 0x1f, RZ, 0xc0, !PT ;  /* 0x0000001f71007812 */ /* 0x001fe200078ec0ff */
[----:B------:R-:W-:Y:S01]  /*1d410*/  BAR.SYNC.DEFER_BLOCKING 0x0 ;  /* 0x0000000000007b1d */ /* 0x000fe20000010000 */
[----:B------:R-:W-:Y:S02]  /*1d420*/  CS2R R104, SRZ ;  /* 0x0000000000687805 */ /* 0x000fe4000001ff00 */
[----:B------:R-:W-:Y:S02]  /*1d430*/  ISETP.GT.U32.AND P1, PT, R0, 0x7, PT ;  /* 0x000000070000780c */ /* 0x000fe40003f24070 */
[----:B------:R-:W-:Y:S01]  /*1d440*/  MOV R0, RZ ;  /* 0x000000ff00007202 */ /* 0x000fe20000000f00 */
[----:B------:R-:W-:Y:S10]  /*1d450*/  BSSY.RECONVERGENT B0, `(.L_x_3411) ;  /* 0x000000a000007945 */ /* 0x000ff40003800200 */
[----:B------:R-:W-:Y:S05]  /*1d460*/  @P1 BRA `(.L_x_3412) ;  /* 0x0000000000201947 */ /* 0x000fea0003800000 */
[----:B------:R-:W0:Y:S01]  /*1d470*/  S2UR UR5, SR_CgaCtaId ;  /* 0x00000000000579c3 */ /* 0x000e220000008800 */
[----:B------:R-:W-:Y:S01]  /*1d480*/  UMOV UR4, 0x400 ;  /* 0x0000040000047882 */ /* 0x000fe20000000000 */
[----:B------:R-:W-:-:S05]  /*1d490*/  IMAD.SHL.U32 R0, R113, 0x8, RZ ;  /* 0x0000000871007824 */ /* 0x000fca00078e00ff */
[----:B------:R-:W-:Y:S01]  /*1d4a0*/  LOP3.LUT R104, R0, 0xf8, RZ, 0xc0, !PT ;  /* 0x000000f800687812 */ /* 0x000fe200078ec0ff */
[----:B------:R-:W-:Y:S01]  /*1d4b0*/  HFMA2 R0, -RZ, RZ, 0, 4.57763671875e-05 ;  /* 0x00000300ff007431 */ /* 0x000fe200000001ff */
[----:B0-----:R-:W-:-:S04]  /*1d4c0*/  ULEA UR4, UR5, UR4, 0x18 ;  /* 0x0000000405047291 */ /* 0x001fc8000f8ec0ff */
[----:B------:R-:W-:-:S09]  /*1d4d0*/  @UP0 UIADD3 UR4, UPT, UPT, UR4, 0x40, URZ ;  /* 0x0000004004040890 */ /* 0x000fd2000fffe0ff */
[----:B------:R-:W0:Y:S03]  /*1d4e0*/  LDS.64 R104, [R104+UR4] ;  /* 0x0000000468687984 */ /* 0x000e260008000a00 */
.L_x_3412:
[----:B------:R-:W-:Y:S05]  /*1d4f0*/  BSYNC.RECONVERGENT B0 ;  /* 0x0000000000007941 */ /* 0x000fea0003800200 */
.L_x_3411:
[----:B------:R-:W1:Y:S01]  /*1d500*/  SHFL.DOWN PT, R107, R0, 0x4, 0x1f ;  /* 0x08801f00006b7f89 */ /* 0x000e6200000e0000 */
[----:B------:R-:W-:Y:S01]  /*1d510*/  I2FP.F32.U32 R111, R0 ;  /* 0x00000000006f7245 */ /* 0x000fe20000201000 */
[----:B------:R-:W-:Y:S01]  /*1d520*/  UPLOP3.LUT UP0, UPT, UPT, UPT, UP0, 0x40, 0x4 ;  /* 0x000000000004789c */ /* 0x000fe20003f0e800 */
[----:B------:R-:W-:Y:S01]  /*1d530*/  ISETP.NE.AND P1, PT, R113, RZ, PT ;  /* 0x000000ff7100720c */ /* 0x000fe20003f25270 */
[----:B0-----:R-:W0:Y:S01]  /*1d540*/  SHFL.DOWN PT, R109, R104, 0x4, 0x1f ;  /* 0x08801f00686d7f89 */ /* 0x001e2200000e0000 */
[----:B------:R-:W-:Y:S02]  /*1d550*/  ISETP.NE.AND P2, PT, RZ, UR14, PT ;  /* 0x0000000eff007c0c */ /* 0x000fe4000bf45270 */
[----:B-1----:R-:W-:Y:S01]  /*1d560*/  I2FP.F32.S32 R108, R107 ;  /* 0x0000006b006c7245 */ /* 0x002fe20000201400 */
[----:B------:R-:W-:Y:S02]  /*1d570*/  IMAD.IADD R107, R107, 0x1, R0 ;  /* 0x000000016b6b7824 */ /* 0x000fe400078e0200 */
[----:B0-----:R-:W-:-:S02]  /*1d580*/  FADD.FTZ R106, -R109, R104 ;  /* 0x000000686d6a7221 */ /* 0x001fc40000010100 */
        /* <DEDUP_REMOVED lines=14> */
[----:B------:R-:W-:Y:S01]  /*1d670*/  FMUL.FTZ R105, R105, R105 ;  /* 0x0000006969697220 */ /* 0x000fe20000410000 */
[-C--:B-1----:R-:W-:Y:S02]  /*1d680*/  I2FP.F32.S32 R111, R106.reuse ;  /* 0x0000006a006f7245 */ /* 0x082fe40000201400 */
[----:B------:R-:W-:-:S03]  /*1d690*/  IADD3 R104, PT, PT, R107, R106, RZ ;  /* 0x0000006a6b687210 */ /* 0x000fc60007ffe0ff */
[----:B------:R-:W-:Y:S01]  /*1d6a0*/  FMUL.FTZ R189, R108, R111 ;  /* 0x0000006f6cbd7220 */ /* 0x000fe20000410000 */
[C---:B------:R-:W-:Y:S01]  /*1d6b0*/  FMUL.FTZ R108, R0.reuse, R105 ;  /* 0x00000069006c7220 */ /* 0x040fe20000410000 */
[----:B------:R-:W-:Y:S02]  /*1d6c0*/  I2FP.F32.S32 R105, R104 ;  /* 0x0000006800697245 */ /* 0x000fe40000201400 */
[----:B------:R-:W-:Y:S01]  /*1d6d0*/  FFMA.FTZ R189, R0, R187, R189 ;  /* 0x000000bb00bd7223 */ /* 0x000fe200000100bd */
[----:B------:R-:W-:Y:S01]  /*1d6e0*/  FMUL.FTZ R108, R108, R111 ;  /* 0x0000006f6c6c7220 */ /* 0x000fe20000410000 */
[----:B------:R-:W0:Y:S01]  /*1d6f0*/  MUFU.RCP R106, R105 ;  /* 0x00000069006a7308 */ /* 0x000e220000001000 */
[----:B------:R-:W1:Y:S04]  /*1d700*/  SHFL.DOWN PT, R0, R109, 0x2, 0x1f ;  /* 0x08401f006d007f89 */ /* 0x000e6800000e0000 */
[----:B------:R-:W2:Y:S01]  /*1d710*/  SHFL.DOWN PT, R111, R104, 0x1, 0x1f ;  /* 0x08201f00686f7f89 */ /* 0x000ea200000e0000 */
[----:B0-----:R-:W-:-:S05]  /*1d720*/  FMUL.FTZ R110, R106, R189 ;  /* 0x000000bd6a6e7220 */ /* 0x001fca0000410000 */
[----:B------:R-:W0:Y:S01]  /*1d730*/  SHFL.DOWN PT, R187, R110, 0x1, 0x1f ;  /* 0x08201f006ebb7f89 */ /* 0x000e2200000e0000 */
[----:B-1----:R-:W-:-:S04]  /*1d740*/  FADD.FTZ R107, R109, R0 ;  /* 0x000000006d6b7221 */ /* 0x002fc80000010000 */
[----:B------:R-:W-:Y:S01]  /*1d750*/  FFMA.FTZ R107, R106, R108, R107 ;  /* 0x0000006c6a6b7223 */ /* 0x000fe2000001006b */
[----:B--2---:R-:W-:Y:S01]  /*1d760*/  IMAD.IADD R106, R104, 0x1, R111 ;  /* 0x00000001686a7824 */ /* 0x004fe200078e026f */
[----:B------:R-:W-:-:S03]  /*1d770*/  I2FP.F32.S32 R111, R111 ;  /* 0x0000006f006f7245 */ /* 0x000fc60000201400 */
[----:B------:R-:W1:Y:S01]  /*1d780*/  SHFL.DOWN PT, R0, R107, 0x1, 0x1f ;  /* 0x08201f006b007f89 */ /* 0x000e6200000e0000 */
[----:B------:R-:W-:-:S06]  /*1d790*/  I2FP.F32.S32 R106, R106 ;  /* 0x0000006a006a7245 */ /* 0x000fcc0000201400 */
[----:B------:R-:W2:Y:S01]  /*1d7a0*/  MUFU.RCP R106, R106 ;  /* 0x0000006a006a7308 */ /* 0x000ea20000001000 */
[----:B0-----:R-:W-:Y:S01]  /*1d7b0*/  FADD.FTZ R108, R110, -R187 ;  /* 0x800000bb6e6c7221 */ /* 0x001fe20000010000 */
[----:B------:R-:W-:-:S03]  /*1d7c0*/  FMUL.FTZ R104, R187, R111 ;  /* 0x0000006fbb687220 */ /* 0x000fc60000410000 */
[----:B------:R-:W-:-:S04]  /*1d7d0*/  FMUL.FTZ R108, R108, R108 ;  /* 0x0000006c6c6c7220 */ /* 0x000fc80000410000 */
[C---:B------:R-:W-:Y:S01]  /*1d7e0*/  FMUL.FTZ R108, R105.reuse, R108 ;  /* 0x0000006c696c7220 */ /* 0x040fe20000410000 */
[----:B------:R-:W-:-:S03]  /*1d7f0*/  FFMA.FTZ R105, R105, R110, R104 ;  /* 0x0000006e69697223 */ /* 0x000fc60000010068 */
[----:B------:R-:W-:Y:S01]  /*1d800*/  FMUL.FTZ R108, R108, R111 ;  /* 0x0000006f6c6c7220 */ /* 0x000fe20000410000 */
[----:B-1----:R-:W-:Y:S02]  /*1d810*/  FADD.FTZ R109, R107, R0 ;  /* 0x000000006b6d7221 */ /* 0x002fe40000010000 */
[----:B------:R-:W0:Y:S02]  /*1d820*/  LDC R0, c[0x0][0x448] ;  /* 0x00011200ff007b82 */ /* 0x000e240000000800 */
[C---:B--2---:R-:W-:Y:S01]  /*1d830*/  FFMA.FTZ R108, R106.reuse, R108, R109 ;  /* 0x0000006c6a6c7223 */ /* 0x044fe2000001006d */
[----:B------:R-:W-:-:S04]  /*1d840*/  FMUL.FTZ R109, R106, R105 ;  /* 0x000000696a6d7220 */ /* 0x000fc80000410000 */
[----:B------:R-:W0:Y:S04]  /*1d850*/  SHFL.IDX PT, R105, R108, RZ, 0x1f ;  /* 0x00001fff6c697589 */ /* 0x000e2800000e0000 */
[----:B------:R-:W1:Y:S01]  /*1d860*/  SHFL.IDX PT, R109, R109, RZ, 0x1f ;  /* 0x00001fff6d6d7589 */ /* 0x000e6200000e0000 */
[----:B0-----:R-:W-:Y:S02]  /*1d870*/  FFMA.FTZ R0, R105, UR11, R0 ;  /* 0x0000000b69007c23 */ /* 0x001fe40008010000 */
[----:B------:R-:W0:Y:S01]  /*1d880*/  @!P1 LDC.64 R104, c[0x0][0x3c0] ;  /* 0x0000f000ff689b82 */ /* 0x000e220000000a00 */
[C---:B-1----:R-:W-:Y:S01]  /*1d890*/  FMUL.FTZ R106, R109.reuse, R109 ;  /* 0x0000006d6d6a7220 */ /* 0x042fe20000410000 */
[----:B------:R-:W-:-:S04]  /*1d8a0*/  FSEL R112, R109, RZ, !P2 ;  /* 0x000000ff6d707208 */ /* 0x000fc80005000000 */
[----:B------:R-:W-:Y:S01]  /*1d8b0*/  FSEL R111, R106, RZ, P2 ;  /* 0x000000ff6a6f7208 */ /* 0x000fe20001000000 */
[C---:B------:R-:W-:Y:S01]  /*1d8c0*/  FADD.FTZ R131, -R112.reuse, R131 ;  /* 0x0000008370837221 */ /* 0x040fe20000010100 */
[----:B------:R-:W1:Y:S01]  /*1d8d0*/  @!P1 LDC.64 R106, c[0x0][0x3c8] ;  /* 0x0000f200ff6a9b82 */ /* 0x000e620000000a00 */
[C---:B------:R-:W-:Y:S01]  /*1d8e0*/  FADD.FTZ R133, -R112.reuse, R133 ;  /* 0x0000008570857221 */ /* 0x040fe20000010100 */
[----:B------:R-:W-:Y:S01]  /*1d8f0*/  FADD.FTZ R135, -R112, R135 ;  /* 0x0000008770877221 */ /* 0x000fe20000010100 */
[----:B------:R-:W-:Y:S01]  /*1d900*/  FADD.FTZ R0, R0, R111 ;  /* 0x0000006f00007221 */ /* 0x000fe20000010000 */
[C---:B------:R-:W-:Y:S01]  /*1d910*/  FADD.FTZ R143, -R112.reuse, R143 ;  /* 0x0000008f708f7221 */ /* 0x040fe20000010100 */
[C---:B------:R-:W-:Y:S01]  /*1d920*/  FADD.FTZ R137, -R112.reuse, R137 ;  /* 0x0000008970897221 */ /* 0x040fe20000010100 */
[C---:B------:R-:W-:Y:S01]  /*1d930*/  FADD.FTZ R149, -R112.reuse, R149 ;  /* 0x0000009570957221 */ /* 0x040fe20000010100 */
[C---:B------:R-:W-:Y:S01]  /*1d940*/  FADD.FTZ R141, -R112.reuse, R141 ;  /* 0x0000008d708d7221 */ /* 0x040fe20000010100 */
[C---:B------:R-:W-:Y:S01]  /*1d950*/  FADD.FTZ R153, -R112.reuse, R153 ;  /* 0x0000009970997221 */ /* 0x040fe20000010100 */
[----:B------:R-:W2:Y:S01]  /*1d960*/  MUFU.RSQ R0, R0 ;  /* 0x0000000000007308 */ /* 0x000ea20000001400 */
[C---:B------:R-:W-:Y:S01]  /*1d970*/  FADD.FTZ R155, -R112.reuse, R155 ;  /* 0x0000009b709b7221 */ /* 0x040fe20000010100 */
[C---:B------:R-:W-:Y:S01]  /*1d980*/  FADD.FTZ R157, -R112.reuse, R157 ;  /* 0x0000009d709d7221 */ /* 0x040fe20000010100 */
[C---:B------:R-:W-:Y:S01]  /*1d990*/  FADD.FTZ R161, -R112.reuse, R161 ;  /* 0x000000a170a17221 */ /* 0x040fe20000010100 */
[C---:B------:R-:W-:Y:S01]  /*1d9a0*/  FADD.FTZ R159, -R112.reuse, R159 ;  /* 0x0000009f709f7221 */ /* 0x040fe20000010100 */
[----:B------:R-:W-:Y:S01]  /*1d9b0*/  FADD.FTZ R163, -R112, R163 ;  /* 0x000000a370a37221 */ /* 0x000fe20000010100 */
[----:B0-----:R-:W-:-:S04]  /*1d9c0*/  @!P1 IMAD.WIDE R104, R118, 0x4, R104 ;  /* 0x0000000476689825 */ /* 0x001fc800078e0268 */
[C---:B------:R-:W-:Y:S01]  /*1d9d0*/  FADD.FTZ R165, -R112.reuse, R165 ;  /* 0x000000a570a57221 */ /* 0x040fe20000010100 */
[C---:B------:R-:W-:Y:S01]  /*1d9e0*/  FADD.FTZ R167, -R112.reuse, R167 ;  /* 0x000000a770a77221 */ /* 0x040fe20000010100 */
[C---:B------:R-:W-:Y:S01]  /*1d9f0*/  FADD.FTZ R171, -R112.reuse, R171 ;  /* 0x000000ab70ab7221 */ /* 0x040fe20000010100 */
[C---:B------:R-:W-:Y:S01]  /*1da00*/  FADD.FTZ R173, -R112.reuse, R173 ;  /* 0x000000ad70ad7221 */ /* 0x040fe20000010100 */
[----:B------:R0:W-:Y:S01]  /*1da10*/  @!P1 STG.E desc[UR8][R104.64], R109 ;  /* 0x0000006d68009986 */ /* 0x0001e2000c101908 */
[C---:B------:R-:W-:Y:S01]  /*1da20*/  FADD.FTZ R175, -R112.reuse, R175 ;  /* 0x000000af70af7221 */ /* 0x040fe20000010100 */
[C---:B------:R-:W-:Y:S01]  /*1da30*/  FADD.FTZ R177, -R112.reuse, R177 ;  /* 0x000000b170b17221 */ /* 0x040fe20000010100 */
[----:B------:R-:W-:Y:S01]  /*1da40*/  FADD.FTZ R179, -R112, R179 ;  /* 0x000000b370b37221 */ /* 0x000fe20000010100 */
[----:B-1----:R-:W-:-:S04]  /*1da50*/  @!P1 IMAD.WIDE R106, R118, 0x4, R106 ;  /* 0x00000004766a9825 */ /* 0x002fc800078e026a */
[----:B------:R-:W-:Y:S01]  /*1da60*/  FADD.FTZ R181, -R112, R181 ;  /* 0x000000b570b57221 */ /* 0x000fe20000010100 */
[C---:B--2---:R-:W-:Y:S01]  /*1da70*/  FMUL.FTZ R131, R0.reuse, R131 ;  /* 0x0000008300837220 */ /* 0x044fe20000410000 */
[C---:B------:R-:W-:Y:S01]  /*1da80*/  FMUL.FTZ R110, R0.reuse, R133 ;  /* 0x00000085006e7220 */ /* 0x040fe20000410000 */
[C---:B------:R-:W-:Y:S01]  /*1da90*/  FMUL.FTZ R135, R0.reuse, R135 ;  /* 0x0000008700877220 */ /* 0x040fe20000410000 */
[----:B------:R-:W-:Y:S01]  /*1daa0*/  FMUL.FTZ R140, R0, R143 ;  /* 0x0000008f008c7220 */ /* 0x000fe20000410000 */
[----:B------:R1:W-:Y:S01]  /*1dab0*/  @!P1 STG.E desc[UR8][R106.64], R0 ;  /* 0x000000006a009986 */ /* 0x0003e2000c101908 */
[----:B------:R-:W2:Y:S01]  /*1dac0*/  LDC.64 R132, c[0x0][0x428] ;  /* 0x00010a00ff847b82 */ /* 0x000ea20000000a00 */
[C---:B0-----:R-:W-:Y:S01]  /*1dad0*/  FFMA.FTZ R104, R131.reuse, R76, R80 ;  /* 0x0000004c83687223 */ /* 0x041fe20000010050 */
[----:B------:R-:W-:Y:S01]  /*1dae0*/  FFMA.FTZ R105, R110, R77, R81 ;  /* 0x0000004d6e697223 */ /* 0x000fe20000010051 */
[C---:B------:R-:W-:Y:S01]  /*1daf0*/  FMUL.FTZ R148, R0.reuse, R149 ;  /* 0x0000009500947220 */ /* 0x040fe20000410000 */
[C---:B------:R-:W-:Y:S01]  /*1db00*/  FMUL.FTZ R142, R0.reuse, R141 ;  /* 0x0000008d008e7220 */ /* 0x040fe20000410000 */
[----:B------:R-:W-:Y:S01]  /*1db10*/  FFMA.FTZ R131, R131, R52, R8 ;  /* 0x0000003483837223 */ /* 0x000fe20000010008 */
[----:B------:R-:W-:Y:S01]  /*1db20*/  FMUL.FTZ R153, R0, R153 ;  /* 0x0000009900997220 */ /* 0x000fe20000410000 */
[----:B------:R-:W-:Y:S01]  /*1db30*/  F2FP.BF16.F32.PACK_AB R104, R105, R104 ;  /* 0x000000686968723e */ /* 0x000fe200000010ff */
[C---:B------:R-:W-:Y:S01]  /*1db40*/  FFMA.FTZ R109, R148.reuse, R75, R87 ;  /* 0x0000004b946d7223 */ /* 0x040fe20000010057 */
[----:B------:R-:W-:Y:S01]  /*1db50*/  FFMA.FTZ R148, R148, R51, R15 ;  /* 0x0000003394947223 */ /* 0x000fe2000001000f */
[----:B------:R-:W-:Y:S01]  /*1db60*/  FMUL.FTZ R157, R0, R157 ;  /* 0x0000009d009d7220 */ /* 0x000fe20000410000 */
[C---:B-1----:R-:W-:Y:S01]  /*1db70*/  FFMA.FTZ R106, R135.reuse, R78, R82 ;  /* 0x0000004e876a7223 */ /* 0x042fe20000010052 */
[----:B------:R-:W-:Y:S01]  /*1db80*/  FFMA.FTZ R107, R140, R79, R83 ;  /* 0x0000004f8c6b7223 */ /* 0x000fe20000010053 */
[----:B------:R-:W-:Y:S01]  /*1db90*/  FFMA.FTZ R135, R135, R54, R10 ;  /* 0x0000003687877223 */ /* 0x000fe2000001000a */
[C---:B------:R-:W-:Y:S01]  /*1dba0*/  FMUL.FTZ R159, R0.reuse, R159 ;  /* 0x0000009f009f7220 */ /* 0x040fe20000410000 */
[C---:B------:R-:W-:Y:S01]  /*1dbb0*/  FMUL.FTZ R165, R0.reuse, R165 ;  /* 0x000000a500a57220 */ /* 0x040fe20000410000 */
[----:B------:R-:W-:Y:S01]  /*1dbc0*/  FMUL.FTZ R150, R0, R167 ;  /* 0x000000a700967220 */ /* 0x000fe20000410000 */
[----:B------:R-:W-:Y:S01]  /*1dbd0*/  F2FP.BF16.F32.PACK_AB R105, R107, R106 ;  /* 0x0000006a6b69723e */ /* 0x000fe200000010ff */
[----:B------:R-:W-:Y:S01]  /*1dbe0*/  FADD.FTZ R107, -R112, R139 ;  /* 0x0000008b706b7221 */ /* 0x000fe20000010100 */
[----:B------:R-:W-:Y:S01]  /*1dbf0*/  FMUL.FTZ R139, R0, R137 ;  /* 0x00000089008b7220 */ /* 0x000fe20000410000 */
[----:B------:R-:W-:Y:S01]  /*1dc00*/  FADD.FTZ R183, -R112, R183 ;  /* 0x000000b770b77221 */ /* 0x000fe20000010100 */
[----:B------:R-:W0:Y:S01]  /*1dc10*/  LDC.64 R136, c[0x0][0x430] ;  /* 0x00010c00ff887b82 */ /* 0x000e220000000a00 */
[----:B------:R-:W-:Y:S01]  /*1dc20*/  FMUL.FTZ R111, R0, R107 ;  /* 0x0000006b006f7220 */ /* 0x000fe20000410000 */
[C---:B------:R-:W-:Y:S01]  /*1dc30*/  FFMA.FTZ R106, R139.reuse, R72, R84 ;  /* 0x000000488b6a7223 */ /* 0x040fe20000010054 */
[----:B------:R-:W-:Y:S01]  /*1dc40*/  FFMA.FTZ R107, R142, R73, R85 ;  /* 0x000000498e6b7223 */ /* 0x000fe20000010055 */
[----:B------:R-:W-:Y:S01]  /*1dc50*/  FFMA.FTZ R139, R139, R48, R12 ;  /* 0x000000308b8b7223 */ /* 0x000fe2000001000c */
[C---:B------:R-:W-:Y:S01]  /*1dc60*/  FFMA.FTZ R108, R111.reuse, R74, R86 ;  /* 0x0000004a6f6c7223 */ /* 0x040fe20000010056 */
[----:B------:R-:W-:Y:S01]  /*1dc70*/  FFMA.FTZ R111, R111, R50, R14 ;  /* 0x000000326f6f7223 */ /* 0x000fe2000001000e */
[----:B------:R-:W-:Y:S01]  /*1dc80*/  FADD.FTZ R185, -R112, R185 ;  /* 0x000000b970b97221 */ /* 0x000fe20000010100 */
[----:B------:R-:W-:Y:S01]  /*1dc90*/  F2FP.BF16.F32.PACK_AB R106, R107, R106 ;  /* 0x0000006a6b6a723e */ /* 0x000fe200000010ff */
[----:B------:R-:W-:Y:S01]  /*1dca0*/  FMUL.FTZ R171, R0, R171 ;  /* 0x000000ab00ab7220 */ /* 0x000fe20000410000 */
[----:B------:R-:W-:Y:S01]  /*1dcb0*/  F2FP.BF16.F32.PACK_AB R107, R109, R108 ;  /* 0x0000006c6d6b723e */ /* 0x000fe200000010ff */
[----:B--2---:R-:W-:Y:S01]  /*1dcc0*/  IMAD.WIDE.U32 R108, R129, 0x10, R132 ;  /* 0x00000010816c7825 */ /* 0x004fe200078e0084 */
[----:B------:R-:W-:-:S03]  /*1dcd0*/  F2FP.BF16.F32.PACK_AB R111, R148, R111 ;  /* 0x0000006f946f723e */ /* 0x000fc600000010ff */
[----:B------:R-:W-:Y:S01]  /*1dce0*/  FFMA.FTZ R148, R142, R49, R13 ;  /* 0x000000318e947223 */ /* 0x000fe2000001000d */
[----:B------:R-:W-:Y:S01]  /*1dcf0*/  FFMA.FTZ R142, R140, R55, R11 ;  /* 0x000000378c8e7223 */ /* 0x000fe2000001000b */
[----:B------:R-:W-:Y:S01]  /*1dd00*/  FFMA.FTZ R140, R110, R53, R9 ;  /* 0x000000356e8c7223 */ /* 0x000fe20000010009 */
[----:B------:R1:W-:Y:S01]  /*1dd10*/  STG.E.128 desc[UR8][R108.64], R104 ;  /* 0x000000686c007986 */ /* 0x0003e2000c101d08 */
        /* <DEDUP_REMOVED lines=9> */
[----:B-1----:R-:W-:Y:S01]  /*1ddb0*/  F2FP.BF16.F32.PACK_AB R109, R142, R135 ;  /* 0x000000878e6d723e */ /* 0x002fe200000010ff */
[----:B0-----:R-:W-:Y:S01]  /*1ddc0*/  IMAD.WIDE.U32 R104, R129, 0x10, R136 ;  /* 0x0000001081687825 */ /* 0x001fe200078e0088 */
[----:B------:R-:W-:-:S03]  /*1ddd0*/  F2FP.BF16.F32.PACK_AB R108, R140, R131 ;  /* 0x000000838c6c723e */ /* 0x000fc600000010ff */
[----:B------:R-:W-:Y:S01]  /*1dde0*/  FMUL.FTZ R142, R0, R155 ;  /* 0x0000009b008e7220 */ /* 0x000fe20000410000 */
[----:B------:R-:W-:Y:S01]  /*1ddf0*/  FFMA.FTZ R106, R153, R68, R88 ;  /* 0x00000044996a7223 */ /* 0x000fe20000010058 */
[C---:B------:R-:W-:Y:S01]  /*1de00*/  FFMA.FTZ R129, R112.reuse, R61, R97 ;  /* 0x0000003d70817223 */ /* 0x040fe20000010061 */
[----:B------:R-:W-:Y:S01]  /*1de10*/  FFMA.FTZ R112, R112, R37, R25 ;  /* 0x0000002570707223 */ /* 0x000fe20000010019 */
[----:B------:R0:W-:Y:S01]  /*1de20*/  STG.E.128 desc[UR8][R104.64], R108 ;  /* 0x0000006c68007986 */ /* 0x0001e2000c101d08 */
[----:B------:R-:W-:Y:S01]  /*1de30*/  FFMA.FTZ R107, R142, R69, R89 ;  /* 0x000000458e6b7223 */ /* 0x000fe20000010059 */
[----:B------:R-:W-:-:S04]  /*1de40*/  IMAD.WIDE.U32 R140, R169, 0x10, R132 ;  /* 0x00000010a98c7825 */ /* 0x000fc800078e0084 */
[----:B0-----:R-:W-:Y:S01]  /*1de50*/  FFMA.FTZ R105, R157, R70, R90 ;  /* 0x000000469d697223 */ /* 0x001fe2000001005a */
[----:B------:R-:W-:Y:S01]  /*1de60*/  FFMA.FTZ R108, R148, R71, R91 ;  /* 0x00000047946c7223 */ /* 0x000fe2000001005b */
[----:B------:R-:W-:Y:S01]  /*1de70*/  FMUL.FTZ R110, R0, R163 ;  /* 0x000000a3006e7220 */ /* 0x000fe20000410000 */
[----:B------:R-:W-:Y:S01]  /*1de80*/  F2FP.BF16.F32.PACK_AB R104, R107, R106 ;  /* 0x0000006a6b68723e */ /* 0x000fe200000010ff */
[----:B------:R-:W-:Y:S01]  /*1de90*/  FFMA.FTZ R106, R159, R64, R92 ;  /* 0x000000409f6a7223 */ /* 0x000fe2000001005c */
[----:B------:R-:W-:Y:S01]  /*1dea0*/  FFMA.FTZ R109, R150, R67, R95 ;  /* 0x00000043966d7223 */ /* 0x000fe2000001005f */
[----:B------:R-:W-:Y:S01]  /*1deb0*/  F2FP.BF16.F32.PACK_AB R105, R108, R105 ;  /* 0x000000696c69723e */ /* 0x000fe200000010ff */
[C---:B------:R-:W-:Y:S01]  /*1dec0*/  FFMA.FTZ R107, R110.reuse, R65, R93 ;  /* 0x000000416e6b7223 */ /* 0x040fe2000001005d */
[----:B------:R-:W-:Y:S01]  /*1ded0*/  FFMA.FTZ R108, R165, R66, R94 ;  /* 0x00000042a56c7223 */ /* 0x000fe2000001005e */
[----:B------:R-:W-:Y:S01]  /*1dee0*/  FFMA.FTZ R111, R110, R41, R21 ;  /* 0x000000296e6f7223 */ /* 0x000fe20000010015 */
[----:B------:R-:W-:Y:S01]  /*1def0*/  FFMA.FTZ R110, R179, R56, R100 ;  /* 0x00000038b36e7223 */ /* 0x000fe20000010064 */
[----:B------:R-:W-:Y:S01]  /*1df00*/  FFMA.FTZ R150, R150, R43, R23 ;  /* 0x0000002b96967223 */ /* 0x000fe20000010017 */
[----:B------:R-:W-:Y:S01]  /*1df10*/  F2FP.BF16.F32.PACK_AB R106, R107, R106 ;  /* 0x0000006a6b6a723e */ /* 0x000fe200000010ff */
[----:B------:R-:W-:Y:S01]  /*1df20*/  FFMA.FTZ R148, R148, R47, R19 ;  /* 0x0000002f94947223 */ /* 0x000fe20000010013 */
[----:B------:R-:W-:Y:S01]  /*1df30*/  F2FP.BF16.F32.PACK_AB R107, R109, R108 ;  /* 0x0000006c6d6b723e */ /* 0x000fe200000010ff */
[----:B------:R-:W-:-:S04]  /*1df40*/  IMAD.WIDE.U32 R108, R151, 0x10, R132 ;  /* 0x00000010976c7825 */ /* 0x000fc800078e0084 */
[C---:B------:R-:W-:Y:S01]  /*1df50*/  FFMA.FTZ R0, R152.reuse, R63, R99 ;  /* 0x0000003f98007223 */ /* 0x040fe20000010063 */
[----:B------:R-:W-:Y:S01]  /*1df60*/  FFMA.FTZ R152, R152, R39, R27 ;  /* 0x0000002798987223 */ /* 0x000fe2000001001b */
[----:B------:R-:W-:Y:S01]  /*1df70*/  FFMA.FTZ R179, R179, R32, R28 ;  /* 0x00000020b3b37223 */ /* 0x000fe2000001001c */
[--C-:B------:R-:W-:Y:S01]  /*1df80*/  IMAD.WIDE.U32 R132, R151, 0x10, R136.reuse ;  /* 0x0000001097847825 */ /* 0x100fe200078e0088 */
[----:B------:R0:W-:Y:S03]  /*1df90*/  STG.E.128 desc[UR8][R108.64], R104 ;  /* 0x000000686c007986 */ /* 0x0001e6000c101d08 */
[----:B------:R-:W-:-:S04]  /*1dfa0*/  IMAD.WIDE.U32 R136, R169, 0x10, R136 ;  /* 0x00000010a9887825 */ /* 0x000fc800078e0088 */
[----:B0-----:R-:W-:Y:S01]  /*1dfb0*/  FFMA.FTZ R106, R159, R40, R20 ;  /* 0x000000289f6a7223 */ /* 0x001fe20000010014 */
        /* <DEDUP_REMOVED lines=13> */
[C---:B------:R-:W-:Y:S01]  /*1e090*/  FFMA.FTZ R109, R175.reuse, R62, R98 ;  /* 0x0000003eaf6d7223 */ /* 0x040fe20000010062 */
[----:B------:R-:W0:Y:S01]  /*1e0a0*/  LDC.64 R142, c[0x0][0x380] ;  /* 0x0000e000ff8e7b82 */ /* 0x000e220000000a00 */
[----:B------:R-:W-:Y:S01]  /*1e0b0*/  FFMA.FTZ R175, R175, R38, R26 ;  /* 0x00000026afaf7223 */ /* 0x000fe2000001001a */
[----:B------:R-:W-:Y:S01]  /*1e0c0*/  FFMA.FTZ R171, R171, R36, R24 ;  /* 0x00000024abab7223 */ /* 0x000fe20000010018 */
[----:B------:R-:W-:Y:S01]  /*1e0d0*/  FFMA.FTZ R183, R183, R34, R30 ;  /* 0x00000022b7b77223 */ /* 0x000fe2000001001e */
[----:B------:R-:W-:Y:S01]  /*1e0e0*/  FFMA.FTZ R156, R156, R35, R31 ;  /* 0x000000239c9c7223 */ /* 0x000fe2000001001f */
[----:B------:R-:W-:Y:S01]  /*1e0f0*/  FFMA.FTZ R154, R154, R33, R29 ;  /* 0x000000219a9a7223 */ /* 0x000fe2000001001d */
[----:B------:R-:W-:-:S02]  /*1e100*/  F2FP.BF16.F32.PACK_AB R107, R150, R107 ;  /* 0x0000006b966b723e */ /* 0x000fc400000010ff */
[----:B------:R-:W-:Y:S02]  /*1e110*/  F2FP.BF16.F32.PACK_AB R105, R148, R105 ;  /* 0x000000699469723e */ /* 0x000fe400000010ff */
        /* <DEDUP_REMOVED lines=8> */
[----:B0-----:R-:W-:-:S04]  /*1e1a0*/  IADD3 R118, PT, PT, R118, R142, RZ ;  /* 0x0000008e76767210 */ /* 0x001fc80007ffe0ff */
[----:B------:R-:W-:-:S13]  /*1e1b0*/  ISETP.GE.AND P1, PT, R118, R143, PT ;  /* 0x0000008f7600720c */ /* 0x000fda0003f26270 */
[----:B-1----:R-:W-:Y:S05]  /*1e1c0*/  @!P1 BRA `(.L_x_3413) ;  /* 0xfffffe2c00ac9947 */ /* 0x002fea000383ffff */
[----:B------:R-:W-:Y:S05]  /*1e1d0*/  EXIT ;  /* 0x000000000000794d */ /* 0x000fea0003800000 */
.L_x_3414:
        /* <DEDUP_REMOVED lines=10> */
.L_x_13685:


//--------------------- .text._ZN10layer_norm31ln_parallel_residual_fwd_kernelINS_13Kernel_traitsIf13__nv_bfloat16S2_S2_fjLj6144ELj1ELj1ELj8ELj16ENS_18Kernel_traits_baseILj6144EfS2_S2_S2_fjLj256EEEEELb1ELb1ELb0EEEvNS_9FwdParamsE --------------------------
	.section	.text._ZN10layer_norm31ln_parallel_residual_fwd_kernelINS_13Kernel_traitsIf13__nv_bfloat16S2_S2_fjLj6144ELj1ELj1ELj8ELj16ENS_18Kernel_traits_baseILj6144EfS2_S2_S2_fjLj256EEEEELb1ELb1ELb0EEEvNS_9FwdParamsE,"ax",@progbits
	.align	128
        .global         _ZN10layer_norm31ln_parallel_residual_fwd_kernelINS_13Kernel_traitsIf13__nv_bfloat16S2_S2_fjLj6144ELj1ELj1ELj8ELj16ENS_18Kernel_traits_baseILj6144EfS2_S2_S2_fjLj256EEEEELb1ELb1ELb0EEEvNS_9FwdParamsE
        .type           _ZN10layer_norm31ln_parallel_residual_fwd_kernelINS_13Kernel_traitsIf13__nv_bfloat16S2_S2_fjLj6144ELj1ELj1ELj8ELj16ENS_18Kernel_traits_baseILj6144EfS2_S2_S2_fjLj256EEEEELb1ELb1ELb0EEEvNS_9FwdParamsE,@function
        .size           _ZN10layer_norm31ln_parallel_residual_fwd_kernelINS_13Kernel_traitsIf13__nv_bfloat16S2_S2_fjLj6144ELj1ELj1ELj8ELj16ENS_18Kernel_traits_baseILj6144EfS2_S2_S2_fjLj256EEEEELb1ELb1ELb0EEEvNS_9FwdParamsE,(.L_x_13686 - _ZN10layer_norm31ln_parallel_residual_fwd_kernelINS_13Kernel_traitsIf13__nv_bfloat16S2_S2_fjLj6144ELj1ELj1ELj8ELj16ENS_18Kernel_traits_baseILj6144EfS2_S2_S2_fjLj256EEEEELb1ELb1ELb0EEEvNS_9FwdParamsE)
        .other          _ZN10layer_norm31ln_parallel_residual_fwd_kernelINS_13Kernel_traitsIf13__nv_bfloat16S2_S2_fjLj6144ELj1ELj1ELj8ELj16ENS_18Kernel_traits_baseILj6144EfS2_S2_S2_fjLj256EEEEELb1ELb1ELb0EEEvNS_9FwdParamsE,@"STO_CUDA_ENTRY STV_DEFAULT"
_ZN10layer_norm31ln_parallel_residual_fwd_kernelINS_13Kernel_traitsIf13__nv_bfloat16S2_S2_fjLj6144ELj1ELj1ELj8ELj16ENS_18Kernel_traits_baseILj6144EfS2_S2_S2_fjLj256EEEEELb1ELb1ELb0EEEvNS_9FwdParamsE:
.text._ZN10layer_norm31ln_parallel_residual_fwd_kernelINS_13Kernel_traitsIf13__nv_bfloat16S2_S2_fjLj6144ELj1ELj1ELj8ELj16ENS_18Kernel_traits_baseILj6144EfS2_S2_S2_fjLj256EEEEELb1ELb1ELb0EEEvNS_9FwdParamsE:
[----:B------:R-:W0:Y:S01]  /*0000*/  LDC R1, c[0x0][0x37c] ;  /* 0x0000df00ff017b82 */ /* 0x000e220000000800 */
[----:B------:R-:W1:Y:S07]  /*0010*/  LDCU.U8 UR4, c[0x0][0x464] ;  /* 0x00008c80ff0477ac */ /* 0x000e6e0008000000 */
[----:B------:R-:W2:Y:S01]  /*0020*/  LDC R68, c[0x0][0x458] ;  /* 0x00011600ff447b82 */ /* 0x000ea20000000800 */
[----:B0-----:R-:W-:Y:S01]  /*0030*/  VIADD R1, R1, 0xfffffff0 ;  /* 0xfffffff001017836 */ /* 0x001fe20000000000 */
[----:B------:R-:W0:Y:S01]  /*0040*/  LDCU.64 UR8, c[0x0][0x450] ;  /* 0x00008a00ff0877ac */ /* 0x000e220008000a00 */
[----:B------:R-:W3:Y:S05]  /*0050*/  LDCU.64 UR6, c[0x0][0x358] ;  /* 0x00006b00ff0677ac */ /* 0x000eea0008000a00 */
[----:B------:R-:W2:Y:S01]  /*0060*/  LDC R69, c[0x0][0x45c] ;  /* 0x00011700ff457b82 */ /* 0x000ea20000000800 */
[----:B------:R-:W4:Y:S07]  /*0070*/  S2R R52, SR_TID.X ;  /* 0x0000000000347919 */ /* 0x000f2e0000002100 */
[----:B------:R-:W5:Y:S01]  /*0080*/  LDC R7, c[0x0][0x388] ;  /* 0x0000e200ff077b82 */ /* 0x000f620000000800 */
[----:B-1----:R-:W-:Y:S01]  /*0090*/  ISETP.NE.AND P0, PT, RZ, UR4, PT ;  /* 0x00000004ff007c0c */ /* 0x002fe2000bf05270 */
[----:B------:R-:W1:Y:S01]  /*00a0*/  LDCU.64 UR4, c[0x0][0x438] ;  /* 0x00008700ff0477ac */ /* 0x000e620008000a00 */
[----:B0-----:R-:W-:-:S02]  /*00b0*/  IMAD.U32 R2, RZ, RZ, UR8 ;  /* 0x00000008ff027e24 */ /* 0x001fc4000f8e00ff */
[----:B------:R-:W-:-:S09]  /*00c0*/  IMAD.U32 R3, RZ, RZ, UR9 ;  /* 0x00000009ff037e24 */ /* 0x000fd2000f8e00ff */
[----:B---3--:R-:W3:Y:S01]  /*00d0*/  @P0 LDG.E.64 R2, desc[UR6][R2.64] ;  /* 0x0000000602020981 */ /* 0x008ee2000c1e1b00 */
[----:B------:R-:W0:Y:S03]  /*00e0*/  @P0 LDC R5, c[0x0][0x460] ;  /* 0x00011800ff050b82 */ /* 0x000e260000000800 */
[----:B--2---:R-:W0:Y:S01]  /*00f0*/  @P0 LDG.E.64 R8, desc[UR6][R68.64] ;  /* 0x0000000644080981 */ /* 0x004e22000c1e1b00 */
[----:B------:R-:W-:Y:S01]  /*0100*/  BSSY.RECONVERGENT B0, `(.L_x_3415) ;  /* 0x0000067000007945 */ /* 0x000fe20003800200 */
[----:B-1----:R-:W-:-:S03]  /*0110*/  UISETP.NE.U32.AND UP0, UPT, UR4, URZ, UPT ;  /* 0x000000ff0400728c */ /* 0x002fc6000bf05070 */
[----:B------:R-:W1:Y:S01]  /*0120*/  S2UR UR17, SR_CTAID.X ;  /* 0x00000000001179c3 */ /* 0x000e620000002500 */
[----:B-----5:R-:W-:Y:S01]  /*0130*/  SHF.R.S32.HI R0, RZ, 0x1f, R7 ;  /* 0x0000001fff007819 */ /* 0x020fe20000011407 */
[----:B------:R-:W-:Y:S01]  /*0140*/  UISETP.NE.AND.EX UP0, UPT, UR5, URZ, UPT, UP0 ;  /* 0x000000ff0500728c */ /* 0x000fe2000bf05300 */
[----:B----4-:R-:W-:Y:S02]  /*0150*/  LOP3.LUT R6, R52, 0xe0, RZ, 0xc0, !PT ;  /* 0x000000e034067812 */ /* 0x010fe400078ec0ff */
[----:B------:R-:W-:-:S04]  /*0160*/  LEA.HI R0, R0, R7, RZ, 0x3 ;  /* 0x0000000700007211 */ /* 0x000fc800078f18ff */
[----:B------:R-:W-:Y:S02]  /*0170*/  SHF.R.S32.HI R7, RZ, 0x3, R0 ;  /* 0x00000003ff077819 */ /* 0x000fe40000011400 */
[----:B---3--:R-:W-:Y:S02]  /*0180*/  @P0 R2UR UR9, R3 ;  /* 0x00000000030902ca */ /* 0x008fe400000e0000 */
[----:B------:R-:W1:Y:S01]  /*0190*/  LDC R3, c[0x0][0x360] ;  /* 0x0000d800ff037b82 */ /* 0x000e620000000800 */
[----:B------:R-:W-:Y:S02]  /*01a0*/  @P0 R2UR UR8, R2 ;  /* 0x00000000020802ca */ /* 0x000fe400000e0000 */
[----:B0-----:R-:W-:Y:S02]  /*01b0*/  @P0 IADD3 R68, P1, PT, R8, R5, RZ ;  /* 0x0000000508440210 */ /* 0x001fe40007f3e0ff */
[----:B------:R-:W-:Y:S02]  /*01c0*/  LOP3.LUT R5, R52, 0x1f, RZ, 0xc0, !PT ;  /* 0x0000001f34057812 */ /* 0x000fe400078ec0ff */
[----:B------:R-:W-:-:S02]  /*01d0*/  @P0 IADD3.X R69, PT, PT, RZ, R9, RZ, P1, !PT ;  /* 0x00000009ff450210 */ /* 0x000fc40000ffe4ff */
[----:B------:R-:W-:Y:S02]  /*01e0*/  LOP3.LUT R17, R6, R5, RZ, 0xfc, !PT ;  /* 0x0000000506117212 */ /* 0x000fe400078efcff */
[----:B------:R-:W-:Y:S01]  /*01f0*/  SHF.R.U32.HI R4, RZ, 0x2, R69 ;  /* 0x00000002ff047819 */ /* 0x000fe20000011645 */
[----:B------:R-:W-:Y:S01]  /*0200*/  UIADD3 UR27, UPT, UPT, UR9, -0x4498517b, URZ ;  /* 0xbb67ae85091b7890 */ /* 0x000fe2000fffe0ff */
[----:B------:R-:W-:Y:S01]  /*0210*/  LOP3.LUT R2, R17, 0xff, RZ, 0x3c, !PT ;  /* 0x000000ff11027812 */ /* 0x000fe200078e3cff */
[----:B------:R-:W-:Y:S02]  /*0220*/  UIADD3 UR16, UPT, UPT, UR8, -0x61c88647, URZ ;  /* 0x9e3779b908107890 */ /* 0x000fe4000fffe0ff */
[----:B------:R-:W-:Y:S02]  /*0230*/  UIADD3 UR28, UPT, UPT, UR8, 0x3c6ef372, URZ ;  /* 0x3c6ef372081c7890 */ /* 0x000fe4000fffe0ff */
[----:B------:R-:W-:Y:S01]  /*0240*/  IMAD.IADD R2, R7, 0x1, R2 ;  /* 0x0000000107027824 */ /* 0x000fe200078e0202 */
[----:B------:R-:W-:-:S02]  /*0250*/  UIADD3 UR29, UPT, UPT, UR9, 0x76cf5d0a, URZ ;  /* 0x76cf5d0a091d7890 */ /* 0x000fc4000fffe0ff */
[----:B------:R-:W-:Y:S02]  /*0260*/  UIADD3 UR18, UPT, UPT, UR8, -0x255992d5, URZ ;  /* 0xdaa66d2b08127890 */ /* 0x000fe4000fffe0ff */
[----:B------:R-:W-:Y:S01]  /*0270*/  UIADD3 UR30, UPT, UPT, UR9, 0x32370b8f, URZ ;  /* 0x32370b8f091e7890 */ /* 0x000fe2000fffe0ff */
[----:B-1----:R-:W-:Y:S01]  /*0280*/  IMAD R0, R3, UR17, R52 ;  /* 0x0000001103007c24 */ /* 0x002fe2000f8e0234 */
[----:B------:R-:W-:Y:S01]  /*0290*/  SHF.R.U64 R3, R68, 0x2, R69 ;  /* 0x0000000244037819 */ /* 0x000fe20000001245 */
[----:B------:R-:W-:Y:S02]  /*02a0*/  UIADD3 UR19, UPT, UPT, UR8, 0x78dde6e4, URZ ;  /* 0x78dde6e408137890 */ /* 0x000fe4000fffe0ff */
[----:B------:R-:W-:Y:S02]  /*02b0*/  UIADD3 UR31, UPT, UPT, UR9, -0x126145ec, URZ ;  /* 0xed9eba14091f7890 */ /* 0x000fe4000fffe0ff */
[----:B------:R-:W-:Y:S02]  /*02c0*/  UIADD3 UR32, UPT, UPT, UR8, 0x1715609d, URZ ;  /* 0x1715609d08207890 */ /* 0x000fe4000fffe0ff */
[----:B------:R-:W-:-:S02]  /*02d0*/  UIADD3 UR14, UPT, UPT, UR9, -0x56f99767, URZ ;  /* 0xa9066899090e7890 */ /* 0x000fc4000fffe0ff */
[----:B------:R-:W-:Y:S02]  /*02e0*/  UIADD3 UR15, UPT, UPT, UR8, -0x4ab325aa, URZ ;  /* 0xb54cda56080f7890 */ /* 0x000fe4000fffe0ff */
[----:B------:R-:W-:Y:S02]  /*02f0*/  UIADD3 UR20, UPT, UPT, UR9, 0x646e171e, URZ ;  /* 0x646e171e09147890 */ /* 0x000fe4000fffe0ff */
[----:B------:R-:W-:Y:S02]  /*0300*/  UIADD3 UR21, UPT, UPT, UR8, 0x5384540f, URZ ;  /* 0x5384540f08157890 */ /* 0x000fe4000fffe0ff */
[----:B------:R-:W-:Y:S02]  /*0310*/  UIADD3 UR12, UPT, UPT, UR9, 0x1fd5c5a3, URZ ;  /* 0x1fd5c5a3090c7890 */ /* 0x000fe4000fffe0ff */
[----:B------:R-:W-:Y:S02]  /*0320*/  UIADD3 UR10, UPT, UPT, UR8, -0xe443238, URZ ;  /* 0xf1bbcdc8080a7890 */ /* 0x000fe4000fffe0ff */
[----:B------:R-:W-:-:S02]  /*0330*/  UIADD3 UR22, UPT, UPT, UR9, -0x24c28bd8, URZ ;  /* 0xdb3d742809167890 */ /* 0x000fc4000fffe0ff */
[----:B------:R-:W-:Y:S02]  /*0340*/  UIADD3 UR23, UPT, UPT, UR8, -0x700cb87f, URZ ;  /* 0x8ff3478108177890 */ /* 0x000fe4000fffe0ff */
[----:B------:R-:W-:Y:S01]  /*0350*/  UIADD3 UR11, UPT, UPT, UR9, -0x695add53, URZ ;  /* 0x96a522ad090b7890 */ /* 0x000fe2000fffe0ff */
[----:B------:R-:W-:Y:S11]  /*0360*/  BRA.U !UP0, `(.L_x_3416) ;  /* 0x0000000108847547 */ /* 0x000ff6000b800000 */
[C---:B------:R-:W-:Y:S02]  /*0370*/  ISETP.GE.U32.AND P1, PT, R2.reuse, 0x100, PT ;  /* 0x000001000200780c */ /* 0x040fe40003f26070 */
[----:B------:R-:W-:Y:S02]  /*0380*/  ISETP.GE.U32.AND P0, PT, R2, 0x200, PT ;  /* 0x000002000200780c */ /* 0x000fe40003f06070 */
[----:B------:R-:W-:-:S05]  /*0390*/  P2R R12, PR, RZ, 0x2 ;  /* 0x00000002ff0c7803 */ /* 0x000fca0000000000 */
[----:B------:R0:W-:Y:S04]  /*03a0*/  STL [R1], R12 ;  /* 0x0000000c01007387 */ /* 0x0001e80000100800 */
[----:B------:R-:W1:Y:S08]  /*03b0*/  @P1 LDC.64 R8, c[0x0][0x3d0] ;  /* 0x0000f400ff081b82 */ /* 0x000e700000000a00 */
[----:B------:R-:W2:Y:S08]  /*03c0*/  @P1 LDC.64 R10, c[0x0][0x438] ;  /* 0x00010e00ff0a1b82 */ /* 0x000eb00000000a00 */
[----:B0-----:R-:W0:Y:S08]  /*03d0*/  @P0 LDC.64 R12, c[0x0][0x3d0] ;  /* 0x0000f400ff0c0b82 */ /* 0x001e300000000a00 */
[----:B------:R-:W3:Y:S01]  /*03e0*/  @P0 LDC.64 R14, c[0x0][0x438] ;  /* 0x00010e00ff0e0b82 */ /* 0x000ee20000000a00 */
[----:B-1----:R-:W-:-:S05]  /*03f0*/  @P1 IMAD.WIDE.U32 R8, R17, 0x20, R8 ;  /* 0x0000002011081825 */ /* 0x002fca00078e0008 */
[----:B------:R1:W5:Y:S01]  /*0400*/  @P1 LDG.E.128 R120, desc[UR6][R8.64] ;  /* 0x0000000608781981 */ /* 0x000362000c1e1d00 */
[C---:B--2---:R-:W-:Y:S01]  /*0410*/  @P1 IMAD.WIDE.U32 R10, R17.reuse, 0x20, R10 ;  /* 0x00000020110a1825 */ /* 0x044fe200078e000a */
[----:B------:R-:W-:Y:S02]  /*0420*/  @P1 LOP3.LUT R17, R17, 0x100, RZ, 0xfc, !PT ;  /* 0x0000010011111812 */ /* 0x000fe400078efcff */
[----:B------:R1:W5:Y:S04]  /*0430*/  @P1 LDG.E.128 R116, desc[UR6][R8.64+0x10] ;  /* 0x0000100608741981 */ /* 0x000368000c1e1d00 */
[----:B------:R1:W5:Y:S01]  /*0440*/  @P1 LD.E.128 R92, desc[UR6][R10.64] ;  /* 0x000000060a5c1980 */ /* 0x000362000c101d00 */
[----:B0-----:R-:W-:-:S03]  /*0450*/  @P0 IMAD.WIDE.U32 R12, R17, 0x20, R12 ;  /* 0x00000020110c0825 */ /* 0x001fc600078e000c */
        /* <DEDUP_REMOVED lines=8> */
[----:B-1----:R-:W-:Y:S05]  /*04e0*/  @!P1 BRA `(.L_x_3417) ;  /* 0x0000000000a09947 */ /* 0x002fea0003800000 */
        /* <DEDUP_REMOVED lines=9> */
.L_x_3416:
[C---:B------:R-:W-:Y:S02]  /*0580*/  ISETP.GE.U32.AND P2, PT, R2.reuse, 0x100, PT ;  /* 0x000001000200780c */ /* 0x040fe40003f46070 */
[C---:B------:R-:W-:Y:S02]  /*0590*/  ISETP.GE.U32.AND P0, PT, R2.reuse, 0x200, PT ;  /* 0x000002000200780c */ /* 0x040fe40003f06070 */
[----:B------:R-:W-:Y:S02]  /*05a0*/  ISETP.GE.U32.AND P1, PT, R2, 0x300, PT ;  /* 0x000003000200780c */ /* 0x000fe40003f26070 */
[----:B------:R-:W-:-:S05]  /*05b0*/  P2R R10, PR, RZ, 0x4 ;  /* 0x00000004ff0a7803 */ /* 0x000fca0000000000 */
[----:B------:R0:W-:Y:S02]  /*05c0*/  STL [R1], R10 ;  /* 0x0000000a01007387 */ /* 0x0001e40000100800 */
[----:B------:R-:W0:Y:S08]  /*05d0*/  @P2 LDC.64 R8, c[0x0][0x3d0] ;  /* 0x0000f400ff082b82 */ /* 0x000e300000000a00 */
[----:B------:R-:W1:Y:S08]  /*05e0*/  @P0 LDC.64 R12, c[0x0][0x3d0] ;  /* 0x0000f400ff0c0b82 */ /* 0x000e700000000a00 */
[----:B------:R-:W2:Y:S01]  /*05f0*/  @P1 LDC.64 R14, c[0x0][0x3d0] ;  /* 0x0000f400ff0e1b82 */ /* 0x000ea20000000a00 */
[C---:B0-----:R-:W-:Y:S01]  /*0600*/  @P2 IMAD.WIDE.U32 R10, R17.reuse, 0x20, R8 ;  /* 0x00000020110a2825 */ /* 0x041fe200078e0008 */
[----:B------:R-:W-:-:S04]  /*0610*/  @P2 LOP3.LUT R17, R17, 0x100, RZ, 0xfc, !PT ;  /* 0x0000010011112812 */ /* 0x000fc800078efcff */
[----:B------:R0:W5:Y:S01]  /*0620*/  @P2 LDG.E.128 R120, desc[UR6][R10.64] ;  /* 0x000000060a782981 */ /* 0x000162000c1e1d00 */
[----:B-1----:R-:W-:-:S03]  /*0630*/  @P0 IMAD.WIDE.U32 R12, R17, 0x20, R12 ;  /* 0x00000020110c0825 */ /* 0x002fc600078e000c */
[----:B------:R0:W5:Y:S01]  /*0640*/  @P2 LDG.E.128 R116, desc[UR6][R10.64+0x10] ;  /* 0x000010060a742981 */ /* 0x000162000c1e1d00 */
[----:B------:R-:W-:-:S03]  /*0650*/  @P0 VIADD R17, R17, 0x100 ;  /* 0x0000010011110836 */ /* 0x000fc60000000000 */
        /* <DEDUP_REMOVED lines=17> */
.L_x_3417:
[----:B------:R-:W-:Y:S05]  /*0770*/  BSYNC.RECONVERGENT B0 ;  /* 0x0000000000007941 */ /* 0x000fea0003800200 */
.L_x_3415:
[----:B------:R-:W1:Y:S02]  /*0780*/  LDCU UR4, c[0x0][0x384] ;  /* 0x00007080ff0477ac */ /* 0x000e640008000800 */
[----:B-1----:R-:W-:-:S06]  /*0790*/  UISETP.GE.AND UP0, UPT, UR17, UR4, UPT ;  /* 0x000000041100728c */ /* 0x002fcc000bf06270 */
[----:B------:R-:W-:-:S13]  /*07a0*/  PLOP3.LUT P0, PT, PT, PT, UP0, 0x80, 0x8 ;  /* 0x000000000008781c */ /* 0x000fda0003f0f008 */
[----:B------:R-:W-:Y:S05]  /*07b0*/  @P0 EXIT ;  /* 0x000000000000094d */ /* 0x000fea0003800000 */
[----:B0-----:R-:W-:Y:S01]  /*07c0*/  IMAD.HI.U32 R9, R0, -0x326172a9, RZ ;  /* 0xcd9e8d5700097827 */ /* 0x001fe200078e00ff */
[----:B------:R-:W-:Y:S01]  /*07d0*/  LOP3.LUT R68, R68, 0x3, RZ, 0xc0, !PT ;  /* 0x0000000344447812 */ /* 0x000fe200078ec0ff */
[----:B------:R-:W0:Y:S02]  /*07e0*/  LDCU UR24, c[0x0][0x388] ;  /* 0x00007100ff1877ac */ /* 0x000e240008000800 */
[C---:B------:R-:W-:Y:S01]  /*07f0*/  IMAD.HI.U32 R8, R3.reuse, -0x2daee0ad, RZ ;  /* 0xd2511f5303087827 */ /* 0x040fe200078e00ff */
[----:B------:R-:W-:Y:S01]  /*0800*/  LOP3.LUT R9, R4, UR8, R9, 0x96, !PT ;  /* 0x0000000804097c12 */ /* 0x000fe2000f8e9609 */
[----:B------:R-:W1:Y:S02]  /*0810*/  LDCU.U8 UR25, c[0x0][0x410] ;  /* 0x00008200ff1977ac */ /* 0x000e640008000000 */
[----:B------:R-:W-:Y:S01]  /*0820*/  IMAD R13, R3, -0x2daee0ad, RZ ;  /* 0xd2511f53030d7824 */ /* 0x000fe200078e02ff */
[----:B------:R-:W-:Y:S01]  /*0830*/  LOP3.LUT R8, R8, UR9, RZ, 0x3c, !PT ;  /* 0x0000000908087c12 */ /* 0x000fe2000f8e3cff */
[----:B------:R-:W-:Y:S01]  /*0840*/  IMAD.HI.U32 R12, R9, -0x2daee0ad, RZ ;  /* 0xd2511f53090c7827 */ /* 0x000fe200078e00ff */
[----:B------:R-:W2:Y:S03]  /*0850*/  LDCU UR26, c[0x0][0x400] ;  /* 0x00008000ff1a77ac */ /* 0x000ea60008000800 */
[----:B------:R-:W-:Y:S01]  /*0860*/  IMAD R11, R0, -0x326172a9, RZ ;  /* 0xcd9e8d57000b7824 */ /* 0x000fe200078e02ff */
[----:B------:R-:W-:Y:S01]  /*0870*/  LOP3.LUT R12, R13, UR27, R12, 0x96, !PT ;  /* 0x0000001b0d0c7c12 */ /* 0x000fe2000f8e960c */
[----:B------:R-:W-:Y:S01]  /*0880*/  IMAD.HI.U32 R10, R8, -0x326172a9, RZ ;  /* 0xcd9e8d57080a7827 */ /* 0x000fe200078e00ff */
[----:B------:R-:W-:-:S03]  /*0890*/  UPLOP3.LUT UP1, UPT, UPT, UPT, UPT, 0x40, 0x4 ;  /* 0x000000000004789c */ /* 0x000fc60003f2e870 */
        /* <DEDUP_REMOVED lines=20> */
[----:B------:R-:W-:-:S04]  /*09e0*/  IMAD.HI.U32 R10, R8, -0x2daee0ad, RZ ;  /* 0xd2511f53080a7827 */ /* 0x000fc800078e00ff */
[----:B------:R-:W-:Y:S01]  /*09f0*/  IMAD.HI.U32 R9, R11, -0x326172a9, RZ ;  /* 0xcd9e8d570b097827 */ /* 0x000fe200078e00ff */
[----:B------:R-:W-:-:S03]  /*0a00*/  LOP3.LUT R10, R13, UR14, R10, 0x96, !PT ;  /* 0x0000000e0d0a7c12 */ /* 0x000fc6000f8e960a */
[----:B------:R-:W-:Y:S02]  /*0a10*/  IMAD R13, R8, -0x2daee0ad, RZ ;  /* 0xd2511f53080d7824 */ /* 0x000fe400078e02ff */
[----:B------:R-:W-:Y:S02]  /*0a20*/  IMAD R12, R12, -0x326172a9, RZ ;  /* 0xcd9e8d570c0c7824 */ /* 0x000fe400078e02ff */
[----:B------:R-:W-:Y:S02]  /*0a30*/  IMAD R11, R11, -0x326172a9, RZ ;  /* 0xcd9e8d570b0b7824 */ /* 0x000fe400078e02ff */
[----:B------:R-:W-:Y:S01]  /*0a40*/  IMAD.HI.U32 R8, R10, -0x326172a9, RZ ;  /* 0xcd9e8d570a087827 */ /* 0x000fe200078e00ff */
[----:B------:R-:W-:-:S03]  /*0a50*/  LOP3.LUT R9, R12, UR32, R9, 0x96, !PT ;  /* 0x000000200c097c12 */ /* 0x000fc6000f8e9609 */
[----:B------:R-:W-:Y:S01]  /*0a60*/  IMAD R10, R10, -0x326172a9, RZ ;  /* 0xcd9e8d570a0a7824 */ /* 0x000fe200078e02ff */
[----:B------:R-:W-:Y:S01]  /*0a70*/  LOP3.LUT R8, R11, UR15, R8, 0x96, !PT ;  /* 0x0000000f0b087c12 */ /* 0x000fe2000f8e9608 */
[C---:B------:R-:W-:Y:S01]  /*0a80*/  IMAD R14, R9.reuse, -0x2daee0ad, RZ ;  /* 0xd2511f53090e7824 */ /* 0x040fe200078e02ff */
[----:B------:R-:W3:Y:S01]  /*0a90*/  LDCU.64 UR14, c[0x0][0x380] ;  /* 0x00007000ff0e77ac */ /* 0x000ee20008000a00 */
[----:B------:R-:W-:-:S04]  /*0aa0*/  IMAD.HI.U32 R12, R9, -0x2daee0ad, RZ ;  /* 0xd2511f53090c7827 */ /* 0x000fc800078e00ff */
[----:B------:R-:W-:Y:S01]  /*0ab0*/  IMAD.HI.U32 R11, R8, -0x2daee0ad, RZ ;  /* 0xd2511f53080b7827 */ /* 0x000fe200078e00ff */
[----:B------:R-:W-:-:S03]  /*0ac0*/  LOP3.LUT R12, R13, UR20, R12, 0x96, !PT ;  /* 0x000000140d0c7c12 */ /* 0x000fc6000f8e960c */
[----:B------:R-:W-:Y:S01]  /*0ad0*/  IMAD R15, R8, -0x2daee0ad, RZ ;  /* 0xd2511f53080f7824 */ /* 0x000fe200078e02ff */
[----:B------:R-:W-:Y:S01]  /*0ae0*/  LOP3.LUT R11, R14, UR12, R11, 0x96, !PT ;  /* 0x0000000c0e0b7c12 */ /* 0x000fe2000f8e960b */
[C---:B------:R-:W-:Y:S01]  /*0af0*/  IMAD.HI.U32 R9, R12.reuse, -0x326172a9, RZ ;  /* 0xcd9e8d570c097827 */ /* 0x040fe200078e00ff */
[C---:B------:R-:W-:Y:S01]  /*0b00*/  LOP3.LUT R14, R7.reuse, 0xff, RZ, 0xc0, !PT ;  /* 0x000000ff070e7812 */ /* 0x040fe200078ec0ff */
[----:B------:R-:W4:Y:S01]  /*0b10*/  LDCU.64 UR12, c[0x0][0x3a0] ;  /* 0x00007400ff0c77ac */ /* 0x000f220008000a00 */
[----:B------:R-:W-:Y:S01]  /*0b20*/  LOP3.LUT R7, R7, 0xffffff00, RZ, 0xc0, !PT ;  /* 0xffffff0007077812 */ /* 0x000fe200078ec0ff */
[----:B------:R-:W-:Y:S01]  /*0b30*/  IMAD R13, R12, -0x326172a9, RZ ;  /* 0xcd9e8d570c0d7824 */ /* 0x000fe200078e02ff */
[----:B------:R-:W-:Y:S01]  /*0b40*/  VIADDMNMX R6, R14, -R6, RZ, !PT ;  /* 0x800000060e067246 */ /* 0x000fe200078001ff */
[----:B------:R-:W-:Y:S01]  /*0b50*/  IMAD R5, R5, -0x20, R14 ;  /* 0xffffffe005057824 */ /* 0x000fe200078e020e */
[----:B------:R-:W-:Y:S01]  /*0b60*/  LOP3.LUT R9, R10, UR21, R9, 0x96, !PT ;  /* 0x000000150a097c12 */ /* 0x000fe2000f8e9609 */
[----:B------:R-:W-:Y:S01]  /*0b70*/  IMAD.HI.U32 R8, R11, -0x326172a9, RZ ;  /* 0xcd9e8d570b087827 */ /* 0x000fe200078e00ff */
[----:B------:R-:W-:-:S02]  /*0b80*/  VIMNMX R6, PT, PT, R6, 0x20, PT ;  /* 0x0000002006067848 */ /* 0x000fc40003fe0100 */
[----:B------:R-:W-:Y:S01]  /*0b90*/  VIMNMX R5, PT, PT, RZ, R5, !PT ;  /* 0x00000005ff057248 */ /* 0x000fe20007fe0100 */
[----:B------:R-:W-:Y:S01]  /*0ba0*/  IMAD.HI.U32 R10, R9, -0x2daee0ad, RZ ;  /* 0xd2511f53090a7827 */ /* 0x000fe200078e00ff */
[----:B------:R-:W-:Y:S02]  /*0bb0*/  LEA R6, R6, R7, 0x3 ;  /* 0x0000000706067211 */ /* 0x000fe400078e18ff */
[----:B------:R-:W-:Y:S01]  /*0bc0*/  VIMNMX R12, PT, PT, R5, 0x20, PT ;  /* 0x00000020050c7848 */ /* 0x000fe20003fe0100 */
[----:B------:R-:W-:Y:S01]  /*0bd0*/  IMAD R14, R11, -0x326172a9, RZ ;  /* 0xcd9e8d570b0e7824 */ /* 0x000fe200078e02ff */
[----:B------:R-:W-:Y:S01]  /*0be0*/  I2FP.F32.U32 R6, R6 ;  /* 0x0000000600067245 */ /* 0x000fe20000201000 */
[----:B------:R-:W-:Y:S01]  /*0bf0*/  IMAD R9, R9, -0x2daee0ad, RZ ;  /* 0xd2511f5309097824 */ /* 0x000fe200078e02ff */
[----:B------:R-:W-:Y:S01]  /*0c00*/  LOP3.LUT R10, R15, UR22, R10, 0x96, !PT ;  /* 0x000000160f0a7c12 */ /* 0x000fe2000f8e960a */
[----:B------:R-:W-:Y:S01]  /*0c10*/  IMAD R5, R12, 0x8, R7 ;  /* 0x000000080c057824 */ /* 0x000fe200078e0207 */
[----:B------:R-:W-:-:S03]  /*0c20*/  LOP3.LUT R8, R13, UR10, R8, 0x96, !PT ;  /* 0x0000000a0d087c12 */ /* 0x000fc6000f8e9608 */
[----:B------:R-:W-:Y:S01]  /*0c30*/  IMAD.HI.U32 R67, R10, -0x326172a9, RZ ;  /* 0xcd9e8d570a437827 */ /* 0x000fe200078e00ff */
[----:B------:R0:W-:Y:S03]  /*0c40*/  STL [R1+0x4], R5 ;  /* 0x0000040501007387 */ /* 0x0001e60000100800 */
[----:B------:R-:W-:Y:S01]  /*0c50*/  IMAD.HI.U32 R66, R8, -0x2daee0ad, RZ ;  /* 0xd2511f5308427827 */ /* 0x000fe200078e00ff */
[----:B------:R-:W-:-:S03]  /*0c60*/  LOP3.LUT R67, R14, UR23, R67, 0x96, !PT ;  /* 0x000000170e437c12 */ /* 0x000fc6000f8e9643 */
[----:B------:R-:W-:Y:S01]  /*0c70*/  IMAD R64, R8, -0x2daee0ad, RZ ;  /* 0xd2511f5308407824 */ /* 0x000fe200078e02ff */
[----:B------:R-:W-:Y:S01]  /*0c80*/  LOP3.LUT R66, R9, UR11, R66, 0x96, !PT ;  /* 0x0000000b09427c12 */ /* 0x000fe2000f8e9642 */
[----:B------:R-:W-:Y:S01]  /*0c90*/  IMAD R72, R10, -0x326172a9, RZ ;  /* 0xcd9e8d570a487824 */ /* 0x000fe200078e02ff */
[----:B0-----:R-:W0:Y:S01]  /*0ca0*/  MUFU.RCP R5, R6 ;  /* 0x0000000600057308 */ /* 0x001e220000001000 */
[----:B------:R-:W1:Y:S01]  /*0cb0*/  LDCU.64 UR10, c[0x0][0x398] ;  /* 0x00007300ff0a77ac */ /* 0x000e620008000a00 */
[----:B0-----:R0:W-:Y:S02]  /*0cc0*/  STL [R1+0x8], R5 ;  /* 0x0000080501007387 */ /* 0x0011e40000100800 */
[----:B01234-:R-:W-:-:S07]  /*0cd0*/  IMAD.MOV.U32 R5, RZ, RZ, RZ ;  /* 0x000000ffff057224 */ /* 0x01ffce00078e00ff */
.L_x_3802:
[----:B0123--:R-:W2:Y:S01]  /*0ce0*/  LDL R36, [R1] ;  /* 0x0000000001247983 */ /* 0x00fea20000100800 */
[----:B------:R-:W-:Y:S01]  /*0cf0*/  UIMAD UR4, UR17, UR24, URZ ;  /* 0x00000018110472a4 */ /* 0x000fe2000f8e02ff */
[----:B------:R-:W-:Y:S03]  /*0d00*/  BSSY.RECONVERGENT B0, `(.L_x_3418) ;  /* 0x000089a000007945 */ /* 0x000fe60003800200 */
[----:B------:R-:W-:-:S04]  /*0d10*/  USHF.R.S32.HI UR5, URZ, 0x1f, UR4 ;  /* 0x0000001fff057899 */ /* 0x000fc80008011404 */
[----:B------:R-:W-:-:S06]  /*0d20*/  ULEA.HI UR5, UR5, UR4, URZ, 0x3 ;  /* 0x0000000405057291 */ /* 0x000fcc000f8f18ff */
[----:B------:R-:W-:-:S05]  /*0d30*/  IMAD.U32 R37, RZ, RZ, UR5 ;  /* 0x00000005ff257e24 */ /* 0x000fca000f8e00ff */
[----:B------:R-:W-:-:S04]  /*0d40*/  LEA.HI.SX32 R48, R37, R52, 0x1d ;  /* 0x0000003425307211 */ /* 0x000fc800078feaff */
[----:B------:R-:W-:Y:S02]  /*0d50*/  MOV R49, R48 ;  /* 0x0000003000317202 */ /* 0x000fe40000000f00 */
[----:B--2---:R-:W-:-:S13]  /*0d60*/  ISETP.NE.AND P0, PT, R36, RZ, PT ;  /* 0x000000ff2400720c */ /* 0x004fda0003f05270 */
[----:B------:R-:W-:Y:S05]  /*0d70*/  @!P0 BRA `(.L_x_3419) ;  /* 0x0000008800488947 */ /* 0x000fea0003800000 */
        /* <DEDUP_REMOVED lines=15> */
[----:B------:R-:W-:-:S04]  /*0e70*/  IMAD.U32 R47, RZ, RZ, UR9 ;  /* 0x00000009ff2f7e24 */ /* 0x000fc8000f8e00ff */
[----:B------:R-:W-:-:S04]  /*0e80*/  VIADD R47, R47, 0x1fd5c5a3 ;  /* 0x1fd5c5a32f2f7836 */ /* 0x000fc80000000000 */
        /* <DEDUP_REMOVED lines=17> */
.L_x_3423:
[----:B------:R-:W-:Y:S01]  /*0fa0*/  IADD3 R3, PT, PT, R3, 0x1, RZ ;  /* 0x0000000103037810 */ /* 0x000fe20007ffe0ff */
[----:B------:R-:W-:Y:S03]  /*0fb0*/  BSSY.RECONVERGENT B2, `(.L_x_3424) ;  /* 0x000000c000027945 */ /* 0x000fe60003800200 */
        /* <DEDUP_REMOVED lines=11> */
.L_x_3425:
[----:B------:R-:W-:Y:S05]  /*1070*/  BSYNC.RECONVERGENT B2 ;  /* 0x0000000000027941 */ /* 0x000fea0003800200 */
.L_x_3424:
[----:B------:R-:W-:Y:S01]  /*1080*/  IMAD.WIDE.U32 R50, R0, -0x326172a9, RZ ;  /* 0xcd9e8d5700327825 */ /* 0x000fe200078e00ff */
[----:B------:R-:W-:Y:S01]  /*1090*/  LOP3.LUT R6, R5, UR9, R23, 0x96, !PT ;  /* 0x0000000905067c12 */ /* 0x000fe2000f8e9617 */
[----:B------:R-:W-:Y:S02]  /*10a0*/  UIADD3 UR4, UPT, UPT, UR9, -0x4498517b, URZ ;  /* 0xbb67ae8509047890 */ /* 0x000fe4000fffe0ff */
[----:B------:R-:W-:Y:S01]  /*10b0*/  UIADD3 UR5, UPT, UPT, UR9, 0x76cf5d0a, URZ ;  /* 0x76cf5d0a09057890 */ /* 0x000fe2000fffe0ff */
[----:B------:R-:W-:Y:S01]  /*10c0*/  LOP3.LUT R40, R4, UR8, R51, 0x96, !PT ;  /* 0x0000000804287c12 */ /* 0x000fe2000f8e9633 */
[----:B------:R-:W-:-:S04]  /*10d0*/  IMAD.WIDE.U32 R6, R6, -0x326172a9, RZ ;  /* 0xcd9e8d5706067825 */ /* 0x000fc800078e00ff */
[----:B------:R-:W-:Y:S01]  /*10e0*/  IMAD.WIDE.U32 R40, R40, -0x2daee0ad, RZ ;  /* 0xd2511f5328287825 */ /* 0x000fe200078e00ff */
[----:B------:R-:W-:-:S04]  /*10f0*/  LOP3.LUT R23, R50, UR16, R7, 0x96, !PT ;  /* 0x0000001032177c12 */ /* 0x000fc8000f8e9607 */
[----:B------:R-:W-:Y:S01]  /*1100*/  LOP3.LUT R50, R22, UR4, R41, 0x96, !PT ;  /* 0x0000000416327c12 */ /* 0x000fe2000f8e9629 */
[----:B------:R-:W-:Y:S01]  /*1110*/  IMAD.WIDE.U32 R22, R23, -0x2daee0ad, RZ ;  /* 0xd2511f5317167825 */ /* 0x000fe200078e00ff */
[----:B------:R-:W-:-:S03]  /*1120*/  UIADD3 UR4, UPT, UPT, UR8, 0x3c6ef372, URZ ;  /* 0x3c6ef37208047890 */ /* 0x000fc6000fffe0ff */
[----:B------:R-:W-:Y:S01]  /*1130*/  IMAD.WIDE.U32 R50, R50, -0x326172a9, RZ ;  /* 0xcd9e8d5732327825 */ /* 0x000fe200078e00ff */
[----:B------:R-:W-:Y:S01]  /*1140*/  LOP3.LUT R7, R40, UR5, R23, 0x96, !PT ;  /* 0x0000000528077c12 */ /* 0x000fe2000f8e9617 */
[----:B------:R-:W-:-:S03]  /*1150*/  UIADD3 UR5, UPT, UPT, UR9, -0x56f99767, URZ ;  /* 0xa906689909057890 */ /* 0x000fc6000fffe0ff */
[----:B------:R-:W-:Y:S01]  /*1160*/  LOP3.LUT R40, R6, UR4, R51, 0x96, !PT ;  /* 0x0000000406287c12 */ /* 0x000fe2000f8e9633 */
[----:B------:R-:W-:Y:S01]  /*1170*/  IMAD.WIDE.U32 R6, R7, -0x326172a9, RZ ;  /* 0xcd9e8d5707067825 */ /* 0x000fe200078e00ff */
[----:B------:R-:W-:-:S03]  /*1180*/  UIADD3 UR4, UPT, UPT, UR9, 0x32370b8f, URZ ;  /* 0x32370b8f09047890 */ /* 0x000fc6000fffe0ff */
[----:B------:R-:W-:Y:S01]  /*1190*/  IMAD.WIDE.U32 R40, R40, -0x2daee0ad, RZ ;  /* 0xd2511f5328287825 */ /* 0x000fe200078e00ff */
[----:B------:R-:W-:-:S04]  /*11a0*/  LOP3.LUT R23, R50, UR18, R7, 0x96, !PT ;  /* 0x0000001232177c12 */ /* 0x000fc8000f8e9607 */
[----:B------:R-:W-:Y:S01]  /*11b0*/  LOP3.LUT R50, R22, UR4, R41, 0x96, !PT ;  /* 0x0000000416327c12 */ /* 0x000fe2000f8e9629 */
[----:B------:R-:W-:Y:S01]  /*11c0*/  UIADD3 UR4, UPT, UPT, UR9, -0x126145ec, URZ ;  /* 0xed9eba1409047890 */ /* 0x000fe2000fffe0ff */
[----:B------:R-:W-:-:S04]  /*11d0*/  IMAD.WIDE.U32 R22, R23, -0x2daee0ad, RZ ;  /* 0xd2511f5317167825 */ /* 0x000fc800078e00ff */
[----:B------:R-:W-:Y:S01]  /*11e0*/  IMAD.WIDE.U32 R50, R50, -0x326172a9, RZ ;  /* 0xcd9e8d5732327825 */ /* 0x000fe200078e00ff */
[----:B------:R-:W-:Y:S01]  /*11f0*/  LOP3.LUT R7, R40, UR4, R23, 0x96, !PT ;  /* 0x0000000428077c12 */ /* 0x000fe2000f8e9617 */
[----:B------:R-:W-:-:S03]  /*1200*/  UIADD3 UR4, UPT, UPT, UR8, 0x1715609d, URZ ;  /* 0x1715609d08047890 */ /* 0x000fc6000fffe0ff */
[----:B------:R-:W-:Y:S01]  /*1210*/  LOP3.LUT R40, R6, UR19, R51, 0x96, !PT ;  /* 0x0000001306287c12 */ /* 0x000fe2000f8e9633 */
[----:B------:R-:W-:-:S04]  /*1220*/  IMAD.WIDE.U32 R6, R7, -0x326172a9, RZ ;  /* 0xcd9e8d5707067825 */ /* 0x000fc800078e00ff */
[----:B------:R-:W-:Y:S01]  /*1230*/  IMAD.WIDE.U32 R40, R40, -0x2daee0ad, RZ ;  /* 0xd2511f5328287825 */ /* 0x000fe200078e00ff */
[----:B------:R-:W-:Y:S01]  /*1240*/  LOP3.LUT R23, R50, UR4, R7, 0x96, !PT ;  /* 0x0000000432177c12 */ /* 0x000fe2000f8e9607 */
[----:B------:R-:W-:-:S03]  /*1250*/  UIADD3 UR4, UPT, UPT, UR8, -0x4ab325aa, URZ ;  /* 0xb54cda5608047890 */ /* 0x000fc6000fffe0ff */
[----:B------:R-:W-:Y:S01]  /*1260*/  LOP3.LUT R50, R22, UR5, R41, 0x96, !PT ;  /* 0x0000000516327c12 */ /* 0x000fe2000f8e9629 */
[----:B------:R-:W-:-:S04]  /*1270*/  IMAD.WIDE.U32 R22, R23, -0x2daee0ad, RZ ;  /* 0xd2511f5317167825 */ /* 0x000fc800078e00ff */
[----:B------:R-:W-:Y:S01]  /*1280*/  IMAD.WIDE.U32 R50, R50, -0x326172a9, RZ ;  /* 0xcd9e8d5732327825 */ /* 0x000fe200078e00ff */
[----:B------:R-:W-:-:S04]  /*1290*/  LOP3.LUT R7, R40, UR20, R23, 0x96, !PT ;  /* 0x0000001428077c12 */ /* 0x000fc8000f8e9617 */
[----:B------:R-:W-:Y:S01]  /*12a0*/  LOP3.LUT R40, R6, UR4, R51, 0x96, !PT ;  /* 0x0000000406287c12 */ /* 0x000fe2000f8e9633 */
[----:B------:R-:W-:Y:S01]  /*12b0*/  IMAD.WIDE.U32 R6, R7, -0x326172a9, RZ ;  /* 0xcd9e8d5707067825 */ /* 0x000fe200078e00ff */
[----:B------:R-:W-:-:S03]  /*12c0*/  UIADD3 UR4, UPT, UPT, UR8, -0xe443238, URZ ;  /* 0xf1bbcdc808047890 */ /* 0x000fc6000fffe0ff */
[----:B------:R-:W-:Y:S01]  /*12d0*/  IMAD.WIDE.U32 R40, R40, -0x2daee0ad, RZ ;  /* 0xd2511f5328287825 */ /* 0x000fe200078e00ff */
[----:B------:R-:W-:-:S04]  /*12e0*/  LOP3.LUT R23, R50, UR21, R7, 0x96, !PT ;  /* 0x0000001532177c12 */ /* 0x000fc8000f8e9607 */
[----:B------:R-:W-:Y:S01]  /*12f0*/  LOP3.LUT R50, R47, R22, R41, 0x96, !PT ;  /* 0x000000162f327212 */ /* 0x000fe200078e9629 */
[----:B------:R-:W-:-:S04]  /*1300*/  IMAD.WIDE.U32 R22, R23, -0x2daee0ad, RZ ;  /* 0xd2511f5317167825 */ /* 0x000fc800078e00ff */
[----:B------:R-:W-:Y:S01]  /*1310*/  IMAD.WIDE.U32 R50, R50, -0x326172a9, RZ ;  /* 0xcd9e8d5732327825 */ /* 0x000fe200078e00ff */
[----:B------:R-:W-:-:S04]  /*1320*/  LOP3.LUT R40, R40, UR22, R23, 0x96, !PT ;  /* 0x0000001628287c12 */ /* 0x000fc8000f8e9617 */
        /* <DEDUP_REMOVED lines=10> */
.L_x_3422:
[----:B------:R-:W-:Y:S05]  /*13d0*/  BSYNC.RECONVERGENT B1 ;  /* 0x0000000000017941 */ /* 0x000fea0003800200 */
.L_x_3421:
[----:B------:R-:W0:Y:S01]  /*13e0*/  LDC R70, c[0x0][0x408] ;  /* 0x00010200ff467b82 */ /* 0x000e220000000800 */
[----:B------:R-:W-:Y:S01]  /*13f0*/  I2FP.F32.U32 R6, R6 ;  /* 0x0000000600067245 */ /* 0x000fe20000201000 */
[----:B------:R-:W-:Y:S01]  /*1400*/  IMAD.MOV.U32 R73, RZ, RZ, 0x2f800000 ;  /* 0x2f800000ff497424 */ /* 0x000fe200078e00ff */
[----:B-----5:R-:W-:Y:S01]  /*1410*/  SHF.L.U32 R7, R36, 0x10, RZ ;  /* 0x0000001024077819 */ /* 0x020fe200000006ff */
[----:B------:R-:W-:Y:S01]  /*1420*/  @P1 IMAD.U32 R23, R28, 0x10000, RZ ;  /* 0x000100001c171824 */ /* 0x000fe200078e00ff */
[----:B------:R-:W-:Y:S01]  /*1430*/  ISETP.NE.AND P3, PT, R22, 0x1, PT ;  /* 0x000000011600780c */ /* 0x000fe20003f65270 */
[----:B------:R-:W-:Y:S01]  /*1440*/  FFMA.FTZ R6, R6, R73, 1.1641532182693481445e-10 ;  /* 0x2f00000006067423 */ /* 0x000fe20000010049 */
[----:B------:R-:W-:Y:S01]  /*1450*/  BSSY.RECONVERGENT B1, `(.L_x_3426) ;  /* 0x0000058000017945 */ /* 0x000fe20003800200 */
[----:B------:R-:W1:Y:S01]  /*1460*/  LDC R71, c[0x0][0x404] ;  /* 0x00010100ff477b82 */ /* 0x000e620000000800 */
[----:B------:R-:W-:Y:S02]  /*1470*/  IMAD.MOV.U32 R8, RZ, RZ, R72 ;  /* 0x000000ffff087224 */ /* 0x000fe400078e0048 */
[----:B0-----:R-:W-:Y:S01]  /*1480*/  FMUL.FTZ R7, R7, R70 ;  /* 0x0000004607077220 */ /* 0x001fe20000410000 */
[----:B-1----:R-:W-:-:S04]  /*1490*/  FSETP.GTU.FTZ.AND P2, PT, R6, R71, PT ;  /* 0x000000470600720b */ /* 0x002fc80003f5c000 */
[----:B------:R-:W-:Y:S02]  /*14a0*/  FSEL R6, R7, RZ, !P2 ;  /* 0x000000ff07067208 */ /* 0x000fe40005000000 */
[----:B------:R-:W-:Y:S02]  /*14b0*/  PLOP3.LUT P2, PT, P2, PT, PT, 0x8, 0x80 ;  /* 0x000000000080781c */ /* 0x000fe4000174e170 */
[----:B------:R-:W-:Y:S01]  /*14c0*/  PRMT R7, R36, 0x7632, R7 ;  /* 0x0000763224077816 */ /* 0x000fe20000000007 */
        /* <DEDUP_REMOVED lines=13> */
.L_x_3428:
        /* <DEDUP_REMOVED lines=13> */
.L_x_3430:
[----:B------:R-:W-:Y:S05]  /*1670*/  BSYNC.RECONVERGENT B2 ;  /* 0x0000000000027941 */ /* 0x000fea0003800200 */
.L_x_3429:
[----:B------:R-:W-:Y:S01]  /*1680*/  IMAD.WIDE.U32 R60, R0, -0x326172a9, RZ ;  /* 0xcd9e8d57003c7825 */ /* 0x000fe200078e00ff */
[----:B------:R-:W-:Y:S01]  /*1690*/  LOP3.LUT R22, R5, UR9, R41, 0x96, !PT ;  /* 0x0000000905167c12 */ /* 0x000fe2000f8e9629 */
[----:B------:R-:W-:Y:S01]  /*16a0*/  UIADD3 UR4, UPT, UPT, UR9, -0x4498517b, URZ ;  /* 0xbb67ae8509047890 */ /* 0x000fe2000fffe0ff */
[----:B------:R-:W-:Y:S01]  /*16b0*/  MOV R8, R49 ;  /* 0x0000003100087202 */ /* 0x000fe20000000f00 */
        /* <DEDUP_REMOVED lines=49> */
.L_x_3427:
[----:B------:R-:W-:Y:S05]  /*19d0*/  BSYNC.RECONVERGENT B1 ;  /* 0x0000000000017941 */ /* 0x000fea0003800200 */
.L_x_3426:
        /* <DEDUP_REMOVED lines=10> */
[----:B------:R-:W-:Y:S02]  /*1a80*/  FSEL R7, R7, RZ, !P2 ;  /* 0x000000ff07077208 */ /* 0x000fe40005000000 */
[----:B------:R-:W-:-:S03]  /*1a90*/  PLOP3.LUT P2, PT, P2, PT, PT, 0x8, 0x80 ;  /* 0x000000000080781c */ /* 0x000fc6000174e170 */
[----:B------:R-:W-:Y:S01]  /*1aa0*/  @P1 FADD.FTZ R7, R22, R7 ;  /* 0x0000000716071221 */ /* 0x000fe20000010000 */
[----:B------:R-:W-:Y:S01]  /*1ab0*/  IMAD.MOV.U32 R22, RZ, RZ, 0x2 ;  /* 0x00000002ff167424 */ /* 0x000fe200078e00ff */
[----:B------:R-:W-:-:S03]  /*1ac0*/  P2R R50, PR, RZ, 0x4 ;  /* 0x00000004ff327803 */ /* 0x000fc60000000000 */
        /* <DEDUP_REMOVED lines=10> */
.L_x_3433:
        /* <DEDUP_REMOVED lines=13> */
.L_x_3435:
[----:B------:R-:W-:Y:S05]  /*1c40*/  BSYNC.RECONVERGENT B2 ;  /* 0x0000000000027941 */ /* 0x000fea0003800200 */
.L_x_3434:
[----:B------:R-:W-:Y:S01]  /*1c50*/  IMAD.WIDE.U32 R60, R0, -0x326172a9, RZ ;  /* 0xcd9e8d57003c7825 */ /* 0x000fe200078e00ff */
[----:B------:R-:W-:Y:S01]  /*1c60*/  LOP3.LUT R22, R5, UR9, R41, 0x96, !PT ;  /* 0x0000000905167c12 */ /* 0x000fe2000f8e9629 */
[----:B------:R-:W-:Y:S02]  /*1c70*/  UIADD3 UR4, UPT, UPT, UR9, -0x4498517b, URZ ;  /* 0xbb67ae8509047890 */ /* 0x000fe4000fffe0ff */
[----:B------:R-:W-:Y:S01]  /*1c80*/  UIADD3 UR5, UPT, UPT, UR9, 0x76cf5d0a, URZ ;  /* 0x76cf5d0a09057890 */ /* 0x000fe2000fffe0ff */
[----:B------:R-:W-:Y:S01]  /*1c90*/  LOP3.LUT R52, R4, UR8, R61, 0x96, !PT ;  /* 0x0000000804347c12 */ /* 0x000fe2000f8e963d */
[----:B------:R-:W-:-:S04]  /*1ca0*/  IMAD.WIDE.U32 R22, R22, -0x326172a9, RZ ;  /* 0xcd9e8d5716167825 */ /* 0x000fc800078e00ff */
[----:B------:R-:W-:Y:S01]  /*1cb0*/  IMAD.WIDE.U32 R52, R52, -0x2daee0ad, RZ ;  /* 0xd2511f5334347825 */ /* 0x000fe200078e00ff */
[----:B------:R-:W-:-:S03]  /*1cc0*/  LOP3.LUT R41, R60, UR16, R23, 0x96, !PT ;  /* 0x000000103c297c12 */ /* 0x000fc6000f8e9617 */
[----:B------:R-:W-:Y:S01]  /*1cd0*/  IMAD.MOV.U32 R8, RZ, RZ, R49 ;  /* 0x000000ffff087224 */ /* 0x000fe200078e0031 */
        /* <DEDUP_REMOVED lines=44> */
.L_x_3432:
[----:B------:R-:W-:Y:S05]  /*1fa0*/  BSYNC.RECONVERGENT B1 ;  /* 0x0000000000017941 */ /* 0x000fea0003800200 */
.L_x_3431:
[----:B------:R-:W-:Y:S01]  /*1fb0*/  I2FP.F32.U32 R8, R8 ;  /* 0x0000000800087245 */ /* 0x000fe20000201000 */
[----:B------:R-:W-:Y:S01]  /*1fc0*/  IMAD.U32 R23, R37, 0x10000, RZ ;  /* 0x0001000025177824 */ /* 0x000fe200078e00ff */
[----:B------:R-:W-:Y:S01]  /*1fd0*/  ISETP.NE.AND P2, PT, R22, 0x1, PT ;  /* 0x000000011600780c */ /* 0x000fe20003f45270 */
[----:B------:R-:W-:Y:S01]  /*1fe0*/  @P1 IMAD.U32 R41, R29, 0x10000, RZ ;  /* 0x000100001d291824 */ /* 0x000fe200078e00ff */
[----:B------:R-:W-:Y:S01]  /*1ff0*/  BSSY.RECONVERGENT B1, `(.L_x_3436) ;  /* 0x0000058000017945 */ /* 0x000fe20003800200 */
[----:B------:R-:W-:Y:S01]  /*2000*/  FFMA.FTZ R8, R8, R73, 1.1641532182693481445e-10 ;  /* 0x2f00000008087423 */ /* 0x000fe20000010049 */
[----:B------:R-:W-:Y:S01]  /*2010*/  FMUL.FTZ R23, R23, R70 ;  /* 0x0000004617177220 */ /* 0x000fe20000410000 */
[----:B------:R-:W-:Y:S01]  /*2020*/  HFMA2 R40, -RZ, RZ, 0, 1.1920928955078125e-07 ;  /* 0x00000002ff287431 */ /* 0x000fe200000001ff */
[----:B------:R-:W-:Y:S02]  /*2030*/  PRMT R37, R37, 0x7632, R37 ;  /* 0x0000763225257816 */ /* 0x000fe40000000025 */
[----:B------:R-:W-:-:S04]  /*2040*/  FSETP.GTU.FTZ.AND P3, PT, R8, R71, PT ;  /* 0x000000470800720b */ /* 0x000fc80003f7c000 */
        /* <DEDUP_REMOVED lines=15> */
.L_x_3438:
        /* <DEDUP_REMOVED lines=13> */
.L_x_3440:
[----:B------:R-:W-:Y:S05]  /*2210*/  BSYNC.RECONVERGENT B2 ;  /* 0x0000000000027941 */ /* 0x000fea0003800200 */
.L_x_3439:
        /* <DEDUP_REMOVED lines=51> */
[----:B------:R-:W-:Y:S02]  /*2550*/  IMAD.MOV.U32 R23, RZ, RZ, R49 ;  /* 0x000000ffff177224 */ /* 0x000fe400078e0031 */
[----:B------:R-:W-:-:S07]  /*2560*/  IMAD.MOV.U32 R49, RZ, RZ, R22 ;  /* 0x000000ffff317224 */ /* 0x000fce00078e0016 */
.L_x_3437:
[----:B------:R-:W-:Y:S05]  /*2570*/  BSYNC.RECONVERGENT B1 ;  /* 0x0000000000017941 */ /* 0x000fea0003800200 */
.L_x_3436:
[----:B------:R-:W-:Y:S01]  /*2580*/  I2FP.F32.U32 R22, R23 ;  /* 0x0000001700167245 */ /* 0x000fe20000201000 */
[----:B------:R-:W-:Y:S01]  /*2590*/  IMAD.U32 R37, R37, 0x10000, RZ ;  /* 0x0001000025257824 */ /* 0x000fe200078e00ff */
[----:B------:R-:W-:Y:S01]  /*25a0*/  @P1 PRMT R23, R29, 0x7632, R23 ;  /* 0x000076321d171816 */ /* 0x000fe20000000017 */
[----:B------:R-:W-:Y:S01]  /*25b0*/  BSSY.RECONVERGENT B1, `(.L_x_3441) ;  /* 0x0000059000017945 */ /* 0x000fe20003800200 */
[----:B------:R-:W-:Y:S02]  /*25c0*/  IMAD.MOV.U32 R59, RZ, RZ, 0x2 ;  /* 0x00000002ff3b7424 */ /* 0x000fe400078e00ff */
        /* <DEDUP_REMOVED lines=8> */
[----:B------:R-:W-:Y:S02]  /*2650*/  MOV R23, R72 ;  /* 0x0000004800177202 */ /* 0x000fe40000000f00 */
[----:B------:R-:W-:Y:S02]  /*2660*/  P2R R53, PR, RZ, 0x8 ;  /* 0x00000008ff357803 */ /* 0x000fe40000000000 */
[----:B------:R-:W-:-:S07]  /*2670*/  F2FP.BF16.F32.PACK_AB R37, RZ, R22 ;  /* 0x00000016ff25723e */ /* 0x000fce00000010ff */
[----:B------:R-:W-:Y:S05]  /*2680*/  @!P2 BRA `(.L_x_3442) ;  /* 0x00000004002ca947 */ /* 0x000fea0003800000 */
        /* <DEDUP_REMOVED lines=8> */
.L_x_3443:
[----:B------:R-:W-:Y:S01]  /*2710*/  VIADD R3, R3, 0x1 ;  /* 0x0000000103037836 */ /* 0x000fe20000000000 */
[----:B------:R-:W-:Y:S03]  /*2720*/  BSSY.RECONVERGENT B2, `(.L_x_3444) ;  /* 0x000000c000027945 */ /* 0x000fe60003800200 */
        /* <DEDUP_REMOVED lines=11> */
.L_x_3445:
[----:B------:R-:W-:Y:S05]  /*27e0*/  BSYNC.RECONVERGENT B2 ;  /* 0x0000000000027941 */ /* 0x000fea0003800200 */
.L_x_3444:
        /* <DEDUP_REMOVED lines=14> */
[----:B------:R-:W-:Y:S02]  /*28d0*/  UIADD3 UR5, UPT, UPT, UR9, -0x56f99767, URZ ;  /* 0xa906689909057890 */ /* 0x000fe4000fffe0ff */
[----:B------:R-:W-:Y:S01]  /*28e0*/  IMAD.MOV.U32 R59, RZ, RZ, RZ ;  /* 0x000000ffff3b7224 */ /* 0x000fe200078e00ff */
        /* <DEDUP_REMOVED lines=37> */
.L_x_3442:
[----:B------:R-:W-:Y:S05]  /*2b40*/  BSYNC.RECONVERGENT B1 ;  /* 0x0000000000017941 */ /* 0x000fea0003800200 */
.L_x_3441:
[----:B------:R-:W-:Y:S01]  /*2b50*/  I2FP.F32.U32 R40, R23 ;  /* 0x0000001700287245 */ /* 0x000fe20000201000 */
[----:B------:R-:W-:Y:S01]  /*2b60*/  @P1 IMAD.U32 R56, R30, 0x10000, RZ ;  /* 0x000100001e381824 */ /* 0x000fe200078e00ff */
[----:B------:R-:W-:Y:S01]  /*2b70*/  SHF.L.U32 R23, R38, 0x10, RZ ;  /* 0x0000001026177819 */ /* 0x000fe200000006ff */
[----:B------:R-:W-:Y:S01]  /*2b80*/  BSSY.RECONVERGENT B1, `(.L_x_3446) ;  /* 0x0000058000017945 */ /* 0x000fe20003800200 */
[----:B------:R-:W-:Y:S01]  /*2b90*/  ISETP.NE.AND P3, PT, R59, 0x1, PT ;  /* 0x000000013b00780c */ /* 0x000fe20003f65270 */
[----:B------:R-:W-:Y:S01]  /*2ba0*/  FFMA.FTZ R40, R40, R73, 1.1641532182693481445e-10 ;  /* 0x2f00000028287423 */ /* 0x000fe20000010049 */
[----:B------:R-:W-:Y:S02]  /*2bb0*/  IMAD.MOV.U32 R60, RZ, RZ, 0x2 ;  /* 0x00000002ff3c7424 */ /* 0x000fe400078e00ff */
[----:B------:R-:W-:Y:S01]  /*2bc0*/  FMUL.FTZ R23, R23, R70 ;  /* 0x0000004617177220 */ /* 0x000fe20000410000 */
[----:B------:R-:W-:Y:S01]  /*2bd0*/  IMAD.MOV.U32 R41, RZ, RZ, R72 ;  /* 0x000000ffff297224 */ /* 0x000fe200078e0048 */
[----:B------:R-:W-:-:S04]  /*2be0*/  FSETP.GTU.FTZ.AND P2, PT, R40, R71, PT ;  /* 0x000000472800720b */ /* 0x000fc80003f5c000 */
        /* <DEDUP_REMOVED lines=14> */
.L_x_3448:
        /* <DEDUP_REMOVED lines=13> */
.L_x_3450:
[----:B------:R-:W-:Y:S05]  /*2da0*/  BSYNC.RECONVERGENT B2 ;  /* 0x0000000000027941 */ /* 0x000fea0003800200 */
.L_x_3449:
        /* <DEDUP_REMOVED lines=53> */
.L_x_3447:
[----:B------:R-:W-:Y:S05]  /*3100*/  BSYNC.RECONVERGENT B1 ;  /* 0x0000000000017941 */ /* 0x000fea0003800200 */
.L_x_3446:
        /* <DEDUP_REMOVED lines=24> */
.L_x_3453:
        /* <DEDUP_REMOVED lines=13> */
.L_x_3455:
[----:B------:R-:W-:Y:S05]  /*3360*/  BSYNC.RECONVERGENT B2 ;  /* 0x0000000000027941 */ /* 0x000fea0003800200 */
.L_x_3454:
        /* <DEDUP_REMOVED lines=45> */
[----:B------:R-:W-:Y:S01]  /*3640*/  IMAD.WIDE.U32 R64, R64, -0x326172a9, RZ ;  /* 0xcd9e8d5740407825 */ /* 0x000fe200078e00ff */
[----:B------:R-:W-:-:S03]  /*3650*/  UIADD3 UR4, UPT, UPT, UR9, -0x695add53, URZ ;  /* 0x96a522ad09047890 */ /* 0x000fc6000fffe0ff */
[----:B------:R-:W-:Y:S01]  /*3660*/  IMAD.WIDE.U32 R60, R60, -0x2daee0ad, RZ ;  /* 0xd2511f533c3c7825 */ /* 0x000fe200078e00ff */
[----:B------:R-:W-:-:S03]  /*3670*/  LOP3.LUT R67, R66, UR23, R65, 0x96, !PT ;  /* 0x0000001742437c12 */ /* 0x000fc6000f8e9641 */
[----:B------:R-:W-:Y:S01]  /*3680*/  IMAD.MOV.U32 R72, RZ, RZ, R64 ;  /* 0x000000ffff487224 */ /* 0x000fe200078e0040 */
[----:B------:R-:W-:Y:S01]  /*3690*/  LOP3.LUT R66, R62, UR4, R61, 0x96, !PT ;  /* 0x000000043e427c12 */ /* 0x000fe2000f8e963d */
[----:B------:R-:W-:Y:S01]  /*36a0*/  IMAD.MOV.U32 R61, RZ, RZ, RZ ;  /* 0x000000ffff3d7224 */ /* 0x000fe200078e00ff */
[----:B------:R-:W-:-:S07]  /*36b0*/  MOV R49, R60 ;  /* 0x0000003c00317202 */ /* 0x000fce0000000f00 */
.L_x_3452:
[----:B------:R-:W-:Y:S05]  /*36c0*/  BSYNC.RECONVERGENT B1 ;  /* 0x0000000000017941 */ /* 0x000fea0003800200 */
.L_x_3451:
        /* <DEDUP_REMOVED lines=24> */
.L_x_3458:
        /* <DEDUP_REMOVED lines=13> */
.L_x_3460:
[----:B------:R-:W-:Y:S05]  /*3920*/  BSYNC.RECONVERGENT B2 ;  /* 0x0000000000027941 */ /* 0x000fea0003800200 */
.L_x_3459:
        /* <DEDUP_REMOVED lines=48> */
[----:B------:R-:W-:Y:S02]  /*3c30*/  HFMA2 R68, -RZ, RZ, 0, 0 ;  /* 0x00000000ff447431 */ /* 0x000fe400000001ff */
[----:B------:R-:W-:Y:S01]  /*3c40*/  IMAD.MOV.U32 R72, RZ, RZ, R64 ;  /* 0x000000ffff487224 */ /* 0x000fe200078e0040 */
[----:B------:R-:W-:Y:S01]  /*3c50*/  LOP3.LUT R66, R60, UR4, R63, 0x96, !PT ;  /* 0x000000043c427c12 */ /* 0x000fe2000f8e963f */
[----:B------:R-:W-:Y:S02]  /*3c60*/  IMAD.MOV.U32 R60, RZ, RZ, R49 ;  /* 0x000000ffff3c7224 */ /* 0x000fe400078e0031 */
[----:B------:R-:W-:-:S07]  /*3c70*/  IMAD.MOV.U32 R49, RZ, RZ, R62 ;  /* 0x000000ffff317224 */ /* 0x000fce00078e003e */
.L_x_3457:
[----:B------:R-:W-:Y:S05]  /*3c80*/  BSYNC.RECONVERGENT B1 ;  /* 0x0000000000017941 */ /* 0x000fea0003800200 */
.L_x_3456:
        /* <DEDUP_REMOVED lines=16> */
.L_x_3420:
[----:B------:R-:W-:Y:S01]  /*3d90*/  ISETP.NE.AND P2, PT, R68, 0x1, PT ;  /* 0x000000014400780c */ /* 0x000fe20003f45270 */
[----:B------:R-:W-:Y:S01]  /*3da0*/  IMAD.U32 R59, RZ, RZ, UR9 ;  /* 0x00000009ff3b7e24 */ /* 0x000fe2000f8e00ff */
[----:B------:R-:W-:Y:S01]  /*3db0*/  MOV R56, UR8 ;  /* 0x0000000800387c02 */ /* 0x000fe20008000f00 */
[----:B------:R-:W-:Y:S01]  /*3dc0*/  IMAD.U32 R55, RZ, RZ, UR9 ;  /* 0x00000009ff377e24 */ /* 0x000fe2000f8e00ff */
[----:B------:R-:W-:Y:S01]  /*3dd0*/  MOV R61, UR9 ;  /* 0x00000009003d7c02 */ /* 0x000fe20008000f00 */
[----:B------:R-:W-:Y:S01]  /*3de0*/  IMAD.U32 R58, RZ, RZ, UR8 ;  /* 0x00000008ff3a7e24 */ /* 0x000fe2000f8e00ff */
[----:B------:R-:W-:Y:S01]  /*3df0*/  BSSY.RECONVERGENT B1, `(.L_x_3462) ;  /* 0x0000054000017945 */ /* 0x000fe20003800200 */
[----:B------:R-:W-:Y:S01]  /*3e00*/  IMAD.U32 R60, RZ, RZ, UR9 ;  /* 0x00000009ff3c7e24 */ /* 0x000fe2000f8e00ff */
[----:B------:R-:W-:Y:S01]  /*3e10*/  MOV R49, R64 ;  /* 0x0000004000317202 */ /* 0x000fe20000000f00 */
[----:B------:R-:W-:Y:S01]  /*3e20*/  IMAD.U32 R62, RZ, RZ, UR8 ;  /* 0x00000008ff3e7e24 */ /* 0x000fe2000f8e00ff */
[----:B------:R-:W-:Y:S01]  /*3e30*/  IADD3 R59, PT, PT, R59, -0x695add53, RZ ;  /* 0x96a522ad3b3b7810 */ /* 0x000fe20007ffe0ff */
[----:B------:R-:W-:-:S02]  /*3e40*/  IMAD.MOV.U32 R8, RZ, RZ, 0x2 ;  /* 0x00000002ff087424 */ /* 0x000fc400078e00ff */
[----:B------:R-:W-:Y:S02]  /*3e50*/  IMAD.MOV.U32 R6, RZ, RZ, R72 ;  /* 0x000000ffff067224 */ /* 0x000fe400078e0048 */
[----:B------:R-:W-:Y:S02]  /*3e60*/  VIADD R55, R55, 0x76cf5d0a ;  /* 0x76cf5d0a37377836 */ /* 0x000fe40000000000 */
[----:B------:R-:W-:Y:S02]  /*3e70*/  VIADD R56, R56, 0x3c6ef372 ;  /* 0x3c6ef37238387836 */ /* 0x000fe40000000000 */
[----:B------:R-:W-:Y:S02]  /*3e80*/  VIADD R58, R58, 0xb54cda56 ;  /* 0xb54cda563a3a7836 */ /* 0x000fe40000000000 */
[----:B------:R-:W-:Y:S02]  /*3e90*/  VIADD R60, R60, 0xed9eba14 ;  /* 0xed9eba143c3c7836 */ /* 0x000fe40000000000 */
[----:B------:R-:W-:-:S02]  /*3ea0*/  VIADD R61, R61, 0xbb67ae85 ;  /* 0xbb67ae853d3d7836 */ /* 0x000fc40000000000 */
[----:B------:R-:W-:Y:S01]  /*3eb0*/  VIADD R62, R62, 0xf1bbcdc8 ;  /* 0xf1bbcdc83e3e7836 */ /* 0x000fe20000000000 */
[----:B------:R-:W-:Y:S06]  /*3ec0*/  @!P2 BRA `(.L_x_3463) ;  /* 0x000000040018a947 */ /* 0x000fec0003800000 */
        /* <DEDUP_REMOVED lines=10> */
.L_x_3464:
        /* <DEDUP_REMOVED lines=13> */
.L_x_3466:
[----:B------:R-:W-:Y:S05]  /*4040*/  BSYNC.RECONVERGENT B2 ;  /* 0x0000000000027941 */ /* 0x000fea0003800200 */
.L_x_3465:
[----:B------:R-:W-:Y:S01]  /*4050*/  IMAD.WIDE.U32 R12, R0, -0x326172a9, RZ ;  /* 0xcd9e8d57000c7825 */ /* 0x000fe200078e00ff */
[----:B------:R-:W-:Y:S01]  /*4060*/  LOP3.LUT R6, R5, UR9, R9, 0x96, !PT ;  /* 0x0000000905067c12 */ /* 0x000fe2000f8e9609 */
[----:B------:R-:W-:Y:S02]  /*4070*/  UIADD3 UR4, UPT, UPT, UR9, 0x32370b8f, URZ ;  /* 0x32370b8f09047890 */ /* 0x000fe4000fffe0ff */
[----:B------:R-:W-:Y:S01]  /*4080*/  UIADD3 UR5, UPT, UPT, UR9, -0x56f99767, URZ ;  /* 0xa906689909057890 */ /* 0x000fe2000fffe0ff */
[----:B------:R-:W-:Y:S01]  /*4090*/  LOP3.LUT R10, R4, UR8, R13, 0x96, !PT ;  /* 0x00000008040a7c12 */ /* 0x000fe2000f8e960d */
[----:B------:R-:W-:-:S04]  /*40a0*/  IMAD.WIDE.U32 R6, R6, -0x326172a9, RZ ;  /* 0xcd9e8d5706067825 */ /* 0x000fc800078e00ff */
[----:B------:R-:W-:Y:S01]  /*40b0*/  IMAD.WIDE.U32 R10, R10, -0x2daee0ad, RZ ;  /* 0xd2511f530a0a7825 */ /* 0x000fe200078e00ff */
[----:B------:R-:W-:-:S04]  /*40c0*/  LOP3.LUT R9, R12, UR16, R7, 0x96, !PT ;  /* 0x000000100c097c12 */ /* 0x000fc8000f8e9607 */
[----:B------:R-:W-:Y:S01]  /*40d0*/  LOP3.LUT R12, R61, R8, R11, 0x96, !PT ;  /* 0x000000083d0c7212 */ /* 0x000fe200078e960b */
[----:B------:R-:W-:-:S04]  /*40e0*/  IMAD.WIDE.U32 R8, R9, -0x2daee0ad, RZ ;  /* 0xd2511f5309087825 */ /* 0x000fc800078e00ff */
[----:B------:R-:W-:Y:S01]  /*40f0*/  IMAD.WIDE.U32 R12, R12, -0x326172a9, RZ ;  /* 0xcd9e8d570c0c7825 */ /* 0x000fe200078e00ff */
[----:B------:R-:W-:-:S04]  /*4100*/  LOP3.LUT R7, R55, R10, R9, 0x96, !PT ;  /* 0x0000000a37077212 */ /* 0x000fc800078e9609 */
[----:B------:R-:W-:Y:S01]  /*4110*/  LOP3.LUT R10, R56, R6, R13, 0x96, !PT ;  /* 0x00000006380a7212 */ /* 0x000fe200078e960d */
[----:B------:R-:W-:-:S04]  /*4120*/  IMAD.WIDE.U32 R6, R7, -0x326172a9, RZ ;  /* 0xcd9e8d5707067825 */ /* 0x000fc800078e00ff */
[----:B------:R-:W-:Y:S01]  /*4130*/  IMAD.WIDE.U32 R10, R10, -0x2daee0ad, RZ ;  /* 0xd2511f530a0a7825 */ /* 0x000fe200078e00ff */
[----:B------:R-:W-:-:S04]  /*4140*/  LOP3.LUT R9, R12, UR18, R7, 0x96, !PT ;  /* 0x000000120c097c12 */ /* 0x000fc8000f8e9607 */
[----:B------:R-:W-:Y:S01]  /*4150*/  LOP3.LUT R12, R8, UR4, R11, 0x96, !PT ;  /* 0x00000004080c7c12 */ /* 0x000fe2000f8e960b */
[----:B------:R-:W-:Y:S01]  /*4160*/  IMAD.WIDE.U32 R8, R9, -0x2daee0ad, RZ ;  /* 0xd2511f5309087825 */ /* 0x000fe200078e00ff */
[----:B------:R-:W-:-:S03]  /*4170*/  UIADD3 UR4, UPT, UPT, UR8, 0x1715609d, URZ ;  /* 0x1715609d08047890 */ /* 0x000fc6000fffe0ff */
[----:B------:R-:W-:Y:S01]  /*4180*/  IMAD.WIDE.U32 R12, R12, -0x326172a9, RZ ;  /* 0xcd9e8d570c0c7825 */ /* 0x000fe200078e00ff */
[----:B------:R-:W-:-:S04]  /*4190*/  LOP3.LUT R7, R60, R10, R9, 0x96, !PT ;  /* 0x0000000a3c077212 */ /* 0x000fc800078e9609 */
        /* <DEDUP_REMOVED lines=8> */
[----:B------:R-:W-:Y:S01]  /*4220*/  LOP3.LUT R10, R58, R6, R13, 0x96, !PT ;  /* 0x000000063a0a7212 */ /* 0x000fe200078e960d */
        /* <DEDUP_REMOVED lines=10> */
[----:B------:R-:W-:-:S03]  /*42d0*/  LOP3.LUT R67, R12, UR23, R11, 0x96, !PT ;  /* 0x000000170c437c12 */ /* 0x000fc6000f8e960b */
[----:B------:R-:W-:Y:S01]  /*42e0*/  IMAD.MOV.U32 R49, RZ, RZ, R6 ;  /* 0x000000ffff317224 */ /* 0x000fe200078e0006 */
[----:B------:R-:W-:Y:S01]  /*42f0*/  LOP3.LUT R66, R59, R8, R7, 0x96, !PT ;  /* 0x000000083b427212 */ /* 0x000fe200078e9607 */
[----:B------:R-:W-:Y:S02]  /*4300*/  HFMA2 R8, -RZ, RZ, 0, 0 ;  /* 0x00000000ff087431 */ /* 0x000fe400000001ff */
[----:B------:R-:W-:Y:S02]  /*4310*/  IMAD.MOV.U32 R72, RZ, RZ, R10 ;  /* 0x000000ffff487224 */ /* 0x000fe400078e000a */
[----:B------:R-:W-:-:S07]  /*4320*/  IMAD.MOV.U32 R6, RZ, RZ, R64 ;  /* 0x000000ffff067224 */ /* 0x000fce00078e0040 */
.L_x_3463:
[----:B------:R-:W-:Y:S05]  /*4330*/  BSYNC.RECONVERGENT B1 ;  /* 0x0000000000017941 */ /* 0x000fea0003800200 */
.L_x_3462:
[----:B------:R-:W0:Y:S01]  /*4340*/  LDC R74, c[0x0][0x404] ;  /* 0x00010100ff4a7b82 */ /* 0x000e220000000800 */
[----:B------:R-:W-:Y:S01]  /*4350*/  I2FP.F32.U32 R6, R6 ;  /* 0x0000000600067245 */ /* 0x000fe20000201000 */
[----:B------:R-:W-:Y:S01]  /*4360*/  IMAD.MOV.U32 R75, RZ, RZ, 0x2f800000 ;  /* 0x2f800000ff4b7424 */ /* 0x000fe200078e00ff */
[----:B------:R-:W-:Y:S01]  /*4370*/  ISETP.NE.AND P3, PT, R8, 0x1, PT ;  /* 0x000000010800780c */ /* 0x000fe20003f65270 */
[----:B------:R-:W-:Y:S01]  /*4380*/  BSSY.RECONVERGENT B1, `(.L_x_3467) ;  /* 0x0000051000017945 */ /* 0x000fe20003800200 */
[----:B------:R-:W-:Y:S02]  /*4390*/  IMAD.MOV.U32 R12, RZ, RZ, 0x2 ;  /* 0x00000002ff0c7424 */ /* 0x000fe400078e00ff */
[----:B------:R-:W-:Y:S01]  /*43a0*/  FFMA.FTZ R7, R6, R75, 1.1641532182693481445e-10 ;  /* 0x2f00000006077423 */ /* 0x000fe2000001004b */
[----:B-----5:R-:W-:Y:S01]  /*43b0*/  IMAD.U32 R6, R36, 0x10000, RZ ;  /* 0x0001000024067824 */ /* 0x020fe200078e00ff */
[----:B------:R-:W1:Y:S01]  /*43c0*/  LDC R73, c[0x0][0x408] ;  /* 0x00010200ff497b82 */ /* 0x000e620000000800 */
[----:B------:R-:W-:-:S02]  /*43d0*/  MOV R9, R72 ;  /* 0x0000004800097202 */ /* 0x000fc40000000f00 */
[----:B0-----:R-:W-:Y:S02]  /*43e0*/  FSETP.GTU.FTZ.AND P2, PT, R7, R74, PT ;  /* 0x0000004a0700720b */ /* 0x001fe40003f5c000 */
[----:B------:R-:W-:Y:S02]  /*43f0*/  PRMT R7, R36, 0x7632, R7 ;  /* 0x0000763224077816 */ /* 0x000fe40000000007 */
        /* <DEDUP_REMOVED lines=13> */
.L_x_3469:
        /* <DEDUP_REMOVED lines=13> */
.L_x_3471:
[----:B------:R-:W-:Y:S05]  /*45a0*/  BSYNC.RECONVERGENT B2 ;  /* 0x0000000000027941 */ /* 0x000fea0003800200 */
.L_x_3470:
        /* <DEDUP_REMOVED lines=40> */
[----:B------:R-:W-:Y:S02]  /*4830*/  MOV R72, R12 ;  /* 0x0000000c00487202 */ /* 0x000fe40000000f00 */
[----:B------:R-:W-:Y:S01]  /*4840*/  LOP3.LUT R67, R14, UR23, R13, 0x96, !PT ;  /* 0x000000170e437c12 */ /* 0x000fe2000f8e960d */
[----:B------:R-:W-:Y:S01]  /*4850*/  IMAD.MOV.U32 R12, RZ, RZ, RZ ;  /* 0x000000ffff0c7224 */ /* 0x000fe200078e00ff */
[----:B------:R-:W-:Y:S01]  /*4860*/  LOP3.LUT R66, R59, R10, R9, 0x96, !PT ;  /* 0x0000000a3b427212 */ /* 0x000fe200078e9609 */
[----:B------:R-:W-:Y:S02]  /*4870*/  IMAD.MOV.U32 R9, RZ, RZ, R49 ;  /* 0x000000ffff097224 */ /* 0x000fe400078e0031 */
[----:B------:R-:W-:-:S07]  /*4880*/  IMAD.MOV.U32 R49, RZ, RZ, R8 ;  /* 0x000000ffff317224 */ /* 0x000fce00078e0008 */
.L_x_3468:
[----:B------:R-:W-:Y:S05]  /*4890*/  BSYNC.RECONVERGENT B1 ;  /* 0x0000000000017941 */ /* 0x000fea0003800200 */
.L_x_3467:
[----:B------:R-:W-:Y:S01]  /*48a0*/  I2FP.F32.U32 R8, R9 ;  /* 0x0000000900087245 */ /* 0x000fe20000201000 */
[----:B------:R-:W-:Y:S01]  /*48b0*/  @P1 IMAD.U32 R11, R28, 0x10000, RZ ;  /* 0x000100001c0b1824 */ /* 0x000fe200078e00ff */
[----:B------:R-:W-:Y:S01]  /*48c0*/  SHF.L.U32 R10, R32, 0x10, RZ ;  /* 0x00000010200a7819 */ /* 0x000fe200000006ff */
[----:B------:R-:W-:Y:S01]  /*48d0*/  BSSY.RECONVERGENT B1, `(.L_x_3472) ;  /* 0x0000052000017945 */ /* 0x000fe20003800200 */
[----:B------:R-:W-:Y:S01]  /*48e0*/  ISETP.NE.AND P3, PT, R12, 0x1, PT ;  /* 0x000000010c00780c */ /* 0x000fe20003f65270 */
[----:B------:R-:W-:Y:S02]  /*48f0*/  FFMA.FTZ R9, R8, R75, 1.1641532182693481445e-10 ;  /* 0x2f00000008097423 */ /* 0x000fe4000001004b */
[----:B------:R-:W-:-:S03]  /*4900*/  FMUL.FTZ R10, R10, R73 ;  /* 0x000000490a0a7220 */ /* 0x000fc60000410000 */
[----:B------:R-:W-:-:S04]  /*4910*/  FSETP.GTU.FTZ.AND P2, PT, R9, R74, PT ;  /* 0x0000004a0900720b */ /* 0x000fc80003f5c000 */
[----:B------:R-:W-:Y:S01]  /*4920*/  FSEL R9, R10, RZ, !P2 ;  /* 0x000000ff0a097208 */ /* 0x000fe20005000000 */
[----:B------:R-:W-:-:S04]  /*4930*/  IMAD.MOV.U32 R10, RZ, RZ, 0x2 ;  /* 0x00000002ff0a7424 */ /* 0x000fc800078e00ff */
[----:B------:R-:W-:Y:S01]  /*4940*/  FADD.FTZ R8, R6, R9 ;  /* 0x0000000906087221 */ /* 0x000fe20000010000 */
[----:B------:R-:W-:-:S03]  /*4950*/  SEL R9, RZ, 0x1, P2 ;  /* 0x00000001ff097807 */ /* 0x000fc60001000000 */
        /* <DEDUP_REMOVED lines=13> */
.L_x_3474:
        /* <DEDUP_REMOVED lines=13> */
.L_x_3476:
[----:B------:R-:W-:Y:S05]  /*4b00*/  BSYNC.RECONVERGENT B2 ;  /* 0x0000000000027941 */ /* 0x000fea0003800200 */
.L_x_3475:
[----:B------:R-:W-:Y:S01]  /*4b10*/  IMAD.WIDE.U32 R22, R0, -0x326172a9, RZ ;  /* 0xcd9e8d5700167825 */ /* 0x000fe200078e00ff */
[----:B------:R-:W-:Y:S01]  /*4b20*/  LOP3.LUT R10, R5, UR9, R13, 0x96, !PT ;  /* 0x00000009050a7c12 */ /* 0x000fe2000f8e960d */
[----:B------:R-:W-:Y:S02]  /*4b30*/  UIADD3 UR4, UPT, UPT, UR9, 0x32370b8f, URZ ;  /* 0x32370b8f09047890 */ /* 0x000fe4000fffe0ff */
[----:B------:R-:W-:Y:S01]  /*4b40*/  UIADD3 UR5, UPT, UPT, UR9, -0x56f99767, URZ ;  /* 0xa906689909057890 */ /* 0x000fe2000fffe0ff */
[----:B------:R-:W-:Y:S01]  /*4b50*/  LOP3.LUT R14, R4, UR8, R23, 0x96, !PT ;  /* 0x00000008040e7c12 */ /* 0x000fe2000f8e9617 */
[----:B------:R-:W-:-:S04]  /*4b60*/  IMAD.WIDE.U32 R10, R10, -0x326172a9, RZ ;  /* 0xcd9e8d570a0a7825 */ /* 0x000fc800078e00ff */
[----:B------:R-:W-:Y:S01]  /*4b70*/  IMAD.WIDE.U32 R14, R14, -0x2daee0ad, RZ ;  /* 0xd2511f530e0e7825 */ /* 0x000fe200078e00ff */
[----:B------:R-:W-:-:S03]  /*4b80*/  LOP3.LUT R13, R22, UR16, R11, 0x96, !PT ;  /* 0x00000010160d7c12 */ /* 0x000fc6000f8e960b */
        /* <DEDUP_REMOVED lines=33> */
[----:B------:R-:W-:Y:S02]  /*4da0*/  LOP3.LUT R67, R22, UR23, R15, 0x96, !PT ;  /* 0x0000001716437c12 */ /* 0x000fe4000f8e960f */
[----:B------:R-:W-:Y:S01]  /*4db0*/  MOV R72, R14 ;  /* 0x0000000e00487202 */ /* 0x000fe20000000f00 */
[----:B------:R-:W-:Y:S01]  /*4dc0*/  IMAD.MOV.U32 R49, RZ, RZ, R10 ;  /* 0x000000ffff317224 */ /* 0x000fe200078e000a */
[----:B------:R-:W-:Y:S01]  /*4dd0*/  LOP3.LUT R66, R59, R12, R11, 0x96, !PT ;  /* 0x0000000c3b427212 */ /* 0x000fe200078e960b */
[----:B------:R-:W-:-:S07]  /*4de0*/  IMAD.MOV.U32 R10, RZ, RZ, RZ ;  /* 0x000000ffff0a7224 */ /* 0x000fce00078e00ff */
.L_x_3473:
[----:B------:R-:W-:Y:S05]  /*4df0*/  BSYNC.RECONVERGENT B1 ;  /* 0x0000000000017941 */ /* 0x000fea0003800200 */
.L_x_3472:
[----:B------:R-:W-:Y:S01]  /*4e00*/  I2FP.F32.U32 R8, R8 ;  /* 0x0000000800087245 */ /* 0x000fe20000201000 */
[----:B------:R-:W-:Y:S01]  /*4e10*/  BSSY.RECONVERGENT B1, `(.L_x_3477) ;  /* 0x0000050000017945 */ /* 0x000fe20003800200 */
[----:B------:R-:W-:Y:S01]  /*4e20*/  ISETP.NE.AND P3, PT, R10, 0x1, PT ;  /* 0x000000010a00780c */ /* 0x000fe20003f65270 */
[----:B------:R-:W-:Y:S02]  /*4e30*/  IMAD.MOV.U32 R12, RZ, RZ, 0x2 ;  /* 0x00000002ff0c7424 */ /* 0x000fe400078e00ff */
[----:B------:R-:W-:Y:S01]  /*4e40*/  FFMA.FTZ R11, R8, R75, 1.1641532182693481445e-10 ;  /* 0x2f000000080b7423 */ /* 0x000fe2000001004b */
[----:B------:R-:W-:-:S04]  /*4e50*/  SHF.L.U32 R8, R7, 0x10, RZ ;  /* 0x0000001007087819 */ /* 0x000fc800000006ff */
[----:B------:R-:W-:Y:S01]  /*4e60*/  FSETP.GTU.FTZ.AND P2, PT, R11, R74, PT ;  /* 0x0000004a0b00720b */ /* 0x000fe20003f5c000 */
[----:B------:R-:W-:Y:S01]  /*4e70*/  FMUL.FTZ R7, R8, R73 ;  /* 0x0000004908077220 */ /* 0x000fe20000410000 */
[----:B------:R-:W-:Y:S02]  /*4e80*/  IMAD.MOV.U32 R8, RZ, RZ, R72 ;  /* 0x000000ffff087224 */ /* 0x000fe400078e0048 */
        /* <DEDUP_REMOVED lines=12> */
.L_x_3479:
        /* <DEDUP_REMOVED lines=13> */
.L_x_3481:
[----:B------:R-:W-:Y:S05]  /*5020*/  BSYNC.RECONVERGENT B2 ;  /* 0x0000000000027941 */ /* 0x000fea0003800200 */
.L_x_3480:
        /* <DEDUP_REMOVED lines=44> */
[----:B------:R-:W-:Y:S01]  /*52f0*/  IMAD.MOV.U32 R12, RZ, RZ, RZ ;  /* 0x000000ffff0c7224 */ /* 0x000fe200078e00ff */
[----:B------:R-:W-:-:S07]  /*5300*/  MOV R49, R10 ;  /* 0x0000000a00317202 */ /* 0x000fce0000000f00 */
.L_x_3478:
[----:B------:R-:W-:Y:S05]  /*5310*/  BSYNC.RECONVERGENT B1 ;  /* 0x0000000000017941 */ /* 0x000fea0003800200 */
.L_x_3477:
[----:B------:R-:W-:Y:S01]  /*5320*/  I2FP.F32.U32 R8, R8 ;  /* 0x0000000800087245 */ /* 0x000fe20000201000 */
[----:B------:R-:W-:Y:S01]  /*5330*/  BSSY.RECONVERGENT B1, `(.L_x_3482) ;  /* 0x0000056000017945 */ /* 0x000fe20003800200 */
[----:B------:R-:W-:Y:S01]  /*5340*/  PRMT R10, R32, 0x7632, R10 ;  /* 0x00007632200a7816 */ /* 0x000fe2000000000a */
[----:B------:R-:W-:Y:S01]  /*5350*/  IMAD.MOV.U32 R13, RZ, RZ, 0x2 ;  /* 0x00000002ff0d7424 */ /* 0x000fe200078e00ff */
[----:B------:R-:W-:Y:S01]  /*5360*/  ISETP.NE.AND P3, PT, R12, 0x1, PT ;  /* 0x000000010c00780c */ /* 0x000fe20003f65270 */
[----:B------:R-:W-:Y:S01]  /*5370*/  FFMA.FTZ R11, R8, R75, 1.1641532182693481445e-10 ;  /* 0x2f000000080b7423 */ /* 0x000fe2000001004b */
[----:B------:R-:W-:Y:S01]  /*5380*/  @P1 PRMT R8, R28, 0x7632, R8 ;  /* 0x000076321c081816 */ /* 0x000fe20000000008 */
[----:B------:R-:W-:-:S03]  /*5390*/  IMAD.U32 R10, R10, 0x10000, RZ ;  /* 0x000100000a0a7824 */ /* 0x000fc600078e00ff */
[----:B------:R-:W-:Y:S01]  /*53a0*/  FSETP.GTU.FTZ.AND P2, PT, R11, R74, PT ;  /* 0x0000004a0b00720b */ /* 0x000fe20003f5c000 */
[----:B------:R-:W-:Y:S01]  /*53b0*/  FMUL.FTZ R10, R10, R73 ;  /* 0x000000490a0a7220 */ /* 0x000fe20000410000 */
[----:B------:R-:W-:-:S04]  /*53c0*/  @P1 IMAD.U32 R11, R8, 0x10000, RZ ;  /* 0x00010000080b1824 */ /* 0x000fc800078e00ff */
[----:B------:R-:W-:-:S05]  /*53d0*/  FSEL R10, R10, RZ, !P2 ;  /* 0x000000ff0a0a7208 */ /* 0x000fca0005000000 */
        /* <DEDUP_REMOVED lines=15> */
.L_x_3484:
        /* <DEDUP_REMOVED lines=13> */
.L_x_3486:
[----:B------:R-:W-:Y:S05]  /*55a0*/  BSYNC.RECONVERGENT B2 ;  /* 0x0000000000027941 */ /* 0x000fea0003800200 */
.L_x_3485:
        /* <DEDUP_REMOVED lines=46> */
.L_x_3483:
[----:B------:R-:W-:Y:S05]  /*5890*/  BSYNC.RECONVERGENT B1 ;  /* 0x0000000000017941 */ /* 0x000fea0003800200 */
.L_x_3482:
[----:B------:R-:W-:Y:S01]  /*58a0*/  I2FP.F32.U32 R8, R8 ;  /* 0x0000000800087245 */ /* 0x000fe20000201000 */
[----:B------:R-:W-:Y:S01]  /*58b0*/  IMAD.U32 R12, R37, 0x10000, RZ ;  /* 0x00010000250c7824 */ /* 0x000fe200078e00ff */
[----:B------:R-:W-:Y:S01]  /*58c0*/  ISETP.NE.AND P2, PT, R13, 0x1, PT ;  /* 0x000000010d00780c */ /* 0x000fe20003f45270 */
[----:B------:R-:W-:Y:S01]  /*58d0*/  BSSY.RECONVERGENT B1, `(.L_x_3487) ;  /* 0x000004f000017945 */ /* 0x000fe20003800200 */
[----:B------:R-:W-:Y:S01]  /*58e0*/  PRMT R53, R37, 0x7632, R53 ;  /* 0x0000763225357816 */ /* 0x000fe20000000035 */
[----:B------:R-:W-:Y:S01]  /*58f0*/  FFMA.FTZ R11, R8, R75, 1.1641532182693481445e-10 ;  /* 0x2f000000080b7423 */ /* 0x000fe2000001004b */
[----:B------:R-:W-:Y:S01]  /*5900*/  FMUL.FTZ R8, R12, R73 ;  /* 0x000000490c087220 */ /* 0x000fe20000410000 */
[----:B------:R-:W-:-:S03]  /*5910*/  IMAD.MOV.U32 R15, RZ, RZ, 0x2 ;  /* 0x00000002ff0f7424 */ /* 0x000fc600078e00ff */
[----:B------:R-:W-:Y:S02]  /*5920*/  FSETP.GTU.FTZ.AND P3, PT, R11, R74, PT ;  /* 0x0000004a0b00720b */ /* 0x000fe40003f7c000 */
        /* <DEDUP_REMOVED lines=13> */
.L_x_3489:
        /* <DEDUP_REMOVED lines=13> */
.L_x_3491:
[----:B------:R-:W-:Y:S05]  /*5ad0*/  BSYNC.RECONVERGENT B2 ;  /* 0x0000000000027941 */ /* 0x000fea0003800200 */
.L_x_3490:
        /* <DEDUP_REMOVED lines=38> */
[----:B------:R-:W-:Y:S01]  /*5d40*/  IMAD.MOV.U32 R15, RZ, RZ, RZ ;  /* 0x000000ffff0f7224 */ /* 0x000fe200078e00ff */
[----:B------:R-:W-:Y:S01]  /*5d50*/  LOP3.LUT R12, R62, R12, R41, 0x96, !PT ;  /* 0x0000000c3e0c7212 */ /* 0x000fe200078e9629 */
[----:B------:R-:W-:-:S04]  /*5d60*/  IMAD.WIDE.U32 R22, R22, -0x326172a9, RZ ;  /* 0xcd9e8d5716167825 */ /* 0x000fc800078e00ff */
[----:B------:R-:W-:Y:S01]  /*5d70*/  IMAD.WIDE.U32 R12, R12, -0x2daee0ad, RZ ;  /* 0xd2511f530c0c7825 */ /* 0x000fe200078e00ff */
[----:B------:R-:W-:Y:S02]  /*5d80*/  LOP3.LUT R67, R40, UR23, R23, 0x96, !PT ;  /* 0x0000001728437c12 */ /* 0x000fe4000f8e9617 */
[----:B------:R-:W-:Y:S01]  /*5d90*/  MOV R72, R22 ;  /* 0x0000001600487202 */ /* 0x000fe20000000f00 */
[----:B------:R-:W-:Y:S01]  /*5da0*/  IMAD.MOV.U32 R49, RZ, RZ, R12 ;  /* 0x000000ffff317224 */ /* 0x000fe200078e000c */
[----:B------:R-:W-:-:S07]  /*5db0*/  LOP3.LUT R66, R59, R14, R13, 0x96, !PT ;  /* 0x0000000e3b427212 */ /* 0x000fce00078e960d */
.L_x_3488:
[----:B------:R-:W-:Y:S05]  /*5dc0*/  BSYNC.RECONVERGENT B1 ;  /* 0x0000000000017941 */ /* 0x000fea0003800200 */
.L_x_3487:
        /* <DEDUP_REMOVED lines=25> */
.L_x_3494:
        /* <DEDUP_REMOVED lines=13> */
.L_x_3496:
[----:B------:R-:W-:Y:S05]  /*6030*/  BSYNC.RECONVERGENT B2 ;  /* 0x0000000000027941 */ /* 0x000fea0003800200 */
.L_x_3495:
        /* <DEDUP_REMOVED lines=46> */
.L_x_3493:
[----:B------:R-:W-:Y:S05]  /*6320*/  BSYNC.RECONVERGENT B1 ;  /* 0x0000000000017941 */ /* 0x000fea0003800200 */
.L_x_3492:
[----:B------:R-:W-:Y:S01]  /*6330*/  I2FP.F32.U32 R12, R13 ;  /* 0x0000000d000c7245 */ /* 0x000fe20000201000 */
[----:B------:R-:W-:Y:S01]  /*6340*/  BSSY.RECONVERGENT B1, `(.L_x_3497) ;  /* 0x0000050000017945 */ /* 0x000fe20003800200 */
[----:B------:R-:W-:Y:S01]  /*6350*/  SHF.L.U32 R14, R53, 0x10, RZ ;  /* 0x00000010350e7819 */ /* 0x000fe200000006ff */
[----:B------:R-:W-:Y:S02]  /*6360*/  IMAD.MOV.U32 R15, RZ, RZ, 0x2 ;  /* 0x00000002ff0f7424 */ /* 0x000fe400078e00ff */
[----:B------:R-:W-:Y:S02]  /*6370*/  FFMA.FTZ R13, R12, R75, 1.1641532182693481445e-10 ;  /* 0x2f0000000c0d7423 */ /* 0x000fe4000001004b */
[----:B------:R-:W-:-:S03]  /*6380*/  FMUL.FTZ R14, R14, R73 ;  /* 0x000000490e0e7220 */ /* 0x000fc60000410000 */
        /* <DEDUP_REMOVED lines=15> */
.L_x_3499:
        /* <DEDUP_REMOVED lines=13> */
.L_x_3501:
[----:B------:R-:W-:Y:S05]  /*6550*/  BSYNC.RECONVERGENT B2 ;  /* 0x0000000000027941 */ /* 0x000fea0003800200 */
.L_x_3500:
        /* <DEDUP_REMOVED lines=41> */
[----:B------:R-:W-:-:S03]  /*67f0*/  LOP3.LUT R67, R40, UR23, R23, 0x96, !PT ;  /* 0x0000001728437c12 */ /* 0x000fc6000f8e9617 */
[----:B------:R-:W-:Y:S01]  /*6800*/  IMAD.MOV.U32 R72, RZ, RZ, R22 ;  /* 0x000000ffff487224 */ /* 0x000fe200078e0016 */
[----:B------:R-:W-:Y:S01]  /*6810*/  LOP3.LUT R66, R59, R14, R13, 0x96, !PT ;  /* 0x0000000e3b427212 */ /* 0x000fe200078e960d */
[----:B------:R-:W-:Y:S01]  /*6820*/  IMAD.MOV.U32 R13, RZ, RZ, R49 ;  /* 0x000000ffff0d7224 */ /* 0x000fe200078e0031 */
[----:B------:R-:W-:-:S07]  /*6830*/  MOV R49, R12 ;  /* 0x0000000c00317202 */ /* 0x000fce0000000f00 */
.L_x_3498:
[----:B------:R-:W-:Y:S05]  /*6840*/  BSYNC.RECONVERGENT B1 ;  /* 0x0000000000017941 */ /* 0x000fea0003800200 */
.L_x_3497:
[----:B------:R-:W-:Y:S01]  /*6850*/  I2FP.F32.U32 R12, R13 ;  /* 0x0000000d000c7245 */ /* 0x000fe20000201000 */
[----:B------:R-:W-:Y:S01]  /*6860*/  BSSY.RECONVERGENT B1, `(.L_x_3502) ;  /* 0x0000056000017945 */ /* 0x000fe20003800200 */
[----:B------:R-:W-:Y:S01]  /*6870*/  PRMT R13, R33, 0x7632, R13 ;  /* 0x00007632210d7816 */ /* 0x000fe2000000000d */
[----:B------:R-:W-:-:S04]  /*6880*/  IMAD.MOV.U32 R23, RZ, RZ, 0x2 ;  /* 0x00000002ff177424 */ /* 0x000fc800078e00ff */
[----:B------:R-:W-:Y:S02]  /*6890*/  IMAD.U32 R14, R13, 0x10000, RZ ;  /* 0x000100000d0e7824 */ /* 0x000fe400078e00ff */
[----:B------:R-:W-:Y:S02]  /*68a0*/  FFMA.FTZ R13, R12, R75, 1.1641532182693481445e-10 ;  /* 0x2f0000000c0d7423 */ /* 0x000fe4000001004b */
[----:B------:R-:W-:-:S03]  /*68b0*/  FMUL.FTZ R14, R14, R73 ;  /* 0x000000490e0e7220 */ /* 0x000fc60000410000 */
[----:B------:R-:W-:Y:S02]  /*68c0*/  FSETP.GTU.FTZ.AND P2, PT, R13, R74, PT ;  /* 0x0000004a0d00720b */ /* 0x000fe40003f5c000 */
[----:B------:R-:W-:Y:S02]  /*68d0*/  @P1 PRMT R13, R29, 0x7632, R13 ;  /* 0x000076321d0d1816 */ /* 0x000fe4000000000d */
[----:B------:R-:W-:Y:S02]  /*68e0*/  FSEL R14, R14, RZ, !P2 ;  /* 0x000000ff0e0e7208 */ /* 0x000fe40005000000 */
[----:B------:R-:W-:Y:S01]  /*68f0*/  SEL R12, RZ, 0x1, P2 ;  /* 0x00000001ff0c7807 */ /* 0x000fe20001000000 */
[----:B------:R-:W-:Y:S01]  /*6900*/  @P1 IMAD.U32 R22, R13, 0x10000, RZ ;  /* 0x000100000d161824 */ /* 0x000fe200078e00ff */
        /* <DEDUP_REMOVED lines=15> */
.L_x_3504:
        /* <DEDUP_REMOVED lines=13> */
.L_x_3506:
[----:B------:R-:W-:Y:S05]  /*6ad0*/  BSYNC.RECONVERGENT B2 ;  /* 0x0000000000027941 */ /* 0x000fea0003800200 */
.L_x_3505:
        /* <DEDUP_REMOVED lines=44> */
[----:B------:R-:W-:Y:S02]  /*6da0*/  LOP3.LUT R66, R59, R40, R15, 0x96, !PT ;  /* 0x000000283b427212 */ /* 0x000fe400078e960f */
[----:B------:R-:W-:-:S07]  /*6db0*/  MOV R49, R14 ;  /* 0x0000000e00317202 */ /* 0x000fce0000000f00 */
.L_x_3503:
[----:B------:R-:W-:Y:S05]  /*6dc0*/  BSYNC.RECONVERGENT B1 ;  /* 0x0000000000017941 */ /* 0x000fea0003800200 */
.L_x_3502:
        /* <DEDUP_REMOVED lines=21> */
.L_x_3509:
        /* <DEDUP_REMOVED lines=13> */
.L_x_3511:
[----:B------:R-:W-:Y:S05]  /*6ff0*/  BSYNC.RECONVERGENT B2 ;  /* 0x0000000000027941 */ /* 0x000fea0003800200 */
.L_x_3510:
        /* <DEDUP_REMOVED lines=41> */
[----:B------:R-:W-:Y:S02]  /*7290*/  MOV R72, R64 ;  /* 0x0000004000487202 */ /* 0x000fe40000000f00 */
[----:B------:R-:W-:Y:S01]  /*72a0*/  LOP3.LUT R66, R59, R40, R15, 0x96, !PT ;  /* 0x000000283b427212 */ /* 0x000fe200078e960f */
[----:B------:R-:W-:Y:S02]  /*72b0*/  IMAD.MOV.U32 R15, RZ, RZ, R49 ;  /* 0x000000ffff0f7224 */ /* 0x000fe400078e0031 */
[----:B------:R-:W-:Y:S02]  /*72c0*/  IMAD.MOV.U32 R49, RZ, RZ, R14 ;  /* 0x000000ffff317224 */ /* 0x000fe400078e000e */
[----:B------:R-:W-:-:S07]  /*72d0*/  IMAD.MOV.U32 R40, RZ, RZ, RZ ;  /* 0x000000ffff287224 */ /* 0x000fce00078e00ff */
.L_x_3508:
[----:B------:R-:W-:Y:S05]  /*72e0*/  BSYNC.RECONVERGENT B1 ;  /* 0x0000000000017941 */ /* 0x000fea0003800200 */
.L_x_3507:
[----:B------:R-:W-:Y:S01]  /*72f0*/  I2FP.F32.U32 R14, R15 ;  /* 0x0000000f000e7245 */ /* 0x000fe20000201000 */
[----:B------:R-:W-:Y:S01]  /*7300*/  @P1 IMAD.U32 R64, R30, 0x10000, RZ ;  /* 0x000100001e401824 */ /* 0x000fe200078e00ff */
[----:B------:R-:W-:Y:S01]  /*7310*/  SHF.L.U32 R38, R34, 0x10, RZ ;  /* 0x0000001022267819 */ /* 0x000fe200000006ff */
[----:B------:R-:W-:Y:S01]  /*7320*/  BSSY.RECONVERGENT B1, `(.L_x_3512) ;  /* 0x0000053000017945 */ /* 0x000fe20003800200 */
[----:B------:R-:W-:Y:S02]  /*7330*/  IMAD.MOV.U32 R41, RZ, RZ, 0x2 ;  /* 0x00000002ff297424 */ /* 0x000fe400078e00ff */
        /* <DEDUP_REMOVED lines=21> */
.L_x_3514:
        /* <DEDUP_REMOVED lines=13> */
.L_x_3516:
[----:B------:R-:W-:Y:S05]  /*7560*/  BSYNC.RECONVERGENT B2 ;  /* 0x0000000000027941 */ /* 0x000fea0003800200 */
.L_x_3515:
        /* <DEDUP_REMOVED lines=42> */
[----:B------:R-:W-:Y:S02]  /*7810*/  MOV R72, R64 ;  /* 0x0000004000487202 */ /* 0x000fe40000000f00 */
[----:B------:R-:W-:Y:S01]  /*7820*/  LOP3.LUT R66, R59, R40, R15, 0x96, !PT ;  /* 0x000000283b427212 */ /* 0x000fe200078e960f */
[----:B------:R-:W-:Y:S02]  /*7830*/  IMAD.MOV.U32 R15, RZ, RZ, R49 ;  /* 0x000000ffff0f7224 */ /* 0x000fe400078e0031 */
[----:B------:R-:W-:-:S07]  /*7840*/  IMAD.MOV.U32 R49, RZ, RZ, R14 ;  /* 0x000000ffff317224 */ /* 0x000fce00078e000e */
.L_x_3513:
[----:B------:R-:W-:Y:S05]  /*7850*/  BSYNC.RECONVERGENT B1 ;  /* 0x0000000000017941 */ /* 0x000fea0003800200 */
.L_x_3512:
        /* <DEDUP_REMOVED lines=20> */
.L_x_3519:
        /* <DEDUP_REMOVED lines=13> */
.L_x_3521:
[----:B------:R-:W-:Y:S05]  /*7a70*/  BSYNC.RECONVERGENT B2 ;  /* 0x0000000000027941 */ /* 0x000fea0003800200 */
.L_x_3520:
        /* <DEDUP_REMOVED lines=43> */
[----:B------:R-:W-:Y:S01]  /*7d30*/  IMAD.MOV.U32 R40, RZ, RZ, R49 ;  /* 0x000000ffff287224 */ /* 0x000fe200078e0031 */
[----:B------:R-:W-:Y:S01]  /*7d40*/  MOV R49, R14 ;  /* 0x0000000e00317202 */ /* 0x000fe20000000f00 */
[----:B------:R-:W-:-:S07]  /*7d50*/  IMAD.MOV.U32 R64, RZ, RZ, RZ ;  /* 0x000000ffff407224 */ /* 0x000fce00078e00ff */
.L_x_3518:
[----:B------:R-:W-:Y:S05]  /*7d60*/  BSYNC.RECONVERGENT B1 ;  /* 0x0000000000017941 */ /* 0x000fea0003800200 */
.L_x_3517:
[----:B------:R-:W-:Y:S01]  /*7d70*/  PRMT R15, R34, 0x7632, R15 ;  /* 0x00007632220f7816 */ /* 0x000fe2000000000f */
[----:B------:R-:W-:Y:S01]  /*7d80*/  BSSY.RECONVERGENT B1, `(.L_x_3522) ;  /* 0x0000056000017945 */ /* 0x000fe20003800200 */
[----:B------:R-:W-:-:S03]  /*7d90*/  I2FP.F32.U32 R14, R40 ;  /* 0x00000028000e7245 */ /* 0x000fc60000201000 */
        /* <DEDUP_REMOVED lines=10> */
[----:B------:R-:W-:-:S03]  /*7e40*/  IMAD.MOV.U32 R41, RZ, RZ, 0x2 ;  /* 0x00000002ff297424 */ /* 0x000fc600078e00ff */
        /* <DEDUP_REMOVED lines=13> */
.L_x_3524:
        /* <DEDUP_REMOVED lines=13> */
.L_x_3526:
[----:B------:R-:W-:Y:S05]  /*7ff0*/  BSYNC.RECONVERGENT B2 ;  /* 0x0000000000027941 */ /* 0x000fea0003800200 */
.L_x_3525:
[----:B------:R-:W-:Y:S01]  /*8000*/  LOP3.LUT R68, R5, UR9, R67, 0x96, !PT ;  /* 0x0000000905447c12 */ /* 0x000fe2000f8e9643 */
[----:B------:R-:W-:Y:S01]  /*8010*/  IMAD.WIDE.U32 R64, R0, -0x326172a9, RZ ;  /* 0xcd9e8d5700407825 */ /* 0x000fe200078e00ff */
[----:B------:R-:W-:-:S03]  /*8020*/  UIADD3 UR4, UPT, UPT, UR9, 0x32370b8f, URZ ;  /* 0x32370b8f09047890 */ /* 0x000fc6000fffe0ff */
[----:B------:R-:W-:Y:S01]  /*8030*/  IMAD.WIDE.U32 R68, R68, -0x326172a9, RZ ;  /* 0xcd9e8d5744447825 */ /* 0x000fe200078e00ff */
[----:B------:R-:W-:-:S03]  /*8040*/  LOP3.LUT R65, R4, UR8, R65, 0x96, !PT ;  /* 0x0000000804417c12 */ /* 0x000fc6000f8e9641 */
[----:B------:R-:W-:Y:S01]  /*8050*/  IMAD.MOV.U32 R15, RZ, RZ, R49 ;  /* 0x000000ffff0f7224 */ /* 0x000fe200078e0031 */
[----:B------:R-:W-:Y:S01]  /*8060*/  LOP3.LUT R67, R64, UR16, R69, 0x96, !PT ;  /* 0x0000001040437c12 */ /* 0x000fe2000f8e9645 */
[----:B------:R-:W-:-:S04]  /*8070*/  IMAD.WIDE.U32 R64, R65, -0x2daee0ad, RZ ;  /* 0xd2511f5341407825 */ /* 0x000fc800078e00ff */
[----:B------:R-:W-:Y:S01]  /*8080*/  IMAD.MOV.U32 R41, RZ, RZ, RZ ;  /* 0x000000ffff297224 */ /* 0x000fe200078e00ff */
[----:B------:R-:W-:Y:S01]  /*8090*/  LOP3.LUT R65, R61, R66, R65, 0x96, !PT ;  /* 0x000000423d417212 */ /* 0x000fe200078e9641 */
[----:B------:R-:W-:-:S05]  /*80a0*/  IMAD.WIDE.U32 R66, R67, -0x2daee0ad, RZ ;  /* 0xd2511f5343427825 */ /* 0x000fca00078e00ff */
[----:B------:R-:W-:Y:S01]  /*80b0*/  LOP3.LUT R69, R55, R64, R67, 0x96, !PT ;  /* 0x0000004037457212 */ /* 0x000fe200078e9643 */
[----:B------:R-:W-:-:S05]  /*80c0*/  IMAD.WIDE.U32 R64, R65, -0x326172a9, RZ ;  /* 0xcd9e8d5741407825 */ /* 0x000fca00078e00ff */
[----:B------:R-:W-:Y:S01]  /*80d0*/  LOP3.LUT R65, R56, R68, R65, 0x96, !PT ;  /* 0x0000004438417212 */ /* 0x000fe200078e9641 */
[----:B------:R-:W-:-:S05]  /*80e0*/  IMAD.WIDE.U32 R68, R69, -0x326172a9, RZ ;  /* 0xcd9e8d5745447825 */ /* 0x000fca00078e00ff */
[----:B------:R-:W-:Y:S01]  /*80f0*/  LOP3.LUT R67, R64, UR18, R69, 0x96, !PT ;  /* 0x0000001240437c12 */ /* 0x000fe2000f8e9645 */
[----:B------:R-:W-:-:S05]  /*8100*/  IMAD.WIDE.U32 R64, R65, -0x2daee0ad, RZ ;  /* 0xd2511f5341407825 */ /* 0x000fca00078e00ff */
[----:B------:R-:W-:Y:S01]  /*8110*/  LOP3.LUT R65, R66, UR4, R65, 0x96, !PT ;  /* 0x0000000442417c12 */ /* 0x000fe2000f8e9641 */
[----:B------:R-:W-:Y:S01]  /*8120*/  IMAD.WIDE.U32 R66, R67, -0x2daee0ad, RZ ;  /* 0xd2511f5343427825 */ /* 0x000fe200078e00ff */
[----:B------:R-:W-:-:S04]  /*8130*/  UIADD3 UR4, UPT, UPT, UR8, 0x1715609d, URZ ;  /* 0x1715609d08047890 */ /* 0x000fc8000fffe0ff */
[----:B------:R-:W-:Y:S01]  /*8140*/  LOP3.LUT R69, R60, R64, R67, 0x96, !PT ;  /* 0x000000403c457212 */ /* 0x000fe200078e9643 */
[----:B------:R-:W-:-:S05]  /*8150*/  IMAD.WIDE.U32 R64, R65, -0x326172a9, RZ ;  /* 0xcd9e8d5741407825 */ /* 0x000fca00078e00ff */
[----:B------:R-:W-:Y:S01]  /*8160*/  LOP3.LUT R65, R68, UR19, R65, 0x96, !PT ;  /* 0x0000001344417c12 */ /* 0x000fe2000f8e9641 */
[----:B------:R-:W-:-:S05]  /*8170*/  IMAD.WIDE.U32 R68, R69, -0x326172a9, RZ ;  /* 0xcd9e8d5745447825 */ /* 0x000fca00078e00ff */
[----:B------:R-:W-:Y:S01]  /*8180*/  LOP3.LUT R67, R64, UR4, R69, 0x96, !PT ;  /* 0x0000000440437c12 */ /* 0x000fe2000f8e9645 */
[----:B------:R-:W-:Y:S01]  /*8190*/  UIADD3 UR4, UPT, UPT, UR9, -0x56f99767, URZ ;  /* 0xa906689909047890 */ /* 0x000fe2000fffe0ff */
[----:B------:R-:W-:-:S05]  /*81a0*/  IMAD.WIDE.U32 R64, R65, -0x2daee0ad, RZ ;  /* 0xd2511f5341407825 */ /* 0x000fca00078e00ff */
[----:B------:R-:W-:Y:S01]  /*81b0*/  LOP3.LUT R65, R66, UR4, R65, 0x96, !PT ;  /* 0x0000000442417c12 */ /* 0x000fe2000f8e9641 */
[----:B------:R-:W-:-:S05]  /*81c0*/  IMAD.WIDE.U32 R66, R67, -0x2daee0ad, RZ ;  /* 0xd2511f5343427825 */ /* 0x000fca00078e00ff */
[----:B------:R-:W-:Y:S01]  /*81d0*/  LOP3.LUT R69, R64, UR20, R67, 0x96, !PT ;  /* 0x0000001440457c12 */ /* 0x000fe2000f8e9643 */
[----:B------:R-:W-:-:S05]  /*81e0*/  IMAD.WIDE.U32 R64, R65, -0x326172a9, RZ ;  /* 0xcd9e8d5741407825 */ /* 0x000fca00078e00ff */
[----:B------:R-:W-:Y:S01]  /*81f0*/  LOP3.LUT R65, R58, R68, R65, 0x96, !PT ;  /* 0x000000443a417212 */ /* 0x000fe200078e9641 */
        /* <DEDUP_REMOVED lines=8> */
[----:B------:R-:W-:-:S04]  /*8280*/  IMAD.WIDE.U32 R68, R69, -0x326172a9, RZ ;  /* 0xcd9e8d5745447825 */ /* 0x000fc800078e00ff */
[----:B------:R-:W-:Y:S01]  /*8290*/  IMAD.MOV.U32 R72, RZ, RZ, R68 ;  /* 0x000000ffff487224 */ /* 0x000fe200078e0044 */
[----:B------:R-:W-:Y:S01]  /*82a0*/  LOP3.LUT R67, R64, UR23, R69, 0x96, !PT ;  /* 0x0000001740437c12 */ /* 0x000fe2000f8e9645 */
[----:B------:R-:W-:-:S05]  /*82b0*/  IMAD.WIDE.U32 R64, R65, -0x2daee0ad, RZ ;  /* 0xd2511f5341407825 */ /* 0x000fca00078e00ff */
[----:B------:R-:W-:Y:S02]  /*82c0*/  LOP3.LUT R66, R59, R66, R65, 0x96, !PT ;  /* 0x000000423b427212 */ /* 0x000fe400078e9641 */
[----:B------:R-:W-:-:S07]  /*82d0*/  MOV R49, R64 ;  /* 0x0000004000317202 */ /* 0x000fce0000000f00 */
.L_x_3523:
[----:B------:R-:W-:Y:S05]  /*82e0*/  BSYNC.RECONVERGENT B1 ;  /* 0x0000000000017941 */ /* 0x000fea0003800200 */
.L_x_3522:
[----:B------:R-:W-:Y:S01]  /*82f0*/  I2FP.F32.U32 R64, R15 ;  /* 0x0000000f00407245 */ /* 0x000fe20000201000 */
[----:B------:R-:W-:Y:S01]  /*8300*/  IMAD.U32 R68, R39, 0x10000, RZ ;  /* 0x0001000027447824 */ /* 0x000fe200078e00ff */
[----:B------:R-:W-:Y:S01]  /*8310*/  ISETP.NE.AND P5, PT, R41, 0x1, PT ;  /* 0x000000012900780c */ /* 0x000fe20003fa5270 */
[----:B------:R-:W-:Y:S01]  /*8320*/  BSSY.RECONVERGENT B1, `(.L_x_3527) ;  /* 0x000004e000017945 */ /* 0x000fe20003800200 */
[----:B------:R-:W-:Y:S01]  /*8330*/  PRMT R71, R39, 0x7632, R71 ;  /* 0x0000763227477816 */ /* 0x000fe20000000047 */
[----:B------:R-:W-:Y:S01]  /*8340*/  FFMA.FTZ R15, R64, R75, 1.1641532182693481445e-10 ;  /* 0x2f000000400f7423 */ /* 0x000fe2000001004b */
[----:B------:R-:W-:Y:S01]  /*8350*/  FMUL.FTZ R68, R68, R73 ;  /* 0x0000004944447220 */ /* 0x000fe20000410000 */
[----:B------:R-:W-:-:S03]  /*8360*/  MOV R39, R72 ;  /* 0x0000004800277202 */ /* 0x000fc60000000f00 */
[----:B------:R-:W-:-:S04]  /*8370*/  FSETP.GTU.FTZ.AND P4, PT, R15, R74, PT ;  /* 0x0000004a0f00720b */ /* 0x000fc80003f9c000 */
[----:B------:R-:W-:Y:S01]  /*8380*/  FSEL R15, R68, RZ, !P4 ;  /* 0x000000ff440f7208 */ /* 0x000fe20006000000 */
[----:B------:R-:W-:Y:S01]  /*8390*/  IMAD.MOV.U32 R68, RZ, RZ, 0x2 ;  /* 0x00000002ff447424 */ /* 0x000fe200078e00ff */
        /* <DEDUP_REMOVED lines=10> */
.L_x_3529:
        /* <DEDUP_REMOVED lines=13> */
.L_x_3531:
[----:B------:R-:W-:Y:S05]  /*8510*/  BSYNC.RECONVERGENT B2 ;  /* 0x0000000000027941 */ /* 0x000fea0003800200 */
.L_x_3530:
[----:B------:R-:W-:Y:S01]  /*8520*/  LOP3.LUT R64, R5, UR9, R67, 0x96, !PT ;  /* 0x0000000905407c12 */ /* 0x000fe2000f8e9643 */
[----:B------:R-:W-:Y:S01]  /*8530*/  IMAD.WIDE.U32 R68, R0, -0x326172a9, RZ ;  /* 0xcd9e8d5700447825 */ /* 0x000fe200078e00ff */
[----:B------:R-:W-:-:S03]  /*8540*/  UIADD3 UR4, UPT, UPT, UR9, 0x32370b8f, URZ ;  /* 0x32370b8f09047890 */ /* 0x000fc6000fffe0ff */
[----:B------:R-:W-:Y:S01]  /*8550*/  IMAD.WIDE.U32 R64, R64, -0x326172a9, RZ ;  /* 0xcd9e8d5740407825 */ /* 0x000fe200078e00ff */
[----:B------:R-:W-:-:S04]  /*8560*/  LOP3.LUT R69, R4, UR8, R69, 0x96, !PT ;  /* 0x0000000804457c12 */ /* 0x000fc8000f8e9645 */
[----:B------:R-:W-:Y:S01]  /*8570*/  LOP3.LUT R67, R68, UR16, R65, 0x96, !PT ;  /* 0x0000001044437c12 */ /* 0x000fe2000f8e9641 */
[----:B------:R-:W-:-:S05]  /*8580*/  IMAD.WIDE.U32 R68, R69, -0x2daee0ad, RZ ;  /* 0xd2511f5345447825 */ /* 0x000fca00078e00ff */
        /* <DEDUP_REMOVED lines=33> */
[----:B------:R-:W-:Y:S01]  /*87a0*/  IMAD.MOV.U32 R68, RZ, RZ, RZ ;  /* 0x000000ffff447224 */ /* 0x000fe200078e00ff */
[----:B------:R-:W-:Y:S01]  /*87b0*/  MOV R72, R64 ;  /* 0x0000004000487202 */ /* 0x000fe20000000f00 */
[----:B------:R-:W-:-:S04]  /*87c0*/  IMAD.WIDE.U32 R64, R39, -0x2daee0ad, RZ ;  /* 0xd2511f5327407825 */ /* 0x000fc800078e00ff */
[----:B------:R-:W-:Y:S01]  /*87d0*/  IMAD.MOV.U32 R39, RZ, RZ, R49 ;  /* 0x000000ffff277224 */ /* 0x000fe200078e0031 */
[----:B------:R-:W-:Y:S01]  /*87e0*/  LOP3.LUT R66, R59, R66, R65, 0x96, !PT ;  /* 0x000000423b427212 */ /* 0x000fe200078e9641 */
[----:B------:R-:W-:-:S07]  /*87f0*/  IMAD.MOV.U32 R49, RZ, RZ, R64 ;  /* 0x000000ffff317224 */ /* 0x000fce00078e0040 */
.L_x_3528:
[----:B------:R-:W-:Y:S05]  /*8800*/  BSYNC.RECONVERGENT B1 ;  /* 0x0000000000017941 */ /* 0x000fea0003800200 */
.L_x_3527:
[----:B------:R-:W-:Y:S01]  /*8810*/  I2FP.F32.U32 R64, R39 ;  /* 0x0000002700407245 */ /* 0x000fe20000201000 */
[----:B------:R-:W-:Y:S01]  /*8820*/  BSSY.RECONVERGENT B1, `(.L_x_3532) ;  /* 0x0000055000017945 */ /* 0x000fe20003800200 */
[----:B------:R-:W-:-:S03]  /*8830*/  MOV R65, R72 ;  /* 0x0000004800417202 */ /* 0x000fc60000000f00 */
[----:B------:R-:W-:Y:S01]  /*8840*/  FFMA.FTZ R39, R64, R75, 1.1641532182693481445e-10 ;  /* 0x2f00000040277423 */ /* 0x000fe2000001004b */
[----:B------:R-:W-:-:S04]  /*8850*/  SHF.L.U32 R64, R35, 0x10, RZ ;  /* 0x0000001023407819 */ /* 0x000fc800000006ff */
[----:B------:R-:W-:Y:S01]  /*8860*/  FSETP.GTU.FTZ.AND P5, PT, R39, R74, PT ;  /* 0x0000004a2700720b */ /* 0x000fe20003fbc000 */
[----:B------:R-:W-:-:S03]  /*8870*/  FMUL.FTZ R64, R64, R73 ;  /* 0x0000004940407220 */ /* 0x000fc60000410000 */
[----:B------:R-:W-:Y:S02]  /*8880*/  SEL R39, RZ, 0x1, P5 ;  /* 0x00000001ff277807 */ /* 0x000fe40002800000 */
[----:B------:R-:W-:Y:S02]  /*8890*/  FSEL R64, R64, RZ, !P5 ;  /* 0x000000ff40407208 */ /* 0x000fe40006800000 */
[----:B------:R-:W-:-:S03]  /*88a0*/  ISETP.NE.AND P5, PT, R68, 0x1, PT ;  /* 0x000000014400780c */ /* 0x000fc60003fa5270 */
[----:B------:R-:W-:Y:S01]  /*88b0*/  FADD.FTZ R15, R15, R64 ;  /* 0x000000400f0f7221 */ /* 0x000fe20000010000 */
[----:B------:R-:W-:-:S04]  /*88c0*/  @P1 IMAD.U32 R64, R31, 0x10000, RZ ;  /* 0x000100001f401824 */ /* 0x000fc800078e00ff */
[--C-:B------:R-:W-:Y:S01]  /*88d0*/  @P1 FADD.FTZ R41, R64, R15.reuse ;  /* 0x0000000f40291221 */ /* 0x100fe20000010000 */
[--C-:B------:R-:W-:Y:S01]  /*88e0*/  @!P1 IMAD.MOV.U32 R41, RZ, RZ, R15.reuse ;  /* 0x000000ffff299224 */ /* 0x100fe200078e000f */
[----:B------:R-:W-:Y:S01]  /*88f0*/  PRMT R15, R39, 0x7610, R15 ;  /* 0x00007610270f7816 */ /* 0x000fe2000000000f */
[----:B------:R-:W-:-:S03]  /*8900*/  IMAD.MOV.U32 R64, RZ, RZ, 0x2 ;  /* 0x00000002ff407424 */ /* 0x000fc600078e00ff */
        /* <DEDUP_REMOVED lines=10> */
.L_x_3534:
        /* <DEDUP_REMOVED lines=13> */
.L_x_3536:
[----:B------:R-:W-:Y:S05]  /*8a80*/  BSYNC.RECONVERGENT B2 ;  /* 0x0000000000027941 */ /* 0x000fea0003800200 */
.L_x_3535:
        /* <DEDUP_REMOVED lines=39> */
[----:B------:R-:W-:Y:S02]  /*8d00*/  LOP3.LUT R67, R68, UR23, R65, 0x96, !PT ;  /* 0x0000001744437c12 */ /* 0x000fe4000f8e9641 */
[----:B------:R-:W-:Y:S01]  /*8d10*/  MOV R72, R64 ;  /* 0x0000004000487202 */ /* 0x000fe20000000f00 */
[----:B------:R-:W-:-:S05]  /*8d20*/  IMAD.WIDE.U32 R64, R69, -0x2daee0ad, RZ ;  /* 0xd2511f5345407825 */ /* 0x000fca00078e00ff */
[----:B------:R-:W-:Y:S01]  /*8d30*/  LOP3.LUT R66, R59, R66, R65, 0x96, !PT ;  /* 0x000000423b427212 */ /* 0x000fe200078e9641 */
[----:B------:R-:W-:Y:S02]  /*8d40*/  IMAD.MOV.U32 R65, RZ, RZ, R49 ;  /* 0x000000ffff417224 */ /* 0x000fe400078e0031 */
[----:B------:R-:W-:Y:S02]  /*8d50*/  IMAD.MOV.U32 R49, RZ, RZ, R64 ;  /* 0x000000ffff317224 */ /* 0x000fe400078e0040 */
[----:B------:R-:W-:-:S07]  /*8d60*/  IMAD.MOV.U32 R64, RZ, RZ, RZ ;  /* 0x000000ffff407224 */ /* 0x000fce00078e00ff */
.L_x_3533:
[----:B------:R-:W-:Y:S05]  /*8d70*/  BSYNC.RECONVERGENT B1 ;  /* 0x0000000000017941 */ /* 0x000fea0003800200 */
.L_x_3532:
[----:B------:R-:W-:Y:S01]  /*8d80*/  I2FP.F32.U32 R68, R65 ;  /* 0x0000004100447245 */ /* 0x000fe20000201000 */
[----:B------:R-:W-:Y:S01]  /*8d90*/  BSSY.RECONVERGENT B1, `(.L_x_3537) ;  /* 0x0000051000017945 */ /* 0x000fe20003800200 */
[----:B------:R-:W-:Y:S02]  /*8da0*/  ISETP.NE.AND P6, PT, R64, 0x1, PT ;  /* 0x000000014000780c */ /* 0x000fe40003fc5270 */
[----:B------:R-:W-:Y:S01]  /*8db0*/  SHF.L.U32 R124, R71, 0x10, RZ ;  /* 0x00000010477c7819 */ /* 0x000fe200000006ff */
[----:B------:R-:W-:Y:S01]  /*8dc0*/  FFMA.FTZ R65, R68, R75, 1.1641532182693481445e-10 ;  /* 0x2f00000044417423 */ /* 0x000fe2000001004b */
[----:B------:R-:W-:-:S03]  /*8dd0*/  IMAD.MOV.U32 R68, RZ, RZ, 0x2 ;  /* 0x00000002ff447424 */ /* 0x000fc600078e00ff */
[----:B------:R-:W-:Y:S01]  /*8de0*/  FMUL.FTZ R71, R124, R73 ;  /* 0x000000497c477220 */ /* 0x000fe20000410000 */
[----:B------:R-:W-:Y:S01]  /*8df0*/  FSETP.GTU.FTZ.AND P5, PT, R65, R74, PT ;  /* 0x0000004a4100720b */ /* 0x000fe20003fbc000 */
        /* <DEDUP_REMOVED lines=12> */
.L_x_3539:
        /* <DEDUP_REMOVED lines=12> */
[----:B------:R-:W-:Y:S01]  /*8f80*/  @P0 IMAD.MOV R65, RZ, RZ, R5 ;  /* 0x000000ffff410224 */ /* 0x000fe200078e0205 */
[----:B------:R-:W-:-:S04]  /*8f90*/  ISETP.NE.AND P0, PT, R64, RZ, PT ;  /* 0x000000ff4000720c */ /* 0x000fc80003f05270 */
[----:B------:R-:W-:-:S09]  /*8fa0*/  @!P6 MOV R5, R65 ;  /* 0x000000410005e202 */ /* 0x000fd20000000f00 */
.L_x_3541:
[----:B------:R-:W-:Y:S05]  /*8fb0*/  BSYNC.RECONVERGENT B2 ;  /* 0x0000000000027941 */ /* 0x000fea0003800200 */
.L_x_3540:
[----:B------:R-:W-:Y:S01]  /*8fc0*/  LOP3.LUT R64, R5, UR9, R67, 0x96, !PT ;  /* 0x0000000905407c12 */ /* 0x000fe2000f8e9643 */
[----:B------:R-:W-:Y:S01]  /*8fd0*/  IMAD.WIDE.U32 R68, R0, -0x326172a9, RZ ;  /* 0xcd9e8d5700447825 */ /* 0x000fe200078e00ff */
[----:B------:R-:W-:Y:S02]  /*8fe0*/  UIADD3 UR4, UPT, UPT, UR9, 0x32370b8f, URZ ;  /* 0x32370b8f09047890 */ /* 0x000fe4000fffe0ff */
[----:B------:R-:W-:Y:S01]  /*8ff0*/  UIADD3 UR5, UPT, UPT, UR9, -0x56f99767, URZ ;  /* 0xa906689909057890 */ /* 0x000fe2000fffe0ff */
        /* <DEDUP_REMOVED lines=42> */
.L_x_3538:
[----:B------:R-:W-:Y:S05]  /*92a0*/  BSYNC.RECONVERGENT B1 ;  /* 0x0000000000017941 */ /* 0x000fea0003800200 */
.L_x_3537:
        /* <DEDUP_REMOVED lines=9> */
[----:B------:R-:W-:Y:S01]  /*9340*/  PRMT R36, R36, 0x5410, R54 ;  /* 0x0000541024247816 */ /* 0x000fe20000000036 */
[----:B------:R-:W-:-:S03]  /*9350*/  @P1 IMAD.U32 R56, R47, 0x10000, RZ ;  /* 0x000100002f381824 */ /* 0x000fc600078e00ff */
[----:B------:R-:W-:Y:S02]  /*9360*/  FSEL R60, R58, RZ, !P6 ;  /* 0x000000ff3a3c7208 */ /* 0x000fe40007000000 */
[----:B------:R-:W-:-:S03]  /*9370*/  SEL R58, RZ, 0x1, P6 ;  /* 0x00000001ff3a7807 */ /* 0x000fc60003000000 */
[----:B------:R-:W-:-:S04]  /*9380*/  FADD.FTZ R71, R71, R60 ;  /* 0x0000003c47477221 */ /* 0x000fc80000010000 */
[----:B------:R-:W-:Y:S01]  /*9390*/  @P1 FADD.FTZ R47, R71, R56 ;  /* 0x00000038472f1221 */ /* 0x000fe20000010000 */
[----:B------:R-:W-:-:S04]  /*93a0*/  @!P1 MOV R47, R71 ;  /* 0x00000047002f9202 */ /* 0x000fc80000000f00 */
[----:B------:R-:W-:-:S04]  /*93b0*/  F2FP.BF16.F32.PACK_AB R55, RZ, R47 ;  /* 0x0000002fff37723e */ /* 0x000fc800000010ff */
[----:B------:R-:W-:-:S07]  /*93c0*/  PRMT R39, R39, 0x5410, R55 ;  /* 0x0000541027277816 */ /* 0x000fce0000000037 */
.L_x_3461:
[----:B------:R-:W-:Y:S01]  /*93d0*/  ISETP.NE.AND P6, PT, R50, RZ, PT ;  /* 0x000000ff3200720c */ /* 0x000fe20003fc5270 */
[----:B------:R-:W0:Y:S01]  /*93e0*/  LDC.64 R54, c[0x0][0x3b0] ;  /* 0x0000ec00ff367b82 */ /* 0x000e220000000a00 */
[----:B------:R-:W-:Y:S02]  /*93f0*/  ISETP.NE.AND P1, PT, R51, RZ, PT ;  /* 0x000000ff3300720c */ /* 0x000fe40003f25270 */
[----:B------:R-:W-:Y:S02]  /*9400*/  SEL R51, RZ, 0x1000000, !P5 ;  /* 0x01000000ff337807 */ /* 0x000fe40006800000 */
[----:B------:R-:W-:Y:S02]  /*9410*/  SEL R50, RZ, 0x10000, !P4 ;  /* 0x00010000ff327807 */ /* 0x000fe40006000000 */
[----:B------:R-:W-:Y:S02]  /*9420*/  ISETP.NE.AND P5, PT, R52, RZ, PT ;  /* 0x000000ff3400720c */ /* 0x000fe40003fa5270 */
[----:B------:R-:W-:-:S02]  /*9430*/  ISETP.NE.AND P4, PT, R53, RZ, PT ;  /* 0x000000ff3500720c */ /* 0x000fc40003f85270 */
[----:B------:R-:W1:Y:S01]  /*9440*/  LDC.64 R52, c[0x0][0x3a8] ;  /* 0x0000ea00ff347b82 */ /* 0x000e620000000a00 */
[----:B------:R-:W-:Y:S02]  /*9450*/  SEL R61, RZ, 0x100, !P3 ;  /* 0x00000100ff3d7807 */ /* 0x000fe40005800000 */
[----:B------:R-:W-:Y:S02]  /*9460*/  SEL R56, RZ, 0x1000000, !P4 ;  /* 0x01000000ff387807 */ /* 0x000fe40006000000 */
[----:B------:R-:W-:Y:S02]  /*9470*/  LOP3.LUT R61, R61, R51, R50, 0xfe, !PT ;  /* 0x000000333d3d7212 */ /* 0x000fe400078efe32 */
[----:B------:R-:W-:Y:S02]  /*9480*/  SEL R51, RZ, 0x10000, !P5 ;  /* 0x00010000ff337807 */ /* 0x000fe40006800000 */
[----:B------:R-:W-:Y:S02]  /*9490*/  SEL R50, RZ, 0x100, !P6 ;  /* 0x00000100ff327807 */ /* 0x000fe40007000000 */
[----:B------:R-:W-:-:S02]  /*94a0*/  SEL R60, RZ, 0x1, !P2 ;  /* 0x00000001ff3c7807 */ /* 0x000fc40005000000 */
[----:B------:R-:W-:Y:S01]  /*94b0*/  LOP3.LUT R50, R50, R56, R51, 0xfe, !PT ;  /* 0x0000003832327212 */ /* 0x000fe200078efe33 */
[----:B0-----:R-:W-:Y:S01]  /*94c0*/  IMAD.WIDE.U32 R54, R48, 0x8, R54 ;  /* 0x0000000830367825 */ /* 0x001fe200078e0036 */
        /* <DEDUP_REMOVED lines=22> */
[----:B------:R-:W-:Y:S01]  /*9630*/  LOP3.LUT R36, R50, R36, R38, 0xfe, !PT ;  /* 0x0000002432247212 */ /* 0x000fe200078efe26 */
[----:B0-----:R-:W-:Y:S01]  /*9640*/  IMAD.WIDE.U32 R38, R48, 0x8, R52 ;  /* 0x0000000830267825 */ /* 0x001fe200078e0034 */
[----:B------:R-:W-:Y:S02]  /*9650*/  LOP3.LUT R37, R37, R51, RZ, 0xfc, !PT ;  /* 0x0000003325257212 */ /* 0x000fe400078efcff */
[----:B------:R-:W-:-:S05]  /*9660*/  LOP3.LUT R36, R36, 0xff, R9, 0xf8, !PT ;  /* 0x000000ff24247812 */ /* 0x000fca00078ef809 */
[----:B------:R1:W-:Y:S02]  /*9670*/  STG.E.64 desc[UR6][R38.64], R36 ;  /* 0x0000002426007986 */ /* 0x0003e4000c101b06 */
.L_x_3542:
[----:B------:R-:W-:Y:S02]  /*9680*/  IMAD.MOV.U32 R64, RZ, RZ, R49 ;  /* 0x000000ffff407224 */ /* 0x000fe400078e0031 */
[----:B------:R-:W-:-:S07]  /*9690*/  VIADD R49, R48, 0x100 ;  /* 0x0000010030317836 */ /* 0x000fce0000000000 */
.L_x_3419:
[----:B------:R-:W-:Y:S05]  /*96a0*/  BSYNC.RECONVERGENT B0 ;  /* 0x0000000000007941 */ /* 0x000fea0003800200 */
.L_x_3418:
        /* <DEDUP_REMOVED lines=28> */
[----:B------:R-:W-:Y:S01]  /*9870*/  IADD3 R58, PT, PT, R58, 0x3c6ef372, RZ ;  /* 0x3c6ef3723a3a7810 */ /* 0x000fe20007ffe0ff */
[----:B------:R-:W-:Y:S01]  /*9880*/  IMAD.MOV.U32 R12, RZ, RZ, 0x2 ;  /* 0x00000002ff0c7424 */ /* 0x000fe200078e00ff */
[----:B------:R-:W-:Y:S01]  /*9890*/  IADD3 R62, PT, PT, R62, -0x4498517b, RZ ;  /* 0xbb67ae853e3e7810 */ /* 0x000fe20007ffe0ff */
[----:B------:R-:W-:-:S02]  /*98a0*/  IMAD.MOV.U32 R50, RZ, RZ, R64 ;  /* 0x000000ffff327224 */ /* 0x000fc400078e0040 */
[----:B------:R-:W-:Y:S02]  /*98b0*/  VIADD R46, R46, 0x1fd5c5a3 ;  /* 0x1fd5c5a32e2e7836 */ /* 0x000fe40000000000 */
[----:B------:R-:W-:Y:S02]  /*98c0*/  VIADD R56, R56, 0x76cf5d0a ;  /* 0x76cf5d0a38387836 */ /* 0x000fe40000000000 */
[----:B------:R-:W-:Y:S02]  /*98d0*/  VIADD R59, R59, 0xb54cda56 ;  /* 0xb54cda563b3b7836 */ /* 0x000fe40000000000 */
[----:B------:R-:W-:Y:S02]  /*98e0*/  VIADD R60, R60, 0x96a522ad ;  /* 0x96a522ad3c3c7836 */ /* 0x000fe40000000000 */
[----:B------:R-:W-:Y:S01]  /*98f0*/  VIADD R61, R61, 0xed9eba14 ;  /* 0xed9eba143d3d7836 */ /* 0x000fe20000000000 */
[----:B------:R-:W-:Y:S06]  /*9900*/  @!P2 BRA `(.L_x_3547) ;  /* 0x00000004001ca947 */ /* 0x000fec0003800000 */
[----:B------:R-:W-:-:S13]  /*9910*/  ISETP.NE.AND P2, PT, R68, 0x3, PT ;  /* 0x000000034400780c */ /* 0x000fda0003f45270 */
[----:B------:R-:W-:Y:S05]  /*9920*/  @!P2 BRA `(.L_x_3548) ;  /* 0x000000000020a947 */ /* 0x000fea0003800000 */
[----:B------:R-:W-:-:S13]  /*9930*/  ISETP.NE.AND P2, PT, R68, 0x2, PT ;  /* 0x000000024400780c */ /* 0x000fda0003f45270 */
[----:B------:R-:W-:Y:S01]  /*9940*/  @!P2 IMAD.MOV.U32 R12, RZ, RZ, 0x3 ;  /* 0x00000003ff0ca424 */ /* 0x000fe200078e00ff */
[----:B------:R-:W-:Y:S01]  /*9950*/  @P2 IADD3 R12, PT, PT, R68, 0x1, RZ ;  /* 0x00000001440c2810 */ /* 0x000fe20007ffe0ff */
[----:B------:R-:W-:Y:S02]  /*9960*/  @!P2 IMAD.MOV.U32 R50, RZ, RZ, R64 ;  /* 0x000000ffff32a224 */ /* 0x000fe400078e0040 */
[----:B------:R-:W-:Y:S02]  /*9970*/  @!P2 IMAD.MOV.U32 R9, RZ, RZ, R66 ;  /* 0x000000ffff09a224 */ /* 0x000fe400078e0042 */
[----:B------:R-:W-:Y:S02]  /*9980*/  @P2 IMAD.MOV.U32 R50, RZ, RZ, R64 ;  /* 0x000000ffff322224 */ /* 0x000fe400078e0040 */
[----:B------:R-:W-:Y:S01]  /*9990*/  @P2 IMAD.MOV.U32 R9, RZ, RZ, R67 ;  /* 0x000000ffff092224 */ /* 0x000fe200078e0043 */
[----:B------:R-:W-:Y:S06]  /*99a0*/  BRA `(.L_x_3547) ;  /* 0x0000000000f47947 */ /* 0x000fec0003800000 */
.L_x_3548:
        /* <DEDUP_REMOVED lines=13> */
.L_x_3550:
[----:B------:R-:W-:Y:S05]  /*9a80*/  BSYNC.RECONVERGENT B2 ;  /* 0x0000000000027941 */ /* 0x000fea0003800200 */
.L_x_3549:
[----:B0-----:R-:W-:Y:S01]  /*9a90*/  IMAD.WIDE.U32 R16, R0, -0x326172a9, RZ ;  /* 0xcd9e8d5700107825 */ /* 0x001fe200078e00ff */
[----:B------:R-:W-:Y:S01]  /*9aa0*/  LOP3.LUT R10, R5, UR9, R13, 0x96, !PT ;  /* 0x00000009050a7c12 */ /* 0x000fe2000f8e960d */
[----:B------:R-:W-:Y:S01]  /*9ab0*/  UIADD3 UR4, UPT, UPT, UR9, 0x32370b8f, URZ ;  /* 0x32370b8f09047890 */ /* 0x000fe2000fffe0ff */
[----:B------:R-:W-:Y:S01]  /*9ac0*/  MOV R9, R64 ;  /* 0x0000004000097202 */ /* 0x000fe20000000f00 */
        /* <DEDUP_REMOVED lines=40> */
[----:B------:R-:W-:Y:S01]  /*9d50*/  LOP3.LUT R66, R60, R12, R11, 0x96, !PT ;  /* 0x0000000c3c427212 */ /* 0x000fe200078e960b */
[----:B------:R-:W-:Y:S02]  /*9d60*/  IMAD.MOV.U32 R50, RZ, RZ, R10 ;  /* 0x000000ffff327224 */ /* 0x000fe400078e000a */
[----:B------:R-:W-:-:S07]  /*9d70*/  IMAD.MOV.U32 R12, RZ, RZ, RZ ;  /* 0x000000ffff0c7224 */ /* 0x000fce00078e00ff */
.L_x_3547:
[----:B------:R-:W-:Y:S05]  /*9d80*/  BSYNC.RECONVERGENT B1 ;  /* 0x0000000000017941 */ /* 0x000fea0003800200 */
.L_x_3546:
[----:B------:R-:W1:Y:S01]  /*9d90*/  LDC R124, c[0x0][0x404] ;  /* 0x00010100ff7c7b82 */ /* 0x000e620000000800 */
[----:B------:R-:W-:Y:S01]  /*9da0*/  I2FP.F32.U32 R10, R9 ;  /* 0x00000009000a7245 */ /* 0x000fe20000201000 */
[----:B------:R-:W-:Y:S01]  /*9db0*/  IMAD.MOV.U32 R125, RZ, RZ, 0x2f800000 ;  /* 0x2f800000ff7d7424 */ /* 0x000fe200078e00ff */
[----:B------:R-:W-:Y:S01]  /*9dc0*/  ISETP.NE.AND P3, PT, R12, 0x1, PT ;  /* 0x000000010c00780c */ /* 0x000fe20003f65270 */
[----:B------:R-:W-:Y:S01]  /*9dd0*/  BSSY.RECONVERGENT B1, `(.L_x_3551) ;  /* 0x0000052000017945 */ /* 0x000fe20003800200 */
[----:B------:R-:W-:Y:S02]  /*9de0*/  HFMA2 R13, -RZ, RZ, 0, 1.1920928955078125e-07 ;  /* 0x00000002ff0d7431 */ /* 0x000fe400000001ff */
[----:B------:R-:W-:Y:S01]  /*9df0*/  FFMA.FTZ R9, R10, R125, 1.1641532182693481445e-10 ;  /* 0x2f0000000a097423 */ /* 0x000fe2000001007d */
[----:B-----5:R-:W-:Y:S01]  /*9e00*/  IMAD.U32 R10, R36, 0x10000, RZ ;  /* 0x00010000240a7824 */ /* 0x020fe200078e00ff */
[----:B------:R-:W2:Y:S01]  /*9e10*/  LDC R75, c[0x0][0x408] ;  /* 0x00010200ff4b7b82 */ /* 0x000ea20000000800 */
[----:B------:R-:W-:-:S02]  /*9e20*/  IMAD.MOV.U32 R11, RZ, RZ, R72 ;  /* 0x000000ffff0b7224 */ /* 0x000fc400078e0048 */
[----:B-1----:R-:W-:-:S04]  /*9e30*/  FSETP.GTU.FTZ.AND P2, PT, R9, R124, PT ;  /* 0x0000007c0900720b */ /* 0x002fc80003f5c000 */
[----:B------:R-:W-:Y:S01]  /*9e40*/  PLOP3.LUT P4, PT, P2, PT, PT, 0x8, 0x80 ;  /* 0x000000000080781c */ /* 0x000fe2000178e170 */
[----:B--2---:R-:W-:Y:S01]  /*9e50*/  FMUL.FTZ R9, R10, R75 ;  /* 0x0000004b0a097220 */ /* 0x004fe20000410000 */
[----:B------:R-:W-:Y:S02]  /*9e60*/  PRMT R10, R36, 0x7632, R10 ;  /* 0x00007632240a7816 */ /* 0x000fe4000000000a */
[----:B------:R-:W-:Y:S02]  /*9e70*/  P2R R52, PR, RZ, 0x10 ;  /* 0x00000010ff347803 */ /* 0x000fe40000000000 */
[----:B------:R-:W-:Y:S01]  /*9e80*/  FSEL R9, R9, RZ, !P2 ;  /* 0x000000ff09097208 */ /* 0x000fe20005000000 */
        /* <DEDUP_REMOVED lines=9> */
.L_x_3553:
        /* <DEDUP_REMOVED lines=13> */
.L_x_3555:
[----:B------:R-:W-:Y:S05]  /*9ff0*/  BSYNC.RECONVERGENT B2 ;  /* 0x0000000000027941 */ /* 0x000fea0003800200 */
.L_x_3554:
[----:B0-----:R-:W-:Y:S01]  /*a000*/  IMAD.WIDE.U32 R24, R0, -0x326172a9, RZ ;  /* 0xcd9e8d5700187825 */ /* 0x001fe200078e00ff */
        /* <DEDUP_REMOVED lines=44> */
[----:B------:R-:W-:Y:S02]  /*a2d0*/  HFMA2 R13, -RZ, RZ, 0, 0 ;  /* 0x00000000ff0d7431 */ /* 0x000fe400000001ff */
[----:B------:R-:W-:-:S07]  /*a2e0*/  IMAD.MOV.U32 R50, RZ, RZ, R12 ;  /* 0x000000ffff327224 */ /* 0x000fce00078e000c */
.L_x_3552:
[----:B------:R-:W-:Y:S05]  /*a2f0*/  BSYNC.RECONVERGENT B1 ;  /* 0x0000000000017941 */ /* 0x000fea0003800200 */
.L_x_3551:
[----:B------:R-:W-:Y:S01]  /*a300*/  I2FP.F32.U32 R12, R11 ;  /* 0x0000000b000c7245 */ /* 0x000fe20000201000 */
[----:B------:R-:W-:Y:S01]  /*a310*/  IMAD.U32 R14, R32, 0x10000, RZ ;  /* 0x00010000200e7824 */ /* 0x000fe200078e00ff */
[----:B------:R-:W-:Y:S01]  /*a320*/  ISETP.NE.AND P3, PT, R13, 0x1, PT ;  /* 0x000000010d00780c */ /* 0x000fe20003f65270 */
[----:B0-----:R-:W-:Y:S01]  /*a330*/  @P1 IMAD.U32 R16, R28, 0x10000, RZ ;  /* 0x000100001c101824 */ /* 0x001fe200078e00ff */
[----:B------:R-:W-:Y:S01]  /*a340*/  BSSY.RECONVERGENT B1, `(.L_x_3556) ;  /* 0x0000052000017945 */ /* 0x000fe20003800200 */
[----:B------:R-:W-:Y:S01]  /*a350*/  FFMA.FTZ R11, R12, R125, 1.1641532182693481445e-10 ;  /* 0x2f0000000c0b7423 */ /* 0x000fe2000001007d */
[----:B------:R-:W-:Y:S01]  /*a360*/  FMUL.FTZ R12, R14, R75 ;  /* 0x0000004b0e0c7220 */ /* 0x000fe20000410000 */
[----:B------:R-:W-:-:S03]  /*a370*/  MOV R14, 0x2 ;  /* 0x00000002000e7802 */ /* 0x000fc60000000f00 */
[----:B------:R-:W-:Y:S01]  /*a380*/  FSETP.GTU.FTZ.AND P2, PT, R11, R124, PT ;  /* 0x0000007c0b00720b */ /* 0x000fe20003f5c000 */
[----:B------:R-:W-:-:S03]  /*a390*/  IMAD.MOV.U32 R11, RZ, RZ, R72 ;  /* 0x000000ffff0b7224 */ /* 0x000fc600078e0048 */
        /* <DEDUP_REMOVED lines=15> */
.L_x_3558:
        /* <DEDUP_REMOVED lines=13> */
.L_x_3560:
[----:B------:R-:W-:Y:S05]  /*a560*/  BSYNC.RECONVERGENT B2 ;  /* 0x0000000000027941 */ /* 0x000fea0003800200 */
.L_x_3559:
        /* <DEDUP_REMOVED lines=47> */
.L_x_3557:
[----:B------:R-:W-:Y:S05]  /*a860*/  BSYNC.RECONVERGENT B1 ;  /* 0x0000000000017941 */ /* 0x000fea0003800200 */
.L_x_3556:
[----:B------:R-:W-:Y:S01]  /*a870*/  I2FP.F32.U32 R12, R11 ;  /* 0x0000000b000c7245 */ /* 0x000fe20000201000 */
[----:B------:R-:W-:Y:S01]  /*a880*/  IMAD.U32 R10, R10, 0x10000, RZ ;  /* 0x000100000a0a7824 */ /* 0x000fe200078e00ff */
[----:B------:R-:W-:Y:S01]  /*a890*/  ISETP.NE.AND P2, PT, R14, 0x1, PT ;  /* 0x000000010e00780c */ /* 0x000fe20003f45270 */
[----:B------:R-:W-:Y:S01]  /*a8a0*/  BSSY.RECONVERGENT B1, `(.L_x_3561) ;  /* 0x000004f000017945 */ /* 0x000fe20003800200 */
[----:B------:R-:W-:Y:S02]  /*a8b0*/  IMAD.MOV.U32 R13, RZ, RZ, 0x2 ;  /* 0x00000002ff0d7424 */ /* 0x000fe400078e00ff */
        /* <DEDUP_REMOVED lines=16> */
.L_x_3563:
        /* <DEDUP_REMOVED lines=13> */
.L_x_3565:
[----:B------:R-:W-:Y:S05]  /*aa90*/  BSYNC.RECONVERGENT B2 ;  /* 0x0000000000027941 */ /* 0x000fea0003800200 */
.L_x_3564:
        /* <DEDUP_REMOVED lines=44> */
[----:B------:R-:W-:Y:S02]  /*ad60*/  LOP3.LUT R66, R60, R12, R11, 0x96, !PT ;  /* 0x0000000c3c427212 */ /* 0x000fe400078e960b */
[----:B------:R-:W-:Y:S01]  /*ad70*/  MOV R11, R50 ;  /* 0x00000032000b7202 */ /* 0x000fe20000000f00 */
[----:B------:R-:W-:-:S07]  /*ad80*/  IMAD.MOV.U32 R50, RZ, RZ, R10 ;  /* 0x000000ffff327224 */ /* 0x000fce00078e000a */
.L_x_3562:
[----:B------:R-:W-:Y:S05]  /*ad90*/  BSYNC.RECONVERGENT B1 ;  /* 0x0000000000017941 */ /* 0x000fea0003800200 */
.L_x_3561:
        /* <DEDUP_REMOVED lines=8> */
[----:B------:R-:W-:Y:S02]  /*ae20*/  FSETP.GTU.FTZ.AND P2, PT, R11, R124, PT ;  /* 0x0000007c0b00720b */ /* 0x000fe40003f5c000 */
[----:B------:R-:W-:Y:S02]  /*ae30*/  @P1 SHF.L.U32 R10, R10, 0x10, RZ ;  /* 0x000000100a0a1819 */ /* 0x000fe400000006ff */
[----:B------:R-:W-:-:S05]  /*ae40*/  FSEL R12, R12, RZ, !P2 ;  /* 0x000000ff0c0c7208 */ /* 0x000fca0005000000 */
[----:B------:R-:W-:-:S04]  /*ae50*/  FADD.FTZ R11, R17, R12 ;  /* 0x0000000c110b7221 */ /* 0x000fc80000010000 */
[----:B------:R-:W-:Y:S01]  /*ae60*/  @P1 FADD.FTZ R17, R11, R10 ;  /* 0x0000000a0b111221 */ /* 0x000fe20000010000 */
[----:B------:R-:W-:Y:S01]  /*ae70*/  SEL R10, RZ, 0x1, P2 ;  /* 0x00000001ff0a7807 */ /* 0x000fe20001000000 */
[----:B------:R-:W-:Y:S01]  /*ae80*/  @!P1 IMAD.MOV.U32 R17, RZ, RZ, R11 ;  /* 0x000000ffff119224 */ /* 0x000fe200078e000b */
[----:B------:R-:W-:Y:S01]  /*ae90*/  ISETP.NE.AND P2, PT, R13, 0x1, PT ;  /* 0x000000010d00780c */ /* 0x000fe20003f45270 */
[----:B------:R-:W-:-:S03]  /*aea0*/  IMAD.MOV.U32 R11, RZ, RZ, R72 ;  /* 0x000000ffff0b7224 */ /* 0x000fc600078e0048 */
[----:B------:R-:W-:-:S09]  /*aeb0*/  F2FP.BF16.F32.PACK_AB R55, RZ, R17 ;  /* 0x00000011ff37723e */ /* 0x000fd200000010ff */
        /* <DEDUP_REMOVED lines=9> */
.L_x_3568:
        /* <DEDUP_REMOVED lines=13> */
.L_x_3570:
[----:B------:R-:W-:Y:S05]  /*b020*/  BSYNC.RECONVERGENT B2 ;  /* 0x0000000000027941 */ /* 0x000fea0003800200 */
.L_x_3569:
[----:B------:R-:W-:Y:S01]  /*b030*/  IMAD.WIDE.U32 R42, R0, -0x326172a9, RZ ;  /* 0xcd9e8d57002a7825 */ /* 0x000fe200078e00ff */
[----:B------:R-:W-:Y:S01]  /*b040*/  LOP3.LUT R12, R5, UR9, R15, 0x96, !PT ;  /* 0x00000009050c7c12 */ /* 0x000fe2000f8e960f */
[----:B------:R-:W-:Y:S01]  /*b050*/  UIADD3 UR4, UPT, UPT, UR9, 0x32370b8f, URZ ;  /* 0x32370b8f09047890 */ /* 0x000fe2000fffe0ff */
[----:B------:R-:W-:Y:S01]  /*b060*/  MOV R11, R50 ;  /* 0x00000032000b7202 */ /* 0x000fe20000000f00 */
[----:B------:R-:W-:Y:S01]  /*b070*/  UIADD3 UR5, UPT, UPT, UR9, -0x56f99767, URZ ;  /* 0xa906689909057890 */ /* 0x000fe2000fffe0ff */
[----:B------:R-:W-:Y:S01]  /*b080*/  LOP3.LUT R24, R4, UR8, R43, 0x96, !PT ;  /* 0x0000000804187c12 */ /* 0x000fe2000f8e962b */
[----:B------:R-:W-:-:S04]  /*b090*/  IMAD.WIDE.U32 R12, R12, -0x326172a9, RZ ;  /* 0xcd9e8d570c0c7825 */ /* 0x000fc800078e00ff */
[----:B------:R-:W-:Y:S01]  /*b0a0*/  IMAD.WIDE.U32 R24, R24, -0x2daee0ad, RZ ;  /* 0xd2511f5318187825 */ /* 0x000fe200078e00ff */
[----:B------:R-:W-:-:S03]  /*b0b0*/  LOP3.LUT R15, R42, UR16, R13, 0x96, !PT ;  /* 0x000000102a0f7c12 */ /* 0x000fc6000f8e960d */
        /* <DEDUP_REMOVED lines=37> */
[----:B------:R-:W-:-:S07]  /*b310*/  IMAD.MOV.U32 R50, RZ, RZ, R12 ;  /* 0x000000ffff327224 */ /* 0x000fce00078e000c */
.L_x_3567:
[----:B------:R-:W-:Y:S05]  /*b320*/  BSYNC.RECONVERGENT B1 ;  /* 0x0000000000017941 */ /* 0x000fea0003800200 */
.L_x_3566:
[----:B------:R-:W-:Y:S01]  /*b330*/  I2FP.F32.U32 R12, R11 ;  /* 0x0000000b000c7245 */ /* 0x000fe20000201000 */
[C---:B------:R-:W-:Y:S01]  /*b340*/  IMAD.U32 R14, R37.reuse, 0x10000, RZ ;  /* 0x00010000250e7824 */ /* 0x040fe200078e00ff */
[----:B------:R-:W-:Y:S01]  /*b350*/  BSSY.RECONVERGENT B1, `(.L_x_3571) ;  /* 0x0000051000017945 */ /* 0x000fe20003800200 */
[----:B------:R-:W-:Y:S01]  /*b360*/  HFMA2 R15, -RZ, RZ, 0, 1.1920928955078125e-07 ;  /* 0x00000002ff0f7431 */ /* 0x000fe200000001ff */
[----:B------:R-:W-:Y:S01]  /*b370*/  PRMT R54, R37, 0x7632, R54 ;  /* 0x0000763225367816 */ /* 0x000fe20000000036 */
        /* <DEDUP_REMOVED lines=17> */
.L_x_3573:
        /* <DEDUP_REMOVED lines=13> */
.L_x_3575:
[----:B------:R-:W-:Y:S05]  /*b560*/  BSYNC.RECONVERGENT B2 ;  /* 0x0000000000027941 */ /* 0x000fea0003800200 */
.L_x_3574:
        /* <DEDUP_REMOVED lines=44> */
[----:B------:R-:W-:Y:S01]  /*b830*/  LOP3.LUT R66, R60, R14, R13, 0x96, !PT ;  /* 0x0000000e3c427212 */ /* 0x000fe200078e960d */
[----:B------:R-:W-:Y:S02]  /*b840*/  IMAD.MOV.U32 R13, RZ, RZ, R50 ;  /* 0x000000ffff0d7224 */ /* 0x000fe400078e0032 */
[----:B------:R-:W-:-:S07]  /*b850*/  IMAD.MOV.U32 R50, RZ, RZ, R12 ;  /* 0x000000ffff327224 */ /* 0x000fce00078e000c */
.L_x_3572:
[----:B------:R-:W-:Y:S05]  /*b860*/  BSYNC.RECONVERGENT B1 ;  /* 0x0000000000017941 */ /* 0x000fea0003800200 */
.L_x_3571:
[----:B------:R-:W-:Y:S01]  /*b870*/  I2FP.F32.U32 R12, R13 ;  /* 0x0000000d000c7245 */ /* 0x000fe20000201000 */
[----:B------:R-:W-:Y:S01]  /*b880*/  IMAD.U32 R14, R33, 0x10000, RZ ;  /* 0x00010000210e7824 */ /* 0x000fe200078e00ff */
[----:B------:R-:W-:Y:S01]  /*b890*/  BSSY.RECONVERGENT B1, `(.L_x_3576) ;  /* 0x0000055000017945 */ /* 0x000fe20003800200 */
[----:B------:R-:W-:Y:S01]  /*b8a0*/  @P1 IMAD.U32 R18, R29, 0x10000, RZ ;  /* 0x000100001d121824 */ /* 0x000fe200078e00ff */
[----:B------:R-:W-:Y:S01]  /*b8b0*/  MOV R24, 0x2 ;  /* 0x0000000200187802 */ /* 0x000fe20000000f00 */
        /* <DEDUP_REMOVED lines=21> */
.L_x_3578:
        /* <DEDUP_REMOVED lines=13> */
.L_x_3580:
[----:B------:R-:W-:Y:S05]  /*bae0*/  BSYNC.RECONVERGENT B2 ;  /* 0x0000000000027941 */ /* 0x000fea0003800200 */
.L_x_3579:
        /* <DEDUP_REMOVED lines=47> */
.L_x_3577:
[----:B------:R-:W-:Y:S05]  /*bde0*/  BSYNC.RECONVERGENT B1 ;  /* 0x0000000000017941 */ /* 0x000fea0003800200 */
.L_x_3576:
[----:B------:R-:W-:Y:S01]  /*bdf0*/  I2FP.F32.U32 R12, R13 ;  /* 0x0000000d000c7245 */ /* 0x000fe20000201000 */
[----:B------:R-:W-:Y:S01]  /*be00*/  IMAD.U32 R54, R54, 0x10000, RZ ;  /* 0x0001000036367824 */ /* 0x000fe200078e00ff */
        /* <DEDUP_REMOVED lines=19> */
.L_x_3583:
        /* <DEDUP_REMOVED lines=13> */
.L_x_3585:
[----:B------:R-:W-:Y:S05]  /*c010*/  BSYNC.RECONVERGENT B2 ;  /* 0x0000000000027941 */ /* 0x000fea0003800200 */
.L_x_3584:
        /* <DEDUP_REMOVED lines=47> */
.L_x_3582:
[----:B------:R-:W-:Y:S05]  /*c310*/  BSYNC.RECONVERGENT B1 ;  /* 0x0000000000017941 */ /* 0x000fea0003800200 */
.L_x_3581:
        /* <DEDUP_REMOVED lines=13> */
[----:B------:R-:W-:Y:S01]  /*c3f0*/  @P1 SHF.L.U32 R24, R13, 0x10, RZ ;  /* 0x000000100d181819 */ /* 0x000fe200000006ff */
[----:B------:R-:W-:-:S04]  /*c400*/  IMAD.MOV.U32 R13, RZ, RZ, R72 ;  /* 0x000000ffff0d7224 */ /* 0x000fc800078e0048 */
[----:B------:R-:W-:Y:S01]  /*c410*/  @P1 FADD.FTZ R24, R63, R24 ;  /* 0x000000183f181221 */ /* 0x000fe20000010000 */
[----:B------:R-:W-:-:S05]  /*c420*/  @!P1 IMAD.MOV.U32 R24, RZ, RZ, R63 ;  /* 0x000000ffff189224 */ /* 0x000fca00078e003f */
        /* <DEDUP_REMOVED lines=10> */
.L_x_3588:
        /* <DEDUP_REMOVED lines=13> */
.L_x_3590:
[----:B------:R-:W-:Y:S05]  /*c5a0*/  BSYNC.RECONVERGENT B2 ;  /* 0x0000000000027941 */ /* 0x000fea0003800200 */
.L_x_3589:
        /* <DEDUP_REMOVED lines=47> */
.L_x_3587:
[----:B------:R-:W-:Y:S05]  /*c8a0*/  BSYNC.RECONVERGENT B1 ;  /* 0x0000000000017941 */ /* 0x000fea0003800200 */
.L_x_3586:
        /* <DEDUP_REMOVED lines=21> */
.L_x_3593:
        /* <DEDUP_REMOVED lines=13> */
.L_x_3595:
[----:B------:R-:W-:Y:S05]  /*cad0*/  BSYNC.RECONVERGENT B2 ;  /* 0x0000000000027941 */ /* 0x000fea0003800200 */
.L_x_3594:
        /* <DEDUP_REMOVED lines=45> */
[----:B------:R-:W-:Y:S02]  /*cdb0*/  IMAD.MOV.U32 R50, RZ, RZ, R14 ;  /* 0x000000ffff327224 */ /* 0x000fe400078e000e */
[----:B------:R-:W-:-:S07]  /*cdc0*/  HFMA2 R14, -RZ, RZ, 0, 0 ;  /* 0x00000000ff0e7431 */ /* 0x000fce00000001ff */
.L_x_3592:
[----:B------:R-:W-:Y:S05]  /*cdd0*/  BSYNC.RECONVERGENT B1 ;  /* 0x0000000000017941 */ /* 0x000fea0003800200 */
.L_x_3591:
[----:B------:R-:W-:Y:S01]  /*cde0*/  I2FP.F32.U32 R38, R15 ;  /* 0x0000000f00267245 */ /* 0x000fe20000201000 */
[----:B------:R-:W-:Y:S01]  /*cdf0*/  IMAD.U32 R42, R34, 0x10000, RZ ;  /* 0x00010000222a7824 */ /* 0x000fe200078e00ff */
[----:B------:R-:W-:Y:S01]  /*ce00*/  BSSY.RECONVERGENT B1, `(.L_x_3596) ;  /* 0x0000055000017945 */ /* 0x000fe20003800200 */
[----:B------:R-:W-:Y:S02]  /*ce10*/  MOV R43, 0x2 ;  /* 0x00000002002b7802 */ /* 0x000fe40000000f00 */
        /* <DEDUP_REMOVED lines=8> */
[--C-:B------:R-:W-:Y:S01]  /*cea0*/  @P1 FADD.FTZ R25, R42, R13.reuse ;  /* 0x0000000d2a191221 */ /* 0x100fe20000010000 */
[--C-:B------:R-:W-:Y:S01]  /*ceb0*/  @!P1 IMAD.MOV.U32 R25, RZ, RZ, R13.reuse ;  /* 0x000000ffff199224 */ /* 0x100fe200078e000d */
[----:B------:R-:W-:Y:S01]  /*cec0*/  PRMT R13, R15, 0x7610, R13 ;  /* 0x000076100f0d7816 */ /* 0x000fe2000000000d */
[----:B------:R-:W-:-:S03]  /*ced0*/  IMAD.MOV.U32 R42, RZ, RZ, R72 ;  /* 0x000000ffff2a7224 */ /* 0x000fc600078e0048 */
        /* <DEDUP_REMOVED lines=10> */
.L_x_3598:
        /* <DEDUP_REMOVED lines=13> */
.L_x_3600:
[----:B------:R-:W-:Y:S05]  /*d050*/  BSYNC.RECONVERGENT B2 ;  /* 0x0000000000027941 */ /* 0x000fea0003800200 */
.L_x_3599:
        /* <DEDUP_REMOVED lines=47> */
.L_x_3597:
[----:B------:R-:W-:Y:S05]  /*d350*/  BSYNC.RECONVERGENT B1 ;  /* 0x0000000000017941 */ /* 0x000fea0003800200 */
.L_x_3596:
        /* <DEDUP_REMOVED lines=20> */
.L_x_3603:
        /* <DEDUP_REMOVED lines=13> */
.L_x_3605:
[----:B------:R-:W-:Y:S05]  /*d570*/  BSYNC.RECONVERGENT B2 ;  /* 0x0000000000027941 */ /* 0x000fea0003800200 */
.L_x_3604:
        /* <DEDUP_REMOVED lines=44> */
[----:B------:R-:W-:Y:S01]  /*d840*/  IMAD.MOV.U32 R15, RZ, RZ, RZ ;  /* 0x000000ffff0f7224 */ /* 0x000fe200078e00ff */
[----:B------:R-:W-:Y:S01]  /*d850*/  MOV R42, R50 ;  /* 0x00000032002a7202 */ /* 0x000fe20000000f00 */
[----:B------:R-:W-:-:S07]  /*d860*/  IMAD.MOV.U32 R50, RZ, RZ, R14 ;  /* 0x000000ffff327224 */ /* 0x000fce00078e000e */
.L_x_3602:
[----:B------:R-:W-:Y:S05]  /*d870*/  BSYNC.RECONVERGENT B1 ;  /* 0x0000000000017941 */ /* 0x000fea0003800200 */
.L_x_3601:
[----:B------:R-:W-:Y:S01]  /*d880*/  I2FP.F32.U32 R14, R42 ;  /* 0x0000002a000e7245 */ /* 0x000fe20000201000 */
[----:B------:R-:W-:Y:S01]  /*d890*/  BSSY.RECONVERGENT B1, `(.L_x_3606) ;  /* 0x0000057000017945 */ /* 0x000fe20003800200 */
[----:B------:R-:W-:Y:S01]  /*d8a0*/  PRMT R42, R34, 0x7632, R42 ;  /* 0x00007632222a7816 */ /* 0x000fe2000000002a */
[----:B------:R-:W-:Y:S02]  /*d8b0*/  IMAD.MOV.U32 R65, RZ, RZ, R72 ;  /* 0x000000ffff417224 */ /* 0x000fe400078e0048 */
        /* <DEDUP_REMOVED lines=8> */
[----:B------:R-:W-:Y:S02]  /*d940*/  FADD.FTZ R68, R68, R43 ;  /* 0x0000002b44447221 */ /* 0x000fe40000010000 */
[----:B------:R-:W-:-:S04]  /*d950*/  @P1 IMAD.U32 R43, R42, 0x10000, RZ ;  /* 0x000100002a2b1824 */ /* 0x000fc800078e00ff */
        /* <DEDUP_REMOVED lines=13> */
.L_x_3608:
        /* <DEDUP_REMOVED lines=13> */
.L_x_3610:
[----:B------:R-:W-:Y:S05]  /*db00*/  BSYNC.RECONVERGENT B2 ;  /* 0x0000000000027941 */ /* 0x000fea0003800200 */
.L_x_3609:
[----:B------:R-:W-:Y:S01]  /*db10*/  LOP3.LUT R68, R5, UR9, R67, 0x96, !PT ;  /* 0x0000000905447c12 */ /* 0x000fe2000f8e9643 */
[----:B------:R-:W-:Y:S01]  /*db20*/  IMAD.WIDE.U32 R64, R0, -0x326172a9, RZ ;  /* 0xcd9e8d5700407825 */ /* 0x000fe200078e00ff */
[----:B------:R-:W-:-:S03]  /*db30*/  UIADD3 UR4, UPT, UPT, UR9, 0x32370b8f, URZ ;  /* 0x32370b8f09047890 */ /* 0x000fc6000fffe0ff */
[----:B------:R-:W-:Y:S01]  /*db40*/  IMAD.WIDE.U32 R68, R68, -0x326172a9, RZ ;  /* 0xcd9e8d5744447825 */ /* 0x000fe200078e00ff */
[----:B------:R-:W-:-:S03]  /*db50*/  LOP3.LUT R65, R4, UR8, R65, 0x96, !PT ;  /* 0x0000000804417c12 */ /* 0x000fc6000f8e9641 */
[----:B------:R-:W-:Y:S01]  /*db60*/  IMAD.MOV.U32 R43, RZ, RZ, RZ ;  /* 0x000000ffff2b7224 */ /* 0x000fe200078e00ff */
        /* <DEDUP_REMOVED lines=21> */
[----:B------:R-:W-:Y:S01]  /*dcc0*/  IMAD.WIDE.U32 R66, R67, -0x2daee0ad, RZ ;  /* 0xd2511f5343427825 */ /* 0x000fe200078e00ff */
[----:B------:R-:W-:-:S04]  /*dcd0*/  UIADD3 UR4, UPT, UPT, UR8, -0xe443238, URZ ;  /* 0xf1bbcdc808047890 */ /* 0x000fc8000fffe0ff */
        /* <DEDUP_REMOVED lines=10> */
[----:B------:R-:W-:Y:S01]  /*dd80*/  LOP3.LUT R65, R68, UR4, R65, 0x96, !PT ;  /* 0x0000000444417c12 */ /* 0x000fe2000f8e9641 */
[----:B------:R-:W-:-:S04]  /*dd90*/  IMAD.WIDE.U32 R68, R69, -0x326172a9, RZ ;  /* 0xcd9e8d5745447825 */ /* 0x000fc800078e00ff */
[----:B------:R-:W-:Y:S01]  /*dda0*/  IMAD.MOV.U32 R72, RZ, RZ, R68 ;  /* 0x000000ffff487224 */ /* 0x000fe200078e0044 */
[----:B------:R-:W-:Y:S01]  /*ddb0*/  LOP3.LUT R67, R64, UR23, R69, 0x96, !PT ;  /* 0x0000001740437c12 */ /* 0x000fe2000f8e9645 */
[----:B------:R-:W-:-:S05]  /*ddc0*/  IMAD.WIDE.U32 R64, R65, -0x2daee0ad, RZ ;  /* 0xd2511f5341407825 */ /* 0x000fca00078e00ff */
[----:B------:R-:W-:Y:S01]  /*ddd0*/  LOP3.LUT R66, R60, R66, R65, 0x96, !PT ;  /* 0x000000423c427212 */ /* 0x000fe200078e9641 */
[----:B------:R-:W-:Y:S01]  /*dde0*/  IMAD.MOV.U32 R65, RZ, RZ, R50 ;  /* 0x000000ffff417224 */ /* 0x000fe200078e0032 */
[----:B------:R-:W-:-:S07]  /*ddf0*/  MOV R50, R64 ;  /* 0x0000004000327202 */ /* 0x000fce0000000f00 */
.L_x_3607:
[----:B------:R-:W-:Y:S05]  /*de00*/  BSYNC.RECONVERGENT B1 ;  /* 0x0000000000017941 */ /* 0x000fea0003800200 */
.L_x_3606:
[----:B------:R-:W-:Y:S01]  /*de10*/  I2FP.F32.U32 R64, R65 ;  /* 0x0000004100407245 */ /* 0x000fe20000201000 */
[----:B------:R-:W-:Y:S01]  /*de20*/  IMAD.U32 R68, R39, 0x10000, RZ ;  /* 0x0001000027447824 */ /* 0x000fe200078e00ff */
        /* <DEDUP_REMOVED lines=19> */
.L_x_3613:
        /* <DEDUP_REMOVED lines=13> */
.L_x_3615:
[----:B------:R-:W-:Y:S05]  /*e030*/  BSYNC.RECONVERGENT B2 ;  /* 0x0000000000027941 */ /* 0x000fea0003800200 */
.L_x_3614:
        /* <DEDUP_REMOVED lines=42> */
[----:B------:R-:W-:-:S04]  /*e2e0*/  IMAD.WIDE.U32 R64, R39, -0x2daee0ad, RZ ;  /* 0xd2511f5327407825 */ /* 0x000fc800078e00ff */
[----:B------:R-:W-:Y:S01]  /*e2f0*/  IMAD.MOV.U32 R39, RZ, RZ, R50 ;  /* 0x000000ffff277224 */ /* 0x000fe200078e0032 */
[----:B------:R-:W-:Y:S01]  /*e300*/  MOV R50, R64 ;  /* 0x0000004000327202 */ /* 0x000fe20000000f00 */
[----:B------:R-:W-:Y:S01]  /*e310*/  IMAD.MOV.U32 R64, RZ, RZ, RZ ;  /* 0x000000ffff407224 */ /* 0x000fe200078e00ff */
[----:B------:R-:W-:-:S07]  /*e320*/  LOP3.LUT R66, R60, R66, R65, 0x96, !PT ;  /* 0x000000423c427212 */ /* 0x000fce00078e9641 */
.L_x_3612:
[----:B------:R-:W-:Y:S05]  /*e330*/  BSYNC.RECONVERGENT B1 ;  /* 0x0000000000017941 */ /* 0x000fea0003800200 */
.L_x_3611:
[----:B------:R-:W-:Y:S01]  /*e340*/  I2FP.F32.U32 R68, R39 ;  /* 0x0000002700447245 */ /* 0x000fe20000201000 */
[----:B------:R-:W-:Y:S01]  /*e350*/  BSSY.RECONVERGENT B1, `(.L_x_3616) ;  /* 0x0000056000017945 */ /* 0x000fe20003800200 */
[----:B------:R-:W-:-:S03]  /*e360*/  IMAD.MOV.U32 R65, RZ, RZ, 0x2 ;  /* 0x00000002ff417424 */ /* 0x000fc600078e00ff */
[----:B------:R-:W-:Y:S01]  /*e370*/  FFMA.FTZ R39, R68, R125, 1.1641532182693481445e-10 ;  /* 0x2f00000044277423 */ /* 0x000fe2000001007d */
[----:B------:R-:W-:-:S04]  /*e380*/  IMAD.U32 R68, R35, 0x10000, RZ ;  /* 0x0001000023447824 */ /* 0x000fc800078e00ff */
[----:B------:R-:W-:Y:S01]  /*e390*/  FMUL.FTZ R68, R68, R75 ;  /* 0x0000004b44447220 */ /* 0x000fe20000410000 */
[----:B------:R-:W-:-:S04]  /*e3a0*/  FSETP.GTU.FTZ.AND P5, PT, R39, R124, PT ;  /* 0x0000007c2700720b */ /* 0x000fc80003fbc000 */
[----:B------:R-:W-:Y:S02]  /*e3b0*/  FSEL R68, R68, RZ, !P5 ;  /* 0x000000ff44447208 */ /* 0x000fe40006800000 */
[----:B------:R-:W-:Y:S02]  /*e3c0*/  SEL R39, RZ, 0x1, P5 ;  /* 0x00000001ff277807 */ /* 0x000fe40002800000 */
[----:B------:R-:W-:Y:S01]  /*e3d0*/  ISETP.NE.AND P5, PT, R64, 0x1, PT ;  /* 0x000000014000780c */ /* 0x000fe20003fa5270 */
[----:B------:R-:W-:Y:S01]  /*e3e0*/  FADD.FTZ R15, R15, R68 ;  /* 0x000000440f0f7221 */ /* 0x000fe20000010000 */
[----:B------:R-:W-:-:S05]  /*e3f0*/  @P1 SHF.L.U32 R68, R31, 0x10, RZ ;  /* 0x000000101f441819 */ /* 0x000fca00000006ff */
[--C-:B------:R-:W-:Y:S01]  /*e400*/  @P1 FADD.FTZ R43, R68, R15.reuse ;  /* 0x0000000f442b1221 */ /* 0x100fe20000010000 */
[--C-:B------:R-:W-:Y:S01]  /*e410*/  @!P1 IMAD.MOV.U32 R43, RZ, RZ, R15.reuse ;  /* 0x000000ffff2b9224 */ /* 0x100fe200078e000f */
[----:B------:R-:W-:Y:S02]  /*e420*/  PRMT R15, R39, 0x7610, R15 ;  /* 0x00007610270f7816 */ /* 0x000fe4000000000f */
        /* <DEDUP_REMOVED lines=11> */
.L_x_3618:
        /* <DEDUP_REMOVED lines=13> */
.L_x_3620:
[----:B------:R-:W-:Y:S05]  /*e5b0*/  BSYNC.RECONVERGENT B2 ;  /* 0x0000000000027941 */ /* 0x000fea0003800200 */
.L_x_3619:
        /* <DEDUP_REMOVED lines=39> */
[----:B------:R-:W-:-:S05]  /*e830*/  IMAD.WIDE.U32 R64, R65, -0x326172a9, RZ ;  /* 0xcd9e8d5741407825 */ /* 0x000fca00078e00ff */
[----:B------:R-:W-:Y:S01]  /*e840*/  LOP3.LUT R67, R68, UR23, R65, 0x96, !PT ;  /* 0x0000001744437c12 */ /* 0x000fe2000f8e9641 */
[----:B------:R-:W-:Y:S01]  /*e850*/  IMAD.MOV.U32 R68, RZ, RZ, R50 ;  /* 0x000000ffff447224 */ /* 0x000fe200078e0032 */
[----:B------:R-:W-:Y:S01]  /*e860*/  MOV R72, R64 ;  /* 0x0000004000487202 */ /* 0x000fe20000000f00 */
[----:B------:R-:W-:-:S04]  /*e870*/  IMAD.WIDE.U32 R64, R69, -0x2daee0ad, RZ ;  /* 0xd2511f5345407825 */ /* 0x000fc800078e00ff */
[----:B------:R-:W-:Y:S01]  /*e880*/  IMAD.MOV.U32 R50, RZ, RZ, R64 ;  /* 0x000000ffff327224 */ /* 0x000fe200078e0040 */
[----:B------:R-:W-:Y:S01]  /*e890*/  LOP3.LUT R66, R60, R66, R65, 0x96, !PT ;  /* 0x000000423c427212 */ /* 0x000fe200078e9641 */
[----:B------:R-:W-:-:S07]  /*e8a0*/  HFMA2 R65, -RZ, RZ, 0, 0 ;  /* 0x00000000ff417431 */ /* 0x000fce00000001ff */
.L_x_3617:
[----:B------:R-:W-:Y:S05]  /*e8b0*/  BSYNC.RECONVERGENT B1 ;  /* 0x0000000000017941 */ /* 0x000fea0003800200 */
.L_x_3616:
[----:B------:R-:W-:Y:S01]  /*e8c0*/  I2FP.F32.U32 R64, R68 ;  /* 0x0000004400407245 */ /* 0x000fe20000201000 */
[----:B------:R-:W-:Y:S01]  /*e8d0*/  IMAD.U32 R68, R71, 0x10000, RZ ;  /* 0x0001000047447824 */ /* 0x000fe200078e00ff */
[----:B------:R-:W-:Y:S01]  /*e8e0*/  ISETP.NE.AND P6, PT, R65, 0x1, PT ;  /* 0x000000014100780c */ /* 0x000fe20003fc5270 */
[----:B------:R-:W-:Y:S02]  /*e8f0*/  BSSY.RECONVERGENT B1, `(.L_x_3621) ;  /* 0x0000050000017945 */ /* 0x000fe40003800200 */
        /* <DEDUP_REMOVED lines=16> */
.L_x_3623:
        /* <DEDUP_REMOVED lines=15> */
.L_x_3625:
[----:B------:R-:W-:Y:S05]  /*eaf0*/  BSYNC.RECONVERGENT B2 ;  /* 0x0000000000027941 */ /* 0x000fea0003800200 */
.L_x_3624:
        /* <DEDUP_REMOVED lines=43> */
[----:B------:R-:W-:Y:S01]  /*edb0*/  MOV R72, R64 ;  /* 0x0000004000487202 */ /* 0x000fe20000000f00 */
[----:B------:R-:W-:Y:S01]  /*edc0*/  IMAD.MOV.U32 R64, RZ, RZ, R50 ;  /* 0x000000ffff407224 */ /* 0x000fe200078e0032 */
[----:B------:R-:W-:Y:S01]  /*edd0*/  LOP3.LUT R66, R60, R66, R59, 0x96, !PT ;  /* 0x000000423c427212 */ /* 0x000fe200078e963b */
[----:B------:R-:W-:-:S07]  /*ede0*/  IMAD.MOV.U32 R50, RZ, RZ, R58 ;  /* 0x000000ffff327224 */ /* 0x000fce00078e003a */
.L_x_3622:
[----:B------:R-:W-:Y:S05]  /*edf0*/  BSYNC.RECONVERGENT B1 ;  /* 0x0000000000017941 */ /* 0x000fea0003800200 */
.L_x_3621:
[----:B------:R-:W-:Y:S02]  /*ee00*/  I2FP.F32.U32 R46, R64 ;  /* 0x00000040002e7245 */ /* 0x000fe40000201000 */
[----:B------:R-:W-:Y:S02]  /*ee10*/  PRMT R56, R35, 0x7632, R56 ;  /* 0x0000763223387816 */ /* 0x000fe40000000038 */
[----:B------:R-:W-:Y:S01]  /*ee20*/  PRMT R38, R38, 0x5410, R70 ;  /* 0x0000541026267816 */ /* 0x000fe20000000046 */
[----:B------:R-:W-:Y:S01]  /*ee30*/  FFMA.FTZ R125, R46, R125, 1.1641532182693481445e-10 ;  /* 0x2f0000002e7d7423 */ /* 0x000fe2000001007d */
[----:B------:R-:W-:Y:S01]  /*ee40*/  @P1 PRMT R46, R31, 0x7632, R46 ;  /* 0x000076321f2e1816 */ /* 0x000fe2000000002e */
[----:B------:R-:W-:Y:S01]  /*ee50*/  IMAD.U32 R56, R56, 0x10000, RZ ;  /* 0x0001000038387824 */ /* 0x000fe200078e00ff */
[----:B------:R-:W-:Y:S02]  /*ee60*/  PRMT R37, R37, 0x5410, R63 ;  /* 0x0000541025257816 */ /* 0x000fe4000000003f */
[----:B------:R-:W-:Y:S01]  /*ee70*/  FSETP.GTU.FTZ.AND P6, PT, R125, R124, PT ;  /* 0x0000007c7d00720b */ /* 0x000fe20003fdc000 */
[----:B------:R-:W-:Y:S01]  /*ee80*/  FMUL.FTZ R56, R56, R75 ;  /* 0x0000004b38387220 */ /* 0x000fe20000410000 */
[----:B------:R-:W-:Y:S01]  /*ee90*/  @P1 IMAD.U32 R46, R46, 0x10000, RZ ;  /* 0x000100002e2e1824 */ /* 0x000fe200078e00ff */
[----:B------:R-:W-:-:S02]  /*eea0*/  PRMT R36, R36, 0x5410, R55 ;  /* 0x0000541024247816 */ /* 0x000fc40000000037 */
[----:B------:R-:W-:Y:S02]  /*eeb0*/  SEL R58, RZ, 0x1, P6 ;  /* 0x00000001ff3a7807 */ /* 0x000fe40003000000 */
[----:B------:R-:W-:-:S05]  /*eec0*/  FSEL R56, R56, RZ, !P6 ;  /* 0x000000ff38387208 */ /* 0x000fca0007000000 */
[----:B------:R-:W-:-:S04]  /*eed0*/  FADD.FTZ R71, R71, R56 ;  /* 0x0000003847477221 */ /* 0x000fc80000010000 */
[----:B------:R-:W-:Y:S01]  /*eee0*/  @P1 FADD.FTZ R46, R71, R46 ;  /* 0x0000002e472e1221 */ /* 0x000fe20000010000 */
[----:B------:R-:W-:-:S04]  /*eef0*/  @!P1 MOV R46, R71 ;  /* 0x00000047002e9202 */ /* 0x000fc80000000f00 */
[----:B------:R-:W-:-:S04]  /*ef00*/  F2FP.BF16.F32.PACK_AB R56, RZ, R46 ;  /* 0x0000002eff38723e */ /* 0x000fc800000010ff */
[----:B------:R-:W-:Y:S01]  /*ef10*/  PRMT R39, R39, 0x5410, R56 ;  /* 0x0000541027277816 */ /* 0x000fe20000000038 */
[----:B------:R-:W-:Y:S06]  /*ef20*/  BRA `(.L_x_3626) ;  /* 0x0000002c00d87947 */ /* 0x000fec0003800000 */
.L_x_3545:
        /* <DEDUP_REMOVED lines=16> */
.L_x_3629:
        /* <DEDUP_REMOVED lines=13> */
.L_x_3631:
[----:B------:R-:W-:Y:S05]  /*f100*/  BSYNC.RECONVERGENT B2 ;  /* 0x0000000000027941 */ /* 0x000fea0003800200 */
.L_x_3630:
        /* <DEDUP_REMOVED lines=38> */
[----:B------:R-:W-:-:S04]  /*f370*/  LOP3.LUT R25, R50, UR21, R17, 0x96, !PT ;  /* 0x0000001532197c12 */ /* 0x000fc8000f8e9611 */
[----:B------:R-:W-:Y:S01]  /*f380*/  LOP3.LUT R50, R24, UR4, R43, 0x96, !PT ;  /* 0x0000000418327c12 */ /* 0x000fe2000f8e962b */
[----:B------:R-:W-:Y:S01]  /*f390*/  IMAD.WIDE.U32 R24, R25, -0x2daee0ad, RZ ;  /* 0xd2511f5319187825 */ /* 0x000fe200078e00ff */
[----:B------:R-:W-:-:S03]  /*f3a0*/  UIADD3 UR4, UPT, UPT, UR8, -0xe443238, URZ ;  /* 0xf1bbcdc808047890 */ /* 0x000fc6000fffe0ff */
        /* <DEDUP_REMOVED lines=10> */
[----:B------:R-:W-:Y:S01]  /*f450*/  MOV R50, R16 ;  /* 0x0000001000327202 */ /* 0x000fe20000000f00 */
[----:B------:R-:W-:-:S07]  /*f460*/  IMAD.MOV.U32 R16, RZ, RZ, R64 ;  /* 0x000000ffff107224 */ /* 0x000fce00078e0040 */
.L_x_3628:
[----:B------:R-:W-:Y:S05]  /*f470*/  BSYNC.RECONVERGENT B1 ;  /* 0x0000000000017941 */ /* 0x000fea0003800200 */
.L_x_3627:
[----:B------:R-:W0:Y:S01]  /*f480*/  LDC R69, c[0x0][0x408] ;  /* 0x00010200ff457b82 */ /* 0x000e220000000800 */
[----:B------:R-:W-:Y:S01]  /*f490*/  HFMA2 R71, -RZ, RZ, 0.1171875, 0 ;  /* 0x2f800000ff477431 */ /* 0x000fe200000001ff */
[----:B------:R-:W-:Y:S01]  /*f4a0*/  I2FP.F32.U32 R16, R16 ;  /* 0x0000001000107245 */ /* 0x000fe20000201000 */
[----:B-----5:R-:W-:Y:S01]  /*f4b0*/  IMAD.U32 R18, R36, 0x10000, RZ ;  /* 0x0001000024127824 */ /* 0x020fe200078e00ff */
[----:B------:R-:W-:Y:S01]  /*f4c0*/  ISETP.NE.AND P3, PT, R24, 0x1, PT ;  /* 0x000000011800780c */ /* 0x000fe20003f65270 */
[----:B------:R-:W-:Y:S01]  /*f4d0*/  BSSY.RECONVERGENT B1, `(.L_x_3632) ;  /* 0x000005b000017945 */ /* 0x000fe20003800200 */
[----:B------:R-:W-:Y:S02]  /*f4e0*/  HFMA2 R25, -RZ, RZ, 0, 1.1920928955078125e-07 ;  /* 0x00000002ff197431 */ /* 0x000fe400000001ff */
[----:B------:R-:W1:Y:S01]  /*f4f0*/  LDC R70, c[0x0][0x404] ;  /* 0x00010100ff467b82 */ /* 0x000e620000000800 */
[----:B------:R-:W-:Y:S01]  /*f500*/  FFMA.FTZ R17, R16, R71, 1.1641532182693481445e-10 ;  /* 0x2f00000010117423 */ /* 0x000fe20000010047 */
[----:B0-----:R-:W-:-:S04]  /*f510*/  FMUL.FTZ R18, R18, R69 ;  /* 0x0000004512127220 */ /* 0x001fc80000410000 */
[----:B-1----:R-:W-:Y:S01]  /*f520*/  FSETP.GTU.FTZ.AND P2, PT, R17, R70, PT ;  /* 0x000000461100720b */ /* 0x002fe20003f5c000 */
[----:B------:R-:W-:-:S03]  /*f530*/  @P1 IMAD.U32 R17, R28, 0x10000, RZ ;  /* 0x000100001c111824 */ /* 0x000fc600078e00ff */
[----:B------:R-:W-:Y:S01]  /*f540*/  FSEL R16, R18, RZ, !P2 ;  /* 0x000000ff12107208 */ /* 0x000fe20005000000 */
[----:B------:R-:W-:Y:S01]  /*f550*/  IMAD.MOV.U32 R18, RZ, RZ, R72 ;  /* 0x000000ffff127224 */ /* 0x000fe200078e0048 */
[----:B------:R-:W-:-:S03]  /*f560*/  PLOP3.LUT P2, PT, P2, PT, PT, 0x8, 0x80 ;  /* 0x000000000080781c */ /* 0x000fc6000174e170 */
[----:B------:R-:W-:Y:S01]  /*f570*/  @P1 FADD.FTZ R16, R17, R16 ;  /* 0x0000001011101221 */ /* 0x000fe20000010000 */
[----:B------:R-:W-:Y:S02]  /*f580*/  PRMT R17, R36, 0x7632, R17 ;  /* 0x0000763224117816 */ /* 0x000fe40000000011 */
[----:B------:R-:W-:Y:S02]  /*f590*/  P2R R52, PR, RZ, 0x4 ;  /* 0x00000004ff347803 */ /* 0x000fe40000000000 */
        /* <DEDUP_REMOVED lines=10> */
.L_x_3634:
        /* <DEDUP_REMOVED lines=13> */
.L_x_3636:
[----:B------:R-:W-:Y:S05]  /*f710*/  BSYNC.RECONVERGENT B2 ;  /* 0x0000000000027941 */ /* 0x000fea0003800200 */
.L_x_3635:
        /* <DEDUP_REMOVED lines=54> */
.L_x_3633:
[----:B------:R-:W-:Y:S05]  /*fa80*/  BSYNC.RECONVERGENT B1 ;  /* 0x0000000000017941 */ /* 0x000fea0003800200 */
.L_x_3632:
[----:B------:R-:W-:Y:S01]  /*fa90*/  I2FP.F32.U32 R18, R18 ;  /* 0x0000001200127245 */ /* 0x000fe20000201000 */
[----:B------:R-:W-:Y:S01]  /*faa0*/  IMAD.U32 R24, R17, 0x10000, RZ ;  /* 0x0001000011187824 */ /* 0x000fe200078e00ff */
[----:B------:R-:W-:Y:S01]  /*fab0*/  ISETP.NE.AND P2, PT, R25, 0x1, PT ;  /* 0x000000011900780c */ /* 0x000fe20003f45270 */
[----:B------:R-:W-:Y:S01]  /*fac0*/  BSSY.RECONVERGENT B1, `(.L_x_3637) ;  /* 0x000005a000017945 */ /* 0x000fe20003800200 */
[----:B------:R-:W-:Y:S02]  /*fad0*/  IMAD.MOV.U32 R42, RZ, RZ, 0x2 ;  /* 0x00000002ff2a7424 */ /* 0x000fe400078e00ff */
[----:B------:R-:W-:Y:S01]  /*fae0*/  FFMA.FTZ R17, R18, R71, 1.1641532182693481445e-10 ;  /* 0x2f00000012117423 */ /* 0x000fe20000010047 */
[----:B------:R-:W-:Y:S01]  /*faf0*/  FMUL.FTZ R24, R24, R69 ;  /* 0x0000004518187220 */ /* 0x000fe20000410000 */
[----:B------:R-:W-:-:S03]  /*fb00*/  @P1 PRMT R18, R28, 0x7632, R18 ;  /* 0x000076321c121816 */ /* 0x000fc60000000012 */
[----:B------:R-:W-:Y:S02]  /*fb10*/  FSETP.GTU.FTZ.AND P3, PT, R17, R70, PT ;  /* 0x000000461100720b */ /* 0x000fe40003f7c000 */
        /* <DEDUP_REMOVED lines=16> */
.L_x_3639:
        /* <DEDUP_REMOVED lines=13> */
.L_x_3641:
[----:B------:R-:W-:Y:S05]  /*fcf0*/  BSYNC.RECONVERGENT B2 ;  /* 0x0000000000027941 */ /* 0x000fea0003800200 */
.L_x_3640:
        /* <DEDUP_REMOVED lines=54> */
.L_x_3638:
[----:B------:R-:W-:Y:S05]  /*10060*/  BSYNC.RECONVERGENT B1 ;  /* 0x0000000000017941 */ /* 0x000fea0003800200 */
.L_x_3637:
[----:B------:R-:W-:Y:S01]  /*10070*/  I2FP.F32.U32 R18, R18 ;  /* 0x0000001200127245 */ /* 0x000fe20000201000 */
[----:B------:R-:W-:Y:S01]  /*10080*/  BSSY.RECONVERGENT B1, `(.L_x_3642) ;  /* 0x000005c000017945 */ /* 0x000fe20003800200 */
[C---:B------:R-:W-:Y:S01]  /*10090*/  SHF.L.U32 R24, R37.reuse, 0x10, RZ ;  /* 0x0000001025187819 */ /* 0x040fe200000006ff */
[----:B------:R-:W-:Y:S01]  /*100a0*/  IMAD.MOV.U32 R59, RZ, RZ, 0x2 ;  /* 0x00000002ff3b7424 */ /* 0x000fe200078e00ff */
[----:B------:R-:W-:Y:S01]  /*100b0*/  PRMT R46, R37, 0x7632, R46 ;  /* 0x00007632252e7816 */ /* 0x000fe2000000002e */
[----:B------:R-:W-:Y:S02]  /*100c0*/  FFMA.FTZ R25, R18, R71, 1.1641532182693481445e-10 ;  /* 0x2f00000012197423 */ /* 0x000fe40000010047 */
[----:B------:R-:W-:-:S03]  /*100d0*/  FMUL.FTZ R24, R24, R69 ;  /* 0x0000004518187220 */ /* 0x000fc60000410000 */
[----:B------:R-:W-:Y:S01]  /*100e0*/  FSETP.GTU.FTZ.AND P2, PT, R25, R70, PT ;  /* 0x000000461900720b */ /* 0x000fe20003f5c000 */
[----:B------:R-:W-:-:S03]  /*100f0*/  @P1 IMAD.U32 R25, R29, 0x10000, RZ ;  /* 0x000100001d191824 */ /* 0x000fc600078e00ff */
        /* <DEDUP_REMOVED lines=16> */
.L_x_3644:
        /* <DEDUP_REMOVED lines=13> */
.L_x_3646:
[----:B------:R-:W-:Y:S05]  /*102d0*/  BSYNC.RECONVERGENT B2 ;  /* 0x0000000000027941 */ /* 0x000fea0003800200 */
.L_x_3645:
[----:B------:R-:W-:Y:S01]  /*102e0*/  IMAD.WIDE.U32 R62, R0, -0x326172a9, RZ ;  /* 0xcd9e8d57003e7825 */ /* 0x000fe200078e00ff */
[----:B------:R-:W-:Y:S01]  /*102f0*/  LOP3.LUT R24, R5, UR9, R43, 0x96, !PT ;  /* 0x0000000905187c12 */ /* 0x000fe2000f8e962b */
[----:B------:R-:W-:Y:S02]  /*10300*/  UIADD3 UR4, UPT, UPT, UR9, -0x4498517b, URZ ;  /* 0xbb67ae8509047890 */ /* 0x000fe4000fffe0ff */
[----:B------:R-:W-:Y:S01]  /*10310*/  HFMA2 R59, -RZ, RZ, 0, 0 ;  /* 0x00000000ff3b7431 */ /* 0x000fe200000001ff */
        /* <DEDUP_REMOVED lines=50> */
.L_x_3643:
[----:B------:R-:W-:Y:S05]  /*10640*/  BSYNC.RECONVERGENT B1 ;  /* 0x0000000000017941 */ /* 0x000fea0003800200 */
.L_x_3642:
        /* <DEDUP_REMOVED lines=8> */
[----:B------:R-:W-:Y:S01]  /*106d0*/  FSETP.GTU.FTZ.AND P2, PT, R25, R70, PT ;  /* 0x000000461900720b */ /* 0x000fe20003f5c000 */
[----:B------:R-:W-:-:S03]  /*106e0*/  IMAD.MOV.U32 R25, RZ, RZ, R72 ;  /* 0x000000ffff197224 */ /* 0x000fc600078e0048 */
        /* <DEDUP_REMOVED lines=15> */
.L_x_3649:
        /* <DEDUP_REMOVED lines=13> */
.L_x_3651:
[----:B------:R-:W-:Y:S05]  /*108b0*/  BSYNC.RECONVERGENT B2 ;  /* 0x0000000000027941 */ /* 0x000fea0003800200 */
.L_x_3650:
        /* <DEDUP_REMOVED lines=44> */
[----:B------:R-:W-:-:S03]  /*10b80*/  LOP3.LUT R62, R62, UR22, R61, 0x96, !PT ;  /* 0x000000163e3e7c12 */ /* 0x000fc6000f8e963d */
        /* <DEDUP_REMOVED lines=9> */
.L_x_3648:
[----:B------:R-:W-:Y:S05]  /*10c20*/  BSYNC.RECONVERGENT B1 ;  /* 0x0000000000017941 */ /* 0x000fea0003800200 */
.L_x_3647:
[----:B------:R-:W-:Y:S01]  /*10c30*/  I2FP.F32.U32 R42, R25 ;  /* 0x00000019002a7245 */ /* 0x000fe20000201000 */
[----:B------:R-:W-:Y:S01]  /*10c40*/  IMAD.U32 R46, R38, 0x10000, RZ ;  /* 0x00010000262e7824 */ /* 0x000fe200078e00ff */
[----:B------:R-:W-:Y:S01]  /*10c50*/  ISETP.NE.AND P3, PT, R61, 0x1, PT ;  /* 0x000000013d00780c */ /* 0x000fe20003f65270 */
[----:B------:R-:W-:Y:S01]  /*10c60*/  BSSY.RECONVERGENT B1, `(.L_x_3652) ;  /* 0x0000059000017945 */ /* 0x000fe20003800200 */
[----:B------:R-:W-:Y:S02]  /*10c70*/  IMAD.MOV.U32 R60, RZ, RZ, 0x2 ;  /* 0x00000002ff3c7424 */ /* 0x000fe400078e00ff */
[----:B------:R-:W-:Y:S01]  /*10c80*/  FFMA.FTZ R25, R42, R71, 1.1641532182693481445e-10 ;  /* 0x2f0000002a197423 */ /* 0x000fe20000010047 */
[----:B------:R-:W-:Y:S01]  /*10c90*/  FMUL.FTZ R46, R46, R69 ;  /* 0x000000452e2e7220 */ /* 0x000fe20000410000 */
[----:B------:R-:W-:Y:S01]  /*10ca0*/  @P1 SHF.L.U32 R42, R30, 0x10, RZ ;  /* 0x000000101e2a1819 */ /* 0x000fe200000006ff */
[----:B------:R-:W-:Y:S02]  /*10cb0*/  IMAD.MOV.U32 R43, RZ, RZ, R72 ;  /* 0x000000ffff2b7224 */ /* 0x000fe400078e0048 */
[----:B------:R-:W-:-:S04]  /*10cc0*/  FSETP.GTU.FTZ.AND P2, PT, R25, R70, PT ;  /* 0x000000461900720b */ /* 0x000fc80003f5c000 */
[----:B------:R-:W-:Y:S02]  /*10cd0*/  FSEL R25, R46, RZ, !P2 ;  /* 0x000000ff2e197208 */ /* 0x000fe40005000000 */
[----:B------:R-:W-:Y:S02]  /*10ce0*/  PRMT R46, R38, 0x7632, R46 ;  /* 0x00007632262e7816 */ /* 0x000fe4000000002e */
[----:B------:R-:W-:Y:S01]  /*10cf0*/  PLOP3.LUT P2, PT, P2, PT, PT, 0x8, 0x80 ;  /* 0x000000000080781c */ /* 0x000fe2000174e170 */
        /* <DEDUP_REMOVED lines=11> */
.L_x_3654:
        /* <DEDUP_REMOVED lines=13> */
.L_x_3656:
[----:B------:R-:W-:Y:S05]  /*10e80*/  BSYNC.RECONVERGENT B2 ;  /* 0x0000000000027941 */ /* 0x000fea0003800200 */
.L_x_3655:
        /* <DEDUP_REMOVED lines=54> */
.L_x_3653:
[----:B------:R-:W-:Y:S05]  /*111f0*/  BSYNC.RECONVERGENT B1 ;  /* 0x0000000000017941 */ /* 0x000fea0003800200 */
.L_x_3652:
        /* <DEDUP_REMOVED lines=9> */
[----:B------:R-:W-:Y:S01]  /*11290*/  @P1 IMAD.U32 R59, R59, 0x10000, RZ ;  /* 0x000100003b3b1824 */ /* 0x000fe200078e00ff */
        /* <DEDUP_REMOVED lines=14> */
.L_x_3659:
        /* <DEDUP_REMOVED lines=13> */
.L_x_3661:
[----:B------:R-:W-:Y:S05]  /*11450*/  BSYNC.RECONVERGENT B2 ;  /* 0x0000000000027941 */ /* 0x000fea0003800200 */
.L_x_3660:
        /* <DEDUP_REMOVED lines=49> */
[----:B------:R-:W-:Y:S02]  /*11770*/  LOP3.LUT R67, R66, UR23, R65, 0x96, !PT ;  /* 0x0000001742437c12 */ /* 0x000fe4000f8e9641 */
[----:B------:R-:W-:Y:S01]  /*11780*/  MOV R72, R64 ;  /* 0x0000004000487202 */ /* 0x000fe20000000f00 */
[----:B------:R-:W-:Y:S01]  /*11790*/  IMAD.MOV.U32 R50, RZ, RZ, R60 ;  /* 0x000000ffff327224 */ /* 0x000fe200078e003c */
[----:B------:R-:W-:Y:S01]  /*117a0*/  LOP3.LUT R66, R62, UR4, R61, 0x96, !PT ;  /* 0x000000043e427c12 */ /* 0x000fe2000f8e963d */
[----:B------:R-:W-:-:S07]  /*117b0*/  HFMA2 R62, -RZ, RZ, 0, 0 ;  /* 0x00000000ff3e7431 */ /* 0x000fce00000001ff */
.L_x_3658:
[----:B------:R-:W-:Y:S05]  /*117c0*/  BSYNC.RECONVERGENT B1 ;  /* 0x0000000000017941 */ /* 0x000fea0003800200 */
.L_x_3657:
[----:B------:R-:W-:Y:S01]  /*117d0*/  I2FP.F32.U32 R46, R43 ;  /* 0x0000002b002e7245 */ /* 0x000fe20000201000 */
[----:B------:R-:W-:Y:S01]  /*117e0*/  IMAD.U32 R60, R39, 0x10000, RZ ;  /* 0x00010000273c7824 */ /* 0x000fe200078e00ff */
[----:B------:R-:W-:Y:S01]  /*117f0*/  ISETP.NE.AND P5, PT, R62, 0x1, PT ;  /* 0x000000013e00780c */ /* 0x000fe20003fa5270 */
[----:B------:R-:W-:Y:S01]  /*11800*/  BSSY.RECONVERGENT B1, `(.L_x_3662) ;  /* 0x0000059000017945 */ /* 0x000fe20003800200 */
[----:B------:R-:W-:Y:S01]  /*11810*/  MOV R68, 0x2 ;  /* 0x0000000200447802 */ /* 0x000fe20000000f00 */
[----:B------:R-:W-:Y:S01]  /*11820*/  FFMA.FTZ R43, R46, R71, 1.1641532182693481445e-10 ;  /* 0x2f0000002e2b7423 */ /* 0x000fe20000010047 */
[----:B------:R-:W-:Y:S01]  /*11830*/  FMUL.FTZ R60, R60, R69 ;  /* 0x000000453c3c7220 */ /* 0x000fe20000410000 */
[----:B------:R-:W-:Y:S02]  /*11840*/  @P1 IMAD.U32 R46, R31, 0x10000, RZ ;  /* 0x000100001f2e1824 */ /* 0x000fe400078e00ff */
        /* <DEDUP_REMOVED lines=16> */
.L_x_3664:
        /* <DEDUP_REMOVED lines=13> */
.L_x_3666:
[----:B------:R-:W-:Y:S05]  /*11a20*/  BSYNC.RECONVERGENT B2 ;  /* 0x0000000000027941 */ /* 0x000fea0003800200 */
.L_x_3665:
        /* <DEDUP_REMOVED lines=8> */
[----:B------:R-:W-:Y:S01]  /*11ab0*/  IMAD.MOV.U32 R68, RZ, RZ, RZ ;  /* 0x000000ffff447224 */ /* 0x000fe200078e00ff */
        /* <DEDUP_REMOVED lines=43> */
[----:B------:R-:W-:Y:S01]  /*11d70*/  IMAD.MOV.U32 R61, RZ, RZ, R50 ;  /* 0x000000ffff3d7224 */ /* 0x000fe200078e0032 */
[----:B------:R-:W-:-:S07]  /*11d80*/  MOV R50, R60 ;  /* 0x0000003c00327202 */ /* 0x000fce0000000f00 */
.L_x_3663:
[----:B------:R-:W-:Y:S05]  /*11d90*/  BSYNC.RECONVERGENT B1 ;  /* 0x0000000000017941 */ /* 0x000fea0003800200 */
.L_x_3662:
        /* <DEDUP_REMOVED lines=15> */
.L_x_3626:
[----:B------:R-:W-:Y:S01]  /*11e90*/  ISETP.NE.AND P6, PT, R51, RZ, PT ;  /* 0x000000ff3300720c */ /* 0x000fe20003fc5270 */
[----:B------:R-:W0:Y:S01]  /*11ea0*/  LDC.64 R60, c[0x0][0x3b0] ;  /* 0x0000ec00ff3c7b82 */ /* 0x000e220000000a00 */
[----:B------:R-:W-:Y:S02]  /*11eb0*/  SEL R51, RZ, 0x10000, !P4 ;  /* 0x00010000ff337807 */ /* 0x000fe40006000000 */
[----:B------:R-:W-:Y:S02]  /*11ec0*/  ISETP.NE.AND P4, PT, R54, RZ, PT ;  /* 0x000000ff3600720c */ /* 0x000fe40003f85270 */
        /* <DEDUP_REMOVED lines=39> */
.L_x_3667:
[----:B------:R-:W-:Y:S01]  /*12140*/  IMAD.MOV.U32 R64, RZ, RZ, R50 ;  /* 0x000000ffff407224 */ /* 0x000fe200078e0032 */
[----:B------:R-:W-:-:S07]  /*12150*/  IADD3 R49, PT, PT, R49, 0x100, RZ ;  /* 0x0000010031317810 */ /* 0x000fce0007ffe0ff */
.L_x_3544:
[----:B------:R-:W-:Y:S05]  /*12160*/  BSYNC.RECONVERGENT B0 ;  /* 0x0000000000007941 */ /* 0x000fea0003800200 */
.L_x_3543:
        /* <DEDUP_REMOVED lines=47> */
.L_x_3673:
        /* <DEDUP_REMOVED lines=13> */
.L_x_3675:
[----:B------:R-:W-:Y:S05]  /*12530*/  BSYNC.RECONVERGENT B2 ;  /* 0x0000000000027941 */ /* 0x000fea0003800200 */
.L_x_3674:
        /* <DEDUP_REMOVED lines=45> */
[----:B------:R-:W-:Y:S01]  /*12810*/  LOP3.LUT R66, R61, R12, R11, 0x96, !PT ;  /* 0x0000000c3d427212 */ /* 0x000fe200078e960b */
[----:B------:R-:W-:-:S07]  /*12820*/  IMAD.MOV.U32 R52, RZ, RZ, R10 ;  /* 0x000000ffff347224 */ /* 0x000fce00078e000a */
.L_x_3672:
[----:B------:R-:W-:Y:S05]  /*12830*/  BSYNC.RECONVERGENT B1 ;  /* 0x0000000000017941 */ /* 0x000fea0003800200 */
.L_x_3671:
[----:B------:R-:W1:Y:S01]  /*12840*/  LDC R75, c[0x0][0x408] ;  /* 0x00010200ff4b7b82 */ /* 0x000e620000000800 */
[----:B------:R-:W-:Y:S01]  /*12850*/  I2FP.F32.U32 R10, R9 ;  /* 0x00000009000a7245 */ /* 0x000fe20000201000 */
[----:B------:R-:W-:Y:S01]  /*12860*/  IMAD.MOV.U32 R125, RZ, RZ, 0x2f800000 ;  /* 0x2f800000ff7d7424 */ /* 0x000fe200078e00ff */
[----:B-----5:R-:W-:Y:S01]  /*12870*/  SHF.L.U32 R12, R36, 0x10, RZ ;  /* 0x00000010240c7819 */ /* 0x020fe200000006ff */
[----:B------:R-:W-:Y:S01]  /*12880*/  BSSY.RECONVERGENT B1, `(.L_x_3676) ;  /* 0x0000052000017945 */ /* 0x000fe20003800200 */
[----:B------:R-:W-:Y:S01]  /*12890*/  ISETP.NE.AND P3, PT, R13, 0x1, PT ;  /* 0x000000010d00780c */ /* 0x000fe20003f65270 */
[----:B------:R-:W-:Y:S01]  /*128a0*/  FFMA.FTZ R9, R10, R125, 1.1641532182693481445e-10 ;  /* 0x2f0000000a097423 */ /* 0x000fe2000001007d */
[----:B------:R-:W-:Y:S01]  /*128b0*/  PRMT R10, R36, 0x7632, R10 ;  /* 0x00007632240a7816 */ /* 0x000fe2000000000a */
[----:B------:R-:W2:Y:S01]  /*128c0*/  LDC R124, c[0x0][0x404] ;  /* 0x00010100ff7c7b82 */ /* 0x000ea20000000800 */
[----:B------:R-:W-:Y:S02]  /*128d0*/  IMAD.MOV.U32 R15, RZ, RZ, 0x2 ;  /* 0x00000002ff0f7424 */ /* 0x000fe400078e00ff */
        /* <DEDUP_REMOVED lines=15> */
.L_x_3678:
        /* <DEDUP_REMOVED lines=13> */
.L_x_3680:
[----:B------:R-:W-:Y:S05]  /*12aa0*/  BSYNC.RECONVERGENT B2 ;  /* 0x0000000000027941 */ /* 0x000fea0003800200 */
.L_x_3679:
        /* <DEDUP_REMOVED lines=47> */
.L_x_3677:
[----:B------:R-:W-:Y:S05]  /*12da0*/  BSYNC.RECONVERGENT B1 ;  /* 0x0000000000017941 */ /* 0x000fea0003800200 */
.L_x_3676:
[----:B------:R-:W-:Y:S01]  /*12db0*/  I2FP.F32.U32 R12, R11 ;  /* 0x0000000b000c7245 */ /* 0x000fe20000201000 */
[----:B------:R-:W-:Y:S01]  /*12dc0*/  BSSY.RECONVERGENT B1, `(.L_x_3681) ;  /* 0x0000055000017945 */ /* 0x000fe20003800200 */
[----:B------:R-:W-:Y:S01]  /*12dd0*/  SHF.L.U32 R14, R32, 0x10, RZ ;  /* 0x00000010200e7819 */ /* 0x000fe200000006ff */
[----:B------:R-:W-:Y:S02]  /*12de0*/  HFMA2 R13, -RZ, RZ, 0, 1.1920928955078125e-07 ;  /* 0x00000002ff0d7431 */ /* 0x000fe400000001ff */
[----:B------:R-:W-:Y:S02]  /*12df0*/  FFMA.FTZ R11, R12, R125, 1.1641532182693481445e-10 ;  /* 0x2f0000000c0b7423 */ /* 0x000fe4000001007d */
[----:B------:R-:W-:Y:S01]  /*12e00*/  FMUL.FTZ R12, R14, R75 ;  /* 0x0000004b0e0c7220 */ /* 0x000fe20000410000 */
[----:B------:R-:W-:Y:S02]  /*12e10*/  @P2 IMAD.U32 R14, R28, 0x10000, RZ ;  /* 0x000100001c0e2824 */ /* 0x000fe400078e00ff */
        /* <DEDUP_REMOVED lines=18> */
.L_x_3683:
        /* <DEDUP_REMOVED lines=13> */
.L_x_3685:
[----:B------:R-:W-:Y:S05]  /*13010*/  BSYNC.RECONVERGENT B2 ;  /* 0x0000000000027941 */ /* 0x000fea0003800200 */
.L_x_3684:
        /* <DEDUP_REMOVED lines=46> */
[----:B------:R-:W-:-:S07]  /*13300*/  MOV R52, R12 ;  /* 0x0000000c00347202 */ /* 0x000fce0000000f00 */
.L_x_3682:
[----:B------:R-:W-:Y:S05]  /*13310*/  BSYNC.RECONVERGENT B1 ;  /* 0x0000000000017941 */ /* 0x000fea0003800200 */
.L_x_3681:
[----:B------:R-:W-:Y:S01]  /*13320*/  I2FP.F32.U32 R12, R11 ;  /* 0x0000000b000c7245 */ /* 0x000fe20000201000 */
[----:B------:R-:W-:Y:S01]  /*13330*/  IMAD.U32 R10, R10, 0x10000, RZ ;  /* 0x000100000a0a7824 */ /* 0x000fe200078e00ff */
[----:B------:R-:W-:Y:S01]  /*13340*/  BSSY.RECONVERGENT B1, `(.L_x_3686) ;  /* 0x0000050000017945 */ /* 0x000fe20003800200 */
[----:B------:R-:W-:Y:S02]  /*13350*/  HFMA2 R14, -RZ, RZ, 0, 1.1920928955078125e-07 ;  /* 0x00000002ff0e7431 */ /* 0x000fe400000001ff */
[----:B------:R-:W-:Y:S01]  /*13360*/  FFMA.FTZ R11, R12, R125, 1.1641532182693481445e-10 ;  /* 0x2f0000000c0b7423 */ /* 0x000fe2000001007d */
[----:B------:R-:W-:-:S04]  /*13370*/  FMUL.FTZ R10, R10, R75 ;  /* 0x0000004b0a0a7220 */ /* 0x000fc80000410000 */
[----:B------:R-:W-:Y:S01]  /*13380*/  FSETP.GTU.FTZ.AND P3, PT, R11, R124, PT ;  /* 0x0000007c0b00720b */ /* 0x000fe20003f7c000 */
[----:B------:R-:W-:-:S03]  /*13390*/  IMAD.MOV.U32 R11, RZ, RZ, R72 ;  /* 0x000000ffff0b7224 */ /* 0x000fc600078e0048 */
[----:B0-----:R-:W-:Y:S02]  /*133a0*/  FSEL R26, R10, RZ, !P3 ;  /* 0x000000ff0a1a7208 */ /* 0x001fe40005800000 */
        /* <DEDUP_REMOVED lines=12> */
.L_x_3688:
        /* <DEDUP_REMOVED lines=13> */
.L_x_3690:
[----:B------:R-:W-:Y:S05]  /*13540*/  BSYNC.RECONVERGENT B2 ;  /* 0x0000000000027941 */ /* 0x000fea0003800200 */
.L_x_3689:
        /* <DEDUP_REMOVED lines=47> */
.L_x_3687:
[----:B------:R-:W-:Y:S05]  /*13840*/  BSYNC.RECONVERGENT B1 ;  /* 0x0000000000017941 */ /* 0x000fea0003800200 */
.L_x_3686:
        /* <DEDUP_REMOVED lines=27> */
.L_x_3693:
        /* <DEDUP_REMOVED lines=13> */
.L_x_3695:
[----:B------:R-:W-:Y:S05]  /*13ad0*/  BSYNC.RECONVERGENT B2 ;  /* 0x0000000000027941 */ /* 0x000fea0003800200 */
.L_x_3694:
[----:B------:R-:W-:Y:S01]  /*13ae0*/  IMAD.WIDE.U32 R44, R0, -0x326172a9, RZ ;  /* 0xcd9e8d57002c7825 */ /* 0x000fe200078e00ff */
[----:B------:R-:W-:Y:S01]  /*13af0*/  LOP3.LUT R12, R5, UR9, R15, 0x96, !PT ;  /* 0x00000009050c7c12 */ /* 0x000fe2000f8e960f */
[----:B------:R-:W-:Y:S02]  /*13b00*/  UIADD3 UR4, UPT, UPT, UR9, 0x32370b8f, URZ ;  /* 0x32370b8f09047890 */ /* 0x000fe4000fffe0ff */
[----:B------:R-:W-:Y:S01]  /*13b10*/  HFMA2 R21, -RZ, RZ, 0, 0 ;  /* 0x00000000ff157431 */ /* 0x000fe200000001ff */
        /* <DEDUP_REMOVED lines=41> */
[----:B------:R-:W-:Y:S01]  /*13db0*/  IMAD.MOV.U32 R52, RZ, RZ, R12 ;  /* 0x000000ffff347224 */ /* 0x000fe200078e000c */
[----:B------:R-:W-:-:S07]  /*13dc0*/  LOP3.LUT R66, R61, R14, R13, 0x96, !PT ;  /* 0x0000000e3d427212 */ /* 0x000fce00078e960d */
.L_x_3692:
[----:B------:R-:W-:Y:S05]  /*13dd0*/  BSYNC.RECONVERGENT B1 ;  /* 0x0000000000017941 */ /* 0x000fea0003800200 */
.L_x_3691:
        /* <DEDUP_REMOVED lines=22> */
.L_x_3698:
        /* <DEDUP_REMOVED lines=13> */
.L_x_3700:
[----:B------:R-:W-:Y:S05]  /*14010*/  BSYNC.RECONVERGENT B2 ;  /* 0x0000000000027941 */ /* 0x000fea0003800200 */
.L_x_3699:
        /* <DEDUP_REMOVED lines=43> */
[----:B------:R-:W-:Y:S02]  /*142d0*/  MOV R72, R26 ;  /* 0x0000001a00487202 */ /* 0x000fe40000000f00 */
[----:B------:R-:W-:Y:S01]  /*142e0*/  LOP3.LUT R66, R61, R14, R13, 0x96, !PT ;  /* 0x0000000e3d427212 */ /* 0x000fe200078e960d */
[----:B------:R-:W-:Y:S02]  /*142f0*/  IMAD.MOV.U32 R13, RZ, RZ, R52 ;  /* 0x000000ffff0d7224 */ /* 0x000fe400078e0034 */
[----:B------:R-:W-:-:S07]  /*14300*/  IMAD.MOV.U32 R52, RZ, RZ, R12 ;  /* 0x000000ffff347224 */ /* 0x000fce00078e000c */
.L_x_3697:
[----:B------:R-:W-:Y:S05]  /*14310*/  BSYNC.RECONVERGENT B1 ;  /* 0x0000000000017941 */ /* 0x000fea0003800200 */
.L_x_3696:
[----:B------:R-:W-:Y:S01]  /*14320*/  I2FP.F32.U32 R12, R13 ;  /* 0x0000000d000c7245 */ /* 0x000fe20000201000 */
[----:B------:R-:W-:Y:S01]  /*14330*/  IMAD.U32 R14, R33, 0x10000, RZ ;  /* 0x00010000210e7824 */ /* 0x000fe200078e00ff */
[----:B------:R-:W-:Y:S01]  /*14340*/  BSSY.RECONVERGENT B1, `(.L_x_3701) ;  /* 0x0000055000017945 */ /* 0x000fe20003800200 */
[----:B------:R-:W-:Y:S02]  /*14350*/  @P2 IMAD.U32 R26, R29, 0x10000, RZ ;  /* 0x000100001d1a2824 */ /* 0x000fe400078e00ff */
        /* <DEDUP_REMOVED lines=22> */
.L_x_3703:
        /* <DEDUP_REMOVED lines=13> */
.L_x_3705:
[----:B------:R-:W-:Y:S05]  /*14590*/  BSYNC.RECONVERGENT B2 ;  /* 0x0000000000027941 */ /* 0x000fea0003800200 */
.L_x_3704:
        /* <DEDUP_REMOVED lines=47> */
.L_x_3702:
[----:B------:R-:W-:Y:S05]  /*14890*/  BSYNC.RECONVERGENT B1 ;  /* 0x0000000000017941 */ /* 0x000fea0003800200 */
.L_x_3701:
        /* <DEDUP_REMOVED lines=21> */
.L_x_3708:
        /* <DEDUP_REMOVED lines=13> */
.L_x_3710:
[----:B------:R-:W-:Y:S05]  /*14ac0*/  BSYNC.RECONVERGENT B2 ;  /* 0x0000000000027941 */ /* 0x000fea0003800200 */
.L_x_3709:
        /* <DEDUP_REMOVED lines=47> */
.L_x_3707:
[----:B------:R-:W-:Y:S05]  /*14dc0*/  BSYNC.RECONVERGENT B1 ;  /* 0x0000000000017941 */ /* 0x000fea0003800200 */
.L_x_3706:
[----:B------:R-:W-:Y:S01]  /*14dd0*/  I2FP.F32.U32 R12, R15 ;  /* 0x0000000f000c7245 */ /* 0x000fe20000201000 */
[----:B------:R-:W-:Y:S01]  /*14de0*/  BSSY.RECONVERGENT B1, `(.L_x_3711) ;  /* 0x0000057000017945 */ /* 0x000fe20003800200 */
[----:B------:R-:W-:-:S04]  /*14df0*/  PRMT R13, R33, 0x7632, R13 ;  /* 0x00007632210d7816 */ /* 0x000fc8000000000d */
        /* <DEDUP_REMOVED lines=10> */
[----:B------:R-:W-:-:S03]  /*14ea0*/  HFMA2 R15, -RZ, RZ, 0, 1.1920928955078125e-07 ;  /* 0x00000002ff0f7431 */ /* 0x000fc600000001ff */
        /* <DEDUP_REMOVED lines=13> */
.L_x_3713:
        /* <DEDUP_REMOVED lines=13> */
.L_x_3715:
[----:B------:R-:W-:Y:S05]  /*15050*/  BSYNC.RECONVERGENT B2 ;  /* 0x0000000000027941 */ /* 0x000fea0003800200 */
.L_x_3714:
        /* <DEDUP_REMOVED lines=47> */
.L_x_3712:
[----:B------:R-:W-:Y:S05]  /*15350*/  BSYNC.RECONVERGENT B1 ;  /* 0x0000000000017941 */ /* 0x000fea0003800200 */
.L_x_3711:
        /* <DEDUP_REMOVED lines=22> */
.L_x_3718:
        /* <DEDUP_REMOVED lines=13> */
.L_x_3720:
[----:B------:R-:W-:Y:S05]  /*15590*/  BSYNC.RECONVERGENT B2 ;  /* 0x0000000000027941 */ /* 0x000fea0003800200 */
.L_x_3719:
        /* <DEDUP_REMOVED lines=46> */
[----:B------:R-:W-:-:S07]  /*15880*/  MOV R52, R14 ;  /* 0x0000000e00347202 */ /* 0x000fce0000000f00 */
.L_x_3717:
[----:B------:R-:W-:Y:S05]  /*15890*/  BSYNC.RECONVERGENT B1 ;  /* 0x0000000000017941 */ /* 0x000fea0003800200 */
.L_x_3716:
        /* <DEDUP_REMOVED lines=26> */
.L_x_3723:
        /* <DEDUP_REMOVED lines=13> */
.L_x_3725:
[----:B------:R-:W-:Y:S05]  /*15b10*/  BSYNC.RECONVERGENT B2 ;  /* 0x0000000000027941 */ /* 0x000fea0003800200 */
.L_x_3724:
        /* <DEDUP_REMOVED lines=41> */
[----:B------:R-:W-:Y:S02]  /*15db0*/  MOV R72, R66 ;  /* 0x0000004200487202 */ /* 0x000fe40000000f00 */
[----:B------:R-:W-:Y:S02]  /*15dc0*/  LOP3.LUT R67, R68, UR23, R67, 0x96, !PT ;  /* 0x0000001744437c12 */ /* 0x000fe4000f8e9643 */
[----:B------:R-:W-:Y:S01]  /*15dd0*/  LOP3.LUT R66, R61, R44, R15, 0x96, !PT ;  /* 0x0000002c3d427212 */ /* 0x000fe200078e960f */
[----:B------:R-:W-:Y:S02]  /*15de0*/  HFMA2 R44, -RZ, RZ, 0, 0 ;  /* 0x00000000ff2c7431 */ /* 0x000fe400000001ff */
[----:B------:R-:W-:Y:S02]  /*15df0*/  IMAD.MOV.U32 R15, RZ, RZ, R52 ;  /* 0x000000ffff0f7224 */ /* 0x000fe400078e0034 */
[----:B------:R-:W-:-:S07]  /*15e00*/  IMAD.MOV.U32 R52, RZ, RZ, R14 ;  /* 0x000000ffff347224 */ /* 0x000fce00078e000e */
.L_x_3722:
[----:B------:R-:W-:Y:S05]  /*15e10*/  BSYNC.RECONVERGENT B1 ;  /* 0x0000000000017941 */ /* 0x000fea0003800200 */
.L_x_3721:
        /* <DEDUP_REMOVED lines=20> */
.L_x_3728:
        /* <DEDUP_REMOVED lines=13> */
.L_x_3730:
[----:B------:R-:W-:Y:S05]  /*16030*/  BSYNC.RECONVERGENT B2 ;  /* 0x0000000000027941 */ /* 0x000fea0003800200 */
.L_x_3729:
        /* <DEDUP_REMOVED lines=43> */
[----:B------:R-:W-:Y:S02]  /*162f0*/  MOV R72, R66 ;  /* 0x0000004200487202 */ /* 0x000fe40000000f00 */
[----:B------:R-:W-:Y:S01]  /*16300*/  LOP3.LUT R66, R61, R44, R15, 0x96, !PT ;  /* 0x0000002c3d427212 */ /* 0x000fe200078e960f */
[----:B------:R-:W-:Y:S02]  /*16310*/  IMAD.MOV.U32 R15, RZ, RZ, R52 ;  /* 0x000000ffff0f7224 */ /* 0x000fe400078e0034 */
[----:B------:R-:W-:-:S07]  /*16320*/  IMAD.MOV.U32 R52, RZ, RZ, R14 ;  /* 0x000000ffff347224 */ /* 0x000fce00078e000e */
.L_x_3727:
[----:B------:R-:W-:Y:S05]  /*16330*/  BSYNC.RECONVERGENT B1 ;  /* 0x0000000000017941 */ /* 0x000fea0003800200 */
.L_x_3726:
        /* <DEDUP_REMOVED lines=13> */
[----:B------:R-:W-:-:S02]  /*16410*/  @P2 IMAD.U32 R44, R15, 0x10000, RZ ;  /* 0x000100000f2c2824 */ /* 0x000fc400078e00ff */
[----:B------:R-:W-:Y:S02]  /*16420*/  IMAD.MOV.U32 R15, RZ, RZ, R72 ;  /* 0x000000ffff0f7224 */ /* 0x000fe400078e0048 */
[----:B------:R-:W-:Y:S01]  /*16430*/  @P2 FADD.FTZ R44, R65, R44 ;  /* 0x0000002c412c2221 */ /* 0x000fe20000010000 */
[----:B------:R-:W-:-:S04]  /*16440*/  @!P2 MOV R44, R65 ;  /* 0x00000041002ca202 */ /* 0x000fc80000000f00 */
[----:B------:R-:W-:Y:S02]  /*16450*/  F2FP.BF16.F32.PACK_AB R65, RZ, R44 ;  /* 0x0000002cff41723e */ /* 0x000fe400000010ff */
        /* <DEDUP_REMOVED lines=9> */
.L_x_3733:
        /* <DEDUP_REMOVED lines=13> */
.L_x_3735:
[----:B------:R-:W-:Y:S05]  /*165c0*/  BSYNC.RECONVERGENT B2 ;  /* 0x0000000000027941 */ /* 0x000fea0003800200 */
.L_x_3734:
[----:B------:R-:W-:Y:S01]  /*165d0*/  LOP3.LUT R68, R5, UR9, R67, 0x96, !PT ;  /* 0x0000000905447c12 */ /* 0x000fe2000f8e9643 */
[----:B------:R-:W-:Y:S01]  /*165e0*/  IMAD.WIDE.U32 R70, R0, -0x326172a9, RZ ;  /* 0xcd9e8d5700467825 */ /* 0x000fe200078e00ff */
[----:B------:R-:W-:Y:S01]  /*165f0*/  UIADD3 UR4, UPT, UPT, UR9, 0x32370b8f, URZ ;  /* 0x32370b8f09047890 */ /* 0x000fe2000fffe0ff */
[----:B------:R-:W-:Y:S02]  /*16600*/  MOV R15, R52 ;  /* 0x00000034000f7202 */ /* 0x000fe40000000f00 */
        /* <DEDUP_REMOVED lines=42> */
[----:B------:R-:W-:-:S07]  /*168b0*/  LOP3.LUT R66, R61, R66, R71, 0x96, !PT ;  /* 0x000000423d427212 */ /* 0x000fce00078e9647 */
.L_x_3732:
[----:B------:R-:W-:Y:S05]  /*168c0*/  BSYNC.RECONVERGENT B1 ;  /* 0x0000000000017941 */ /* 0x000fea0003800200 */
.L_x_3731:
[----:B------:R-:W-:Y:S01]  /*168d0*/  I2FP.F32.U32 R70, R15 ;  /* 0x0000000f00467245 */ /* 0x000fe20000201000 */
[----:B------:R-:W-:Y:S01]  /*168e0*/  BSSY.RECONVERGENT B1, `(.L_x_3736) ;  /* 0x0000051000017945 */ /* 0x000fe20003800200 */
[----:B------:R-:W-:Y:S02]  /*168f0*/  ISETP.NE.AND P5, PT, R45, 0x1, PT ;  /* 0x000000012d00780c */ /* 0x000fe40003fa5270 */
[C---:B------:R-:W-:Y:S01]  /*16900*/  SHF.L.U32 R68, R39.reuse, 0x10, RZ ;  /* 0x0000001027447819 */ /* 0x040fe200000006ff */
[----:B------:R-:W-:Y:S01]  /*16910*/  FFMA.FTZ R15, R70, R125, 1.1641532182693481445e-10 ;  /* 0x2f000000460f7423 */ /* 0x000fe2000001007d */
[----:B------:R-:W-:Y:S01]  /*16920*/  PRMT R73, R39, 0x7632, R73 ;  /* 0x0000763227497816 */ /* 0x000fe20000000049 */
[----:B------:R-:W-:Y:S02]  /*16930*/  IMAD.MOV.U32 R39, RZ, RZ, R72 ;  /* 0x000000ffff277224 */ /* 0x000fe400078e0048 */
[----:B------:R-:W-:Y:S01]  /*16940*/  FMUL.FTZ R68, R68, R75 ;  /* 0x0000004b44447220 */ /* 0x000fe20000410000 */
        /* <DEDUP_REMOVED lines=13> */
.L_x_3738:
        /* <DEDUP_REMOVED lines=13> */
.L_x_3740:
[----:B------:R-:W-:Y:S05]  /*16af0*/  BSYNC.RECONVERGENT B2 ;  /* 0x0000000000027941 */ /* 0x000fea0003800200 */
.L_x_3739:
        /* <DEDUP_REMOVED lines=42> */
[----:B------:R-:W-:Y:S01]  /*16da0*/  IMAD.WIDE.U32 R68, R39, -0x2daee0ad, RZ ;  /* 0xd2511f5327447825 */ /* 0x000fe200078e00ff */
[----:B------:R-:W-:-:S03]  /*16db0*/  MOV R39, R52 ;  /* 0x0000003400277202 */ /* 0x000fc60000000f00 */
[----:B------:R-:W-:Y:S01]  /*16dc0*/  IMAD.MOV.U32 R52, RZ, RZ, R68 ;  /* 0x000000ffff347224 */ /* 0x000fe200078e0044 */
[----:B------:R-:W-:Y:S01]  /*16dd0*/  LOP3.LUT R66, R61, R66, R69, 0x96, !PT ;  /* 0x000000423d427212 */ /* 0x000fe200078e9645 */
[----:B------:R-:W-:-:S07]  /*16de0*/  IMAD.MOV.U32 R68, RZ, RZ, RZ ;  /* 0x000000ffff447224 */ /* 0x000fce00078e00ff */
.L_x_3737:
[----:B------:R-:W-:Y:S05]  /*16df0*/  BSYNC.RECONVERGENT B1 ;  /* 0x0000000000017941 */ /* 0x000fea0003800200 */
.L_x_3736:
[----:B------:R-:W-:Y:S01]  /*16e00*/  I2FP.F32.U32 R70, R39 ;  /* 0x0000002700467245 */ /* 0x000fe20000201000 */
[----:B------:R-:W-:Y:S01]  /*16e10*/  BSSY.RECONVERGENT B1, `(.L_x_3741) ;  /* 0x0000056000017945 */ /* 0x000fe20003800200 */
[----:B------:R-:W-:-:S03]  /*16e20*/  IMAD.MOV.U32 R69, RZ, RZ, R72 ;  /* 0x000000ffff457224 */ /* 0x000fc600078e0048 */
        /* <DEDUP_REMOVED lines=10> */
[--C-:B------:R-:W-:Y:S02]  /*16ed0*/  @!P2 IMAD.MOV.U32 R45, RZ, RZ, R15.reuse ;  /* 0x000000ffff2da224 */ /* 0x100fe400078e000f */
[----:B------:R-:W-:Y:S01]  /*16ee0*/  HFMA2 R70, -RZ, RZ, 0, 1.1920928955078125e-07 ;  /* 0x00000002ff467431 */ /* 0x000fe200000001ff */
[----:B------:R-:W-:Y:S02]  /*16ef0*/  PRMT R15, R39, 0x7610, R15 ;  /* 0x00007610270f7816 */ /* 0x000fe4000000000f */
        /* <DEDUP_REMOVED lines=10> */
.L_x_3743:
        /* <DEDUP_REMOVED lines=13> */
.L_x_3745:
[----:B------:R-:W-:Y:S05]  /*17070*/  BSYNC.RECONVERGENT B2 ;  /* 0x0000000000027941 */ /* 0x000fea0003800200 */
.L_x_3744:
        /* <DEDUP_REMOVED lines=43> */
[----:B------:R-:W-:Y:S01]  /*17330*/  IMAD.MOV.U32 R70, RZ, RZ, RZ ;  /* 0x000000ffff467224 */ /* 0x000fe200078e00ff */
[----:B------:R-:W-:Y:S01]  /*17340*/  LOP3.LUT R66, R61, R66, R69, 0x96, !PT ;  /* 0x000000423d427212 */ /* 0x000fe200078e9645 */
[----:B------:R-:W-:Y:S01]  /*17350*/  IMAD.MOV.U32 R69, RZ, RZ, R52 ;  /* 0x000000ffff457224 */ /* 0x000fe200078e0034 */
[----:B------:R-:W-:-:S07]  /*17360*/  MOV R52, R68 ;  /* 0x0000004400347202 */ /* 0x000fce0000000f00 */
.L_x_3742:
[----:B------:R-:W-:Y:S05]  /*17370*/  BSYNC.RECONVERGENT B1 ;  /* 0x0000000000017941 */ /* 0x000fea0003800200 */
.L_x_3741:
[----:B------:R-:W-:Y:S01]  /*17380*/  I2FP.F32.U32 R68, R69 ;  /* 0x0000004500447245 */ /* 0x000fe20000201000 */
[----:B------:R-:W-:Y:S01]  /*17390*/  IMAD.U32 R73, R73, 0x10000, RZ ;  /* 0x0001000049497824 */ /* 0x000fe200078e00ff */
[----:B------:R-:W-:Y:S01]  /*173a0*/  ISETP.NE.AND P6, PT, R70, 0x1, PT ;  /* 0x000000014600780c */ /* 0x000fe20003fc5270 */
[----:B------:R-:W-:Y:S01]  /*173b0*/  BSSY.RECONVERGENT B1, `(.L_x_3746) ;  /* 0x0000050000017945 */ /* 0x000fe20003800200 */
[----:B------:R-:W-:Y:S02]  /*173c0*/  IMAD.MOV.U32 R69, RZ, RZ, R72 ;  /* 0x000000ffff457224 */ /* 0x000fe400078e0048 */
[----:B------:R-:W-:Y:S01]  /*173d0*/  FFMA.FTZ R68, R68, R125, 1.1641532182693481445e-10 ;  /* 0x2f00000044447423 */ /* 0x000fe2000001007d */
[----:B------:R-:W-:-:S04]  /*173e0*/  FMUL.FTZ R73, R73, R75 ;  /* 0x0000004b49497220 */ /* 0x000fc80000410000 */
[----:B------:R-:W-:Y:S01]  /*173f0*/  FSETP.GTU.FTZ.AND P5, PT, R68, R124, PT ;  /* 0x0000007c4400720b */ /* 0x000fe20003fbc000 */
[----:B------:R-:W-:-:S03]  /*17400*/  HFMA2 R68, -RZ, RZ, 0, 1.1920928955078125e-07 ;  /* 0x00000002ff447431 */ /* 0x000fc600000001ff */
        /* <DEDUP_REMOVED lines=11> */
.L_x_3748:
        /* <DEDUP_REMOVED lines=15> */
.L_x_3750:
[----:B------:R-:W-:Y:S05]  /*175b0*/  BSYNC.RECONVERGENT B2 ;  /* 0x0000000000027941 */ /* 0x000fea0003800200 */
.L_x_3749:
        /* <DEDUP_REMOVED lines=13> */
[----:B------:R-:W-:-:S04]  /*17690*/  IMAD.WIDE.U32 R58, R58, -0x326172a9, RZ ;  /* 0xcd9e8d573a3a7825 */ /* 0x000fc800078e00ff */
[----:B------:R-:W-:Y:S01]  /*176a0*/  IMAD.WIDE.U32 R66, R66, -0x2daee0ad, RZ ;  /* 0xd2511f5342427825 */ /* 0x000fe200078e00ff */
[----:B------:R-:W-:-:S04]  /*176b0*/  LOP3.LUT R69, R70, UR18, R59, 0x96, !PT ;  /* 0x0000001246457c12 */ /* 0x000fc8000f8e963b */
        /* <DEDUP_REMOVED lines=31> */
.L_x_3747:
[----:B------:R-:W-:Y:S05]  /*178b0*/  BSYNC.RECONVERGENT B1 ;  /* 0x0000000000017941 */ /* 0x000fea0003800200 */
.L_x_3746:
[----:B------:R-:W-:Y:S02]  /*178c0*/  I2FP.F32.U32 R58, R69 ;  /* 0x00000045003a7245 */ /* 0x000fe40000201000 */
[----:B------:R-:W-:Y:S02]  /*178d0*/  PRMT R57, R35, 0x7632, R57 ;  /* 0x0000763223397816 */ /* 0x000fe40000000039 */
[----:B------:R-:W-:Y:S01]  /*178e0*/  PRMT R37, R37, 0x5410, R64 ;  /* 0x0000541025257816 */ /* 0x000fe20000000040 */
[----:B------:R-:W-:Y:S01]  /*178f0*/  FFMA.FTZ R125, R58, R125, 1.1641532182693481445e-10 ;  /* 0x2f0000003a7d7423 */ /* 0x000fe2000001007d */
[----:B------:R-:W-:Y:S01]  /*17900*/  PRMT R38, R38, 0x5410, R65 ;  /* 0x0000541026267816 */ /* 0x000fe20000000041 */
[----:B------:R-:W-:Y:S01]  /*17910*/  IMAD.U32 R60, R57, 0x10000, RZ ;  /* 0x00010000393c7824 */ /* 0x000fe200078e00ff */
[----:B------:R-:W-:Y:S01]  /*17920*/  @P2 PRMT R57, R31, 0x7632, R57 ;  /* 0x000076321f392816 */ /* 0x000fe20000000039 */
[----:B------:R-:W-:Y:S01]  /*17930*/  IMAD.MOV.U32 R64, RZ, RZ, R52 ;  /* 0x000000ffff407224 */ /* 0x000fe200078e0034 */
[----:B------:R-:W-:Y:S01]  /*17940*/  FSETP.GTU.FTZ.AND P6, PT, R125, R124, PT ;  /* 0x0000007c7d00720b */ /* 0x000fe20003fdc000 */
[----:B------:R-:W-:Y:S01]  /*17950*/  FMUL.FTZ R60, R60, R75 ;  /* 0x0000004b3c3c7220 */ /* 0x000fe20000410000 */
[----:B------:R-:W-:-:S02]  /*17960*/  @P2 SHF.L.U32 R58, R57, 0x10, RZ ;  /* 0x00000010393a2819 */ /* 0x000fc400000006ff */
[----:B------:R-:W-:Y:S02]  /*17970*/  PRMT R36, R36, 0x5410, R55 ;  /* 0x0000541024247816 */ /* 0x000fe40000000037 */
[----:B------:R-:W-:-:S05]  /*17980*/  FSEL R60, R60, RZ, !P6 ;  /* 0x000000ff3c3c7208 */ /* 0x000fca0007000000 */
[----:B------:R-:W-:-:S04]  /*17990*/  FADD.FTZ R73, R73, R60 ;  /* 0x0000003c49497221 */ /* 0x000fc80000010000 */
[----:B------:R-:W-:Y:S01]  /*179a0*/  @P2 FADD.FTZ R57, R73, R58 ;  /* 0x0000003a49392221 */ /* 0x000fe20000010000 */
[----:B------:R-:W-:Y:S01]  /*179b0*/  @!P2 IMAD.MOV.U32 R57, RZ, RZ, R73 ;  /* 0x000000ffff39a224 */ /* 0x000fe200078e0049 */
[----:B------:R-:W-:-:S04]  /*179c0*/  SEL R58, RZ, 0x1, P6 ;  /* 0x00000001ff3a7807 */ /* 0x000fc80003000000 */
[----:B------:R-:W-:-:S04]  /*179d0*/  F2FP.BF16.F32.PACK_AB R59, RZ, R57 ;  /* 0x00000039ff3b723e */ /* 0x000fc800000010ff */
[----:B------:R-:W-:Y:S01]  /*179e0*/  PRMT R39, R39, 0x5410, R59 ;  /* 0x0000541027277816 */ /* 0x000fe2000000003b */
[----:B------:R-:W-:Y:S06]  /*179f0*/  BRA `(.L_x_3751) ;  /* 0x0000002c00e07947 */ /* 0x000fec0003800000 */
.L_x_3670:
        /* <DEDUP_REMOVED lines=16> */
.L_x_3754:
        /* <DEDUP_REMOVED lines=13> */
.L_x_3756:
[----:B------:R-:W-:Y:S05]  /*17bd0*/  BSYNC.RECONVERGENT B2 ;  /* 0x0000000000027941 */ /* 0x000fea0003800200 */
.L_x_3755:
        /* <DEDUP_REMOVED lines=54> */
.L_x_3753:
[----:B------:R-:W-:Y:S05]  /*17f40*/  BSYNC.RECONVERGENT B1 ;  /* 0x0000000000017941 */ /* 0x000fea0003800200 */
.L_x_3752:
[----:B------:R-:W0:Y:S01]  /*17f50*/  LDC R70, c[0x0][0x408] ;  /* 0x00010200ff467b82 */ /* 0x000e220000000800 */
[----:B------:R-:W-:Y:S01]  /*17f60*/  I2FP.F32.U32 R20, R19 ;  /* 0x0000001300147245 */ /* 0x000fe20000201000 */
[----:B------:R-:W-:Y:S01]  /*17f70*/  IMAD.MOV.U32 R73, RZ, RZ, 0x2f800000 ;  /* 0x2f800000ff497424 */ /* 0x000fe200078e00ff */
[----:B-----5:R-:W-:Y:S01]  /*17f80*/  SHF.L.U32 R19, R36, 0x10, RZ ;  /* 0x0000001024137819 */ /* 0x020fe200000006ff */
[----:B------:R-:W-:Y:S01]  /*17f90*/  BSSY.RECONVERGENT B1, `(.L_x_3757) ;  /* 0x000005c000017945 */ /* 0x000fe20003800200 */
[----:B------:R-:W-:Y:S01]  /*17fa0*/  ISETP.NE.AND P3, PT, R26, 0x1, PT ;  /* 0x000000011a00780c */ /* 0x000fe20003f65270 */
[----:B------:R-:W-:Y:S01]  /*17fb0*/  FFMA.FTZ R20, R20, R73, 1.1641532182693481445e-10 ;  /* 0x2f00000014147423 */ /* 0x000fe20000010049 */
[----:B------:R-:W-:Y:S01]  /*17fc0*/  IMAD.MOV.U32 R44, RZ, RZ, 0x2 ;  /* 0x00000002ff2c7424 */ /* 0x000fe200078e00ff */
[----:B------:R-:W1:Y:S01]  /*17fd0*/  LDC R71, c[0x0][0x404] ;  /* 0x00010100ff477b82 */ /* 0x000e620000000800 */
[----:B------:R-:W-:Y:S01]  /*17fe0*/  MOV R21, R72 ;  /* 0x0000004800157202 */ /* 0x000fe20000000f00 */
[----:B0-----:R-:W-:Y:S01]  /*17ff0*/  FMUL.FTZ R19, R19, R70 ;  /* 0x0000004613137220 */ /* 0x001fe20000410000 */
[----:B-1----:R-:W-:Y:S01]  /*18000*/  FSETP.GTU.FTZ.AND P4, PT, R20, R71, PT ;  /* 0x000000471400720b */ /* 0x002fe20003f9c000 */
[----:B------:R-:W-:-:S03]  /*18010*/  @P2 IMAD.U32 R20, R28, 0x10000, RZ ;  /* 0x000100001c142824 */ /* 0x000fc600078e00ff */
[----:B------:R-:W-:Y:S02]  /*18020*/  FSEL R19, R19, RZ, !P4 ;  /* 0x000000ff13137208 */ /* 0x000fe40006000000 */
        /* <DEDUP_REMOVED lines=14> */
.L_x_3759:
        /* <DEDUP_REMOVED lines=13> */
.L_x_3761:
[----:B------:R-:W-:Y:S05]  /*181e0*/  BSYNC.RECONVERGENT B2 ;  /* 0x0000000000027941 */ /* 0x000fea0003800200 */
.L_x_3760:
        /* <DEDUP_REMOVED lines=54> */
.L_x_3758:
[----:B------:R-:W-:Y:S05]  /*18550*/  BSYNC.RECONVERGENT B1 ;  /* 0x0000000000017941 */ /* 0x000fea0003800200 */
.L_x_3757:
        /* <DEDUP_REMOVED lines=25> */
.L_x_3764:
        /* <DEDUP_REMOVED lines=13> */
.L_x_3766:
[----:B------:R-:W-:Y:S05]  /*187c0*/  BSYNC.RECONVERGENT B2 ;  /* 0x0000000000027941 */ /* 0x000fea0003800200 */
.L_x_3765:
        /* <DEDUP_REMOVED lines=54> */
.L_x_3763:
[----:B------:R-:W-:Y:S05]  /*18b30*/  BSYNC.RECONVERGENT B1 ;  /* 0x0000000000017941 */ /* 0x000fea0003800200 */
.L_x_3762:
[----:B------:R-:W-:Y:S01]  /*18b40*/  I2FP.F32.U32 R26, R21 ;  /* 0x00000015001a7245 */ /* 0x000fe20000201000 */
[----:B------:R-:W-:Y:S01]  /*18b50*/  IMAD.U32 R21, R37, 0x10000, RZ ;  /* 0x0001000025157824 */ /* 0x000fe200078e00ff */
[----:B------:R-:W-:Y:S01]  /*18b60*/  @P2 SHF.L.U32 R44, R29, 0x10, RZ ;  /* 0x000000101d2c2819 */ /* 0x000fe200000006ff */
[----:B------:R-:W-:Y:S01]  /*18b70*/  BSSY.RECONVERGENT B1, `(.L_x_3767) ;  /* 0x000005a000017945 */ /* 0x000fe20003800200 */
        /* <DEDUP_REMOVED lines=9> */
[----:B------:R-:W-:Y:S01]  /*18c10*/  IMAD.MOV.U32 R44, RZ, RZ, 0x2 ;  /* 0x00000002ff2c7424 */ /* 0x000fe200078e00ff */
        /* <DEDUP_REMOVED lines=11> */
.L_x_3769:
        /* <DEDUP_REMOVED lines=13> */
.L_x_3771:
[----:B------:R-:W-:Y:S05]  /*18da0*/  BSYNC.RECONVERGENT B2 ;  /* 0x0000000000027941 */ /* 0x000fea0003800200 */
.L_x_3770:
        /* <DEDUP_REMOVED lines=54> */
.L_x_3768:
[----:B------:R-:W-:Y:S05]  /*19110*/  BSYNC.RECONVERGENT B1 ;  /* 0x0000000000017941 */ /* 0x000fea0003800200 */
.L_x_3767:
[----:B------:R-:W-:Y:S01]  /*19120*/  I2FP.F32.U32 R26, R27 ;  /* 0x0000001b001a7245 */ /* 0x000fe20000201000 */
[----:B------:R-:W-:Y:S01]  /*19130*/  BSSY.RECONVERGENT B1, `(.L_x_3772) ;  /* 0x000005c000017945 */ /* 0x000fe20003800200 */
[----:B------:R-:W-:Y:S01]  /*19140*/  SHF.L.U32 R53, R53, 0x10, RZ ;  /* 0x0000001035357819 */ /* 0x000fe200000006ff */
[----:B------:R-:W-:Y:S01]  /*19150*/  IMAD.MOV.U32 R60, RZ, RZ, 0x2 ;  /* 0x00000002ff3c7424 */ /* 0x000fe200078e00ff */
[----:B------:R-:W-:Y:S01]  /*19160*/  @P2 PRMT R27, R29, 0x7632, R27 ;  /* 0x000076321d1b2816 */ /* 0x000fe2000000001b */
[----:B------:R-:W-:Y:S02]  /*19170*/  FFMA.FTZ R26, R26, R73, 1.1641532182693481445e-10 ;  /* 0x2f0000001a1a7423 */ /* 0x000fe40000010049 */
[----:B------:R-:W-:Y:S02]  /*19180*/  FMUL.FTZ R53, R53, R70 ;  /* 0x0000004635357220 */ /* 0x000fe40000410000 */
[----:B------:R-:W-:Y:S01]  /*19190*/  @P2 IMAD.U32 R27, R27, 0x10000, RZ ;  /* 0x000100001b1b2824 */ /* 0x000fe200078e00ff */
        /* <DEDUP_REMOVED lines=17> */
.L_x_3774:
        /* <DEDUP_REMOVED lines=13> */
.L_x_3776:
[----:B------:R-:W-:Y:S05]  /*19380*/  BSYNC.RECONVERGENT B2 ;  /* 0x0000000000027941 */ /* 0x000fea0003800200 */
.L_x_3775:
        /* <DEDUP_REMOVED lines=54> */
.L_x_3773:
[----:B------:R-:W-:Y:S05]  /*196f0*/  BSYNC.RECONVERGENT B1 ;  /* 0x0000000000017941 */ /* 0x000fea0003800200 */
.L_x_3772:
        /* <DEDUP_REMOVED lines=25> */
.L_x_3779:
        /* <DEDUP_REMOVED lines=13> */
.L_x_3781:
[----:B------:R-:W-:Y:S05]  /*19960*/  BSYNC.RECONVERGENT B2 ;  /* 0x0000000000027941 */ /* 0x000fea0003800200 */
.L_x_3780:
        /* <DEDUP_REMOVED lines=54> */
.L_x_3778:
[----:B------:R-:W-:Y:S05]  /*19cd0*/  BSYNC.RECONVERGENT B1 ;  /* 0x0000000000017941 */ /* 0x000fea0003800200 */
.L_x_3777:
        /* <DEDUP_REMOVED lines=24> */
.L_x_3784:
        /* <DEDUP_REMOVED lines=13> */
.L_x_3786:
[----:B------:R-:W-:Y:S05]  /*19f30*/  BSYNC.RECONVERGENT B2 ;  /* 0x0000000000027941 */ /* 0x000fea0003800200 */
.L_x_3785:
        /* <DEDUP_REMOVED lines=54> */
.L_x_3783:
[----:B------:R-:W-:Y:S05]  /*1a2a0*/  BSYNC.RECONVERGENT B1 ;  /* 0x0000000000017941 */ /* 0x000fea0003800200 */
.L_x_3782:
        /* <DEDUP_REMOVED lines=24> */
.L_x_3789:
        /* <DEDUP_REMOVED lines=13> */
.L_x_3791:
[----:B------:R-:W-:Y:S05]  /*1a500*/  BSYNC.RECONVERGENT B2 ;  /* 0x0000000000027941 */ /* 0x000fea0003800200 */
.L_x_3790:
        /* <DEDUP_REMOVED lines=50> */
[----:B------:R-:W-:Y:S01]  /*1a830*/  HFMA2 R68, -RZ, RZ, 0, 0 ;  /* 0x00000000ff447431 */ /* 0x000fe200000001ff */
[----:B------:R-:W-:Y:S01]  /*1a840*/  MOV R72, R64 ;  /* 0x0000004000487202 */ /* 0x000fe20000000f00 */
[----:B------:R-:W-:Y:S01]  /*1a850*/  IMAD.MOV.U32 R55, RZ, RZ, R62 ;  /* 0x000000ffff377224 */ /* 0x000fe200078e003e */
[----:B------:R-:W-:-:S07]  /*1a860*/  LOP3.LUT R66, R66, UR4, R63, 0x96, !PT ;  /* 0x0000000442427c12 */ /* 0x000fce000f8e963f */
.L_x_3788:
[----:B------:R-:W-:Y:S05]  /*1a870*/  BSYNC.RECONVERGENT B1 ;  /* 0x0000000000017941 */ /* 0x000fea0003800200 */
.L_x_3787:
        /* <DEDUP_REMOVED lines=12> */
[----:B------:R-:W-:Y:S01]  /*1a940*/  @P2 FADD.FTZ R57, R64, R57 ;  /* 0x0000003940392221 */ /* 0x000fe20000010000 */
[----:B------:R-:W-:-:S04]  /*1a950*/  MOV R64, R55 ;  /* 0x0000003700407202 */ /* 0x000fc80000000f00 */
[----:B------:R-:W-:-:S04]  /*1a960*/  F2FP.BF16.F32.PACK_AB R55, RZ, R57 ;  /* 0x00000039ff37723e */ /* 0x000fc800000010ff */
[----:B------:R-:W-:-:S07]  /*1a970*/  PRMT R39, R39, 0x5410, R55 ;  /* 0x0000541027277816 */ /* 0x000fce0000000037 */
.L_x_3751:
[----:B------:R-:W-:Y:S02]  /*1a980*/  SEL R60, RZ, 0x100, !P3 ;  /* 0x00000100ff3c7807 */ /* 0x000fe40005800000 */
[----:B------:R-:W-:Y:S02]  /*1a990*/  SEL R59, RZ, 0x10000, !P4 ;  /* 0x00010000ff3b7807 */ /* 0x000fe40006000000 */
[----:B------:R-:W-:Y:S02]  /*1a9a0*/  ISETP.NE.AND P3, PT, R53, RZ, PT ;  /* 0x000000ff3500720c */ /* 0x000fe40003f65270 */
[----:B------:R-:W-:Y:S01]  /*1a9b0*/  ISETP.NE.AND P4, PT, R54, RZ, PT ;  /* 0x000000ff3600720c */ /* 0x000fe20003f85270 */
[----:B------:R-:W0:Y:S01]  /*1a9c0*/  LDC.64 R52, c[0x0][0x3a8] ;  /* 0x0000ea00ff347b82 */ /* 0x000e220000000a00 */
[----:B------:R-:W-:Y:S02]  /*1a9d0*/  ISETP.NE.AND P2, PT, R50, RZ, PT ;  /* 0x000000ff3200720c */ /* 0x000fe40003f45270 */
[----:B------:R-:W-:-:S02]  /*1a9e0*/  SEL R50, RZ, 0x1000000, !P5 ;  /* 0x01000000ff327807 */ /* 0x000fc40006800000 */
[----:B------:R-:W-:Y:S02]  /*1a9f0*/  ISETP.NE.AND P5, PT, R51, RZ, PT ;  /* 0x000000ff3300720c */ /* 0x000fe40003fa5270 */
[----:B------:R-:W-:Y:S01]  /*1aa00*/  ISETP.NE.AND P6, PT, R56, RZ, PT ;  /* 0x000000ff3800720c */ /* 0x000fe20003fc5270 */
[----:B------:R-:W1:Y:S01]  /*1aa10*/  LDC.64 R54, c[0x0][0x3b0] ;  /* 0x0000ec00ff367b82 */ /* 0x000e620000000a00 */
[----:B------:R-:W-:Y:S02]  /*1aa20*/  LOP3.LUT R60, R60, R50, R59, 0xfe, !PT ;  /* 0x000000323c3c7212 */ /* 0x000fe400078efe3b */
[----:B------:R-:W-:Y:S02]  /*1aa30*/  SEL R56, RZ, 0x1000000, !P3 ;  /* 0x01000000ff387807 */ /* 0x000fe40005800000 */
[----:B------:R-:W-:Y:S02]  /*1aa40*/  SEL R51, RZ, 0x10000, !P4 ;  /* 0x00010000ff337807 */ /* 0x000fe40006000000 */
[----:B------:R-:W-:-:S02]  /*1aa50*/  SEL R50, RZ, 0x100, !P5 ;  /* 0x00000100ff327807 */ /* 0x000fc40006800000 */
[----:B------:R-:W-:Y:S02]  /*1aa60*/  SEL R59, RZ, 0x1, !P2 ;  /* 0x00000001ff3b7807 */ /* 0x000fe40005000000 */
[----:B------:R-:W-:Y:S02]  /*1aa70*/  LOP3.LUT R50, R50, R56, R51, 0xfe, !PT ;  /* 0x0000003832327212 */ /* 0x000fe400078efe33 */
[----:B------:R-:W-:Y:S02]  /*1aa80*/  SEL R51, RZ, 0x1, !P6 ;  /* 0x00000001ff337807 */ /* 0x000fe40007000000 */
[----:B------:R-:W-:Y:S01]  /*1aa90*/  LOP3.LUT R50, R50, R59, RZ, 0xfc, !PT ;  /* 0x0000003b32327212 */ /* 0x000fe200078efcff */
[----:B0-----:R-:W-:Y:S01]  /*1aaa0*/  IMAD.WIDE.U32 R52, R49, 0x10, R52 ;  /* 0x0000001031347825 */ /* 0x001fe200078e0034 */
[----:B------:R-:W-:-:S04]  /*1aab0*/  LOP3.LUT R51, R60, R51, RZ, 0xfc, !PT ;  /* 0x000000333c337212 */ /* 0x000fc800078efcff */
[----:B------:R2:W-:Y:S01]  /*1aac0*/  STG.E.128 desc[UR6][R52.64], R36 ;  /* 0x0000002434007986 */ /* 0x0005e2000c101d06 */
[----:B-1----:R-:W-:-:S05]  /*1aad0*/  IMAD.WIDE.U32 R54, R49, 0x8, R54 ;  /* 0x0000000831367825 */ /* 0x002fca00078e0036 */
        /* <DEDUP_REMOVED lines=22> */
.L_x_3669:
[----:B------:R-:W-:Y:S05]  /*1ac40*/  BSYNC.RECONVERGENT B0 ;  /* 0x0000000000007941 */ /* 0x000fea0003800200 */
.L_x_3668:
[----:B0-2---:R-:W2:Y:S01]  /*1ac50*/  LDL R52, [R1+0x8] ;  /* 0x0000080001347983 */ /* 0x005ea20000100800 */
[----:B-1-3--:R-:W-:Y:S01]  /*1ac60*/  FADD.FTZ R36, RZ, R6 ;  /* 0x00000006ff247221 */ /* 0x00afe20000010000 */
[C---:B------:R-:W-:Y:S01]  /*1ac70*/  ISETP.GE.U32.AND P1, PT, R2.reuse, 0x100, PT ;  /* 0x000001000200780c */ /* 0x040fe20003f26070 */
[----:B------:R-:W-:Y:S01]  /*1ac80*/  BSSY.RECONVERGENT B0, `(.L_x_3792) ;  /* 0x000006d000007945 */ /* 0x000fe20003800200 */
[C---:B------:R-:W-:Y:S01]  /*1ac90*/  ISETP.GT.U32.AND P3, PT, R2.reuse, 0x1ff, PT ;  /* 0x000001ff0200780c */ /* 0x040fe20003f64070 */
[----:B------:R-:W-:Y:S01]  /*1aca0*/  FADD.FTZ R37, R7, R36 ;  /* 0x0000002407257221 */ /* 0x000fe20000010000 */
[----:B------:R-:W-:Y:S01]  /*1acb0*/  ISETP.GT.U32.AND P2, PT, R2, 0x2ff, PT ;  /* 0x000002ff0200780c */ /* 0x000fe20003f44070 */
[----:B------:R-:W-:Y:S02]  /*1acc0*/  IMAD.MOV.U32 R53, RZ, RZ, RZ ;  /* 0x000000ffff357224 */ /* 0x000fe400078e00ff */
        /* <DEDUP_REMOVED lines=33> */
[----:B--2---:R-:W-:-:S04]  /*1aee0*/  FMUL.FTZ R36, R52, R36 ;  /* 0x0000002434247220 */ /* 0x004fc80000410000 */
        /* <DEDUP_REMOVED lines=70> */
.L_x_3793:
[----:B------:R-:W-:Y:S05]  /*1b350*/  BSYNC.RECONVERGENT B0 ;  /* 0x0000000000007941 */ /* 0x000fea0003800200 */
.L_x_3792:
[----:B------:R-:W-:Y:S01]  /*1b360*/  BAR.SYNC.DEFER_BLOCKING 0x0 ;  /* 0x0000000000007b1d */ /* 0x000fe20000010000 */
[----:B0-----:R-:W-:-:S05]  /*1b370*/  CS2R R36, SRZ ;  /* 0x0000000000247805 */ /* 0x001fca000001ff00 */
[----:B------:R-:W-:Y:S04]  /*1b380*/  BSSY.RECONVERGENT B0, `(.L_x_3794) ;  /* 0x000000a000007945 */ /* 0x000fe80003800200 */
[----:B------:R-:W-:Y:S05]  /*1b390*/  @P3 BRA `(.L_x_3795) ;  /* 0x0000000000203947 */ /* 0x000fea0003800000 */
[----:B------:R0:W5:Y:S01]  /*1b3a0*/  LDL R53, [R1+0x4] ;  /* 0x0000040001357983 */ /* 0x0001620000100800 */
[----:B------:R-:W1:Y:S01]  /*1b3b0*/  S2UR UR5, SR_CgaCtaId ;  /* 0x00000000000579c3 */ /* 0x000e620000008800 */
[----:B------:R-:W-:Y:S01]  /*1b3c0*/  UMOV UR4, 0x400 ;  /* 0x0000040000047882 */ /* 0x000fe20000000000 */
[----:B------:R-:W-:-:S04]  /*1b3d0*/  SHF.L.U32 R36, R52, 0x3, RZ ;  /* 0x0000000334247819 */ /* 0x000fc800000006ff */
[----:B------:R-:W-:Y:S01]  /*1b3e0*/  LOP3.LUT R36, R36, 0xf8, RZ, 0xc0, !PT ;  /* 0x000000f824247812 */ /* 0x000fe200078ec0ff */
[----:B-1----:R-:W-:-:S04]  /*1b3f0*/  ULEA UR4, UR5, UR4, 0x18 ;  /* 0x0000000405047291 */ /* 0x002fc8000f8ec0ff */
[----:B------:R-:W-:-:S09]  /*1b400*/  @UP1 UIADD3 UR4, UPT, UPT, UR4, 0x40, URZ ;  /* 0x0000004004041890 */ /* 0x000fd2000fffe0ff */
[----:B0-----:R-:W1:Y:S03]  /*1b410*/  LDS.64 R36, [R36+UR4] ;  /* 0x0000000424247984 */ /* 0x001e660008000a00 */
.L_x_3795:
[----:B------:R-:W-:Y:S05]  /*1b420*/  BSYNC.RECONVERGENT B0 ;  /* 0x0000000000007941 */ /* 0x000fea0003800200 */
.L_x_3794:
[----:B-----5:R-:W0:Y:S01]  /*1b430*/  SHFL.DOWN PT, R50, R53, 0x4, 0x1f ;  /* 0x08801f0035327f89 */ /* 0x020e2200000e0000 */
[----:B------:R-:W-:Y:S01]  /*1b440*/  I2FP.F32.S32 R55, R53 ;  /* 0x0000003500377245 */ /* 0x000fe20000201400 */
[----:B------:R-:W-:Y:S01]  /*1b450*/  BSSY.RECONVERGENT B0, `(.L_x_3796) ;  /* 0x0000064000007945 */ /* 0x000fe20003800200 */
[----:B------:R-:W-:Y:S01]  /*1b460*/  ISETP.NE.AND P3, PT, R52, RZ, PT ;  /* 0x000000ff3400720c */ /* 0x000fe20003f65270 */
[----:B-1----:R-:W1:Y:S01]  /*1b470*/  SHFL.DOWN PT, R51, R36, 0x4, 0x1f ;  /* 0x08801f0024337f89 */ /* 0x002e6200000e0000 */
[----:B------:R-:W-:-:S03]  /*1b480*/  ISETP.NE.AND P2, PT, RZ, UR25, PT ;  /* 0x00000019ff007c0c */ /* 0x000fc6000bf45270 */
[----:B------:R-:W2:Y:S01]  /*1b490*/  SHFL.DOWN PT, R54, R37, 0x4, 0x1f ;  /* 0x08801f0025367f89 */ /* 0x000ea200000e0000 */
[----:B0-----:R-:W-:Y:S01]  /*1b4a0*/  IMAD.IADD R56, R50, 0x1, R53 ;  /* 0x0000000132387824 */ /* 0x001fe200078e0235 */
[----:B------:R-:W-:-:S04]  /*1b4b0*/  I2FP.F32.S32 R59, R50 ;  /* 0x00000032003b7245 */ /* 0x000fc80000201400 */
[----:B------:R-:W-:Y:S01]  /*1b4c0*/  I2FP.F32.S32 R38, R56 ;  /* 0x0000003800267245 */ /* 0x000fe20000201400 */
[----:B------:R-:W0:Y:S01]  /*1b4d0*/  SHFL.DOWN PT, R39, R56, 0x2, 0x1f ;  /* 0x08401f0038277f89 */ /* 0x000e2200000e0000 */
[----:B-1----:R-:W-:Y:S01]  /*1b4e0*/  FMUL.FTZ R50, R51, R59 ;  /* 0x0000003b33327220 */ /* 0x002fe20000410000 */
[----:B--2---:R-:W-:Y:S01]  /*1b4f0*/  FADD.FTZ R54, R54, R37 ;  /* 0x0000002536367221 */ /* 0x004fe20000010000 */
[----:B------:R-:W1:Y:S02]  /*1b500*/  MUFU.RCP R49, R38 ;  /* 0x0000002600317308 */ /* 0x000e640000001000 */
[----:B------:R-:W-:Y:S01]  /*1b510*/  FFMA.FTZ R60, R55, R36, R50 ;  /* 0x00000024373c7223 */ /* 0x000fe20000010032 */
[----:B------:R-:W-:-:S04]  /*1b520*/  FADD.FTZ R50, -R51, R36 ;  /* 0x0000002433327221 */ /* 0x000fc80000010100 */
[----:B------:R-:W-:-:S04]  /*1b530*/  FMUL.FTZ R36, R50, R50 ;  /* 0x0000003232247220 */ /* 0x000fc80000410000 */
[----:B------:R-:W-:-:S04]  /*1b540*/  FMUL.FTZ R36, R36, R55 ;  /* 0x0000003724247220 */ /* 0x000fc80000410000 */
[----:B------:R-:W-:Y:S01]  /*1b550*/  FMUL.FTZ R59, R36, R59 ;  /* 0x0000003b243b7220 */ /* 0x000fe20000410000 */
[----:B-1----:R-:W-:-:S03]  /*1b560*/  FMUL.FTZ R51, R49, R60 ;  /* 0x0000003c31337220 */ /* 0x002fc60000410000 */
[----:B------:R-:W-:Y:S01]  /*1b570*/  FFMA.FTZ R54, R49, R59, R54 ;  /* 0x0000003b31367223 */ /* 0x000fe20000010036 */
[----:B0-----:R-:W-:Y:S01]  /*1b580*/  IMAD.IADD R36, R56, 0x1, R39 ;  /* 0x0000000138247824 */ /* 0x001fe200078e0227 */
        /* <DEDUP_REMOVED lines=17> */
[----:B------:R-:W-:Y:S01]  /*1b6a0*/  I2FP.F32.S32 R38, R38 ;  /* 0x0000002600267245 */ /* 0x000fe20000201400 */
[----:B------:R-:W-:-:S02]  /*1b6b0*/  IMAD.U32 R55, RZ, RZ, UR17 ;  /* 0x00000011ff377e24 */ /* 0x000fc4000f8e00ff */
        /* <DEDUP_REMOVED lines=20> */
[----:B------:R-:W-:-:S03]  /*1b800*/  IMAD.U32 R53, RZ, RZ, UR17 ;  /* 0x00000011ff357e24 */ /* 0x000fc6000f8e00ff */
[----:B------:R-:W-:Y:S01]  /*1b810*/  FADD.FTZ R49, R49, R56 ;  /* 0x0000003831317221 */ /* 0x000fe20000010000 */
[----:B--2---:R-:W-:Y:S01]  /*1b820*/  @!P3 IMAD.WIDE R38, R53, 0x4, R38 ;  /* 0x000000043526b825 */ /* 0x004fe200078e0226 */
[----:B------:R-:W-:-:S03]  /*1b830*/  FSEL R53, R51, RZ, !P2 ;  /* 0x000000ff33357208 */ /* 0x000fc60005000000 */
[----:B---3--:R-:W-:Y:S01]  /*1b840*/  @!P3 IMAD.WIDE R36, R55, 0x4, R36 ;  /* 0x000000043724b825 */ /* 0x008fe200078e0224 */
[----:B------:R-:W0:Y:S01]  /*1b850*/  MUFU.RSQ R49, R49 ;  /* 0x0000003100317308 */ /* 0x000e220000001400 */
[----:B------:R1:W-:Y:S04]  /*1b860*/  @!P3 STG.E desc[UR6][R38.64], R51 ;  /* 0x000000332600b986 */ /* 0x0003e8000c101906 */
[----:B0-----:R1:W-:Y:S01]  /*1b870*/  @!P3 STG.E desc[UR6][R36.64], R49 ;  /* 0x000000312400b986 */ /* 0x0013e2000c101906 */
[----:B------:R-:W-:Y:S05]  /*1b880*/  @!P1 BRA `(.L_x_3797) ;  /* 0x0000000000809947 */ /* 0x000fea0003800000 */
[----:B-1----:R-:W0:Y:S01]  /*1b890*/  LDC.64 R50, c[0x0][0x428] ;  /* 0x00010a00ff327b82 */ /* 0x002e220000000a00 */
[--C-:B------:R-:W-:Y:S01]  /*1b8a0*/  FADD.FTZ R36, R6, -R53.reuse ;  /* 0x8000003506247221 */ /* 0x100fe20000010000 */
[--C-:B------:R-:W-:Y:S01]  /*1b8b0*/  FADD.FTZ R38, R7, -R53.reuse ;  /* 0x8000003507267221 */ /* 0x100fe20000010000 */
[--C-:B------:R-:W-:Y:S01]  /*1b8c0*/  FADD.FTZ R54, R8, -R53.reuse ;  /* 0x8000003508367221 */ /* 0x100fe20000010000 */
[--C-:B------:R-:W-:Y:S01]  /*1b8d0*/  FADD.FTZ R56, R22, -R53.reuse ;  /* 0x8000003516387221 */ /* 0x100fe20000010000 */
[--C-:B------:R-:W-:Y:S01]  /*1b8e0*/  FADD.FTZ R60, R23, -R53.reuse ;  /* 0x80000035173c7221 */ /* 0x100fe20000010000 */
[----:B------:R-:W-:Y:S01]  /*1b8f0*/  FMUL.FTZ R37, R49, R36 ;  /* 0x0000002431257220 */ /* 0x000fe20000410000 */
        /* <DEDUP_REMOVED lines=25> */
.L_x_3797:
[----:B------:R-:W-:Y:S05]  /*1ba90*/  BSYNC.RECONVERGENT B0 ;  /* 0x0000000000007941 */ /* 0x000fea0003800200 */
.L_x_3796:
[----:B------:R-:W-:Y:S01]  /*1baa0*/  ISETP.NE.AND P1, PT, R74, RZ, PT ;  /* 0x000000ff4a00720c */ /* 0x000fe20003f25270 */
[----:B------:R-:W-:-:S12]  /*1bab0*/  BSSY.RECONVERGENT B0, `(.L_x_3798) ;  /* 0x0000022000007945 */ /* 0x000fd80003800200 */
[----:B------:R-:W-:Y:S05]  /*1bac0*/  @!P1 BRA `(.L_x_3799) ;  /* 0x0000000000809947 */ /* 0x000fea0003800000 */
[----:B01----:R-:W0:Y:S01]  /*1bad0*/  LDC.64 R50, c[0x0][0x428] ;  /* 0x00010a00ff327b82 */ /* 0x003e220000000a00 */
        /* <DEDUP_REMOVED lines=27> */
[----:B------:R-:W-:Y:S01]  /*1bc90*/  F2FP.BF16.F32.PACK_AB R38, R55, R38 ;  /* 0x000000263726723e */ /* 0x000fe200000010ff */
[----:B------:R-:W-:Y:S01]  /*1bca0*/  VIADD R48, R48, 0x100 ;  /* 0x0000010030307836 */ /* 0x000fe20000000000 */
[----:B------:R-:W-:-:S05]  /*1bcb0*/  F2FP.BF16.F32.PACK_AB R39, R54, R59 ;  /* 0x0000003b3627723e */ /* 0x000fca00000010ff */
[----:B------:R2:W-:Y:S02]  /*1bcc0*/  STG.E.128 desc[UR6][R50.64], R36 ;  /* 0x0000002432007986 */ /* 0x0005e4000c101d06 */
.L_x_3799:
[----:B------:R-:W-:Y:S05]  /*1bcd0*/  BSYNC.RECONVERGENT B0 ;  /* 0x0000000000007941 */ /* 0x000fea0003800200 */
.L_x_3798:
        /* <DEDUP_REMOVED lines=33> */
.L_x_3801:
[----:B------:R-:W-:Y:S05]  /*1bef0*/  BSYNC.RECONVERGENT B0 ;  /* 0x0000000000007941 */ /* 0x000fea0003800200 */
.L_x_3800:
[----:B------:R-:W-:Y:S02]  /*1bf00*/  UIADD3 UR17, UPT, UPT, UR17, UR14, URZ ;  /* 0x0000000e11117290 */ /* 0x000fe4000fffe0ff */
[----:B------:R-:W-:Y:S02]  /*1bf10*/  UPLOP3.LUT UP1, UPT, UPT, UPT, UP1, 0x40, 0x4 ;  /* 0x000000000004789c */ /* 0x000fe40003f2e810 */
[----:B------:R-:W-:-:S09]  /*1bf20*/  UISETP.GE.AND UP0, UPT, UR17, UR15, UPT ;  /* 0x0000000f1100728c */ /* 0x000fd2000bf06270 */
[----:B------:R-:W-:Y:S05]  /*1bf30*/  BRA.U !UP0, `(.L_x_3802) ;  /* 0xfffffe4d08687547 */ /* 0x000fea000b83ffff */
[----:B------:R-:W-:Y:S05]  /*1bf40*/  EXIT ;  /* 0x000000000000794d */ /* 0x000fea0003800000 */
.L_x_3803:
        /* <DEDUP_REMOVED lines=11> */
.L_x_13686:


//--------------------- .text._ZN10layer_norm31ln_parallel_residual_fwd_kernelINS_13Kernel_traitsIf13__nv_bfloat16S2_S2_fjLj6144ELj1ELj1ELj8ELj16ENS_18Kernel_traits_baseILj6144EfS2_S2_S2_fjLj256EEEEELb1ELb1ELb1EEEvNS_9FwdParamsE --------------------------
	.section	.text._ZN10layer_norm31ln_parallel_residual_fwd_kernelINS_13Kernel_traitsIf13__nv_bfloat16S2_S2_fjLj6144ELj1ELj1ELj8ELj16ENS_18Kernel_traits_baseILj6144EfS2_S2_S2_fjLj256EEEEELb1ELb1ELb1EEEvNS_9FwdParamsE,"ax",@progbits
	.align	128
        .global         _ZN10layer_norm31ln_parallel_residual_fwd_kernelINS_13Kernel_traitsIf13__nv_bfloat16S2_S2_fjLj6144ELj1ELj1ELj8ELj16ENS_18Kernel_traits_baseILj6144EfS2_S2_S2_fjLj256EEEEELb1ELb1ELb1EEEvNS_9FwdParamsE
        .type           _ZN10layer_norm31ln_parallel_residual_fwd_kernelINS_13Kernel_traitsIf13__nv_bfloat16S2_S2_fjLj6144ELj1ELj1ELj8ELj16ENS_18Kernel_traits_baseILj6144EfS2_S2_S2_fjLj256EEEEELb1ELb1ELb1EEEvNS_9FwdParamsE,@function
        .size           _ZN10layer_norm31ln_parallel_residual_fwd_kernelINS_13Kernel_traitsIf13__nv_bfloat16S2_S2_fjLj6144ELj1ELj1ELj8ELj16ENS_18Kernel_traits_baseILj6144EfS2_S2_S2_fjLj256EEEEELb1ELb1ELb1EEEvNS_9FwdParamsE,(.L_x_13687 - _ZN10layer_norm31ln_parallel_residual_fwd_kernelINS_13Kernel_traitsIf13__nv_bfloat16S2_S2_fjLj6144ELj1ELj1ELj8ELj16ENS_18Kernel_traits_baseILj6144EfS2_S2_S2_fjLj256EEEEELb1ELb1ELb1EEEvNS_9FwdParamsE)
        .other          _ZN10layer_norm31ln_parallel_residual_fwd_kernelINS_13Kernel_traitsIf13__nv_bfloat16S2_S2_fjLj6144ELj1ELj1ELj8ELj16ENS_18Kernel_traits_baseILj6144EfS2_S2_S2_fjLj256EEEEELb1ELb1ELb1EEEvNS_9FwdParamsE,@"STO_CUDA_ENTRY STV_DEFAULT"
_ZN10layer_norm31ln_parallel_residual_fwd_kernelINS_13Kernel_traitsIf13__nv_bfloat16S2_S2_fjLj6144ELj1ELj1ELj8ELj16ENS_18Kernel_traits_baseILj6144EfS2_S2_S2_fjLj256EEEEELb1ELb1ELb1EEEvNS_9FwdParamsE:
.text._ZN10layer_norm31ln_parallel_residual_fwd_kernelINS_13Kernel_traitsIf13__nv_bfloat16S2_S2_fjLj6144ELj1ELj1ELj8ELj16ENS_18Kernel_traits_baseILj6144EfS2_S2_S2_fjLj256EEEEELb1ELb1ELb1EEEvNS_9FwdParamsE:
[----:B------:R-:W-:Y:S01]  /*0000*/  LDC R1, c[0x0][0x37c] ;  /* 0x0000df00ff017b82 */ /* 0x000fe20000000800 */
[----:B------:R-:W0:Y:S07]  /*0010*/  LDCU.U8 UR4, c[0x0][0x464] ;  /* 0x00008c80ff0477ac */ /* 0x000e2e0008000000 */
[----:B------:R-:W1:Y:S01]  /*0020*/  LDC R96, c[0x0][0x458] ;  /* 0x00011600ff607b82 */ /* 0x000e620000000800 */
[----:B------:R-:W2:Y:S01]  /*0030*/  LDCU.64 UR10, c[0x0][0x450] ;  /* 0x00008a00ff0a77ac */ /* 0x000ea20008000a00 */
[----:B------:R-:W3:Y:S06]  /*0040*/  LDCU.64 UR8, c[0x0][0x358] ;  /* 0x00006b00ff0877ac */ /* 0x000eec0008000a00 */
[----:B------:R-:W1:Y:S01]  /*0050*/  LDC R97, c[0x0][0x45c] ;  /* 0x00011700ff617b82 */ /* 0x000e620000000800 */
[----:B0-----:R-:W-:Y:S01]  /*0060*/  ISETP.NE.AND P1, PT, RZ, UR4, PT ;  /* 0x00000004ff007c0c */ /* 0x001fe2000bf25270 */
[----:B------:R-:W0:Y:S01]  /*0070*/  LDCU.64 UR4, c[0x0][0x438] ;  /* 0x00008700ff0477ac */ /* 0x000e220008000a00 */
[----:B------:R-:W4:Y:S01]  /*0080*/  S2R R86, SR_TID.X ;  /* 0x0000000000567919 */ /* 0x000f220000002100 */
[----:B--2---:R-:W-:-:S02]  /*0090*/  IMAD.U32 R2, RZ, RZ, UR10 ;  /* 0x0000000aff027e24 */ /* 0x004fc4000f8e00ff */
[----:B------:R-:W-:-:S08]  /*00a0*/  IMAD.U32 R3, RZ, RZ, UR11 ;  /* 0x0000000bff037e24 */ /* 0x000fd0000f8e00ff */
[----:B---3--:R-:W5:Y:S01]  /*00b0*/  @P1 LDG.E.64 R2, desc[UR8][R2.64] ;  /* 0x0000000802021981 */ /* 0x008f62000c1e1b00 */
[----:B------:R-:W2:Y:S03]  /*00c0*/  S2UR UR18, SR_CTAID.X ;  /* 0x00000000001279c3 */ /* 0x000ea60000002500 */
[----:B-1----:R1:W5:Y:S01]  /*00d0*/  @P1 LDG.E.64 R4, desc[UR8][R96.64] ;  /* 0x0000000860041981 */ /* 0x002362000c1e1b00 */
[----:B0-----:R-:W-:Y:S01]  /*00e0*/  ISETP.NE.U32.AND P0, PT, RZ, UR4, PT ;  /* 0x00000004ff007c0c */ /* 0x001fe2000bf05070 */
[----:B------:R-:W2:Y:S03]  /*00f0*/  LDCU UR4, c[0x0][0x384] ;  /* 0x00007080ff0477ac */ /* 0x000ea60008000800 */
[----:B------:R-:W0:Y:S01]  /*0100*/  LDC R15, c[0x0][0x360] ;  /* 0x0000d800ff0f7b82 */ /* 0x000e220000000800 */
[----:B------:R-:W-:-:S07]  /*0110*/  ISETP.NE.AND.EX P0, PT, RZ, UR5, PT, P0 ;  /* 0x00000005ff007c0c */ /* 0x000fce000bf05300 */
[----:B------:R-:W3:Y:S08]  /*0120*/  @P1 LDC R11, c[0x0][0x460] ;  /* 0x00011800ff0b1b82 */ /* 0x000ef00000000800 */
[----:B------:R-:W4:Y:S08]  /*0130*/  @P0 LDC.64 R6, c[0x0][0x3d0] ;  /* 0x0000f400ff060b82 */ /* 0x000f300000000a00 */
[----:B------:R-:W1:Y:S01]  /*0140*/  @P0 LDC.64 R8, c[0x0][0x438] ;  /* 0x00010e00ff080b82 */ /* 0x000e620000000a00 */
[----:B----4-:R-:W-:-:S05]  /*0150*/  @P0 IMAD.WIDE.U32 R6, R86, 0x20, R6 ;  /* 0x0000002056060825 */ /* 0x010fca00078e0006 */
[----:B------:R4:W5:Y:S01]  /*0160*/  @P0 LDG.E.128 R60, desc[UR8][R6.64] ;  /* 0x00000008063c0981 */ /* 0x000962000c1e1d00 */
[----:B-1----:R-:W-:-:S03]  /*0170*/  @P0 IMAD.WIDE.U32 R8, R86, 0x20, R8 ;  /* 0x0000002056080825 */ /* 0x002fc600078e0008 */
        /* <DEDUP_REMOVED lines=11> */
[----:B--2---:R-:W-:-:S06]  /*0230*/  UISETP.GE.AND UP0, UPT, UR18, UR4, UPT ;  /* 0x000000041200728c */ /* 0x004fcc000bf06270 */
[----:B------:R-:W-:Y:S01]  /*0240*/  PLOP3.LUT P2, PT, PT, PT, UP0, 0x80, 0x8 ;  /* 0x000000000008781c */ /* 0x000fe20003f4f008 */
[----:B0--3--:R-:W-:-:S12]  /*0250*/  @P0 BRA `(.L_x_3804) ;  /* 0x0000000000500947 */ /* 0x009fd80003800000 */
[----:B----4-:R-:W0:Y:S02]  /*0260*/  LDC.64 R6, c[0x0][0x3d0] ;  /* 0x0000f400ff067b82 */ /* 0x010e240000000a00 */
        /* <DEDUP_REMOVED lines=18> */
[----:B0-----:R-:W-:-:S07]  /*0390*/  CS2R R36, SRZ ;  /* 0x0000000000247805 */ /* 0x001fce000001ff00 */
.L_x_3804:
[----:B------:R-:W-:Y:S05]  /*03a0*/  @P2 EXIT ;  /* 0x000000000000294d */ /* 0x000fea0003800000 */
[----:B-----5:R-:W-:Y:S01]  /*03b0*/  @P1 IADD3 R96, P0, PT, R4, R11, RZ ;  /* 0x0000000b04601210 */ /* 0x020fe20007f1e0ff */
[----:B------:R-:W0:Y:S01]  /*03c0*/  LDCU.64 UR4, c[0x0][0x398] ;  /* 0x00007300ff0477ac */ /* 0x000e220008000a00 */
[----:B------:R-:W-:Y:S01]  /*03d0*/  @P1 R2UR UR10, R2 ;  /* 0x00000000020a12ca */ /* 0x000fe200000e0000 */
[----:B------:R-:W-:Y:S01]  /*03e0*/  IMAD R15, R15, UR18, R86 ;  /* 0x000000120f0f7c24 */ /* 0x000fe2000f8e0256 */
[----:B------:R-:W-:Y:S01]  /*03f0*/  @P1 R2UR UR11, R3 ;  /* 0x00000000030b12ca */ /* 0x000fe200000e0000 */
[----:B------:R-:W-:Y:S01]  /*0400*/  @P1 IMAD.X R97, RZ, RZ, R5, P0 ;  /* 0x000000ffff611224 */ /* 0x000fe200000e0605 */
[----:B------:R-:W1:Y:S01]  /*0410*/  LDCU UR6, c[0x0][0x404] ;  /* 0x00008080ff0677ac */ /* 0x000e620008000800 */
[----:B------:R-:W-:-:S03]  /*0420*/  IMAD.HI.U32 R0, R15, -0x326172a9, RZ ;  /* 0xcd9e8d570f007827 */ /* 0x000fc600078e00ff */
[C-C-:B------:R-:W-:Y:S01]  /*0430*/  SHF.R.U64 R14, R96.reuse, 0x2, R97.reuse ;  /* 0x00000002600e7819 */ /* 0x140fe20000001261 */
[----:B------:R-:W-:Y:S01]  /*0440*/  IMAD R4, R15, -0x326172a9, RZ ;  /* 0xcd9e8d570f047824 */ /* 0x000fe200078e02ff */
[----:B------:R-:W-:Y:S01]  /*0450*/  SHF.R.U32.HI R13, RZ, 0x2, R97 ;  /* 0x00000002ff0d7819 */ /* 0x000fe20000011661 */
[----:B------:R-:W2:Y:S01]  /*0460*/  LDCU UR7, c[0x0][0x408] ;  /* 0x00008100ff0777ac */ /* 0x000ea20008000800 */
[----:B------:R-:W-:Y:S01]  /*0470*/  LOP3.LUT R96, R96, 0x3, RZ, 0xc0, !PT ;  /* 0x0000000360607812 */ /* 0x000fe200078ec0ff */
[----:B------:R-:W-:Y:S01]  /*0480*/  IMAD.HI.U32 R2, R14, -0x2daee0ad, RZ ;  /* 0xd2511f530e027827 */ /* 0x000fe200078e00ff */
[----:B------:R-:W-:Y:S01]  /*0490*/  LOP3.LUT R0, R13, UR10, R0, 0x96, !PT ;  /* 0x0000000a0d007c12 */ /* 0x000fe2000f8e9600 */
[----:B------:R-:W-:Y:S02]  /*04a0*/  UIADD3 UR21, UPT, UPT, UR10, -0x61c88647, URZ ;  /* 0x9e3779b90a157890 */ /* 0x000fe4000fffe0ff */
[----:B------:R-:W-:Y:S02]  /*04b0*/  UIADD3 UR22, UPT, UPT, UR11, -0x4498517b, URZ ;  /* 0xbb67ae850b167890 */ /* 0x000fe4000fffe0ff */
[----:B------:R-:W-:Y:S01]  /*04c0*/  LOP3.LUT R2, R2, UR11, RZ, 0x3c, !PT ;  /* 0x0000000b02027c12 */ /* 0x000fe2000f8e3cff */
[----:B----4-:R-:W-:Y:S01]  /*04d0*/  IMAD R6, R14, -0x2daee0ad, RZ ;  /* 0xd2511f530e067824 */ /* 0x010fe200078e02ff */
[----:B0-----:R-:W-:Y:S01]  /*04e0*/  UISETP.NE.U32.AND UP0, UPT, UR4, URZ, UPT ;  /* 0x000000ff0400728c */ /* 0x001fe2000bf05070 */
[----:B------:R-:W-:Y:S01]  /*04f0*/  IMAD.HI.U32 R5, R0, -0x2daee0ad, RZ ;  /* 0xd2511f5300057827 */ /* 0x000fe200078e00ff */
[----:B------:R-:W-:-:S02]  /*0500*/  UIADD3 UR4, UPT, UPT, UR10, 0x3c6ef372, URZ ;  /* 0x3c6ef3720a047890 */ /* 0x000fc4000fffe0ff */
[----:B------:R-:W-:Y:S01]  /*0510*/  UISETP.NE.AND.EX UP0, UPT, UR5, URZ, UPT, UP0 ;  /* 0x000000ff0500728c */ /* 0x000fe2000bf05300 */
[----:B------:R-:W-:Y:S01]  /*0520*/  IMAD.HI.U32 R3, R2, -0x326172a9, RZ ;  /* 0xcd9e8d5702037827 */ /* 0x000fe200078e00ff */
[----:B------:R-:W-:Y:S01]  /*0530*/  LOP3.LUT R5, R6, UR22, R5, 0x96, !PT ;  /* 0x0000001606057c12 */ /* 0x000fe2000f8e9605 */
[----:B------:R-:W-:Y:S02]  /*0540*/  UIADD3 UR5, UPT, UPT, UR11, 0x76cf5d0a, URZ ;  /* 0x76cf5d0a0b057890 */ /* 0x000fe4000fffe0ff */
[----:B------:R-:W-:Y:S01]  /*0550*/  IMAD R7, R2, -0x326172a9, RZ ;  /* 0xcd9e8d5702077824 */ /* 0x000fe200078e02ff */
[----:B------:R-:W-:Y:S01]  /*0560*/  LOP3.LUT R3, R4, UR21, R3, 0x96, !PT ;  /* 0x0000001504037c12 */ /* 0x000fe2000f8e9603 */
[----:B------:R-:W-:Y:S01]  /*0570*/  IMAD R9, R0, -0x2daee0ad, RZ ;  /* 0xd2511f5300097824 */ /* 0x000fe200078e02ff */
[----:B------:R-:W-:Y:S01]  /*0580*/  UIADD3 UR23, UPT, UPT, UR10, -0x255992d5, URZ ;  /* 0xdaa66d2b0a177890 */ /* 0x000fe2000fffe0ff */
[----:B------:R-:W-:Y:S01]  /*0590*/  IMAD.HI.U32 R2, R5, -0x326172a9, RZ ;  /* 0xcd9e8d5705027827 */ /* 0x000fe200078e00ff */
[----:B------:R-:W-:Y:S01]  /*05a0*/  UIADD3 UR24, UPT, UPT, UR11, 0x32370b8f, URZ ;  /* 0x32370b8f0b187890 */ /* 0x000fe2000fffe0ff */
[----:B------:R-:W-:Y:S01]  /*05b0*/  PLOP3.LUT P0, PT, PT, PT, UP0, 0x80, 0x8 ;  /* 0x000000000008781c */ /* 0x000fe20003f0f008 */
[----:B------:R-:W-:Y:S01]  /*05c0*/  UIADD3 UR25, UPT, UPT, UR10, 0x78dde6e4, URZ ;  /* 0x78dde6e40a197890 */ /* 0x000fe2000fffe0ff */
        /* <DEDUP_REMOVED lines=11> */
[----:B------:R-:W-:Y:S02]  /*0680*/  UIADD3 UR4, UPT, UPT, UR10, -0x4ab325aa, URZ ;  /* 0xb54cda560a047890 */ /* 0x000fe4000fffe0ff */
[----:B------:R-:W-:Y:S01]  /*0690*/  UIADD3 UR29, UPT, UPT, UR11, 0x646e171e, URZ ;  /* 0x646e171e0b1d7890 */ /* 0x000fe2000fffe0ff */
[----:B------:R-:W-:Y:S01]  /*06a0*/  IMAD R5, R0, -0x326172a9, RZ ;  /* 0xcd9e8d5700057824 */ /* 0x000fe200078e02ff */
[----:B------:R-:W-:Y:S01]  /*06b0*/  LOP3.LUT R3, R4, UR23, R3, 0x96, !PT ;  /* 0x0000001704037c12 */ /* 0x000fe2000f8e9603 */
[----:B------:R-:W-:Y:S01]  /*06c0*/  IMAD R7, R2, -0x2daee0ad, RZ ;  /* 0xd2511f5302077824 */ /* 0x000fe200078e02ff */
[----:B------:R-:W-:Y:S01]  /*06d0*/  UIADD3 UR30, UPT, UPT, UR10, 0x5384540f, URZ ;  /* 0x5384540f0a1e7890 */ /* 0x000fe2000fffe0ff */
[----:B------:R-:W-:Y:S01]  /*06e0*/  IMAD.HI.U32 R0, R6, -0x326172a9, RZ ;  /* 0xcd9e8d5706007827 */ /* 0x000fe200078e00ff */
[----:B------:R-:W-:-:S02]  /*06f0*/  UIADD3 UR5, UPT, UPT, UR11, 0x1fd5c5a3, URZ ;  /* 0x1fd5c5a30b057890 */ /* 0x000fc4000fffe0ff */
[----:B------:R-:W-:Y:S01]  /*0700*/  UIADD3 UR31, UPT, UPT, UR10, -0xe443238, URZ ;  /* 0xf1bbcdc80a1f7890 */ /* 0x000fe2000fffe0ff */
[----:B------:R-:W-:Y:S01]  /*0710*/  IMAD.HI.U32 R2, R3, -0x2daee0ad, RZ ;  /* 0xd2511f5303027827 */ /* 0x000fe200078e00ff */
[----:B------:R-:W-:Y:S01]  /*0720*/  LOP3.LUT R0, R5, UR25, R0, 0x96, !PT ;  /* 0x0000001905007c12 */ /* 0x000fe2000f8e9600 */
[----:B------:R-:W-:Y:S02]  /*0730*/  UIADD3 UR12, UPT, UPT, UR11, -0x24c28bd8, URZ ;  /* 0xdb3d74280b0c7890 */ /* 0x000fe4000fffe0ff */
[----:B------:R-:W-:Y:S01]  /*0740*/  IMAD R5, R3, -0x2daee0ad, RZ ;  /* 0xd2511f5303057824 */ /* 0x000fe200078e02ff */
[----:B------:R-:W-:Y:S01]  /*0750*/  LOP3.LUT R2, R7, UR26, R2, 0x96, !PT ;  /* 0x0000001a07027c12 */ /* 0x000fe2000f8e9602 */
[----:B------:R-:W-:Y:S01]  /*0760*/  IMAD.HI.U32 R4, R0, -0x2daee0ad, RZ ;  /* 0xd2511f5300047827 */ /* 0x000fe200078e00ff */
[----:B------:R-:W-:Y:S02]  /*0770*/  UIADD3 UR16, UPT, UPT, UR10, -0x700cb87f, URZ ;  /* 0x8ff347810a107890 */ /* 0x000fe4000fffe0ff */
[----:B------:R-:W-:Y:S01]  /*0780*/  UIADD3 UR14, UPT, UPT, UR11, -0x695add53, URZ ;  /* 0x96a522ad0b0e7890 */ /* 0x000fe2000fffe0ff */
[----:B------:R-:W-:Y:S01]  /*0790*/  IMAD R6, R6, -0x326172a9, RZ ;  /* 0xcd9e8d5706067824 */ /* 0x000fe200078e02ff */
[----:B------:R-:W-:Y:S01]  /*07a0*/  LOP3.LUT R4, R5, UR28, R4, 0x96, !PT ;  /* 0x0000001c05047c12 */ /* 0x000fe2000f8e9604 */
[C---:B------:R-:W-:Y:S01]  /*07b0*/  IMAD.HI.U32 R3, R2.reuse, -0x326172a9, RZ ;  /* 0xcd9e8d5702037827 */ /* 0x040fe200078e00ff */
[----:B------:R-:W0:Y:S03]  /*07c0*/  LDCU UR19, c[0x0][0x388] ;  /* 0x00007100ff1377ac */ /* 0x000e260008000800 */
        /* <DEDUP_REMOVED lines=8> */
[----:B------:R-:W-:-:S02]  /*0850*/  UPLOP3.LUT UP1, UPT, UPT, UPT, UPT, 0x40, 0x4 ;  /* 0x000000000004789c */ /* 0x000fc40003f2e870 */
        /* <DEDUP_REMOVED lines=15> */
[----:B------:R-:W-:Y:S01]  /*0950*/  HFMA2 R9, -RZ, RZ, 0, 0 ;  /* 0x00000000ff097431 */ /* 0x000fe200000001ff */
[----:B------:R-:W0:Y:S01]  /*0960*/  LDCU.64 UR12, c[0x0][0x398] ;  /* 0x00007300ff0c77ac */ /* 0x000e220008000a00 */
[----:B------:R-:W-:Y:S01]  /*0970*/  IMAD R4, R5, -0x326172a9, RZ ;  /* 0xcd9e8d5705047824 */ /* 0x000fe200078e02ff */
[----:B------:R-:W-:Y:S01]  /*0980*/  LOP3.LUT R12, R3, UR14, R12, 0x96, !PT ;  /* 0x0000000e030c7c12 */ /* 0x000fe2000f8e960c */
[----:B------:R-:W-:Y:S01]  /*0990*/  IMAD.HI.U32 R11, R2, -0x326172a9, RZ ;  /* 0xcd9e8d57020b7827 */ /* 0x000fe200078e00ff */
[----:B------:R-:W0:Y:S03]  /*09a0*/  LDCU.64 UR14, c[0x0][0x3a0] ;  /* 0x00007400ff0e77ac */ /* 0x000e260008000a00 */
[----:B------:R-:W-:Y:S01]  /*09b0*/  IMAD R84, R0, -0x2daee0ad, RZ ;  /* 0xd2511f5300547824 */ /* 0x000fe200078e02ff */
[----:B------:R-:W-:Y:S01]  /*09c0*/  LOP3.LUT R11, R4, UR16, R11, 0x96, !PT ;  /* 0x00000010040b7c12 */ /* 0x000fe2000f8e960b */
[----:B------:R-:W-:Y:S01]  /*09d0*/  IMAD R10, R2, -0x326172a9, RZ ;  /* 0xcd9e8d57020a7824 */ /* 0x000fe200078e02ff */
[----:B-1234-:R-:W0:Y:S06]  /*09e0*/  LDCU.64 UR16, c[0x0][0x380] ;  /* 0x00007000ff1077ac */ /* 0x01ee2c0008000a00 */
.L_x_4034:
[----:B0-----:R-:W-:Y:S01]  /*09f0*/  ISETP.NE.U32.AND P1, PT, RZ, UR14, PT ;  /* 0x0000000eff007c0c */ /* 0x001fe2000bf25070 */
[----:B------:R-:W-:Y:S01]  /*0a00*/  UIMAD UR4, UR18, UR19, URZ ;  /* 0x00000013120472a4 */ /* 0x000fe2000f8e02ff */
[----:B------:R-:W0:Y:S02]  /*0a10*/  LDC.64 R104, c[0x0][0x390] ;  /* 0x0000e400ff687b82 */ /* 0x000e240000000a00 */
[----:B------:R-:W-:Y:S01]  /*0a20*/  ISETP.NE.AND.EX P1, PT, RZ, UR15, PT, P1 ;  /* 0x0000000fff007c0c */ /* 0x000fe2000bf25310 */
[----:B------:R-:W-:-:S04]  /*0a30*/  USHF.R.S32.HI UR5, URZ, 0x1f, UR4 ;  /* 0x0000001fff057899 */ /* 0x000fc80008011404 */
[----:B------:R-:W-:Y:S01]  /*0a40*/  ULEA.HI UR5, UR5, UR4, URZ, 0x3 ;  /* 0x0000000405057291 */ /* 0x000fe2000f8f18ff */
[----:B-1----:R-:W1:Y:S05]  /*0a50*/  @P0 LDC.64 R78, c[0x0][0x398] ;  /* 0x0000e600ff4e0b82 */ /* 0x002e6a0000000a00 */
[----:B------:R-:W-:-:S03]  /*0a60*/  IMAD.U32 R77, RZ, RZ, UR5 ;  /* 0x00000005ff4d7e24 */ /* 0x000fc6000f8e00ff */
[----:B------:R-:W2:Y:S02]  /*0a70*/  @P1 LDC.64 R80, c[0x0][0x3a0] ;  /* 0x0000e800ff501b82 */ /* 0x000ea40000000a00 */
[----:B------:R-:W-:-:S05]  /*0a80*/  LEA.HI.SX32 R77, R77, R86, 0x1d ;  /* 0x000000564d4d7211 */ /* 0x000fca00078feaff */
        /* <DEDUP_REMOVED lines=8> */
[----:B------:R-:W-:Y:S01]  /*0b10*/  IMAD.MOV.U32 R91, RZ, RZ, 0x2f800000 ;  /* 0x2f800000ff5b7424 */ /* 0x000fe200078e00ff */
[----:B------:R-:W-:Y:S02]  /*0b20*/  UIADD3 UR32, UPT, UPT, UR11, -0x24c28bd8, URZ ;  /* 0xdb3d74280b207890 */ /* 0x000fe4000fffe0ff */
[----:B------:R-:W-:Y:S02]  /*0b30*/  UIADD3 UR33, UPT, UPT, UR11, -0x695add53, URZ ;  /* 0x96a522ad0b217890 */ /* 0x000fe4000fffe0ff */
[----:B------:R-:W-:Y:S02]  /*0b40*/  UIADD3 UR34, UPT, UPT, UR10, -0x4ab325aa, URZ ;  /* 0xb54cda560a227890 */ /* 0x000fe4000fffe0ff */
[----:B------:R-:W-:Y:S02]  /*0b50*/  UIADD3 UR35, UPT, UPT, UR10, -0x700cb87f, URZ ;  /* 0x8ff347810a237890 */ /* 0x000fe4000fffe0ff */
[----:B------:R-:W-:-:S02]  /*0b60*/  UIADD3 UR36, UPT, UPT, UR11, 0x1fd5c5a3, URZ ;  /* 0x1fd5c5a30b247890 */ /* 0x000fc4000fffe0ff */
[----:B------:R-:W-:Y:S02]  /*0b70*/  UIADD3 UR37, UPT, UPT, UR10, 0x3c6ef372, URZ ;  /* 0x3c6ef3720a257890 */ /* 0x000fe4000fffe0ff */
[----:B------:R-:W-:Y:S01]  /*0b80*/  UIADD3 UR38, UPT, UPT, UR11, 0x76cf5d0a, URZ ;  /* 0x76cf5d0a0b267890 */ /* 0x000fe2000fffe0ff */
        /* <DEDUP_REMOVED lines=16> */
.L_x_3807:
        /* <DEDUP_REMOVED lines=12> */
.L_x_3808:
        /* <DEDUP_REMOVED lines=42> */
.L_x_3806:
[----:B------:R-:W-:Y:S01]  /*0ff0*/  I2FP.F32.U32 R76, R76 ;  /* 0x0000004c004c7245 */ /* 0x000fe20000201000 */
[----:B-----5:R-:W-:Y:S01]  /*1000*/  IMAD.U32 R78, R72, 0x10000, RZ ;  /* 0x00010000484e7824 */ /* 0x020fe200078e00ff */
[----:B------:R-:W-:Y:S01]  /*1010*/  UMOV UR5, UR7 ;  /* 0x0000000700057c82 */ /* 0x000fe20008000000 */
[----:B------:R-:W-:Y:S01]  /*1020*/  UMOV UR4, UR6 ;  /* 0x0000000600047c82 */ /* 0x000fe20008000000 */
[----:B------:R-:W-:Y:S01]  /*1030*/  ISETP.NE.AND P2, PT, R80, 0x1, PT ;  /* 0x000000015000780c */ /* 0x000fe20003f45270 */
[----:B------:R-:W-:Y:S01]  /*1040*/  FFMA.FTZ R76, R76, R91, 1.1641532182693481445e-10 ;  /* 0x2f0000004c4c7423 */ /* 0x000fe2000001005b */
[----:B------:R-:W-:Y:S01]  /*1050*/  FMUL.FTZ R78, R78, UR5 ;  /* 0x000000054e4e7c20 */ /* 0x000fe20008410000 */
[----:B------:R-:W-:Y:S02]  /*1060*/  @P1 IMAD.U32 R79, R68, 0x10000, RZ ;  /* 0x00010000444f1824 */ /* 0x000fe400078e00ff */
[----:B------:R-:W-:Y:S01]  /*1070*/  HFMA2 R81, -RZ, RZ, 0, 1.1920928955078125e-07 ;  /* 0x00000002ff517431 */ /* 0x000fe200000001ff */
[----:B------:R-:W-:-:S02]  /*1080*/  PRMT R72, R72, 0x7632, R72 ;  /* 0x0000763248487816 */ /* 0x000fc40000000048 */
        /* <DEDUP_REMOVED lines=16> */
.L_x_3810:
        /* <DEDUP_REMOVED lines=12> */
.L_x_3811:
        /* <DEDUP_REMOVED lines=43> */
.L_x_3809:
[----:B------:R-:W-:Y:S01]  /*1500*/  I2FP.F32.U32 R78, R78 ;  /* 0x0000004e004e7245 */ /* 0x000fe20000201000 */
[----:B------:R-:W-:Y:S01]  /*1510*/  IMAD.U32 R72, R72, 0x10000, RZ ;  /* 0x0001000048487824 */ /* 0x000fe200078e00ff */
[----:B------:R-:W-:Y:S01]  /*1520*/  @P1 PRMT R79, R68, 0x7632, R79 ;  /* 0x00007632444f1816 */ /* 0x000fe2000000004f */
[----:B------:R-:W-:Y:S01]  /*1530*/  IMAD.MOV.U32 R85, RZ, RZ, 0x2 ;  /* 0x00000002ff557424 */ /* 0x000fe200078e00ff */
[----:B------:R-:W-:Y:S01]  /*1540*/  ISETP.NE.AND P2, PT, R81, 0x1, PT ;  /* 0x000000015100780c */ /* 0x000fe20003f45270 */
[----:B------:R-:W-:Y:S01]  /*1550*/  FFMA.FTZ R78, R78, R91, 1.1641532182693481445e-10 ;  /* 0x2f0000004e4e7423 */ /* 0x000fe2000001005b */
[----:B------:R-:W-:-:S04]  /*1560*/  FMUL.FTZ R72, R72, UR5 ;  /* 0x0000000548487c20 */ /* 0x000fc80008410000 */
        /* <DEDUP_REMOVED lines=17> */
.L_x_3813:
        /* <DEDUP_REMOVED lines=12> */
.L_x_3814:
[----:B------:R-:W-:Y:S01]  /*1740*/  IMAD.WIDE.U32 R80, R15, -0x326172a9, RZ ;  /* 0xcd9e8d570f507825 */ /* 0x000fe200078e00ff */
        /* <DEDUP_REMOVED lines=41> */
[----:B------:R-:W-:-:S07]  /*19e0*/  LOP3.LUT R12, R80, UR33, R87, 0x96, !PT ;  /* 0x00000021500c7c12 */ /* 0x000fce000f8e9657 */
.L_x_3812:
        /* <DEDUP_REMOVED lines=24> */
.L_x_3816:
        /* <DEDUP_REMOVED lines=12> */
.L_x_3817:
        /* <DEDUP_REMOVED lines=42> */
.L_x_3815:
[----:B------:R-:W-:Y:S01]  /*1ed0*/  I2FP.F32.U32 R80, R80 ;  /* 0x0000005000507245 */ /* 0x000fe20000201000 */
[----:B------:R-:W-:Y:S01]  /*1ee0*/  IMAD.U32 R73, R73, 0x10000, RZ ;  /* 0x0001000049497824 */ /* 0x000fe200078e00ff */
[----:B------:R-:W-:Y:S01]  /*1ef0*/  @P1 PRMT R81, R69, 0x7632, R81 ;  /* 0x0000763245511816 */ /* 0x000fe20000000051 */
[----:B------:R-:W-:Y:S01]  /*1f00*/  HFMA2 R90, -RZ, RZ, 0, 1.1920928955078125e-07 ;  /* 0x00000002ff5a7431 */ /* 0x000fe200000001ff */
        /* <DEDUP_REMOVED lines=19> */
.L_x_3819:
        /* <DEDUP_REMOVED lines=12> */
.L_x_3820:
        /* <DEDUP_REMOVED lines=42> */
.L_x_3818:
        /* <DEDUP_REMOVED lines=23> */
.L_x_3822:
        /* <DEDUP_REMOVED lines=12> */
.L_x_3823:
        /* <DEDUP_REMOVED lines=42> */
.L_x_3821:
[----:B------:R-:W-:Y:S01]  /*2870*/  I2FP.F32.U32 R88, R85 ;  /* 0x0000005500587245 */ /* 0x000fe20000201000 */
[----:B------:R-:W-:Y:S01]  /*2880*/  IMAD.U32 R74, R74, 0x10000, RZ ;  /* 0x000100004a4a7824 */ /* 0x000fe200078e00ff */
[----:B------:R-:W-:Y:S01]  /*2890*/  ISETP.NE.AND P4, PT, R89, 0x1, PT ;  /* 0x000000015900780c */ /* 0x000fe20003f85270 */
[----:B------:R-:W-:Y:S01]  /*28a0*/  HFMA2 R94, -RZ, RZ, 0, 1.1920928955078125e-07 ;  /* 0x00000002ff5e7431 */ /* 0x000fe200000001ff */
[----:B------:R-:W-:Y:S01]  /*28b0*/  @P1 PRMT R85, R70, 0x7632, R85 ;  /* 0x0000763246551816 */ /* 0x000fe20000000055 */
[----:B------:R-:W-:Y:S01]  /*28c0*/  FFMA.FTZ R88, R88, R91, 1.1641532182693481445e-10 ;  /* 0x2f00000058587423 */ /* 0x000fe2000001005b */
[----:B------:R-:W-:-:S03]  /*28d0*/  FMUL.FTZ R74, R74, UR5 ;  /* 0x000000054a4a7c20 */ /* 0x000fc60008410000 */
        /* <DEDUP_REMOVED lines=16> */
.L_x_3825:
        /* <DEDUP_REMOVED lines=12> */
.L_x_3826:
        /* <DEDUP_REMOVED lines=42> */
.L_x_3824:
        /* <DEDUP_REMOVED lines=8> */
[----:B------:R-:W-:Y:S02]  /*2dc0*/  FSEL R85, R85, RZ, !P4 ;  /* 0x000000ff55557208 */ /* 0x000fe40006000000 */
[----:B------:R-:W-:-:S03]  /*2dd0*/  PLOP3.LUT P4, PT, P4, PT, PT, 0x8, 0x80 ;  /* 0x000000000080781c */ /* 0x000fc6000278e170 */
[--C-:B------:R-:W-:Y:S01]  /*2de0*/  @P1 FADD.FTZ R85, R85, R90.reuse ;  /* 0x0000005a55551221 */ /* 0x100fe20000010000 */
[----:B------:R-:W-:Y:S01]  /*2df0*/  PRMT R90, R75, 0x7632, R90 ;  /* 0x000076324b5a7816 */ /* 0x000fe2000000005a */
        /* <DEDUP_REMOVED lines=11> */
.L_x_3828:
        /* <DEDUP_REMOVED lines=12> */
.L_x_3829:
        /* <DEDUP_REMOVED lines=42> */
.L_x_3827:
        /* <DEDUP_REMOVED lines=16> */
.L_x_3805:
        /* <DEDUP_REMOVED lines=8> */
[----:B------:R-:W-:Y:S01]  /*3390*/  @!P0 IMAD.MOV.U32 R4, RZ, RZ, 0x3 ;  /* 0x00000003ff048424 */ /* 0x000fe200078e00ff */
[----:B------:R-:W-:Y:S01]  /*33a0*/  @!P0 MOV R92, R84 ;  /* 0x00000054005c8202 */ /* 0x000fe20000000f00 */
[----:B------:R-:W-:Y:S01]  /*33b0*/  @!P0 IMAD.MOV.U32 R0, RZ, RZ, R12 ;  /* 0x000000ffff008224 */ /* 0x000fe200078e000c */
[----:B------:R-:W-:Y:S01]  /*33c0*/  @P0 MOV R0, R11 ;  /* 0x0000000b00000202 */ /* 0x000fe20000000f00 */
[----:B------:R-:W-:Y:S02]  /*33d0*/  @P0 VIADD R4, R96, 0x1 ;  /* 0x0000000160040836 */ /* 0x000fe40000000000 */
[----:B------:R-:W-:Y:S01]  /*33e0*/  @P0 IMAD.MOV.U32 R92, RZ, RZ, R84 ;  /* 0x000000ffff5c0224 */ /* 0x000fe200078e0054 */
[----:B------:R-:W-:Y:S06]  /*33f0*/  BRA `(.L_x_3831) ;  /* 0x0000000000d47947 */ /* 0x000fec0003800000 */
.L_x_3832:
        /* <DEDUP_REMOVED lines=12> */
.L_x_3833:
        /* <DEDUP_REMOVED lines=40> */
[----:B------:R-:W-:-:S07]  /*3740*/  LOP3.LUT R12, R2, UR33, R93, 0x96, !PT ;  /* 0x00000021020c7c12 */ /* 0x000fce000f8e965d */
.L_x_3831:
[----:B------:R-:W-:Y:S01]  /*3750*/  I2FP.F32.U32 R0, R0 ;  /* 0x0000000000007245 */ /* 0x000fe20000201000 */
[----:B------:R-:W-:Y:S01]  /*3760*/  UMOV UR4, UR6 ;  /* 0x0000000600047c82 */ /* 0x000fe20008000000 */
[----:B------:R-:W-:Y:S01]  /*3770*/  ISETP.NE.AND P2, PT, R4, 0x1, PT ;  /* 0x000000010400780c */ /* 0x000fe20003f45270 */
[----:B-----5:R-:W-:Y:S01]  /*3780*/  IMAD.U32 R2, R72, 0x10000, RZ ;  /* 0x0001000048027824 */ /* 0x020fe200078e00ff */
[----:B------:R-:W-:Y:S01]  /*3790*/  UMOV UR5, UR7 ;  /* 0x0000000700057c82 */ /* 0x000fe20008000000 */
[----:B------:R-:W-:Y:S01]  /*37a0*/  FFMA.FTZ R0, R0, R91, 1.1641532182693481445e-10 ;  /* 0x2f00000000007423 */ /* 0x000fe2000001005b */
[----:B------:R-:W-:Y:S02]  /*37b0*/  IMAD.MOV.U32 R6, RZ, RZ, 0x2 ;  /* 0x00000002ff067424 */ /* 0x000fe400078e00ff */
[----:B------:R-:W-:Y:S01]  /*37c0*/  FMUL.FTZ R2, R2, UR5 ;  /* 0x0000000502027c20 */ /* 0x000fe20008410000 */
[----:B------:R-:W-:Y:S02]  /*37d0*/  MOV R3, R10 ;  /* 0x0000000a00037202 */ /* 0x000fe40000000f00 */
[----:B------:R-:W-:-:S02]  /*37e0*/  FSETP.GTU.FTZ.AND P0, PT, R0, UR4, PT ;  /* 0x0000000400007c0b */ /* 0x000fc4000bf1c000 */
[----:B------:R-:W-:Y:S02]  /*37f0*/  PRMT R0, R72, 0x7632, R0 ;  /* 0x0000763248007816 */ /* 0x000fe40000000000 */
        /* <DEDUP_REMOVED lines=12> */
.L_x_3835:
        /* <DEDUP_REMOVED lines=12> */
.L_x_3836:
        /* <DEDUP_REMOVED lines=42> */
.L_x_3834:
[----:B------:R-:W-:Y:S01]  /*3c20*/  I2FP.F32.U32 R4, R3 ;  /* 0x0000000300047245 */ /* 0x000fe20000201000 */
[----:B------:R-:W-:Y:S01]  /*3c30*/  IMAD.U32 R3, R64, 0x10000, RZ ;  /* 0x0001000040037824 */ /* 0x000fe200078e00ff */
[----:B------:R-:W-:Y:S02]  /*3c40*/  ISETP.NE.AND P2, PT, R6, 0x1, PT ;  /* 0x000000010600780c */ /* 0x000fe40003f45270 */
[----:B------:R-:W-:Y:S01]  /*3c50*/  @P1 SHF.L.U32 R5, R68, 0x10, RZ ;  /* 0x0000001044051819 */ /* 0x000fe200000006ff */
[----:B------:R-:W-:Y:S01]  /*3c60*/  FFMA.FTZ R4, R4, R91, 1.1641532182693481445e-10 ;  /* 0x2f00000004047423 */ /* 0x000fe2000001005b */
[----:B------:R-:W-:-:S04]  /*3c70*/  FMUL.FTZ R3, R3, UR5 ;  /* 0x0000000503037c20 */ /* 0x000fc80008410000 */
[----:B------:R-:W-:-:S04]  /*3c80*/  FSETP.GTU.FTZ.AND P0, PT, R4, UR4, PT ;  /* 0x0000000404007c0b */ /* 0x000fc8000bf1c000 */
[----:B------:R-:W-:Y:S02]  /*3c90*/  FSEL R3, R3, RZ, !P0 ;  /* 0x000000ff03037208 */ /* 0x000fe40004000000 */
[----:B------:R-:W-:-:S03]  /*3ca0*/  SEL R8, RZ, 0x1, P0 ;  /* 0x00000001ff087807 */ /* 0x000fc60000000000 */
[----:B------:R-:W-:Y:S01]  /*3cb0*/  FADD.FTZ R2, R2, R3 ;  /* 0x0000000302027221 */ /* 0x000fe20000010000 */
[----:B------:R-:W-:-:S03]  /*3cc0*/  IMAD.MOV.U32 R3, RZ, RZ, 0x2 ;  /* 0x00000002ff037424 */ /* 0x000fc600078e00ff */
        /* <DEDUP_REMOVED lines=13> */
.L_x_3838:
        /* <DEDUP_REMOVED lines=12> */
.L_x_3839:
        /* <DEDUP_REMOVED lines=42> */
.L_x_3837:
        /* <DEDUP_REMOVED lines=20> */
.L_x_3841:
        /* <DEDUP_REMOVED lines=12> */
.L_x_3842:
        /* <DEDUP_REMOVED lines=42> */
.L_x_3840:
        /* <DEDUP_REMOVED lines=9> */
[----:B------:R-:W-:Y:S02]  /*4630*/  FSEL R3, R3, RZ, !P0 ;  /* 0x000000ff03037208 */ /* 0x000fe40004000000 */
[----:B------:R-:W-:-:S03]  /*4640*/  @P1 SHF.L.U32 R79, R2, 0x10, RZ ;  /* 0x00000010024f1819 */ /* 0x000fc600000006ff */
        /* <DEDUP_REMOVED lines=15> */
.L_x_3844:
        /* <DEDUP_REMOVED lines=12> */
.L_x_3845:
        /* <DEDUP_REMOVED lines=42> */
.L_x_3843:
[----:B------:R-:W-:Y:S01]  /*4aa0*/  I2FP.F32.U32 R0, R0 ;  /* 0x0000000000007245 */ /* 0x000fe20000201000 */
[----:B------:R-:W-:Y:S01]  /*4ab0*/  IMAD.U32 R2, R73, 0x10000, RZ ;  /* 0x0001000049027824 */ /* 0x000fe200078e00ff */
[----:B------:R-:W-:Y:S01]  /*4ac0*/  ISETP.NE.AND P2, PT, R3, 0x1, PT ;  /* 0x000000010300780c */ /* 0x000fe20003f45270 */
[----:B------:R-:W-:Y:S01]  /*4ad0*/  IMAD.MOV.U32 R4, RZ, RZ, 0x2 ;  /* 0x00000002ff047424 */ /* 0x000fe200078e00ff */
[----:B------:R-:W-:Y:S01]  /*4ae0*/  PRMT R73, R73, 0x7632, R73 ;  /* 0x0000763249497816 */ /* 0x000fe20000000049 */
[----:B------:R-:W-:-:S05]  /*4af0*/  FFMA.FTZ R0, R0, R91, 1.1641532182693481445e-10 ;  /* 0x2f00000000007423 */ /* 0x000fca000001005b */
[----:B------:R-:W-:Y:S01]  /*4b00*/  FSETP.GTU.FTZ.AND P0, PT, R0, UR4, PT ;  /* 0x0000000400007c0b */ /* 0x000fe2000bf1c000 */
[----:B------:R-:W-:Y:S01]  /*4b10*/  FMUL.FTZ R0, R2, UR5 ;  /* 0x0000000502007c20 */ /* 0x000fe20008410000 */
        /* <DEDUP_REMOVED lines=13> */
.L_x_3847:
        /* <DEDUP_REMOVED lines=12> */
.L_x_3848:
        /* <DEDUP_REMOVED lines=42> */
.L_x_3846:
        /* <DEDUP_REMOVED lines=24> */
.L_x_3850:
        /* <DEDUP_REMOVED lines=12> */
.L_x_3851:
        /* <DEDUP_REMOVED lines=42> */
.L_x_3849:
[----:B------:R-:W-:Y:S01]  /*5430*/  I2FP.F32.U32 R0, R0 ;  /* 0x0000000000007245 */ /* 0x000fe20000201000 */
[----:B------:R-:W-:Y:S01]  /*5440*/  IMAD.U32 R73, R73, 0x10000, RZ ;  /* 0x0001000049497824 */ /* 0x000fe200078e00ff */
[----:B------:R-:W-:Y:S01]  /*5450*/  ISETP.NE.AND P3, PT, R3, 0x1, PT ;  /* 0x000000010300780c */ /* 0x000fe20003f65270 */
[----:B------:R-:W-:Y:S01]  /*5460*/  IMAD.MOV.U32 R4, RZ, RZ, 0x2 ;  /* 0x00000002ff047424 */ /* 0x000fe200078e00ff */
[----:B------:R-:W-:Y:S01]  /*5470*/  MOV R2, R10 ;  /* 0x0000000a00027202 */ /* 0x000fe20000000f00 */
[----:B------:R-:W-:-:S05]  /*5480*/  FFMA.FTZ R0, R0, R91, 1.1641532182693481445e-10 ;  /* 0x2f00000000007423 */ /* 0x000fca000001005b */
[----:B------:R-:W-:Y:S01]  /*5490*/  FSETP.GTU.FTZ.AND P0, PT, R0, UR4, PT ;  /* 0x0000000400007c0b */ /* 0x000fe2000bf1c000 */
[----:B------:R-:W-:-:S03]  /*54a0*/  FMUL.FTZ R0, R73, UR5 ;  /* 0x0000000549007c20 */ /* 0x000fc60008410000 */
[----:B------:R-:W-:Y:S02]  /*54b0*/  PLOP3.LUT P2, PT, P0, PT, PT, 0x8, 0x80 ;  /* 0x000000000080781c */ /* 0x000fe4000074e170 */
[----:B------:R-:W-:Y:S01]  /*54c0*/  FSEL R0, R0, RZ, !P0 ;  /* 0x000000ff00007208 */ /* 0x000fe20004000000 */
[----:B------:R-:W-:Y:S10]  /*54d0*/  @!P3 BRA `(.L_x_3852) ;  /* 0x0000000000f8b947 */ /* 0x000ff40003800000 */
        /* <DEDUP_REMOVED lines=8> */
.L_x_3853:
        /* <DEDUP_REMOVED lines=12> */
.L_x_3854:
        /* <DEDUP_REMOVED lines=42> */
.L_x_3852:
        /* <DEDUP_REMOVED lines=26> */
.L_x_3856:
        /* <DEDUP_REMOVED lines=12> */
.L_x_3857:
[----:B------:R-:W-:Y:S01]  /*5b20*/  IMAD.WIDE.U32 R10, R15, -0x326172a9, RZ ;  /* 0xcd9e8d570f0a7825 */ /* 0x000fe200078e00ff */
[----:B------:R-:W-:Y:S02]  /*5b30*/  LOP3.LUT R94, R9, UR11, R3, 0x96, !PT ;  /* 0x0000000b095e7c12 */ /* 0x000fe4000f8e9603 */
[----:B------:R-:W-:Y:S01]  /*5b40*/  MOV R0, R92 ;  /* 0x0000005c00007202 */ /* 0x000fe20000000f00 */
        /* <DEDUP_REMOVED lines=39> */
[----:B------:R-:W-:-:S07]  /*5dc0*/  IMAD.MOV.U32 R92, RZ, RZ, R88 ;  /* 0x000000ffff5c7224 */ /* 0x000fce00078e0058 */
.L_x_3855:
[----:B------:R-:W-:Y:S01]  /*5dd0*/  I2FP.F32.U32 R0, R0 ;  /* 0x0000000000007245 */ /* 0x000fe20000201000 */
[----:B------:R-:W-:Y:S01]  /*5de0*/  IMAD.U32 R2, R74, 0x10000, RZ ;  /* 0x000100004a027824 */ /* 0x000fe200078e00ff */
[----:B------:R-:W-:Y:S01]  /*5df0*/  ISETP.NE.AND P0, PT, R80, 0x1, PT ;  /* 0x000000015000780c */ /* 0x000fe20003f05270 */
[----:B------:R-:W-:Y:S02]  /*5e00*/  HFMA2 R88, -RZ, RZ, 0, 1.1920928955078125e-07 ;  /* 0x00000002ff587431 */ /* 0x000fe400000001ff */
[----:B------:R-:W-:Y:S02]  /*5e10*/  IMAD.MOV.U32 R3, RZ, RZ, R10 ;  /* 0x000000ffff037224 */ /* 0x000fe400078e000a */
[----:B------:R-:W-:Y:S01]  /*5e20*/  FFMA.FTZ R0, R0, R91, 1.1641532182693481445e-10 ;  /* 0x2f00000000007423 */ /* 0x000fe2000001005b */
[----:B------:R-:W-:-:S04]  /*5e30*/  FMUL.FTZ R2, R2, UR5 ;  /* 0x0000000502027c20 */ /* 0x000fc80008410000 */
[----:B------:R-:W-:Y:S02]  /*5e40*/  FSETP.GTU.FTZ.AND P3, PT, R0, UR4, PT ;  /* 0x0000000400007c0b */ /* 0x000fe4000bf7c000 */
[----:B------:R-:W-:Y:S02]  /*5e50*/  PRMT R0, R74, 0x7632, R0 ;  /* 0x000076324a007816 */ /* 0x000fe40000000000 */
        /* <DEDUP_REMOVED lines=11> */
.L_x_3859:
        /* <DEDUP_REMOVED lines=12> */
.L_x_3860:
        /* <DEDUP_REMOVED lines=42> */
.L_x_3858:
[----:B------:R-:W-:Y:S01]  /*6270*/  I2FP.F32.U32 R4, R3 ;  /* 0x0000000300047245 */ /* 0x000fe20000201000 */
[----:B------:R-:W-:Y:S01]  /*6280*/  @P1 IMAD.U32 R85, R70, 0x10000, RZ ;  /* 0x0001000046551824 */ /* 0x000fe200078e00ff */
        /* <DEDUP_REMOVED lines=8> */
[----:B------:R-:W-:-:S03]  /*6310*/  IMAD.MOV.U32 R3, RZ, RZ, 0x2 ;  /* 0x00000002ff037424 */ /* 0x000fc600078e00ff */
        /* <DEDUP_REMOVED lines=13> */
.L_x_3862:
        /* <DEDUP_REMOVED lines=12> */
.L_x_3863:
        /* <DEDUP_REMOVED lines=42> */
.L_x_3861:
        /* <DEDUP_REMOVED lines=19> */
.L_x_3865:
        /* <DEDUP_REMOVED lines=12> */
.L_x_3866:
        /* <DEDUP_REMOVED lines=42> */
.L_x_3864:
        /* <DEDUP_REMOVED lines=26> */
.L_x_3868:
        /* <DEDUP_REMOVED lines=12> */
.L_x_3869:
        /* <DEDUP_REMOVED lines=42> */
.L_x_3867:
[----:B------:R-:W-:Y:S01]  /*70e0*/  I2FP.F32.U32 R0, R0 ;  /* 0x0000000000007245 */ /* 0x000fe20000201000 */
[----:B------:R-:W-:Y:S01]  /*70f0*/  IMAD.U32 R85, R75, 0x10000, RZ ;  /* 0x000100004b557824 */ /* 0x000fe200078e00ff */
[----:B------:R-:W-:Y:S01]  /*7100*/  ISETP.NE.AND P5, PT, R93, 0x1, PT ;  /* 0x000000015d00780c */ /* 0x000fe20003fa5270 */
[----:B------:R-:W-:Y:S02]  /*7110*/  HFMA2 R94, -RZ, RZ, 0, 1.1920928955078125e-07 ;  /* 0x00000002ff5e7431 */ /* 0x000fe400000001ff */
[----:B------:R-:W-:Y:S01]  /*7120*/  FFMA.FTZ R2, R0, R91, 1.1641532182693481445e-10 ;  /* 0x2f00000000027423 */ /* 0x000fe2000001005b */
[----:B------:R-:W-:Y:S01]  /*7130*/  FMUL.FTZ R85, R85, UR5 ;  /* 0x0000000555557c20 */ /* 0x000fe20008410000 */
[----:B------:R-:W-:Y:S01]  /*7140*/  PRMT R0, R75, 0x7632, R0 ;  /* 0x000076324b007816 */ /* 0x000fe20000000000 */
        /* <DEDUP_REMOVED lines=13> */
.L_x_3871:
        /* <DEDUP_REMOVED lines=12> */
.L_x_3872:
        /* <DEDUP_REMOVED lines=42> */
.L_x_3870:
[----:B------:R-:W-:Y:S01]  /*7580*/  I2FP.F32.U32 R90, R75 ;  /* 0x0000004b005a7245 */ /* 0x000fe20000201000 */
[----:B------:R-:W-:Y:S01]  /*7590*/  @P1 IMAD.U32 R85, R71, 0x10000, RZ ;  /* 0x0001000047551824 */ /* 0x000fe200078e00ff */
[----:B------:R-:W-:Y:S01]  /*75a0*/  SHF.L.U32 R75, R67, 0x10, RZ ;  /* 0x00000010434b7819 */ /* 0x000fe200000006ff */
[----:B------:R-:W-:Y:S01]  /*75b0*/  IMAD.MOV.U32 R95, RZ, RZ, 0x2 ;  /* 0x00000002ff5f7424 */ /* 0x000fe200078e00ff */
[----:B------:R-:W-:Y:S01]  /*75c0*/  MOV R93, R10 ;  /* 0x0000000a005d7202 */ /* 0x000fe20000000f00 */
[----:B------:R-:W-:Y:S02]  /*75d0*/  FFMA.FTZ R90, R90, R91, 1.1641532182693481445e-10 ;  /* 0x2f0000005a5a7423 */ /* 0x000fe4000001005b */
[----:B------:R-:W-:-:S03]  /*75e0*/  FMUL.FTZ R75, R75, UR5 ;  /* 0x000000054b4b7c20 */ /* 0x000fc60008410000 */
[----:B------:R-:W-:-:S04]  /*75f0*/  FSETP.GTU.FTZ.AND P5, PT, R90, UR4, PT ;  /* 0x000000045a007c0b */ /* 0x000fc8000bfbc000 */
        /* <DEDUP_REMOVED lines=17> */
.L_x_3874:
        /* <DEDUP_REMOVED lines=12> */
.L_x_3875:
        /* <DEDUP_REMOVED lines=42> */
.L_x_3873:
        /* <DEDUP_REMOVED lines=19> */
.L_x_3877:
        /* <DEDUP_REMOVED lines=11> */
[----:B------:R-:W-:Y:S01]  /*7c50*/  @P0 IMAD.MOV R11, RZ, RZ, R9 ;  /* 0x000000ffff0b0224 */ /* 0x000fe200078e0209 */
[----:B------:R-:W-:-:S04]  /*7c60*/  ISETP.NE.AND P0, PT, R10, RZ, PT ;  /* 0x000000ff0a00720c */ /* 0x000fc80003f05270 */
[----:B------:R-:W-:-:S09]  /*7c70*/  @!P6 MOV R9, R11 ;  /* 0x0000000b0009e202 */ /* 0x000fd20000000f00 */
.L_x_3878:
        /* <DEDUP_REMOVED lines=42> */
.L_x_3876:
[----:B------:R-:W-:Y:S02]  /*7f20*/  I2FP.F32.U32 R90, R93 ;  /* 0x0000005d005a7245 */ /* 0x000fe40000201000 */
[----:B------:R-:W-:Y:S02]  /*7f30*/  PRMT R93, R67, 0x7632, R93 ;  /* 0x00007632435d7816 */ /* 0x000fe4000000005d */
[----:B------:R-:W-:Y:S01]  /*7f40*/  PRMT R74, R74, 0x5410, R89 ;  /* 0x000054104a4a7816 */ /* 0x000fe20000000059 */
[----:B------:R-:W-:Y:S01]  /*7f50*/  FFMA.FTZ R90, R90, R91, 1.1641532182693481445e-10 ;  /* 0x2f0000005a5a7423 */ /* 0x000fe2000001005b */
[----:B------:R-:W-:Y:S02]  /*7f60*/  SHF.L.U32 R93, R93, 0x10, RZ ;  /* 0x000000105d5d7819 */ /* 0x000fe400000006ff */
[----:B------:R-:W-:Y:S02]  /*7f70*/  PRMT R73, R87, 0x5410, R73 ;  /* 0x0000541057497816 */ /* 0x000fe40000000049 */
[----:B------:R-:W-:Y:S01]  /*7f80*/  FSETP.GTU.FTZ.AND P6, PT, R90, UR4, PT ;  /* 0x000000045a007c0b */ /* 0x000fe2000bfdc000 */
[----:B------:R-:W-:Y:S01]  /*7f90*/  FMUL.FTZ R93, R93, UR5 ;  /* 0x000000055d5d7c20 */ /* 0x000fe20008410000 */
[----:B------:R-:W-:-:S02]  /*7fa0*/  @P1 PRMT R90, R71, 0x7632, R90 ;  /* 0x00007632475a1816 */ /* 0x000fc4000000005a */
[----:B------:R-:W-:Y:S02]  /*7fb0*/  PRMT R72, R72, 0x5410, R84 ;  /* 0x0000541048487816 */ /* 0x000fe40000000054 */
[----:B------:R-:W-:Y:S01]  /*7fc0*/  FSEL R97, R93, RZ, !P6 ;  /* 0x000000ff5d617208 */ /* 0x000fe20007000000 */
[----:B------:R-:W-:Y:S01]  /*7fd0*/  @P1 IMAD.U32 R95, R90, 0x10000, RZ ;  /* 0x000100005a5f1824 */ /* 0x000fe200078e00ff */
[----:B------:R-:W-:-:S03]  /*7fe0*/  SEL R93, RZ, 0x1, P6 ;  /* 0x00000001ff5d7807 */ /* 0x000fc60003000000 */
[----:B------:R-:W-:-:S04]  /*7ff0*/  FADD.FTZ R0, R0, R97 ;  /* 0x0000006100007221 */ /* 0x000fc80000010000 */
[----:B------:R-:W-:Y:S01]  /*8000*/  @P1 FADD.FTZ R90, R0, R95 ;  /* 0x0000005f005a1221 */ /* 0x000fe20000010000 */
[--C-:B------:R-:W-:Y:S01]  /*8010*/  @!P1 IMAD.MOV.U32 R90, RZ, RZ, R0.reuse ;  /* 0x000000ffff5a9224 */ /* 0x100fe200078e0000 */
[----:B------:R-:W-:-:S04]  /*8020*/  PRMT R0, R93, 0x7610, R0 ;  /* 0x000076105d007816 */ /* 0x000fc80000000000 */
[----:B------:R-:W-:-:S04]  /*8030*/  F2FP.BF16.F32.PACK_AB R93, RZ, R90 ;  /* 0x0000005aff5d723e */ /* 0x000fc800000010ff */
[----:B------:R-:W-:-:S07]  /*8040*/  PRMT R75, R75, 0x5410, R93 ;  /* 0x000054104b4b7816 */ /* 0x000fce000000005d */
.L_x_3830:
[----:B------:R-:W-:Y:S01]  /*8050*/  SEL R100, RZ, 0x1000000, !P5 ;  /* 0x01000000ff647807 */ /* 0x000fe20006800000 */
[----:B------:R-:W0:Y:S01]  /*8060*/  @P1 LDC.64 R98, c[0x0][0x3a0] ;  /* 0x0000e800ff621b82 */ /* 0x000e220000000a00 */
[----:B------:R-:W-:Y:S02]  /*8070*/  ISETP.NE.AND P6, PT, R83, RZ, PT ;  /* 0x000000ff5300720c */ /* 0x000fe40003fc5270 */
[----:B------:R-:W-:Y:S02]  /*8080*/  ISETP.NE.AND P5, PT, R82, RZ, PT ;  /* 0x000000ff5200720c */ /* 0x000fe40003fa5270 */
[----:B------:R-:W-:Y:S02]  /*8090*/  SEL R96, RZ, 0x10000, !P4 ;  /* 0x00010000ff607807 */ /* 0x000fe40006000000 */
[----:B------:R-:W-:Y:S01]  /*80a0*/  ISETP.NE.AND P4, PT, R86, RZ, PT ;  /* 0x000000ff5600720c */ /* 0x000fe20003f85270 */
[----:B------:R-:W1:Y:S01]  /*80b0*/  LDC.64 R82, c[0x0][0x3a8] ;  /* 0x0000ea00ff527b82 */ /* 0x000e620000000a00 */
[----:B------:R-:W-:-:S02]  /*80c0*/  SEL R97, RZ, 0x100, !P0 ;  /* 0x00000100ff617807 */ /* 0x000fc40004000000 */
[----:B------:R-:W-:Y:S02]  /*80d0*/  ISETP.NE.U32.AND P0, PT, RZ, UR12, PT ;  /* 0x0000000cff007c0c */ /* 0x000fe4000bf05070 */
[----:B------:R-:W-:Y:S02]  /*80e0*/  SEL R93, RZ, 0x1000000, !P2 ;  /* 0x01000000ff5d7807 */ /* 0x000fe40005000000 */
[----:B------:R-:W-:Y:S01]  /*80f0*/  ISETP.NE.AND.EX P0, PT, RZ, UR13, PT, P0 ;  /* 0x0000000dff007c0c */ /* 0x000fe2000bf05300 */
[----:B------:R-:W2:Y:S01]  /*8100*/  LDC.64 R86, c[0x0][0x3b0] ;  /* 0x0000ec00ff567b82 */ /* 0x000ea20000000a00 */
[----:B------:R-:W-:Y:S02]  /*8110*/  SEL R89, RZ, 0x10000, !P4 ;  /* 0x00010000ff597807 */ /* 0x000fe40006000000 */
[----:B------:R-:W-:Y:S02]  /*8120*/  SEL R84, RZ, 0x100, !P5 ;  /* 0x00000100ff547807 */ /* 0x000fe40006800000 */
[----:B------:R-:W-:-:S02]  /*8130*/  LOP3.LUT R97, R97, R100, R96, 0xfe, !PT ;  /* 0x0000006461617212 */ /* 0x000fc400078efe60 */
[----:B------:R-:W-:Y:S01]  /*8140*/  LOP3.LUT R84, R84, R93, R89, 0xfe, !PT ;  /* 0x0000005d54547212 */ /* 0x000fe200078efe59 */
[----:B------:R-:W-:Y:S01]  /*8150*/  VIADD R89, R77, 0x100 ;  /* 0x000001004d597836 */ /* 0x000fe20000000000 */
[----:B------:R-:W-:Y:S02]  /*8160*/  SEL R96, RZ, 0x1, !P3 ;  /* 0x00000001ff607807 */ /* 0x000fe40005800000 */
[----:B------:R-:W-:Y:S01]  /*8170*/  SEL R93, RZ, 0x1, !P6 ;  /* 0x00000001ff5d7807 */ /* 0x000fe20007000000 */
[----:B------:R-:W3:Y:S01]  /*8180*/  @P0 LDC.64 R94, c[0x0][0x398] ;  /* 0x0000e600ff5e0b82 */ /* 0x000ee20000000a00 */
[----:B------:R-:W-:Y:S02]  /*8190*/  LOP3.LUT R97, R97, R96, RZ, 0xfc, !PT ;  /* 0x0000006061617212 */ /* 0x000fe400078efcff */
[----:B------:R-:W-:Y:S01]  /*81a0*/  LOP3.LUT R96, R84, R93, RZ, 0xfc, !PT ;  /* 0x0000005d54607212 */ /* 0x000fe200078efcff */
[----:B-1----:R-:W-:-:S05]  /*81b0*/  IMAD.WIDE.U32 R100, R77, 0x10, R82 ;  /* 0x000000104d647825 */ /* 0x002fca00078e0052 */
[----:B------:R2:W-:Y:S01]  /*81c0*/  STG.E.128 desc[UR8][R100.64], R72 ;  /* 0x0000004864007986 */ /* 0x0005e2000c101d08 */
[----:B---3--:R-:W-:-:S04]  /*81d0*/  @P0 IMAD.WIDE.U32 R94, R89, 0x10, R94 ;  /* 0x00000010595e0825 */ /* 0x008fc800078e005e */
[----:B--2---:R-:W-:-:S04]  /*81e0*/  IMAD.WIDE.U32 R100, R77, 0x8, R86 ;  /* 0x000000084d647825 */ /* 0x004fc800078e0056 */
[C---:B------:R-:W-:Y:S01]  /*81f0*/  IMAD.WIDE.U32 R72, R89.reuse, 0x10, R104 ;  /* 0x0000001059487825 */ /* 0x040fe200078e0068 */
[----:B------:R1:W-:Y:S03]  /*8200*/  STG.E.64 desc[UR8][R100.64], R96 ;  /* 0x0000006064007986 */ /* 0x0003e6000c101b08 */
[----:B0-----:R-:W-:Y:S01]  /*8210*/  @P1 IMAD.WIDE.U32 R74, R89, 0x10, R98 ;  /* 0x00000010594a1825 */ /* 0x001fe200078e0062 */
[----:B------:R-:W-:Y:S06]  /*8220*/  @!P0 BRA `(.L_x_3879) ;  /* 0x0000000000508947 */ /* 0x000fec0003800000 */
[----:B------:R-:W-:Y:S01]  /*8230*/  SHF.L.U32 R93, R2, 0x10, RZ ;  /* 0x00000010025d7819 */ /* 0x000fe200000006ff */
[----:B-1----:R-:W0:Y:S01]  /*8240*/  LDC.64 R96, c[0x0][0x3b8] ;  /* 0x0000ee00ff607b82 */ /* 0x002e220000000a00 */
        /* <DEDUP_REMOVED lines=18> */
.L_x_3879:
[----:B------:R2:W5:Y:S04]  /*8370*/  @P1 LDG.E.128 R68, desc[UR8][R74.64] ;  /* 0x000000084a441981 */ /* 0x000568000c1e1d00 */
[----:B------:R2:W5:Y:S04]  /*8380*/  @P0 LDG.E.128 R64, desc[UR8][R94.64] ;  /* 0x000000085e400981 */ /* 0x000568000c1e1d00 */
[----:B------:R-:W5:Y:S01]  /*8390*/  LDG.E.128 R72, desc[UR8][R72.64] ;  /* 0x0000000848487981 */ /* 0x000f62000c1e1d00 */
[----:B------:R-:W-:Y:S05]  /*83a0*/  @!P0 BRA `(.L_x_3880) ;  /* 0x0000004c00588947 */ /* 0x000fea0003800000 */
        /* <DEDUP_REMOVED lines=15> */
.L_x_3882:
        /* <DEDUP_REMOVED lines=12> */
.L_x_3883:
[----:B------:R-:W-:Y:S01]  /*8560*/  IMAD.WIDE.U32 R4, R15, -0x326172a9, RZ ;  /* 0xcd9e8d570f047825 */ /* 0x000fe200078e00ff */
[----:B------:R-:W-:-:S03]  /*8570*/  LOP3.LUT R10, R9, UR11, R3, 0x96, !PT ;  /* 0x0000000b090a7c12 */ /* 0x000fc6000f8e9603 */
[----:B------:R-:W-:Y:S01]  /*8580*/  IMAD.MOV.U32 R0, RZ, RZ, R92 ;  /* 0x000000ffff007224 */ /* 0x000fe200078e005c */
[----:B------:R-:W-:Y:S01]  /*8590*/  LOP3.LUT R6, R13, UR10, R5, 0x96, !PT ;  /* 0x0000000a0d067c12 */ /* 0x000fe2000f8e9605 */
[----:B------:R-:W-:-:S04]  /*85a0*/  IMAD.WIDE.U32 R10, R10, -0x326172a9, RZ ;  /* 0xcd9e8d570a0a7825 */ /* 0x000fc800078e00ff */
[----:B------:R-:W-:Y:S01]  /*85b0*/  IMAD.WIDE.U32 R6, R6, -0x2daee0ad, RZ ;  /* 0xd2511f5306067825 */ /* 0x000fe200078e00ff */
[----:B--2---:R-:W-:-:S04]  /*85c0*/  LOP3.LUT R94, R4, UR21, R11, 0x96, !PT ;  /* 0x00000015045e7c12 */ /* 0x004fc8000f8e960b */
[----:B01----:R-:W-:Y:S01]  /*85d0*/  LOP3.LUT R96, R2, UR22, R7, 0x96, !PT ;  /* 0x0000001602607c12 */ /* 0x003fe2000f8e9607 */
        /* <DEDUP_REMOVED lines=35> */
.L_x_3881:
[----:B------:R-:W-:Y:S01]  /*8810*/  I2FP.F32.U32 R0, R0 ;  /* 0x0000000000007245 */ /* 0x000fe20000201000 */
[C---:B-----5:R-:W-:Y:S01]  /*8820*/  IMAD.U32 R2, R72.reuse, 0x10000, RZ ;  /* 0x0001000048027824 */ /* 0x060fe200078e00ff */
[----:B------:R-:W-:Y:S01]  /*8830*/  ISETP.NE.AND P3, PT, R3, 0x1, PT ;  /* 0x000000010300780c */ /* 0x000fe20003f65270 */
[----:B------:R-:W-:Y:S01]  /*8840*/  IMAD.MOV.U32 R4, RZ, RZ, 0x2 ;  /* 0x00000002ff047424 */ /* 0x000fe200078e00ff */
[----:B------:R-:W-:Y:S01]  /*8850*/  PRMT R72, R72, 0x7632, R72 ;  /* 0x0000763248487816 */ /* 0x000fe20000000048 */
[----:B------:R-:W-:-:S05]  /*8860*/  FFMA.FTZ R0, R0, R91, 1.1641532182693481445e-10 ;  /* 0x2f00000000007423 */ /* 0x000fca000001005b */
[----:B------:R-:W-:Y:S01]  /*8870*/  FSETP.GTU.FTZ.AND P2, PT, R0, UR4, PT ;  /* 0x0000000400007c0b */ /* 0x000fe2000bf5c000 */
[----:B------:R-:W-:Y:S01]  /*8880*/  FMUL.FTZ R0, R2, UR5 ;  /* 0x0000000502007c20 */ /* 0x000fe20008410000 */
        /* <DEDUP_REMOVED lines=13> */
.L_x_3885:
        /* <DEDUP_REMOVED lines=12> */
.L_x_3886:
        /* <DEDUP_REMOVED lines=42> */
.L_x_3884:
[----:B------:R-:W-:Y:S01]  /*8cc0*/  I2FP.F32.U32 R2, R2 ;  /* 0x0000000200027245 */ /* 0x000fe20000201000 */
[----:B------:R-:W-:Y:S01]  /*8cd0*/  IMAD.U32 R3, R64, 0x10000, RZ ;  /* 0x0001000040037824 */ /* 0x000fe200078e00ff */
[----:B------:R-:W-:Y:S01]  /*8ce0*/  ISETP.NE.AND P3, PT, R4, 0x1, PT ;  /* 0x000000010400780c */ /* 0x000fe20003f65270 */
[----:B------:R-:W-:Y:S02]  /*8cf0*/  @P1 IMAD.U32 R5, R68, 0x10000, RZ ;  /* 0x0001000044051824 */ /* 0x000fe400078e00ff */
[----:B------:R-:W-:Y:S01]  /*8d00*/  FFMA.FTZ R2, R2, R91, 1.1641532182693481445e-10 ;  /* 0x2f00000002027423 */ /* 0x000fe2000001005b */
[----:B------:R-:W-:-:S04]  /*8d10*/  FMUL.FTZ R3, R3, UR5 ;  /* 0x0000000503037c20 */ /* 0x000fc80008410000 */
[----:B------:R-:W-:-:S04]  /*8d20*/  FSETP.GTU.FTZ.AND P2, PT, R2, UR4, PT ;  /* 0x0000000402007c0b */ /* 0x000fc8000bf5c000 */
[----:B------:R-:W-:Y:S02]  /*8d30*/  FSEL R3, R3, RZ, !P2 ;  /* 0x000000ff03037208 */ /* 0x000fe40005000000 */
[----:B------:R-:W-:-:S03]  /*8d40*/  SEL R8, RZ, 0x1, P2 ;  /* 0x00000001ff087807 */ /* 0x000fc60001000000 */
        /* <DEDUP_REMOVED lines=15> */
.L_x_3888:
        /* <DEDUP_REMOVED lines=12> */
.L_x_3889:
        /* <DEDUP_REMOVED lines=42> */
.L_x_3887:
[----:B------:R-:W-:Y:S01]  /*91a0*/  I2FP.F32.U32 R0, R0 ;  /* 0x0000000000007245 */ /* 0x000fe20000201000 */
[----:B------:R-:W-:Y:S01]  /*91b0*/  IMAD.U32 R72, R72, 0x10000, RZ ;  /* 0x0001000048487824 */ /* 0x000fe200078e00ff */
        /* <DEDUP_REMOVED lines=8> */
[----:B-1----:R-:W-:Y:S01]  /*9240*/  P2R R101, PR, RZ, 0x10 ;  /* 0x00000010ff657803 */ /* 0x002fe20000000000 */
        /* <DEDUP_REMOVED lines=9> */
.L_x_3891:
        /* <DEDUP_REMOVED lines=12> */
.L_x_3892:
        /* <DEDUP_REMOVED lines=26> */
[----:B--2---:R-:W-:Y:S01]  /*9540*/  LOP3.LUT R94, R2, UR34, R11, 0x96, !PT ;  /* 0x00000022025e7c12 */ /* 0x004fe2000f8e960b */
        /* <DEDUP_REMOVED lines=15> */
.L_x_3890:
        /* <DEDUP_REMOVED lines=13> */
[----:B--2---:R-:W-:Y:S01]  /*9710*/  @P1 FADD.FTZ R94, R0, R3 ;  /* 0x00000003005e1221 */ /* 0x004fe20000010000 */
        /* <DEDUP_REMOVED lines=12> */
.L_x_3894:
        /* <DEDUP_REMOVED lines=12> */
.L_x_3895:
[----:B------:R-:W-:Y:S01]  /*98a0*/  IMAD.WIDE.U32 R4, R15, -0x326172a9, RZ ;  /* 0xcd9e8d570f047825 */ /* 0x000fe200078e00ff */
[----:B------:R-:W-:-:S03]  /*98b0*/  LOP3.LUT R10, R9, UR11, R3, 0x96, !PT ;  /* 0x0000000b090a7c12 */ /* 0x000fc6000f8e9603 */
[----:B------:R-:W-:Y:S01]  /*98c0*/  IMAD.MOV.U32 R0, RZ, RZ, R103 ;  /* 0x000000ffff007224 */ /* 0x000fe200078e0067 */
[----:B0-----:R-:W-:Y:S01]  /*98d0*/  LOP3.LUT R96, R13, UR10, R5, 0x96, !PT ;  /* 0x0000000a0d607c12 */ /* 0x001fe2000f8e9605 */
        /* <DEDUP_REMOVED lines=38> */
.L_x_3893:
[----:B------:R-:W-:Y:S01]  /*9b40*/  I2FP.F32.U32 R0, R0 ;  /* 0x0000000000007245 */ /* 0x000fe20000201000 */
[----:B------:R-:W-:Y:S01]  /*9b50*/  IMAD.U32 R2, R73, 0x10000, RZ ;  /* 0x0001000049027824 */ /* 0x000fe200078e00ff */
[----:B------:R-:W-:Y:S01]  /*9b60*/  ISETP.NE.AND P3, PT, R5, 0x1, PT ;  /* 0x000000010500780c */ /* 0x000fe20003f65270 */
[----:B------:R-:W-:Y:S02]  /*9b70*/  IMAD.MOV.U32 R4, RZ, RZ, 0x2 ;  /* 0x00000002ff047424 */ /* 0x000fe400078e00ff */
[----:B------:R-:W-:Y:S01]  /*9b80*/  FFMA.FTZ R0, R0, R91, 1.1641532182693481445e-10 ;  /* 0x2f00000000007423 */ /* 0x000fe2000001005b */
[----:B------:R-:W-:Y:S01]  /*9b90*/  FMUL.FTZ R2, R2, UR5 ;  /* 0x0000000502027c20 */ /* 0x000fe20008410000 */
[----:B------:R-:W-:-:S03]  /*9ba0*/  IMAD.MOV.U32 R3, RZ, RZ, R10 ;  /* 0x000000ffff037224 */ /* 0x000fc600078e000a */
[----:B------:R-:W-:Y:S02]  /*9bb0*/  FSETP.GTU.FTZ.AND P2, PT, R0, UR4, PT ;  /* 0x0000000400007c0b */ /* 0x000fe4000bf5c000 */
        /* <DEDUP_REMOVED lines=13> */
.L_x_3897:
        /* <DEDUP_REMOVED lines=12> */
.L_x_3898:
        /* <DEDUP_REMOVED lines=42> */
.L_x_3896:
        /* <DEDUP_REMOVED lines=24> */
.L_x_3900:
        /* <DEDUP_REMOVED lines=12> */
.L_x_3901:
        /* <DEDUP_REMOVED lines=42> */
.L_x_3899:
        /* <DEDUP_REMOVED lines=20> */
.L_x_3903:
        /* <DEDUP_REMOVED lines=12> */
.L_x_3904:
        /* <DEDUP_REMOVED lines=42> */
.L_x_3902:
        /* <DEDUP_REMOVED lines=13> */
[----:B0-----:R-:W-:Y:S01]  /*aa40*/  @P1 FADD.FTZ R98, R0, R3 ;  /* 0x0000000300621221 */ /* 0x001fe20000010000 */
[----:B------:R-:W-:Y:S01]  /*aa50*/  @!P1 MOV R98, R0 ;  /* 0x0000000000629202 */ /* 0x000fe20000000f00 */
[----:B------:R-:W-:-:S03]  /*aa60*/  IMAD.MOV.U32 R3, RZ, RZ, R10 ;  /* 0x000000ffff037224 */ /* 0x000fc600078e000a */
        /* <DEDUP_REMOVED lines=10> */
.L_x_3906:
        /* <DEDUP_REMOVED lines=12> */
.L_x_3907:
        /* <DEDUP_REMOVED lines=42> */
.L_x_3905:
[----:B------:R-:W-:Y:S01]  /*ae70*/  I2FP.F32.U32 R2, R3 ;  /* 0x0000000300027245 */ /* 0x000fe20000201000 */
[C---:B------:R-:W-:Y:S01]  /*ae80*/  IMAD.U32 R3, R74.reuse, 0x10000, RZ ;  /* 0x000100004a037824 */ /* 0x040fe200078e00ff */
[----:B------:R-:W-:Y:S01]  /*ae90*/  ISETP.NE.AND P3, PT, R73, 0x1, PT ;  /* 0x000000014900780c */ /* 0x000fe20003f65270 */
[----:B------:R-:W-:Y:S01]  /*aea0*/  IMAD.MOV.U32 R96, RZ, RZ, 0x2 ;  /* 0x00000002ff607424 */ /* 0x000fe200078e00ff */
[----:B------:R-:W-:Y:S01]  /*aeb0*/  PRMT R74, R74, 0x7632, R74 ;  /* 0x000076324a4a7816 */ /* 0x000fe2000000004a */
        /* <DEDUP_REMOVED lines=15> */
.L_x_3909:
        /* <DEDUP_REMOVED lines=12> */
.L_x_3910:
        /* <DEDUP_REMOVED lines=42> */
.L_x_3908:
        /* <DEDUP_REMOVED lines=12> */
[--C-:B------:R-:W-:Y:S01]  /*b3d0*/  @P1 FADD.FTZ R95, R95, R4.reuse ;  /* 0x000000045f5f1221 */ /* 0x100fe20000010000 */
[----:B------:R-:W-:Y:S02]  /*b3e0*/  @!P1 MOV R95, R4 ;  /* 0x00000004005f9202 */ /* 0x000fe40000000f00 */
        /* <DEDUP_REMOVED lines=11> */
.L_x_3912:
        /* <DEDUP_REMOVED lines=12> */
.L_x_3913:
        /* <DEDUP_REMOVED lines=42> */
.L_x_3911:
        /* <DEDUP_REMOVED lines=19> */
.L_x_3915:
        /* <DEDUP_REMOVED lines=12> */
.L_x_3916:
        /* <DEDUP_REMOVED lines=42> */
.L_x_3914:
[----:B------:R-:W-:Y:S02]  /*bc90*/  I2FP.F32.U32 R2, R3 ;  /* 0x0000000300027245 */ /* 0x000fe40000201000 */
[----:B------:R-:W-:-:S03]  /*bca0*/  PRMT R3, R66, 0x7632, R3 ;  /* 0x0000763242037816 */ /* 0x000fc60000000003 */
[----:B------:R-:W-:Y:S02]  /*bcb0*/  FFMA.FTZ R2, R2, R91, 1.1641532182693481445e-10 ;  /* 0x2f00000002027423 */ /* 0x000fe4000001005b */
[----:B------:R-:W-:-:S03]  /*bcc0*/  IMAD.U32 R3, R3, 0x10000, RZ ;  /* 0x0001000003037824 */ /* 0x000fc600078e00ff */
[----:B------:R-:W-:Y:S01]  /*bcd0*/  FSETP.GTU.FTZ.AND P4, PT, R2, UR4, PT ;  /* 0x0000000402007c0b */ /* 0x000fe2000bf9c000 */
[----:B------:R-:W-:Y:S01]  /*bce0*/  FMUL.FTZ R3, R3, UR5 ;  /* 0x0000000503037c20 */ /* 0x000fe20008410000 */
[----:B------:R-:W-:-:S04]  /*bcf0*/  @P1 PRMT R2, R70, 0x7632, R2 ;  /* 0x0000763246021816 */ /* 0x000fc80000000002 */
[----:B------:R-:W-:Y:S01]  /*bd00*/  FSEL R97, R3, RZ, !P4 ;  /* 0x000000ff03617208 */ /* 0x000fe20006000000 */
[----:B------:R-:W-:Y:S01]  /*bd10*/  @P1 IMAD.U32 R73, R2, 0x10000, RZ ;  /* 0x0001000002491824 */ /* 0x000fe200078e00ff */
[----:B------:R-:W-:Y:S01]  /*bd20*/  SEL R3, RZ, 0x1, P4 ;  /* 0x00000001ff037807 */ /* 0x000fe20002000000 */
[----:B------:R-:W-:Y:S01]  /*bd30*/  IMAD.MOV.U32 R2, RZ, RZ, R10 ;  /* 0x000000ffff027224 */ /* 0x000fe200078e000a */
[----:B------:R-:W-:Y:S01]  /*bd40*/  ISETP.NE.AND P4, PT, R96, 0x1, PT ;  /* 0x000000016000780c */ /* 0x000fe20003f85270 */
[----:B------:R-:W-:-:S04]  /*bd50*/  FADD.FTZ R74, R74, R97 ;  /* 0x000000614a4a7221 */ /* 0x000fc80000010000 */
        /* <DEDUP_REMOVED lines=13> */
.L_x_3918:
        /* <DEDUP_REMOVED lines=12> */
.L_x_3919:
        /* <DEDUP_REMOVED lines=42> */
.L_x_3917:
[----:B------:R-:W-:Y:S01]  /*c190*/  I2FP.F32.U32 R2, R2 ;  /* 0x0000000200027245 */ /* 0x000fe20000201000 */
[C---:B------:R-:W-:Y:S01]  /*c1a0*/  IMAD.U32 R72, R75.reuse, 0x10000, RZ ;  /* 0x000100004b487824 */ /* 0x040fe200078e00ff */
        /* <DEDUP_REMOVED lines=18> */
.L_x_3921:
        /* <DEDUP_REMOVED lines=12> */
.L_x_3922:
        /* <DEDUP_REMOVED lines=42> */
.L_x_3920:
        /* <DEDUP_REMOVED lines=25> */
.L_x_3924:
        /* <DEDUP_REMOVED lines=12> */
.L_x_3925:
        /* <DEDUP_REMOVED lines=42> */
.L_x_3923:
        /* <DEDUP_REMOVED lines=19> */
.L_x_3927:
        /* <DEDUP_REMOVED lines=14> */
.L_x_3928:
        /* <DEDUP_REMOVED lines=42> */
.L_x_3926:
        /* <DEDUP_REMOVED lines=8> */
[----:B------:R-:W-:-:S05]  /*d050*/  @P1 PRMT R73, R71, 0x7632, R73 ;  /* 0x0000763247491816 */ /* 0x000fca0000000049 */
[----:B------:R-:W-:Y:S02]  /*d060*/  @P1 IMAD.U32 R74, R73, 0x10000, RZ ;  /* 0x00010000494a1824 */ /* 0x000fe400078e00ff */
[----:B------:R-:W-:-:S04]  /*d070*/  FADD.FTZ R73, R102, R75 ;  /* 0x0000004b66497221 */ /* 0x000fc80000010000 */
[----:B------:R-:W-:Y:S01]  /*d080*/  @P1 FADD.FTZ R102, R73, R74 ;  /* 0x0000004a49661221 */ /* 0x000fe20000010000 */
[----:B------:R-:W-:Y:S02]  /*d090*/  @!P1 MOV R102, R73 ;  /* 0x0000004900669202 */ /* 0x000fe40000000f00 */
[--C-:B------:R-:W-:Y:S02]  /*d0a0*/  PRMT R73, R111, 0x5410, R0.reuse ;  /* 0x000054106f497816 */ /* 0x100fe40000000000 */
[----:B------:R-:W-:Y:S02]  /*d0b0*/  F2FP.BF16.F32.PACK_AB R75, RZ, R102 ;  /* 0x00000066ff4b723e */ /* 0x000fe400000010ff */
[----:B------:R-:W-:Y:S02]  /*d0c0*/  PRMT R0, R72, 0x7610, R0 ;  /* 0x0000761048007816 */ /* 0x000fe40000000000 */
[----:B------:R-:W-:Y:S02]  /*d0d0*/  PRMT R74, R113, 0x5410, R112 ;  /* 0x00005410714a7816 */ /* 0x000fe40000000070 */
[----:B------:R-:W-:-:S02]  /*d0e0*/  PRMT R72, R109, 0x5410, R106 ;  /* 0x000054106d487816 */ /* 0x000fc4000000006a */
[----:B------:R-:W-:Y:S01]  /*d0f0*/  PRMT R75, R110, 0x5410, R75 ;  /* 0x000054106e4b7816 */ /* 0x000fe2000000004b */
[----:B------:R-:W-:Y:S06]  /*d100*/  BRA `(.L_x_3929) ;  /* 0x0000002400d07947 */ /* 0x000fec0003800000 */
.L_x_3880:
[----:B------:R-:W-:Y:S01]  /*d110*/  ISETP.NE.AND P2, PT, R106, 0x1, PT ;  /* 0x000000016a00780c */ /* 0x000fe20003f45270 */
[----:B--2---:R-:W-:Y:S02]  /*d120*/  IMAD.MOV.U32 R94, RZ, RZ, 0x2 ;  /* 0x00000002ff5e7424 */ /* 0x004fe400078e00ff */
        /* <DEDUP_REMOVED lines=13> */
.L_x_3931:
        /* <DEDUP_REMOVED lines=12> */
.L_x_3932:
[----:B------:R-:W-:Y:S01]  /*d2c0*/  IMAD.WIDE.U32 R10, R15, -0x326172a9, RZ ;  /* 0xcd9e8d570f0a7825 */ /* 0x000fe200078e00ff */
[----:B01----:R-:W-:-:S03]  /*d2d0*/  LOP3.LUT R96, R9, UR11, R95, 0x96, !PT ;  /* 0x0000000b09607c12 */ /* 0x003fc6000f8e965f */
        /* <DEDUP_REMOVED lines=39> */
[----:B------:R-:W-:Y:S01]  /*d550*/  LOP3.LUT R12, R94, UR33, R97, 0x96, !PT ;  /* 0x000000215e0c7c12 */ /* 0x000fe2000f8e9661 */
[----:B------:R-:W-:-:S07]  /*d560*/  HFMA2 R94, -RZ, RZ, 0, 0 ;  /* 0x00000000ff5e7431 */ /* 0x000fce00000001ff */
.L_x_3930:
[----:B------:R-:W-:Y:S01]  /*d570*/  I2FP.F32.U32 R84, R84 ;  /* 0x0000005400547245 */ /* 0x000fe20000201000 */
[----:B-----5:R-:W-:Y:S01]  /*d580*/  IMAD.U32 R92, R72, 0x10000, RZ ;  /* 0x00010000485c7824 */ /* 0x020fe200078e00ff */
[----:B------:R-:W-:Y:S01]  /*d590*/  ISETP.NE.AND P3, PT, R94, 0x1, PT ;  /* 0x000000015e00780c */ /* 0x000fe20003f65270 */
[----:B------:R-:W-:Y:S01]  /*d5a0*/  @P1 IMAD.U32 R93, R68, 0x10000, RZ ;  /* 0x00010000445d1824 */ /* 0x000fe200078e00ff */
[----:B------:R-:W-:Y:S01]  /*d5b0*/  PRMT R72, R72, 0x7632, R72 ;  /* 0x0000763248487816 */ /* 0x000fe20000000048 */
[----:B------:R-:W-:Y:S01]  /*d5c0*/  FFMA.FTZ R84, R84, R91, 1.1641532182693481445e-10 ;  /* 0x2f00000054547423 */ /* 0x000fe2000001005b */
[----:B------:R-:W-:Y:S01]  /*d5d0*/  FMUL.FTZ R92, R92, UR5 ;  /* 0x000000055c5c7c20 */ /* 0x000fe20008410000 */
[----:B------:R-:W-:-:S03]  /*d5e0*/  MOV R95, 0x2 ;  /* 0x00000002005f7802 */ /* 0x000fc60000000f00 */
        /* <DEDUP_REMOVED lines=16> */
.L_x_3934:
[----:B------:R-:W-:-:S04]  /*d6f0*/  IADD3 R14, PT, PT, R14, 0x1, RZ ;  /* 0x000000010e0e7810 */ /* 0x000fc80007ffe0ff */
        /* <DEDUP_REMOVED lines=11> */
.L_x_3935:
[----:B-1----:R-:W-:Y:S01]  /*d7b0*/  IMAD.WIDE.U32 R96, R15, -0x326172a9, RZ ;  /* 0xcd9e8d570f607825 */ /* 0x002fe200078e00ff */
        /* <DEDUP_REMOVED lines=41> */
.L_x_3933:
[----:B------:R-:W-:Y:S01]  /*da50*/  I2FP.F32.U32 R94, R93 ;  /* 0x0000005d005e7245 */ /* 0x000fe20000201000 */
[----:B------:R-:W-:Y:S01]  /*da60*/  IMAD.U32 R72, R72, 0x10000, RZ ;  /* 0x0001000048487824 */ /* 0x000fe200078e00ff */
[----:B------:R-:W-:Y:S02]  /*da70*/  ISETP.NE.AND P3, PT, R95, 0x1, PT ;  /* 0x000000015f00780c */ /* 0x000fe40003f65270 */
[----:B------:R-:W-:Y:S01]  /*da80*/  @P1 PRMT R93, R68, 0x7632, R93 ;  /* 0x00007632445d1816 */ /* 0x000fe2000000005d */
[----:B------:R-:W-:Y:S01]  /*da90*/  FFMA.FTZ R94, R94, R91, 1.1641532182693481445e-10 ;  /* 0x2f0000005e5e7423 */ /* 0x000fe2000001005b */
[----:B------:R-:W-:Y:S01]  /*daa0*/  FMUL.FTZ R72, R72, UR5 ;  /* 0x0000000548487c20 */ /* 0x000fe20008410000 */
[----:B01----:R-:W-:Y:S02]  /*dab0*/  MOV R96, 0x2 ;  /* 0x0000000200607802 */ /* 0x003fe40000000f00 */
[----:B------:R-:W-:Y:S01]  /*dac0*/  @P1 IMAD.U32 R93, R93, 0x10000, RZ ;  /* 0x000100005d5d1824 */ /* 0x000fe200078e00ff */
        /* <DEDUP_REMOVED lines=16> */
.L_x_3937:
        /* <DEDUP_REMOVED lines=12> */
.L_x_3938:
        /* <DEDUP_REMOVED lines=42> */
.L_x_3936:
        /* <DEDUP_REMOVED lines=8> */
[----:B------:R-:W-:Y:S01]  /*dfb0*/  FSETP.GTU.FTZ.AND P2, PT, R72, UR4, PT ;  /* 0x0000000448007c0b */ /* 0x000fe2000bf5c000 */
[----:B------:R-:W-:-:S03]  /*dfc0*/  @P1 IMAD.U32 R72, R69, 0x10000, RZ ;  /* 0x0001000045481824 */ /* 0x000fc600078e00ff */
        /* <DEDUP_REMOVED lines=14> */
.L_x_3940:
        /* <DEDUP_REMOVED lines=12> */
.L_x_3941:
        /* <DEDUP_REMOVED lines=42> */
.L_x_3939:
        /* <DEDUP_REMOVED lines=24> */
.L_x_3943:
        /* <DEDUP_REMOVED lines=12> */
.L_x_3944:
        /* <DEDUP_REMOVED lines=42> */
.L_x_3942:
[----:B------:R-:W-:Y:S01]  /*e8f0*/  I2FP.F32.U32 R72, R73 ;  /* 0x0000004900487245 */ /* 0x000fe20000201000 */
[----:B------:R-:W-:Y:S01]  /*e900*/  IMAD.U32 R73, R74, 0x10000, RZ ;  /* 0x000100004a497824 */ /* 0x000fe200078e00ff */
[----:B------:R-:W-:Y:S02]  /*e910*/  ISETP.NE.AND P3, PT, R96, 0x1, PT ;  /* 0x000000016000780c */ /* 0x000fe40003f65270 */
[----:B------:R-:W-:Y:S01]  /*e920*/  PRMT R74, R74, 0x7632, R74 ;  /* 0x000076324a4a7816 */ /* 0x000fe2000000004a */
[----:B------:R-:W-:Y:S01]  /*e930*/  FFMA.FTZ R72, R72, R91, 1.1641532182693481445e-10 ;  /* 0x2f00000048487423 */ /* 0x000fe2000001005b */
[----:B------:R-:W-:Y:S01]  /*e940*/  FMUL.FTZ R73, R73, UR5 ;  /* 0x0000000549497c20 */ /* 0x000fe20008410000 */
[----:B------:R-:W-:-:S03]  /*e950*/  MOV R97, 0x2 ;  /* 0x0000000200617802 */ /* 0x000fc60000000f00 */
[----:B------:R-:W-:Y:S01]  /*e960*/  FSETP.GTU.FTZ.AND P2, PT, R72, UR4, PT ;  /* 0x0000000448007c0b */ /* 0x000fe2000bf5c000 */
[----:B------:R-:W-:-:S03]  /*e970*/  @P1 IMAD.U32 R72, R70, 0x10000, RZ ;  /* 0x0001000046481824 */ /* 0x000fc600078e00ff */
        /* <DEDUP_REMOVED lines=14> */
.L_x_3946:
        /* <DEDUP_REMOVED lines=12> */
.L_x_3947:
        /* <DEDUP_REMOVED lines=42> */
.L_x_3945:
        /* <DEDUP_REMOVED lines=23> */
.L_x_3949:
        /* <DEDUP_REMOVED lines=12> */
.L_x_3950:
        /* <DEDUP_REMOVED lines=42> */
.L_x_3948:
        /* <DEDUP_REMOVED lines=23> */
.L_x_3952:
        /* <DEDUP_REMOVED lines=12> */
.L_x_3953:
        /* <DEDUP_REMOVED lines=42> */
.L_x_3951:
[----:B------:R-:W-:Y:S01]  /*f760*/  I2FP.F32.U32 R72, R73 ;  /* 0x0000004900487245 */ /* 0x000fe20000201000 */
[----:B------:R-:W-:Y:S01]  /*f770*/  IMAD.U32 R102, R102, 0x10000, RZ ;  /* 0x0001000066667824 */ /* 0x000fe200078e00ff */
[----:B------:R-:W-:Y:S02]  /*f780*/  @P1 PRMT R73, R71, 0x7632, R73 ;  /* 0x0000763247491816 */ /* 0x000fe40000000049 */
[----:B------:R-:W-:Y:S01]  /*f790*/  PRMT R74, R113, 0x5410, R114 ;  /* 0x00005410714a7816 */ /* 0x000fe20000000072 */
[----:B------:R-:W-:Y:S01]  /*f7a0*/  FFMA.FTZ R72, R72, R91, 1.1641532182693481445e-10 ;  /* 0x2f00000048487423 */ /* 0x000fe2000001005b */
[----:B------:R-:W-:Y:S01]  /*f7b0*/  FMUL.FTZ R102, R102, UR5 ;  /* 0x0000000566667c20 */ /* 0x000fe20008410000 */
[----:B------:R-:W-:-:S03]  /*f7c0*/  @P1 IMAD.U32 R73, R73, 0x10000, RZ ;  /* 0x0001000049491824 */ /* 0x000fc600078e00ff */
        /* <DEDUP_REMOVED lines=8> */
.L_x_3929:
        /* <DEDUP_REMOVED lines=15> */
[----:B------:R-:W-:-:S02]  /*f940*/  SEL R112, RZ, 0x1, !P2 ;  /* 0x00000001ff707807 */ /* 0x000fc40005000000 */
[----:B------:R-:W-:Y:S01]  /*f950*/  SEL R97, RZ, 0x1, !P6 ;  /* 0x00000001ff617807 */ /* 0x000fe20007000000 */
[----:B------:R2:W-:Y:S01]  /*f960*/  STG.E.128 desc[UR8][R110.64], R72 ;  /* 0x000000486e007986 */ /* 0x0005e2000c101d08 */
[----:B------:R-:W-:-:S05]  /*f970*/  IADD3 R101, PT, PT, R77, 0x200, RZ ;  /* 0x000002004d657810 */ /* 0x000fca0007ffe0ff */
        /* <DEDUP_REMOVED lines=28> */
.L_x_3954:
[----:B------:R2:W5:Y:S04]  /*fb40*/  @P0 LDG.E.128 R64, desc[UR8][R108.64] ;  /* 0x000000086c400981 */ /* 0x000568000c1e1d00 */
[----:B------:R2:W5:Y:S04]  /*fb50*/  @P1 LDG.E.128 R68, desc[UR8][R106.64] ;  /* 0x000000086a441981 */ /* 0x000568000c1e1d00 */
[----:B01----:R2:W5:Y:S01]  /*fb60*/  LDG.E.128 R72, desc[UR8][R104.64] ;  /* 0x0000000868487981 */ /* 0x003562000c1e1d00 */
        /* <DEDUP_REMOVED lines=16> */
.L_x_3957:
        /* <DEDUP_REMOVED lines=12> */
.L_x_3958:
        /* <DEDUP_REMOVED lines=42> */
.L_x_3956:
[----:B------:R-:W-:Y:S01]  /*ffd0*/  I2FP.F32.U32 R0, R0 ;  /* 0x0000000000007245 */ /* 0x000fe20000201000 */
[----:B------:R-:W-:Y:S01]  /*ffe0*/  IMAD.MOV.U32 R5, RZ, RZ, 0x2 ;  /* 0x00000002ff057424 */ /* 0x000fe200078e00ff */
[----:B------:R-:W-:Y:S01]  /*fff0*/  ISETP.NE.AND P3, PT, R4, 0x1, PT ;  /* 0x000000010400780c */ /* 0x000fe20003f65270 */
[----:B------:R-:W-:Y:S01]  /*10000*/  IMAD.MOV.U32 R3, RZ, RZ, R10 ;  /* 0x000000ffff037224 */ /* 0x000fe200078e000a */
[----:B-----5:R-:W-:Y:S01]  /*10010*/  SHF.L.U32 R2, R72, 0x10, RZ ;  /* 0x0000001048027819 */ /* 0x020fe200000006ff */
[----:B------:R-:W-:Y:S01]  /*10020*/  FFMA.FTZ R0, R0, R91, 1.1641532182693481445e-10 ;  /* 0x2f00000000007423 */ /* 0x000fe2000001005b */
[----:B------:R-:W-:-:S04]  /*10030*/  PRMT R72, R72, 0x7632, R72 ;  /* 0x0000763248487816 */ /* 0x000fc80000000048 */
        /* <DEDUP_REMOVED lines=14> */
.L_x_3960:
        /* <DEDUP_REMOVED lines=12> */
.L_x_3961:
        /* <DEDUP_REMOVED lines=42> */
.L_x_3959:
[----:B------:R-:W-:Y:S01]  /*10480*/  I2FP.F32.U32 R2, R3 ;  /* 0x0000000300027245 */ /* 0x000fe20000201000 */
[----:B------:R-:W-:Y:S01]  /*10490*/  IMAD.U32 R3, R64, 0x10000, RZ ;  /* 0x0001000040037824 */ /* 0x000fe200078e00ff */
[----:B------:R-:W-:Y:S02]  /*104a0*/  ISETP.NE.AND P3, PT, R5, 0x1, PT ;  /* 0x000000010500780c */ /* 0x000fe40003f65270 */
[----:B------:R-:W-:Y:S01]  /*104b0*/  @P1 SHF.L.U32 R103, R68, 0x10, RZ ;  /* 0x0000001044671819 */ /* 0x000fe200000006ff */
        /* <DEDUP_REMOVED lines=20> */
.L_x_3963:
        /* <DEDUP_REMOVED lines=12> */
.L_x_3964:
        /* <DEDUP_REMOVED lines=42> */
.L_x_3962:
[----:B------:R-:W-:Y:S01]  /*10960*/  I2FP.F32.U32 R0, R0 ;  /* 0x0000000000007245 */ /* 0x000fe20000201000 */
[----:B------:R-:W-:Y:S01]  /*10970*/  IMAD.MOV.U32 R4, RZ, RZ, 0x2 ;  /* 0x00000002ff047424 */ /* 0x000fe200078e00ff */
[----:B------:R-:W-:Y:S01]  /*10980*/  ISETP.NE.AND P3, PT, R2, 0x1, PT ;  /* 0x000000010200780c */ /* 0x000fe20003f65270 */
[----:B------:R-:W-:Y:S01]  /*10990*/  IMAD.MOV.U32 R3, RZ, RZ, R10 ;  /* 0x000000ffff037224 */ /* 0x000fe200078e000a */
[----:B------:R-:W-:Y:S01]  /*109a0*/  SHF.L.U32 R72, R72, 0x10, RZ ;  /* 0x0000001048487819 */ /* 0x000fe200000006ff */
        /* <DEDUP_REMOVED lines=15> */
.L_x_3966:
        /* <DEDUP_REMOVED lines=12> */
.L_x_3967:
        /* <DEDUP_REMOVED lines=42> */
.L_x_3965:
        /* <DEDUP_REMOVED lines=11> */
[----:B--2---:R-:W-:-:S03]  /*10eb0*/  @P1 SHF.L.U32 R105, R2, 0x10, RZ ;  /* 0x0000001002691819 */ /* 0x004fc600000006ff */
        /* <DEDUP_REMOVED lines=14> */
.L_x_3969:
        /* <DEDUP_REMOVED lines=12> */
.L_x_3970:
        /* <DEDUP_REMOVED lines=41> */
[----:B------:R-:W-:-:S07]  /*112f0*/  LOP3.LUT R12, R4, UR33, R3, 0x96, !PT ;  /* 0x00000021040c7c12 */ /* 0x000fce000f8e9603 */
.L_x_3968:
[----:B------:R-:W-:Y:S01]  /*11300*/  I2FP.F32.U32 R0, R0 ;  /* 0x0000000000007245 */ /* 0x000fe20000201000 */
[----:B------:R-:W-:Y:S01]  /*11310*/  IMAD.MOV.U32 R4, RZ, RZ, 0x2 ;  /* 0x00000002ff047424 */ /* 0x000fe200078e00ff */
[----:B------:R-:W-:Y:S01]  /*11320*/  ISETP.NE.AND P3, PT, R5, 0x1, PT ;  /* 0x000000010500780c */ /* 0x000fe20003f65270 */
[----:B------:R-:W-:Y:S01]  /*11330*/  IMAD.MOV.U32 R3, RZ, RZ, R10 ;  /* 0x000000ffff037224 */ /* 0x000fe200078e000a */
[----:B------:R-:W-:Y:S01]  /*11340*/  SHF.L.U32 R2, R73, 0x10, RZ ;  /* 0x0000001049027819 */ /* 0x000fe200000006ff */
[----:B------:R-:W-:-:S04]  /*11350*/  FFMA.FTZ R0, R0, R91, 1.1641532182693481445e-10 ;  /* 0x2f00000000007423 */ /* 0x000fc8000001005b */
[----:B------:R-:W-:Y:S01]  /*11360*/  FMUL.FTZ R2, R2, UR5 ;  /* 0x0000000502027c20 */ /* 0x000fe20008410000 */
        /* <DEDUP_REMOVED lines=14> */
.L_x_3972:
        /* <DEDUP_REMOVED lines=12> */
.L_x_3973:
        /* <DEDUP_REMOVED lines=42> */
.L_x_3971:
[----:B------:R-:W-:Y:S01]  /*117b0*/  I2FP.F32.U32 R2, R3 ;  /* 0x0000000300027245 */ /* 0x000fe20000201000 */
[----:B------:R-:W-:Y:S01]  /*117c0*/  IMAD.U32 R3, R65, 0x10000, RZ ;  /* 0x0001000041037824 */ /* 0x000fe200078e00ff */
[----:B------:R-:W-:Y:S02]  /*117d0*/  ISETP.NE.AND P3, PT, R4, 0x1, PT ;  /* 0x000000010400780c */ /* 0x000fe40003f65270 */
[----:B------:R-:W-:Y:S01]  /*117e0*/  @P1 SHF.L.U32 R5, R69, 0x10, RZ ;  /* 0x0000001045051819 */ /* 0x000fe200000006ff */
[----:B------:R-:W-:Y:S01]  /*117f0*/  FFMA.FTZ R2, R2, R91, 1.1641532182693481445e-10 ;  /* 0x2f00000002027423 */ /* 0x000fe2000001005b */
[----:B------:R-:W-:-:S04]  /*11800*/  FMUL.FTZ R3, R3, UR5 ;  /* 0x0000000503037c20 */ /* 0x000fc80008410000 */
[----:B------:R-:W-:-:S04]  /*11810*/  FSETP.GTU.FTZ.AND P2, PT, R2, UR4, PT ;  /* 0x0000000402007c0b */ /* 0x000fc8000bf5c000 */
[----:B------:R-:W-:-:S05]  /*11820*/  FSEL R3, R3, RZ, !P2 ;  /* 0x000000ff03037208 */ /* 0x000fca0005000000 */
[----:B------:R-:W-:Y:S01]  /*11830*/  FADD.FTZ R6, R6, R3 ;  /* 0x0000000306067221 */ /* 0x000fe20000010000 */
[----:B------:R-:W-:-:S03]  /*11840*/  MOV R3, R10 ;  /* 0x0000000a00037202 */ /* 0x000fc60000000f00 */
[--C-:B------:R-:W-:Y:S01]  /*11850*/  @P1 FADD.FTZ R104, R5, R6.reuse ;  /* 0x0000000605681221 */ /* 0x100fe20000010000 */
[----:B------:R-:W-:Y:S01]  /*11860*/  @!P1 IMAD.MOV.U32 R104, RZ, RZ, R6 ;  /* 0x000000ffff689224 */ /* 0x000fe200078e0006 */
[----:B------:R-:W-:Y:S01]  /*11870*/  SEL R6, RZ, 0x1, P2 ;  /* 0x00000001ff067807 */ /* 0x000fe20001000000 */
        /* <DEDUP_REMOVED lines=11> */
.L_x_3975:
        /* <DEDUP_REMOVED lines=12> */
.L_x_3976:
        /* <DEDUP_REMOVED lines=42> */
.L_x_3974:
[----:B------:R-:W-:Y:S01]  /*11c90*/  I2FP.F32.U32 R2, R3 ;  /* 0x0000000300027245 */ /* 0x000fe20000201000 */
[----:B------:R-:W-:Y:S01]  /*11ca0*/  IMAD.MOV.U32 R4, RZ, RZ, 0x2 ;  /* 0x00000002ff047424 */ /* 0x000fe200078e00ff */
[----:B------:R-:W-:Y:S01]  /*11cb0*/  SHF.L.U32 R0, R0, 0x10, RZ ;  /* 0x0000001000007819 */ /* 0x000fe200000006ff */
[----:B------:R-:W-:Y:S01]  /*11cc0*/  IMAD.MOV.U32 R3, RZ, RZ, R10 ;  /* 0x000000ffff037224 */ /* 0x000fe200078e000a */
[----:B------:R-:W-:Y:S01]  /*11cd0*/  ISETP.NE.AND P2, PT, R5, 0x1, PT ;  /* 0x000000010500780c */ /* 0x000fe20003f45270 */
[----:B------:R-:W-:Y:S02]  /*11ce0*/  FFMA.FTZ R2, R2, R91, 1.1641532182693481445e-10 ;  /* 0x2f00000002027423 */ /* 0x000fe4000001005b */
[----:B------:R-:W-:-:S03]  /*11cf0*/  FMUL.FTZ R0, R0, UR5 ;  /* 0x0000000500007c20 */ /* 0x000fc60008410000 */
        /* <DEDUP_REMOVED lines=13> */
.L_x_3978:
        /* <DEDUP_REMOVED lines=12> */
.L_x_3979:
        /* <DEDUP_REMOVED lines=42> */
.L_x_3977:
[----:B------:R-:W-:Y:S01]  /*12130*/  I2FP.F32.U32 R2, R3 ;  /* 0x0000000300027245 */ /* 0x000fe20000201000 */
[----:B------:R-:W-:Y:S01]  /*12140*/  IMAD.MOV.U32 R73, RZ, RZ, 0x2 ;  /* 0x00000002ff497424 */ /* 0x000fe200078e00ff */
        /* <DEDUP_REMOVED lines=24> */
.L_x_3981:
        /* <DEDUP_REMOVED lines=12> */
.L_x_3982:
        /* <DEDUP_REMOVED lines=42> */
.L_x_3980:
        /* <DEDUP_REMOVED lines=20> */
.L_x_3984:
        /* <DEDUP_REMOVED lines=12> */
.L_x_3985:
        /* <DEDUP_REMOVED lines=42> */
.L_x_3983:
[----:B------:R-:W-:Y:S01]  /*12ad0*/  I2FP.F32.U32 R2, R72 ;  /* 0x0000004800027245 */ /* 0x000fe20000201000 */
[----:B------:R-:W-:Y:S01]  /*12ae0*/  IMAD.U32 R3, R66, 0x10000, RZ ;  /* 0x0001000042037824 */ /* 0x000fe200078e00ff */
[----:B------:R-:W-:-:S03]  /*12af0*/  @P1 SHF.L.U32 R73, R70, 0x10, RZ ;  /* 0x0000001046491819 */ /* 0x000fc600000006ff */
        /* <DEDUP_REMOVED lines=22> */
.L_x_3987:
        /* <DEDUP_REMOVED lines=12> */
.L_x_3988:
        /* <DEDUP_REMOVED lines=42> */
.L_x_3986:
        /* <DEDUP_REMOVED lines=19> */
.L_x_3990:
        /* <DEDUP_REMOVED lines=12> */
.L_x_3991:
        /* <DEDUP_REMOVED lines=42> */
.L_x_3989:
        /* <DEDUP_REMOVED lines=9> */
[----:B------:R-:W-:Y:S02]  /*134e0*/  SEL R3, RZ, 0x1, P4 ;  /* 0x00000001ff037807 */ /* 0x000fe40002000000 */
[----:B------:R-:W-:Y:S01]  /*134f0*/  ISETP.NE.AND P4, PT, R72, 0x1, PT ;  /* 0x000000014800780c */ /* 0x000fe20003f85270 */
[----:B------:R-:W-:Y:S01]  /*13500*/  FADD.FTZ R74, R74, R73 ;  /* 0x000000494a4a7221 */ /* 0x000fe20000010000 */
[----:B------:R-:W-:Y:S02]  /*13510*/  @P1 SHF.L.U32 R109, R2, 0x10, RZ ;  /* 0x00000010026d1819 */ /* 0x000fe400000006ff */
        /* <DEDUP_REMOVED lines=13> */
.L_x_3993:
        /* <DEDUP_REMOVED lines=12> */
.L_x_3994:
        /* <DEDUP_REMOVED lines=42> */
.L_x_3992:
[----:B------:R-:W-:Y:S01]  /*13950*/  I2FP.F32.U32 R2, R2 ;  /* 0x0000000200027245 */ /* 0x000fe20000201000 */
[----:B------:R-:W-:Y:S01]  /*13960*/  IMAD.MOV.U32 R74, RZ, RZ, 0x2 ;  /* 0x00000002ff4a7424 */ /* 0x000fe200078e00ff */
[----:B------:R-:W-:Y:S01]  /*13970*/  ISETP.NE.AND P5, PT, R96, 0x1, PT ;  /* 0x000000016000780c */ /* 0x000fe20003fa5270 */
[----:B------:R-:W-:Y:S01]  /*13980*/  IMAD.MOV.U32 R73, RZ, RZ, R10 ;  /* 0x000000ffff497224 */ /* 0x000fe200078e000a */
[C---:B------:R-:W-:Y:S01]  /*13990*/  SHF.L.U32 R72, R75.reuse, 0x10, RZ ;  /* 0x000000104b487819 */ /* 0x040fe200000006ff */
        /* <DEDUP_REMOVED lines=15> */
.L_x_3996:
        /* <DEDUP_REMOVED lines=12> */
.L_x_3997:
        /* <DEDUP_REMOVED lines=42> */
.L_x_3995:
        /* <DEDUP_REMOVED lines=25> */
.L_x_3999:
        /* <DEDUP_REMOVED lines=12> */
.L_x_4000:
        /* <DEDUP_REMOVED lines=42> */
.L_x_3998:
        /* <DEDUP_REMOVED lines=19> */
.L_x_4002:
        /* <DEDUP_REMOVED lines=14> */
.L_x_4003:
        /* <DEDUP_REMOVED lines=42> */
.L_x_4001:
[----:B------:R-:W-:Y:S02]  /*14790*/  I2FP.F32.U32 R72, R73 ;  /* 0x0000004900487245 */ /* 0x000fe40000201000 */
[----:B------:R-:W-:Y:S02]  /*147a0*/  PRMT R73, R67, 0x7632, R73 ;  /* 0x0000763243497816 */ /* 0x000fe40000000049 */
[----:B------:R-:W-:Y:S01]  /*147b0*/  @P1 PRMT R74, R71, 0x7632, R74 ;  /* 0x00007632474a1816 */ /* 0x000fe2000000004a */
[----:B------:R-:W-:Y:S02]  /*147c0*/  FFMA.FTZ R72, R72, R91, 1.1641532182693481445e-10 ;  /* 0x2f00000048487423 */ /* 0x000fe4000001005b */
[----:B------:R-:W-:Y:S01]  /*147d0*/  IMAD.U32 R73, R73, 0x10000, RZ ;  /* 0x0001000049497824 */ /* 0x000fe200078e00ff */
[----:B------:R-:W-:Y:S02]  /*147e0*/  @P1 SHF.L.U32 R91, R74, 0x10, RZ ;  /* 0x000000104a5b1819 */ /* 0x000fe400000006ff */
[----:B------:R-:W-:Y:S01]  /*147f0*/  FSETP.GTU.FTZ.AND P6, PT, R72, UR4, PT ;  /* 0x0000000448007c0b */ /* 0x000fe2000bfdc000 */
[----:B------:R-:W-:Y:S01]  /*14800*/  FMUL.FTZ R73, R73, UR5 ;  /* 0x0000000549497c20 */ /* 0x000fe20008410000 */
[----:B------:R-:W-:-:S02]  /*14810*/  PRMT R74, R118, 0x5410, R119 ;  /* 0x00005410764a7816 */ /* 0x000fc40000000077 */
[----:B------:R-:W-:Y:S02]  /*14820*/  SEL R72, RZ, 0x1, P6 ;  /* 0x00000001ff487807 */ /* 0x000fe40003000000 */
[----:B------:R-:W-:-:S05]  /*14830*/  FSEL R73, R73, RZ, !P6 ;  /* 0x000000ff49497208 */ /* 0x000fca0007000000 */
[----:B------:R-:W-:Y:S01]  /*14840*/  FADD.FTZ R120, R120, R73 ;  /* 0x0000004978787221 */ /* 0x000fe20000010000 */
[--C-:B------:R-:W-:Y:S02]  /*14850*/  PRMT R73, R117, 0x5410, R0.reuse ;  /* 0x0000541075497816 */ /* 0x100fe40000000000 */
[----:B------:R-:W-:Y:S01]  /*14860*/  PRMT R0, R72, 0x7610, R0 ;  /* 0x0000761048007816 */ /* 0x000fe20000000000 */
[----:B------:R-:W-:Y:S01]  /*14870*/  @P1 FADD.FTZ R91, R120, R91 ;  /* 0x0000005b785b1221 */ /* 0x000fe20000010000 */
[----:B------:R-:W-:Y:S01]  /*14880*/  @!P1 IMAD.MOV.U32 R91, RZ, RZ, R120 ;  /* 0x000000ffff5b9224 */ /* 0x000fe200078e0078 */
[----:B------:R-:W-:-:S04]  /*14890*/  PRMT R72, R115, 0x5410, R112 ;  /* 0x0000541073487816 */ /* 0x000fc80000000070 */
[----:B------:R-:W-:-:S04]  /*148a0*/  F2FP.BF16.F32.PACK_AB R75, RZ, R91 ;  /* 0x0000005bff4b723e */ /* 0x000fc800000010ff */
[----:B------:R-:W-:Y:S01]  /*148b0*/  PRMT R75, R116, 0x5410, R75 ;  /* 0x00005410744b7816 */ /* 0x000fe2000000004b */
[----:B------:R-:W-:Y:S06]  /*148c0*/  BRA `(.L_x_4004) ;  /* 0x0000002400cc7947 */ /* 0x000fec0003800000 */
.L_x_3955:
        /* <DEDUP_REMOVED lines=15> */
.L_x_4006:
        /* <DEDUP_REMOVED lines=12> */
.L_x_4007:
        /* <DEDUP_REMOVED lines=42> */
.L_x_4005:
[----:B------:R-:W-:Y:S01]  /*14d20*/  I2FP.F32.U32 R96, R97 ;  /* 0x0000006100607245 */ /* 0x000fe20000201000 */
[----:B------:R-:W-:Y:S01]  /*14d30*/  IMAD.MOV.U32 R106, RZ, RZ, 0x2 ;  /* 0x00000002ff6a7424 */ /* 0x000fe200078e00ff */
[----:B-----5:R-:W-:Y:S02]  /*14d40*/  SHF.L.U32 R97, R72, 0x10, RZ ;  /* 0x0000001048617819 */ /* 0x020fe400000006ff */
[----:B------:R-:W-:Y:S01]  /*14d50*/  ISETP.NE.AND P3, PT, R104, 0x1, PT ;  /* 0x000000016800780c */ /* 0x000fe20003f65270 */
[----:B------:R-:W-:Y:S01]  /*14d60*/  FFMA.FTZ R96, R96, R91, 1.1641532182693481445e-10 ;  /* 0x2f00000060607423 */ /* 0x000fe2000001005b */
[----:B------:R-:W-:Y:S01]  /*14d70*/  PRMT R72, R72, 0x7632, R72 ;  /* 0x0000763248487816 */ /* 0x000fe20000000048 */
        /* <DEDUP_REMOVED lines=18> */
.L_x_4009:
        /* <DEDUP_REMOVED lines=12> */
.L_x_4010:
        /* <DEDUP_REMOVED lines=42> */
.L_x_4008:
        /* <DEDUP_REMOVED lines=24> */
.L_x_4012:
        /* <DEDUP_REMOVED lines=12> */
.L_x_4013:
        /* <DEDUP_REMOVED lines=42> */
.L_x_4011:
        /* <DEDUP_REMOVED lines=9> */
[----:B------:R-:W-:Y:S01]  /*15770*/  FSEL R104, R96, RZ, !P2 ;  /* 0x000000ff60687208 */ /* 0x000fe20005000000 */
[----:B------:R-:W-:Y:S01]  /*15780*/  IMAD.MOV.U32 R96, RZ, RZ, 0x2 ;  /* 0x00000002ff607424 */ /* 0x000fe200078e00ff */
        /* <DEDUP_REMOVED lines=13> */
.L_x_4015:
        /* <DEDUP_REMOVED lines=12> */
.L_x_4016:
        /* <DEDUP_REMOVED lines=42> */
.L_x_4014:
        /* <DEDUP_REMOVED lines=24> */
.L_x_4018:
        /* <DEDUP_REMOVED lines=12> */
.L_x_4019:
        /* <DEDUP_REMOVED lines=42> */
.L_x_4017:
        /* <DEDUP_REMOVED lines=9> */
[----:B------:R-:W-:Y:S02]  /*16130*/  MOV R73, R10 ;  /* 0x0000000a00497202 */ /* 0x000fe40000000f00 */
[----:B------:R-:W-:Y:S01]  /*16140*/  PLOP3.LUT P2, PT, P2, PT, PT, 0x8, 0x80 ;  /* 0x000000000080781c */ /* 0x000fe2000174e170 */
        /* <DEDUP_REMOVED lines=12> */
.L_x_4021:
        /* <DEDUP_REMOVED lines=12> */
.L_x_4022:
        /* <DEDUP_REMOVED lines=42> */
.L_x_4020:
        /* <DEDUP_REMOVED lines=23> */
.L_x_4024:
        /* <DEDUP_REMOVED lines=12> */
.L_x_4025:
        /* <DEDUP_REMOVED lines=42> */
.L_x_4023:
[----:B------:R-:W-:Y:S01]  /*16a40*/  I2FP.F32.U32 R72, R73 ;  /* 0x0000004900487245 */ /* 0x000fe20000201000 */
[----:B------:R-:W-:Y:S01]  /*16a50*/  @P1 IMAD.U32 R97, R71, 0x10000, RZ ;  /* 0x0001000047611824 */ /* 0x000fe200078e00ff */
[C---:B------:R-:W-:Y:S01]  /*16a60*/  SHF.L.U32 R73, R75.reuse, 0x10, RZ ;  /* 0x000000104b497819 */ /* 0x040fe200000006ff */
[----:B------:R-:W-:Y:S01]  /*16a70*/  IMAD.MOV.U32 R96, RZ, RZ, 0x2 ;  /* 0x00000002ff607424 */ /* 0x000fe200078e00ff */
        /* <DEDUP_REMOVED lines=19> */
.L_x_4027:
        /* <DEDUP_REMOVED lines=12> */
.L_x_4028:
        /* <DEDUP_REMOVED lines=42> */
.L_x_4026:
[----:B------:R-:W-:Y:S02]  /*16f10*/  I2FP.F32.U32 R72, R73 ;  /* 0x0000004900487245 */ /* 0x000fe40000201000 */
[----:B------:R-:W-:Y:S02]  /*16f20*/  SHF.L.U32 R121, R121, 0x10, RZ ;  /* 0x0000001079797819 */ /* 0x000fe400000006ff */
[----:B------:R-:W-:Y:S01]  /*16f30*/  @P1 PRMT R73, R71, 0x7632, R73 ;  /* 0x0000763247491816 */ /* 0x000fe20000000049 */
[----:B------:R-:W-:Y:S02]  /*16f40*/  FFMA.FTZ R72, R72, R91, 1.1641532182693481445e-10 ;  /* 0x2f00000048487423 */ /* 0x000fe4000001005b */
[----:B------:R-:W-:Y:S02]  /*16f50*/  FMUL.FTZ R121, R121, UR5 ;  /* 0x0000000579797c20 */ /* 0x000fe40008410000 */
[----:B------:R-:W-:Y:S01]  /*16f60*/  @P1 IMAD.U32 R74, R73, 0x10000, RZ ;  /* 0x00010000494a1824 */ /* 0x000fe200078e00ff */
[----:B------:R-:W-:-:S02]  /*16f70*/  FSETP.GTU.FTZ.AND P5, PT, R72, UR4, PT ;  /* 0x0000000448007c0b */ /* 0x000fc4000bfbc000 */
[----:B------:R-:W-:Y:S02]  /*16f80*/  PRMT R73, R116, 0x5410, R117 ;  /* 0x0000541074497816 */ /* 0x000fe40000000075 */
[----:B------:R-:W-:Y:S02]  /*16f90*/  FSEL R91, R121, RZ, !P5 ;  /* 0x000000ff795b7208 */ /* 0x000fe40006800000 */
[----:B------:R-:W-:Y:S02]  /*16fa0*/  PLOP3.LUT P5, PT, P5, PT, PT, 0x8, 0x80 ;  /* 0x000000000080781c */ /* 0x000fe40002fae170 */
[----:B------:R-:W-:Y:S01]  /*16fb0*/  PRMT R72, R112, 0x5410, R115 ;  /* 0x0000541070487816 */ /* 0x000fe20000000073 */
[----:B------:R-:W-:Y:S01]  /*16fc0*/  @P1 FADD.FTZ R91, R91, R74 ;  /* 0x0000004a5b5b1221 */ /* 0x000fe20000010000 */
[----:B------:R-:W-:-:S04]  /*16fd0*/  PRMT R74, R119, 0x5410, R120 ;  /* 0x00005410774a7816 */ /* 0x000fc80000000078 */
[----:B------:R-:W-:-:S04]  /*16fe0*/  F2FP.BF16.F32.PACK_AB R75, RZ, R91 ;  /* 0x0000005bff4b723e */ /* 0x000fc800000010ff */
[----:B------:R-:W-:-:S07]  /*16ff0*/  PRMT R75, R118, 0x5410, R75 ;  /* 0x00005410764b7816 */ /* 0x000fce000000004b */
.L_x_4004:
[----:B------:R-:W-:Y:S01]  /*17000*/  FADD.FTZ R112, RZ, R76 ;  /* 0x0000004cff707221 */ /* 0x000fe20000010000 */
[----:B------:R-:W-:Y:S01]  /*17010*/  ISETP.NE.AND P1, PT, R111, RZ, PT ;  /* 0x000000ff6f00720c */ /* 0x000fe20003f25270 */
[----:B------:R-:W-:Y:S01]  /*17020*/  IMAD.WIDE.U32 R82, R101, 0x10, R82 ;  /* 0x0000001065527825 */ /* 0x000fe200078e0052 */
[----:B------:R-:W-:-:S03]  /*17030*/  ISETP.NE.AND P6, PT, R110, RZ, PT ;  /* 0x000000ff6e00720c */ /* 0x000fc60003fc5270 */
[----:B------:R-:W-:Y:S01]  /*17040*/  FADD.FTZ R111, R112, R79 ;  /* 0x0000004f706f7221 */ /* 0x000fe20000010000 */
[----:B------:R-:W-:Y:S01]  /*17050*/  SEL R97, RZ, 0x1000000, !P5 ;  /* 0x01000000ff617807 */ /* 0x000fe20006800000 */
        /* <DEDUP_REMOVED lines=59> */
.L_x_4029:
        /* <DEDUP_REMOVED lines=21> */
[----:B------:R-:W-:Y:S02]  /*17560*/  FFMA.FTZ R73, R86, R86, R73 ;  /* 0x0000005656497223 */ /* 0x000fe40000010049 */
[----:B------:R-:W0:Y:S02]  /*17570*/  S2R R86, SR_TID.X ;  /* 0x0000000000567919 */ /* 0x000e240000002100 */
        /* <DEDUP_REMOVED lines=57> */
.L_x_4031:
[----:B------:R-:W-:Y:S05]  /*17910*/  BSYNC.RECONVERGENT B0 ;  /* 0x0000000000007941 */ /* 0x000fea0003800200 */
.L_x_4030:
        /* <DEDUP_REMOVED lines=14> */
.L_x_4033:
[----:B------:R-:W-:Y:S05]  /*17a00*/  BSYNC.RECONVERGENT B0 ;  /* 0x0000000000007941 */ /* 0x000fea0003800200 */
.L_x_4032:
        /* <DEDUP_REMOVED lines=40> */
[----:B------:R-:W-:Y:S01]  /*17c90*/  FFMA.FTZ R75, R73, R75, R110 ;  /* 0x0000004b494b7223 */ /* 0x000fe2000001006e */
[----:B------:R-:W-:Y:S02]  /*17ca0*/  MOV R110, UR18 ;  /* 0x00000012006e7c02 */ /* 0x000fe40008000f00 */
[----:B------:R-:W1:Y:S02]  /*17cb0*/  MUFU.RCP R112, R112 ;  /* 0x0000007000707308 */ /* 0x000e640000001000 */
[----:B------:R-:W2:Y:S01]  /*17cc0*/  SHFL.DOWN PT, R82, R75, 0x1, 0x1f ;  /* 0x08201f004b527f89 */ /* 0x000ea200000e0000 */
[----:B0-----:R-:W-:Y:S01]  /*17cd0*/  FADD.FTZ R73, R97, -R74 ;  /* 0x8000004a61497221 */ /* 0x001fe20000010000 */
[----:B------:R-:W-:Y:S02]  /*17ce0*/  FMUL.FTZ R83, R74, R113 ;  /* 0x000000714a537220 */ /* 0x000fe40000410000 */
[----:B------:R-:W0:Y:S01]  /*17cf0*/  LDC R74, c[0x0][0x448] ;  /* 0x00011200ff4a7b82 */ /* 0x000e220000000800 */
[----:B------:R-:W-:Y:S01]  /*17d00*/  FMUL.FTZ R73, R73, R73 ;  /* 0x0000004949497220 */ /* 0x000fe20000410000 */
[C---:B------:R-:W-:Y:S01]  /*17d10*/  FFMA.FTZ R83, R72.reuse, R97, R83 ;  /* 0x0000006148537223 */ /* 0x040fe20000010053 */
[----:B------:R-:W-:Y:S01]  /*17d20*/  IMAD.U32 R97, RZ, RZ, UR18 ;  /* 0x00000012ff617e24 */ /* 0x000fe2000f8e00ff */
[----:B------:R-:W-:Y:S01]  /*17d30*/  UIADD3 UR18, UPT, UPT, UR18, UR16, URZ ;  /* 0x0000001012127290 */ /* 0x000fe2000fffe0ff */
[----:B------:R-:W-:Y:S01]  /*17d40*/  FMUL.FTZ R72, R72, R73 ;  /* 0x0000004948487220 */ /* 0x000fe20000410000 */
[----:B-1----:R-:W-:Y:S01]  /*17d50*/  FMUL.FTZ R83, R112, R83 ;  /* 0x0000005370537220 */ /* 0x002fe20000410000 */
[----:B--2---:R-:W-:Y:S01]  /*17d60*/  FADD.FTZ R73, R75, R82 ;  /* 0x000000524b497221 */ /* 0x004fe20000010000 */
[----:B------:R-:W-:Y:S01]  /*17d70*/  UISETP.GE.AND UP0, UPT, UR18, UR17, UPT ;  /* 0x000000111200728c */ /* 0x000fe2000bf06270 */
[----:B------:R-:W-:-:S02]  /*17d80*/  FMUL.FTZ R72, R72, R113 ;  /* 0x0000007148487220 */ /* 0x000fc40000410000 */
        /* <DEDUP_REMOVED lines=36> */
[----:B-1----:R-:W-:-:S04]  /*17fd0*/  @!P1 IMAD.WIDE R90, R110, 0x4, R82 ;  /* 0x000000046e5a9825 */ /* 0x002fc800078e0252 */
[C---:B--2---:R-:W-:Y:S01]  /*17fe0*/  FMUL.FTZ R82, R85.reuse, R113 ;  /* 0x0000007155527220 */ /* 0x044fe20000410000 */
[C---:B------:R-:W-:Y:S01]  /*17ff0*/  FMUL.FTZ R83, R85.reuse, R114 ;  /* 0x0000007255537220 */ /* 0x040fe20000410000 */
[----:B------:R-:W-:Y:S01]  /*18000*/  FMUL.FTZ R115, R85, R115 ;  /* 0x0000007355737220 */ /* 0x000fe20000410000 */
[----:B0-----:R-:W-:-:S04]  /*18010*/  @!P1 IMAD.WIDE R92, R97, 0x4, R74 ;  /* 0x00000004615c9825 */ /* 0x001fc800078e024a */
[C---:B------:R-:W-:Y:S01]  /*18020*/  FMUL.FTZ R75, R85.reuse, R112 ;  /* 0x00000070554b7220 */ /* 0x040fe20000410000 */
[C---:B------:R-:W-:Y:S01]  /*18030*/  FMUL.FTZ R98, R85.reuse, R98 ;  /* 0x0000006255627220 */ /* 0x040fe20000410000 */
[----:B------:R-:W-:Y:S01]  /*18040*/  FMUL.FTZ R117, R85, R117 ;  /* 0x0000007555757220 */ /* 0x000fe20000410000 */
[----:B---3--:R-:W-:-:S04]  /*18050*/  IMAD.WIDE.U32 R94, R77, 0x10, R72 ;  /* 0x000000104d5e7825 */ /* 0x008fc800078e0048 */
        /* <DEDUP_REMOVED lines=22> */
[----:B------:R-:W-:Y:S01]  /*181c0*/  FMUL.FTZ R81, R85, R80 ;  /* 0x0000005055517220 */ /* 0x000fe20000410000 */
[----:B------:R-:W-:Y:S01]  /*181d0*/  F2FP.BF16.F32.PACK_AB R74, R83, R74 ;  /* 0x0000004a534a723e */ /* 0x000fe200000010ff */
[C---:B------:R-:W-:Y:S01]  /*181e0*/  FMUL.FTZ R88, R85.reuse, R88 ;  /* 0x0000005855587220 */ /* 0x040fe20000410000 */
[C---:B------:R-:W-:Y:S01]  /*181f0*/  FMUL.FTZ R116, R85.reuse, R116 ;  /* 0x0000007455747220 */ /* 0x040fe20000410000 */
[----:B------:R-:W-:Y:S01]  /*18200*/  F2FP.BF16.F32.PACK_AB R73, R78, R73 ;  /* 0x000000494e49723e */ /* 0x000fe200000010ff */
[----:B------:R-:W-:Y:S01]  /*18210*/  FMUL.FTZ R83, R85, R104 ;  /* 0x0000006855537220 */ /* 0x000fe20000410000 */
[----:B------:R-:W-:Y:S01]  /*18220*/  F2FP.BF16.F32.PACK_AB R72, R77, R72 ;  /* 0x000000484d48723e */ /* 0x000fe200000010ff */
[C---:B------:R-:W-:Y:S01]  /*18230*/  FMUL.FTZ R89, R85.reuse, R106 ;  /* 0x0000006a55597220 */ /* 0x040fe20000410000 */
[----:B------:R-:W-:Y:S01]  /*18240*/  F2FP.BF16.F32.PACK_AB R79, R102, R79 ;  /* 0x0000004f664f723e */ /* 0x000fe200000010ff */
[C---:B------:R-:W-:Y:S01]  /*18250*/  FMUL.FTZ R97, R85.reuse, R108 ;  /* 0x0000006c55617220 */ /* 0x040fe20000410000 */
[----:B------:R-:W-:Y:S01]  /*18260*/  F2FP.BF16.F32.PACK_AB R78, R100, R117 ;  /* 0x00000075644e723e */ /* 0x000fe200000010ff */
[C---:B------:R-:W-:Y:S01]  /*18270*/  FMUL.FTZ R103, R85.reuse, R103 ;  /* 0x0000006755677220 */ /* 0x040fe20000410000 */
[----:B------:R-:W-:Y:S01]  /*18280*/  F2FP.BF16.F32.PACK_AB R77, R98, R115 ;  /* 0x00000073624d723e */ /* 0x000fe200000010ff */
        /* <DEDUP_REMOVED lines=22> */
[----:B------:R1:W-:Y:S01]  /*183f0*/  STG.E.128 desc[UR8][R94.64], R72 ;  /* 0x000000485e007986 */ /* 0x0003e2000c101d08 */
[----:B------:R-:W-:-:S03]  /*18400*/  F2FP.BF16.F32.PACK_AB R80, R89, R80 ;  /* 0x000000505950723e */ /* 0x000fc600000010ff */
[----:B------:R1:W-:Y:S04]  /*18410*/  STG.E.128 desc[UR8][R112.64], R76 ;  /* 0x0000004c70007986 */ /* 0x0003e8000c101d08 */
[----:B------:R1:W-:Y:S01]  /*18420*/  STG.E.128 desc[UR8][R118.64], R80 ;  /* 0x0000005076007986 */ /* 0x0003e2000c101d08 */
[----:B------:R-:W-:Y:S05]  /*18430*/  BRA.U !UP0, `(.L_x_4034) ;  /* 0xfffffe85086c7547 */ /* 0x000fea000b83ffff */
[----:B------:R-:W-:Y:S05]  /*18440*/  EXIT ;  /* 0x000000000000794d */ /* 0x000fea0003800000 */
.L_x_4035:
        /* <DEDUP_REMOVED lines=11> */
.L_x_13687:


//--------------------- .text._ZN10layer_norm31ln_parallel_residual_fwd_kernelINS_13Kernel_traitsI13__nv_bfloat16S2_fS2_fjLj6144ELj1ELj1ELj8ELj16ENS_18Kernel_traits_baseILj6144ES2_S2_fS2_fjLj256EEEEELb0ELb0ELb0EEEvNS_9FwdParamsE --------------------------
	.section	.text._ZN10layer_norm31ln_parallel_residual_fwd_kernelINS_13Kernel_traitsI13__nv_bfloat16S2_fS2_fjLj6144ELj1ELj1ELj8ELj16ENS_18Kernel_traits_baseILj6144ES2_S2_fS2_fjLj256EEEEELb0ELb0ELb0EEEvNS_9FwdParamsE,"ax",@progbits
	.align	128
        .global         _ZN10layer_norm31ln_parallel_residual_fwd_kernelINS_13Kernel_traitsI13__nv_bfloat16S2_fS2_fjLj6144ELj1ELj1ELj8ELj16ENS_18Kernel_traits_baseILj6144ES2_S2_fS2_fjLj256EEEEELb0ELb0ELb0EEEvNS_9FwdParamsE
        .type           _ZN10layer_norm31ln_parallel_residual_fwd_kernelINS_13Kernel_traitsI13__nv_bfloat16S2_fS2_fjLj6144ELj1ELj1ELj8ELj16ENS_18Kernel_traits_baseILj6144ES2_S2_fS2_fjLj256EEEEELb0ELb0ELb0EEEvNS_9FwdParamsE,@function
        .size           _ZN10layer_norm31ln_parallel_residual_fwd_kernelINS_13Kernel_traitsI13__nv_bfloat16S2_fS2_fjLj6144ELj1ELj1ELj8ELj16ENS_18Kernel_traits_baseILj6144ES2_S2_fS2_fjLj256EEEEELb0ELb0ELb0EEEvNS_9FwdParamsE,(.L_x_13688 - _ZN10layer_norm31ln_parallel_residual_fwd_kernelINS_13Kernel_traitsI13__nv_bfloat16S2_fS2_fjLj6144ELj1ELj1ELj8ELj16ENS_18Kernel_traits_baseILj6144ES2_S2_fS2_fjLj256EEEEELb0ELb0ELb0EEEvNS_9FwdParamsE)
        .other          _ZN10layer_norm31ln_parallel_residual_fwd_kernelINS_13Kernel_traitsI13__nv_bfloat16S2_fS2_fjLj6144ELj1ELj1ELj8ELj16ENS_18Kernel_traits_baseILj6144ES2_S2_fS2_fjLj256EEEEELb0ELb0ELb0EEEvNS_9FwdParamsE,@"STO_CUDA_ENTRY STV_DEFAULT"
_ZN10layer_norm31ln_parallel_residual_fwd_kernelINS_13Kernel_traitsI13__nv_bfloat16S2_fS2_fjLj6144ELj1ELj1ELj8ELj16ENS_18Kernel_traits_baseILj6144ES2_S2_fS2_fjLj256EEEEELb0ELb0ELb0EEEvNS_9FwdParamsE:
.text._ZN10layer_norm31ln_parallel_residual_fwd_kernelINS_13Kernel_traitsI13__nv_bfloat16S2_fS2_fjLj6144ELj1ELj1ELj8ELj16ENS_18Kernel_traits_baseILj6144ES2_S2_fS2_fjLj256EEEEELb0ELb0ELb0EEEvNS_9FwdParamsE:
[----:B------:R-:W-:Y:S01]  /*0000*/  LDC R1, c[0x0][0x37c] ;  /* 0x0000df00ff017b82 */ /* 0x000fe20000000800 */
[----:B------:R-:W0:Y:S07]  /*0010*/  S2R R0, SR_TID.X ;  /* 0x0000000000007919 */ /* 0x000e2e0000002100 */
[----:B------:R-:W1:Y:S01]  /*0020*/  LDC R3, c[0x0][0x388] ;  /* 0x0000e200ff037b82 */ /* 0x000e620000000800 */
[----:B------:R-:W2:Y:S01]  /*0030*/  LDCU.64 UR8, c[0x0][0x438] ;  /* 0x00008700ff0877ac */ /* 0x000ea20008000a00 */
[----:B------:R-:W-:Y:S01]  /*0040*/  BSSY.RECONVERGENT B0, `(.L_x_4036) ;  /* 0x00000c4000007945 */ /* 0x000fe20003800200 */
[----:B------:R-:W3:Y:S05]  /*0050*/  LDCU.64 UR6, c[0x0][0x358] ;  /* 0x00006b00ff0677ac */ /* 0x000eea0008000a00 */
[----:B------:R-:W4:Y:S01]  /*0060*/  S2UR UR4, SR_CTAID.X ;  /* 0x00000000000479c3 */ /* 0x000f220000002500 */
[----:B--2---:R-:W-:-:S04]  /*0070*/  UISETP.NE.U32.AND UP0, UPT, UR8, URZ, UPT ;  /* 0x000000ff0800728c */ /* 0x004fc8000bf05070 */
[----:B------:R-:W-:Y:S01]  /*0080*/  UISETP.NE.AND.EX UP0, UPT, UR9, URZ, UPT, UP0 ;  /* 0x000000ff0900728c */ /* 0x000fe2000bf05300 */
[----:B-1----:R-:W-:-:S04]  /*0090*/  SHF.R.S32.HI R2, RZ, 0x1f, R3 ;  /* 0x0000001fff027819 */ /* 0x002fc80000011403 */
[----:B------:R-:W-:Y:S02]  /*00a0*/  LEA.HI R70, R2, R3, RZ, 0x3 ;  /* 0x0000000302467211 */ /* 0x000fe400078f18ff */
[----:B0-----:R-:W-:Y:S02]  /*00b0*/  LOP3.LUT R3, R0, 0xff, RZ, 0x3c, !PT ;  /* 0x000000ff00037812 */ /* 0x001fe400078e3cff */
[----:B------:R-:W-:Y:S02]  /*00c0*/  MOV R71, R0 ;  /* 0x0000000000477202 */ /* 0x000fe40000000f00 */
[----:B----4-:R-:W-:Y:S02]  /*00d0*/  MOV R2, UR4 ;  /* 0x0000000400027c02 */ /* 0x010fe40008000f00 */
[----:B------:R-:W-:Y:S01]  /*00e0*/  LEA.HI.SX32 R3, R70, R3, 0x1d ;  /* 0x0000000346037211 */ /* 0x000fe200078feaff */
[----:B---3--:R-:W-:Y:S06]  /*00f0*/  BRA.U UP0, `(.L_x_4037) ;  /* 0x0000000500847547 */ /* 0x008fec000b800000 */
        /* <DEDUP_REMOVED lines=8> */
[----:B------:R-:W2:Y:S01]  /*0180*/  LDC.64 R20, c[0x0][0x3d8] ;  /* 0x0000f600ff147b82 */ /* 0x000ea20000000a00 */
[----:B0-----:R-:W-:-:S07]  /*0190*/  @P0 IMAD.WIDE.U32 R24, R71, 0x10, R24 ;  /* 0x0000001047180825 */ /* 0x001fce00078e0018 */
[----:B------:R-:W0:Y:S01]  /*01a0*/  LDC.64 R16, c[0x0][0x3d0] ;  /* 0x0000f400ff107b82 */ /* 0x000e220000000a00 */
[----:B------:R-:W-:Y:S01]  /*01b0*/  ISETP.GE.U32.AND P2, PT, R3, 0x300, PT ;  /* 0x000003000300780c */ /* 0x000fe20003f46070 */
[----:B------:R-:W-:Y:S02]  /*01c0*/  HFMA2 R18, -RZ, RZ, 0, 0 ;  /* 0x00000000ff127431 */ /* 0x000fe400000001ff */
[----:B------:R-:W-:Y:S01]  /*01d0*/  IMAD.MOV.U32 R22, RZ, RZ, RZ ;  /* 0x000000ffff167224 */ /* 0x000fe200078e00ff */
[----:B------:R3:W5:Y:S01]  /*01e0*/  @P0 LDG.E.128 R104, desc[UR6][R24.64] ;  /* 0x0000000618680981 */ /* 0x000762000c1e1d00 */
[C---:B-1----:R-:W-:Y:S01]  /*01f0*/  @P0 IMAD.WIDE.U32 R28, R71.reuse, 0x10, R28 ;  /* 0x00000010471c0825 */ /* 0x042fe200078e001c */
[----:B------:R-:W-:Y:S02]  /*0200*/  @P0 LOP3.LUT R71, R71, 0x100, RZ, 0xfc, !PT ;  /* 0x0000010047470812 */ /* 0x000fe400078efcff */
[----:B------:R-:W-:Y:S02]  /*0210*/  CS2R R26, SRZ ;  /* 0x00000000001a7805 */ /* 0x000fe4000001ff00 */
[----:B------:R-:W-:Y:S01]  /*0220*/  @P0 MOV R19, RZ ;  /* 0x000000ff00130202 */ /* 0x000fe20000000f00 */
[----:B------:R-:W-:Y:S01]  /*0230*/  @P1 IMAD.MOV.U32 R23, RZ, RZ, RZ ;  /* 0x000000ffff171224 */ /* 0x000fe200078e00ff */
[----:B------:R1:W5:Y:S01]  /*0240*/  @P0 LDG.E.128 R4, desc[UR6][R28.64] ;  /* 0x000000061c040981 */ /* 0x000362000c1e1d00 */
[----:B--2---:R-:W-:-:S05]  /*0250*/  @P1 IMAD.WIDE.U32 R32, R71, 0x10, R20 ;  /* 0x0000001047201825 */ /* 0x004fca00078e0014 */
[----:B------:R-:W5:Y:S01]  /*0260*/  @P1 LDG.E.128 R12, desc[UR6][R32.64] ;  /* 0x00000006200c1981 */ /* 0x000f62000c1e1d00 */
[C---:B0-----:R-:W-:Y:S01]  /*0270*/  @P1 IMAD.WIDE.U32 R30, R71.reuse, 0x10, R16 ;  /* 0x00000010471e1825 */ /* 0x041fe200078e0010 */
[----:B------:R-:W-:Y:S02]  /*0280*/  CS2R R20, SRZ ;  /* 0x0000000000147805 */ /* 0x000fe4000001ff00 */
[----:B------:R-:W-:Y:S02]  /*0290*/  CS2R R16, SRZ ;  /* 0x0000000000107805 */ /* 0x000fe4000001ff00 */
[----:B---3--:R-:W-:Y:S02]  /*02a0*/  CS2R R24, SRZ ;  /* 0x0000000000187805 */ /* 0x008fe4000001ff00 */
[----:B-1----:R-:W-:Y:S01]  /*02b0*/  CS2R R28, SRZ ;  /* 0x00000000001c7805 */ /* 0x002fe2000001ff00 */
[----:B------:R0:W5:Y:S01]  /*02c0*/  @P1 LDG.E.128 R8, desc[UR6][R30.64] ;  /* 0x000000061e081981 */ /* 0x000162000c1e1d00 */
[----:B------:R-:W-:-:S02]  /*02d0*/  @P1 IADD3 R71, PT, PT, R71, 0x100, RZ ;  /* 0x0000010047471810 */ /* 0x000fc40007ffe0ff */
[----:B0-----:R-:W-:Y:S01]  /*02e0*/  CS2R R30, SRZ ;  /* 0x00000000001e7805 */ /* 0x001fe2000001ff00 */
[----:B------:R-:W-:Y:S06]  /*02f0*/  @!P2 BRA `(.L_x_4039) ;  /* 0x000000080060a947 */ /* 0x000fec0003800000 */
        /* <DEDUP_REMOVED lines=19> */
.L_x_4038:
[C---:B------:R-:W-:Y:S01]  /*0430*/  ISETP.GE.U32.AND P0, PT, R3.reuse, 0x100, PT ;  /* 0x000001000300780c */ /* 0x040fe20003f06070 */
[----:B------:R-:W0:Y:S01]  /*0440*/  LDC.64 R16, c[0x0][0x3d0] ;  /* 0x0000f400ff107b82 */ /* 0x000e220000000a00 */
[----:B------:R-:W-:-:S07]  /*0450*/  ISETP.GE.U32.AND P1, PT, R3, 0x200, PT ;  /* 0x000002000300780c */ /* 0x000fce0003f26070 */
[----:B------:R-:W1:Y:S08]  /*0460*/  LDC.64 R20, c[0x0][0x3d8] ;  /* 0x0000f600ff147b82 */ /* 0x000e700000000a00 */
[----:B------:R-:W2:Y:S08]  /*0470*/  @P0 LDC.64 R32, c[0x0][0x440] ;  /* 0x00011000ff200b82 */ /* 0x000eb00000000a00 */
[----:B------:R-:W3:Y:S01]  /*0480*/  LDC.64 R36, c[0x0][0x3d0] ;  /* 0x0000f400ff247b82 */ /* 0x000ee20000000a00 */
[----:B0-----:R-:W-:-:S07]  /*0490*/  @P0 IMAD.WIDE.U32 R16, R71, 0x10, R16 ;  /* 0x0000001047100825 */ /* 0x001fce00078e0010 */
[----:B------:R-:W0:Y:S01]  /*04a0*/  LDC.64 R38, c[0x0][0x3d8] ;  /* 0x0000f600ff267b82 */ /* 0x000e220000000a00 */
[----:B-1----:R-:W-:Y:S01]  /*04b0*/  @P0 IMAD.WIDE.U32 R34, R71, 0x10, R20 ;  /* 0x0000001047220825 */ /* 0x002fe200078e0014 */
[----:B------:R-:W-:-:S03]  /*04c0*/  ISETP.GE.U32.AND P2, PT, R3, 0x300, PT ;  /* 0x000003000300780c */ /* 0x000fc60003f46070 */
[----:B------:R-:W-:Y:S01]  /*04d0*/  HFMA2 R22, -RZ, RZ, 0, 0 ;  /* 0x00000000ff167431 */ /* 0x000fe200000001ff */
[----:B------:R1:W5:Y:S02]  /*04e0*/  @P0 LDG.E.128 R104, desc[UR6][R16.64] ;  /* 0x0000000610680981 */ /* 0x000364000c1e1d00 */
[----:B------:R-:W4:Y:S01]  /*04f0*/  @P1 LDC.64 R40, c[0x0][0x440] ;  /* 0x00011000ff281b82 */ /* 0x000f220000000a00 */
[C---:B--2---:R-:W-:Y:S01]  /*0500*/  @P0 IMAD.WIDE.U32 R32, R71.reuse, 0x10, R32 ;  /* 0x0000001047200825 */ /* 0x044fe200078e0020 */
[----:B------:R-:W-:Y:S01]  /*0510*/  @P0 LOP3.LUT R71, R71, 0x100, RZ, 0xfc, !PT ;  /* 0x0000010047470812 */ /* 0x000fe200078efcff */
[----:B------:R2:W5:Y:S04]  /*0520*/  @P0 LDG.E.128 R4, desc[UR6][R34.64] ;  /* 0x0000000622040981 */ /* 0x000568000c1e1d00 */
[----:B------:R2:W5:Y:S01]  /*0530*/  @P0 LD.E.128 R28, desc[UR6][R32.64] ;  /* 0x00000006201c0980 */ /* 0x000562000c101d00 */
[----:B---3--:R-:W-:-:S05]  /*0540*/  @P1 IMAD.WIDE.U32 R36, R71, 0x10, R36 ;  /* 0x0000001047241825 */ /* 0x008fca00078e0024 */
[----:B------:R2:W5:Y:S01]  /*0550*/  @P1 LDG.E.128 R8, desc[UR6][R36.64] ;  /* 0x0000000624081981 */ /* 0x000562000c1e1d00 */
[----:B0-----:R-:W-:-:S05]  /*0560*/  @P1 IMAD.WIDE.U32 R38, R71, 0x10, R38 ;  /* 0x0000001047261825 */ /* 0x001fca00078e0026 */
[----:B------:R2:W5:Y:S01]  /*0570*/  @P1 LDG.E.128 R12, desc[UR6][R38.64] ;  /* 0x00000006260c1981 */ /* 0x000562000c1e1d00 */
[----:B----4-:R-:W-:-:S05]  /*0580*/  @P1 IMAD.WIDE.U32 R40, R71, 0x10, R40 ;  /* 0x0000001047281825 */ /* 0x010fca00078e0028 */
[----:B------:R2:W5:Y:S01]  /*0590*/  @P1 LD.E.128 R24, desc[UR6][R40.64] ;  /* 0x0000000628181980 */ /* 0x000562000c101d00 */
[----:B------:R-:W-:Y:S02]  /*05a0*/  CS2R R20, SRZ ;  /* 0x0000000000147805 */ /* 0x000fe4000001ff00 */
[----:B------:R-:W-:Y:S02]  /*05b0*/  MOV R18, RZ ;  /* 0x000000ff00127202 */ /* 0x000fe40000000f00 */
[----:B-1----:R-:W-:Y:S01]  /*05c0*/  CS2R R16, SRZ ;  /* 0x0000000000107805 */ /* 0x002fe2000001ff00 */
[----:B------:R-:W-:Y:S01]  /*05d0*/  @P0 IMAD.MOV.U32 R19, RZ, RZ, RZ ;  /* 0x000000ffff130224 */ /* 0x000fe200078e00ff */
[----:B------:R-:W-:Y:S02]  /*05e0*/  @P1 MOV R23, RZ ;  /* 0x000000ff00171202 */ /* 0x000fe40000000f00 */
[----:B------:R-:W-:Y:S01]  /*05f0*/  @P1 IADD3 R71, PT, PT, R71, 0x100, RZ ;  /* 0x0000010047471810 */ /* 0x000fe20007ffe0ff */
[----:B--2---:R-:W-:Y:S06]  /*0600*/  @!P2 BRA `(.L_x_4039) ;  /* 0x00000004009ca947 */ /* 0x004fec0003800000 */
        /* <DEDUP_REMOVED lines=12> */
[----:B------:R-:W-:Y:S02]  /*06d0*/  CS2R R20, SRZ ;  /* 0x0000000000147805 */ /* 0x000fe4000001ff00 */
[----:B------:R-:W-:Y:S02]  /*06e0*/  MOV R18, RZ ;  /* 0x000000ff00127202 */ /* 0x000fe40000000f00 */
[----:B------:R-:W-:Y:S01]  /*06f0*/  CS2R R16, SRZ ;  /* 0x0000000000107805 */ /* 0x000fe2000001ff00 */
[----:B------:R-:W-:Y:S06]  /*0700*/  BRA `(.L_x_4039) ;  /* 0x00000004005c7947 */ /* 0x000fec0003800000 */
.L_x_4037:
        /* <DEDUP_REMOVED lines=47> */
.L_x_4040:
[C---:B------:R-:W-:Y:S01]  /*0a00*/  ISETP.GE.U32.AND P0, PT, R3.reuse, 0x100, PT ;  /* 0x000001000300780c */ /* 0x040fe20003f06070 */
[----:B------:R-:W0:Y:S01]  /*0a10*/  LDC.64 R24, c[0x0][0x3d0] ;  /* 0x0000f400ff187b82 */ /* 0x000e220000000a00 */
[C---:B------:R-:W-:Y:S02]  /*0a20*/  ISETP.GE.U32.AND P1, PT, R3.reuse, 0x200, PT ;  /* 0x000002000300780c */ /* 0x040fe40003f26070 */
[----:B------:R-:W-:-:S05]  /*0a30*/  ISETP.GE.U32.AND P2, PT, R3, 0x300, PT ;  /* 0x000003000300780c */ /* 0x000fca0003f46070 */
[----:B------:R-:W1:Y:S08]  /*0a40*/  LDC.64 R50, c[0x0][0x3d8] ;  /* 0x0000f600ff327b82 */ /* 0x000e700000000a00 */
[----:B------:R-:W2:Y:S08]  /*0a50*/  @P0 LDC.64 R48, c[0x0][0x438] ;  /* 0x00010e00ff300b82 */ /* 0x000eb00000000a00 */
[----:B------:R-:W3:Y:S01]  /*0a60*/  LDC.64 R52, c[0x0][0x3d0] ;  /* 0x0000f400ff347b82 */ /* 0x000ee20000000a00 */
[----:B0-----:R-:W-:-:S07]  /*0a70*/  @P0 IMAD.WIDE.U32 R28, R71, 0x10, R24 ;  /* 0x00000010471c0825 */ /* 0x001fce00078e0018 */
[----:B------:R-:W0:Y:S01]  /*0a80*/  @P1 LDC.64 R60, c[0x0][0x438] ;  /* 0x00010e00ff3c1b82 */ /* 0x000e220000000a00 */
[----:B-1----:R-:W-:-:S07]  /*0a90*/  @P0 IMAD.WIDE.U32 R56, R71, 0x10, R50 ;  /* 0x0000001047380825 */ /* 0x002fce00078e0032 */
[----:B------:R-:W1:Y:S01]  /*0aa0*/  LDC.64 R62, c[0x0][0x3d8] ;  /* 0x0000f600ff3e7b82 */ /* 0x000e620000000a00 */
[C---:B--2---:R-:W-:Y:S01]  /*0ab0*/  @P0 IMAD.WIDE.U32 R54, R71.reuse, 0x10, R48 ;  /* 0x0000001047360825 */ /* 0x044fe200078e0030 */
[----:B------:R-:W-:Y:S01]  /*0ac0*/  @P0 LOP3.LUT R71, R71, 0x100, RZ, 0xfc, !PT ;  /* 0x0000010047470812 */ /* 0x000fe200078efcff */
[----:B------:R-:W5:Y:S04]  /*0ad0*/  @P0 LDG.E.128 R4, desc[UR6][R56.64] ;  /* 0x0000000638040981 */ /* 0x000f68000c1e1d00 */
[----:B------:R-:W5:Y:S01]  /*0ae0*/  @P0 LD.E.128 R16, desc[UR6][R54.64] ;  /* 0x0000000636100980 */ /* 0x000f62000c101d00 */
[----:B------:R-:W2:Y:S01]  /*0af0*/  LDC.64 R64, c[0x0][0x3d0] ;  /* 0x0000f400ff407b82 */ /* 0x000ea20000000a00 */
[----:B---3--:R-:W-:-:S07]  /*0b00*/  @P1 IMAD.WIDE.U32 R58, R71, 0x10, R52 ;  /* 0x00000010473a1825 */ /* 0x008fce00078e0034 */
[----:B------:R-:W3:Y:S01]  /*0b10*/  @P2 LDC.64 R66, c[0x0][0x438] ;  /* 0x00010e00ff422b82 */ /* 0x000ee20000000a00 */
[C---:B0-----:R-:W-:Y:S01]  /*0b20*/  @P1 IMAD.WIDE.U32 R60, R71.reuse, 0x10, R60 ;  /* 0x00000010473c1825 */ /* 0x041fe200078e003c */
[----:B------:R-:W5:Y:S04]  /*0b30*/  @P1 LDG.E.128 R8, desc[UR6][R58.64] ;  /* 0x000000063a081981 */ /* 0x000f68000c1e1d00 */
[----:B------:R-:W5:Y:S02]  /*0b40*/  @P1 LD.E.128 R20, desc[UR6][R60.64] ;  /* 0x000000063c141980 */ /* 0x000f64000c101d00 */
[----:B------:R-:W0:Y:S01]  /*0b50*/  LDC.64 R68, c[0x0][0x3d8] ;  /* 0x0000f600ff447b82 */ /* 0x000e220000000a00 */
[----:B-1----:R-:W-:-:S04]  /*0b60*/  @P1 IMAD.WIDE.U32 R62, R71, 0x10, R62 ;  /* 0x00000010473e1825 */ /* 0x002fc800078e003e */
[----:B------:R-:W-:Y:S01]  /*0b70*/  HFMA2 R26, -RZ, RZ, 0, 0 ;  /* 0x00000000ff1a7431 */ /* 0x000fe200000001ff */
[----:B------:R1:W5:Y:S01]  /*0b80*/  @P0 LDG.E.128 R104, desc[UR6][R28.64] ;  /* 0x000000061c680981 */ /* 0x000362000c1e1d00 */
[----:B------:R-:W-:-:S03]  /*0b90*/  @P1 VIADD R71, R71, 0x100 ;  /* 0x0000010047471836 */ /* 0x000fc60000000000 */
[----:B------:R4:W5:Y:S01]  /*0ba0*/  @P1 LDG.E.128 R12, desc[UR6][R62.64] ;  /* 0x000000063e0c1981 */ /* 0x000962000c1e1d00 */
[----:B--2---:R-:W-:-:S05]  /*0bb0*/  @P2 IMAD.WIDE.U32 R48, R71, 0x10, R64 ;  /* 0x0000001047302825 */ /* 0x004fca00078e0040 */
[----:B------:R4:W5:Y:S01]  /*0bc0*/  @P2 LDG.E.128 R32, desc[UR6][R48.64] ;  /* 0x0000000630202981 */ /* 0x000962000c1e1d00 */
[----:B---3--:R-:W-:-:S05]  /*0bd0*/  @P2 IMAD.WIDE.U32 R50, R71, 0x10, R66 ;  /* 0x0000001047322825 */ /* 0x008fca00078e0042 */
[----:B------:R4:W5:Y:S01]  /*0be0*/  @P2 LD.E.128 R40, desc[UR6][R50.64] ;  /* 0x0000000632282980 */ /* 0x000962000c101d00 */
[----:B0-----:R-:W-:-:S05]  /*0bf0*/  @P2 IMAD.WIDE.U32 R52, R71, 0x10, R68 ;  /* 0x0000001047342825 */ /* 0x001fca00078e0044 */
[----:B------:R4:W5:Y:S01]  /*0c00*/  @P2 LDG.E.128 R36, desc[UR6][R52.64] ;  /* 0x0000000634242981 */ /* 0x000962000c1e1d00 */
[----:B------:R-:W-:Y:S02]  /*0c10*/  CS2R R24, SRZ ;  /* 0x0000000000187805 */ /* 0x000fe4000001ff00 */
[----:B------:R-:W-:Y:S02]  /*0c20*/  MOV R30, RZ ;  /* 0x000000ff001e7202 */ /* 0x000fe40000000f00 */
[----:B-1----:R-:W-:Y:S01]  /*0c30*/  CS2R R28, SRZ ;  /* 0x00000000001c7805 */ /* 0x002fe2000001ff00 */
[----:B------:R-:W-:Y:S01]  /*0c40*/  @P0 IMAD.MOV.U32 R31, RZ, RZ, RZ ;  /* 0x000000ffff1f0224 */ /* 0x000fe200078e00ff */
[----:B------:R-:W-:Y:S02]  /*0c50*/  @P2 CS2R R46, SRZ ;  /* 0x00000000002e2805 */ /* 0x000fe4000001ff00 */
[----:B------:R-:W-:Y:S02]  /*0c60*/  @P2 CS2R R44, SRZ ;  /* 0x00000000002c2805 */ /* 0x000fe4000001ff00 */
[----:B----4-:R-:W-:-:S07]  /*0c70*/  @P1 MOV R27, RZ ;  /* 0x000000ff001b1202 */ /* 0x010fce0000000f00 */
.L_x_4039:
[----:B------:R-:W-:Y:S05]  /*0c80*/  BSYNC.RECONVERGENT B0 ;  /* 0x0000000000007941 */ /* 0x000fea0003800200 */
.L_x_4036:
        /* <DEDUP_REMOVED lines=71> */
.L_x_4069:
[----:B------:R-:W-:Y:S01]  /*1100*/  IMAD R80, R2, UR14, RZ ;  /* 0x0000000e02507c24 */ /* 0x000fe2000f8e02ff */
        /* <DEDUP_REMOVED lines=18> */
[----:B------:R0:W5:Y:S04]  /*1230*/  @P1 LDG.E.128 R48, desc[UR6][R58.64] ;  /* 0x000000063a301981 */ /* 0x000168000c1e1d00 */
        /* <DEDUP_REMOVED lines=9> */
[----:B------:R-:W-:Y:S02]  /*12d0*/  PRMT R57, R68, 0x7632, R57 ;  /* 0x0000763244397816 */ /* 0x000fe40000000039 */
[----:B------:R-:W-:Y:S02]  /*12e0*/  PRMT R59, R69, 0x7632, R59 ;  /* 0x00007632453b7816 */ /* 0x000fe4000000003b */
[C---:B------:R-:W-:Y:S02]  /*12f0*/  PRMT R80, R71.reuse, 0x7632, R80 ;  /* 0x0000763247507816 */ /* 0x040fe40000000050 */
[----:B------:R-:W-:Y:S01]  /*1300*/  SHF.L.U32 R68, R70, 0x10, RZ ;  /* 0x0000001046447819 */ /* 0x000fe200000006ff */
[----:B------:R-:W-:Y:S01]  /*1310*/  IMAD.U32 R70, R71, 0x10000, RZ ;  /* 0x0001000047467824 */ /* 0x000fe200078e00ff */
[----:B------:R-:W-:Y:S01]  /*1320*/  SHF.L.U32 R58, R69, 0x10, RZ ;  /* 0x00000010453a7819 */ /* 0x000fe200000006ff */
[----:B------:R-:W-:Y:S01]  /*1330*/  IMAD.U32 R69, R0, 0x10000, RZ ;  /* 0x0001000000457824 */ /* 0x000fe200078e00ff */
[----:B------:R-:W-:-:S02]  /*1340*/  SHF.L.U32 R57, R57, 0x10, RZ ;  /* 0x0000001039397819 */ /* 0x000fc400000006ff */
[----:B------:R-:W-:Y:S02]  /*1350*/  SHF.L.U32 R59, R59, 0x10, RZ ;  /* 0x000000103b3b7819 */ /* 0x000fe400000006ff */
[----:B------:R-:W-:Y:S01]  /*1360*/  SHF.L.U32 R71, R80, 0x10, RZ ;  /* 0x0000001050477819 */ /* 0x000fe200000006ff */
[----:B------:R-:W-:Y:S06]  /*1370*/  BRA `(.L_x_4045) ;  /* 0x0000000400847947 */ /* 0x000fec0003800000 */
.L_x_4044:
[C---:B-----5:R-:W-:Y:S02]  /*1380*/  PRMT R0, R68.reuse, 0x7632, R0 ;  /* 0x0000763244007816 */ /* 0x060fe40000000000 */
[----:B------:R-:W-:Y:S02]  /*1390*/  SHF.L.U32 R57, R68, 0x10, RZ ;  /* 0x0000001044397819 */ /* 0x000fe400000006ff */
[C---:B------:R-:W-:Y:S01]  /*13a0*/  PRMT R56, R69.reuse, 0x7632, R56 ;  /* 0x0000763245387816 */ /* 0x040fe20000000038 */
[----:B------:R-:W-:Y:S01]  /*13b0*/  IMAD.U32 R69, R69, 0x10000, RZ ;  /* 0x0001000045457824 */ /* 0x000fe200078e00ff */
[----:B------:R-:W-:Y:S01]  /*13c0*/  PRMT R58, R70, 0x7632, R58 ;  /* 0x00007632463a7816 */ /* 0x000fe2000000003a */
[----:B------:R-:W-:Y:S01]  /*13d0*/  IMAD.U32 R0, R0, 0x10000, RZ ;  /* 0x0001000000007824 */ /* 0x000fe200078e00ff */
[----:B------:R-:W-:Y:S02]  /*13e0*/  PRMT R68, R71, 0x7632, R68 ;  /* 0x0000763247447816 */ /* 0x000fe40000000044 */
        /* <DEDUP_REMOVED lines=13> */
[----:B------:R-:W-:Y:S06]  /*14c0*/  BRA `(.L_x_4045) ;  /* 0x0000000400307947 */ /* 0x000fec0003800000 */
.L_x_4043:
[----:B------:R-:W-:-:S04]  /*14d0*/  UISETP.NE.U32.AND UP0, UPT, UR10, URZ, UPT ;  /* 0x000000ff0a00728c */ /* 0x000fc8000bf05070 */
[----:B------:R-:W-:-:S09]  /*14e0*/  UISETP.NE.AND.EX UP0, UPT, UR11, URZ, UPT, UP0 ;  /* 0x000000ff0b00728c */ /* 0x000fd2000bf05300 */
[----:B------:R-:W-:Y:S05]  /*14f0*/  BRA.U UP0, `(.L_x_4046) ;  /* 0x0000000100847547 */ /* 0x000fea000b800000 */
[C---:B-----5:R-:W-:Y:S01]  /*1500*/  PRMT R80, R69.reuse, 0x7632, R80 ;  /* 0x0000763245507816 */ /* 0x060fe20000000050 */
[----:B------:R-:W-:Y:S01]  /*1510*/  IMAD.U32 R81, R70, 0x10000, RZ ;  /* 0x0001000046517824 */ /* 0x000fe200078e00ff */
[----:B------:R-:W-:Y:S02]  /*1520*/  SHF.L.U32 R57, R68, 0x10, RZ ;  /* 0x0000001044397819 */ /* 0x000fe400000006ff */
[----:B------:R-:W-:Y:S02]  /*1530*/  SHF.L.U32 R69, R69, 0x10, RZ ;  /* 0x0000001045457819 */ /* 0x000fe400000006ff */
[----:B------:R-:W-:Y:S02]  /*1540*/  SHF.L.U32 R56, R108, 0x10, RZ ;  /* 0x000000106c387819 */ /* 0x000fe400000006ff */
[----:B------:R-:W-:Y:S02]  /*1550*/  SHF.L.U32 R58, R109, 0x10, RZ ;  /* 0x000000106d3a7819 */ /* 0x000fe400000006ff */
[----:B------:R-:W-:Y:S01]  /*1560*/  PRMT R59, R68, 0x7632, R59 ;  /* 0x00007632443b7816 */ /* 0x000fe2000000003b */
[----:B------:R-:W-:Y:S01]  /*1570*/  IMAD.U32 R68, R110, 0x10000, RZ ;  /* 0x000100006e447824 */ /* 0x000fe200078e00ff */
[----:B------:R-:W-:Y:S01]  /*1580*/  PRMT R83, R70, 0x7632, R83 ;  /* 0x0000763246537816 */ /* 0x000fe20000000053 */
[----:B------:R-:W-:Y:S01]  /*1590*/  FADD.FTZ R56, R57, R56 ;  /* 0x0000003839387221 */ /* 0x000fe20000010000 */
[----:B------:R-:W-:Y:S01]  /*15a0*/  FADD.FTZ R58, R69, R58 ;  /* 0x0000003a453a7221 */ /* 0x000fe20000010000 */
        /* <DEDUP_REMOVED lines=21> */
[----:B------:R-:W-:Y:S06]  /*1700*/  BRA `(.L_x_4045) ;  /* 0x0000000000a07947 */ /* 0x000fec0003800000 */
.L_x_4046:
[C---:B-----5:R-:W-:Y:S01]  /*1710*/  PRMT R59, R68.reuse, 0x7632, R59 ;  /* 0x00007632443b7816 */ /* 0x060fe2000000003b */
        /* <DEDUP_REMOVED lines=37> */
[----:B------:R-:W-:Y:S01]  /*1970*/  FADD.FTZ R69, R53, R82 ;  /* 0x0000005235457221 */ /* 0x000fe20000010000 */
[----:B------:R-:W-:-:S07]  /*1980*/  FADD.FTZ R71, R55, R84 ;  /* 0x0000005437477221 */ /* 0x000fce0000010000 */
.L_x_4045:
[----:B------:R-:W0:Y:S01]  /*1990*/  LDC.64 R80, c[0x0][0x3a8] ;  /* 0x0000ea00ff507b82 */ /* 0x000e220000000a00 */
[C---:B------:R-:W-:Y:S02]  /*19a0*/  VIADD R0, R100.reuse, 0x100 ;  /* 0x0000010064007836 */ /* 0x040fe40000000000 */
[----:B0-----:R-:W-:-:S05]  /*19b0*/  IMAD.WIDE.U32 R80, R100, 0x20, R80 ;  /* 0x0000002064507825 */ /* 0x001fca00078e0050 */
[----:B------:R0:W-:Y:S04]  /*19c0*/  STG.E.128 desc[UR6][R80.64], R56 ;  /* 0x0000003850007986 */ /* 0x0001e8000c101d06 */
[----:B------:R0:W-:Y:S02]  /*19d0*/  STG.E.128 desc[UR6][R80.64+0x10], R68 ;  /* 0x0000104450007986 */ /* 0x0001e4000c101d06 */
.L_x_4042:
[----:B------:R-:W-:Y:S05]  /*19e0*/  BSYNC.RECONVERGENT B0 ;  /* 0x0000000000007941 */ /* 0x000fea0003800200 */
.L_x_4041:
        /* <DEDUP_REMOVED lines=15> */
[----:B------:R1:W5:Y:S04]  /*1ae0*/  @P1 LDG.E.128 R48, desc[UR6][R62.64] ;  /* 0x000000063e301981 */ /* 0x000368000c1e1d00 */
[----:B------:R1:W5:Y:S01]  /*1af0*/  @P1 LDG.E.128 R52, desc[UR6][R62.64+0x10] ;  /* 0x000010063e341981 */ /* 0x000362000c1e1d00 */
[----:B------:R-:W-:Y:S05]  /*1b00*/  @!P0 BRA `(.L_x_4049) ;  /* 0x00000004002c8947 */ /* 0x000fea0003800000 */
[----:B------:R-:W-:Y:S05]  /*1b10*/  @!P1 BRA `(.L_x_4050) ;  /* 0x0000000000a49947 */ /* 0x000fea0003800000 */
[----:B-1---5:R-:W-:Y:S01]  /*1b20*/  PRMT R60, R72, 0x7632, R60 ;  /* 0x00007632483c7816 */ /* 0x022fe2000000003c */
[----:B0-----:R-:W-:Y:S01]  /*1b30*/  IMAD.U32 R81, R110, 0x10000, RZ ;  /* 0x000100006e517824 */ /* 0x001fe200078e00ff */
[----:B------:R-:W-:Y:S02]  /*1b40*/  SHF.L.U32 R72, R72, 0x10, RZ ;  /* 0x0000001048487819 */ /* 0x000fe400000006ff */
        /* <DEDUP_REMOVED lines=9> */
[----:B------:R-:W-:Y:S02]  /*1be0*/  PRMT R61, R108, 0x7632, R61 ;  /* 0x000076326c3d7816 */ /* 0x000fe4000000003d */
[----:B------:R-:W-:Y:S02]  /*1bf0*/  PRMT R74, R110, 0x7632, R74 ;  /* 0x000076326e4a7816 */ /* 0x000fe4000000004a */
[----:B------:R-:W-:Y:S02]  /*1c00*/  PRMT R85, R111, 0x7632, R85 ;  /* 0x000076326f557816 */ /* 0x000fe40000000055 */
[----:B------:R-:W-:Y:S01]  /*1c10*/  SHF.L.U32 R84, R75, 0x10, RZ ;  /* 0x000000104b547819 */ /* 0x000fe200000006ff */
[----:B------:R-:W-:Y:S01]  /*1c20*/  IMAD.U32 R75, R72, 0x10000, RZ ;  /* 0x00010000484b7824 */ /* 0x000fe200078e00ff */
[----:B------:R-:W-:Y:S02]  /*1c30*/  SHF.L.U32 R73, R73, 0x10, RZ ;  /* 0x0000001049497819 */ /* 0x000fe400000006ff */
[----:B------:R-:W-:-:S02]  /*1c40*/  SHF.L.U32 R86, R109, 0x10, RZ ;  /* 0x000000106d567819 */ /* 0x000fc400000006ff */
[----:B------:R-:W-:Y:S02]  /*1c50*/  SHF.L.U32 R101, R111, 0x10, RZ ;  /* 0x000000106f657819 */ /* 0x000fe400000006ff */
[----:B------:R-:W-:Y:S01]  /*1c60*/  SHF.L.U32 R61, R61, 0x10, RZ ;  /* 0x000000103d3d7819 */ /* 0x000fe200000006ff */
[----:B------:R-:W-:Y:S01]  /*1c70*/  FADD.FTZ R73, R86, R73 ;  /* 0x0000004956497221 */ /* 0x000fe20000010000 */
[----:B------:R-:W-:Y:S02]  /*1c80*/  SHF.L.U32 R62, R62, 0x10, RZ ;  /* 0x000000103e3e7819 */ /* 0x000fe400000006ff */
[----:B------:R-:W-:Y:S01]  /*1c90*/  SHF.L.U32 R72, R80, 0x10, RZ ;  /* 0x0000001050487819 */ /* 0x000fe200000006ff */
[----:B------:R-:W-:Y:S01]  /*1ca0*/  FADD.FTZ R80, R60, R61 ;  /* 0x0000003d3c507221 */ /* 0x000fe20000010000 */
[----:B------:R-:W-:Y:S01]  /*1cb0*/  SHF.L.U32 R83, R74, 0x10, RZ ;  /* 0x000000104a537819 */ /* 0x000fe200000006ff */
[----:B------:R-:W-:Y:S01]  /*1cc0*/  IMAD.U32 R74, R82, 0x10000, RZ ;  /* 0x00010000524a7824 */ /* 0x000fe200078e00ff */
        /* <DEDUP_REMOVED lines=14> */
.L_x_4050:
[C---:B0----5:R-:W-:Y:S01]  /*1db0*/  PRMT R80, R72.reuse, 0x7632, R80 ;  /* 0x0000763248507816 */ /* 0x061fe20000000050 */
[----:B-1----:R-:W-:Y:S01]  /*1dc0*/  IMAD.U32 R62, R73, 0x10000, RZ ;  /* 0x00010000493e7824 */ /* 0x002fe200078e00ff */
[----:B------:R-:W-:Y:S01]  /*1dd0*/  SHF.L.U32 R60, R72, 0x10, RZ ;  /* 0x00000010483c7819 */ /* 0x000fe200000006ff */
[----:B------:R-:W-:Y:S01]  /*1de0*/  IMAD.U32 R63, R109, 0x10000, RZ ;  /* 0x000100006d3f7824 */ /* 0x000fe200078e00ff */
[----:B------:R-:W-:Y:S01]  /*1df0*/  PRMT R81, R73, 0x7632, R81 ;  /* 0x0000763249517816 */ /* 0x000fe20000000051 */
[----:B------:R-:W-:Y:S01]  /*1e00*/  IMAD.U32 R87, R111, 0x10000, RZ ;  /* 0x000100006f577824 */ /* 0x000fe200078e00ff */
        /* <DEDUP_REMOVED lines=9> */
[----:B------:R-:W-:Y:S02]  /*1ea0*/  PRMT R61, R108, 0x7632, R61 ;  /* 0x000076326c3d7816 */ /* 0x000fe4000000003d */
[----:B------:R-:W-:Y:S02]  /*1eb0*/  PRMT R63, R109, 0x7632, R63 ;  /* 0x000076326d3f7816 */ /* 0x000fe4000000003f */
[----:B------:R-:W-:Y:S02]  /*1ec0*/  PRMT R73, R110, 0x7632, R73 ;  /* 0x000076326e497816 */ /* 0x000fe40000000049 */
[----:B------:R-:W-:-:S02]  /*1ed0*/  PRMT R74, R111, 0x7632, R74 ;  /* 0x000076326f4a7816 */ /* 0x000fc4000000004a */
[----:B------:R-:W-:Y:S01]  /*1ee0*/  SHF.L.U32 R86, R75, 0x10, RZ ;  /* 0x000000104b567819 */ /* 0x000fe200000006ff */
        /* <DEDUP_REMOVED lines=10> */
[----:B------:R-:W-:-:S03]  /*1f90*/  FADD.FTZ R73, R84, R73 ;  /* 0x0000004954497221 */ /* 0x000fc60000010000 */
[----:B------:R-:W-:Y:S01]  /*1fa0*/  FADD.FTZ R75, R102, R75 ;  /* 0x0000004b664b7221 */ /* 0x000fe20000010000 */
[----:B------:R-:W-:Y:S06]  /*1fb0*/  BRA `(.L_x_4051) ;  /* 0x0000000000887947 */ /* 0x000fec0003800000 */
.L_x_4049:
[----:B------:R-:W-:Y:S05]  /*1fc0*/  @!P1 BRA `(.L_x_4052) ;  /* 0x0000000000549947 */ /* 0x000fea0003800000 */
[C---:B-1---5:R-:W-:Y:S01]  /*1fd0*/  PRMT R60, R72.reuse, 0x7632, R60 ;  /* 0x00007632483c7816 */ /* 0x062fe2000000003c */
[----:B------:R-:W-:Y:S01]  /*1fe0*/  IMAD.U32 R61, R72, 0x10000, RZ ;  /* 0x00010000483d7824 */ /* 0x000fe200078e00ff */
[----:B------:R-:W-:Y:S02]  /*1ff0*/  PRMT R62, R73, 0x7632, R62 ;  /* 0x00007632493e7816 */ /* 0x000fe4000000003e */
[C---:B------:R-:W-:Y:S02]  /*2000*/  PRMT R63, R74.reuse, 0x7632, R63 ;  /* 0x000076324a3f7816 */ /* 0x040fe4000000003f */
[C---:B------:R-:W-:Y:S01]  /*2010*/  PRMT R72, R75.reuse, 0x7632, R72 ;  /* 0x000076324b487816 */ /* 0x040fe20000000048 */
[----:B------:R-:W-:Y:S01]  /*2020*/  IMAD.U32 R75, R75, 0x10000, RZ ;  /* 0x000100004b4b7824 */ /* 0x000fe200078e00ff */
[----:B------:R-:W-:Y:S01]  /*2030*/  SHF.L.U32 R73, R73, 0x10, RZ ;  /* 0x0000001049497819 */ /* 0x000fe200000006ff */
[----:B------:R-:W-:Y:S01]  /*2040*/  IMAD.U32 R84, R63, 0x10000, RZ ;  /* 0x000100003f547824 */ /* 0x000fe200078e00ff */
[----:B0-----:R-:W-:Y:S01]  /*2050*/  SHF.L.U32 R81, R74, 0x10, RZ ;  /* 0x000000104a517819 */ /* 0x001fe200000006ff */
        /* <DEDUP_REMOVED lines=11> */
[----:B------:R-:W-:Y:S06]  /*2110*/  BRA `(.L_x_4051) ;  /* 0x0000000000307947 */ /* 0x000fec0003800000 */
.L_x_4052:
[----:B0----5:R-:W-:Y:S02]  /*2120*/  PRMT R80, R74, 0x7632, R80 ;  /* 0x000076324a507816 */ /* 0x021fe40000000050 */
[C---:B-1----:R-:W-:Y:S02]  /*2130*/  PRMT R61, R72.reuse, 0x7632, R61 ;  /* 0x00007632483d7816 */ /* 0x042fe4000000003d */
[----:B------:R-:W-:Y:S02]  /*2140*/  PRMT R63, R73, 0x7632, R63 ;  /* 0x00007632493f7816 */ /* 0x000fe4000000003f */
[----:B------:R-:W-:Y:S02]  /*2150*/  PRMT R81, R75, 0x7632, R81 ;  /* 0x000076324b517816 */ /* 0x000fe40000000051 */
[----:B------:R-:W-:Y:S01]  /*2160*/  SHF.L.U32 R60, R72, 0x10, RZ ;  /* 0x00000010483c7819 */ /* 0x000fe200000006ff */
[----:B------:R-:W-:Y:S01]  /*2170*/  IMAD.U32 R72, R74, 0x10000, RZ ;  /* 0x000100004a487824 */ /* 0x000fe200078e00ff */
[----:B------:R-:W-:Y:S01]  /*2180*/  SHF.L.U32 R62, R73, 0x10, RZ ;  /* 0x00000010493e7819 */ /* 0x000fe200000006ff */
[----:B------:R-:W-:Y:S01]  /*2190*/  IMAD.U32 R73, R80, 0x10000, RZ ;  /* 0x0001000050497824 */ /* 0x000fe200078e00ff */
[----:B------:R-:W-:-:S02]  /*21a0*/  SHF.L.U32 R74, R75, 0x10, RZ ;  /* 0x000000104b4a7819 */ /* 0x000fc400000006ff */
[----:B------:R-:W-:Y:S02]  /*21b0*/  SHF.L.U32 R61, R61, 0x10, RZ ;  /* 0x000000103d3d7819 */ /* 0x000fe400000006ff */
[----:B------:R-:W-:Y:S02]  /*21c0*/  SHF.L.U32 R63, R63, 0x10, RZ ;  /* 0x000000103f3f7819 */ /* 0x000fe400000006ff */
[----:B------:R-:W-:-:S07]  /*21d0*/  SHF.L.U32 R75, R81, 0x10, RZ ;  /* 0x00000010514b7819 */ /* 0x000fce00000006ff */
.L_x_4051:
[----:B------:R-:W0:Y:S02]  /*21e0*/  LDC.64 R80, c[0x0][0x3a8] ;  /* 0x0000ea00ff507b82 */ /* 0x000e240000000a00 */
[C---:B0-----:R-:W-:Y:S01]  /*21f0*/  IMAD.WIDE.U32 R80, R0.reuse, 0x20, R80 ;  /* 0x0000002000507825 */ /* 0x041fe200078e0050 */
[----:B------:R-:W-:-:S04]  /*2200*/  IADD3 R0, PT, PT, R0, 0x100, RZ ;  /* 0x0000010000007810 */ /* 0x000fc80007ffe0ff */
[----:B------:R1:W-:Y:S04]  /*2210*/  STG.E.128 desc[UR6][R80.64], R60 ;  /* 0x0000003c50007986 */ /* 0x0003e8000c101d06 */
[----:B------:R1:W-:Y:S02]  /*2220*/  STG.E.128 desc[UR6][R80.64+0x10], R72 ;  /* 0x0000104850007986 */ /* 0x0003e4000c101d06 */
.L_x_4048:
[----:B------:R-:W-:Y:S05]  /*2230*/  BSYNC.RECONVERGENT B0 ;  /* 0x0000000000007941 */ /* 0x000fea0003800200 */
.L_x_4047:
[----:B------:R-:W-:Y:S01]  /*2240*/  ISETP.GE.U32.AND P3, PT, R3, 0x300, PT ;  /* 0x000003000300780c */ /* 0x000fe20003f66070 */
[----:B------:R-:W-:-:S12]  /*2250*/  BSSY.RECONVERGENT B0, `(.L_x_4053) ;  /* 0x0000082000007945 */ /* 0x000fd80003800200 */
[----:B------:R-:W-:Y:S05]  /*2260*/  @!P3 BRA `(.L_x_4054) ;  /* 0x000000080000b947 */ /* 0x000fea0003800000 */
[----:B------:R-:W-:Y:S01]  /*2270*/  ISETP.NE.U32.AND P0, PT, RZ, UR8, PT ;  /* 0x00000008ff007c0c */ /* 0x000fe2000bf05070 */
[----:B------:R-:W2:Y:S01]  /*2280*/  LDC.64 R76, c[0x0][0x390] ;  /* 0x0000e400ff4c7b82 */ /* 0x000ea20000000a00 */
[----:B------:R-:W-:Y:S02]  /*2290*/  ISETP.NE.U32.AND P1, PT, RZ, UR10, PT ;  /* 0x0000000aff007c0c */ /* 0x000fe4000bf25070 */
[----:B------:R-:W-:Y:S02]  /*22a0*/  ISETP.NE.AND.EX P0, PT, RZ, UR9, PT, P0 ;  /* 0x00000009ff007c0c */ /* 0x000fe4000bf05300 */
[----:B------:R-:W-:-:S11]  /*22b0*/  ISETP.NE.AND.EX P1, PT, RZ, UR11, PT, P1 ;  /* 0x0000000bff007c0c */ /* 0x000fd6000bf25310 */
[----:B------:R-:W3:Y:S08]  /*22c0*/  @P0 LDC.64 R64, c[0x0][0x398] ;  /* 0x0000e600ff400b82 */ /* 0x000ef00000000a00 */
[----:B------:R-:W4:Y:S01]  /*22d0*/  @P1 LDC.64 R66, c[0x0][0x3a0] ;  /* 0x0000e800ff421b82 */ /* 0x000f220000000a00 */
[----:B--2---:R-:W-:-:S06]  /*22e0*/  IMAD.WIDE.U32 R76, R0, 0x10, R76 ;  /* 0x00000010004c7825 */ /* 0x004fcc00078e004c */
[----:B------:R-:W5:Y:S01]  /*22f0*/  LDG.E.128 R76, desc[UR6][R76.64] ;  /* 0x000000064c4c7981 */ /* 0x000f62000c1e1d00 */
[----:B---3--:R-:W-:-:S05]  /*2300*/  @P0 IMAD.WIDE.U32 R64, R0, 0x10, R64 ;  /* 0x0000001000400825 */ /* 0x008fca00078e0040 */
[----:B------:R2:W5:Y:S01]  /*2310*/  @P0 LDG.E.128 R108, desc[UR6][R64.64] ;  /* 0x00000006406c0981 */ /* 0x000562000c1e1d00 */
[----:B----4-:R-:W-:-:S05]  /*2320*/  @P1 IMAD.WIDE.U32 R66, R0, 0x20, R66 ;  /* 0x0000002000421825 */ /* 0x010fca00078e0042 */
[----:B------:R2:W5:Y:S04]  /*2330*/  @P1 LDG.E.128 R48, desc[UR6][R66.64] ;  /* 0x0000000642301981 */ /* 0x000568000c1e1d00 */
[----:B------:R2:W5:Y:S01]  /*2340*/  @P1 LDG.E.128 R52, desc[UR6][R66.64+0x10] ;  /* 0x0000100642341981 */ /* 0x000562000c1e1d00 */
[----:B------:R-:W-:Y:S05]  /*2350*/  @!P0 BRA `(.L_x_4055) ;  /* 0x00000004002c8947 */ /* 0x000fea0003800000 */
[----:B------:R-:W-:Y:S05]  /*2360*/  @!P1 BRA `(.L_x_4056) ;  /* 0x0000000000a49947 */ /* 0x000fea0003800000 */
[----:B01---5:R-:W-:Y:S01]  /*2370*/  PRMT R80, R78, 0x7632, R80 ;  /* 0x000076324e507816 */ /* 0x023fe20000000050 */
[----:B------:R-:W-:Y:S01]  /*2380*/  IMAD.U32 R81, R110, 0x10000, RZ ;  /* 0x000100006e517824 */ /* 0x000fe200078e00ff */
[----:B--2---:R-:W-:Y:S02]  /*2390*/  PRMT R64, R76, 0x7632, R64 ;  /* 0x000076324c407816 */ /* 0x004fe40000000040 */
[----:B------:R-:W-:Y:S02]  /*23a0*/  SHF.L.U32 R78, R78, 0x10, RZ ;  /* 0x000000104e4e7819 */ /* 0x000fe400000006ff */
[----:B------:R-:W-:Y:S02]  /*23b0*/  SHF.L.U32 R76, R76, 0x10, RZ ;  /* 0x000000104c4c7819 */ /* 0x000fe400000006ff */
[----:B------:R-:W-:Y:S01]  /*23c0*/  SHF.L.U32 R67, R108, 0x10, RZ ;  /* 0x000000106c437819 */ /* 0x000fe200000006ff */
[--C-:B------:R-:W-:Y:S01]  /*23d0*/  FADD.FTZ R81, R81, R78.reuse ;  /* 0x0000004e51517221 */ /* 0x100fe20000010000 */
[----:B------:R-:W-:-:S02]  /*23e0*/  PRMT R78, R110, 0x7632, R78 ;  /* 0x000076326e4e7816 */ /* 0x000fc4000000004e */
[----:B------:R-:W-:Y:S01]  /*23f0*/  PRMT R66, R77, 0x7632, R66 ;  /* 0x000076324d427816 */ /* 0x000fe20000000042 */
[--C-:B------:R-:W-:Y:S01]  /*2400*/  FADD.FTZ R67, R67, R76.reuse ;  /* 0x0000004c43437221 */ /* 0x100fe20000010000 */
[----:B------:R-:W-:Y:S01]  /*2410*/  PRMT R76, R109, 0x7632, R76 ;  /* 0x000076326d4c7816 */ /* 0x000fe2000000004c */
[----:B------:R-:W-:Y:S01]  /*2420*/  IMAD.U32 R83, R78, 0x10000, RZ ;  /* 0x000100004e537824 */ /* 0x000fe200078e00ff */
[----:B------:R-:W-:Y:S01]  /*2430*/  PRMT R82, R79, 0x7632, R82 ;  /* 0x000076324f527816 */ /* 0x000fe20000000052 */
[----:B------:R-:W-:Y:S01]  /*2440*/  IMAD.U32 R77, R77, 0x10000, RZ ;  /* 0x000100004d4d7824 */ /* 0x000fe200078e00ff */
        /* <DEDUP_REMOVED lines=27> */
.L_x_4056:
[C---:B01---5:R-:W-:Y:S01]  /*2600*/  PRMT R80, R76.reuse, 0x7632, R80 ;  /* 0x000076324c507816 */ /* 0x063fe20000000050 */
[C---:B--2---:R-:W-:Y:S01]  /*2610*/  IMAD.U32 R66, R77.reuse, 0x10000, RZ ;  /* 0x000100004d427824 */ /* 0x044fe200078e00ff */
[----:B------:R-:W-:Y:S02]  /*2620*/  SHF.L.U32 R64, R76, 0x10, RZ ;  /* 0x000000104c407819 */ /* 0x000fe400000006ff */
[----:B------:R-:W-:Y:S01]  /*2630*/  PRMT R81, R77, 0x7632, R81 ;  /* 0x000076324d517816 */ /* 0x000fe20000000051 */
        /* <DEDUP_REMOVED lines=26> */
[----:B------:R-:W-:-:S03]  /*27e0*/  FADD.FTZ R77, R84, R77 ;  /* 0x0000004d544d7221 */ /* 0x000fc60000010000 */
[----:B------:R-:W-:Y:S01]  /*27f0*/  FADD.FTZ R79, R102, R79 ;  /* 0x0000004f664f7221 */ /* 0x000fe20000010000 */
[----:B------:R-:W-:Y:S06]  /*2800*/  BRA `(.L_x_4057) ;  /* 0x0000000000887947 */ /* 0x000fec0003800000 */
.L_x_4055:
[----:B------:R-:W-:Y:S05]  /*2810*/  @!P1 BRA `(.L_x_4058) ;  /* 0x0000000000549947 */ /* 0x000fea0003800000 */
[C---:B--2--5:R-:W-:Y:S02]  /*2820*/  PRMT R64, R76.reuse, 0x7632, R64 ;  /* 0x000076324c407816 */ /* 0x064fe40000000040 */
[----:B------:R-:W-:Y:S02]  /*2830*/  SHF.L.U32 R65, R76, 0x10, RZ ;  /* 0x000000104c417819 */ /* 0x000fe400000006ff */
[C---:B------:R-:W-:Y:S01]  /*2840*/  PRMT R66, R77.reuse, 0x7632, R66 ;  /* 0x000076324d427816 */ /* 0x040fe20000000042 */
[----:B------:R-:W-:Y:S01]  /*2850*/  IMAD.U32 R77, R77, 0x10000, RZ ;  /* 0x000100004d4d7824 */ /* 0x000fe200078e00ff */
[----:B------:R-:W-:Y:S02]  /*2860*/  PRMT R67, R78, 0x7632, R67 ;  /* 0x000076324e437816 */ /* 0x000fe40000000043 */
[C---:B------:R-:W-:Y:S01]  /*2870*/  PRMT R76, R79.reuse, 0x7632, R76 ;  /* 0x000076324f4c7816 */ /* 0x040fe2000000004c */
[----:B------:R-:W-:Y:S01]  /*2880*/  IMAD.U32 R82, R66, 0x10000, RZ ;  /* 0x0001000042527824 */ /* 0x000fe200078e00ff */
[----:B------:R-:W-:Y:S01]  /*2890*/  SHF.L.U32 R79, R79, 0x10, RZ ;  /* 0x000000104f4f7819 */ /* 0x000fe200000006ff */
[----:B------:R-:W-:Y:S01]  /*28a0*/  FADD.FTZ R66, R50, R77 ;  /* 0x0000004d32427221 */ /* 0x000fe20000010000 */
[----:B01----:R-:W-:-:S02]  /*28b0*/  SHF.L.U32 R81, R78, 0x10, RZ ;  /* 0x000000104e517819 */ /* 0x003fc400000006ff */
        /* <DEDUP_REMOVED lines=11> */
.L_x_4058:
[C---:B--2--5:R-:W-:Y:S01]  /*2970*/  PRMT R67, R77.reuse, 0x7632, R67 ;  /* 0x000076324d437816 */ /* 0x064fe20000000043 */
[----:B------:R-:W-:Y:S01]  /*2980*/  IMAD.U32 R66, R77, 0x10000, RZ ;  /* 0x000100004d427824 */ /* 0x000fe200078e00ff */
[----:B------:R-:W-:Y:S02]  /*2990*/  PRMT R65, R76, 0x7632, R65 ;  /* 0x000076324c417816 */ /* 0x000fe40000000041 */
[----:B01----:R-:W-:Y:S01]  /*29a0*/  PRMT R80, R78, 0x7632, R80 ;  /* 0x000076324e507816 */ /* 0x003fe20000000050 */
        /* <DEDUP_REMOVED lines=8> */
.L_x_4057:
[----:B------:R-:W0:Y:S02]  /*2a30*/  LDC.64 R80, c[0x0][0x3a8] ;  /* 0x0000ea00ff507b82 */ /* 0x000e240000000a00 */
[----:B0-----:R-:W-:-:S05]  /*2a40*/  IMAD.WIDE.U32 R80, R0, 0x20, R80 ;  /* 0x0000002000507825 */ /* 0x001fca00078e0050 */
[----:B------:R2:W-:Y:S04]  /*2a50*/  STG.E.128 desc[UR6][R80.64], R64 ;  /* 0x0000004050007986 */ /* 0x0005e8000c101d06 */
[----:B------:R2:W-:Y:S02]  /*2a60*/  STG.E.128 desc[UR6][R80.64+0x10], R76 ;  /* 0x0000104c50007986 */ /* 0x0005e4000c101d06 */
.L_x_4054:
[----:B------:R-:W-:Y:S05]  /*2a70*/  BSYNC.RECONVERGENT B0 ;  /* 0x0000000000007941 */ /* 0x000fea0003800200 */
.L_x_4053:
[----:B------:R-:W-:Y:S01]  /*2a80*/  FADD.FTZ R0, RZ, R56 ;  /* 0x00000038ff007221 */ /* 0x000fe20000010000 */
[C---:B------:R-:W-:Y:S01]  /*2a90*/  ISETP.GE.U32.AND P0, PT, R3.reuse, 0x100, PT ;  /* 0x000001000300780c */ /* 0x040fe20003f06070 */
[----:B------:R-:W-:Y:S01]  /*2aa0*/  BSSY.RECONVERGENT B0, `(.L_x_4059) ;  /* 0x000006e000007945 */ /* 0x000fe20003800200 */
[----:B------:R-:W-:Y:S01]  /*2ab0*/  ISETP.GT.U32.AND P4, PT, R3, 0x1ff, PT ;  /* 0x000001ff0300780c */ /* 0x000fe20003f84070 */
[----:B012---:R-:W-:Y:S01]  /*2ac0*/  FADD.FTZ R81, R57, R0 ;  /* 0x0000000039517221 */ /* 0x007fe20000010000 */
        /* <DEDUP_REMOVED lines=97> */
[----:B------:R-:W-:Y:S02]  /*30e0*/  HFMA2 R87, -RZ, RZ, 0, 0 ;  /* 0x00000000ff577431 */ /* 0x000fe400000001ff */
        /* <DEDUP_REMOVED lines=9> */
.L_x_4060:
[----:B------:R-:W-:Y:S05]  /*3180*/  BSYNC.RECONVERGENT B0 ;  /* 0x0000000000007941 */ /* 0x000fea0003800200 */
.L_x_4059:
        /* <DEDUP_REMOVED lines=12> */
.L_x_4062:
[----:B------:R-:W-:Y:S05]  /*3250*/  BSYNC.RECONVERGENT B0 ;  /* 0x0000000000007941 */ /* 0x000fea0003800200 */
.L_x_4061:
        /* <DEDUP_REMOVED lines=50> */
[----:B--2---:R-:W-:Y:S01]  /*3580*/  FADD.FTZ R82, R83, R82 ;  /* 0x0000005253527221 */ /* 0x004fe20000010000 */
[----:B------:R-:W1:Y:S01]  /*3590*/  @!P1 LDC.64 R80, c[0x0][0x3c0] ;  /* 0x0000f000ff509b82 */ /* 0x000e620000000a00 */
[----:B------:R-:W-:Y:S02]  /*35a0*/  FMUL.FTZ R84, R84, R102 ;  /* 0x0000006654547220 */ /* 0x000fe40000410000 */
[----:B------:R-:W2:Y:S02]  /*35b0*/  SHFL.IDX PT, R103, R86, RZ, 0x1f ;  /* 0x00001fff56677589 */ /* 0x000ea400000e0000 */
[----:B------:R-:W-:-:S03]  /*35c0*/  FFMA.FTZ R85, R85, R84, R82 ;  /* 0x0000005455557223 */ /* 0x000fc60000010052 */
[----:B------:R-:W3:Y:S02]  /*35d0*/  @!P1 LDC.64 R82, c[0x0][0x3c8] ;  /* 0x0000f200ff529b82 */ /* 0x000ee40000000a00 */
[----:B------:R4:W0:Y:S01]  /*35e0*/  SHFL.IDX PT, R102, R85, RZ, 0x1f ;  /* 0x00001fff55667589 */ /* 0x00082200000e0000 */
[----:B-1----:R-:W-:-:S04]  /*35f0*/  @!P1 IMAD.WIDE R80, R2, 0x4, R80 ;  /* 0x0000000402509825 */ /* 0x002fc800078e0250 */
[C---:B--2---:R-:W-:Y:S01]  /*3600*/  FMUL.FTZ R84, R103.reuse, R103 ;  /* 0x0000006767547220 */ /* 0x044fe20000410000 */
[----:B----4-:R-:W-:Y:S01]  /*3610*/  FSEL R85, R103, RZ, !P4 ;  /* 0x000000ff67557208 */ /* 0x010fe20006000000 */
[----:B------:R1:W-:Y:S03]  /*3620*/  @!P1 STG.E desc[UR6][R80.64], R103 ;  /* 0x0000006750009986 */ /* 0x0003e6000c101906 */
[----:B------:R-:W-:Y:S01]  /*3630*/  FSEL R87, R84, RZ, P4 ;  /* 0x000000ff54577208 */ /* 0x000fe20002000000 */
[----:B---3--:R-:W-:-:S04]  /*3640*/  @!P1 IMAD.WIDE R82, R2, 0x4, R82 ;  /* 0x0000000402529825 */ /* 0x008fc800078e0252 */
[----:B0-----:R-:W-:-:S04]  /*3650*/  FFMA.FTZ R84, R102, UR13, R101 ;  /* 0x0000000d66547c23 */ /* 0x001fc80008010065 */
[----:B------:R-:W-:-:S06]  /*3660*/  FADD.FTZ R84, R84, R87 ;  /* 0x0000005754547221 */ /* 0x000fcc0000010000 */
[----:B------:R-:W0:Y:S02]  /*3670*/  MUFU.RSQ R84, R84 ;  /* 0x0000005400547308 */ /* 0x000e240000001400 */
[----:B0-----:R1:W-:Y:S01]  /*3680*/  @!P1 STG.E desc[UR6][R82.64], R84 ;  /* 0x0000005452009986 */ /* 0x0013e2000c101906 */
[----:B------:R-:W-:Y:S05]  /*3690*/  @!P0 BRA `(.L_x_4064) ;  /* 0x00000004003c8947 */ /* 0x000fea0003800000 */
[--C-:B-1----:R-:W-:Y:S01]  /*36a0*/  FADD.FTZ R81, R70, -R85.reuse ;  /* 0x8000005546517221 */ /* 0x102fe20000010000 */
[----:B------:R-:W-:Y:S01]  /*36b0*/  SHF.L.U32 R83, R107, 0x10, RZ ;  /* 0x000000106b537819 */ /* 0x000fe200000006ff */
[--C-:B------:R-:W-:Y:S01]  /*36c0*/  FADD.FTZ R101, R71, -R85.reuse ;  /* 0x8000005547657221 */ /* 0x100fe20000010000 */
[----:B------:R-:W-:Y:S01]  /*36d0*/  SHF.L.U32 R87, R19, 0x10, RZ ;  /* 0x0000001013577819 */ /* 0x000fe200000006ff */
[C---:B------:R-:W-:Y:S01]  /*36e0*/  FMUL.FTZ R158, R84.reuse, R81 ;  /* 0x00000051549e7220 */ /* 0x040fe20000410000 */
[----:B------:R-:W-:Y:S01]  /*36f0*/  SHF.L.U32 R103, R147, 0x10, RZ ;  /* 0x0000001093677819 */ /* 0x000fe200000006ff */
[----:B------:R-:W-:Y:S01]  /*3700*/  FMUL.FTZ R160, R84, R101 ;  /* 0x0000006554a07220 */ /* 0x000fe20000410000 */
[----:B------:R-:W-:Y:S01]  /*3710*/  FADD.FTZ R81, R68, -R85 ;  /* 0x8000005544517221 */ /* 0x000fe20000010000 */
[----:B------:R-:W-:Y:S01]  /*3720*/  FFMA.FTZ R159, R158, R83, R87 ;  /* 0x000000539e9f7223 */ /* 0x000fe20000010057 */
[----:B------:R-:W-:Y:S01]  /*3730*/  FADD.FTZ R83, R69, -R85 ;  /* 0x8000005545537221 */ /* 0x000fe20000010000 */
[----:B------:R-:W-:Y:S01]  /*3740*/  IMAD.U32 R87, R146, 0x10000, RZ ;  /* 0x0001000092577824 */ /* 0x000fe200078e00ff */
[----:B------:R-:W-:Y:S01]  /*3750*/  SHF.L.U32 R86, R91, 0x10, RZ ;  /* 0x000000105b567819 */ /* 0x000fe200000006ff */
[----:B------:R-:W-:-:S02]  /*3760*/  IMAD.U32 R102, R90, 0x10000, RZ ;  /* 0x000100005a667824 */ /* 0x000fc400078e00ff */
[----:B------:R-:W-:Y:S01]  /*3770*/  FMUL.FTZ R157, R84, R83 ;  /* 0x00000053549d7220 */ /* 0x000fe20000410000 */
[----:B------:R-:W-:Y:S01]  /*3780*/  FADD.FTZ R83, R59, -R85 ;  /* 0x800000553b537221 */ /* 0x000fe20000010000 */
[----:B------:R-:W-:Y:S01]  /*3790*/  FFMA.FTZ R162, R160, R103, R87 ;  /* 0x00000067a0a27223 */ /* 0x000fe20000010057 */
[----:B------:R-:W-:Y:S01]  /*37a0*/  SHF.L.U32 R87, R95, 0x10, RZ ;  /* 0x000000105f577819 */ /* 0x000fe200000006ff */
[----:B------:R-:W-:Y:S02]  /*37b0*/  IMAD.U32 R101, R94, 0x10000, RZ ;  /* 0x000100005e657824 */ /* 0x000fe400078e00ff */
[C---:B------:R-:W-:Y:S01]  /*37c0*/  FMUL.FTZ R152, R84.reuse, R83 ;  /* 0x0000005354987220 */ /* 0x040fe20000410000 */
[----:B------:R-:W-:Y:S01]  /*37d0*/  FMUL.FTZ R153, R84, R81 ;  /* 0x0000005154997220 */ /* 0x000fe20000410000 */
[----:B------:R-:W-:Y:S01]  /*37e0*/  FADD.FTZ R81, R58, -R85 ;  /* 0x800000553a517221 */ /* 0x000fe20000010000 */
[----:B------:R-:W-:Y:S01]  /*37f0*/  FFMA.FTZ R156, R157, R86, R102 ;  /* 0x000000569d9c7223 */ /* 0x000fe20000010066 */
[----:B------:R-:W-:Y:S01]  /*3800*/  FFMA.FTZ R154, R152, R87, R101 ;  /* 0x00000057989a7223 */ /* 0x000fe20000010065 */
[----:B------:R-:W-:Y:S01]  /*3810*/  SHF.L.U32 R83, R17, 0x10, RZ ;  /* 0x0000001011537819 */ /* 0x000fe200000006ff */
[----:B------:R-:W0:Y:S01]  /*3820*/  LDC.64 R86, c[0x0][0x428] ;  /* 0x00010a00ff567b82 */ /* 0x000e220000000a00 */
[----:B------:R-:W-:Y:S01]  /*3830*/  FMUL.FTZ R150, R84, R81 ;  /* 0x0000005154967220 */ /* 0x000fe20000410000 */
[----:B------:R-:W-:-:S02]  /*3840*/  SHF.L.U32 R81, R105, 0x10, RZ ;  /* 0x0000001069517819 */ /* 0x000fc400000006ff */
[----:B------:R-:W-:Y:S02]  /*3850*/  SHF.L.U32 R80, R106, 0x10, RZ ;  /* 0x000000106a507819 */ /* 0x000fe400000006ff */
[----:B------:R-:W-:Y:S01]  /*3860*/  SHF.L.U32 R82, R18, 0x10, RZ ;  /* 0x0000001012527819 */ /* 0x000fe200000006ff */
[----:B------:R-:W-:Y:S01]  /*3870*/  FFMA.FTZ R151, R150, R81, R83 ;  /* 0x0000005196977223 */ /* 0x000fe20000010053 */
[--C-:B------:R-:W-:Y:S01]  /*3880*/  FADD.FTZ R81, R56, -R85.reuse ;  /* 0x8000005538517221 */ /* 0x100fe20000010000 */
[----:B------:R-:W-:Y:S02]  /*3890*/  FADD.FTZ R83, R57, -R85 ;  /* 0x8000005539537221 */ /* 0x000fe40000010000 */
[----:B------:R-:W-:Y:S01]  /*38a0*/  FFMA.FTZ R155, R153, R80, R82 ;  /* 0x00000050999b7223 */ /* 0x000fe20000010052 */
[C---:B------:R-:W-:Y:S01]  /*38b0*/  FMUL.FTZ R101, R84.reuse, R81 ;  /* 0x0000005154657220 */ /* 0x040fe20000410000 */
[----:B------:R-:W-:Y:S01]  /*38c0*/  FMUL.FTZ R102, R84, R83 ;  /* 0x0000005354667220 */ /* 0x000fe20000410000 */
[----:B------:R-:W-:Y:S01]  /*38d0*/  SHF.L.U32 R80, R104, 0x10, RZ ;  /* 0x0000001068507819 */ /* 0x000fe200000006ff */
[----:B------:R-:W-:Y:S01]  /*38e0*/  IMAD.U32 R83, R98, 0x10000, RZ ;  /* 0x0001000062537824 */ /* 0x000fe200078e00ff */
[----:B------:R-:W-:-:S02]  /*38f0*/  SHF.L.U32 R82, R16, 0x10, RZ ;  /* 0x0000001010527819 */ /* 0x000fc400000006ff */
[----:B------:R-:W-:-:S03]  /*3900*/  SHF.L.U32 R81, R99, 0x10, RZ ;  /* 0x0000001063517819 */ /* 0x000fc600000006ff */
[----:B------:R-:W-:Y:S01]  /*3910*/  FFMA.FTZ R80, R101, R80, R82 ;  /* 0x0000005065507223 */ /* 0x000fe20000010052 */
[----:B------:R-:W-:Y:S01]  /*3920*/  F2FP.BF16.F32.PACK_AB R82, R156, R155 ;  /* 0x0000009b9c52723e */ /* 0x000fe200000010ff */
[----:B------:R-:W-:Y:S01]  /*3930*/  FFMA.FTZ R103, R102, R81, R83 ;  /* 0x0000005166677223 */ /* 0x000fe20000010053 */
[----:B------:R-:W-:Y:S01]  /*3940*/  F2FP.BF16.F32.PACK_AB R83, R162, R159 ;  /* 0x0000009fa253723e */ /* 0x000fe200000010ff */
[----:B0-----:R-:W-:Y:S01]  /*3950*/  IMAD.WIDE.U32 R86, R100, 0x10, R86 ;  /* 0x0000001064567825 */ /* 0x001fe200078e0056 */
[----:B------:R-:W-:Y:S02]  /*3960*/  F2FP.BF16.F32.PACK_AB R81, R154, R151 ;  /* 0x000000979a51723e */ /* 0x000fe400000010ff */
[----:B------:R-:W-:Y:S01]  /*3970*/  F2FP.BF16.F32.PACK_AB R80, R103, R80 ;  /* 0x000000506750723e */ /* 0x000fe200000010ff */
[----:B------:R-:W-:Y:S01]  /*3980*/  IMAD.U32 R155, R144, 0x10000, RZ ;  /* 0x00010000909b7824 */ /* 0x000fe200078e00ff */
[----:B------:R-:W-:Y:S02]  /*3990*/  SHF.L.U32 R103, R7, 0x10, RZ ;  /* 0x0000001007677819 */ /* 0x000fe400000006ff */
[----:B------:R-:W-:Y:S01]  /*39a0*/  SHF.L.U32 R151, R31, 0x10, RZ ;  /* 0x000000101f977819 */ /* 0x000fe200000006ff */
[----:B------:R0:W-:Y:S01]  /*39b0*/  STG.E.128 desc[UR6][R86.64], R80 ;  /* 0x0000005056007986 */ /* 0x0001e2000c101d06 */
[----:B------:R-:W-:-:S02]  /*39c0*/  SHF.L.U32 R154, R6, 0x10, RZ ;  /* 0x00000010069a7819 */ /* 0x000fc400000006ff */
[----:B------:R-:W-:Y:S01]  /*39d0*/  SHF.L.U32 R156, R30, 0x10, RZ ;  /* 0x000000101e9c7819 */ /* 0x000fe200000006ff */
[----:B------:R-:W-:Y:S01]  /*39e0*/  FFMA.FTZ R151, R158, R103, R151 ;  /* 0x000000679e977223 */ /* 0x000fe20000010097 */
[----:B------:R-:W-:-:S03]  /*39f0*/  SHF.L.U32 R103, R145, 0x10, RZ ;  /* 0x0000001091677819 */ /* 0x000fc600000006ff */
[----:B------:R-:W-:Y:S01]  /*3a00*/  FFMA.FTZ R154, R153, R154, R156 ;  /* 0x0000009a999a7223 */ /* 0x000fe2000001009c */
[----:B------:R-:W-:Y:S01]  /*3a10*/  SHF.L.U32 R156, R149, 0x10, RZ ;  /* 0x00000010959c7819 */ /* 0x000fe200000006ff */
[----:B------:R-:W-:Y:S01]  /*3a20*/  FFMA.FTZ R160, R160, R103, R155 ;  /* 0x00000067a0a07223 */ /* 0x000fe2000001009b */
[----:B0-----:R-:W0:Y:S01]  /*3a30*/  LDC.64 R86, c[0x0][0x430] ;  /* 0x00010c00ff567b82 */ /* 0x001e220000000a00 */
[----:B------:R-:W-:Y:S01]  /*3a40*/  SHF.L.U32 R81, R5, 0x10, RZ ;  /* 0x0000001005517819 */ /* 0x000fe200000006ff */
[----:B------:R-:W-:Y:S01]  /*3a50*/  IMAD.U32 R80, R148, 0x10000, RZ ;  /* 0x0001000094507824 */ /* 0x000fe200078e00ff */
[----:B------:R-:W-:Y:S02]  /*3a60*/  SHF.L.U32 R83, R29, 0x10, RZ ;  /* 0x000000101d537819 */ /* 0x000fe400000006ff */
[----:B------:R-:W-:Y:S01]  /*3a70*/  SHF.L.U32 R82, R28, 0x10, RZ ;  /* 0x000000101c527819 */ /* 0x000fe200000006ff */
[----:B------:R-:W-:Y:S01]  /*3a80*/  FFMA.FTZ R157, R157, R156, R80 ;  /* 0x0000009c9d9d7223 */ /* 0x000fe20000010050 */
[----:B------:R-:W-:Y:S01]  /*3a90*/  SHF.L.U32 R80, R4, 0x10, RZ ;  /* 0x0000001004507819 */ /* 0x000fe200000006ff */
[----:B------:R-:W-:Y:S01]  /*3aa0*/  FFMA.FTZ R150, R150, R81, R83 ;  /* 0x0000005196967223 */ /* 0x000fe20000010053 */
[----:B------:R-:W-:Y:S01]  /*3ab0*/  SHF.L.U32 R81, R93, 0x10, RZ ;  /* 0x000000105d517819 */ /* 0x000fe200000006ff */
[----:B------:R-:W-:-:S02]  /*3ac0*/  IMAD.U32 R83, R92, 0x10000, RZ ;  /* 0x000100005c537824 */ /* 0x000fc400078e00ff */
[----:B------:R-:W-:Y:S01]  /*3ad0*/  FFMA.FTZ R80, R101, R80, R82 ;  /* 0x0000005065507223 */ /* 0x000fe20000010052 */
[----:B------:R-:W-:Y:S01]  /*3ae0*/  F2FP.BF16.F32.PACK_AB R82, R157, R154 ;  /* 0x0000009a9d52723e */ /* 0x000fe200000010ff */
[----:B------:R-:W-:Y:S01]  /*3af0*/  FFMA.FTZ R103, R152, R81, R83 ;  /* 0x0000005198677223 */ /* 0x000fe20000010053 */
[----:B------:R-:W-:Y:S01]  /*3b00*/  SHF.L.U32 R81, R97, 0x10, RZ ;  /* 0x0000001061517819 */ /* 0x000fe200000006ff */
[----:B------:R-:W-:-:S04]  /*3b10*/  IMAD.U32 R83, R96, 0x10000, RZ ;  /* 0x0001000060537824 */ /* 0x000fc800078e00ff */
[----:B------:R-:W-:Y:S01]  /*3b20*/  FFMA.FTZ R101, R102, R81, R83 ;  /* 0x0000005166657223 */ /* 0x000fe20000010053 */
[----:B------:R-:W-:Y:S02]  /*3b30*/  F2FP.BF16.F32.PACK_AB R83, R160, R151 ;  /* 0x00000097a053723e */ /* 0x000fe400000010ff */
[----:B------:R-:W-:Y:S01]  /*3b40*/  F2FP.BF16.F32.PACK_AB R81, R103, R150 ;  /* 0x000000966751723e */ /* 0x000fe200000010ff */
[C---:B0-----:R-:W-:Y:S01]  /*3b50*/  IMAD.WIDE.U32 R86, R100.reuse, 0x10, R86 ;  /* 0x0000001064567825 */ /* 0x041fe200078e0056 */
[----:B------:R-:W-:Y:S02]  /*3b60*/  F2FP.BF16.F32.PACK_AB R80, R101, R80 ;  /* 0x000000506550723e */ /* 0x000fe400000010ff */
[----:B------:R-:W-:-:S03]  /*3b70*/  IADD3 R100, PT, PT, R100, 0x100, RZ ;  /* 0x0000010064647810 */ /* 0x000fc60007ffe0ff */
[----:B------:R0:W-:Y:S04]  /*3b80*/  STG.E.128 desc[UR6][R86.64], R80 ;  /* 0x0000005056007986 */ /* 0x0001e8000c101d06 */
.L_x_4064:
[----:B------:R-:W-:Y:S05]  /*3b90*/  BSYNC.RECONVERGENT B0 ;  /* 0x0000000000007941 */ /* 0x000fea0003800200 */
.L_x_4063:
[----:B------:R-:W-:Y:S04]  /*3ba0*/  BSSY.RECONVERGENT B0, `(.L_x_4065) ;  /* 0x0000051000007945 */ /* 0x000fe80003800200 */
[----:B------:R-:W-:Y:S05]  /*3bb0*/  @!P2 BRA `(.L_x_4066) ;  /* 0x00000004003ca947 */ /* 0x000fea0003800000 */
[--C-:B01----:R-:W-:Y:S01]  /*3bc0*/  FADD.FTZ R81, R74, -R85.reuse ;  /* 0x800000554a517221 */ /* 0x103fe20000010000 */
[----:B------:R-:W-:Y:S01]  /*3bd0*/  SHF.L.U32 R83, R11, 0x10, RZ ;  /* 0x000000100b537819 */ /* 0x000fe200000006ff */
[--C-:B------:R-:W-:Y:S01]  /*3be0*/  FADD.FTZ R101, R75, -R85.reuse ;  /* 0x800000554b657221 */ /* 0x100fe20000010000 */
[----:B------:R-:W-:Y:S01]  /*3bf0*/  SHF.L.U32 R87, R23, 0x10, RZ ;  /* 0x0000001017577819 */ /* 0x000fe200000006ff */
[C---:B------:R-:W-:Y:S01]  /*3c00*/  FMUL.FTZ R158, R84.reuse, R81 ;  /* 0x00000051549e7220 */ /* 0x040fe20000410000 */
[----:B------:R-:W-:Y:S02]  /*3c10*/  IMAD.U32 R103, R131, 0x10000, RZ ;  /* 0x0001000083677824 */ /* 0x000fe400078e00ff */
[----:B------:R-:W-:Y:S01]  /*3c20*/  FMUL.FTZ R160, R84, R101 ;  /* 0x0000006554a07220 */ /* 0x000fe20000410000 */
[----:B------:R-:W-:Y:S01]  /*3c30*/  FADD.FTZ R81, R72, -R85 ;  /* 0x8000005548517221 */ /* 0x000fe20000010000 */
[----:B------:R-:W-:Y:S01]  /*3c40*/  FFMA.FTZ R159, R158, R83, R87 ;  /* 0x000000539e9f7223 */ /* 0x000fe20000010057 */
[--C-:B------:R-:W-:Y:S01]  /*3c50*/  FADD.FTZ R83, R73, -R85.reuse ;  /* 0x8000005549537221 */ /* 0x100fe20000010000 */
[----:B------:R-:W-:Y:S01]  /*3c60*/  SHF.L.U32 R87, R130, 0x10, RZ ;  /* 0x0000001082577819 */ /* 0x000fe200000006ff */
[----:B------:R-:W-:Y:S01]  /*3c70*/  IMAD.U32 R86, R135, 0x10000, RZ ;  /* 0x0001000087567824 */ /* 0x000fe200078e00ff */
[----:B------:R-:W-:Y:S01]  /*3c80*/  SHF.L.U32 R102, R134, 0x10, RZ ;  /* 0x0000001086667819 */ /* 0x000fe200000006ff */
[----:B------:R-:W-:Y:S01]  /*3c90*/  FMUL.FTZ R157, R84, R83 ;  /* 0x00000053549d7220 */ /* 0x000fe20000410000 */
[----:B------:R-:W-:Y:S01]  /*3ca0*/  FADD.FTZ R83, R63, -R85 ;  /* 0x800000553f537221 */ /* 0x000fe20000010000 */
[----:B------:R-:W-:Y:S01]  /*3cb0*/  FFMA.FTZ R162, R160, R103, R87 ;  /* 0x00000067a0a27223 */ /* 0x000fe20000010057 */
[----:B------:R-:W-:Y:S01]  /*3cc0*/  IMAD.U32 R87, R139, 0x10000, RZ ;  /* 0x000100008b577824 */ /* 0x000fe200078e00ff */
[----:B------:R-:W-:Y:S01]  /*3cd0*/  SHF.L.U32 R101, R138, 0x10, RZ ;  /* 0x000000108a657819 */ /* 0x000fe200000006ff */
        /* <DEDUP_REMOVED lines=27> */
[----:B------:R-:W-:Y:S02]  /*3e90*/  F2FP.BF16.F32.PACK_AB R80, R103, R80 ;  /* 0x000000506750723e */ /* 0x000fe400000010ff */
[----:B------:R-:W-:Y:S02]  /*3ea0*/  SHF.L.U32 R103, R15, 0x10, RZ ;  /* 0x000000100f677819 */ /* 0x000fe400000006ff */
[----:B------:R-:W-:Y:S01]  /*3eb0*/  SHF.L.U32 R151, R27, 0x10, RZ ;  /* 0x000000101b977819 */ /* 0x000fe200000006ff */
[----:B------:R0:W-:Y:S01]  /*3ec0*/  STG.E.128 desc[UR6][R86.64], R80 ;  /* 0x0000005056007986 */ /* 0x0001e2000c101d06 */
[----:B------:R-:W-:-:S02]  /*3ed0*/  SHF.L.U32 R154, R14, 0x10, RZ ;  /* 0x000000100e9a7819 */ /* 0x000fc400000006ff */
[----:B------:R-:W-:Y:S01]  /*3ee0*/  SHF.L.U32 R156, R26, 0x10, RZ ;  /* 0x000000101a9c7819 */ /* 0x000fe200000006ff */
[----:B------:R-:W-:Y:S01]  /*3ef0*/  FFMA.FTZ R151, R158, R103, R151 ;  /* 0x000000679e977223 */ /* 0x000fe20000010097 */
[----:B------:R-:W-:Y:S01]  /*3f00*/  SHF.L.U32 R155, R128, 0x10, RZ ;  /* 0x00000010809b7819 */ /* 0x000fe200000006ff */
[----:B------:R-:W-:Y:S02]  /*3f10*/  IMAD.U32 R103, R129, 0x10000, RZ ;  /* 0x0001000081677824 */ /* 0x000fe400078e00ff */
[----:B------:R-:W-:Y:S01]  /*3f20*/  FFMA.FTZ R154, R153, R154, R156 ;  /* 0x0000009a999a7223 */ /* 0x000fe2000001009c */
[----:B------:R-:W-:Y:S02]  /*3f30*/  IMAD.U32 R156, R133, 0x10000, RZ ;  /* 0x00010000859c7824 */ /* 0x000fe400078e00ff */
[----:B------:R-:W-:Y:S01]  /*3f40*/  FFMA.FTZ R160, R160, R103, R155 ;  /* 0x00000067a0a07223 */ /* 0x000fe2000001009b */
[----:B0-----:R-:W0:Y:S01]  /*3f50*/  LDC.64 R86, c[0x0][0x430] ;  /* 0x00010c00ff567b82 */ /* 0x001e220000000a00 */
[----:B------:R-:W-:-:S02]  /*3f60*/  SHF.L.U32 R81, R13, 0x10, RZ ;  /* 0x000000100d517819 */ /* 0x000fc400000006ff */
[----:B------:R-:W-:Y:S02]  /*3f70*/  SHF.L.U32 R83, R25, 0x10, RZ ;  /* 0x0000001019537819 */ /* 0x000fe400000006ff */
[----:B------:R-:W-:Y:S02]  /*3f80*/  SHF.L.U32 R80, R132, 0x10, RZ ;  /* 0x0000001084507819 */ /* 0x000fe400000006ff */
[----:B------:R-:W-:Y:S01]  /*3f90*/  SHF.L.U32 R82, R24, 0x10, RZ ;  /* 0x0000001018527819 */ /* 0x000fe200000006ff */
[----:B------:R-:W-:Y:S01]  /*3fa0*/  FFMA.FTZ R150, R150, R81, R83 ;  /* 0x0000005196967223 */ /* 0x000fe20000010053 */
[----:B------:R-:W-:Y:S01]  /*3fb0*/  SHF.L.U32 R83, R136, 0x10, RZ ;  /* 0x0000001088537819 */ /* 0x000fe200000006ff */
[----:B------:R-:W-:Y:S02]  /*3fc0*/  IMAD.U32 R81, R137, 0x10000, RZ ;  /* 0x0001000089517824 */ /* 0x000fe400078e00ff */
        /* <DEDUP_REMOVED lines=8> */
[----:B------:R-:W-:Y:S02]  /*4050*/  F2FP.BF16.F32.PACK_AB R83, R160, R151 ;  /* 0x00000097a053723e */ /* 0x000fe400000010ff */
[----:B------:R-:W-:Y:S01]  /*4060*/  F2FP.BF16.F32.PACK_AB R81, R103, R150 ;  /* 0x000000966751723e */ /* 0x000fe200000010ff */
[C---:B0-----:R-:W-:Y:S01]  /*4070*/  IMAD.WIDE.U32 R86, R100.reuse, 0x10, R86 ;  /* 0x0000001064567825 */ /* 0x041fe200078e0056 */
[----:B------:R-:W-:Y:S02]  /*4080*/  F2FP.BF16.F32.PACK_AB R80, R101, R80 ;  /* 0x000000506550723e */ /* 0x000fe400000010ff */
[----:B------:R-:W-:-:S03]  /*4090*/  IADD3 R100, PT, PT, R100, 0x100, RZ ;  /* 0x0000010064647810 */ /* 0x000fc60007ffe0ff */
[----:B------:R2:W-:Y:S04]  /*40a0*/  STG.E.128 desc[UR6][R86.64], R80 ;  /* 0x0000005056007986 */ /* 0x0005e8000c101d06 */
.L_x_4066:
[----:B------:R-:W-:Y:S05]  /*40b0*/  BSYNC.RECONVERGENT B0 ;  /* 0x0000000000007941 */ /* 0x000fea0003800200 */
.L_x_4065:
[----:B------:R-:W-:Y:S04]  /*40c0*/  BSSY.RECONVERGENT B0, `(.L_x_4067) ;  /* 0x0000050000007945 */ /* 0x000fe80003800200 */
[----:B------:R-:W-:Y:S05]  /*40d0*/  @!P3 BRA `(.L_x_4068) ;  /* 0x000000040038b947 */ /* 0x000fea0003800000 */
[--C-:B012---:R-:W-:Y:S01]  /*40e0*/  FADD.FTZ R81, R64, -R85.reuse ;  /* 0x8000005540517221 */ /* 0x107fe20000010000 */
[----:B------:R-:W-:Y:S01]  /*40f0*/  SHF.L.U32 R80, R32, 0x10, RZ ;  /* 0x0000001020507819 */ /* 0x000fe200000006ff */
[----:B------:R-:W-:Y:S01]  /*4100*/  IMAD.U32 R82, R40, 0x10000, RZ ;  /* 0x0001000028527824 */ /* 0x000fe200078e00ff */
[----:B------:R-:W-:Y:S01]  /*4110*/  SHF.L.U32 R86, R36, 0x10, RZ ;  /* 0x0000001024567819 */ /* 0x000fe200000006ff */
[----:B------:R-:W-:Y:S01]  /*4120*/  FMUL.FTZ R81, R84, R81 ;  /* 0x0000005154517220 */ /* 0x000fe20000410000 */
[----:B------:R-:W-:Y:S01]  /*4130*/  SHF.L.U32 R83, R44, 0x10, RZ ;  /* 0x000000102c537819 */ /* 0x000fe200000006ff */
[----:B------:R-:W-:Y:S01]  /*4140*/  FADD.FTZ R87, R65, -R85 ;  /* 0x8000005541577221 */ /* 0x000fe20000010000 */
[----:B------:R-:W-:Y:S01]  /*4150*/  SHF.L.U32 R102, R125, 0x10, RZ ;  /* 0x000000107d667819 */ /* 0x000fe200000006ff */
[----:B------:R-:W-:Y:S01]  /*4160*/  FFMA.FTZ R80, R81, R80, R82 ;  /* 0x0000005051507223 */ /* 0x000fe20000010052 */
[----:B------:R-:W-:Y:S01]  /*4170*/  SHF.L.U32 R82, R127, 0x10, RZ ;  /* 0x000000107f527819 */ /* 0x000fe200000006ff */
[----:B------:R-:W-:Y:S01]  /*4180*/  FFMA.FTZ R101, R81, R86, R83 ;  /* 0x0000005651657223 */ /* 0x000fe20000010053 */
[----:B------:R-:W-:Y:S01]  /*4190*/  SHF.L.U32 R81, R124, 0x10, RZ ;  /* 0x000000107c517819 */ /* 0x000fe200000006ff */
[----:B------:R-:W-:Y:S01]  /*41a0*/  FADD.FTZ R83, R66, -R85 ;  /* 0x8000005542537221 */ /* 0x000fe20000010000 */
[----:B------:R-:W-:-:S02]  /*41b0*/  IMAD.U32 R86, R126, 0x10000, RZ ;  /* 0x000100007e567824 */ /* 0x000fc400078e00ff */
[C---:B------:R-:W-:Y:S01]  /*41c0*/  FMUL.FTZ R87, R84.reuse, R87 ;  /* 0x0000005754577220 */ /* 0x040fe20000410000 */
[----:B------:R-:W-:Y:S01]  /*41d0*/  SHF.L.U32 R150, R33, 0x10, RZ ;  /* 0x0000001021967819 */ /* 0x000fe200000006ff */
[C---:B------:R-:W-:Y:S01]  /*41e0*/  FMUL.FTZ R103, R84.reuse, R83 ;  /* 0x0000005354677220 */ /* 0x040fe20000410000 */
[----:B------:R-:W-:Y:S02]  /*41f0*/  IMAD.U32 R154, R41, 0x10000, RZ ;  /* 0x00010000299a7824 */ /* 0x000fe400078e00ff */
[C---:B------:R-:W-:Y:S01]  /*4200*/  FFMA.FTZ R83, R87.reuse, R82, R86 ;  /* 0x0000005257537223 */ /* 0x040fe20000010056 */
[----:B------:R-:W-:Y:S01]  /*4210*/  FFMA.FTZ R152, R87, R102, R81 ;  /* 0x0000006657987223 */ /* 0x000fe20000010051 */
[--C-:B------:R-:W-:Y:S01]  /*4220*/  FADD.FTZ R87, R67, -R85.reuse ;  /* 0x8000005543577221 */ /* 0x100fe20000010000 */
[----:B------:R-:W-:Y:S01]  /*4230*/  SHF.L.U32 R82, R37, 0x10, RZ ;  /* 0x0000001025527819 */ /* 0x000fe200000006ff */
[----:B------:R-:W-:Y:S01]  /*4240*/  FFMA.FTZ R81, R103, R150, R154 ;  /* 0x0000009667517223 */ /* 0x000fe2000001009a */
[----:B------:R-:W-:Y:S01]  /*4250*/  SHF.L.U32 R86, R45, 0x10, RZ ;  /* 0x000000102d567819 */ /* 0x000fe200000006ff */
[----:B------:R-:W-:Y:S01]  /*4260*/  FMUL.FTZ R87, R84, R87 ;  /* 0x0000005754577220 */ /* 0x000fe20000410000 */
[----:B------:R-:W-:Y:S01]  /*4270*/  SHF.L.U32 R102, R123, 0x10, RZ ;  /* 0x000000107b667819 */ /* 0x000fe200000006ff */
[----:B------:R-:W-:Y:S01]  /*4280*/  IMAD.U32 R150, R122, 0x10000, RZ ;  /* 0x000100007a967824 */ /* 0x000fe200078e00ff */
[----:B------:R-:W-:Y:S01]  /*4290*/  SHF.L.U32 R156, R117, 0x10, RZ ;  /* 0x00000010759c7819 */ /* 0x000fe200000006ff */
[----:B------:R-:W-:Y:S01]  /*42a0*/  FFMA.FTZ R153, R103, R82, R86 ;  /* 0x0000005267997223 */ /* 0x000fe20000010056 */
[----:B------:R-:W-:Y:S01]  /*42b0*/  SHF.L.U32 R82, R121, 0x10, RZ ;  /* 0x0000001079527819 */ /* 0x000fe200000006ff */
[----:B------:R-:W-:Y:S01]  /*42c0*/  FFMA.FTZ R86, R87, R102, R150 ;  /* 0x0000006657567223 */ /* 0x000fe20000010096 */
[----:B------:R-:W-:Y:S01]  /*42d0*/  SHF.L.U32 R102, R120, 0x10, RZ ;  /* 0x0000001078667819 */ /* 0x000fe200000006ff */
[----:B------:R-:W-:Y:S01]  /*42e0*/  FADD.FTZ R103, R76, -R85 ;  /* 0x800000554c677221 */ /* 0x000fe20000010000 */
[----:B------:R-:W-:-:S02]  /*42f0*/  SHF.L.U32 R150, R38, 0x10, RZ ;  /* 0x0000001026967819 */ /* 0x000fc400000006ff */
        /* <DEDUP_REMOVED lines=8> */
[----:B------:R-:W-:Y:S01]  /*4380*/  FADD.FTZ R87, R77, -R85 ;  /* 0x800000554d577221 */ /* 0x000fe20000010000 */
[----:B------:R-:W-:Y:S01]  /*4390*/  FFMA.FTZ R82, R103, R82, R102 ;  /* 0x0000005267527223 */ /* 0x000fe20000010066 */
[----:B------:R-:W-:Y:S01]  /*43a0*/  SHF.L.U32 R102, R119, 0x10, RZ ;  /* 0x0000001077667819 */ /* 0x000fe200000006ff */
[----:B------:R-:W-:Y:S01]  /*43b0*/  IMAD.U32 R150, R118, 0x10000, RZ ;  /* 0x0001000076967824 */ /* 0x000fe200078e00ff */
[----:B------:R-:W-:Y:S01]  /*43c0*/  SHF.L.U32 R103, R116, 0x10, RZ ;  /* 0x0000001074677819 */ /* 0x000fe200000006ff */
[----:B------:R-:W-:Y:S01]  /*43d0*/  FMUL.FTZ R87, R84, R87 ;  /* 0x0000005754577220 */ /* 0x000fe20000410000 */
[----:B------:R-:W-:-:S02]  /*43e0*/  F2FP.BF16.F32.PACK_AB R80, R83, R80 ;  /* 0x000000505350723e */ /* 0x000fc400000010ff */
[----:B------:R-:W-:Y:S01]  /*43f0*/  F2FP.BF16.F32.PACK_AB R81, R86, R81 ;  /* 0x000000515651723e */ /* 0x000fe200000010ff */
[C---:B------:R-:W-:Y:S01]  /*4400*/  FFMA.FTZ R157, R87.reuse, R102, R150 ;  /* 0x00000066579d7223 */ /* 0x040fe20000010096 */
[----:B------:R-:W-:Y:S01]  /*4410*/  FFMA.FTZ R156, R87, R156, R103 ;  /* 0x0000009c579c7223 */ /* 0x000fe20000010067 */
[--C-:B------:R-:W-:Y:S01]  /*4420*/  FADD.FTZ R87, R78, -R85.reuse ;  /* 0x800000554e577221 */ /* 0x100fe20000010000 */
[----:B------:R-:W-:Y:S01]  /*4430*/  SHF.L.U32 R102, R35, 0x10, RZ ;  /* 0x0000001023667819 */ /* 0x000fe200000006ff */
[----:B------:R-:W-:Y:S01]  /*4440*/  IMAD.U32 R150, R43, 0x10000, RZ ;  /* 0x000100002b967824 */ /* 0x000fe200078e00ff */
[----:B------:R-:W-:Y:S01]  /*4450*/  SHF.L.U32 R103, R47, 0x10, RZ ;  /* 0x000000102f677819 */ /* 0x000fe200000006ff */
[C---:B------:R-:W-:Y:S01]  /*4460*/  FMUL.FTZ R87, R84.reuse, R87 ;  /* 0x0000005754577220 */ /* 0x040fe20000410000 */
[----:B------:R-:W-:Y:S01]  /*4470*/  FADD.FTZ R85, R79, -R85 ;  /* 0x800000554f557221 */ /* 0x000fe20000010000 */
[----:B------:R-:W-:Y:S02]  /*4480*/  F2FP.BF16.F32.PACK_AB R82, R157, R82 ;  /* 0x000000529d52723e */ /* 0x000fe400000010ff */
[C---:B------:R-:W-:Y:S01]  /*4490*/  FFMA.FTZ R158, R87.reuse, R102, R150 ;  /* 0x00000066579e7223 */ /* 0x040fe20000010096 */
[----:B------:R-:W-:Y:S01]  /*44a0*/  FFMA.FTZ R87, R87, R160, R103 ;  /* 0x000000a057577223 */ /* 0x000fe20000010067 */
[----:B------:R-:W0:Y:S01]  /*44b0*/  LDC.64 R150, c[0x0][0x430] ;  /* 0x00010c00ff967b82 */ /* 0x000e220000000a00 */
[----:B------:R-:W-:Y:S01]  /*44c0*/  FMUL.FTZ R85, R84, R85 ;  /* 0x0000005554557220 */ /* 0x000fe20000410000 */
[----:B------:R-:W-:Y:S01]  /*44d0*/  SHF.L.U32 R84, R115, 0x10, RZ ;  /* 0x0000001073547819 */ /* 0x000fe200000006ff */
[----:B------:R-:W-:Y:S01]  /*44e0*/  IMAD.U32 R160, R114, 0x10000, RZ ;  /* 0x0001000072a07824 */ /* 0x000fe200078e00ff */
[----:B------:R-:W-:-:S03]  /*44f0*/  F2FP.BF16.F32.PACK_AB R86, R156, R155 ;  /* 0x0000009b9c56723e */ /* 0x000fc600000010ff */
[----:B------:R-:W-:Y:S01]  /*4500*/  FFMA.FTZ R159, R85, R84, R160 ;  /* 0x00000054559f7223 */ /* 0x000fe200000100a0 */
[----:B------:R-:W1:Y:S01]  /*4510*/  LDC.64 R102, c[0x0][0x428] ;  /* 0x00010a00ff667b82 */ /* 0x000e620000000a00 */
[----:B------:R-:W-:-:S03]  /*4520*/  SHF.L.U32 R84, R113, 0x10, RZ ;  /* 0x0000001071547819 */ /* 0x000fc600000006ff */
[----:B------:R-:W-:Y:S02]  /*4530*/  F2FP.BF16.F32.PACK_AB R83, R159, R158 ;  /* 0x0000009e9f53723e */ /* 0x000fe400000010ff */
[----:B------:R-:W-:Y:S01]  /*4540*/  FFMA.FTZ R84, R85, R84, R161 ;  /* 0x0000005455547223 */ /* 0x000fe200000100a1 */
[----:B------:R-:W-:-:S04]  /*4550*/  F2FP.BF16.F32.PACK_AB R85, R154, R153 ;  /* 0x000000999a55723e */ /* 0x000fc800000010ff */
[----:B------:R-:W-:Y:S02]  /*4560*/  F2FP.BF16.F32.PACK_AB R87, R84, R87 ;  /* 0x000000575457723e */ /* 0x000fe400000010ff */
[----:B------:R-:W-:Y:S01]  /*4570*/  F2FP.BF16.F32.PACK_AB R84, R152, R101 ;  /* 0x000000659854723e */ /* 0x000fe200000010ff */
[----:B-1----:R-:W-:-:S04]  /*4580*/  IMAD.WIDE.U32 R102, R100, 0x10, R102 ;  /* 0x0000001064667825 */ /* 0x002fc800078e0066 */
[----:B0-----:R-:W-:Y:S01]  /*4590*/  IMAD.WIDE.U32 R100, R100, 0x10, R150 ;  /* 0x0000001064647825 */ /* 0x001fe200078e0096 */
[----:B------:R3:W-:Y:S04]  /*45a0*/  STG.E.128 desc[UR6][R102.64], R80 ;  /* 0x0000005066007986 */ /* 0x0007e8000c101d06 */
[----:B------:R3:W-:Y:S02]  /*45b0*/  STG.E.128 desc[UR6][R100.64], R84 ;  /* 0x0000005464007986 */ /* 0x0007e4000c101d06 */
.L_x_4068:
[----:B------:R-:W-:Y:S05]  /*45c0*/  BSYNC.RECONVERGENT B0 ;  /* 0x0000000000007941 */ /* 0x000fea0003800200 */
.L_x_4067:
[----:B0123--:R-:W0:Y:S01]  /*45d0*/  LDC.64 R80, c[0x0][0x380] ;  /* 0x0000e000ff507b82 */ /* 0x00fe220000000a00 */
[----:B------:R-:W-:Y:S01]  /*45e0*/  UPLOP3.LUT UP1, UPT, UPT, UPT, UP1, 0x40, 0x4 ;  /* 0x000000000004789c */ /* 0x000fe20003f2e810 */
[----:B0-----:R-:W-:-:S04]  /*45f0*/  IADD3 R2, PT, PT, R2, R80, RZ ;  /* 0x0000005002027210 */ /* 0x001fc80007ffe0ff */
[----:B------:R-:W-:-:S13]  /*4600*/  ISETP.GE.AND P1, PT, R2, R81, PT ;  /* 0x000000510200720c */ /* 0x000fda0003f26270 */
[----:B------:R-:W-:Y:S05]  /*4610*/  @!P1 BRA `(.L_x_4069) ;  /* 0xffffffc800b89947 */ /* 0x000fea000383ffff */
[----:B------:R-:W-:Y:S05]  /*4620*/  EXIT ;  /* 0x000000000000794d */ /* 0x000fea0003800000 */
.L_x_4070:
        /* <DEDUP_REMOVED lines=13> */
.L_x_13688:


//--------------------- .text._ZN10layer_norm31ln_parallel_residual_fwd_kernelINS_13Kernel_traitsI13__nv_bfloat16S2_fS2_fjLj6144ELj1ELj1ELj8ELj16ENS_18Kernel_traits_baseILj6144ES2_S2_fS2_fjLj256EEEEELb0ELb0ELb1EEEvNS_9FwdParamsE --------------------------
	.section	.text._ZN10layer_norm31ln_parallel_residual_fwd_kernelINS_13Kernel_traitsI13__nv_bfloat16S2_fS2_fjLj6144ELj1ELj1ELj8ELj16ENS_18Kernel_traits_baseILj6144ES2_S2_fS2_fjLj256EEEEELb0ELb0ELb1EEEvNS_9FwdParamsE,"ax",@progbits
	.align	128
        .global         _ZN10layer_norm31ln_parallel_residual_fwd_kernelINS_13Kernel_traitsI13__nv_bfloat16S2_fS2_fjLj6144ELj1ELj1ELj8ELj16ENS_18Kernel_traits_baseILj6144ES2_S2_fS2_fjLj256EEEEELb0ELb0ELb1EEEvNS_9FwdParamsE
        .type           _ZN10layer_norm31ln_parallel_residual_fwd_kernelINS_13Kernel_traitsI13__nv_bfloat16S2_fS2_fjLj6144ELj1ELj1ELj8ELj16ENS_18Kernel_traits_baseILj6144ES2_S2_fS2_fjLj256EEEEELb0ELb0ELb1EEEvNS_9FwdParamsE,@function
        .size           _ZN10layer_norm31ln_parallel_residual_fwd_kernelINS_13Kernel_traitsI13__nv_bfloat16S2_fS2_fjLj6144ELj1ELj1ELj8ELj16ENS_18Kernel_traits_baseILj6144ES2_S2_fS2_fjLj256EEEEELb0ELb0ELb1EEEvNS_9FwdParamsE,(.L_x_13689 - _ZN10layer_norm31ln_parallel_residual_fwd_kernelINS_13Kernel_traitsI13__nv_bfloat16S2_fS2_fjLj6144ELj1ELj1ELj8ELj16ENS_18Kernel_traits_baseILj6144ES2_S2_fS2_fjLj256EEEEELb0ELb0ELb1EEEvNS_9FwdParamsE)
        .other          _ZN10layer_norm31ln_parallel_residual_fwd_kernelINS_13Kernel_traitsI13__nv_bfloat16S2_fS2_fjLj6144ELj1ELj1ELj8ELj16ENS_18Kernel_traits_baseILj6144ES2_S2_fS2_fjLj256EEEEELb0ELb0ELb1EEEvNS_9FwdParamsE,@"STO_CUDA_ENTRY STV_DEFAULT"
_ZN10layer_norm31ln_parallel_residual_fwd_kernelINS_13Kernel_traitsI13__nv_bfloat16S2_fS2_fjLj6144ELj1ELj1ELj8ELj16ENS_18Kernel_traits_baseILj6144ES2_S2_fS2_fjLj256EEEEELb0ELb0ELb1EEEvNS_9FwdParamsE:
.text._ZN10layer_norm31ln_parallel_residual_fwd_kernelINS_13Kernel_traitsI13__nv_bfloat16S2_fS2_fjLj6144ELj1ELj1ELj8ELj16ENS_18Kernel_traits_baseILj6144ES2_S2_fS2_fjLj256EEEEELb0ELb0ELb1EEEvNS_9FwdParamsE:
[----:B------:R-:W-:Y:S01]  /*0000*/  LDC R1, c[0x0][0x37c] ;  /* 0x0000df00ff017b82 */ /* 0x000fe20000000800 */
[----:B------:R-:W0:Y:S07]  /*0010*/  LDCU.64 UR8, c[0x0][0x438] ;  /* 0x00008700ff0877ac */ /* 0x000e2e0008000a00 */
[----:B------:R-:W1:Y:S01]  /*0020*/  S2UR UR4, SR_CTAID.X ;  /* 0x00000000000479c3 */ /* 0x000e620000002500 */
[----:B------:R-:W2:Y:S01]  /*0030*/  S2R R0, SR_TID.X ;  /* 0x0000000000007919 */ /* 0x000ea20000002100 */
[----:B------:R-:W3:Y:S01]  /*0040*/  LDCU.64 UR6, c[0x0][0x358] ;  /* 0x00006b00ff0677ac */ /* 0x000ee20008000a00 */
[----:B0-----:R-:W-:-:S04]  /*0050*/  UISETP.NE.U32.AND UP0, UPT, UR8, URZ, UPT ;  /* 0x000000ff0800728c */ /* 0x001fc8000bf05070 */
[----:B------:R-:W-:Y:S01]  /*0060*/  UISETP.NE.AND.EX UP0, UPT, UR9, URZ, UPT, UP0 ;  /* 0x000000ff0900728c */ /* 0x000fe2000bf05300 */
[----:B-1----:R-:W-:-:S08]  /*0070*/  MOV R2, UR4 ;  /* 0x0000000400027c02 */ /* 0x002fd00008000f00 */
[----:B---3--:R-:W-:Y:S05]  /*0080*/  BRA.U UP0, `(.L_x_4071) ;  /* 0x0000000100cc7547 */ /* 0x008fea000b800000 */
[----:B------:R-:W0:Y:S02]  /*0090*/  LDCU.64 UR4, c[0x0][0x440] ;  /* 0x00008800ff0477ac */ /* 0x000e240008000a00 */
[----:B0-----:R-:W-:-:S04]  /*00a0*/  UISETP.NE.U32.AND UP0, UPT, UR4, URZ, UPT ;  /* 0x000000ff0400728c */ /* 0x001fc8000bf05070 */
[----:B------:R-:W-:-:S09]  /*00b0*/  UISETP.NE.AND.EX UP0, UPT, UR5, URZ, UPT, UP0 ;  /* 0x000000ff0500728c */ /* 0x000fd2000bf05300 */
[----:B------:R-:W-:Y:S05]  /*00c0*/  BRA.U UP0, `(.L_x_4072) ;  /* 0x0000000100607547 */ /* 0x000fea000b800000 */
[----:B------:R-:W2:Y:S08]  /*00d0*/  LDC.64 R28, c[0x0][0x3d0] ;  /* 0x0000f400ff1c7b82 */ /* 0x000eb00000000a00 */
[----:B------:R-:W0:Y:S01]  /*00e0*/  LDC.64 R30, c[0x0][0x3d8] ;  /* 0x0000f600ff1e7b82 */ /* 0x000e220000000a00 */
[----:B------:R-:W-:Y:S01]  /*00f0*/  HFMA2 R3, -RZ, RZ, 0, 0 ;  /* 0x00000000ff037431 */ /* 0x000fe200000001ff */
[----:B------:R-:W-:-:S02]  /*0100*/  CS2R R76, SRZ ;  /* 0x00000000004c7805 */ /* 0x000fc4000001ff00 */
[----:B------:R-:W-:Y:S02]  /*0110*/  CS2R R78, SRZ ;  /* 0x00000000004e7805 */ /* 0x000fe4000001ff00 */
[----:B------:R-:W-:Y:S02]  /*0120*/  CS2R R80, SRZ ;  /* 0x0000000000507805 */ /* 0x000fe4000001ff00 */
[----:B------:R-:W-:Y:S02]  /*0130*/  CS2R R82, SRZ ;  /* 0x0000000000527805 */ /* 0x000fe4000001ff00 */
[----:B------:R-:W-:Y:S01]  /*0140*/  CS2R R84, SRZ ;  /* 0x0000000000547805 */ /* 0x000fe2000001ff00 */
[----:B------:R-:W-:Y:S01]  /*0150*/  IMAD.MOV.U32 R86, RZ, RZ, RZ ;  /* 0x000000ffff567224 */ /* 0x000fe200078e00ff */
[----:B------:R-:W-:Y:S02]  /*0160*/  CS2R R34, SRZ ;  /* 0x0000000000227805 */ /* 0x000fe4000001ff00 */
[----:B------:R-:W-:-:S02]  /*0170*/  CS2R R32, SRZ ;  /* 0x0000000000207805 */ /* 0x000fc4000001ff00 */
[----:B------:R-:W-:Y:S01]  /*0180*/  CS2R R38, SRZ ;  /* 0x0000000000267805 */ /* 0x000fe2000001ff00 */
[----:B--2---:R-:W-:Y:S01]  /*0190*/  IMAD.WIDE.U32 R28, R0, 0x10, R28 ;  /* 0x00000010001c7825 */ /* 0x004fe200078e001c */
[----:B------:R-:W-:-:S04]  /*01a0*/  CS2R R36, SRZ ;  /* 0x0000000000247805 */ /* 0x000fc8000001ff00 */
[----:B------:R-:W5:Y:S01]  /*01b0*/  LDG.E.128 R4, desc[UR6][R28.64] ;  /* 0x000000061c047981 */ /* 0x000f62000c1e1d00 */
[----:B0-----:R-:W-:-:S03]  /*01c0*/  IMAD.WIDE.U32 R30, R0, 0x10, R30 ;  /* 0x00000010001e7825 */ /* 0x001fc600078e001e */
[----:B------:R-:W5:Y:S04]  /*01d0*/  LDG.E.128 R8, desc[UR6][R28.64+0x1000] ;  /* 0x001000061c087981 */ /* 0x000f68000c1e1d00 */
[----:B------:R0:W5:Y:S04]  /*01e0*/  LDG.E.128 R12, desc[UR6][R28.64+0x2000] ;  /* 0x002000061c0c7981 */ /* 0x000168000c1e1d00 */
[----:B------:R-:W5:Y:S04]  /*01f0*/  LDG.E.128 R16, desc[UR6][R30.64] ;  /* 0x000000061e107981 */ /* 0x000f68000c1e1d00 */
[----:B------:R-:W5:Y:S01]  /*0200*/  LDG.E.128 R20, desc[UR6][R30.64+0x1000] ;  /* 0x001000061e147981 */ /* 0x000f62000c1e1d00 */
[----:B0-----:R-:W-:-:S03]  /*0210*/  CS2R R28, SRZ ;  /* 0x00000000001c7805 */ /* 0x001fc6000001ff00 */
[----:B------:R0:W5:Y:S02]  /*0220*/  LDG.E.128 R24, desc[UR6][R30.64+0x2000] ;  /* 0x002000061e187981 */ /* 0x000164000c1e1d00 */
[----:B0-----:R-:W-:Y:S01]  /*0230*/  CS2R R30, SRZ ;  /* 0x00000000001e7805 */ /* 0x001fe2000001ff00 */
[----:B------:R-:W-:Y:S06]  /*0240*/  BRA `(.L_x_4073) ;  /* 0x0000000400e07947 */ /* 0x000fec0003800000 */
.L_x_4072:
[----:B------:R-:W2:Y:S08]  /*0250*/  LDC.64 R4, c[0x0][0x3d0] ;  /* 0x0000f400ff047b82 */ /* 0x000eb00000000a00 */
[----:B------:R-:W0:Y:S08]  /*0260*/  LDC.64 R6, c[0x0][0x3d8] ;  /* 0x0000f600ff067b82 */ /* 0x000e300000000a00 */
[----:B------:R-:W1:Y:S01]  /*0270*/  LDC.64 R40, c[0x0][0x440] ;  /* 0x00011000ff287b82 */ /* 0x000e620000000a00 */
[----:B--2---:R-:W-:-:S05]  /*0280*/  IMAD.WIDE.U32 R42, R0, 0x10, R4 ;  /* 0x00000010002a7825 */ /* 0x004fca00078e0004 */
[----:B------:R2:W5:Y:S01]  /*0290*/  LDG.E.128 R8, desc[UR6][R42.64+0x1000] ;  /* 0x001000062a087981 */ /* 0x000562000c1e1d00 */
[----:B0-----:R-:W-:-:S03]  /*02a0*/  IMAD.WIDE.U32 R44, R0, 0x10, R6 ;  /* 0x00000010002c7825 */ /* 0x001fc600078e0006 */
[----:B------:R2:W5:Y:S04]  /*02b0*/  LDG.E.128 R12, desc[UR6][R42.64+0x2000] ;  /* 0x002000062a0c7981 */ /* 0x000568000c1e1d00 */
[----:B------:R2:W5:Y:S01]  /*02c0*/  LDG.E.128 R4, desc[UR6][R42.64] ;  /* 0x000000062a047981 */ /* 0x000562000c1e1d00 */
[----:B-1----:R-:W-:-:S03]  /*02d0*/  IMAD.WIDE.U32 R40, R0, 0x10, R40 ;  /* 0x0000001000287825 */ /* 0x002fc600078e0028 */
[----:B------:R2:W5:Y:S04]  /*02e0*/  LDG.E.128 R16, desc[UR6][R44.64] ;  /* 0x000000062c107981 */ /* 0x000568000c1e1d00 */
[----:B------:R2:W5:Y:S04]  /*02f0*/  LDG.E.128 R20, desc[UR6][R44.64+0x1000] ;  /* 0x001000062c147981 */ /* 0x000568000c1e1d00 */
[----:B------:R2:W5:Y:S04]  /*0300*/  LDG.E.128 R24, desc[UR6][R44.64+0x2000] ;  /* 0x002000062c187981 */ /* 0x000568000c1e1d00 */
[----:B------:R2:W5:Y:S04]  /*0310*/  LDG.E.128 R36, desc[UR6][R40.64] ;  /* 0x0000000628247981 */ /* 0x000568000c1e1d00 */
[----:B------:R2:W5:Y:S04]  /*0320*/  LDG.E.128 R32, desc[UR6][R40.64+0x1000] ;  /* 0x0010000628207981 */ /* 0x000568000c1e1d00 */
[----:B------:R2:W5:Y:S01]  /*0330*/  LDG.E.128 R28, desc[UR6][R40.64+0x2000] ;  /* 0x00200006281c7981 */ /* 0x000562000c1e1d00 */
[----:B------:R-:W-:Y:S01]  /*0340*/  HFMA2 R86, -RZ, RZ, 0, 0 ;  /* 0x00000000ff567431 */ /* 0x000fe200000001ff */
[----:B------:R-:W-:-:S02]  /*0350*/  MOV R3, RZ ;  /* 0x000000ff00037202 */ /* 0x000fc40000000f00 */
[----:B------:R-:W-:Y:S02]  /*0360*/  CS2R R76, SRZ ;  /* 0x00000000004c7805 */ /* 0x000fe4000001ff00 */
[----:B------:R-:W-:Y:S02]  /*0370*/  CS2R R78, SRZ ;  /* 0x00000000004e7805 */ /* 0x000fe4000001ff00 */
[----:B------:R-:W-:Y:S02]  /*0380*/  CS2R R80, SRZ ;  /* 0x0000000000507805 */ /* 0x000fe4000001ff00 */
[----:B------:R-:W-:Y:S02]  /*0390*/  CS2R R82, SRZ ;  /* 0x0000000000527805 */ /* 0x000fe4000001ff00 */
[----:B------:R-:W-:Y:S01]  /*03a0*/  CS2R R84, SRZ ;  /* 0x0000000000547805 */ /* 0x000fe2000001ff00 */
[----:B--2---:R-:W-:Y:S06]  /*03b0*/  BRA `(.L_x_4073) ;  /* 0x0000000400847947 */ /* 0x004fec0003800000 */
.L_x_4071:
[----:B------:R-:W0:Y:S01]  /*03c0*/  LDCU.64 UR4, c[0x0][0x440] ;  /* 0x00008800ff0477ac */ /* 0x000e220008000a00 */
[----:B------:R-:W2:Y:S08]  /*03d0*/  LDC.64 R4, c[0x0][0x3d0] ;  /* 0x0000f400ff047b82 */ /* 0x000eb00000000a00 */
[----:B------:R-:W1:Y:S08]  /*03e0*/  LDC.64 R8, c[0x0][0x438] ;  /* 0x00010e00ff087b82 */ /* 0x000e700000000a00 */
[----:B------:R-:W3:Y:S01]  /*03f0*/  LDC.64 R6, c[0x0][0x3d8] ;  /* 0x0000f600ff067b82 */ /* 0x000ee20000000a00 */
[----:B0-----:R-:W-:-:S04]  /*0400*/  ISETP.NE.U32.AND P0, PT, RZ, UR4, PT ;  /* 0x00000004ff007c0c */ /* 0x001fc8000bf05070 */
[----:B------:R-:W-:Y:S01]  /*0410*/  ISETP.NE.AND.EX P0, PT, RZ, UR5, PT, P0 ;  /* 0x00000005ff007c0c */ /* 0x000fe2000bf05300 */
[----:B--2---:R-:W-:-:S05]  /*0420*/  IMAD.WIDE.U32 R10, R0, 0x10, R4 ;  /* 0x00000010000a7825 */ /* 0x004fca00078e0004 */
[----:B------:R-:W2:Y:S01]  /*0430*/  LDG.E.128 R16, desc[UR6][R10.64] ;  /* 0x000000060a107981 */ /* 0x000ea2000c1e1d00 */
[----:B-1----:R-:W-:-:S03]  /*0440*/  IMAD.WIDE.U32 R8, R0, 0x10, R8 ;  /* 0x0000001000087825 */ /* 0x002fc600078e0008 */
[----:B------:R-:W4:Y:S03]  /*0450*/  LDG.E.128 R40, desc[UR6][R10.64+0x1000] ;  /* 0x001000060a287981 */ /* 0x000f26000c1e1d00 */
[----:B------:R-:W0:Y:S01]  /*0460*/  @P0 LDC.64 R4, c[0x0][0x440] ;  /* 0x00011000ff040b82 */ /* 0x000e220000000a00 */
[----:B------:R-:W4:Y:S01]  /*0470*/  LDG.E.128 R80, desc[UR6][R8.64] ;  /* 0x0000000608507981 */ /* 0x000f22000c1e1d00 */
[----:B---3--:R-:W-:-:S03]  /*0480*/  IMAD.WIDE.U32 R12, R0, 0x10, R6 ;  /* 0x00000010000c7825 */ /* 0x008fc600078e0006 */
[----:B------:R-:W3:Y:S04]  /*0490*/  LDG.E.128 R76, desc[UR6][R8.64+0x1000] ;  /* 0x00100006084c7981 */ /* 0x000ee8000c1e1d00 */
[----:B------:R-:W3:Y:S04]  /*04a0*/  LDG.E.128 R20, desc[UR6][R12.64] ;  /* 0x000000060c147981 */ /* 0x000ee8000c1e1d00 */
[----:B------:R-:W3:Y:S04]  /*04b0*/  LDG.E.128 R24, desc[UR6][R8.64+0x2000] ;  /* 0x0020000608187981 */ /* 0x000ee8000c1e1d00 */
[----:B------:R-:W3:Y:S04]  /*04c0*/  LDG.E.128 R44, desc[UR6][R12.64+0x1000] ;  /* 0x001000060c2c7981 */ /* 0x000ee8000c1e1d00 */
[----:B------:R1:W3:Y:S01]  /*04d0*/  LDG.E.128 R48, desc[UR6][R10.64+0x2000] ;  /* 0x002000060a307981 */ /* 0x0002e2000c1e1d00 */
[----:B0-----:R-:W-:-:S03]  /*04e0*/  @P0 IMAD.WIDE.U32 R14, R0, 0x10, R4 ;  /* 0x00000010000e0825 */ /* 0x001fc600078e0004 */
[----:B------:R0:W3:Y:S04]  /*04f0*/  LDG.E.128 R52, desc[UR6][R12.64+0x2000] ;  /* 0x002000060c347981 */ /* 0x0000e8000c1e1d00 */
[----:B------:R-:W5:Y:S04]  /*0500*/  @P0 LDG.E.128 R36, desc[UR6][R14.64] ;  /* 0x000000060e240981 */ /* 0x000f68000c1e1d00 */
[----:B------:R-:W5:Y:S04]  /*0510*/  @P0 LDG.E.128 R32, desc[UR6][R14.64+0x1000] ;  /* 0x001000060e200981 */ /* 0x000f68000c1e1d00 */
[----:B------:R0:W5:Y:S01]  /*0520*/  @P0 LDG.E.128 R28, desc[UR6][R14.64+0x2000] ;  /* 0x002000060e1c0981 */ /* 0x000162000c1e1d00 */
[----:B--2---:R-:W-:Y:S01]  /*0530*/  @P0 IMAD.MOV.U32 R4, RZ, RZ, R16 ;  /* 0x000000ffff040224 */ /* 0x004fe200078e0010 */
[----:B------:R-:W-:Y:S01]  /*0540*/  @P0 MOV R5, R17 ;  /* 0x0000001100050202 */ /* 0x000fe20000000f00 */
[----:B------:R-:W-:Y:S01]  /*0550*/  @P0 IMAD.MOV.U32 R7, RZ, RZ, R19 ;  /* 0x000000ffff070224 */ /* 0x000fe200078e0013 */
[----:B------:R-:W-:Y:S01]  /*0560*/  @P0 MOV R6, R18 ;  /* 0x0000001200060202 */ /* 0x000fe20000000f00 */
[----:B------:R-:W-:Y:S01]  /*0570*/  @!P0 IMAD.MOV.U32 R6, RZ, RZ, R18 ;  /* 0x000000ffff068224 */ /* 0x000fe200078e0012 */
[----:B------:R-:W-:-:S02]  /*0580*/  @!P0 MOV R4, R16 ;  /* 0x0000001000048202 */ /* 0x000fc40000000f00 */
[----:B----4-:R-:W-:Y:S01]  /*0590*/  @P0 MOV R86, R80 ;  /* 0x0000005000560202 */ /* 0x010fe20000000f00 */
[--C-:B------:R-:W-:Y:S01]  /*05a0*/  @P0 IMAD.MOV.U32 R85, RZ, RZ, R81.reuse ;  /* 0x000000ffff550224 */ /* 0x100fe200078e0051 */
[----:B------:R-:W-:Y:S01]  /*05b0*/  @P0 MOV R84, R82 ;  /* 0x0000005200540202 */ /* 0x000fe20000000f00 */
[----:B------:R-:W-:Y:S01]  /*05c0*/  @!P0 IMAD.MOV.U32 R85, RZ, RZ, R81 ;  /* 0x000000ffff558224 */ /* 0x000fe200078e0051 */
[----:B------:R-:W-:Y:S02]  /*05d0*/  @!P0 MOV R86, R80 ;  /* 0x0000005000568202 */ /* 0x000fe40000000f00 */
[----:B------:R-:W-:Y:S01]  /*05e0*/  @!P0 MOV R84, R82 ;  /* 0x0000005200548202 */ /* 0x000fe20000000f00 */
[--C-:B---3--:R-:W-:Y:S01]  /*05f0*/  @P0 IMAD.MOV.U32 R82, RZ, RZ, R76.reuse ;  /* 0x000000ffff520224 */ /* 0x108fe200078e004c */
[----:B------:R-:W-:Y:S01]  /*0600*/  @P0 MOV R81, R77 ;  /* 0x0000004d00510202 */ /* 0x000fe20000000f00 */
[----:B------:R-:W-:Y:S01]  /*0610*/  @!P0 IMAD.MOV.U32 R82, RZ, RZ, R76 ;  /* 0x000000ffff528224 */ /* 0x000fe200078e004c */
[----:B------:R-:W-:-:S02]  /*0620*/  @P0 MOV R80, R78 ;  /* 0x0000004e00500202 */ /* 0x000fc40000000f00 */
[----:B------:R-:W-:Y:S01]  /*0630*/  @!P0 MOV R5, R17 ;  /* 0x0000001100058202 */ /* 0x000fe20000000f00 */
[----:B------:R-:W-:Y:S01]  /*0640*/  @P0 IMAD.MOV.U32 R17, RZ, RZ, R21 ;  /* 0x000000ffff110224 */ /* 0x000fe200078e0015 */
[----:B------:R-:W-:Y:S01]  /*0650*/  @!P0 MOV R7, R19 ;  /* 0x0000001300078202 */ /* 0x000fe20000000f00 */
[----:B------:R-:W-:Y:S01]  /*0660*/  @P0 IMAD.MOV.U32 R76, RZ, RZ, R26 ;  /* 0x000000ffff4c0224 */ /* 0x000fe200078e001a */
[----:B------:R-:W-:Y:S02]  /*0670*/  @!P0 MOV R81, R77 ;  /* 0x0000004d00518202 */ /* 0x000fe40000000f00 */
[----:B------:R-:W-:Y:S02]  /*0680*/  @!P0 MOV R80, R78 ;  /* 0x0000004e00508202 */ /* 0x000fe40000000f00 */
[----:B------:R-:W-:Y:S01]  /*0690*/  @P0 MOV R16, R20 ;  /* 0x0000001400100202 */ /* 0x000fe20000000f00 */
[----:B------:R-:W-:Y:S01]  /*06a0*/  @!P0 IMAD.MOV.U32 R16, RZ, RZ, R20 ;  /* 0x000000ffff108224 */ /* 0x000fe200078e0014 */
[----:B------:R-:W-:-:S02]  /*06b0*/  @P0 MOV R18, R22 ;  /* 0x0000001600120202 */ /* 0x000fc40000000f00 */
[----:B------:R-:W-:Y:S01]  /*06c0*/  @P0 MOV R19, R23 ;  /* 0x0000001700130202 */ /* 0x000fe20000000f00 */
[----:B------:R-:W-:Y:S01]  /*06d0*/  @!P0 IMAD.MOV.U32 R19, RZ, RZ, R23 ;  /* 0x000000ffff138224 */ /* 0x000fe200078e0017 */
[----:B------:R-:W-:Y:S02]  /*06e0*/  @P0 MOV R78, R24 ;  /* 0x00000018004e0202 */ /* 0x000fe40000000f00 */
[----:B------:R-:W-:Y:S01]  /*06f0*/  @P0 MOV R77, R25 ;  /* 0x00000019004d0202 */ /* 0x000fe20000000f00 */
[----:B------:R-:W-:Y:S01]  /*0700*/  @!P0 IMAD.MOV.U32 R77, RZ, RZ, R25 ;  /* 0x000000ffff4d8224 */ /* 0x000fe200078e0019 */
[----:B------:R-:W-:Y:S01]  /*0710*/  @P0 MOV R3, R27 ;  /* 0x0000001b00030202 */ /* 0x000fe20000000f00 */
[----:B-1----:R-:W-:Y:S01]  /*0720*/  @P0 IMAD.MOV.U32 R10, RZ, RZ, R42 ;  /* 0x000000ffff0a0224 */ /* 0x002fe200078e002a */
[----:B------:R-:W-:Y:S01]  /*0730*/  @!P0 MOV R17, R21 ;  /* 0x0000001500118202 */ /* 0x000fe20000000f00 */
[----:B------:R-:W-:Y:S01]  /*0740*/  @P0 IMAD.MOV.U32 R20, RZ, RZ, R44 ;  /* 0x000000ffff140224 */ /* 0x000fe200078e002c */
[----:B------:R-:W-:Y:S01]  /*0750*/  @!P0 MOV R18, R22 ;  /* 0x0000001600128202 */ /* 0x000fe20000000f00 */
[----:B------:R-:W-:Y:S01]  /*0760*/  @P0 IMAD.MOV.U32 R23, RZ, RZ, R47 ;  /* 0x000000ffff170224 */ /* 0x000fe200078e002f */
[----:B------:R-:W-:Y:S01]  /*0770*/  @!P0 MOV R78, R24 ;  /* 0x00000018004e8202 */ /* 0x000fe20000000f00 */
[----:B0-----:R-:W-:Y:S01]  /*0780*/  @P0 IMAD.MOV.U32 R13, RZ, RZ, R49 ;  /* 0x000000ffff0d0224 */ /* 0x001fe200078e0031 */
[----:B------:R-:W-:Y:S01]  /*0790*/  @!P0 MOV R76, R26 ;  /* 0x0000001a004c8202 */ /* 0x000fe20000000f00 */
[----:B------:R-:W-:Y:S01]  /*07a0*/  @P0 IMAD.MOV.U32 R24, RZ, RZ, R52 ;  /* 0x000000ffff180224 */ /* 0x000fe200078e0034 */
[----:B------:R-:W-:Y:S01]  /*07b0*/  @!P0 MOV R3, R27 ;  /* 0x0000001b00038202 */ /* 0x000fe20000000f00 */
[----:B------:R-:W-:Y:S01]  /*07c0*/  @P0 IMAD.MOV.U32 R27, RZ, RZ, R55 ;  /* 0x000000ffff1b0224 */ /* 0x000fe200078e0037 */
[----:B------:R-:W-:-:S02]  /*07d0*/  @P0 MOV R8, R40 ;  /* 0x0000002800080202 */ /* 0x000fc40000000f00 */
[----:B------:R-:W-:Y:S02]  /*07e0*/  @!P0 CS2R R38, SRZ ;  /* 0x0000000000268805 */ /* 0x000fe4000001ff00 */
[----:B------:R-:W-:Y:S01]  /*07f0*/  @P0 MOV R9, R41 ;  /* 0x0000002900090202 */ /* 0x000fe20000000f00 */
[----:B------:R-:W-:Y:S01]  /*0800*/  @!P0 IMAD.MOV.U32 R9, RZ, RZ, R41 ;  /* 0x000000ffff098224 */ /* 0x000fe200078e0029 */
[----:B------:R-:W-:Y:S02]  /*0810*/  @P0 MOV R11, R43 ;  /* 0x0000002b000b0202 */ /* 0x000fe40000000f00 */
[----:B------:R-:W-:Y:S02]  /*0820*/  @!P0 CS2R R36, SRZ ;  /* 0x0000000000248805 */ /* 0x000fe4000001ff00 */
[----:B------:R-:W-:Y:S02]  /*0830*/  @P0 MOV R21, R45 ;  /* 0x0000002d00150202 */ /* 0x000fe40000000f00 */
[----:B------:R-:W-:-:S02]  /*0840*/  @!P0 CS2R R34, SRZ ;  /* 0x0000000000228805 */ /* 0x000fc4000001ff00 */
[----:B------:R-:W-:Y:S01]  /*0850*/  @P0 MOV R22, R46 ;  /* 0x0000002e00160202 */ /* 0x000fe20000000f00 */
[----:B------:R-:W-:Y:S01]  /*0860*/  @!P0 IMAD.MOV.U32 R22, RZ, RZ, R46 ;  /* 0x000000ffff168224 */ /* 0x000fe200078e002e */
[----:B------:R-:W-:Y:S01]  /*0870*/  @P0 MOV R12, R48 ;  /* 0x00000030000c0202 */ /* 0x000fe20000000f00 */
[----:B------:R-:W-:Y:S01]  /*0880*/  @!P0 IMAD.MOV.U32 R12, RZ, RZ, R48 ;  /* 0x000000ffff0c8224 */ /* 0x000fe200078e0030 */
[----:B------:R-:W-:Y:S02]  /*0890*/  @P0 MOV R14, R50 ;  /* 0x00000032000e0202 */ /* 0x000fe40000000f00 */
[----:B------:R-:W-:Y:S02]  /*08a0*/  @!P0 CS2R R32, SRZ ;  /* 0x0000000000208805 */ /* 0x000fe4000001ff00 */
[----:B------:R-:W-:Y:S01]  /*08b0*/  @P0 MOV R15, R51 ;  /* 0x00000033000f0202 */ /* 0x000fe20000000f00 */
[----:B------:R-:W-:Y:S01]  /*08c0*/  @!P0 IMAD.MOV.U32 R15, RZ, RZ, R51 ;  /* 0x000000ffff0f8224 */ /* 0x000fe200078e0033 */
[----:B------:R-:W-:-:S02]  /*08d0*/  @P0 MOV R25, R53 ;  /* 0x0000003500190202 */ /* 0x000fc40000000f00 */
[----:B------:R-:W-:Y:S02]  /*08e0*/  @!P0 CS2R R30, SRZ ;  /* 0x00000000001e8805 */ /* 0x000fe4000001ff00 */
[----:B------:R-:W-:Y:S01]  /*08f0*/  @P0 MOV R26, R54 ;  /* 0x00000036001a0202 */ /* 0x000fe20000000f00 */
[----:B------:R-:W-:Y:S01]  /*0900*/  @!P0 IMAD.MOV.U32 R26, RZ, RZ, R54 ;  /* 0x000000ffff1a8224 */ /* 0x000fe200078e0036 */
[----:B------:R-:W-:Y:S02]  /*0910*/  @!P0 MOV R8, R40 ;  /* 0x0000002800088202 */ /* 0x000fe40000000f00 */
[----:B------:R-:W-:Y:S02]  /*0920*/  @!P0 CS2R R28, SRZ ;  /* 0x00000000001c8805 */ /* 0x000fe4000001ff00 */
        /* <DEDUP_REMOVED lines=9> */
[----:B------:R-:W-:-:S07]  /*09c0*/  @!P0 MOV R27, R55 ;  /* 0x00000037001b8202 */ /* 0x000fce0000000f00 */
.L_x_4073:
[----:B------:R-:W0:Y:S02]  /*09d0*/  LDCU UR4, c[0x0][0x384] ;  /* 0x00007080ff0477ac */ /* 0x000e240008000800 */
[----:B0-----:R-:W-:-:S13]  /*09e0*/  ISETP.GE.AND P0, PT, R2, UR4, PT ;  /* 0x0000000402007c0c */ /* 0x001fda000bf06270 */
[----:B------:R-:W-:Y:S05]  /*09f0*/  @P0 EXIT ;  /* 0x000000000000094d */ /* 0x000fea0003800000 */
[----:B------:R-:W0:Y:S01]  /*0a00*/  LDCU.64 UR4, c[0x0][0x398] ;  /* 0x00007300ff0477ac */ /* 0x000e220008000a00 */
[----:B-----5:R-:W-:Y:S02]  /*0a10*/  PRMT R106, R31, 0x7632, R106 ;  /* 0x000076321f6a7816 */ /* 0x020fe4000000006a */
[----:B------:R-:W-:Y:S01]  /*0a20*/  PRMT R107, R27, 0x7632, R107 ;  /* 0x000076321b6b7816 */ /* 0x000fe2000000006b */
[----:B------:R-:W-:Y:S01]  /*0a30*/  UPLOP3.LUT UP1, UPT, UPT, UPT, UPT, 0x40, 0x4 ;  /* 0x000000000004789c */ /* 0x000fe20003f2e870 */
[----:B------:R-:W-:Y:S01]  /*0a40*/  PRMT R108, R3, 0x7632, R108 ;  /* 0x00007632036c7816 */ /* 0x000fe2000000006c */
[----:B------:R-:W1:Y:S01]  /*0a50*/  LDCU UR8, c[0x0][0x388] ;  /* 0x00007100ff0877ac */ /* 0x000e620008000800 */
[----:B------:R-:W-:Y:S02]  /*0a60*/  PRMT R109, R15, 0x7632, R109 ;  /* 0x000076320f6d7816 */ /* 0x000fe4000000006d */
[----:B------:R-:W-:Y:S01]  /*0a70*/  PRMT R110, R30, 0x7632, R110 ;  /* 0x000076321e6e7816 */ /* 0x000fe2000000006e */
[----:B------:R-:W2:Y:S01]  /*0a80*/  LDCU.U8 UR9, c[0x0][0x410] ;  /* 0x00008200ff0977ac */ /* 0x000ea20008000000 */
[----:B------:R-:W-:-:S02]  /*0a90*/  PRMT R111, R26, 0x7632, R111 ;  /* 0x000076321a6f7816 */ /* 0x000fc4000000006f */
[----:B------:R-:W-:Y:S01]  /*0aa0*/  PRMT R112, R76, 0x7632, R112 ;  /* 0x000076324c707816 */ /* 0x000fe20000000070 */
[----:B------:R-:W3:Y:S01]  /*0ab0*/  LDCU UR12, c[0x0][0x400] ;  /* 0x00008000ff0c77ac */ /* 0x000ee20008000800 */
[----:B------:R-:W-:Y:S02]  /*0ac0*/  PRMT R113, R14, 0x7632, R113 ;  /* 0x000076320e717816 */ /* 0x000fe40000000071 */
[----:B------:R-:W-:Y:S01]  /*0ad0*/  PRMT R114, R29, 0x7632, R114 ;  /* 0x000076321d727816 */ /* 0x000fe20000000072 */
[----:B0-----:R-:W-:Y:S01]  /*0ae0*/  UISETP.NE.U32.AND UP0, UPT, UR4, URZ, UPT ;  /* 0x000000ff0400728c */ /* 0x001fe2000bf05070 */
[----:B------:R-:W-:Y:S01]  /*0af0*/  PRMT R115, R25, 0x7632, R115 ;  /* 0x0000763219737816 */ /* 0x000fe20000000073 */
[----:B------:R-:W0:Y:S01]  /*0b00*/  LDCU.64 UR10, c[0x0][0x3a0] ;  /* 0x00007400ff0a77ac */ /* 0x000e220008000a00 */
[----:B------:R-:W-:Y:S02]  /*0b10*/  PRMT R116, R77, 0x7632, R116 ;  /* 0x000076324d747816 */ /* 0x000fe40000000074 */
[----:B------:R-:W-:Y:S01]  /*0b20*/  PRMT R117, R13, 0x7632, R117 ;  /* 0x000076320d757816 */ /* 0x000fe20000000075 */
[----:B------:R-:W-:Y:S01]  /*0b30*/  UISETP.NE.AND.EX UP0, UPT, UR5, URZ, UPT, UP0 ;  /* 0x000000ff0500728c */ /* 0x000fe2000bf05300 */
        /* <DEDUP_REMOVED lines=30> */
[----:B------:R-:W-:-:S02]  /*0d20*/  PLOP3.LUT P1, PT, PT, PT, UP0, 0x80, 0x8 ;  /* 0x000000000008781c */ /* 0x000fc40003f2f008 */
[----:B------:R-:W-:Y:S02]  /*0d30*/  PRMT R148, R85, 0x7632, R148 ;  /* 0x0000763255947816 */ /* 0x000fe40000000094 */
[----:B------:R-:W-:Y:S02]  /*0d40*/  PRMT R149, R5, 0x7632, R149 ;  /* 0x0000763205957816 */ /* 0x000fe40000000095 */
[----:B------:R-:W-:Y:S02]  /*0d50*/  PRMT R150, R36, 0x7632, R150 ;  /* 0x0000763224967816 */ /* 0x000fe40000000096 */
[----:B------:R-:W-:Y:S02]  /*0d60*/  PRMT R151, R16, 0x7632, R151 ;  /* 0x0000763210977816 */ /* 0x000fe40000000097 */
[----:B------:R-:W-:Y:S02]  /*0d70*/  PRMT R152, R86, 0x7632, R152 ;  /* 0x0000763256987816 */ /* 0x000fe40000000098 */
[----:B0123--:R-:W-:-:S07]  /*0d80*/  PRMT R153, R4, 0x7632, R153 ;  /* 0x0000763204997816 */ /* 0x00ffce0000000099 */
.L_x_4090:
[----:B------:R-:W-:Y:S01]  /*0d90*/  ISETP.NE.U32.AND P0, PT, RZ, UR10, PT ;  /* 0x0000000aff007c0c */ /* 0x000fe2000bf05070 */
[----:B-1----:R-:W0:Y:S01]  /*0da0*/  LDC.64 R56, c[0x0][0x390] ;  /* 0x0000e400ff387b82 */ /* 0x002e220000000a00 */
        /* <DEDUP_REMOVED lines=13> */
[----:B------:R1:W5:Y:S04]  /*0e80*/  @P0 LDG.E.128 R44, desc[UR6][R62.64] ;  /* 0x000000063e2c0981 */ /* 0x000368000c1e1d00 */
[----:B------:R1:W5:Y:S01]  /*0e90*/  @P0 LDG.E.128 R48, desc[UR6][R62.64+0x10] ;  /* 0x000010063e300981 */ /* 0x000362000c1e1d00 */
[----:B0-----:R-:W-:-:S04]  /*0ea0*/  ISETP.NE.U32.AND P1, PT, R58, RZ, PT ;  /* 0x000000ff3a00720c */ /* 0x001fc80003f25070 */
[----:B------:R-:W-:-:S13]  /*0eb0*/  ISETP.NE.AND.EX P1, PT, R59, RZ, PT, P1 ;  /* 0x000000ff3b00720c */ /* 0x000fda0003f25310 */
[----:B-1----:R-:W-:Y:S05]  /*0ec0*/  @P1 BRA `(.L_x_4074) ;  /* 0x0000000000941947 */ /* 0x002fea0003800000 */
        /* <DEDUP_REMOVED lines=16> */
.L_x_4075:
[----:B-----5:R-:W-:Y:S01]  /*0fd0*/  PRMT R0, R52, 0x7632, R0 ;  /* 0x0000763234007816 */ /* 0x020fe20000000000 */
[----:B------:R-:W-:Y:S01]  /*0fe0*/  IMAD.U32 R63, R54, 0x10000, RZ ;  /* 0x00010000363f7824 */ /* 0x000fe200078e00ff */
[----:B------:R-:W-:Y:S02]  /*0ff0*/  SHF.L.U32 R61, R52, 0x10, RZ ;  /* 0x00000010343d7819 */ /* 0x000fe400000006ff */
[----:B------:R-:W-:Y:S01]  /*1000*/  PRMT R60, R54, 0x7632, R60 ;  /* 0x00007632363c7816 */ /* 0x000fe2000000003c */
[----:B------:R-:W-:Y:S01]  /*1010*/  FADD.FTZ R68, R48, R63 ;  /* 0x0000003f30447221 */ /* 0x000fe20000010000 */
[----:B------:R-:W-:Y:S01]  /*1020*/  PRMT R52, R53, 0x7632, R52 ;  /* 0x0000763235347816 */ /* 0x000fe20000000034 */
[----:B------:R-:W-:Y:S01]  /*1030*/  FADD.FTZ R72, R44, R61 ;  /* 0x0000003d2c487221 */ /* 0x000fe20000010000 */
        /* <DEDUP_REMOVED lines=10> */
[----:B------:R-:W-:Y:S01]  /*10e0*/  FADD.FTZ R75, R47, R52 ;  /* 0x000000342f4b7221 */ /* 0x000fe20000010000 */
[----:B------:R-:W-:Y:S02]  /*10f0*/  FADD.FTZ R69, R49, R60 ;  /* 0x0000003c31457221 */ /* 0x000fe40000010000 */
[----:B------:R-:W-:Y:S01]  /*1100*/  FADD.FTZ R71, R51, R54 ;  /* 0x0000003633477221 */ /* 0x000fe20000010000 */
[----:B------:R-:W-:Y:S06]  /*1110*/  BRA `(.L_x_4076) ;  /* 0x0000000400307947 */ /* 0x000fec0003800000 */
.L_x_4074:
[----:B------:R-:W-:-:S04]  /*1120*/  UISETP.NE.U32.AND UP0, UPT, UR10, URZ, UPT ;  /* 0x000000ff0a00728c */ /* 0x000fc8000bf05070 */
[----:B------:R-:W-:-:S09]  /*1130*/  UISETP.NE.AND.EX UP0, UPT, UR11, URZ, UPT, UP0 ;  /* 0x000000ff0b00728c */ /* 0x000fd2000bf05300 */
[----:B------:R-:W-:Y:S05]  /*1140*/  BRA.U UP0, `(.L_x_4077) ;  /* 0x0000000100847547 */ /* 0x000fea000b800000 */
[C---:B-----5:R-:W-:Y:S01]  /*1150*/  PRMT R62, R53.reuse, 0x7632, R62 ;  /* 0x00007632353e7816 */ /* 0x060fe2000000003e */
[----:B------:R-:W-:Y:S01]  /*1160*/  IMAD.U32 R61, R52, 0x10000, RZ ;  /* 0x00010000343d7824 */ /* 0x000fe200078e00ff */
[----:B------:R-:W-:Y:S01]  /*1170*/  SHF.L.U32 R53, R53, 0x10, RZ ;  /* 0x0000001035357819 */ /* 0x000fe200000006ff */
[----:B------:R-:W-:Y:S01]  /*1180*/  IMAD.U32 R72, R40, 0x10000, RZ ;  /* 0x0001000028487824 */ /* 0x000fe200078e00ff */
[----:B------:R-:W-:Y:S02]  /*1190*/  SHF.L.U32 R74, R41, 0x10, RZ ;  /* 0x00000010294a7819 */ /* 0x000fe400000006ff */
[----:B------:R-:W-:Y:S01]  /*11a0*/  PRMT R60, R52, 0x7632, R60 ;  /* 0x00007632343c7816 */ /* 0x000fe2000000003c */
[----:B------:R-:W-:Y:S01]  /*11b0*/  FADD.FTZ R72, R61, R72 ;  /* 0x000000483d487221 */ /* 0x000fe20000010000 */
[C---:B------:R-:W-:Y:S01]  /*11c0*/  PRMT R63, R54.reuse, 0x7632, R63 ;  /* 0x00007632363f7816 */ /* 0x040fe2000000003f */
[----:B------:R-:W-:Y:S01]  /*11d0*/  FADD.FTZ R74, R53, R74 ;  /* 0x0000004a354a7221 */ /* 0x000fe20000010000 */
[----:B------:R-:W-:-:S02]  /*11e0*/  SHF.L.U32 R65, R54, 0x10, RZ ;  /* 0x0000001036417819 */ /* 0x000fc400000006ff */
[C---:B------:R-:W-:Y:S01]  /*11f0*/  PRMT R64, R55.reuse, 0x7632, R64 ;  /* 0x0000763237407816 */ /* 0x040fe20000000040 */
[----:B------:R-:W-:Y:S01]  /*1200*/  IMAD.U32 R55, R55, 0x10000, RZ ;  /* 0x0001000037377824 */ /* 0x000fe200078e00ff */
[----:B------:R-:W-:Y:S02]  /*1210*/  PRMT R0, R40, 0x7632, R0 ;  /* 0x0000763228007816 */ /* 0x000fe40000000000 */
[----:B------:R-:W-:Y:S02]  /*1220*/  PRMT R52, R41, 0x7632, R52 ;  /* 0x0000763229347816 */ /* 0x000fe40000000034 */
[----:B------:R-:W-:Y:S01]  /*1230*/  PRMT R53, R42, 0x7632, R53 ;  /* 0x000076322a357816 */ /* 0x000fe20000000035 */
[----:B------:R-:W-:Y:S01]  /*1240*/  IMAD.U32 R0, R0, 0x10000, RZ ;  /* 0x0001000000007824 */ /* 0x000fe200078e00ff */
[----:B------:R-:W-:Y:S02]  /*1250*/  PRMT R54, R43, 0x7632, R54 ;  /* 0x000076322b367816 */ /* 0x000fe40000000036 */
[----:B------:R-:W-:-:S02]  /*1260*/  SHF.L.U32 R68, R42, 0x10, RZ ;  /* 0x000000102a447819 */ /* 0x000fc400000006ff */
        /* <DEDUP_REMOVED lines=15> */
.L_x_4077:
[----:B-----5:R-:W-:Y:S01]  /*1360*/  PRMT R60, R52, 0x7632, R60 ;  /* 0x00007632343c7816 */ /* 0x020fe2000000003c */
[----:B------:R-:W-:Y:S01]  /*1370*/  IMAD.U32 R67, R42, 0x10000, RZ ;  /* 0x000100002a437824 */ /* 0x000fe200078e00ff */
[C---:B------:R-:W-:Y:S02]  /*1380*/  PRMT R62, R53.reuse, 0x7632, R62 ;  /* 0x00007632353e7816 */ /* 0x040fe4000000003e */
[----:B------:R-:W-:Y:S02]  /*1390*/  SHF.L.U32 R0, R53, 0x10, RZ ;  /* 0x0000001035007819 */ /* 0x000fe400000006ff */
[----:B------:R-:W-:Y:S02]  /*13a0*/  SHF.L.U32 R52, R52, 0x10, RZ ;  /* 0x0000001034347819 */ /* 0x000fe400000006ff */
[C---:B------:R-:W-:Y:S01]  /*13b0*/  PRMT R64, R54.reuse, 0x7632, R64 ;  /* 0x0000763236407816 */ /* 0x040fe20000000040 */
[----:B------:R-:W-:Y:S01]  /*13c0*/  IMAD.U32 R54, R54, 0x10000, RZ ;  /* 0x0001000036367824 */ /* 0x000fe200078e00ff */
[----:B------:R-:W-:-:S02]  /*13d0*/  SHF.L.U32 R53, R40, 0x10, RZ ;  /* 0x0000001028357819 */ /* 0x000fc400000006ff */
        /* <DEDUP_REMOVED lines=30> */
[----:B------:R-:W-:-:S02]  /*15c0*/  FADD.FTZ R69, R49, R54 ;  /* 0x0000003631457221 */ /* 0x000fc40000010000 */
[----:B------:R-:W-:-:S07]  /*15d0*/  FADD.FTZ R71, R51, R60 ;  /* 0x0000003c33477221 */ /* 0x000fce0000010000 */
.L_x_4076:
[----:B------:R-:W-:Y:S01]  /*15e0*/  ISETP.NE.U32.AND P1, PT, R58, RZ, PT ;  /* 0x000000ff3a00720c */ /* 0x000fe20003f25070 */
[----:B------:R-:W0:Y:S01]  /*15f0*/  LDC.64 R88, c[0x0][0x3a8] ;  /* 0x0000ea00ff587b82 */ /* 0x000e220000000a00 */
[----:B------:R-:W-:Y:S02]  /*1600*/  IADD3 R91, PT, PT, R87, 0x100, RZ ;  /* 0x00000100575b7810 */ /* 0x000fe40007ffe0ff */
[----:B------:R-:W-:-:S03]  /*1610*/  ISETP.NE.AND.EX P1, PT, R59, RZ, PT, P1 ;  /* 0x000000ff3b00720c */ /* 0x000fc60003f25310 */
[----:B------:R-:W-:Y:S02]  /*1620*/  IMAD.WIDE.U32 R52, R91, 0x10, R56 ;  /* 0x000000105b347825 */ /* 0x000fe400078e0038 */
[----:B------:R-:W1:Y:S08]  /*1630*/  @P0 LDC.64 R62, c[0x0][0x3a0] ;  /* 0x0000e800ff3e0b82 */ /* 0x000e700000000a00 */
[----:B------:R-:W2:Y:S01]  /*1640*/  @P1 LDC.64 R60, c[0x0][0x398] ;  /* 0x0000e600ff3c1b82 */ /* 0x000ea20000000a00 */
[----:B0-----:R-:W-:-:S05]  /*1650*/  IMAD.WIDE.U32 R58, R87, 0x20, R88 ;  /* 0x00000020573a7825 */ /* 0x001fca00078e0058 */
[----:B------:R0:W-:Y:S01]  /*1660*/  STG.E.128 desc[UR6][R58.64], R72 ;  /* 0x000000483a007986 */ /* 0x0001e2000c101d06 */
[----:B-1----:R-:W-:-:S03]  /*1670*/  @P0 IMAD.WIDE.U32 R62, R91, 0x20, R62 ;  /* 0x000000205b3e0825 */ /* 0x002fc600078e003e */
[----:B------:R0:W-:Y:S04]  /*1680*/  STG.E.128 desc[UR6][R58.64+0x10], R68 ;  /* 0x000010443a007986 */ /* 0x0001e8000c101d06 */
[----:B------:R0:W5:Y:S01]  /*1690*/  @P0 LDG.E.128 R44, desc[UR6][R62.64] ;  /* 0x000000063e2c0981 */ /* 0x000162000c1e1d00 */
[----:B--2---:R-:W-:-:S03]  /*16a0*/  @P1 IMAD.WIDE.U32 R60, R91, 0x10, R60 ;  /* 0x000000105b3c1825 */ /* 0x004fc600078e003c */
[----:B------:R0:W5:Y:S04]  /*16b0*/  @P0 LDG.E.128 R48, desc[UR6][R62.64+0x10] ;  /* 0x000010063e300981 */ /* 0x000168000c1e1d00 */
[----:B------:R0:W5:Y:S04]  /*16c0*/  @P1 LDG.E.128 R40, desc[UR6][R60.64] ;  /* 0x000000063c281981 */ /* 0x000168000c1e1d00 */
[----:B------:R-:W5:Y:S01]  /*16d0*/  LDG.E.128 R52, desc[UR6][R52.64] ;  /* 0x0000000634347981 */ /* 0x000f62000c1e1d00 */
[----:B------:R-:W-:Y:S05]  /*16e0*/  @!P1 BRA `(.L_x_4078) ;  /* 0x00000004002c9947 */ /* 0x000fea0003800000 */
[----:B------:R-:W-:Y:S05]  /*16f0*/  @!P0 BRA `(.L_x_4079) ;  /* 0x0000000000a48947 */ /* 0x000fea0003800000 */
[C---:B-----5:R-:W-:Y:S01]  /*1700*/  PRMT R0, R52.reuse, 0x7632, R0 ;  /* 0x0000763234007816 */ /* 0x060fe20000000000 */
[----:B------:R-:W-:Y:S01]  /*1710*/  IMAD.U32 R52, R52, 0x10000, RZ ;  /* 0x0001000034347824 */ /* 0x000fe200078e00ff */
[----:B0-----:R-:W-:Y:S01]  /*1720*/  PRMT R58, R53, 0x7632, R58 ;  /* 0x00007632353a7816 */ /* 0x001fe2000000003a */
[----:B------:R-:W-:Y:S01]  /*1730*/  IMAD.U32 R66, R55, 0x10000, RZ ;  /* 0x0001000037427824 */ /* 0x000fe200078e00ff */
[----:B------:R-:W-:Y:S01]  /*1740*/  SHF.L.U32 R59, R53, 0x10, RZ ;  /* 0x00000010353b7819 */ /* 0x000fe200000006ff */
[----:B------:R-:W-:Y:S01]  /*1750*/  IMAD.U32 R53, R40, 0x10000, RZ ;  /* 0x0001000028357824 */ /* 0x000fe200078e00ff */
[C---:B------:R-:W-:Y:S02]  /*1760*/  PRMT R60, R54.reuse, 0x7632, R60 ;  /* 0x00007632363c7816 */ /* 0x040fe4000000003c */
        /* <DEDUP_REMOVED lines=8> */
[--C-:B------:R-:W-:Y:S01]  /*17f0*/  FADD.FTZ R63, R63, R54.reuse ;  /* 0x000000363f3f7221 */ /* 0x100fe20000010000 */
[----:B------:R-:W-:Y:S01]  /*1800*/  PRMT R54, R41, 0x7632, R54 ;  /* 0x0000763229367816 */ /* 0x000fe20000000036 */
[----:B------:R-:W-:Y:S01]  /*1810*/  IMAD.U32 R55, R52, 0x10000, RZ ;  /* 0x0001000034377824 */ /* 0x000fe200078e00ff */
[----:B------:R-:W-:Y:S02]  /*1820*/  PRMT R62, R42, 0x7632, R62 ;  /* 0x000076322a3e7816 */ /* 0x000fe4000000003e */
        /* <DEDUP_REMOVED lines=22> */
.L_x_4079:
[----:B0----5:R-:W-:Y:S01]  /*1990*/  PRMT R59, R52, 0x7632, R59 ;  /* 0x00007632343b7816 */ /* 0x021fe2000000003b */
[----:B------:R-:W-:Y:S01]  /*19a0*/  IMAD.U32 R67, R42, 0x10000, RZ ;  /* 0x000100002a437824 */ /* 0x000fe200078e00ff */
[C---:B------:R-:W-:Y:S02]  /*19b0*/  PRMT R61, R53.reuse, 0x7632, R61 ;  /* 0x00007632353d7816 */ /* 0x040fe4000000003d */
[----:B------:R-:W-:Y:S01]  /*19c0*/  SHF.L.U32 R62, R53, 0x10, RZ ;  /* 0x00000010353e7819 */ /* 0x000fe200000006ff */
[----:B------:R-:W-:Y:S01]  /*19d0*/  IMAD.U32 R59, R59, 0x10000, RZ ;  /* 0x000100003b3b7824 */ /* 0x000fe200078e00ff */
[----:B------:R-:W-:Y:S02]  /*19e0*/  SHF.L.U32 R52, R52, 0x10, RZ ;  /* 0x0000001034347819 */ /* 0x000fe400000006ff */
[----:B------:R-:W-:Y:S02]  /*19f0*/  SHF.L.U32 R53, R40, 0x10, RZ ;  /* 0x0000001028357819 */ /* 0x000fe400000006ff */
[C---:B------:R-:W-:Y:S01]  /*1a00*/  PRMT R65, R54.reuse, 0x7632, R65 ;  /* 0x0000763236417816 */ /* 0x040fe20000000041 */
[----:B------:R-:W-:Y:S01]  /*1a10*/  IMAD.U32 R54, R54, 0x10000, RZ ;  /* 0x0001000036367824 */ /* 0x000fe200078e00ff */
[----:B------:R-:W-:Y:S01]  /*1a20*/  SHF.L.U32 R63, R41, 0x10, RZ ;  /* 0x00000010293f7819 */ /* 0x000fe200000006ff */
[----:B------:R-:W-:Y:S01]  /*1a30*/  FADD.FTZ R60, R53, R52 ;  /* 0x00000034353c7221 */ /* 0x000fe20000010000 */
[----:B------:R-:W-:Y:S01]  /*1a40*/  PRMT R53, R41, 0x7632, R53 ;  /* 0x0000763229357816 */ /* 0x000fe20000000035 */
[--C-:B------:R-:W-:Y:S01]  /*1a50*/  FADD.FTZ R52, R67, R54.reuse ;  /* 0x0000003643347221 */ /* 0x100fe20000010000 */
[----:B------:R-:W-:Y:S01]  /*1a60*/  PRMT R54, R42, 0x7632, R54 ;  /* 0x000076322a367816 */ /* 0x000fe20000000036 */
[----:B------:R-:W-:Y:S01]  /*1a70*/  FADD.FTZ R62, R63, R62 ;  /* 0x0000003e3f3e7221 */ /* 0x000fe20000010000 */
[----:B------:R-:W-:Y:S01]  /*1a80*/  PRMT R90, R55, 0x7632, R90 ;  /* 0x00007632375a7816 */ /* 0x000fe2000000005a */
[----:B------:R-:W-:Y:S01]  /*1a90*/  IMAD.U32 R66, R65, 0x10000, RZ ;  /* 0x0001000041427824 */ /* 0x000fe200078e00ff */
[----:B------:R-:W-:-:S02]  /*1aa0*/  PRMT R0, R40, 0x7632, R0 ;  /* 0x0000763228007816 */ /* 0x000fc40000000000 */
[----:B------:R-:W-:Y:S02]  /*1ab0*/  PRMT R58, R43, 0x7632, R58 ;  /* 0x000076322b3a7816 */ /* 0x000fe4000000003a */
        /* <DEDUP_REMOVED lines=11> */
[----:B------:R-:W-:-:S04]  /*1b70*/  FADD.FTZ R61, R59, R0 ;  /* 0x000000003b3d7221 */ /* 0x000fc80000010000 */
[----:B------:R-:W-:Y:S01]  /*1b80*/  FADD.FTZ R55, R65, R58 ;  /* 0x0000003a41377221 */ /* 0x000fe20000010000 */
[----:B------:R-:W-:Y:S06]  /*1b90*/  BRA `(.L_x_4080) ;  /* 0x0000000000887947 */ /* 0x000fec0003800000 */
.L_x_4078:
[----:B------:R-:W-:Y:S05]  /*1ba0*/  @!P0 BRA `(.L_x_4081) ;  /* 0x0000000000548947 */ /* 0x000fea0003800000 */
[C---:B-----5:R-:W-:Y:S01]  /*1bb0*/  PRMT R0, R52.reuse, 0x7632, R0 ;  /* 0x0000763234007816 */ /* 0x060fe20000000000 */
[----:B0-----:R-:W-:Y:S01]  /*1bc0*/  IMAD.U32 R59, R52, 0x10000, RZ ;  /* 0x00010000343b7824 */ /* 0x001fe200078e00ff */
[C---:B------:R-:W-:Y:S02]  /*1bd0*/  PRMT R60, R54.reuse, 0x7632, R60 ;  /* 0x00007632363c7816 */ /* 0x040fe4000000003c */
[----:B------:R-:W-:Y:S01]  /*1be0*/  SHF.L.U32 R61, R54, 0x10, RZ ;  /* 0x00000010363d7819 */ /* 0x000fe200000006ff */
[----:B------:R-:W-:Y:S01]  /*1bf0*/  IMAD.U32 R0, R0, 0x10000, RZ ;  /* 0x0001000000007824 */ /* 0x000fe200078e00ff */
[----:B------:R-:W-:Y:S02]  /*1c00*/  PRMT R52, R53, 0x7632, R52 ;  /* 0x0000763235347816 */ /* 0x000fe40000000034 */
[----:B------:R-:W-:Y:S02]  /*1c10*/  PRMT R54, R55, 0x7632, R54 ;  /* 0x0000763237367816 */ /* 0x000fe40000000036 */
        /* <DEDUP_REMOVED lines=13> */
[----:B------:R-:W-:Y:S06]  /*1cf0*/  BRA `(.L_x_4080) ;  /* 0x0000000000307947 */ /* 0x000fec0003800000 */
.L_x_4081:
[C---:B0----5:R-:W-:Y:S01]  /*1d00*/  PRMT R61, R52.reuse, 0x7632, R61 ;  /* 0x00007632343d7816 */ /* 0x061fe2000000003d */
[----:B------:R-:W-:Y:S01]  /*1d10*/  IMAD.U32 R60, R52, 0x10000, RZ ;  /* 0x00010000343c7824 */ /* 0x000fe200078e00ff */
[----:B------:R-:W-:Y:S02]  /*1d20*/  PRMT R63, R53, 0x7632, R63 ;  /* 0x00007632353f7816 */ /* 0x000fe4000000003f */
[C---:B------:R-:W-:Y:S01]  /*1d30*/  PRMT R0, R54.reuse, 0x7632, R0 ;  /* 0x0000763236007816 */ /* 0x040fe20000000000 */
        /* <DEDUP_REMOVED lines=8> */
.L_x_4080:
[----:B------:R-:W0:Y:S01]  /*1dc0*/  @P1 LDC.64 R94, c[0x0][0x398] ;  /* 0x0000e600ff5e1b82 */ /* 0x000e220000000a00 */
[----:B------:R-:W-:Y:S02]  /*1dd0*/  VIADD R93, R87, 0x200 ;  /* 0x00000200575d7836 */ /* 0x000fe40000000000 */
[----:B------:R-:W-:-:S04]  /*1de0*/  IMAD.WIDE.U32 R58, R91, 0x20, R88 ;  /* 0x000000205b3a7825 */ /* 0x000fc800078e0058 */
[C---:B------:R-:W-:Y:S01]  /*1df0*/  IMAD.WIDE.U32 R64, R93.reuse, 0x10, R56 ;  /* 0x000000105d407825 */ /* 0x040fe200078e0038 */
[----:B------:R-:W1:Y:S01]  /*1e00*/  @P0 LDC.64 R96, c[0x0][0x3a0] ;  /* 0x0000e800ff600b82 */ /* 0x000e620000000a00 */
[----:B------:R2:W-:Y:S04]  /*1e10*/  STG.E.128 desc[UR6][R58.64], R60 ;  /* 0x0000003c3a007986 */ /* 0x0005e8000c101d06 */
[----:B------:R2:W-:Y:S04]  /*1e20*/  STG.E.128 desc[UR6][R58.64+0x10], R52 ;  /* 0x000010343a007986 */ /* 0x0005e8000c101d06 */
[----:B------:R-:W5:Y:S01]  /*1e30*/  LDG.E.128 R64, desc[UR6][R64.64] ;  /* 0x0000000640407981 */ /* 0x000f62000c1e1d00 */
[----:B0-----:R-:W-:-:S05]  /*1e40*/  @P1 IMAD.WIDE.U32 R94, R93, 0x10, R94 ;  /* 0x000000105d5e1825 */ /* 0x001fca00078e005e */
[----:B------:R2:W5:Y:S01]  /*1e50*/  @P1 LDG.E.128 R40, desc[UR6][R94.64] ;  /* 0x000000065e281981 */ /* 0x000562000c1e1d00 */
[----:B-1----:R-:W-:-:S05]  /*1e60*/  @P0 IMAD.WIDE.U32 R96, R93, 0x20, R96 ;  /* 0x000000205d600825 */ /* 0x002fca00078e0060 */
[----:B------:R2:W5:Y:S04]  /*1e70*/  @P0 LDG.E.128 R44, desc[UR6][R96.64] ;  /* 0x00000006602c0981 */ /* 0x000568000c1e1d00 */
[----:B------:R2:W5:Y:S01]  /*1e80*/  @P0 LDG.E.128 R48, desc[UR6][R96.64+0x10] ;  /* 0x0000100660300981 */ /* 0x000562000c1e1d00 */
[----:B------:R-:W-:Y:S05]  /*1e90*/  @!P1 BRA `(.L_x_4082) ;  /* 0x00000004002c9947 */ /* 0x000fea0003800000 */
[----:B------:R-:W-:Y:S05]  /*1ea0*/  @!P0 BRA `(.L_x_4083) ;  /* 0x0000000000a48947 */ /* 0x000fea0003800000 */
[----:B-----5:R-:W-:Y:S01]  /*1eb0*/  PRMT R0, R64, 0x7632, R0 ;  /* 0x0000763240007816 */ /* 0x020fe20000000000 */
[----:B------:R-:W-:Y:S01]  /*1ec0*/  IMAD.U32 R57, R40, 0x10000, RZ ;  /* 0x0001000028397824 */ /* 0x000fe200078e00ff */
[----:B------:R-:W-:Y:S01]  /*1ed0*/  SHF.L.U32 R64, R64, 0x10, RZ ;  /* 0x0000001040407819 */ /* 0x000fe200000006ff */
[----:B------:R-:W-:Y:S01]  /*1ee0*/  IMAD.U32 R99, R43, 0x10000, RZ ;  /* 0x000100002b637824 */ /* 0x000fe200078e00ff */
[C---:B--2---:R-:W-:Y:S02]  /*1ef0*/  PRMT R58, R65.reuse, 0x7632, R58 ;  /* 0x00007632413a7816 */ /* 0x044fe4000000003a */
[----:B------:R-:W-:Y:S01]  /*1f00*/  SHF.L.U32 R65, R65, 0x10, RZ ;  /* 0x0000001041417819 */ /* 0x000fe200000006ff */
[----:B------:R-:W-:Y:S01]  /*1f10*/  FADD.FTZ R57, R57, R64 ;  /* 0x0000004039397221 */ /* 0x000fe20000010000 */
[----:B------:R-:W-:Y:S02]  /*1f20*/  PRMT R90, R66, 0x7632, R90 ;  /* 0x00007632425a7816 */ /* 0x000fe4000000005a */
[----:B------:R-:W-:-:S02]  /*1f30*/  SHF.L.U32 R56, R41, 0x10, RZ ;  /* 0x0000001029387819 */ /* 0x000fc400000006ff */
[----:B------:R-:W-:Y:S02]  /*1f40*/  SHF.L.U32 R66, R66, 0x10, RZ ;  /* 0x0000001042427819 */ /* 0x000fe400000006ff */
[----:B------:R-:W-:Y:S01]  /*1f50*/  SHF.L.U32 R95, R42, 0x10, RZ ;  /* 0x000000102a5f7819 */ /* 0x000fe200000006ff */
[----:B------:R-:W-:Y:S01]  /*1f60*/  FADD.FTZ R65, R56, R65 ;  /* 0x0000004138417221 */ /* 0x000fe20000010000 */
[----:B------:R-:W-:Y:S02]  /*1f70*/  PRMT R64, R41, 0x7632, R64 ;  /* 0x0000763229407816 */ /* 0x000fe40000000040 */
[----:B------:R-:W-:Y:S01]  /*1f80*/  PRMT R56, R40, 0x7632, R56 ;  /* 0x0000763228387816 */ /* 0x000fe20000000038 */
[----:B------:R-:W-:Y:S01]  /*1f90*/  FADD.FTZ R95, R95, R66 ;  /* 0x000000425f5f7221 */ /* 0x000fe20000010000 */
[----:B------:R-:W-:Y:S02]  /*1fa0*/  PRMT R92, R67, 0x7632, R92 ;  /* 0x00007632435c7816 */ /* 0x000fe4000000005c */
[----:B------:R-:W-:-:S02]  /*1fb0*/  PRMT R66, R42, 0x7632, R66 ;  /* 0x000076322a427816 */ /* 0x000fc40000000042 */
[----:B------:R-:W-:Y:S02]  /*1fc0*/  PRMT R96, R43, 0x7632, R96 ;  /* 0x000076322b607816 */ /* 0x000fe40000000060 */
        /* <DEDUP_REMOVED lines=23> */
.L_x_4083:
[C---:B-----5:R-:W-:Y:S01]  /*2140*/  PRMT R90, R65.reuse, 0x7632, R90 ;  /* 0x00007632415a7816 */ /* 0x060fe2000000005a */
[----:B------:R-:W-:Y:S01]  /*2150*/  IMAD.U32 R57, R40, 0x10000, RZ ;  /* 0x0001000028397824 */ /* 0x000fe200078e00ff */
[----:B--2---:R-:W-:Y:S01]  /*2160*/  SHF.L.U32 R58, R65, 0x10, RZ ;  /* 0x00000010413a7819 */ /* 0x004fe200000006ff */
[----:B------:R-:W-:Y:S01]  /*2170*/  IMAD.U32 R97, R43, 0x10000, RZ ;  /* 0x000100002b617824 */ /* 0x000fe200078e00ff */
[C---:B------:R-:W-:Y:S02]  /*2180*/  SHF.L.U32 R56, R64.reuse, 0x10, RZ ;  /* 0x0000001040387819 */ /* 0x040fe400000006ff */
[----:B------:R-:W-:Y:S02]  /*2190*/  SHF.L.U32 R65, R41, 0x10, RZ ;  /* 0x0000001029417819 */ /* 0x000fe400000006ff */
[----:B------:R-:W-:Y:S01]  /*21a0*/  PRMT R59, R64, 0x7632, R59 ;  /* 0x00007632403b7816 */ /* 0x000fe2000000003b */
[----:B------:R-:W-:Y:S01]  /*21b0*/  FADD.FTZ R56, R57, R56 ;  /* 0x0000003839387221 */ /* 0x000fe20000010000 */
[----:B------:R-:W-:Y:S01]  /*21c0*/  SHF.L.U32 R64, R66, 0x10, RZ ;  /* 0x0000001042407819 */ /* 0x000fe200000006ff */
[----:B------:R-:W-:Y:S01]  /*21d0*/  FADD.FTZ R58, R65, R58 ;  /* 0x0000003a413a7221 */ /* 0x000fe20000010000 */
[----:B------:R-:W-:-:S02]  /*21e0*/  SHF.L.U32 R95, R42, 0x10, RZ ;  /* 0x000000102a5f7819 */ /* 0x000fc400000006ff */
[----:B------:R-:W-:Y:S02]  /*21f0*/  PRMT R92, R66, 0x7632, R92 ;  /* 0x00007632425c7816 */ /* 0x000fe4000000005c */
[----:B------:R-:W-:Y:S01]  /*2200*/  PRMT R94, R67, 0x7632, R94 ;  /* 0x00007632435e7816 */ /* 0x000fe2000000005e */
[----:B------:R-:W-:Y:S01]  /*2210*/  FADD.FTZ R64, R95, R64 ;  /* 0x000000405f407221 */ /* 0x000fe20000010000 */
[----:B------:R-:W-:Y:S02]  /*2220*/  PRMT R0, R40, 0x7632, R0 ;  /* 0x0000763228007816 */ /* 0x000fe40000000000 */
[----:B------:R-:W-:Y:S02]  /*2230*/  PRMT R57, R41, 0x7632, R57 ;  /* 0x0000763229397816 */ /* 0x000fe40000000039 */
[----:B------:R-:W-:Y:S02]  /*2240*/  PRMT R65, R42, 0x7632, R65 ;  /* 0x000076322a417816 */ /* 0x000fe40000000041 */
[----:B------:R-:W-:-:S02]  /*2250*/  PRMT R66, R43, 0x7632, R66 ;  /* 0x000076322b427816 */ /* 0x000fc40000000042 */
[----:B------:R-:W-:Y:S02]  /*2260*/  SHF.L.U32 R96, R67, 0x10, RZ ;  /* 0x0000001043607819 */ /* 0x000fe400000006ff */
        /* <DEDUP_REMOVED lines=10> */
[----:B------:R-:W-:-:S03]  /*2310*/  SHF.L.U32 R94, R94, 0x10, RZ ;  /* 0x000000105e5e7819 */ /* 0x000fc600000006ff */
[----:B------:R-:W-:Y:S02]  /*2320*/  FADD.FTZ R65, R92, R65 ;  /* 0x000000415c417221 */ /* 0x000fe40000010000 */
[----:B------:R-:W-:Y:S01]  /*2330*/  FADD.FTZ R67, R94, R67 ;  /* 0x000000435e437221 */ /* 0x000fe20000010000 */
[----:B------:R-:W-:Y:S06]  /*2340*/  BRA `(.L_x_4084) ;  /* 0x0000000000887947 */ /* 0x000fec0003800000 */
.L_x_4082:
[----:B------:R-:W-:Y:S05]  /*2350*/  @!P0 BRA `(.L_x_4085) ;  /* 0x0000000000548947 */ /* 0x000fea0003800000 */
[C---:B-----5:R-:W-:Y:S02]  /*2360*/  PRMT R0, R64.reuse, 0x7632, R0 ;  /* 0x0000763240007816 */ /* 0x060fe40000000000 */
[----:B------:R-:W-:Y:S02]  /*2370*/  SHF.L.U32 R57, R64, 0x10, RZ ;  /* 0x0000001040397819 */ /* 0x000fe400000006ff */
[----:B------:R-:W-:Y:S02]  /*2380*/  PRMT R56, R65, 0x7632, R56 ;  /* 0x0000763241387816 */ /* 0x000fe40000000038 */
[----:B--2---:R-:W-:Y:S02]  /*2390*/  PRMT R58, R66, 0x7632, R58 ;  /* 0x00007632423a7816 */ /* 0x004fe4000000003a */
[C---:B------:R-:W-:Y:S01]  /*23a0*/  PRMT R64, R67.reuse, 0x7632, R64 ;  /* 0x0000763243407816 */ /* 0x040fe20000000040 */
        /* <DEDUP_REMOVED lines=16> */
.L_x_4085:
[----:B-----5:R-:W-:Y:S02]  /*24b0*/  PRMT R90, R67, 0x7632, R90 ;  /* 0x00007632435a7816 */ /* 0x020fe4000000005a */
[----:B------:R-:W-:Y:S02]  /*24c0*/  PRMT R57, R64, 0x7632, R57 ;  /* 0x0000763240397816 */ /* 0x000fe40000000039 */
[----:B--2---:R-:W-:Y:S02]  /*24d0*/  PRMT R59, R65, 0x7632, R59 ;  /* 0x00007632413b7816 */ /* 0x004fe4000000003b */
[----:B------:R-:W-:Y:S02]  /*24e0*/  PRMT R0, R66, 0x7632, R0 ;  /* 0x0000763242007816 */ /* 0x000fe40000000000 */
[----:B------:R-:W-:Y:S02]  /*24f0*/  SHF.L.U32 R56, R64, 0x10, RZ ;  /* 0x0000001040387819 */ /* 0x000fe400000006ff */
[----:B------:R-:W-:Y:S01]  /*2500*/  SHF.L.U32 R64, R66, 0x10, RZ ;  /* 0x0000001042407819 */ /* 0x000fe200000006ff */
[----:B------:R-:W-:Y:S01]  /*2510*/  IMAD.U32 R66, R67, 0x10000, RZ ;  /* 0x0001000043427824 */ /* 0x000fe200078e00ff */
[----:B------:R-:W-:Y:S01]  /*2520*/  SHF.L.U32 R58, R65, 0x10, RZ ;  /* 0x00000010413a7819 */ /* 0x000fe200000006ff */
[----:B------:R-:W-:Y:S01]  /*2530*/  IMAD.U32 R67, R90, 0x10000, RZ ;  /* 0x000100005a437824 */ /* 0x000fe200078e00ff */
[----:B------:R-:W-:-:S02]  /*2540*/  SHF.L.U32 R57, R57, 0x10, RZ ;  /* 0x0000001039397819 */ /* 0x000fc400000006ff */
[----:B------:R-:W-:Y:S02]  /*2550*/  SHF.L.U32 R59, R59, 0x10, RZ ;  /* 0x000000103b3b7819 */ /* 0x000fe400000006ff */
[----:B------:R-:W-:-:S07]  /*2560*/  SHF.L.U32 R65, R0, 0x10, RZ ;  /* 0x0000001000417819 */ /* 0x000fce00000006ff */
.L_x_4084:
[----:B------:R-:W-:Y:S01]  /*2570*/  FADD.FTZ R0, RZ, R72 ;  /* 0x00000048ff007221 */ /* 0x000fe20000010000 */
[----:B------:R-:W-:Y:S01]  /*2580*/  IMAD.WIDE.U32 R88, R93, 0x20, R88 ;  /* 0x000000205d587825 */ /* 0x000fe200078e0058 */
[----:B------:R-:W-:Y:S03]  /*2590*/  BSSY.RECONVERGENT B0, `(.L_x_4086) ;  /* 0x0000069000007945 */ /* 0x000fe60003800200 */
[----:B------:R-:W-:Y:S01]  /*25a0*/  FADD.FTZ R95, R0, R73 ;  /* 0x00000049005f7221 */ /* 0x000fe20000010000 */
[----:B------:R-:W-:Y:S03]  /*25b0*/  STG.E.128 desc[UR6][R88.64], R56 ;  /* 0x0000003858007986 */ /* 0x000fe6000c101d06 */
[----:B------:R-:W-:Y:S01]  /*25c0*/  FADD.FTZ R0, R95, R74 ;  /* 0x0000004a5f007221 */ /* 0x000fe20000010000 */
[----:B------:R-:W-:Y:S03]  /*25d0*/  STG.E.128 desc[UR6][R88.64+0x10], R64 ;  /* 0x0000104058007986 */ /* 0x000fe6000c101d06 */
        /* <DEDUP_REMOVED lines=100> */
.L_x_4087:
[----:B------:R-:W-:Y:S05]  /*2c20*/  BSYNC.RECONVERGENT B0 ;  /* 0x0000000000007941 */ /* 0x000fea0003800200 */
.L_x_4086:
        /* <DEDUP_REMOVED lines=15> */
.L_x_4089:
[----:B------:R-:W-:Y:S05]  /*2d20*/  BSYNC.RECONVERGENT B0 ;  /* 0x0000000000007941 */ /* 0x000fea0003800200 */
.L_x_4088:
[----:B------:R-:W1:Y:S01]  /*2d30*/  SHFL.DOWN PT, R89, R88, 0x4, 0x1f ;  /* 0x08801f0058597f89 */ /* 0x000e6200000e0000 */
[----:B------:R-:W-:Y:S01]  /*2d40*/  ISETP.NE.AND P0, PT, R0, RZ, PT ;  /* 0x000000ff0000720c */ /* 0x000fe20003f05270 */
[----:B------:R-:W-:Y:S01]  /*2d50*/  IMAD.U32 R104, R140, 0x10000, RZ ;  /* 0x000100008c687824 */ /* 0x000fe200078e00ff */
[----:B------:R-:W-:Y:S01]  /*2d60*/  ISETP.NE.AND P2, PT, RZ, UR9, PT ;  /* 0x00000009ff007c0c */ /* 0x000fe2000bf45270 */
[----:B0-----:R-:W0:Y:S01]  /*2d70*/  SHFL.DOWN PT, R97, R94, 0x4, 0x1f ;  /* 0x08801f005e617f89 */ /* 0x001e2200000e0000 */
[----:B------:R-:W-:Y:S01]  /*2d80*/  SHF.L.U32 R155, R18, 0x10, RZ ;  /* 0x00000010129b7819 */ /* 0x000fe200000006ff */
[----:B------:R-:W-:Y:S01]  /*2d90*/  UPLOP3.LUT UP1, UPT, UPT, UPT, UP1, 0x40, 0x4 ;  /* 0x000000000004789c */ /* 0x000fe20003f2e810 */
[----:B------:R-:W-:Y:S01]  /*2da0*/  SHF.L.U32 R154, R21, 0x10, RZ ;  /* 0x00000010159a7819 */ /* 0x000fe200000006ff */
[----:B------:R-:W2:Y:S01]  /*2db0*/  SHFL.DOWN PT, R90, R95, 0x4, 0x1f ;  /* 0x08801f005f5a7f89 */ /* 0x000ea200000e0000 */
[----:B-1----:R-:W-:Y:S01]  /*2dc0*/  IMAD.IADD R92, R89, 0x1, R88 ;  /* 0x00000001595c7824 */ /* 0x002fe200078e0258 */
[----:B------:R-:W-:-:S02]  /*2dd0*/  I2FP.F32.S32 R100, R89 ;  /* 0x0000005900647245 */ /* 0x000fc40000201400 */
[----:B------:R-:W-:Y:S02]  /*2de0*/  I2FP.F32.U32 R89, R88 ;  /* 0x0000005800597245 */ /* 0x000fe40000201000 */
[----:B------:R-:W-:Y:S01]  /*2df0*/  I2FP.F32.S32 R96, R92 ;  /* 0x0000005c00607245 */ /* 0x000fe20000201400 */
[----:B------:R-:W1:Y:S01]  /*2e00*/  SHFL.DOWN PT, R101, R92, 0x2, 0x1f ;  /* 0x08401f005c657f89 */ /* 0x000e6200000e0000 */
[C---:B0-----:R-:W-:Y:S01]  /*2e10*/  FMUL.FTZ R102, R97.reuse, R100 ;  /* 0x0000006461667220 */ /* 0x041fe20000410000 */
[----:B------:R-:W-:Y:S01]  /*2e20*/  FADD.FTZ R97, -R97, R94 ;  /* 0x0000005e61617221 */ /* 0x000fe20000010100 */
[----:B------:R-:W0:Y:S01]  /*2e30*/  MUFU.RCP R98, R96 ;  /* 0x0000006000627308 */ /* 0x000e220000001000 */
[----:B--2---:R-:W-:Y:S01]  /*2e40*/  FADD.FTZ R95, R90, R95 ;  /* 0x0000005f5a5f7221 */ /* 0x004fe20000010000 */
[----:B------:R-:W-:Y:S01]  /*2e50*/  FFMA.FTZ R99, R89, R94, R102 ;  /* 0x0000005e59637223 */ /* 0x000fe20000010066 */
[----:B------:R-:W-:Y:S01]  /*2e60*/  FMUL.FTZ R97, R97, R97 ;  /* 0x0000006161617220 */ /* 0x000fe20000410000 */
[----:B------:R-:W-:-:S03]  /*2e70*/  SHF.L.U32 R102, R149, 0x10, RZ ;  /* 0x0000001095667819 */ /* 0x000fc600000006ff */
[----:B------:R-:W-:-:S04]  /*2e80*/  FMUL.FTZ R97, R97, R89 ;  /* 0x0000005961617220 */ /* 0x000fc80000410000 */
[----:B------:R-:W-:Y:S01]  /*2e90*/  FMUL.FTZ R97, R97, R100 ;  /* 0x0000006461617220 */ /* 0x000fe20000410000 */
[----:B------:R-:W-:Y:S01]  /*2ea0*/  SHF.L.U32 R100, R17, 0x10, RZ ;  /* 0x0000001011647819 */ /* 0x000fe200000006ff */
[C---:B0-----:R-:W-:Y:S02]  /*2eb0*/  FMUL.FTZ R99, R98.reuse, R99 ;  /* 0x0000006362637220 */ /* 0x041fe40000410000 */
[----:B------:R-:W-:Y:S01]  /*2ec0*/  FFMA.FTZ R95, R98, R97, R95 ;  /* 0x00000061625f7223 */ /* 0x000fe2000001005f */
[----:B------:R-:W-:Y:S01]  /*2ed0*/  IMAD.U32 R98, R152, 0x10000, RZ ;  /* 0x0001000098627824 */ /* 0x000fe200078e00ff */
        /* <DEDUP_REMOVED lines=30> */
[----:B------:R-:W0:Y:S01]  /*30c0*/  LDC R90, c[0x0][0x448] ;  /* 0x00011200ff5a7b82 */ /* 0x000e220000000800 */
[----:B------:R-:W1:Y:S02]  /*30d0*/  SHFL.IDX PT, R105, R97, RZ, 0x1f ;  /* 0x00001fff61697589 */ /* 0x000e6400000e0000 */
[----:B------:R-:W-:-:S05]  /*30e0*/  FFMA.FTZ R92, R92, R94, R89 ;  /* 0x0000005e5c5c7223 */ /* 0x000fca0000010059 */
[----:B------:R2:W0:Y:S01]  /*30f0*/  SHFL.IDX PT, R99, R92, RZ, 0x1f ;  /* 0x00001fff5c637589 */ /* 0x00042200000e0000 */
[----:B------:R-:W3:Y:S01]  /*3100*/  @!P0 LDC.64 R94, c[0x0][0x3c0] ;  /* 0x0000f000ff5e8b82 */ /* 0x000ee20000000a00 */
[----:B--2---:R-:W-:Y:S01]  /*3110*/  SHF.L.U32 R92, R16, 0x10, RZ ;  /* 0x00000010105c7819 */ /* 0x004fe200000006ff */
[----:B-1----:R-:W-:-:S05]  /*3120*/  FMUL.FTZ R88, R105, R105 ;  /* 0x0000006969587220 */ /* 0x002fca0000410000 */
[----:B------:R-:W-:Y:S01]  /*3130*/  FSEL R89, R88, RZ, P2 ;  /* 0x000000ff58597208 */ /* 0x000fe20001000000 */
[----:B0-----:R-:W-:Y:S01]  /*3140*/  FFMA.FTZ R88, R99, UR12, R90 ;  /* 0x0000000c63587c23 */ /* 0x001fe2000801005a */
[----:B------:R-:W-:-:S03]  /*3150*/  IMAD.U32 R90, R86, 0x10000, RZ ;  /* 0x00010000565a7824 */ /* 0x000fc600078e00ff */
[----:B------:R-:W-:Y:S01]  /*3160*/  FADD.FTZ R88, R88, R89 ;  /* 0x0000005958587221 */ /* 0x000fe20000010000 */
[----:B------:R-:W-:-:S05]  /*3170*/  FSEL R89, R105, RZ, !P2 ;  /* 0x000000ff69597208 */ /* 0x000fca0005000000 */
[----:B------:R-:W0:Y:S01]  /*3180*/  MUFU.RSQ R88, R88 ;  /* 0x0000005800587308 */ /* 0x000e220000001400 */
[C---:B------:R-:W-:Y:S01]  /*3190*/  FADD.FTZ R97, -R89.reuse, R72 ;  /* 0x0000004859617221 */ /* 0x040fe20000010100 */
[C---:B------:R-:W-:Y:S01]  /*31a0*/  FADD.FTZ R101, -R89.reuse, R74 ;  /* 0x0000004a59657221 */ /* 0x040fe20000010100 */
[C---:B------:R-:W-:Y:S01]  /*31b0*/  FADD.FTZ R103, -R89.reuse, R75 ;  /* 0x0000004b59677221 */ /* 0x040fe20000010100 */
[----:B------:R-:W-:Y:S01]  /*31c0*/  SHF.L.U32 R74, R4, 0x10, RZ ;  /* 0x00000010044a7819 */ /* 0x000fe200000006ff */
[----:B------:R-:W-:Y:S01]  /*31d0*/  FADD.FTZ R99, -R89, R73 ;  /* 0x0000004959637221 */ /* 0x000fe20000010100 */
[----:B------:R-:W-:Y:S01]  /*31e0*/  SHF.L.U32 R75, R36, 0x10, RZ ;  /* 0x00000010244b7819 */ /* 0x000fe200000006ff */
[----:B---3--:R-:W-:Y:S01]  /*31f0*/  @!P0 IMAD.WIDE R72, R2, 0x4, R94 ;  /* 0x0000000402488825 */ /* 0x008fe200078e025e */
[----:B------:R-:W-:-:S03]  /*3200*/  SHF.L.U32 R94, R153, 0x10, RZ ;  /* 0x00000010995e7819 */ /* 0x000fc600000006ff */
[----:B------:R-:W-:Y:S01]  /*3210*/  FADD.FTZ R69, -R89, R69 ;  /* 0x0000004559457221 */ /* 0x000fe20000010100 */
[----:B------:R-:W-:Y:S01]  /*3220*/  SHF.L.U32 R95, R37, 0x10, RZ ;  /* 0x00000010255f7819 */ /* 0x000fe200000006ff */
[C---:B------:R-:W-:Y:S01]  /*3230*/  FADD.FTZ R71, -R89.reuse, R71 ;  /* 0x0000004759477221 */ /* 0x040fe20000010100 */
[----:B------:R1:W-:Y:S01]  /*3240*/  @!P0 STG.E desc[UR6][R72.64], R105 ;  /* 0x0000006948008986 */ /* 0x0003e2000c101906 */
        /* <DEDUP_REMOVED lines=10> */
[----:B------:R-:W-:Y:S01]  /*32f0*/  SHF.L.U32 R90, R151, 0x10, RZ ;  /* 0x00000010975a7819 */ /* 0x000fe200000006ff */
[----:B-1----:R-:W-:Y:S01]  /*3300*/  IMAD.U32 R72, R148, 0x10000, RZ ;  /* 0x0001000094487824 */ /* 0x002fe200078e00ff */
[----:B------:R-:W-:Y:S01]  /*3310*/  SHF.L.U32 R92, R150, 0x10, RZ ;  /* 0x00000010965c7819 */ /* 0x000fe200000006ff */
[----:B------:R-:W-:Y:S01]  /*3320*/  FADD.FTZ R73, -R89, R68 ;  /* 0x0000004459497221 */ /* 0x000fe20000010100 */
[----:B------:R-:W-:Y:S01]  /*3330*/  FFMA.FTZ R97, R99, R94, R98 ;  /* 0x0000005e63617223 */ /* 0x000fe20000010062 */
[----:B------:R-:W-:Y:S01]  /*3340*/  SHF.L.U32 R94, R5, 0x10, RZ ;  /* 0x00000010055e7819 */ /* 0x000fe200000006ff */
[----:B------:R-:W-:-:S02]  /*3350*/  IMAD.U32 R98, R85, 0x10000, RZ ;  /* 0x0001000055627824 */ /* 0x000fc400078e00ff */
[----:B------:R-:W-:Y:S01]  /*3360*/  FFMA.FTZ R75, R99, R90, R92 ;  /* 0x0000005a634b7223 */ /* 0x000fe2000001005c */
[----:B------:R-:W-:Y:S01]  /*3370*/  FFMA.FTZ R99, R103, R102, R72 ;  /* 0x0000006667637223 */ /* 0x000fe20000010048 */
[----:B------:R-:W-:Y:S01]  /*3380*/  FMUL.FTZ R68, R88, R73 ;  /* 0x0000004958447220 */ /* 0x000fe20000410000 */
[C---:B------:R-:W-:Y:S01]  /*3390*/  FFMA.FTZ R98, R101.reuse, R94, R98 ;  /* 0x0000005e65627223 */ /* 0x040fe20000010062 */
[----:B------:R-:W0:Y:S01]  /*33a0*/  @!P0 LDC.64 R72, c[0x0][0x3c8] ;  /* 0x0000f200ff488b82 */ /* 0x000e220000000a00 */
[----:B------:R-:W-:Y:S01]  /*33b0*/  FFMA.FTZ R90, R101, R100, R95 ;  /* 0x00000064655a7223 */ /* 0x000fe2000001005f */
[----:B------:R-:W-:Y:S01]  /*33c0*/  SHF.L.U32 R92, R147, 0x10, RZ ;  /* 0x00000010935c7819 */ /* 0x000fe200000006ff */
[----:B------:R-:W-:Y:S01]  /*33d0*/  IMAD.U32 R105, R84, 0x10000, RZ ;  /* 0x0001000054697824 */ /* 0x000fe200078e00ff */
[----:B------:R-:W-:Y:S01]  /*33e0*/  SHF.L.U32 R94, R146, 0x10, RZ ;  /* 0x00000010925e7819 */ /* 0x000fe200000006ff */
[----:B------:R-:W-:Y:S01]  /*33f0*/  FMUL.FTZ R69, R88, R69 ;  /* 0x0000004558457220 */ /* 0x000fe20000410000 */
[----:B------:R-:W-:Y:S01]  /*3400*/  SHF.L.U32 R101, R6, 0x10, RZ ;  /* 0x0000001006657819 */ /* 0x000fe200000006ff */
[----:B------:R-:W-:Y:S01]  /*3410*/  FMUL.FTZ R71, R88, R71 ;  /* 0x0000004758477220 */ /* 0x000fe20000410000 */
[----:B------:R-:W-:Y:S01]  /*3420*/  SHF.L.U32 R102, R38, 0x10, RZ ;  /* 0x0000001026667819 */ /* 0x000fe200000006ff */
[----:B------:R-:W-:Y:S01]  /*3430*/  FFMA.FTZ R95, R103, R92, R94 ;  /* 0x0000005c675f7223 */ /* 0x000fe2000001005e */
[----:B------:R-:W-:-:S02]  /*3440*/  IMAD.U32 R94, R144, 0x10000, RZ ;  /* 0x00010000905e7824 */ /* 0x000fc400078e00ff */
[----:B------:R-:W-:Y:S01]  /*3450*/  FFMA.FTZ R100, R68, R101, R105 ;  /* 0x0000006544647223 */ /* 0x000fe20000010069 */
[----:B------:R-:W-:Y:S01]  /*3460*/  SHF.L.U32 R101, R142, 0x10, RZ ;  /* 0x000000108e657819 */ /* 0x000fe200000006ff */
[----:B------:R-:W-:Y:S01]  /*3470*/  FFMA.FTZ R92, R68, R155, R102 ;  /* 0x0000009b445c7223 */ /* 0x000fe20000010066 */
[----:B------:R-:W-:Y:S01]  /*3480*/  SHF.L.U32 R68, R145, 0x10, RZ ;  /* 0x0000001091447819 */ /* 0x000fe200000006ff */
[----:B------:R-:W-:Y:S01]  /*3490*/  FADD.FTZ R105, -R89, R70 ;  /* 0x0000004659697221 */ /* 0x000fe20000010100 */
[----:B------:R-:W-:Y:S01]  /*34a0*/  SHF.L.U32 R102, R143, 0x10, RZ ;  /* 0x000000108f667819 */ /* 0x000fe200000006ff */
[C---:B------:R-:W-:Y:S01]  /*34b0*/  FMUL.FTZ R62, R88.reuse, R61 ;  /* 0x0000003d583e7220 */ /* 0x040fe20000410000 */
[----:B------:R-:W-:Y:S01]  /*34c0*/  SHF.L.U32 R70, R7, 0x10, RZ ;  /* 0x0000001007467819 */ /* 0x000fe200000006ff */
[----:B------:R-:W-:Y:S01]  /*34d0*/  FFMA.FTZ R103, R69, R68, R94 ;  /* 0x0000004445677223 */ /* 0x000fe2000001005e */
[----:B------:R-:W-:Y:S02]  /*34e0*/  IMAD.U32 R94, R83, 0x10000, RZ ;  /* 0x00010000535e7824 */ /* 0x000fe400078e00ff */
[----:B------:R-:W-:Y:S01]  /*34f0*/  FFMA.FTZ R101, R69, R102, R101 ;  /* 0x0000006645657223 */ /* 0x000fe20000010065 */
[----:B------:R-:W-:Y:S01]  /*3500*/  FMUL.FTZ R105, R88, R105 ;  /* 0x0000006958697220 */ /* 0x000fe20000410000 */
[----:B------:R-:W-:Y:S01]  /*3510*/  SHF.L.U32 R102, R19, 0x10, RZ ;  /* 0x0000001013667819 */ /* 0x000fe200000006ff */
[----:B0-----:R-:W-:Y:S01]  /*3520*/  @!P0 IMAD.WIDE R68, R2, 0x4, R72 ;  /* 0x0000000402448825 */ /* 0x001fe200078e0248 */
[----:B------:R-:W-:Y:S01]  /*3530*/  SHF.L.U32 R155, R39, 0x10, RZ ;  /* 0x00000010279b7819 */ /* 0x000fe200000006ff */
[----:B------:R-:W0:Y:S02]  /*3540*/  LDC.64 R72, c[0x0][0x428] ;  /* 0x00010a00ff487b82 */ /* 0x000e240000000a00 */
[C---:B------:R-:W-:Y:S01]  /*3550*/  FFMA.FTZ R70, R105.reuse, R70, R94 ;  /* 0x0000004669467223 */ /* 0x040fe2000001005e */
[C---:B------:R-:W-:Y:S01]  /*3560*/  FMUL.FTZ R157, R88.reuse, R157 ;  /* 0x0000009d589d7220 */ /* 0x040fe20000410000 */
[----:B------:R1:W-:Y:S01]  /*3570*/  @!P0 STG.E desc[UR6][R68.64], R88 ;  /* 0x0000005844008986 */ /* 0x0003e2000c101906 */
[----:B------:R-:W-:Y:S01]  /*3580*/  FFMA.FTZ R94, R105, R102, R155 ;  /* 0x00000066695e7223 */ /* 0x000fe2000001009b */
[----:B------:R-:W-:Y:S01]  /*3590*/  SHF.L.U32 R102, R141, 0x10, RZ ;  /* 0x000000108d667819 */ /* 0x000fe200000006ff */
[----:B------:R-:W-:Y:S01]  /*35a0*/  FMUL.FTZ R53, R88, R53 ;  /* 0x0000003558357220 */ /* 0x000fe20000410000 */
[----:B------:R-:W-:Y:S01]  /*35b0*/  SHF.L.U32 R105, R138, 0x10, RZ ;  /* 0x000000108a697819 */ /* 0x000fe200000006ff */
[C---:B------:R-:W-:Y:S01]  /*35c0*/  FADD.FTZ R55, -R89.reuse, R55 ;  /* 0x0000003759377221 */ /* 0x040fe20000010100 */
[----:B------:R-:W-:Y:S01]  /*35d0*/  FADD.FTZ R57, -R89, R57 ;  /* 0x0000003959397221 */ /* 0x000fe20000010100 */
[----:B------:R-:W-:Y:S01]  /*35e0*/  FFMA.FTZ R155, R71, R102, R104 ;  /* 0x00000066479b7223 */ /* 0x000fe20000010068 */
[----:B------:R-:W-:Y:S01]  /*35f0*/  SHF.L.U32 R102, R139, 0x10, RZ ;  /* 0x000000108b667819 */ /* 0x000fe200000006ff */
[----:B------:R-:W-:-:S02]  /*3600*/  IMAD.U32 R104, R81, 0x10000, RZ ;  /* 0x0001000051687824 */ /* 0x000fc400078e00ff */
[C---:B------:R-:W-:Y:S01]  /*3610*/  FMUL.FTZ R55, R88.reuse, R55 ;  /* 0x0000003758377220 */ /* 0x040fe20000410000 */
[C---:B------:R-:W-:Y:S01]  /*3620*/  FMUL.FTZ R57, R88.reuse, R57 ;  /* 0x0000003958397220 */ /* 0x040fe20000410000 */
[----:B-1----:R-:W-:Y:S01]  /*3630*/  F2FP.BF16.F32.PACK_AB R68, R97, R96 ;  /* 0x000000606144723e */ /* 0x002fe200000010ff */
[----:B------:R-:W-:Y:S01]  /*3640*/  FADD.FTZ R97, -R89, R60 ;  /* 0x0000003c59617221 */ /* 0x000fe20000010100 */
[----:B------:R-:W-:Y:S01]  /*3650*/  FFMA.FTZ R105, R71, R102, R105 ;  /* 0x0000006647697223 */ /* 0x000fe20000010069 */
[----:B------:R-:W-:Y:S01]  /*3660*/  F2FP.BF16.F32.PACK_AB R71, R155, R70 ;  /* 0x000000469b47723e */ /* 0x000fe200000010ff */
[----:B------:R-:W-:Y:S01]  /*3670*/  FADD.FTZ R59, -R89, R59 ;  /* 0x0000003b593b7221 */ /* 0x000fe20000010100 */
[----:B------:R-:W-:Y:S01]  /*3680*/  F2FP.BF16.F32.PACK_AB R69, R99, R98 ;  /* 0x000000626345723e */ /* 0x000fe200000010ff */
[----:B------:R-:W-:Y:S01]  /*3690*/  FMUL.FTZ R60, R88, R97 ;  /* 0x00000061583c7220 */ /* 0x000fe20000410000 */
[----:B------:R-:W-:Y:S01]  /*36a0*/  F2FP.BF16.F32.PACK_AB R70, R103, R100 ;  /* 0x000000646746723e */ /* 0x000fe200000010ff */
[----:B------:R-:W-:Y:S01]  /*36b0*/  IMAD.U32 R103, R82, 0x10000, RZ ;  /* 0x0001000052677824 */ /* 0x000fe200078e00ff */
[----:B------:R-:W-:Y:S01]  /*36c0*/  SHF.L.U32 R99, R8, 0x10, RZ ;  /* 0x0000001008637819 */ /* 0x000fe200000006ff */
[----:B0-----:R-:W-:Y:S01]  /*36d0*/  IMAD.WIDE.U32 R96, R87, 0x10, R72 ;  /* 0x0000001057607825 */ /* 0x001fe200078e0048 */
[----:B------:R-:W-:-:S03]  /*36e0*/  SHF.L.U32 R155, R20, 0x10, RZ ;  /* 0x00000010149b7819 */ /* 0x000fc600000006ff */
[----:B------:R-:W-:Y:S01]  /*36f0*/  FMUL.FTZ R59, R88, R59 ;  /* 0x0000003b583b7220 */ /* 0x000fe20000410000 */
[----:B------:R-:W-:Y:S01]  /*3700*/  SHF.L.U32 R98, R32, 0x10, RZ ;  /* 0x0000001020627819 */ /* 0x000fe200000006ff */
[----:B------:R-:W-:Y:S01]  /*3710*/  FFMA.FTZ R100, R60, R99, R103 ;  /* 0x000000633c647223 */ /* 0x000fe20000010067 */
[----:B------:R-:W-:Y:S01]  /*3720*/  SHF.L.U32 R99, R137, 0x10, RZ ;  /* 0x0000001089637819 */ /* 0x000fe200000006ff */
[----:B------:R-:W-:Y:S01]  /*3730*/  IMAD.U32 R103, R136, 0x10000, RZ ;  /* 0x0001000088677824 */ /* 0x000fe200078e00ff */
[----:B------:R0:W-:Y:S01]  /*3740*/  STG.E.128 desc[UR6][R96.64], R68 ;  /* 0x0000004460007986 */ /* 0x0001e2000c101d06 */
[----:B------:R-:W-:Y:S01]  /*3750*/  FFMA.FTZ R60, R60, R155, R98 ;  /* 0x0000009b3c3c7223 */ /* 0x000fe20000010062 */
[----:B------:R-:W-:Y:S01]  /*3760*/  SHF.L.U32 R155, R135, 0x10, RZ ;  /* 0x00000010879b7819 */ /* 0x000fe200000006ff */
[----:B------:R-:W-:Y:S01]  /*3770*/  FFMA.FTZ R61, R62, R99, R103 ;  /* 0x000000633e3d7223 */ /* 0x000fe20000010067 */
[----:B------:R-:W-:Y:S01]  /*3780*/  SHF.L.U32 R98, R134, 0x10, RZ ;  /* 0x0000001086627819 */ /* 0x000fe200000006ff */
[----:B------:R-:W-:Y:S01]  /*3790*/  FADD.FTZ R99, -R89, R52 ;  /* 0x0000003459637221 */ /* 0x000fe20000010100 */
[----:B------:R-:W-:Y:S01]  /*37a0*/  SHF.L.U32 R102, R9, 0x10, RZ ;  /* 0x0000001009667819 */ /* 0x000fe200000006ff */
[----:B------:R-:W-:Y:S01]  /*37b0*/  FADD.FTZ R65, -R89, R65 ;  /* 0x0000004159417221 */ /* 0x000fe20000010100 */
[----:B------:R-:W-:Y:S01]  /*37c0*/  SHF.L.U32 R52, R10, 0x10, RZ ;  /* 0x000000100a347819 */ /* 0x000fe200000006ff */
[----:B------:R-:W-:-:S02]  /*37d0*/  FMUL.FTZ R99, R88, R99 ;  /* 0x0000006358637220 */ /* 0x000fc40000410000 */
[----:B------:R-:W-:Y:S01]  /*37e0*/  FMUL.FTZ R65, R88, R65 ;  /* 0x0000004158417220 */ /* 0x000fe20000410000 */
[----:B0-----:R-:W-:Y:S01]  /*37f0*/  SHF.L.U32 R71, R33, 0x10, RZ ;  /* 0x0000001021477819 */ /* 0x001fe200000006ff */
[----:B------:R-:W-:Y:S01]  /*3800*/  FFMA.FTZ R69, R62, R155, R98 ;  /* 0x0000009b3e457223 */ /* 0x000fe20000010062 */
[----:B------:R-:W-:Y:S01]  /*3810*/  SHF.L.U32 R70, R133, 0x10, RZ ;  /* 0x0000001085467819 */ /* 0x000fe200000006ff */
[C---:B------:R-:W-:Y:S01]  /*3820*/  FFMA.FTZ R62, R157.reuse, R102, R104 ;  /* 0x000000669d3e7223 */ /* 0x040fe20000010068 */
[----:B------:R-:W-:Y:S02]  /*3830*/  IMAD.U32 R96, R132, 0x10000, RZ ;  /* 0x0001000084607824 */ /* 0x000fe400078e00ff */
[----:B------:R-:W-:Y:S01]  /*3840*/  FFMA.FTZ R68, R157, R154, R71 ;  /* 0x0000009a9d447223 */ /* 0x000fe20000010047 */
[----:B------:R-:W-:Y:S01]  /*3850*/  FMUL.FTZ R71, R88, R63 ;  /* 0x0000003f58477220 */ /* 0x000fe20000410000 */
[----:B------:R-:W-:Y:S01]  /*3860*/  IMAD.U32 R102, R80, 0x10000, RZ ;  /* 0x0001000050667824 */ /* 0x000fe200078e00ff */
[----:B------:R-:W-:-:S02]  /*3870*/  SHF.L.U32 R98, R131, 0x10, RZ ;  /* 0x0000001083627819 */ /* 0x000fc400000006ff */
[----:B------:R-:W-:Y:S01]  /*3880*/  SHF.L.U32 R97, R130, 0x10, RZ ;  /* 0x0000001082617819 */ /* 0x000fe200000006ff */
[----:B------:R-:W-:Y:S01]  /*3890*/  FFMA.FTZ R63, R71, R70, R96 ;  /* 0x00000046473f7223 */ /* 0x000fe20000010060 */
[----:B------:R-:W-:Y:S01]  /*38a0*/  FFMA.FTZ R70, R99, R52, R102 ;  /* 0x0000003463467223 */ /* 0x000fe20000010066 */
[----:B------:R-:W-:Y:S01]  /*38b0*/  SHF.L.U32 R104, R22, 0x10, RZ ;  /* 0x0000001016687819 */ /* 0x000fe200000006ff */
[----:B------:R-:W0:Y:S01]  /*38c0*/  LDC.64 R102, c[0x0][0x430] ;  /* 0x00010c00ff667b82 */ /* 0x000e220000000a00 */
[----:B------:R-:W-:Y:S01]  /*38d0*/  SHF.L.U32 R52, R34, 0x10, RZ ;  /* 0x0000001022347819 */ /* 0x000fe200000006ff */
[----:B------:R-:W-:Y:S01]  /*38e0*/  FFMA.FTZ R71, R71, R98, R97 ;  /* 0x0000006247477223 */ /* 0x000fe20000010061 */
[----:B------:R-:W-:Y:S01]  /*38f0*/  SHF.L.U32 R96, R129, 0x10, RZ ;  /* 0x0000001081607819 */ /* 0x000fe200000006ff */
[----:B------:R-:W-:Y:S02]  /*3900*/  IMAD.U32 R98, R128, 0x10000, RZ ;  /* 0x0001000080627824 */ /* 0x000fe400078e00ff */
[----:B------:R-:W-:Y:S01]  /*3910*/  FADD.FTZ R97, -R89, R54 ;  /* 0x0000003659617221 */ /* 0x000fe20000010100 */
[----:B------:R-:W-:Y:S01]  /*3920*/  FFMA.FTZ R104, R99, R104, R52 ;  /* 0x0000006863687223 */ /* 0x000fe20000010034 */
[----:B------:R-:W-:Y:S01]  /*3930*/  SHF.L.U32 R52, R127, 0x10, RZ ;  /* 0x000000107f347819 */ /* 0x000fe200000006ff */
[----:B------:R-:W-:Y:S01]  /*3940*/  FFMA.FTZ R155, R53, R96, R98 ;  /* 0x00000060359b7223 */ /* 0x000fe20000010062 */
[----:B------:R-:W-:Y:S01]  /*3950*/  SHF.L.U32 R54, R126, 0x10, RZ ;  /* 0x000000107e367819 */ /* 0x000fe200000006ff */
[----:B------:R-:W-:Y:S01]  /*3960*/  FMUL.FTZ R97, R88, R97 ;  /* 0x0000006158617220 */ /* 0x000fe20000410000 */
[----:B------:R-:W-:Y:S01]  /*3970*/  SHF.L.U32 R96, R11, 0x10, RZ ;  /* 0x000000100b607819 */ /* 0x000fe200000006ff */
[----:B------:R-:W-:Y:S01]  /*3980*/  IMAD.U32 R98, R79, 0x10000, RZ ;  /* 0x000100004f627824 */ /* 0x000fe200078e00ff */
[----:B------:R-:W-:Y:S01]  /*3990*/  F2FP.BF16.F32.PACK_AB R60, R69, R60 ;  /* 0x0000003c453c723e */ /* 0x000fe200000010ff */
[----:B------:R-:W-:Y:S01]  /*39a0*/  FFMA.FTZ R157, R53, R52, R54 ;  /* 0x00000034359d7223 */ /* 0x000fe20000010036 */
[----:B------:R-:W-:Y:S01]  /*39b0*/  SHF.L.U32 R52, R23, 0x10, RZ ;  /* 0x0000001017347819 */ /* 0x000fe200000006ff */
[----:B------:R-:W-:Y:S01]  /*39c0*/  FFMA.FTZ R154, R97, R96, R98 ;  /* 0x00000060619a7223 */ /* 0x000fe20000010062 */
[----:B------:R-:W-:-:S02]  /*39d0*/  SHF.L.U32 R54, R35, 0x10, RZ ;  /* 0x0000001023367819 */ /* 0x000fc400000006ff */
[----:B------:R-:W-:Y:S02]  /*39e0*/  SHF.L.U32 R96, R123, 0x10, RZ ;  /* 0x000000107b607819 */ /* 0x000fe400000006ff */
[----:B------:R-:W-:Y:S01]  /*39f0*/  SHF.L.U32 R53, R122, 0x10, RZ ;  /* 0x000000107a357819 */ /* 0x000fe200000006ff */
[----:B------:R-:W-:Y:S01]  /*3a00*/  FFMA.FTZ R156, R97, R52, R54 ;  /* 0x00000034619c7223 */ /* 0x000fe20000010036 */
[----:B------:R-:W-:Y:S01]  /*3a10*/  SHF.L.U32 R52, R125, 0x10, RZ ;  /* 0x000000107d347819 */ /* 0x000fe200000006ff */
[----:B------:R-:W-:Y:S01]  /*3a20*/  FADD.FTZ R97, -R89, R56 ;  /* 0x0000003859617221 */ /* 0x000fe20000010100 */
[----:B------:R-:W-:Y:S02]  /*3a30*/  IMAD.U32 R54, R124, 0x10000, RZ ;  /* 0x000100007c367824 */ /* 0x000fe400078e00ff */
[C---:B------:R-:W-:Y:S01]  /*3a40*/  FFMA.FTZ R161, R55.reuse, R96, R53 ;  /* 0x0000006037a17223 */ /* 0x040fe20000010035 */
[----:B------:R-:W-:Y:S01]  /*3a50*/  SHF.L.U32 R56, R24, 0x10, RZ ;  /* 0x0000001018387819 */ /* 0x000fe200000006ff */
[----:B------:R-:W-:Y:S01]  /*3a60*/  FMUL.FTZ R97, R88, R97 ;  /* 0x0000006158617220 */ /* 0x000fe20000410000 */
[----:B------:R-:W-:Y:S01]  /*3a70*/  SHF.L.U32 R53, R28, 0x10, RZ ;  /* 0x000000101c357819 */ /* 0x000fe200000006ff */
[----:B------:R-:W-:Y:S01]  /*3a80*/  FFMA.FTZ R159, R55, R52, R54 ;  /* 0x00000034379f7223 */ /* 0x000fe20000010036 */
[----:B------:R-:W-:Y:S01]  /*3a90*/  SHF.L.U32 R52, R12, 0x10, RZ ;  /* 0x000000100c347819 */ /* 0x000fe200000006ff */
[----:B------:R-:W-:Y:S01]  /*3aa0*/  IMAD.U32 R54, R78, 0x10000, RZ ;  /* 0x000100004e367824 */ /* 0x000fe200078e00ff */
[----:B------:R-:W-:Y:S01]  /*3ab0*/  SHF.L.U32 R55, R29, 0x10, RZ ;  /* 0x000000101d377819 */ /* 0x000fe200000006ff */
[----:B------:R-:W-:Y:S01]  /*3ac0*/  FFMA.FTZ R160, R97, R56, R53 ;  /* 0x0000003861a07223 */ /* 0x000fe20000010035 */
[----:B------:R-:W-:Y:S01]  /*3ad0*/  SHF.L.U32 R56, R119, 0x10, RZ ;  /* 0x0000001077387819 */ /* 0x000fe200000006ff */
[----:B------:R-:W-:Y:S01]  /*3ae0*/  FFMA.FTZ R158, R97, R52, R54 ;  /* 0x00000034619e7223 */ /* 0x000fe20000010036 */
[----:B------:R-:W-:Y:S01]  /*3af0*/  SHF.L.U32 R53, R118, 0x10, RZ ;  /* 0x0000001076357819 */ /* 0x000fe200000006ff */
[----:B------:R-:W-:Y:S01]  /*3b00*/  IMAD.U32 R54, R120, 0x10000, RZ ;  /* 0x0001000078367824 */ /* 0x000fe200078e00ff */
[----:B------:R-:W-:Y:S01]  /*3b10*/  SHF.L.U32 R52, R121, 0x10, RZ ;  /* 0x0000001079347819 */ /* 0x000fe200000006ff */
[----:B0-----:R-:W-:-:S04]  /*3b20*/  IMAD.WIDE.U32 R96, R87, 0x10, R102 ;  /* 0x0000001057607825 */ /* 0x001fc800078e0066 */
[----:B------:R-:W-:Y:S01]  /*3b30*/  FFMA.FTZ R165, R57, R56, R53 ;  /* 0x0000003839a57223 */ /* 0x000fe20000010035 */
[----:B------:R-:W-:Y:S01]  /*3b40*/  FADD.FTZ R53, -R89, R58 ;  /* 0x0000003a59357221 */ /* 0x000fe20000010100 */
[----:B------:R-:W-:Y:S01]  /*3b50*/  FFMA.FTZ R163, R57, R52, R54 ;  /* 0x0000003439a37223 */ /* 0x000fe20000010036 */
[----:B------:R-:W-:Y:S01]  /*3b60*/  SHF.L.U32 R52, R13, 0x10, RZ ;  /* 0x000000100d347819 */ /* 0x000fe200000006ff */
[----:B------:R-:W-:Y:S01]  /*3b70*/  IMAD.U32 R54, R77, 0x10000, RZ ;  /* 0x000100004d367824 */ /* 0x000fe200078e00ff */
[----:B------:R-:W-:Y:S01]  /*3b80*/  SHF.L.U32 R56, R25, 0x10, RZ ;  /* 0x0000001019387819 */ /* 0x000fe200000006ff */
[----:B------:R-:W-:Y:S01]  /*3b90*/  FMUL.FTZ R53, R88, R53 ;  /* 0x0000003558357220 */ /* 0x000fe20000410000 */
[----:B------:R-:W-:Y:S01]  /*3ba0*/  F2FP.BF16.F32.PACK_AB R58, R155, R70 ;  /* 0x000000469b3a723e */ /* 0x000fe200000010ff */
[----:B------:R-:W-:Y:S01]  /*3bb0*/  IMAD.WIDE.U32 R98, R91, 0x10, R102 ;  /* 0x000000105b627825 */ /* 0x000fe200078e0066 */
[----:B------:R-:W-:-:S03]  /*3bc0*/  F2FP.BF16.F32.PACK_AB R57, R63, R62 ;  /* 0x0000003e3f39723e */ /* 0x000fc600000010ff */
[C---:B------:R-:W-:Y:S01]  /*3bd0*/  FFMA.FTZ R162, R53.reuse, R52, R54 ;  /* 0x0000003435a27223 */ /* 0x040fe20000010036 */
[----:B------:R-:W-:Y:S01]  /*3be0*/  FFMA.FTZ R164, R53, R56, R55 ;  /* 0x0000003835a47223 */ /* 0x000fe20000010037 */
[----:B------:R-:W-:Y:S01]  /*3bf0*/  SHF.L.U32 R56, R115, 0x10, RZ ;  /* 0x0000001073387819 */ /* 0x000fe200000006ff */
[----:B------:R-:W-:Y:S01]  /*3c00*/  IMAD.U32 R54, R116, 0x10000, RZ ;  /* 0x0001000074367824 */ /* 0x000fe200078e00ff */
[----:B------:R-:W-:Y:S01]  /*3c10*/  SHF.L.U32 R53, R114, 0x10, RZ ;  /* 0x0000001072357819 */ /* 0x000fe200000006ff */
[----:B------:R-:W-:Y:S01]  /*3c20*/  IMAD.WIDE.U32 R102, R93, 0x10, R102 ;  /* 0x000000105d667825 */ /* 0x000fe200078e0066 */
[----:B------:R-:W-:Y:S02]  /*3c30*/  SHF.L.U32 R52, R117, 0x10, RZ ;  /* 0x0000001075347819 */ /* 0x000fe400000006ff */
        /* <DEDUP_REMOVED lines=12> */
[----:B------:R-:W-:Y:S01]  /*3d00*/  SHF.L.U32 R56, R111, 0x10, RZ ;  /* 0x000000106f387819 */ /* 0x000fe200000006ff */
[----:B------:R-:W-:Y:S01]  /*3d10*/  IMAD.U32 R54, R112, 0x10000, RZ ;  /* 0x0001000070367824 */ /* 0x000fe200078e00ff */
[----:B------:R-:W-:Y:S02]  /*3d20*/  SHF.L.U32 R53, R110, 0x10, RZ ;  /* 0x000000106e357819 */ /* 0x000fe400000006ff */
[----:B------:R-:W-:Y:S02]  /*3d30*/  SHF.L.U32 R52, R113, 0x10, RZ ;  /* 0x0000001071347819 */ /* 0x000fe400000006ff */
[----:B------:R-:W-:Y:S01]  /*3d40*/  SHF.L.U32 R55, R31, 0x10, RZ ;  /* 0x000000101f377819 */ /* 0x000fe200000006ff */
[----:B------:R-:W-:Y:S01]  /*3d50*/  FFMA.FTZ R173, R65, R56, R53 ;  /* 0x0000003841ad7223 */ /* 0x000fe20000010035 */
[----:B------:R-:W-:Y:S01]  /*3d60*/  FADD.FTZ R53, -R89, R66 ;  /* 0x0000004259357221 */ /* 0x000fe20000010100 */
[----:B------:R-:W-:Y:S01]  /*3d70*/  FFMA.FTZ R171, R65, R52, R54 ;  /* 0x0000003441ab7223 */ /* 0x000fe20000010036 */
[----:B------:R-:W-:Y:S01]  /*3d80*/  SHF.L.U32 R52, R15, 0x10, RZ ;  /* 0x000000100f347819 */ /* 0x000fe200000006ff */
[----:B------:R-:W-:-:S02]  /*3d90*/  IMAD.U32 R54, R3, 0x10000, RZ ;  /* 0x0001000003367824 */ /* 0x000fc400078e00ff */
[C---:B------:R-:W-:Y:S01]  /*3da0*/  FMUL.FTZ R53, R88.reuse, R53 ;  /* 0x0000003558357220 */ /* 0x040fe20000410000 */
[----:B------:R-:W-:Y:S01]  /*3db0*/  FADD.FTZ R89, -R89, R67 ;  /* 0x0000004359597221 */ /* 0x000fe20000010100 */
[----:B------:R-:W-:Y:S02]  /*3dc0*/  SHF.L.U32 R56, R27, 0x10, RZ ;  /* 0x000000101b387819 */ /* 0x000fe400000006ff */
[----:B------:R-:W-:Y:S01]  /*3dd0*/  FFMA.FTZ R67, R53, R52, R54 ;  /* 0x0000003435437223 */ /* 0x000fe20000010036 */
[----:B------:R-:W-:Y:S01]  /*3de0*/  SHF.L.U32 R52, R109, 0x10, RZ ;  /* 0x000000106d347819 */ /* 0x000fe200000006ff */
[----:B------:R-:W-:Y:S01]  /*3df0*/  FMUL.FTZ R89, R88, R89 ;  /* 0x0000005958597220 */ /* 0x000fe20000410000 */
[----:B------:R-:W-:Y:S02]  /*3e00*/  IMAD.U32 R54, R108, 0x10000, RZ ;  /* 0x000100006c367824 */ /* 0x000fe400078e00ff */
[----:B------:R-:W-:Y:S01]  /*3e10*/  FFMA.FTZ R168, R53, R56, R55 ;  /* 0x0000003835a87223 */ /* 0x000fe20000010037 */
[----:B------:R-:W-:Y:S01]  /*3e20*/  SHF.L.U32 R56, R107, 0x10, RZ ;  /* 0x000000106b387819 */ /* 0x000fe200000006ff */
[----:B------:R-:W-:Y:S01]  /*3e30*/  FFMA.FTZ R66, R89, R52, R54 ;  /* 0x0000003459427223 */ /* 0x000fe20000010036 */
[----:B------:R-:W-:-:S02]  /*3e40*/  F2FP.BF16.F32.PACK_AB R52, R75, R74 ;  /* 0x0000004a4b34723e */ /* 0x000fc400000010ff */
[----:B------:R-:W0:Y:S01]  /*3e50*/  LDC.64 R74, c[0x0][0x380] ;  /* 0x0000e000ff4a7b82 */ /* 0x000e220000000a00 */
[----:B------:R-:W-:Y:S02]  /*3e60*/  SHF.L.U32 R53, R106, 0x10, RZ ;  /* 0x000000106a357819 */ /* 0x000fe400000006ff */
[----:B------:R-:W-:Y:S02]  /*3e70*/  F2FP.BF16.F32.PACK_AB R55, R105, R94 ;  /* 0x0000005e6937723e */ /* 0x000fe400000010ff */
[----:B------:R-:W-:Y:S01]  /*3e80*/  F2FP.BF16.F32.PACK_AB R54, R101, R92 ;  /* 0x0000005c6536723e */ /* 0x000fe200000010ff */
[----:B------:R-:W-:Y:S01]  /*3e90*/  FFMA.FTZ R175, R89, R56, R53 ;  /* 0x0000003859af7223 */ /* 0x000fe20000010035 */
[----:B------:R-:W-:Y:S01]  /*3ea0*/  F2FP.BF16.F32.PACK_AB R53, R95, R90 ;  /* 0x0000005a5f35723e */ /* 0x000fe200000010ff */
[--C-:B------:R-:W-:Y:S01]  /*3eb0*/  IMAD.WIDE.U32 R88, R91, 0x10, R72.reuse ;  /* 0x000000105b587825 */ /* 0x100fe200078e0048 */
[----:B------:R-:W-:Y:S02]  /*3ec0*/  F2FP.BF16.F32.PACK_AB R56, R61, R100 ;  /* 0x000000643d38723e */ /* 0x000fe400000010ff */
[----:B------:R-:W-:Y:S01]  /*3ed0*/  F2FP.BF16.F32.PACK_AB R67, R66, R67 ;  /* 0x000000434243723e */ /* 0x000fe200000010ff */
[----:B------:R-:W-:Y:S01]  /*3ee0*/  IMAD.WIDE.U32 R72, R93, 0x10, R72 ;  /* 0x000000105d487825 */ /* 0x000fe200078e0048 */
        /* <DEDUP_REMOVED lines=12> */
[----:B------:R-:W-:Y:S02]  /*3fb0*/  F2FP.BF16.F32.PACK_AB R68, R165, R160 ;  /* 0x000000a0a544723e */ /* 0x000fe400000010ff */
[----:B0-----:R-:W-:-:S03]  /*3fc0*/  IADD3 R2, PT, PT, R2, R74, RZ ;  /* 0x0000004a02027210 */ /* 0x001fc60007ffe0ff */
[----:B------:R1:W-:Y:S01]  /*3fd0*/  STG.E.128 desc[UR6][R102.64], R68 ;  /* 0x0000004466007986 */ /* 0x0003e2000c101d06 */
[----:B------:R-:W-:-:S13]  /*3fe0*/  ISETP.GE.AND P0, PT, R2, R75, PT ;  /* 0x0000004b0200720c */ /* 0x000fda0003f06270 */
[----:B------:R-:W-:Y:S05]  /*3ff0*/  @!P0 BRA `(.L_x_4090) ;  /* 0xffffffcc00648947 */ /* 0x000fea000383ffff */
[----:B------:R-:W-:Y:S05]  /*4000*/  EXIT ;  /* 0x000000000000794d */ /* 0x000fea0003800000 */
.L_x_4091:
        /* <DEDUP_REMOVED lines=15> */
.L_x_13689:


//--------------------- .text._ZN10layer_norm31ln_parallel_residual_fwd_kernelINS_13Kernel_traitsI13__nv_bfloat16S2_fS2_fjLj6144ELj1ELj1ELj8ELj16ENS_18Kernel_traits_baseILj6144ES2_S2_fS2_fjLj256EEEEELb0ELb1ELb0EEEvNS_9FwdParamsE --------------------------
	.section	.text._ZN10layer_norm31ln_parallel_residual_fwd_kernelINS_13Kernel_traitsI13__nv_bfloat16S2_fS2_fjLj6144ELj1ELj1ELj8ELj16ENS_18Kernel_traits_baseILj6144ES2_S2_fS2_fjLj256EEEEELb0ELb1ELb0EEEvNS_9FwdParamsE,"ax",@progbits
	.align	128
        .global         _ZN10layer_norm31ln_parallel_residual_fwd_kernelINS_13Kernel_traitsI13__nv_bfloat16S2_fS2_fjLj6144ELj1ELj1ELj8ELj16ENS_18Kernel_traits_baseILj6144ES2_S2_fS2_fjLj256EEEEELb0ELb1ELb0EEEvNS_9FwdParamsE
        .type           _ZN10layer_norm31ln_parallel_residual_fwd_kernelINS_13Kernel_traitsI13__nv_bfloat16S2_fS2_fjLj6144ELj1ELj1ELj8ELj16ENS_18Kernel_traits_baseILj6144ES2_S2_fS2_fjLj256EEEEELb0ELb1ELb0EEEvNS_9FwdParamsE,@function
        .size           _ZN10layer_norm31ln_parallel_residual_fwd_kernelINS_13Kernel_traitsI13__nv_bfloat16S2_fS2_fjLj6144ELj1ELj1ELj8ELj16ENS_18Kernel_traits_baseILj6144ES2_S2_fS2_fjLj256EEEEELb0ELb1ELb0EEEvNS_9FwdParamsE,(.L_x_13690 - _ZN10layer_norm31ln_parallel_residual_fwd_kernelINS_13Kernel_traitsI13__nv_bfloat16S2_fS2_fjLj6144ELj1ELj1ELj8ELj16ENS_18Kernel_traits_baseILj6144ES2_S2_fS2_fjLj256EEEEELb0ELb1ELb0EEEvNS_9FwdParamsE)
        .other          _ZN10layer_norm31ln_parallel_residual_fwd_kernelINS_13Kernel_traitsI13__nv_bfloat16S2_fS2_fjLj6144ELj1ELj1ELj8ELj16ENS_18Kernel_traits_baseILj6144ES2_S2_fS2_fjLj256EEEEELb0ELb1ELb0EEEvNS_9FwdParamsE,@"STO_CUDA_ENTRY STV_DEFAULT"
_ZN10layer_norm31ln_parallel_residual_fwd_kernelINS_13Kernel_traitsI13__nv_bfloat16S2_fS2_fjLj6144ELj1ELj1ELj8ELj16ENS_18Kernel_traits_baseILj6144ES2_S2_fS2_fjLj256EEEEELb0ELb1ELb0EEEvNS_9FwdParamsE:
.text._ZN10layer_norm31ln_parallel_residual_fwd_kernelINS_13Kernel_traitsI13__nv_bfloat16S2_fS2_fjLj6144ELj1ELj1ELj8ELj16ENS_18Kernel_traits_baseILj6144ES2_S2_fS2_fjLj256EEEEELb0ELb1ELb0EEEvNS_9FwdParamsE:
[----:B------:R-:W-:Y:S01]  /*0000*/  LDC R1, c[0x0][0x37c] ;  /* 0x0000df00ff017b82 */ /* 0x000fe20000000800 */
[----:B------:R-:W0:Y:S01]  /*0010*/  S2R R0, SR_TID.X ;  /* 0x0000000000007919 */ /* 0x000e220000002100 */
[----:B------:R-:W1:Y:S06]  /*0020*/  LDCU.64 UR8, c[0x0][0x438] ;  /* 0x00008700ff0877ac */ /* 0x000e6c0008000a00 */
[----:B------:R-:W2:Y:S01]  /*0030*/  LDC R14, c[0x0][0x388] ;  /* 0x0000e200ff0e7b82 */ /* 0x000ea20000000800 */
[----:B------:R-:W-:Y:S01]  /*0040*/  BSSY.RECONVERGENT B0, `(.L_x_4092) ;  /* 0x000003f000007945 */ /* 0x000fe20003800200 */
[----:B------:R-:W3:Y:S06]  /*0050*/  LDCU.64 UR6, c[0x0][0x358] ;  /* 0x00006b00ff0677ac */ /* 0x000eec0008000a00 */
[----:B------:R-:W4:Y:S01]  /*0060*/  S2UR UR4, SR_CTAID.X ;  /* 0x00000000000479c3 */ /* 0x000f220000002500 */
[----:B-1----:R-:W-:-:S04]  /*0070*/  UISETP.NE.U32.AND UP0, UPT, UR8, URZ, UPT ;  /* 0x000000ff0800728c */ /* 0x002fc8000bf05070 */
[----:B------:R-:W-:Y:S01]  /*0080*/  UISETP.NE.AND.EX UP0, UPT, UR9, URZ, UPT, UP0 ;  /* 0x000000ff0900728c */ /* 0x000fe2000bf05300 */
[----:B--2---:R-:W-:-:S04]  /*0090*/  SHF.R.S32.HI R3, RZ, 0x1f, R14 ;  /* 0x0000001fff037819 */ /* 0x004fc8000001140e */
[----:B------:R-:W-:Y:S02]  /*00a0*/  LEA.HI R14, R3, R14, RZ, 0x3 ;  /* 0x0000000e030e7211 */ /* 0x000fe400078f18ff */
[C---:B0-----:R-:W-:Y:S02]  /*00b0*/  LOP3.LUT R15, R0.reuse, 0xe0, RZ, 0xc0, !PT ;  /* 0x000000e0000f7812 */ /* 0x041fe400078ec0ff */
[----:B------:R-:W-:Y:S02]  /*00c0*/  LOP3.LUT R3, R0, 0x1f, RZ, 0xc0, !PT ;  /* 0x0000001f00037812 */ /* 0x000fe400078ec0ff */
[----:B------:R-:W-:Y:S02]  /*00d0*/  LOP3.LUT R2, R15, 0x1f, R0, 0xf8, !PT ;  /* 0x0000001f0f027812 */ /* 0x000fe400078ef800 */
[----:B----4-:R-:W-:Y:S02]  /*00e0*/  MOV R4, UR4 ;  /* 0x0000000400047c02 */ /* 0x010fe40008000f00 */
[----:B------:R-:W-:-:S04]  /*00f0*/  LOP3.LUT R5, R2, 0xff, RZ, 0x3c, !PT ;  /* 0x000000ff02057812 */ /* 0x000fc800078e3cff */
[----:B------:R-:W-:Y:S01]  /*0100*/  LEA.HI.SX32 R5, R14, R5, 0x1d ;  /* 0x000000050e057211 */ /* 0x000fe200078feaff */
[----:B---3--:R-:W-:Y:S06]  /*0110*/  BRA.U !UP0, `(.L_x_4093) ;  /* 0x0000000108687547 */ /* 0x008fec000b800000 */
        /* <DEDUP_REMOVED lines=21> */
[----:B0-----:R-:W-:-:S04]  /*0270*/  IMAD.WIDE.U32 R32, R35, 0x10, R32 ;  /* 0x0000001023207825 */ /* 0x001fc800078e0020 */
[----:B-1----:R-:W-:Y:S02]  /*0280*/  IMAD.WIDE.U32 R36, R35, 0x10, R36 ;  /* 0x0000001023247825 */ /* 0x002fe400078e0024 */
[----:B------:R-:W5:Y:S04]  /*0290*/  LDG.E.128 R32, desc[UR6][R32.64] ;  /* 0x0000000620207981 */ /* 0x000f68000c1e1d00 */
[----:B------:R-:W5:Y:S01]  /*02a0*/  LD.E.128 R36, desc[UR6][R36.64] ;  /* 0x0000000624247980 */ /* 0x000f62000c101d00 */
[----:B------:R-:W-:Y:S05]  /*02b0*/  BRA `(.L_x_4094) ;  /* 0x00000000005c7947 */ /* 0x000fea0003800000 */
.L_x_4093:
        /* <DEDUP_REMOVED lines=8> */
[----:B0-----:R-:W-:-:S04]  /*0340*/  @P1 IMAD.WIDE.U32 R6, R21, 0x10, R6 ;  /* 0x0000001015061825 */ /* 0x001fc800078e0006 */
[----:B------:R-:W-:Y:S01]  /*0350*/  @P1 VIADD R21, R21, 0x100 ;  /* 0x0000010015151836 */ /* 0x000fe20000000000 */
        /* <DEDUP_REMOVED lines=13> */
.L_x_4094:
[----:B------:R-:W-:Y:S05]  /*0430*/  BSYNC.RECONVERGENT B0 ;  /* 0x0000000000007941 */ /* 0x000fea0003800200 */
.L_x_4092:
[----:B------:R-:W0:Y:S02]  /*0440*/  LDCU UR4, c[0x0][0x384] ;  /* 0x00007080ff0477ac */ /* 0x000e240008000800 */
[----:B0-----:R-:W-:-:S13]  /*0450*/  ISETP.GE.AND P1, PT, R4, UR4, PT ;  /* 0x0000000404007c0c */ /* 0x001fda000bf26270 */
[----:B------:R-:W-:Y:S05]  /*0460*/  @P1 EXIT ;  /* 0x000000000000194d */ /* 0x000fea0003800000 */
[----:B------:R-:W-:Y:S01]  /*0470*/  SHF.R.S32.HI R14, RZ, 0x3, R14 ;  /* 0x00000003ff0e7819 */ /* 0x000fe2000001140e */
[----:B------:R-:W0:Y:S01]  /*0480*/  LDCU.U8 UR4, c[0x0][0x410] ;  /* 0x00008200ff0477ac */ /* 0x000e220008000000 */
[----:B-----5:R-:W-:Y:S02]  /*0490*/  PRMT R8, R35, 0x7632, R8 ;  /* 0x0000763223087816 */ /* 0x020fe40000000008 */
[----:B------:R-:W-:Y:S01]  /*04a0*/  LOP3.LUT R6, R14, 0xff, RZ, 0xc0, !PT ;  /* 0x000000ff0e067812 */ /* 0x000fe200078ec0ff */
[----:B------:R-:W-:Y:S01]  /*04b0*/  UPLOP3.LUT UP1, UPT, UPT, UPT, UPT, 0x40, 0x4 ;  /* 0x000000000004789c */ /* 0x000fe20003f2e870 */
[----:B------:R-:W-:Y:S01]  /*04c0*/  PRMT R9, R38, 0x7632, R9 ;  /* 0x0000763226097816 */ /* 0x000fe20000000009 */
[----:B------:R-:W1:Y:S01]  /*04d0*/  LDCU UR13, c[0x0][0x388] ;  /* 0x00007100ff0d77ac */ /* 0x000e620008000800 */
[----:B------:R-:W-:Y:S01]  /*04e0*/  VIADDMNMX R15, R6, -R15, RZ, !PT ;  /* 0x8000000f060f7246 */ /* 0x000fe200078001ff */
[----:B------:R-:W-:Y:S01]  /*04f0*/  IMAD R7, R3, -0x20, R6 ;  /* 0xffffffe003077824 */ /* 0x000fe200078e0206 */
[----:B------:R-:W-:Y:S01]  /*0500*/  LOP3.LUT R6, R14, 0xffffff00, RZ, 0xc0, !PT ;  /* 0xffffff000e067812 */ /* 0x000fe200078ec0ff */
[----:B------:R-:W2:Y:S01]  /*0510*/  LDCU UR12, c[0x0][0x400] ;  /* 0x00008000ff0c77ac */ /* 0x000ea20008000800 */
[----:B------:R-:W-:-:S02]  /*0520*/  VIMNMX R15, PT, PT, R15, 0x20, PT ;  /* 0x000000200f0f7848 */ /* 0x000fc40003fe0100 */
[----:B------:R-:W-:Y:S01]  /*0530*/  VIMNMX R7, PT, PT, RZ, R7, !PT ;  /* 0x00000007ff077248 */ /* 0x000fe20007fe0100 */
[----:B------:R-:W3:Y:S01]  /*0540*/  LDCU.64 UR8, c[0x0][0x398] ;  /* 0x00007300ff0877ac */ /* 0x000ee20008000a00 */
[----:B------:R-:W-:Y:S01]  /*0550*/  PRMT R10, R34, 0x7632, R10 ;  /* 0x00007632220a7816 */ /* 0x000fe2000000000a */
[----:B------:R-:W-:Y:S01]  /*0560*/  IMAD R40, R15, 0x8, R6 ;  /* 0x000000080f287824 */ /* 0x000fe200078e0206 */
[----:B------:R-:W-:Y:S01]  /*0570*/  VIMNMX R7, PT, PT, R7, 0x20, PT ;  /* 0x0000002007077848 */ /* 0x000fe20003fe0100 */
[----:B------:R-:W4:Y:S01]  /*0580*/  LDCU.64 UR10, c[0x0][0x3a0] ;  /* 0x00007400ff0a77ac */ /* 0x000f220008000a00 */
[----:B------:R-:W-:Y:S02]  /*0590*/  PRMT R11, R37, 0x7632, R11 ;  /* 0x00007632250b7816 */ /* 0x000fe4000000000b */
[----:B------:R-:W-:Y:S02]  /*05a0*/  I2FP.F32.U32 R40, R40 ;  /* 0x0000002800287245 */ /* 0x000fe40000201000 */
[----:B------:R-:W-:-:S02]  /*05b0*/  LEA R6, R7, R6, 0x3 ;  /* 0x0000000607067211 */ /* 0x000fc400078e18ff */
[----:B------:R0:W0:Y:S01]  /*05c0*/  MUFU.RCP R86, R40 ;  /* 0x0000002800567308 */ /* 0x0000220000001000 */
        /* <DEDUP_REMOVED lines=21> */
.L_x_4119:
        /* <DEDUP_REMOVED lines=14> */
[----:B0-----:R-:W-:-:S05]  /*0800*/  IMAD.WIDE.U32 R52, R99, 0x10, R52 ;  /* 0x0000001063347825 */ /* 0x001fca00078e0034 */
[----:B------:R0:W5:Y:S01]  /*0810*/  LDG.E.128 R56, desc[UR6][R52.64] ;  /* 0x0000000634387981 */ /* 0x000162000c1e1d00 */
[----:B-1----:R-:W-:-:S05]  /*0820*/  @P0 IMAD.WIDE.U32 R54, R99, 0x10, R54 ;  /* 0x0000001063360825 */ /* 0x002fca00078e0036 */
[----:B------:R-:W3:Y:S01]  /*0830*/  @P0 LDG.E.128 R40, desc[UR6][R54.64] ;  /* 0x0000000636280981 */ /* 0x000ee2000c1e1d00 */
[----:B--2---:R-:W-:-:S05]  /*0840*/  @P1 IMAD.WIDE.U32 R76, R99, 0x20, R76 ;  /* 0x00000020634c1825 */ /* 0x004fca00078e004c */
[----:B------:R0:W5:Y:S04]  /*0850*/  @P1 LDG.E.128 R44, desc[UR6][R76.64] ;  /* 0x000000064c2c1981 */ /* 0x000168000c1e1d00 */
[----:B------:R0:W5:Y:S01]  /*0860*/  @P1 LDG.E.128 R48, desc[UR6][R76.64+0x10] ;  /* 0x000010064c301981 */ /* 0x000162000c1e1d00 */
[----:B------:R-:W-:-:S04]  /*0870*/  UISETP.NE.U32.AND UP0, UPT, UR8, URZ, UPT ;  /* 0x000000ff0800728c */ /* 0x000fc8000bf05070 */
[----:B------:R-:W-:Y:S01]  /*0880*/  UISETP.NE.AND.EX UP0, UPT, UR9, URZ, UPT, UP0 ;  /* 0x000000ff0900728c */ /* 0x000fe2000bf05300 */
[----:B---3--:R-:W-:-:S08]  /*0890*/  PRMT R78, R41, 0x7632, R78 ;  /* 0x00007632294e7816 */ /* 0x008fd0000000004e */
[----:B0-----:R-:W-:Y:S05]  /*08a0*/  BRA.U UP0, `(.L_x_4097) ;  /* 0x0000000100947547 */ /* 0x001fea000b800000 */
[----:B------:R-:W-:-:S04]  /*08b0*/  UISETP.NE.U32.AND UP0, UPT, UR10, URZ, UPT ;  /* 0x000000ff0a00728c */ /* 0x000fc8000bf05070 */
[----:B------:R-:W-:-:S09]  /*08c0*/  UISETP.NE.AND.EX UP0, UPT, UR11, URZ, UPT, UP0 ;  /* 0x000000ff0b00728c */ /* 0x000fd2000bf05300 */
[----:B------:R-:W-:Y:S05]  /*08d0*/  BRA.U UP0, `(.L_x_4098) ;  /* 0x0000000100347547 */ /* 0x000fea000b800000 */
[----:B-----5:R-:W-:Y:S02]  /*08e0*/  PRMT R77, R59, 0x7632, R77 ;  /* 0x000076323b4d7816 */ /* 0x020fe4000000004d */
[----:B------:R-:W-:Y:S02]  /*08f0*/  PRMT R53, R56, 0x7632, R53 ;  /* 0x0000763238357816 */ /* 0x000fe40000000035 */
[C---:B------:R-:W-:Y:S02]  /*0900*/  PRMT R55, R57.reuse, 0x7632, R55 ;  /* 0x0000763239377816 */ /* 0x040fe40000000037 */
[----:B------:R-:W-:Y:S02]  /*0910*/  PRMT R76, R58, 0x7632, R76 ;  /* 0x000076323a4c7816 */ /* 0x000fe4000000004c */
[----:B------:R-:W-:Y:S01]  /*0920*/  SHF.L.U32 R52, R56, 0x10, RZ ;  /* 0x0000001038347819 */ /* 0x000fe200000006ff */
[----:B------:R-:W-:Y:S01]  /*0930*/  IMAD.U32 R56, R58, 0x10000, RZ ;  /* 0x000100003a387824 */ /* 0x000fe200078e00ff */
[----:B------:R-:W-:-:S02]  /*0940*/  SHF.L.U32 R54, R57, 0x10, RZ ;  /* 0x0000001039367819 */ /* 0x000fc400000006ff */
[----:B------:R-:W-:Y:S01]  /*0950*/  SHF.L.U32 R58, R59, 0x10, RZ ;  /* 0x000000103b3a7819 */ /* 0x000fe200000006ff */
[----:B------:R-:W-:Y:S01]  /*0960*/  IMAD.U32 R59, R77, 0x10000, RZ ;  /* 0x000100004d3b7824 */ /* 0x000fe200078e00ff */
[----:B------:R-:W-:Y:S02]  /*0970*/  SHF.L.U32 R53, R53, 0x10, RZ ;  /* 0x0000001035357819 */ /* 0x000fe400000006ff */
[----:B------:R-:W-:Y:S02]  /*0980*/  SHF.L.U32 R55, R55, 0x10, RZ ;  /* 0x0000001037377819 */ /* 0x000fe400000006ff */
[----:B------:R-:W-:Y:S01]  /*0990*/  SHF.L.U32 R57, R76, 0x10, RZ ;  /* 0x000000104c397819 */ /* 0x000fe200000006ff */
[----:B------:R-:W-:Y:S06]  /*09a0*/  BRA `(.L_x_4099) ;  /* 0x0000000400807947 */ /* 0x000fec0003800000 */
.L_x_4098:
[C---:B-----5:R-:W-:Y:S02]  /*09b0*/  PRMT R52, R56.reuse, 0x7632, R52 ;  /* 0x0000763238347816 */ /* 0x060fe40000000034 */
[----:B------:R-:W-:Y:S02]  /*09c0*/  SHF.L.U32 R53, R56, 0x10, RZ ;  /* 0x0000001038357819 */ /* 0x000fe400000006ff */
[----:B------:R-:W-:Y:S01]  /*09d0*/  PRMT R54, R57, 0x7632, R54 ;  /* 0x0000763239367816 */ /* 0x000fe20000000036 */
[----:B------:R-:W-:Y:S01]  /*09e0*/  IMAD.U32 R76, R52, 0x10000, RZ ;  /* 0x00010000344c7824 */ /* 0x000fe200078e00ff */
[----:B------:R-:W-:Y:S01]  /*09f0*/  PRMT R55, R58, 0x7632, R55 ;  /* 0x000076323a377816 */ /* 0x000fe20000000037 */
[----:B------:R-:W-:Y:S01]  /*0a00*/  FADD.FTZ R52, R44, R53 ;  /* 0x000000352c347221 */ /* 0x000fe20000010000 */
[----:B------:R-:W-:Y:S01]  /*0a10*/  PRMT R56, R59, 0x7632, R56 ;  /* 0x000076323b387816 */ /* 0x000fe20000000038 */
        /* <DEDUP_REMOVED lines=13> */
[----:B------:R-:W-:Y:S06]  /*0af0*/  BRA `(.L_x_4099) ;  /* 0x00000004002c7947 */ /* 0x000fec0003800000 */
.L_x_4097:
        /* <DEDUP_REMOVED lines=9> */
[C---:B------:R-:W-:Y:S01]  /*0b90*/  PRMT R77, R57.reuse, 0x7632, R77 ;  /* 0x00007632394d7816 */ /* 0x040fe2000000004d */
        /* <DEDUP_REMOVED lines=10> */
[C---:B------:R-:W-:Y:S02]  /*0c40*/  PRMT R58, R43.reuse, 0x7632, R58 ;  /* 0x000076322b3a7816 */ /* 0x040fe4000000003a */
[----:B------:R-:W-:Y:S02]  /*0c50*/  SHF.L.U32 R59, R43, 0x10, RZ ;  /* 0x000000102b3b7819 */ /* 0x000fe400000006ff */
[----:B------:R-:W-:Y:S02]  /*0c60*/  SHF.L.U32 R94, R76, 0x10, RZ ;  /* 0x000000104c5e7819 */ /* 0x000fe400000006ff */
[----:B------:R-:W-:Y:S02]  /*0c70*/  SHF.L.U32 R78, R78, 0x10, RZ ;  /* 0x000000104e4e7819 */ /* 0x000fe400000006ff */
[----:B------:R-:W-:Y:S02]  /*0c80*/  SHF.L.U32 R53, R53, 0x10, RZ ;  /* 0x0000001035357819 */ /* 0x000fe400000006ff */
[----:B------:R-:W-:-:S02]  /*0c90*/  SHF.L.U32 R98, R79, 0x10, RZ ;  /* 0x000000104f627819 */ /* 0x000fc400000006ff */
        /* <DEDUP_REMOVED lines=9> */
.L_x_4100:
[C---:B-----5:R-:W-:Y:S01]  /*0d30*/  PRMT R76, R56.reuse, 0x7632, R76 ;  /* 0x00007632384c7816 */ /* 0x060fe2000000004c */
[----:B------:R-:W-:Y:S01]  /*0d40*/  IMAD.U32 R56, R56, 0x10000, RZ ;  /* 0x0001000038387824 */ /* 0x000fe200078e00ff */
[----:B------:R-:W-:Y:S01]  /*0d50*/  SHF.L.U32 R52, R57, 0x10, RZ ;  /* 0x0000001039347819 */ /* 0x000fe200000006ff */
[----:B------:R-:W-:Y:S01]  /*0d60*/  IMAD.U32 R95, R42, 0x10000, RZ ;  /* 0x000100002a5f7824 */ /* 0x000fe200078e00ff */
[----:B------:R-:W-:Y:S02]  /*0d70*/  SHF.L.U32 R53, R40, 0x10, RZ ;  /* 0x0000001028357819 */ /* 0x000fe400000006ff */
        /* <DEDUP_REMOVED lines=35> */
.L_x_4099:
[----:B------:R-:W0:Y:S01]  /*0fb0*/  LDC.64 R76, c[0x0][0x3a8] ;  /* 0x0000ea00ff4c7b82 */ /* 0x000e220000000a00 */
[C---:B------:R-:W-:Y:S01]  /*0fc0*/  IADD3 R79, PT, PT, R99.reuse, 0x100, RZ ;  /* 0x00000100634f7810 */ /* 0x040fe20007ffe0ff */
[----:B0-----:R-:W-:-:S05]  /*0fd0*/  IMAD.WIDE.U32 R76, R99, 0x20, R76 ;  /* 0x00000020634c7825 */ /* 0x001fca00078e004c */
[----:B------:R0:W-:Y:S04]  /*0fe0*/  STG.E.128 desc[UR6][R76.64], R52 ;  /* 0x000000344c007986 */ /* 0x0001e8000c101d06 */
[----:B------:R0:W-:Y:S02]  /*0ff0*/  STG.E.128 desc[UR6][R76.64+0x10], R56 ;  /* 0x000010384c007986 */ /* 0x0001e4000c101d06 */
.L_x_4096:
[----:B------:R-:W-:Y:S05]  /*1000*/  BSYNC.RECONVERGENT B0 ;  /* 0x0000000000007941 */ /* 0x000fea0003800200 */
.L_x_4095:
        /* <DEDUP_REMOVED lines=9> */
[----:B0-----:R-:W0:Y:S01]  /*10a0*/  @P1 LDC.64 R76, c[0x0][0x3a0] ;  /* 0x0000e800ff4c1b82 */ /* 0x001e220000000a00 */
[----:B-1----:R-:W-:-:S05]  /*10b0*/  IMAD.WIDE.U32 R60, R79, 0x10, R60 ;  /* 0x000000104f3c7825 */ /* 0x002fca00078e003c */
[----:B------:R1:W5:Y:S01]  /*10c0*/  LDG.E.128 R64, desc[UR6][R60.64] ;  /* 0x000000063c407981 */ /* 0x000362000c1e1d00 */
[----:B--2---:R-:W-:-:S05]  /*10d0*/  @P0 IMAD.WIDE.U32 R62, R79, 0x10, R62 ;  /* 0x000000104f3e0825 */ /* 0x004fca00078e003e */
[----:B------:R1:W5:Y:S01]  /*10e0*/  @P0 LDG.E.128 R40, desc[UR6][R62.64] ;  /* 0x000000063e280981 */ /* 0x000362000c1e1d00 */
[----:B0-----:R-:W-:-:S05]  /*10f0*/  @P1 IMAD.WIDE.U32 R76, R79, 0x20, R76 ;  /* 0x000000204f4c1825 */ /* 0x001fca00078e004c */
[----:B------:R1:W5:Y:S04]  /*1100*/  @P1 LDG.E.128 R44, desc[UR6][R76.64] ;  /* 0x000000064c2c1981 */ /* 0x000368000c1e1d00 */
[----:B------:R1:W5:Y:S01]  /*1110*/  @P1 LDG.E.128 R48, desc[UR6][R76.64+0x10] ;  /* 0x000010064c301981 */ /* 0x000362000c1e1d00 */
[----:B------:R-:W-:Y:S05]  /*1120*/  @!P0 BRA `(.L_x_4103) ;  /* 0x00000004002c8947 */ /* 0x000fea0003800000 */
[----:B------:R-:W-:Y:S05]  /*1130*/  @!P1 BRA `(.L_x_4104) ;  /* 0x0000000000a49947 */ /* 0x000fea0003800000 */
[----:B-1---5:R-:W-:Y:S01]  /*1140*/  PRMT R76, R66, 0x7632, R76 ;  /* 0x00007632424c7816 */ /* 0x022fe2000000004c */
[----:B------:R-:W-:Y:S01]  /*1150*/  IMAD.U32 R63, R40, 0x10000, RZ ;  /* 0x00010000283f7824 */ /* 0x000fe200078e00ff */
[----:B------:R-:W-:Y:S02]  /*1160*/  PRMT R60, R64, 0x7632, R60 ;  /* 0x00007632403c7816 */ /* 0x000fe4000000003c */
[----:B------:R-:W-:Y:S02]  /*1170*/  SHF.L.U32 R66, R66, 0x10, RZ ;  /* 0x0000001042427819 */ /* 0x000fe400000006ff */
[----:B------:R-:W-:Y:S01]  /*1180*/  SHF.L.U32 R77, R42, 0x10, RZ ;  /* 0x000000102a4d7819 */ /* 0x000fe200000006ff */
[----:B------:R-:W-:Y:S01]  /*1190*/  IMAD.U32 R60, R60, 0x10000, RZ ;  /* 0x000100003c3c7824 */ /* 0x000fe200078e00ff */
        /* <DEDUP_REMOVED lines=35> */
.L_x_4104:
[----:B-1---5:R-:W-:Y:S01]  /*13d0*/  PRMT R77, R65, 0x7632, R77 ;  /* 0x00007632414d7816 */ /* 0x022fe2000000004d */
[----:B------:R-:W-:Y:S01]  /*13e0*/  IMAD.U32 R101, R43, 0x10000, RZ ;  /* 0x000100002b657824 */ /* 0x000fe200078e00ff */
[----:B------:R-:W-:Y:S02]  /*13f0*/  SHF.L.U32 R62, R65, 0x10, RZ ;  /* 0x00000010413e7819 */ /* 0x000fe400000006ff */
[C---:B------:R-:W-:Y:S02]  /*1400*/  PRMT R76, R64.reuse, 0x7632, R76 ;  /* 0x00007632404c7816 */ /* 0x040fe4000000004c */
[----:B------:R-:W-:Y:S01]  /*1410*/  SHF.L.U32 R60, R64, 0x10, RZ ;  /* 0x00000010403c7819 */ /* 0x000fe200000006ff */
[----:B------:R-:W-:Y:S01]  /*1420*/  IMAD.U32 R64, R66, 0x10000, RZ ;  /* 0x0001000042407824 */ /* 0x000fe200078e00ff */
[----:B------:R-:W-:Y:S02]  /*1430*/  SHF.L.U32 R61, R40, 0x10, RZ ;  /* 0x00000010283d7819 */ /* 0x000fe400000006ff */
        /* <DEDUP_REMOVED lines=9> */
[----:B------:R-:W-:Y:S02]  /*14d0*/  PRMT R63, R41, 0x7632, R63 ;  /* 0x00007632293f7816 */ /* 0x000fe4000000003f */
        /* <DEDUP_REMOVED lines=13> */
[----:B------:R-:W-:-:S03]  /*15b0*/  FADD.FTZ R65, R94, R65 ;  /* 0x000000415e417221 */ /* 0x000fc60000010000 */
[----:B------:R-:W-:Y:S01]  /*15c0*/  FADD.FTZ R67, R100, R67 ;  /* 0x0000004364437221 */ /* 0x000fe20000010000 */
[----:B------:R-:W-:Y:S06]  /*15d0*/  BRA `(.L_x_4105) ;  /* 0x0000000000887947 */ /* 0x000fec0003800000 */
.L_x_4103:
[----:B------:R-:W-:Y:S05]  /*15e0*/  @!P1 BRA `(.L_x_4106) ;  /* 0x0000000000549947 */ /* 0x000fea0003800000 */
[C---:B-1---5:R-:W-:Y:S02]  /*15f0*/  PRMT R60, R64.reuse, 0x7632, R60 ;  /* 0x00007632403c7816 */ /* 0x062fe4000000003c */
[----:B------:R-:W-:Y:S02]  /*1600*/  SHF.L.U32 R61, R64, 0x10, RZ ;  /* 0x00000010403d7819 */ /* 0x000fe400000006ff */
[C---:B------:R-:W-:Y:S01]  /*1610*/  PRMT R62, R65.reuse, 0x7632, R62 ;  /* 0x00007632413e7816 */ /* 0x040fe2000000003e */
[----:B------:R-:W-:Y:S01]  /*1620*/  IMAD.U32 R65, R65, 0x10000, RZ ;  /* 0x0001000041417824 */ /* 0x000fe200078e00ff */
[C---:B------:R-:W-:Y:S02]  /*1630*/  PRMT R63, R66.reuse, 0x7632, R63 ;  /* 0x00007632423f7816 */ /* 0x040fe4000000003f */
[C---:B------:R-:W-:Y:S02]  /*1640*/  PRMT R64, R67.reuse, 0x7632, R64 ;  /* 0x0000763243407816 */ /* 0x040fe40000000040 */
        /* <DEDUP_REMOVED lines=15> */
.L_x_4106:
[----:B-1---5:R-:W-:Y:S02]  /*1740*/  PRMT R61, R64, 0x7632, R61 ;  /* 0x00007632403d7816 */ /* 0x022fe4000000003d */
[----:B------:R-:W-:Y:S02]  /*1750*/  PRMT R63, R65, 0x7632, R63 ;  /* 0x00007632413f7816 */ /* 0x000fe4000000003f */
[----:B------:R-:W-:Y:S02]  /*1760*/  PRMT R76, R66, 0x7632, R76 ;  /* 0x00007632424c7816 */ /* 0x000fe4000000004c */
[C---:B------:R-:W-:Y:S02]  /*1770*/  PRMT R77, R67.reuse, 0x7632, R77 ;  /* 0x00007632434d7816 */ /* 0x040fe4000000004d */
[----:B------:R-:W-:Y:S02]  /*1780*/  SHF.L.U32 R60, R64, 0x10, RZ ;  /* 0x00000010403c7819 */ /* 0x000fe400000006ff */
[----:B------:R-:W-:Y:S01]  /*1790*/  SHF.L.U32 R64, R66, 0x10, RZ ;  /* 0x0000001042407819 */ /* 0x000fe200000006ff */
[----:B------:R-:W-:Y:S01]  /*17a0*/  IMAD.U32 R66, R67, 0x10000, RZ ;  /* 0x0001000043427824 */ /* 0x000fe200078e00ff */
[----:B------:R-:W-:-:S02]  /*17b0*/  SHF.L.U32 R62, R65, 0x10, RZ ;  /* 0x00000010413e7819 */ /* 0x000fc400000006ff */
[----:B------:R-:W-:Y:S02]  /*17c0*/  SHF.L.U32 R61, R61, 0x10, RZ ;  /* 0x000000103d3d7819 */ /* 0x000fe400000006ff */
[----:B------:R-:W-:Y:S02]  /*17d0*/  SHF.L.U32 R63, R63, 0x10, RZ ;  /* 0x000000103f3f7819 */ /* 0x000fe400000006ff */
[----:B------:R-:W-:Y:S02]  /*17e0*/  SHF.L.U32 R65, R76, 0x10, RZ ;  /* 0x000000104c417819 */ /* 0x000fe400000006ff */
[----:B------:R-:W-:-:S07]  /*17f0*/  SHF.L.U32 R67, R77, 0x10, RZ ;  /* 0x000000104d437819 */ /* 0x000fce00000006ff */
.L_x_4105:
[----:B------:R-:W0:Y:S02]  /*1800*/  LDC.64 R76, c[0x0][0x3a8] ;  /* 0x0000ea00ff4c7b82 */ /* 0x000e240000000a00 */
[----:B0-----:R-:W-:-:S04]  /*1810*/  IMAD.WIDE.U32 R76, R79, 0x20, R76 ;  /* 0x000000204f4c7825 */ /* 0x001fc800078e004c */
[----:B------:R-:W-:Y:S01]  /*1820*/  VIADD R79, R79, 0x100 ;  /* 0x000001004f4f7836 */ /* 0x000fe20000000000 */
[----:B------:R1:W-:Y:S04]  /*1830*/  STG.E.128 desc[UR6][R76.64], R60 ;  /* 0x0000003c4c007986 */ /* 0x0003e8000c101d06 */
[----:B------:R1:W-:Y:S02]  /*1840*/  STG.E.128 desc[UR6][R76.64+0x10], R64 ;  /* 0x000010404c007986 */ /* 0x0003e4000c101d06 */
.L_x_4102:
[----:B------:R-:W-:Y:S05]  /*1850*/  BSYNC.RECONVERGENT B0 ;  /* 0x0000000000007941 */ /* 0x000fea0003800200 */
.L_x_4101:
        /* <DEDUP_REMOVED lines=9> */
[----:B01----:R-:W0:Y:S01]  /*18f0*/  @P1 LDC.64 R76, c[0x0][0x3a0] ;  /* 0x0000e800ff4c1b82 */ /* 0x003e220000000a00 */
[----:B--2---:R-:W-:-:S05]  /*1900*/  IMAD.WIDE.U32 R68, R79, 0x10, R68 ;  /* 0x000000104f447825 */ /* 0x004fca00078e0044 */
[----:B------:R1:W5:Y:S01]  /*1910*/  LDG.E.128 R72, desc[UR6][R68.64] ;  /* 0x0000000644487981 */ /* 0x000362000c1e1d00 */
[----:B---3--:R-:W-:-:S05]  /*1920*/  @P0 IMAD.WIDE.U32 R70, R79, 0x10, R70 ;  /* 0x000000104f460825 */ /* 0x008fca00078e0046 */
[----:B------:R1:W5:Y:S01]  /*1930*/  @P0 LDG.E.128 R40, desc[UR6][R70.64] ;  /* 0x0000000646280981 */ /* 0x000362000c1e1d00 */
[----:B0-----:R-:W-:-:S05]  /*1940*/  @P1 IMAD.WIDE.U32 R76, R79, 0x20, R76 ;  /* 0x000000204f4c1825 */ /* 0x001fca00078e004c */
[----:B------:R1:W5:Y:S04]  /*1950*/  @P1 LDG.E.128 R44, desc[UR6][R76.64] ;  /* 0x000000064c2c1981 */ /* 0x000368000c1e1d00 */
[----:B------:R1:W5:Y:S01]  /*1960*/  @P1 LDG.E.128 R48, desc[UR6][R76.64+0x10] ;  /* 0x000010064c301981 */ /* 0x000362000c1e1d00 */
[----:B------:R-:W-:Y:S05]  /*1970*/  @!P0 BRA `(.L_x_4109) ;  /* 0x00000004002c8947 */ /* 0x000fea0003800000 */
[----:B------:R-:W-:Y:S05]  /*1980*/  @!P1 BRA `(.L_x_4110) ;  /* 0x0000000000a49947 */ /* 0x000fea0003800000 */
[C---:B-1---5:R-:W-:Y:S01]  /*1990*/  PRMT R68, R72.reuse, 0x7632, R68 ;  /* 0x0000763248447816 */ /* 0x062fe20000000044 */
[----:B------:R-:W-:Y:S01]  /*19a0*/  IMAD.U32 R98, R41, 0x10000, RZ ;  /* 0x0001000029627824 */ /* 0x000fe200078e00ff */
[----:B------:R-:W-:Y:S02]  /*19b0*/  SHF.L.U32 R72, R72, 0x10, RZ ;  /* 0x0000001048487819 */ /* 0x000fe400000006ff */
[C---:B------:R-:W-:Y:S02]  /*19c0*/  PRMT R70, R73.reuse, 0x7632, R70 ;  /* 0x0000763249467816 */ /* 0x040fe40000000046 */
[----:B------:R-:W-:Y:S02]  /*19d0*/  PRMT R76, R74, 0x7632, R76 ;  /* 0x000076324a4c7816 */ /* 0x000fe4000000004c */
[----:B------:R-:W-:Y:S02]  /*19e0*/  SHF.L.U32 R71, R40, 0x10, RZ ;  /* 0x0000001028477819 */ /* 0x000fe400000006ff */
[----:B------:R-:W-:-:S02]  /*19f0*/  SHF.L.U32 R73, R73, 0x10, RZ ;  /* 0x0000001049497819 */ /* 0x000fc400000006ff */
[----:B------:R-:W-:Y:S01]  /*1a00*/  SHF.L.U32 R74, R74, 0x10, RZ ;  /* 0x000000104a4a7819 */ /* 0x000fe200000006ff */
[--C-:B------:R-:W-:Y:S01]  /*1a10*/  FADD.FTZ R71, R71, R72.reuse ;  /* 0x0000004847477221 */ /* 0x100fe20000010000 */
[----:B------:R-:W-:Y:S01]  /*1a20*/  SHF.L.U32 R77, R42, 0x10, RZ ;  /* 0x000000102a4d7819 */ /* 0x000fe200000006ff */
[----:B------:R-:W-:Y:S01]  /*1a30*/  FADD.FTZ R73, R98, R73 ;  /* 0x0000004962497221 */ /* 0x000fe20000010000 */
[----:B------:R-:W-:Y:S02]  /*1a40*/  PRMT R72, R41, 0x7632, R72 ;  /* 0x0000763229487816 */ /* 0x000fe40000000048 */
[----:B------:R-:W-:Y:S01]  /*1a50*/  PRMT R78, R75, 0x7632, R78 ;  /* 0x000076324b4e7816 */ /* 0x000fe2000000004e */
[--C-:B------:R-:W-:Y:S01]  /*1a60*/  FADD.FTZ R77, R77, R74.reuse ;  /* 0x0000004a4d4d7221 */ /* 0x100fe20000010000 */
[----:B------:R-:W-:Y:S02]  /*1a70*/  PRMT R69, R40, 0x7632, R69 ;  /* 0x0000763228457816 */ /* 0x000fe40000000045 */
        /* <DEDUP_REMOVED lines=26> */
.L_x_4110:
[----:B-1---5:R-:W-:Y:S01]  /*1c20*/  PRMT R76, R72, 0x7632, R76 ;  /* 0x00007632484c7816 */ /* 0x022fe2000000004c */
[----:B------:R-:W-:Y:S01]  /*1c30*/  IMAD.U32 R69, R40, 0x10000, RZ ;  /* 0x0001000028457824 */ /* 0x000fe200078e00ff */
[----:B------:R-:W-:Y:S02]  /*1c40*/  SHF.L.U32 R68, R72, 0x10, RZ ;  /* 0x0000001048447819 */ /* 0x000fe400000006ff */
[C---:B------:R-:W-:Y:S01]  /*1c50*/  PRMT R77, R73.reuse, 0x7632, R77 ;  /* 0x00007632494d7816 */ /* 0x040fe2000000004d */
[----:B------:R-:W-:Y:S01]  /*1c60*/  IMAD.U32 R76, R76, 0x10000, RZ ;  /* 0x000100004c4c7824 */ /* 0x000fe200078e00ff */
[----:B------:R-:W-:Y:S01]  /*1c70*/  SHF.L.U32 R70, R73, 0x10, RZ ;  /* 0x0000001049467819 */ /* 0x000fe200000006ff */
[----:B------:R-:W-:Y:S01]  /*1c80*/  FADD.FTZ R68, R69, R68 ;  /* 0x0000004445447221 */ /* 0x000fe20000010000 */
[----:B------:R-:W-:Y:S02]  /*1c90*/  SHF.L.U32 R72, R74, 0x10, RZ ;  /* 0x000000104a487819 */ /* 0x000fe400000006ff */
[----:B------:R-:W-:-:S02]  /*1ca0*/  SHF.L.U32 R71, R41, 0x10, RZ ;  /* 0x0000001029477819 */ /* 0x000fc400000006ff */
[----:B------:R-:W-:Y:S02]  /*1cb0*/  SHF.L.U32 R73, R42, 0x10, RZ ;  /* 0x000000102a497819 */ /* 0x000fe400000006ff */
[----:B------:R-:W-:Y:S01]  /*1cc0*/  PRMT R94, R74, 0x7632, R94 ;  /* 0x000076324a5e7816 */ /* 0x000fe2000000005e */
[----:B------:R-:W-:Y:S01]  /*1cd0*/  FADD.FTZ R70, R71, R70 ;  /* 0x0000004647467221 */ /* 0x000fe20000010000 */
[----:B------:R-:W-:Y:S01]  /*1ce0*/  PRMT R95, R75, 0x7632, R95 ;  /* 0x000076324b5f7816 */ /* 0x000fe2000000005f */
[----:B------:R-:W-:Y:S01]  /*1cf0*/  FADD.FTZ R72, R73, R72 ;  /* 0x0000004849487221 */ /* 0x000fe20000010000 */
        /* <DEDUP_REMOVED lines=19> */
.L_x_4109:
[----:B------:R-:W-:Y:S05]  /*1e30*/  @!P1 BRA `(.L_x_4112) ;  /* 0x0000000000549947 */ /* 0x000fea0003800000 */
[----:B-1---5:R-:W-:Y:S01]  /*1e40*/  PRMT R68, R72, 0x7632, R68 ;  /* 0x0000763248447816 */ /* 0x022fe20000000044 */
[----:B------:R-:W-:Y:S01]  /*1e50*/  IMAD.U32 R77, R74, 0x10000, RZ ;  /* 0x000100004a4d7824 */ /* 0x000fe200078e00ff */
[----:B------:R-:W-:Y:S02]  /*1e60*/  SHF.L.U32 R69, R72, 0x10, RZ ;  /* 0x0000001048457819 */ /* 0x000fe400000006ff */
[----:B------:R-:W-:Y:S02]  /*1e70*/  PRMT R70, R73, 0x7632, R70 ;  /* 0x0000763249467816 */ /* 0x000fe40000000046 */
[----:B------:R-:W-:Y:S02]  /*1e80*/  PRMT R71, R74, 0x7632, R71 ;  /* 0x000076324a477816 */ /* 0x000fe40000000047 */
        /* <DEDUP_REMOVED lines=16> */
.L_x_4112:
[----:B-1---5:R-:W-:Y:S02]  /*1f90*/  PRMT R69, R72, 0x7632, R69 ;  /* 0x0000763248457816 */ /* 0x022fe40000000045 */
        /* <DEDUP_REMOVED lines=10> */
[----:B------:R-:W-:-:S07]  /*2040*/  SHF.L.U32 R75, R77, 0x10, RZ ;  /* 0x000000104d4b7819 */ /* 0x000fce00000006ff */
.L_x_4111:
[----:B------:R-:W0:Y:S02]  /*2050*/  LDC.64 R76, c[0x0][0x3a8] ;  /* 0x0000ea00ff4c7b82 */ /* 0x000e240000000a00 */
[----:B0-----:R-:W-:-:S05]  /*2060*/  IMAD.WIDE.U32 R76, R79, 0x20, R76 ;  /* 0x000000204f4c7825 */ /* 0x001fca00078e004c */
[----:B------:R2:W-:Y:S04]  /*2070*/  STG.E.128 desc[UR6][R76.64], R68 ;  /* 0x000000444c007986 */ /* 0x0005e8000c101d06 */
[----:B------:R2:W-:Y:S02]  /*2080*/  STG.E.128 desc[UR6][R76.64+0x10], R72 ;  /* 0x000010484c007986 */ /* 0x0005e4000c101d06 */
.L_x_4108:
[----:B------:R-:W-:Y:S05]  /*2090*/  BSYNC.RECONVERGENT B0 ;  /* 0x0000000000007941 */ /* 0x000fea0003800200 */
.L_x_4107:
[----:B012---:R-:W-:Y:S01]  /*20a0*/  FADD.FTZ R76, RZ, R52 ;  /* 0x00000034ff4c7221 */ /* 0x007fe20000010000 */
[C---:B------:R-:W-:Y:S01]  /*20b0*/  ISETP.GE.U32.AND P0, PT, R5.reuse, 0x100, PT ;  /* 0x000001000500780c */ /* 0x040fe20003f06070 */
[----:B------:R-:W0:Y:S01]  /*20c0*/  S2UR UR5, SR_CgaCtaId ;  /* 0x00000000000579c3 */ /* 0x000e220000008800 */
[----:B------:R-:W-:Y:S01]  /*20d0*/  ISETP.GT.U32.AND P5, PT, R5, 0x1ff, PT ;  /* 0x000001ff0500780c */ /* 0x000fe20003fa4070 */
        /* <DEDUP_REMOVED lines=178> */
[--C-:B------:R-:W-:Y:S01]  /*2c00*/  FADD.FTZ R78, R54, -R98.reuse ;  /* 0x80000062364e7221 */ /* 0x100fe20000010000 */
[----:B------:R-:W-:Y:S01]  /*2c10*/  SHF.L.U32 R77, R16, 0x10, RZ ;  /* 0x00000010104d7819 */ /* 0x000fe200000006ff */
[C---:B------:R-:W-:Y:S01]  /*2c20*/  FMUL.FTZ R76, R101.reuse, R76 ;  /* 0x0000004c654c7220 */ /* 0x040fe20000410000 */
[----:B------:R-:W-:Y:S01]  /*2c30*/  SHF.L.U32 R79, R20, 0x10, RZ ;  /* 0x00000010144f7819 */ /* 0x000fe200000006ff */
[----:B------:R-:W-:Y:S01]  /*2c40*/  FMUL.FTZ R94, R101, R94 ;  /* 0x0000005e655e7220 */ /* 0x000fe20000410000 */
[----:B------:R-:W-:Y:S01]  /*2c50*/  SHF.L.U32 R95, R17, 0x10, RZ ;  /* 0x00000010115f7819 */ /* 0x000fe200000006ff */
[----:B------:R-:W-:Y:S01]  /*2c60*/  IMAD.U32 R103, R21, 0x10000, RZ ;  /* 0x0001000015677824 */ /* 0x000fe200078e00ff */
[----:B------:R-:W-:Y:S01]  /*2c70*/  SHF.L.U32 R105, R18, 0x10, RZ ;  /* 0x0000001012697819 */ /* 0x000fe200000006ff */
[----:B------:R-:W-:Y:S01]  /*2c80*/  FMUL.FTZ R78, R101, R78 ;  /* 0x0000004e654e7220 */ /* 0x000fe20000410000 */
[----:B------:R-:W-:Y:S01]  /*2c90*/  SHF.L.U32 R107, R22, 0x10, RZ ;  /* 0x00000010166b7819 */ /* 0x000fe200000006ff */
[----:B------:R-:W-:Y:S01]  /*2ca0*/  FFMA.FTZ R76, R76, R77, R79 ;  /* 0x0000004d4c4c7223 */ /* 0x000fe2000001004f */
[--C-:B------:R-:W-:Y:S01]  /*2cb0*/  FADD.FTZ R100, R58, -R98.reuse ;  /* 0x800000623a647221 */ /* 0x100fe20000010000 */
[----:B------:R-:W-:Y:S01]  /*2cc0*/  FFMA.FTZ R77, R78, R95, R103 ;  /* 0x0000005f4e4d7223 */ /* 0x000fe20000010067 */
[----:B------:R-:W-:Y:S01]  /*2cd0*/  SHF.L.U32 R109, R19, 0x10, RZ ;  /* 0x00000010136d7819 */ /* 0x000fe200000006ff */
[----:B------:R-:W-:Y:S01]  /*2ce0*/  FFMA.FTZ R102, R94, R105, R107 ;  /* 0x000000695e667223 */ /* 0x000fe2000001006b */
[----:B------:R-:W-:Y:S01]  /*2cf0*/  SHF.L.U32 R111, R23, 0x10, RZ ;  /* 0x00000010176f7819 */ /* 0x000fe200000006ff */
[----:B------:R-:W0:Y:S01]  /*2d00*/  LDC.64 R94, c[0x0][0x428] ;  /* 0x00010a00ff5e7b82 */ /* 0x000e220000000a00 */
        /* <DEDUP_REMOVED lines=14> */
[----:B------:R-:W-:Y:S01]  /*2df0*/  SHF.L.U32 R111, R90, 0x10, RZ ;  /* 0x000000105a6f7819 */ /* 0x000fe200000006ff */
[----:B------:R-:W-:Y:S01]  /*2e00*/  FMUL.FTZ R100, R101, R100 ;  /* 0x0000006465647220 */ /* 0x000fe20000410000 */
[----:B------:R-:W-:Y:S01]  /*2e10*/  SHF.L.U32 R113, R89, 0x10, RZ ;  /* 0x0000001059717819 */ /* 0x000fe200000006ff */
        /* <DEDUP_REMOVED lines=12> */
.L_x_4114:
[----:B------:R-:W-:Y:S05]  /*2ee0*/  BSYNC.RECONVERGENT B0 ;  /* 0x0000000000007941 */ /* 0x000fea0003800200 */
.L_x_4113:
[----:B------:R-:W-:Y:S04]  /*2ef0*/  BSSY.RECONVERGENT B0, `(.L_x_4115) ;  /* 0x0000032000007945 */ /* 0x000fe80003800200 */
[----:B------:R-:W-:Y:S05]  /*2f00*/  @!P3 BRA `(.L_x_4116) ;  /* 0x0000000000c0b947 */ /* 0x000fea0003800000 */
[--C-:B01----:R-:W-:Y:S01]  /*2f10*/  FADD.FTZ R76, R60, -R98.reuse ;  /* 0x800000623c4c7221 */ /* 0x103fe20000010000 */
        /* <DEDUP_REMOVED lines=33> */
[----:B------:R-:W-:Y:S01]  /*3130*/  FMUL.FTZ R78, R101, R78 ;  /* 0x0000004e654e7220 */ /* 0x000fe20000410000 */
[----:B------:R-:W-:Y:S01]  /*3140*/  SHF.L.U32 R113, R80, 0x10, RZ ;  /* 0x0000001050717819 */ /* 0x000fe200000006ff */
[----:B------:R-:W-:Y:S01]  /*3150*/  FFMA.FTZ R100, R100, R105, R107 ;  /* 0x0000006964647223 */ /* 0x000fe2000001006b */
[----:B------:R-:W-:Y:S01]  /*3160*/  SHF.L.U32 R115, R15, 0x10, RZ ;  /* 0x000000100f737819 */ /* 0x000fe200000006ff */
[----:B------:R-:W-:Y:S01]  /*3170*/  FFMA.FTZ R109, R104, R109, R111 ;  /* 0x0000006d686d7223 */ /* 0x000fe2000001006f */
[----:B------:R-:W-:-:S02]  /*3180*/  FFMA.FTZ R103, R78, R79, R103 ;  /* 0x0000004f4e677223 */ /* 0x000fc40000010067 */
[----:B------:R-:W-:Y:S01]  /*3190*/  F2FP.BF16.F32.PACK_AB R77, R100, R77 ;  /* 0x0000004d644d723e */ /* 0x000fe200000010ff */
[----:B------:R-:W-:Y:S01]  /*31a0*/  FFMA.FTZ R113, R108, R113, R115 ;  /* 0x000000716c717223 */ /* 0x000fe20000010073 */
[----:B------:R-:W-:Y:S01]  /*31b0*/  F2FP.BF16.F32.PACK_AB R78, R109, R102 ;  /* 0x000000666d4e723e */ /* 0x000fe200000010ff */
[----:B0-----:R-:W-:Y:S01]  /*31c0*/  IMAD.WIDE.U32 R94, R99, 0x10, R94 ;  /* 0x00000010635e7825 */ /* 0x001fe200078e005e */
[----:B------:R-:W-:Y:S02]  /*31d0*/  F2FP.BF16.F32.PACK_AB R76, R103, R76 ;  /* 0x0000004c674c723e */ /* 0x000fe400000010ff */
[----:B------:R-:W-:Y:S01]  /*31e0*/  F2FP.BF16.F32.PACK_AB R79, R113, R106 ;  /* 0x0000006a714f723e */ /* 0x000fe200000010ff */
[----:B------:R-:W-:-:S04]  /*31f0*/  VIADD R99, R99, 0x100 ;  /* 0x0000010063637836 */ /* 0x000fc80000000000 */
[----:B------:R2:W-:Y:S03]  /*3200*/  STG.E.128 desc[UR6][R94.64], R76 ;  /* 0x0000004c5e007986 */ /* 0x0005e6000c101d06 */
.L_x_4116:
[----:B------:R-:W-:Y:S05]  /*3210*/  BSYNC.RECONVERGENT B0 ;  /* 0x0000000000007941 */ /* 0x000fea0003800200 */
.L_x_4115:
        /* <DEDUP_REMOVED lines=19> */
[----:B------:R-:W-:Y:S01]  /*3350*/  SHF.L.U32 R109, R34, 0x10, RZ ;  /* 0x00000010226d7819 */ /* 0x000fe200000006ff */
        /* <DEDUP_REMOVED lines=11> */
[----:B-1----:R-:W-:Y:S01]  /*3410*/  IMAD.WIDE.U32 R94, R99, 0x10, R94 ;  /* 0x00000010635e7825 */ /* 0x002fe200078e005e */
[----:B------:R-:W-:-:S02]  /*3420*/  SHF.L.U32 R103, R10, 0x10, RZ ;  /* 0x000000100a677819 */ /* 0x000fc400000006ff */
[----:B------:R-:W-:Y:S02]  /*3430*/  SHF.L.U32 R107, R35, 0x10, RZ ;  /* 0x00000010236b7819 */ /* 0x000fe400000006ff */
[----:B------:R-:W-:Y:S02]  /*3440*/  SHF.L.U32 R111, R39, 0x10, RZ ;  /* 0x00000010276f7819 */ /* 0x000fe400000006ff */
[----:B------:R-:W-:Y:S02]  /*3450*/  SHF.L.U32 R115, R7, 0x10, RZ ;  /* 0x0000001007737819 */ /* 0x000fe400000006ff */
[----:B------:R-:W-:Y:S01]  /*3460*/  SHF.L.U32 R105, R9, 0x10, RZ ;  /* 0x0000001009697819 */ /* 0x000fe200000006ff */
[----:B------:R-:W-:Y:S01]  /*3470*/  FFMA.FTZ R107, R108, R107, R111 ;  /* 0x0000006b6c6b7223 */ /* 0x000fe2000001006f */
[----:B------:R-:W-:Y:S01]  /*3480*/  SHF.L.U32 R104, R11, 0x10, RZ ;  /* 0x000000100b687819 */ /* 0x000fe200000006ff */
[----:B------:R-:W-:Y:S01]  /*3490*/  FFMA.FTZ R110, R110, R113, R115 ;  /* 0x000000716e6e7223 */ /* 0x000fe20000010073 */
[----:B------:R-:W-:Y:S01]  /*34a0*/  SHF.L.U32 R101, R13, 0x10, RZ ;  /* 0x000000100d657819 */ /* 0x000fe200000006ff */
[----:B------:R-:W-:-:S02]  /*34b0*/  FFMA.FTZ R78, R78, R103, R105 ;  /* 0x000000674e4e7223 */ /* 0x000fc40000010069 */
[----:B------:R-:W-:Y:S02]  /*34c0*/  FFMA.FTZ R77, R77, R102, R104 ;  /* 0x000000664d4d7223 */ /* 0x000fe40000010068 */
[----:B------:R-:W-:Y:S01]  /*34d0*/  FFMA.FTZ R101, R76, R79, R101 ;  /* 0x0000004f4c657223 */ /* 0x000fe20000010065 */
[----:B------:R-:W-:Y:S02]  /*34e0*/  F2FP.BF16.F32.PACK_AB R79, R110, R107 ;  /* 0x0000006b6e4f723e */ /* 0x000fe400000010ff */
[----:B------:R-:W-:Y:S02]  /*34f0*/  F2FP.BF16.F32.PACK_AB R78, R78, R109 ;  /* 0x0000006d4e4e723e */ /* 0x000fe400000010ff */
[----:B------:R-:W-:Y:S02]  /*3500*/  F2FP.BF16.F32.PACK_AB R77, R77, R100 ;  /* 0x000000644d4d723e */ /* 0x000fe400000010ff */
[----:B------:R-:W-:-:S05]  /*3510*/  F2FP.BF16.F32.PACK_AB R76, R101, R98 ;  /* 0x00000062654c723e */ /* 0x000fca00000010ff */
[----:B------:R3:W-:Y:S02]  /*3520*/  STG.E.128 desc[UR6][R94.64], R76 ;  /* 0x0000004c5e007986 */ /* 0x0007e4000c101d06 */
.L_x_4118:
[----:B------:R-:W-:Y:S05]  /*3530*/  BSYNC.RECONVERGENT B0 ;  /* 0x0000000000007941 */ /* 0x000fea0003800200 */
.L_x_4117:
[----:B0123--:R-:W0:Y:S01]  /*3540*/  LDC.64 R76, c[0x0][0x380] ;  /* 0x0000e000ff4c7b82 */ /* 0x00fe220000000a00 */
[----:B------:R-:W-:Y:S01]  /*3550*/  UPLOP3.LUT UP1, UPT, UPT, UPT, UP1, 0x40, 0x4 ;  /* 0x000000000004789c */ /* 0x000fe20003f2e810 */
[----:B0-----:R-:W-:-:S04]  /*3560*/  IADD3 R4, PT, PT, R4, R76, RZ ;  /* 0x0000004c04047210 */ /* 0x001fc80007ffe0ff */
[----:B------:R-:W-:-:S13]  /*3570*/  ISETP.GE.AND P1, PT, R4, R77, PT ;  /* 0x0000004d0400720c */ /* 0x000fda0003f26270 */
[----:B------:R-:W-:Y:S05]  /*3580*/  @!P1 BRA `(.L_x_4119) ;  /* 0xffffffd000649947 */ /* 0x000fea000383ffff */
[----:B------:R-:W-:Y:S05]  /*3590*/  EXIT ;  /* 0x000000000000794d */ /* 0x000fea0003800000 */
.L_x_4120:
        /* <DEDUP_REMOVED lines=14> */
.L_x_13690:


//--------------------- .text._ZN10layer_norm31ln_parallel_residual_fwd_kernelINS_13Kernel_traitsI13__nv_bfloat16S2_fS2_fjLj6144ELj1ELj1ELj8ELj16ENS_18Kernel_traits_baseILj6144ES2_S2_fS2_fjLj256EEEEELb0ELb1ELb1EEEvNS_9FwdParamsE --------------------------
	.section	.text._ZN10layer_norm31ln_parallel_residual_fwd_kernelINS_13Kernel_traitsI13__nv_bfloat16S2_fS2_fjLj6144ELj1ELj1ELj8ELj16ENS_18Kernel_traits_baseILj6144ES2_S2_fS2_fjLj256EEEEELb0ELb1ELb1EEEvNS_9FwdParamsE,"ax",@progbits
	.align	128
        .global         _ZN10layer_norm31ln_parallel_residual_fwd_kernelINS_13Kernel_traitsI13__nv_bfloat16S2_fS2_fjLj6144ELj1ELj1ELj8ELj16ENS_18Kernel_traits_baseILj6144ES2_S2_fS2_fjLj256EEEEELb0ELb1ELb1EEEvNS_9FwdParamsE
        .type           _ZN10layer_norm31ln_parallel_residual_fwd_kernelINS_13Kernel_traitsI13__nv_bfloat16S2_fS2_fjLj6144ELj1ELj1ELj8ELj16ENS_18Kernel_traits_baseILj6144ES2_S2_fS2_fjLj256EEEEELb0ELb1ELb1EEEvNS_9FwdParamsE,@function
        .size           _ZN10layer_norm31ln_parallel_residual_fwd_kernelINS_13Kernel_traitsI13__nv_bfloat16S2_fS2_fjLj6144ELj1ELj1ELj8ELj16ENS_18Kernel_traits_baseILj6144ES2_S2_fS2_fjLj256EEEEELb0ELb1ELb1EEEvNS_9FwdParamsE,(.L_x_13691 - _ZN10layer_norm31ln_parallel_residual_fwd_kernelINS_13Kernel_traitsI13__nv_bfloat16S2_fS2_fjLj6144ELj1ELj1ELj8ELj16ENS_18Kernel_traits_baseILj6144ES2_S2_fS2_fjLj256EEEEELb0ELb1ELb1EEEvNS_9FwdParamsE)
        .other          _ZN10layer_norm31ln_parallel_residual_fwd_kernelINS_13Kernel_traitsI13__nv_bfloat16S2_fS2_fjLj6144ELj1ELj1ELj8ELj16ENS_18Kernel_traits_baseILj6144ES2_S2_fS2_fjLj256EEEEELb0ELb1ELb1EEEvNS_9FwdParamsE,@"STO_CUDA_ENTRY STV_DEFAULT"
_ZN10layer_norm31ln_parallel_residual_fwd_kernelINS_13Kernel_traitsI13__nv_bfloat16S2_fS2_fjLj6144ELj1ELj1ELj8ELj16ENS_18Kernel_traits_baseILj6144ES2_S2_fS2_fjLj256EEEEELb0ELb1ELb1EEEvNS_9FwdParamsE:
.text._ZN10layer_norm31ln_parallel_residual_fwd_kernelINS_13Kernel_traitsI13__nv_bfloat16S2_fS2_fjLj6144ELj1ELj1ELj8ELj16ENS_18Kernel_traits_baseILj6144ES2_S2_fS2_fjLj256EEEEELb0ELb1ELb1EEEvNS_9FwdParamsE:
[----:B------:R-:W-:Y:S01]  /*0000*/  LDC R1, c[0x0][0x37c] ;  /* 0x0000df00ff017b82 */ /* 0x000fe20000000800 */
[----:B------:R-:W0:Y:S01]  /*0010*/  LDCU.64 UR4, c[0x0][0x438] ;  /* 0x00008700ff0477ac */ /* 0x000e220008000a00 */
[----:B------:R-:W1:Y:S06]  /*0020*/  S2R R90, SR_TID.X ;  /* 0x00000000005a7919 */ /* 0x000e6c0000002100 */
[----:B------:R-:W1:Y:S01]  /*0030*/  LDC.64 R4, c[0x0][0x3d0] ;  /* 0x0000f400ff047b82 */ /* 0x000e620000000a00 */
[----:B------:R-:W2:Y:S01]  /*0040*/  LDCU.64 UR6, c[0x0][0x358] ;  /* 0x00006b00ff0677ac */ /* 0x000ea20008000a00 */
[----:B0-----:R-:W-:-:S04]  /*0050*/  ISETP.NE.U32.AND P0, PT, RZ, UR4, PT ;  /* 0x00000004ff007c0c */ /* 0x001fc8000bf05070 */
[----:B------:R-:W-:Y:S02]  /*0060*/  ISETP.NE.AND.EX P0, PT, RZ, UR5, PT, P0 ;  /* 0x00000005ff007c0c */ /* 0x000fe4000bf05300 */
[----:B------:R-:W0:Y:S01]  /*0070*/  S2UR UR4, SR_CTAID.X ;  /* 0x00000000000479c3 */ /* 0x000e220000002500 */
[----:B------:R-:W3:Y:S10]  /*0080*/  LDCU UR5, c[0x0][0x384] ;  /* 0x00007080ff0577ac */ /* 0x000ef40008000800 */
[----:B-1----:R-:W-:-:S05]  /*0090*/  @P0 IMAD.WIDE.U32 R2, R90, 0x10, R4 ;  /* 0x000000105a020825 */ /* 0x002fca00078e0004 */
[----:B--2---:R1:W5:Y:S04]  /*00a0*/  @P0 LDG.E.128 R8, desc[UR6][R2.64] ;  /* 0x0000000602080981 */ /* 0x004368000c1e1d00 */
[----:B------:R1:W5:Y:S04]  /*00b0*/  @P0 LDG.E.128 R12, desc[UR6][R2.64+0x1000] ;  /* 0x00100006020c0981 */ /* 0x000368000c1e1d00 */
[----:B------:R1:W5:Y:S01]  /*00c0*/  @P0 LDG.E.128 R24, desc[UR6][R2.64+0x2000] ;  /* 0x0020000602180981 */ /* 0x000362000c1e1d00 */
[C---:B------:R-:W-:Y:S02]  /*00d0*/  @!P0 IMAD.WIDE.U32 R6, R90.reuse, 0x10, R4 ;  /* 0x000000105a068825 */ /* 0x040fe400078e0004 */
[----:B------:R-:W2:Y:S02]  /*00e0*/  @P0 LDC.64 R4, c[0x0][0x438] ;  /* 0x00010e00ff040b82 */ /* 0x000ea40000000a00 */
[----:B--2---:R-:W-:-:S05]  /*00f0*/  @P0 IMAD.WIDE.U32 R4, R90, 0x10, R4 ;  /* 0x000000105a040825 */ /* 0x004fca00078e0004 */
[----:B------:R1:W5:Y:S04]  /*0100*/  @P0 LDG.E.128 R16, desc[UR6][R4.64+0x1000] ;  /* 0x0010000604100981 */ /* 0x000368000c1e1d00 */
[----:B------:R1:W5:Y:S04]  /*0110*/  @P0 LDG.E.128 R20, desc[UR6][R4.64+0x2000] ;  /* 0x0020000604140981 */ /* 0x000368000c1e1d00 */
[----:B------:R1:W5:Y:S04]  /*0120*/  @P0 LDG.E.128 R60, desc[UR6][R4.64] ;  /* 0x00000006043c0981 */ /* 0x000368000c1e1d00 */
[----:B------:R1:W5:Y:S04]  /*0130*/  @!P0 LDG.E.128 R8, desc[UR6][R6.64] ;  /* 0x0000000606088981 */ /* 0x000368000c1e1d00 */
[----:B------:R1:W5:Y:S04]  /*0140*/  @!P0 LDG.E.128 R12, desc[UR6][R6.64+0x1000] ;  /* 0x00100006060c8981 */ /* 0x000368000c1e1d00 */
[----:B------:R1:W5:Y:S01]  /*0150*/  @!P0 LDG.E.128 R24, desc[UR6][R6.64+0x2000] ;  /* 0x0020000606188981 */ /* 0x000362000c1e1d00 */
[----:B0-----:R-:W-:-:S04]  /*0160*/  MOV R0, UR4 ;  /* 0x0000000400007c02 */ /* 0x001fc80008000f00 */
[----:B---3--:R-:W-:-:S13]  /*0170*/  ISETP.GE.AND P1, PT, R0, UR5, PT ;  /* 0x0000000500007c0c */ /* 0x008fda000bf26270 */
[----:B-1----:R-:W-:Y:S05]  /*0180*/  @P1 EXIT ;  /* 0x000000000000194d */ /* 0x002fea0003800000 */
[----:B------:R-:W0:Y:S01]  /*0190*/  LDCU.64 UR4, c[0x0][0x398] ;  /* 0x00007300ff0477ac */ /* 0x000e220008000a00 */
[----:B-----5:R-:W-:Y:S02]  /*01a0*/  @!P0 CS2R R20, SRZ ;  /* 0x0000000000148805 */ /* 0x020fe4000001ff00 */
[----:B------:R-:W-:Y:S02]  /*01b0*/  @!P0 CS2R R60, SRZ ;  /* 0x00000000003c8805 */ /* 0x000fe4000001ff00 */
[----:B------:R-:W-:Y:S02]  /*01c0*/  @!P0 CS2R R18, SRZ ;  /* 0x0000000000128805 */ /* 0x000fe4000001ff00 */
[----:B------:R-:W-:Y:S02]  /*01d0*/  @!P0 CS2R R16, SRZ ;  /* 0x0000000000108805 */ /* 0x000fe4000001ff00 */
[----:B------:R-:W-:Y:S02]  /*01e0*/  @!P0 CS2R R22, SRZ ;  /* 0x0000000000168805 */ /* 0x000fe4000001ff00 */
[----:B------:R-:W-:-:S02]  /*01f0*/  @!P0 CS2R R62, SRZ ;  /* 0x00000000003e8805 */ /* 0x000fc4000001ff00 */
[----:B------:R-:W-:Y:S01]  /*0200*/  PRMT R68, R13, 0x7632, R68 ;  /* 0x000076320d447816 */ /* 0x000fe20000000044 */
[----:B------:R-:W-:Y:S01]  /*0210*/  UPLOP3.LUT UP1, UPT, UPT, UPT, UPT, 0x40, 0x4 ;  /* 0x000000000004789c */ /* 0x000fe20003f2e870 */
[----:B------:R-:W-:Y:S01]  /*0220*/  PRMT R89, R21, 0x7632, R89 ;  /* 0x0000763215597816 */ /* 0x000fe20000000059 */
[----:B------:R-:W1:Y:S01]  /*0230*/  LDCU UR8, c[0x0][0x388] ;  /* 0x00007100ff0877ac */ /* 0x000e620008000800 */
[C---:B------:R-:W-:Y:S01]  /*0240*/  PRMT R79, R61.reuse, 0x7632, R79 ;  /* 0x000076323d4f7816 */ /* 0x040fe2000000004f */
[----:B------:R-:W-:Y:S01]  /*0250*/  IMAD.U32 R61, R61, 0x10000, RZ ;  /* 0x000100003d3d7824 */ /* 0x000fe200078e00ff */
[----:B------:R-:W-:Y:S01]  /*0260*/  PRMT R28, R11, 0x7632, R28 ;  /* 0x000076320b1c7816 */ /* 0x000fe2000000001c */
[----:B------:R-:W-:Y:S01]  /*0270*/  IMAD.U32 R68, R68, 0x10000, RZ ;  /* 0x0001000044447824 */ /* 0x000fe200078e00ff */
[----:B------:R-:W-:Y:S01]  /*0280*/  PRMT R29, R10, 0x7632, R29 ;  /* 0x000076320a1d7816 */ /* 0x000fe2000000001d */
[----:B------:R-:W-:Y:S01]  /*0290*/  IMAD.U32 R79, R79, 0x10000, RZ ;  /* 0x000100004f4f7824 */ /* 0x000fe200078e00ff */
[----:B------:R-:W-:Y:S01]  /*02a0*/  PRMT R64, R9, 0x7632, R64 ;  /* 0x0000763209407816 */ /* 0x000fe20000000040 */
[----:B0-----:R-:W-:Y:S01]  /*02b0*/  UISETP.NE.U32.AND UP0, UPT, UR4, URZ, UPT ;  /* 0x000000ff0400728c */ /* 0x001fe2000bf05070 */
[----:B------:R-:W-:Y:S01]  /*02c0*/  PRMT R65, R8, 0x7632, R65 ;  /* 0x0000763208417816 */ /* 0x000fe20000000041 */
[----:B------:R-:W-:Y:S01]  /*02d0*/  IMAD.U32 R89, R89, 0x10000, RZ ;  /* 0x0001000059597824 */ /* 0x000fe200078e00ff */
[C---:B------:R-:W-:Y:S01]  /*02e0*/  PRMT R66, R15.reuse, 0x7632, R66 ;  /* 0x000076320f427816 */ /* 0x040fe20000000042 */
[----:B------:R-:W-:Y:S01]  /*02f0*/  UISETP.NE.AND.EX UP0, UPT, UR5, URZ, UPT, UP0 ;  /* 0x000000ff0500728c */ /* 0x000fe2000bf05300 */
[----:B------:R-:W-:Y:S01]  /*0300*/  SHF.L.U32 R6, R15, 0x10, RZ ;  /* 0x000000100f067819 */ /* 0x000fe200000006ff */
[----:B------:R-:W0:Y:S01]  /*0310*/  LDCU.U8 UR12, c[0x0][0x410] ;  /* 0x00008200ff0c77ac */ /* 0x000e220008000000 */
[----:B------:R-:W-:-:S02]  /*0320*/  PRMT R67, R14, 0x7632, R67 ;  /* 0x000076320e437816 */ /* 0x000fc40000000043 */
[----:B------:R-:W-:Y:S01]  /*0330*/  SHF.L.U32 R7, R14, 0x10, RZ ;  /* 0x000000100e077819 */ /* 0x000fe200000006ff */
[----:B------:R-:W2:Y:S01]  /*0340*/  LDCU UR9, c[0x0][0x400] ;  /* 0x00008000ff0977ac */ /* 0x000ea20008000800 */
[----:B------:R-:W-:Y:S02]  /*0350*/  PRMT R69, R12, 0x7632, R69 ;  /* 0x000076320c457816 */ /* 0x000fe40000000045 */
[----:B------:R-:W-:Y:S01]  /*0360*/  PRMT R70, R27, 0x7632, R70 ;  /* 0x000076321b467816 */ /* 0x000fe20000000046 */
[----:B------:R-:W3:Y:S01]  /*0370*/  LDCU.64 UR10, c[0x0][0x3a0] ;  /* 0x00007400ff0a77ac */ /* 0x000ee20008000a00 */
[----:B------:R-:W-:Y:S02]  /*0380*/  PRMT R71, R26, 0x7632, R71 ;  /* 0x000076321a477816 */ /* 0x000fe40000000047 */
[----:B------:R-:W-:Y:S02]  /*0390*/  PRMT R72, R25, 0x7632, R72 ;  /* 0x0000763219487816 */ /* 0x000fe40000000048 */
[----:B------:R-:W-:-:S02]  /*03a0*/  PRMT R73, R24, 0x7632, R73 ;  /* 0x0000763218497816 */ /* 0x000fc40000000049 */
[----:B------:R-:W-:Y:S02]  /*03b0*/  PRMT R81, R19, 0x7632, R81 ;  /* 0x0000763213517816 */ /* 0x000fe40000000051 */
[----:B------:R-:W-:Y:S02]  /*03c0*/  PRMT R80, R18, 0x7632, R80 ;  /* 0x0000763212507816 */ /* 0x000fe40000000050 */
[C---:B------:R-:W-:Y:S01]  /*03d0*/  PRMT R85, R17.reuse, 0x7632, R85 ;  /* 0x0000763211557816 */ /* 0x040fe20000000055 */
[----:B------:R-:W-:Y:S01]  /*03e0*/  IMAD.U32 R17, R17, 0x10000, RZ ;  /* 0x0001000011117824 */ /* 0x000fe200078e00ff */
[----:B------:R-:W-:Y:S02]  /*03f0*/  PRMT R84, R16, 0x7632, R84 ;  /* 0x0000763210547816 */ /* 0x000fe40000000054 */
[----:B------:R-:W-:Y:S02]  /*0400*/  PRMT R87, R23, 0x7632, R87 ;  /* 0x0000763217577816 */ /* 0x000fe40000000057 */
[----:B------:R-:W-:-:S02]  /*0410*/  PRMT R86, R22, 0x7632, R86 ;  /* 0x0000763216567816 */ /* 0x000fc40000000056 */
[----:B------:R-:W-:Y:S02]  /*0420*/  PRMT R88, R20, 0x7632, R88 ;  /* 0x0000763214587816 */ /* 0x000fe40000000058 */
[----:B------:R-:W-:Y:S02]  /*0430*/  PRMT R75, R63, 0x7632, R75 ;  /* 0x000076323f4b7816 */ /* 0x000fe4000000004b */
[----:B------:R-:W-:Y:S02]  /*0440*/  PRMT R74, R62, 0x7632, R74 ;  /* 0x000076323e4a7816 */ /* 0x000fe4000000004a */
[----:B------:R-:W-:Y:S02]  /*0450*/  PRMT R78, R60, 0x7632, R78 ;  /* 0x000076323c4e7816 */ /* 0x000fe4000000004e */
[----:B------:R-:W-:Y:S02]  /*0460*/  SHF.L.U32 R15, R19, 0x10, RZ ;  /* 0x00000010130f7819 */ /* 0x000fe400000006ff */
[----:B------:R-:W-:-:S02]  /*0470*/  SHF.L.U32 R14, R18, 0x10, RZ ;  /* 0x00000010120e7819 */ /* 0x000fc400000006ff */
[----:B------:R-:W-:Y:S02]  /*0480*/  SHF.L.U32 R4, R9, 0x10, RZ ;  /* 0x0000001009047819 */ /* 0x000fe400000006ff */
[----:B------:R-:W-:Y:S01]  /*0490*/  SHF.L.U32 R5, R8, 0x10, RZ ;  /* 0x0000001008057819 */ /* 0x000fe200000006ff */
[----:B------:R-:W-:Y:S01]  /*04a0*/  IMAD.U32 R8, R13, 0x10000, RZ ;  /* 0x000100000d087824 */ /* 0x000fe200078e00ff */
        /* <DEDUP_REMOVED lines=31> */
[----:B------:R-:W-:Y:S02]  /*06a0*/  PLOP3.LUT P1, PT, PT, PT, UP0, 0x80, 0x8 ;  /* 0x000000000008781c */ /* 0x000fe40003f2f008 */
[----:B------:R-:W-:Y:S02]  /*06b0*/  SHF.L.U32 R85, R85, 0x10, RZ ;  /* 0x0000001055557819 */ /* 0x000fe400000006ff */
[----:B------:R-:W-:-:S02]  /*06c0*/  SHF.L.U32 R84, R84, 0x10, RZ ;  /* 0x0000001054547819 */ /* 0x000fc400000006ff */
[----:B------:R-:W-:Y:S02]  /*06d0*/  SHF.L.U32 R87, R87, 0x10, RZ ;  /* 0x0000001057577819 */ /* 0x000fe400000006ff */
[----:B------:R-:W-:Y:S02]  /*06e0*/  SHF.L.U32 R86, R86, 0x10, RZ ;  /* 0x0000001056567819 */ /* 0x000fe400000006ff */
[----:B0123--:R-:W-:-:S07]  /*06f0*/  SHF.L.U32 R88, R88, 0x10, RZ ;  /* 0x0000001058587819 */ /* 0x00ffce00000006ff */
.L_x_4137:
        /* <DEDUP_REMOVED lines=8> */
[----:B------:R-:W2:Y:S08]  /*0780*/  @P0 LDC.64 R24, c[0x0][0x3a0] ;  /* 0x0000e800ff180b82 */ /* 0x000eb00000000a00 */
[----:B------:R-:W3:Y:S01]  /*0790*/  LDC.64 R28, c[0x0][0x398] ;  /* 0x0000e600ff1c7b82 */ /* 0x000ee20000000a00 */
[----:B-1----:R-:W-:-:S05]  /*07a0*/  @P1 IMAD.WIDE.U32 R30, R91, 0x10, R26 ;  /* 0x000000105b1e1825 */ /* 0x002fca00078e001a */
[----:B------:R1:W5:Y:S01]  /*07b0*/  @P1 LDG.E.128 R52, desc[UR6][R30.64] ;  /* 0x000000061e341981 */ /* 0x000362000c1e1d00 */
[----:B--2---:R-:W-:-:S04]  /*07c0*/  @P0 IMAD.WIDE.U32 R32, R91, 0x20, R24 ;  /* 0x000000205b200825 */ /* 0x004fc800078e0018 */
[----:B0-----:R-:W-:Y:S01]  /*07d0*/  IMAD.WIDE.U32 R24, R91, 0x10, R56 ;  /* 0x000000105b187825 */ /* 0x001fe200078e0038 */
[----:B------:R1:W5:Y:S04]  /*07e0*/  @P0 LDG.E.128 R48, desc[UR6][R32.64] ;  /* 0x0000000620300981 */ /* 0x000368000c1e1d00 */
[----:B------:R1:W5:Y:S04]  /*07f0*/  @P0 LDG.E.128 R44, desc[UR6][R32.64+0x10] ;  /* 0x00001006202c0981 */ /* 0x000368000c1e1d00 */
[----:B------:R-:W5:Y:S01]  /*0800*/  LDG.E.128 R24, desc[UR6][R24.64] ;  /* 0x0000000618187981 */ /* 0x000f62000c1e1d00 */
[----:B---3--:R-:W-:-:S04]  /*0810*/  ISETP.NE.U32.AND P1, PT, R28, RZ, PT ;  /* 0x000000ff1c00720c */ /* 0x008fc80003f25070 */
[----:B------:R-:W-:-:S13]  /*0820*/  ISETP.NE.AND.EX P1, PT, R29, RZ, PT, P1 ;  /* 0x000000ff1d00720c */ /* 0x000fda0003f25310 */
[----:B-1----:R-:W-:Y:S05]  /*0830*/  @P1 BRA `(.L_x_4121) ;  /* 0x0000000000941947 */ /* 0x002fea0003800000 */
[----:B------:R-:W-:-:S04]  /*0840*/  UISETP.NE.U32.AND UP0, UPT, UR10, URZ, UPT ;  /* 0x000000ff0a00728c */ /* 0x000fc8000bf05070 */
[----:B------:R-:W-:-:S09]  /*0850*/  UISETP.NE.AND.EX UP0, UPT, UR11, URZ, UPT, UP0 ;  /* 0x000000ff0b00728c */ /* 0x000fd2000bf05300 */
[----:B------:R-:W-:Y:S05]  /*0860*/  BRA.U UP0, `(.L_x_4122) ;  /* 0x0000000100347547 */ /* 0x000fea000b800000 */
[----:B-----5:R-:W-:Y:S02]  /*0870*/  PRMT R37, R26, 0x7632, R37 ;  /* 0x000076321a257816 */ /* 0x020fe40000000025 */
[C---:B------:R-:W-:Y:S02]  /*0880*/  PRMT R41, R24.reuse, 0x7632, R41 ;  /* 0x0000763218297816 */ /* 0x040fe40000000029 */
        /* <DEDUP_REMOVED lines=11> */
.L_x_4122:
[C---:B-----5:R-:W-:Y:S02]  /*0940*/  PRMT R30, R24.reuse, 0x7632, R30 ;  /* 0x00007632181e7816 */ /* 0x060fe4000000001e */
[----:B------:R-:W-:Y:S02]  /*0950*/  SHF.L.U32 R31, R24, 0x10, RZ ;  /* 0x00000010181f7819 */ /* 0x000fe400000006ff */
[C---:B------:R-:W-:Y:S02]  /*0960*/  PRMT R32, R26.reuse, 0x7632, R32 ;  /* 0x000076321a207816 */ /* 0x040fe40000000020 */
[----:B------:R-:W-:Y:S01]  /*0970*/  SHF.L.U32 R33, R26, 0x10, RZ ;  /* 0x000000101a217819 */ /* 0x000fe200000006ff */
        /* <DEDUP_REMOVED lines=14> */
[----:B------:R-:W-:Y:S02]  /*0a60*/  FADD.FTZ R43, R51, R24 ;  /* 0x00000018332b7221 */ /* 0x000fe40000010000 */
[----:B------:R-:W-:Y:S01]  /*0a70*/  FADD.FTZ R39, R47, R26 ;  /* 0x0000001a2f277221 */ /* 0x000fe20000010000 */
[----:B------:R-:W-:Y:S06]  /*0a80*/  BRA `(.L_x_4123) ;  /* 0x0000000400307947 */ /* 0x000fec0003800000 */
.L_x_4121:
[----:B------:R-:W-:-:S04]  /*0a90*/  UISETP.NE.U32.AND UP0, UPT, UR10, URZ, UPT ;  /* 0x000000ff0a00728c */ /* 0x000fc8000bf05070 */
[----:B------:R-:W-:-:S09]  /*0aa0*/  UISETP.NE.AND.EX UP0, UPT, UR11, URZ, UPT, UP0 ;  /* 0x000000ff0b00728c */ /* 0x000fd2000bf05300 */
[----:B------:R-:W-:Y:S05]  /*0ab0*/  BRA.U UP0, `(.L_x_4124) ;  /* 0x0000000100847547 */ /* 0x000fea000b800000 */
[----:B-----5:R-:W-:Y:S01]  /*0ac0*/  PRMT R32, R25, 0x7632, R32 ;  /* 0x0000763219207816 */ /* 0x020fe20000000020 */
[----:B------:R-:W-:Y:S01]  /*0ad0*/  IMAD.U32 R37, R27, 0x10000, RZ ;  /* 0x000100001b257824 */ /* 0x000fe200078e00ff */
[----:B------:R-:W-:Y:S02]  /*0ae0*/  SHF.L.U32 R25, R25, 0x10, RZ ;  /* 0x0000001019197819 */ /* 0x000fe400000006ff */
[----:B------:R-:W-:Y:S02]  /*0af0*/  SHF.L.U32 R42, R53, 0x10, RZ ;  /* 0x00000010352a7819 */ /* 0x000fe400000006ff */
[C---:B------:R-:W-:Y:S02]  /*0b00*/  PRMT R30, R24.reuse, 0x7632, R30 ;  /* 0x00007632181e7816 */ /* 0x040fe4000000001e */
[----:B------:R-:W-:Y:S01]  /*0b10*/  SHF.L.U32 R31, R24, 0x10, RZ ;  /* 0x00000010181f7819 */ /* 0x000fe200000006ff */
[----:B------:R-:W-:Y:S01]  /*0b20*/  FADD.FTZ R42, R25, R42 ;  /* 0x0000002a192a7221 */ /* 0x000fe20000010000 */
[----:B------:R-:W-:-:S02]  /*0b30*/  PRMT R33, R26, 0x7632, R33 ;  /* 0x000076321a217816 */ /* 0x000fc40000000021 */
[----:B------:R-:W-:Y:S02]  /*0b40*/  SHF.L.U32 R35, R26, 0x10, RZ ;  /* 0x000000101a237819 */ /* 0x000fe400000006ff */
[----:B------:R-:W-:Y:S02]  /*0b50*/  PRMT R34, R27, 0x7632, R34 ;  /* 0x000076321b227816 */ /* 0x000fe40000000022 */
[----:B------:R-:W-:Y:S02]  /*0b60*/  PRMT R24, R52, 0x7632, R24 ;  /* 0x0000763234187816 */ /* 0x000fe40000000018 */
[----:B------:R-:W-:Y:S01]  /*0b70*/  PRMT R25, R53, 0x7632, R25 ;  /* 0x0000763235197816 */ /* 0x000fe20000000019 */
[----:B------:R-:W-:Y:S01]  /*0b80*/  IMAD.U32 R34, R34, 0x10000, RZ ;  /* 0x0001000022227824 */ /* 0x000fe200078e00ff */
[----:B------:R-:W-:Y:S02]  /*0b90*/  PRMT R26, R54, 0x7632, R26 ;  /* 0x00007632361a7816 */ /* 0x000fe4000000001a */
        /* <DEDUP_REMOVED lines=15> */
[----:B------:R-:W-:-:S03]  /*0c90*/  SHF.L.U32 R27, R27, 0x10, RZ ;  /* 0x000000101b1b7819 */ /* 0x000fc600000006ff */
[----:B------:R-:W-:Y:S02]  /*0ca0*/  FADD.FTZ R37, R33, R26 ;  /* 0x0000001a21257221 */ /* 0x000fe40000010000 */
[----:B------:R-:W-:Y:S01]  /*0cb0*/  FADD.FTZ R39, R34, R27 ;  /* 0x0000001b22277221 */ /* 0x000fe20000010000 */
[----:B------:R-:W-:Y:S06]  /*0cc0*/  BRA `(.L_x_4123) ;  /* 0x0000000000a07947 */ /* 0x000fec0003800000 */
.L_x_4124:
[C---:B-----5:R-:W-:Y:S01]  /*0cd0*/  PRMT R31, R24.reuse, 0x7632, R31 ;  /* 0x00007632181f7816 */ /* 0x060fe2000000001f */
[----:B------:R-:W-:Y:S01]  /*0ce0*/  IMAD.U32 R38, R27, 0x10000, RZ ;  /* 0x000100001b267824 */ /* 0x000fe200078e00ff */
[C---:B------:R-:W-:Y:S02]  /*0cf0*/  PRMT R32, R25.reuse, 0x7632, R32 ;  /* 0x0000763219207816 */ /* 0x040fe40000000020 */
[----:B------:R-:W-:Y:S02]  /*0d00*/  SHF.L.U32 R30, R25, 0x10, RZ ;  /* 0x00000010191e7819 */ /* 0x000fe400000006ff */
[----:B------:R-:W-:Y:S02]  /*0d10*/  SHF.L.U32 R24, R24, 0x10, RZ ;  /* 0x0000001018187819 */ /* 0x000fe400000006ff */
[----:B------:R-:W-:Y:S02]  /*0d20*/  PRMT R34, R26, 0x7632, R34 ;  /* 0x000076321a227816 */ /* 0x000fe40000000022 */
[----:B------:R-:W-:-:S02]  /*0d30*/  SHF.L.U32 R25, R52, 0x10, RZ ;  /* 0x0000001034197819 */ /* 0x000fc400000006ff */
[----:B------:R-:W-:Y:S02]  /*0d40*/  SHF.L.U32 R26, R26, 0x10, RZ ;  /* 0x000000101a1a7819 */ /* 0x000fe400000006ff */
[C---:B------:R-:W-:Y:S01]  /*0d50*/  SHF.L.U32 R35, R53.reuse, 0x10, RZ ;  /* 0x0000001035237819 */ /* 0x040fe200000006ff */
[--C-:B------:R-:W-:Y:S01]  /*0d60*/  FADD.FTZ R33, R24, R25.reuse ;  /* 0x0000001918217221 */ /* 0x100fe20000010000 */
[----:B------:R-:W-:Y:S02]  /*0d70*/  SHF.L.U32 R39, R54, 0x10, RZ ;  /* 0x0000001036277819 */ /* 0x000fe400000006ff */
        /* <DEDUP_REMOVED lines=8> */
[C---:B------:R-:W-:Y:S01]  /*0e00*/  PRMT R30, R55.reuse, 0x7632, R30 ;  /* 0x00007632371e7816 */ /* 0x040fe2000000001e */
[----:B------:R-:W-:Y:S01]  /*0e10*/  FADD.FTZ R40, R48, R33 ;  /* 0x0000002130287221 */ /* 0x000fe20000010000 */
        /* <DEDUP_REMOVED lines=12> */
[----:B------:R-:W-:Y:S01]  /*0ee0*/  FADD.FTZ R30, R34, R27 ;  /* 0x0000001b221e7221 */ /* 0x000fe20000010000 */
[----:B------:R-:W-:Y:S01]  /*0ef0*/  FADD.FTZ R43, R51, R26 ;  /* 0x0000001a332b7221 */ /* 0x000fe20000010000 */
[----:B------:R-:W-:Y:S01]  /*0f00*/  FADD.FTZ R32, R36, R31 ;  /* 0x0000001f24207221 */ /* 0x000fe20000010000 */
[----:B------:R-:W-:Y:S01]  /*0f10*/  FADD.FTZ R36, R44, R39 ;  /* 0x000000272c247221 */ /* 0x000fe20000010000 */
[----:B------:R-:W-:Y:S01]  /*0f20*/  FADD.FTZ R41, R49, R24 ;  /* 0x0000001831297221 */ /* 0x000fe20000010000 */
[----:B------:R-:W-:Y:S01]  /*0f30*/  FADD.FTZ R37, R45, R30 ;  /* 0x0000001e2d257221 */ /* 0x000fe20000010000 */
[----:B------:R-:W-:-:S07]  /*0f40*/  FADD.FTZ R39, R47, R32 ;  /* 0x000000202f277221 */ /* 0x000fce0000010000 */
.L_x_4123:
        /* <DEDUP_REMOVED lines=18> */
[----:B0----5:R-:W-:Y:S01]  /*1070*/  PRMT R28, R24, 0x7632, R28 ;  /* 0x00007632181c7816 */ /* 0x021fe2000000001c */
[----:B------:R-:W-:Y:S01]  /*1080*/  IMAD.U32 R33, R54, 0x10000, RZ ;  /* 0x0001000036217824 */ /* 0x000fe200078e00ff */
[C---:B------:R-:W-:Y:S02]  /*1090*/  PRMT R29, R25.reuse, 0x7632, R29 ;  /* 0x00007632191d7816 */ /* 0x040fe4000000001d */
[----:B------:R-:W-:Y:S02]  /*10a0*/  SHF.L.U32 R30, R25, 0x10, RZ ;  /* 0x00000010191e7819 */ /* 0x000fe400000006ff */
[----:B------:R-:W-:Y:S02]  /*10b0*/  PRMT R32, R26, 0x7632, R32 ;  /* 0x000076321a207816 */ /* 0x000fe40000000020 */
[----:B------:R-:W-:Y:S02]  /*10c0*/  SHF.L.U32 R24, R24, 0x10, RZ ;  /* 0x0000001018187819 */ /* 0x000fe400000006ff */
[----:B------:R-:W-:-:S02]  /*10d0*/  SHF.L.U32 R26, R26, 0x10, RZ ;  /* 0x000000101a1a7819 */ /* 0x000fc400000006ff */
[C---:B------:R-:W-:Y:S02]  /*10e0*/  SHF.L.U32 R25, R52.reuse, 0x10, RZ ;  /* 0x0000001034197819 */ /* 0x040fe400000006ff */
        /* <DEDUP_REMOVED lines=33> */
.L_x_4126:
[C---:B0----5:R-:W-:Y:S02]  /*1300*/  PRMT R29, R24.reuse, 0x7632, R29 ;  /* 0x00007632181d7816 */ /* 0x061fe4000000001d */
[C---:B------:R-:W-:Y:S02]  /*1310*/  PRMT R30, R25.reuse, 0x7632, R30 ;  /* 0x00007632191e7816 */ /* 0x040fe4000000001e */
[----:B------:R-:W-:Y:S02]  /*1320*/  SHF.L.U32 R34, R25, 0x10, RZ ;  /* 0x0000001019227819 */ /* 0x000fe400000006ff */
[----:B------:R-:W-:Y:S02]  /*1330*/  SHF.L.U32 R24, R24, 0x10, RZ ;  /* 0x0000001018187819 */ /* 0x000fe400000006ff */
[----:B------:R-:W-:Y:S02]  /*1340*/  PRMT R33, R26, 0x7632, R33 ;  /* 0x000076321a217816 */ /* 0x000fe40000000021 */
[----:B------:R-:W-:-:S02]  /*1350*/  SHF.L.U32 R25, R52, 0x10, RZ ;  /* 0x0000001034197819 */ /* 0x000fc400000006ff */
[----:B------:R-:W-:Y:S02]  /*1360*/  SHF.L.U32 R26, R26, 0x10, RZ ;  /* 0x000000101a1a7819 */ /* 0x000fe400000006ff */
[----:B------:R-:W-:Y:S01]  /*1370*/  SHF.L.U32 R35, R54, 0x10, RZ ;  /* 0x0000001036237819 */ /* 0x000fe200000006ff */
[--C-:B------:R-:W-:Y:S01]  /*1380*/  FADD.FTZ R32, R25, R24.reuse ;  /* 0x0000001819207221 */ /* 0x100fe20000010000 */
[----:B------:R-:W-:Y:S02]  /*1390*/  SHF.L.U32 R31, R53, 0x10, RZ ;  /* 0x00000010351f7819 */ /* 0x000fe400000006ff */
[----:B------:R-:W-:Y:S01]  /*13a0*/  PRMT R24, R52, 0x7632, R24 ;  /* 0x0000763234187816 */ /* 0x000fe20000000018 */
[----:B------:R-:W-:Y:S01]  /*13b0*/  FADD.FTZ R28, R35, R26 ;  /* 0x0000001a231c7221 */ /* 0x000fe20000010000 */
[----:B------:R-:W-:Y:S01]  /*13c0*/  PRMT R59, R27, 0x7632, R59 ;  /* 0x000076321b3b7816 */ /* 0x000fe2000000003b */
[----:B------:R-:W-:Y:S01]  /*13d0*/  FADD.FTZ R34, R31, R34 ;  /* 0x000000221f227221 */ /* 0x000fe20000010000 */
[----:B------:R-:W-:Y:S01]  /*13e0*/  SHF.L.U32 R82, R27, 0x10, RZ ;  /* 0x000000101b527819 */ /* 0x000fe200000006ff */
[----:B------:R-:W-:Y:S01]  /*13f0*/  IMAD.U32 R35, R55, 0x10000, RZ ;  /* 0x0001000037237824 */ /* 0x000fe200078e00ff */
[----:B------:R-:W-:-:S02]  /*1400*/  PRMT R26, R54, 0x7632, R26 ;  /* 0x00007632361a7816 */ /* 0x000fc4000000001a */
[----:B------:R-:W-:Y:S02]  /*1410*/  PRMT R25, R53, 0x7632, R25 ;  /* 0x0000763235197816 */ /* 0x000fe40000000019 */
[----:B------:R-:W-:Y:S02]  /*1420*/  PRMT R27, R55, 0x7632, R27 ;  /* 0x00007632371b7816 */ /* 0x000fe4000000001b */
        /* <DEDUP_REMOVED lines=11> */
[----:B------:R-:W-:-:S04]  /*14e0*/  FADD.FTZ R35, R58, R25 ;  /* 0x000000193a237221 */ /* 0x000fc80000010000 */
[----:B------:R-:W-:Y:S01]  /*14f0*/  FADD.FTZ R31, R90, R27 ;  /* 0x0000001b5a1f7221 */ /* 0x000fe20000010000 */
[----:B------:R-:W-:Y:S06]  /*1500*/  BRA `(.L_x_4127) ;  /* 0x0000000000887947 */ /* 0x000fec0003800000 */
.L_x_4125:
[----:B------:R-:W-:Y:S05]  /*1510*/  @!P0 BRA `(.L_x_4128) ;  /* 0x0000000000548947 */ /* 0x000fea0003800000 */
[C---:B0----5:R-:W-:Y:S01]  /*1520*/  PRMT R28, R24.reuse, 0x7632, R28 ;  /* 0x00007632181c7816 */ /* 0x061fe2000000001c */
[----:B------:R-:W-:Y:S01]  /*1530*/  IMAD.U32 R29, R24, 0x10000, RZ ;  /* 0x00010000181d7824 */ /* 0x000fe200078e00ff */
[----:B------:R-:W-:Y:S02]  /*1540*/  PRMT R30, R25, 0x7632, R30 ;  /* 0x00007632191e7816 */ /* 0x000fe4000000001e */
[C---:B------:R-:W-:Y:S02]  /*1550*/  PRMT R31, R26.reuse, 0x7632, R31 ;  /* 0x000076321a1f7816 */ /* 0x040fe4000000001f */
[----:B------:R-:W-:Y:S02]  /*1560*/  PRMT R32, R27, 0x7632, R32 ;  /* 0x000076321b207816 */ /* 0x000fe40000000020 */
[----:B------:R-:W-:Y:S02]  /*1570*/  SHF.L.U32 R33, R26, 0x10, RZ ;  /* 0x000000101a217819 */ /* 0x000fe400000006ff */
        /* <DEDUP_REMOVED lines=15> */
.L_x_4128:
[----:B0----5:R-:W-:Y:S01]  /*1670*/  PRMT R33, R24, 0x7632, R33 ;  /* 0x0000763218217816 */ /* 0x021fe20000000021 */
[C---:B------:R-:W-:Y:S01]  /*1680*/  IMAD.U32 R34, R25.reuse, 0x10000, RZ ;  /* 0x0001000019227824 */ /* 0x040fe200078e00ff */
        /* <DEDUP_REMOVED lines=10> */
.L_x_4127:
[----:B------:R-:W0:Y:S01]  /*1730*/  @P1 LDC.64 R24, c[0x0][0x398] ;  /* 0x0000e600ff181b82 */ /* 0x000e220000000a00 */
[----:B------:R-:W-:Y:S01]  /*1740*/  IADD3 R95, PT, PT, R91, 0x200, RZ ;  /* 0x000002005b5f7810 */ /* 0x000fe20007ffe0ff */
[----:B------:R-:W-:-:S04]  /*1750*/  IMAD.WIDE.U32 R82, R93, 0x20, R76 ;  /* 0x000000205d527825 */ /* 0x000fc800078e004c */
[C---:B------:R-:W-:Y:S01]  /*1760*/  IMAD.WIDE.U32 R56, R95.reuse, 0x10, R56 ;  /* 0x000000105f387825 */ /* 0x040fe200078e0038 */
[----:B------:R1:W-:Y:S01]  /*1770*/  STG.E.128 desc[UR6][R82.64], R32 ;  /* 0x0000002052007986 */ /* 0x0003e2000c101d06 */
[----:B------:R-:W2:Y:S03]  /*1780*/  @P0 LDC.64 R26, c[0x0][0x3a0] ;  /* 0x0000e800ff1a0b82 */ /* 0x000ea60000000a00 */
[----:B------:R1:W-:Y:S04]  /*1790*/  STG.E.128 desc[UR6][R82.64+0x10], R28 ;  /* 0x0000101c52007986 */ /* 0x0003e8000c101d06 */
[----:B------:R-:W5:Y:S01]  /*17a0*/  LDG.E.128 R56, desc[UR6][R56.64] ;  /* 0x0000000638387981 */ /* 0x000f62000c1e1d00 */
[----:B0-----:R-:W-:-:S05]  /*17b0*/  @P1 IMAD.WIDE.U32 R24, R95, 0x10, R24 ;  /* 0x000000105f181825 */ /* 0x001fca00078e0018 */
[----:B------:R1:W5:Y:S01]  /*17c0*/  @P1 LDG.E.128 R52, desc[UR6][R24.64] ;  /* 0x0000000618341981 */ /* 0x000362000c1e1d00 */
[----:B--2---:R-:W-:-:S05]  /*17d0*/  @P0 IMAD.WIDE.U32 R26, R95, 0x20, R26 ;  /* 0x000000205f1a0825 */ /* 0x004fca00078e001a */
[----:B------:R1:W5:Y:S04]  /*17e0*/  @P0 LDG.E.128 R48, desc[UR6][R26.64] ;  /* 0x000000061a300981 */ /* 0x000368000c1e1d00 */
[----:B------:R1:W5:Y:S01]  /*17f0*/  @P0 LDG.E.128 R44, desc[UR6][R26.64+0x10] ;  /* 0x000010061a2c0981 */ /* 0x000362000c1e1d00 */
[----:B------:R-:W-:Y:S05]  /*1800*/  @!P1 BRA `(.L_x_4129) ;  /* 0x00000004002c9947 */ /* 0x000fea0003800000 */
[----:B------:R-:W-:Y:S05]  /*1810*/  @!P0 BRA `(.L_x_4130) ;  /* 0x0000000000a48947 */ /* 0x000fea0003800000 */
[----:B-1---5:R-:W-:Y:S02]  /*1820*/  PRMT R24, R56, 0x7632, R24 ;  /* 0x0000763238187816 */ /* 0x022fe40000000018 */
[----:B------:R-:W-:Y:S02]  /*1830*/  PRMT R82, R58, 0x7632, R82 ;  /* 0x000076323a527816 */ /* 0x000fe40000000052 */
[----:B------:R-:W-:Y:S02]  /*1840*/  SHF.L.U32 R56, R56, 0x10, RZ ;  /* 0x0000001038387819 */ /* 0x000fe400000006ff */
[----:B------:R-:W-:Y:S02]  /*1850*/  SHF.L.U32 R58, R58, 0x10, RZ ;  /* 0x000000103a3a7819 */ /* 0x000fe400000006ff */
[----:B------:R-:W-:Y:S02]  /*1860*/  SHF.L.U32 R27, R52, 0x10, RZ ;  /* 0x00000010341b7819 */ /* 0x000fe400000006ff */
[----:B------:R-:W-:-:S02]  /*1870*/  SHF.L.U32 R83, R54, 0x10, RZ ;  /* 0x0000001036537819 */ /* 0x000fc400000006ff */
[C---:B------:R-:W-:Y:S01]  /*1880*/  PRMT R26, R57.reuse, 0x7632, R26 ;  /* 0x00007632391a7816 */ /* 0x040fe2000000001a */
[----:B------:R-:W-:Y:S01]  /*1890*/  IMAD.U32 R57, R57, 0x10000, RZ ;  /* 0x0001000039397824 */ /* 0x000fe200078e00ff */
[----:B------:R-:W-:Y:S01]  /*18a0*/  SHF.L.U32 R94, R53, 0x10, RZ ;  /* 0x00000010355e7819 */ /* 0x000fe200000006ff */
[----:B------:R-:W-:Y:S01]  /*18b0*/  FADD.FTZ R27, R27, R56 ;  /* 0x000000381b1b7221 */ /* 0x000fe20000010000 */
[----:B------:R-:W-:Y:S01]  /*18c0*/  FADD.FTZ R83, R83, R58 ;  /* 0x0000003a53537221 */ /* 0x000fe20000010000 */
[----:B------:R-:W-:Y:S01]  /*18d0*/  PRMT R56, R53, 0x7632, R56 ;  /* 0x0000763235387816 */ /* 0x000fe20000000038 */
[----:B------:R-:W-:Y:S02]  /*18e0*/  IMAD.U32 R26, R26, 0x10000, RZ ;  /* 0x000100001a1a7824 */ /* 0x000fe400078e00ff */
[----:B------:R-:W-:Y:S01]  /*18f0*/  FADD.FTZ R57, R94, R57 ;  /* 0x000000395e397221 */ /* 0x000fe20000010000 */
[----:B------:R-:W-:Y:S02]  /*1900*/  PRMT R58, R54, 0x7632, R58 ;  /* 0x00007632363a7816 */ /* 0x000fe4000000003a */
        /* <DEDUP_REMOVED lines=26> */
.L_x_4130:
[----:B-1---5:R-:W-:Y:S01]  /*1ab0*/  PRMT R82, R56, 0x7632, R82 ;  /* 0x0000763238527816 */ /* 0x022fe20000000052 */
[----:B------:R-:W-:Y:S01]  /*1ac0*/  IMAD.U32 R25, R52, 0x10000, RZ ;  /* 0x0001000034197824 */ /* 0x000fe200078e00ff */
[----:B------:R-:W-:Y:S02]  /*1ad0*/  SHF.L.U32 R24, R56, 0x10, RZ ;  /* 0x0000001038187819 */ /* 0x000fe400000006ff */
[C---:B------:R-:W-:Y:S02]  /*1ae0*/  PRMT R83, R57.reuse, 0x7632, R83 ;  /* 0x0000763239537816 */ /* 0x040fe40000000053 */
        /* <DEDUP_REMOVED lines=29> */
.L_x_4129:
[----:B------:R-:W-:Y:S05]  /*1cc0*/  @!P0 BRA `(.L_x_4132) ;  /* 0x0000000000548947 */ /* 0x000fea0003800000 */
[C---:B-1---5:R-:W-:Y:S02]  /*1cd0*/  PRMT R24, R56.reuse, 0x7632, R24 ;  /* 0x0000763238187816 */ /* 0x062fe40000000018 */
[----:B------:R-:W-:Y:S02]  /*1ce0*/  SHF.L.U32 R25, R56, 0x10, RZ ;  /* 0x0000001038197819 */ /* 0x000fe400000006ff */
[----:B------:R-:W-:Y:S02]  /*1cf0*/  PRMT R26, R57, 0x7632, R26 ;  /* 0x00007632391a7816 */ /* 0x000fe4000000001a */
        /* <DEDUP_REMOVED lines=18> */
.L_x_4132:
[----:B-1---5:R-:W-:Y:S02]  /*1e20*/  PRMT R82, R58, 0x7632, R82 ;  /* 0x000076323a527816 */ /* 0x022fe40000000052 */
[C---:B------:R-:W-:Y:S02]  /*1e30*/  PRMT R25, R56.reuse, 0x7632, R25 ;  /* 0x0000763238197816 */ /* 0x040fe40000000019 */
[----:B------:R-:W-:Y:S02]  /*1e40*/  PRMT R27, R57, 0x7632, R27 ;  /* 0x00007632391b7816 */ /* 0x000fe4000000001b */
[----:B------:R-:W-:Y:S02]  /*1e50*/  PRMT R83, R59, 0x7632, R83 ;  /* 0x000076323b537816 */ /* 0x000fe40000000053 */
[----:B------:R-:W-:Y:S02]  /*1e60*/  SHF.L.U32 R24, R56, 0x10, RZ ;  /* 0x0000001038187819 */ /* 0x000fe400000006ff */
[----:B------:R-:W-:-:S02]  /*1e70*/  SHF.L.U32 R56, R58, 0x10, RZ ;  /* 0x000000103a387819 */ /* 0x000fc400000006ff */
[----:B------:R-:W-:Y:S01]  /*1e80*/  SHF.L.U32 R26, R57, 0x10, RZ ;  /* 0x00000010391a7819 */ /* 0x000fe200000006ff */
[----:B------:R-:W-:Y:S01]  /*1e90*/  IMAD.U32 R57, R82, 0x10000, RZ ;  /* 0x0001000052397824 */ /* 0x000fe200078e00ff */
[----:B------:R-:W-:Y:S02]  /*1ea0*/  SHF.L.U32 R58, R59, 0x10, RZ ;  /* 0x000000103b3a7819 */ /* 0x000fe400000006ff */
[----:B------:R-:W-:Y:S02]  /*1eb0*/  SHF.L.U32 R25, R25, 0x10, RZ ;  /* 0x0000001019197819 */ /* 0x000fe400000006ff */
[----:B------:R-:W-:Y:S02]  /*1ec0*/  SHF.L.U32 R27, R27, 0x10, RZ ;  /* 0x000000101b1b7819 */ /* 0x000fe400000006ff */
[----:B------:R-:W-:-:S07]  /*1ed0*/  SHF.L.U32 R59, R83, 0x10, RZ ;  /* 0x00000010533b7819 */ /* 0x000fce00000006ff */
.L_x_4131:
        /* <DEDUP_REMOVED lines=107> */
.L_x_4134:
[----:B------:R-:W-:Y:S05]  /*2590*/  BSYNC.RECONVERGENT B0 ;  /* 0x0000000000007941 */ /* 0x000fea0003800200 */
.L_x_4133:
        /* <DEDUP_REMOVED lines=9> */
[----:B------:R-:W-:Y:S02]  /*2630*/  SHF.L.U32 R76, R90, 0x3, RZ ;  /* 0x000000035a4c7819 */ /* 0x000fe400000006ff */
[----:B------:R-:W-:Y:S02]  /*2640*/  MOV R82, 0x300 ;  /* 0x0000030000527802 */ /* 0x000fe40000000f00 */
[----:B------:R-:W-:Y:S01]  /*2650*/  LOP3.LUT R76, R76, 0xf8, RZ, 0xc0, !PT ;  /* 0x000000f84c4c7812 */ /* 0x000fe200078ec0ff */
[----:B0-----:R-:W-:-:S04]  /*2660*/  ULEA UR4, UR5, UR4, 0x18 ;  /* 0x0000000405047291 */ /* 0x001fc8000f8ec0ff */
[----:B------:R-:W-:-:S09]  /*2670*/  @UP1 UIADD3 UR4, UPT, UPT, UR4, 0x40, URZ ;  /* 0x0000004004041890 */ /* 0x000fd2000fffe0ff */
[----:B------:R-:W0:Y:S03]  /*2680*/  LDS.64 R76, [R76+UR4] ;  /* 0x000000044c4c7984 */ /* 0x000e260008000a00 */
.L_x_4136:
[----:B------:R-:W-:Y:S05]  /*2690*/  BSYNC.RECONVERGENT B0 ;  /* 0x0000000000007941 */ /* 0x000fea0003800200 */
.L_x_4135:
[----:B------:R-:W1:Y:S01]  /*26a0*/  SHFL.DOWN PT, R83, R82, 0x4, 0x1f ;  /* 0x08801f0052537f89 */ /* 0x000e6200000e0000 */
[----:B------:R-:W-:Y:S01]  /*26b0*/  ISETP.NE.AND P0, PT, RZ, UR12, PT ;  /* 0x0000000cff007c0c */ /* 0x000fe2000bf05270 */
[----:B------:R-:W-:Y:S02]  /*26c0*/  UPLOP3.LUT UP1, UPT, UPT, UPT, UP1, 0x40, 0x4 ;  /* 0x000000000004789c */ /* 0x000fe40003f2e810 */
        /* <DEDUP_REMOVED lines=27> */
[----:B------:R-:W-:-:S03]  /*2880*/  FMUL.FTZ R97, R76, R76 ;  /* 0x0000004c4c617220 */ /* 0x000fc60000410000 */
[----:B--2---:R-:W-:Y:S01]  /*2890*/  FMUL.FTZ R76, R92, R99 ;  /* 0x000000635c4c7220 */ /* 0x004fe20000410000 */
[----:B------:R-:W-:Y:S01]  /*28a0*/  FMUL.FTZ R96, R96, R97 ;  /* 0x0000006160607220 */ /* 0x000fe20000410000 */
[----:B-1----:R-:W-:Y:S01]  /*28b0*/  FADD.FTZ R97, R77, R82 ;  /* 0x000000524d617221 */ /* 0x002fe20000010000 */
[----:B---3--:R-:W-:Y:S02]  /*28c0*/  IADD3 R77, PT, PT, R94, R103, RZ ;  /* 0x000000675e4d7210 */ /* 0x008fe40007ffe0ff */
[----:B------:R-:W0:Y:S01]  /*28d0*/  SHFL.DOWN PT, R99, R76, 0x1, 0x1f ;  /* 0x08201f004c637f89 */ /* 0x000e2200000e0000 */
[----:B------:R-:W-:Y:S01]  /*28e0*/  FMUL.FTZ R96, R96, R101 ;  /* 0x0000006560607220 */ /* 0x000fe20000410000 */
[----:B------:R-:W-:Y:S02]  /*28f0*/  I2FP.F32.S32 R82, R77 ;  /* 0x0000004d00527245 */ /* 0x000fe40000201400 */
[----:B------:R-:W-:Y:S01]  /*2900*/  I2FP.F32.S32 R103, R103 ;  /* 0x0000006700677245 */ /* 0x000fe20000201400 */
        /* <DEDUP_REMOVED lines=12> */
[----:B------:R-:W-:Y:S02]  /*29d0*/  FFMA.FTZ R83, R82, R92, R83 ;  /* 0x0000005c52537223 */ /* 0x000fe40000010053 */
[----:B------:R-:W1:Y:S04]  /*29e0*/  LDC R82, c[0x0][0x448] ;  /* 0x00011200ff527b82 */ /* 0x000e680000000800 */
[----:B------:R-:W1:Y:S01]  /*29f0*/  SHFL.IDX PT, R83, R83, RZ, 0x1f ;  /* 0x00001fff53537589 */ /* 0x000e6200000e0000 */
[C---:B0-----:R-:W-:Y:S01]  /*2a00*/  FSEL R108, R77.reuse, RZ, !P0 ;  /* 0x000000ff4d6c7208 */ /* 0x041fe20004000000 */
[----:B------:R-:W-:-:S04]  /*2a10*/  FMUL.FTZ R76, R77, R77 ;  /* 0x0000004d4d4c7220 */ /* 0x000fc80000410000 */
[C---:B------:R-:W-:Y:S01]  /*2a20*/  FADD.FTZ R116, -R108.reuse, R43 ;  /* 0x0000002b6c747221 */ /* 0x040fe20000010100 */
[----:B------:R-:W-:Y:S01]  /*2a30*/  FADD.FTZ R114, -R108, R42 ;  /* 0x0000002a6c727221 */ /* 0x000fe20000010100 */
[----:B------:R-:W-:Y:S01]  /*2a40*/  FSEL R43, R76, RZ, P0 ;  /* 0x000000ff4c2b7208 */ /* 0x000fe20000000000 */
[----:B-1----:R-:W-:Y:S01]  /*2a50*/  FFMA.FTZ R42, R83, UR9, R82 ;  /* 0x00000009532a7c23 */ /* 0x002fe20008010052 */
[----:B------:R-:W-:Y:S01]  /*2a60*/  FADD.FTZ R118, -R108, R36 ;  /* 0x000000246c767221 */ /* 0x000fe20000010100 */
[----:B------:R-:W-:Y:S01]  /*2a70*/  ISETP.NE.AND P0, PT, R90, RZ, PT ;  /* 0x000000ff5a00720c */ /* 0x000fe20003f05270 */
[----:B------:R-:W-:Y:S01]  /*2a80*/  FADD.FTZ R110, -R108, R40 ;  /* 0x000000286c6e7221 */ /* 0x000fe20000010100 */
[----:B------:R-:W-:Y:S01]  /*2a90*/  FADD.FTZ R42, R42, R43 ;  /* 0x0000002b2a2a7221 */ /* 0x000fe20000010000 */
[C---:B------:R-:W-:Y:S01]  /*2aa0*/  FADD.FTZ R112, -R108.reuse, R41 ;  /* 0x000000296c707221 */ /* 0x040fe20000010100 */
[C---:B------:R-:W-:Y:S01]  /*2ab0*/  FADD.FTZ R98, -R108.reuse, R29 ;  /* 0x0000001d6c627221 */ /* 0x040fe20000010100 */
[C---:B------:R-:W-:Y:S01]  /*2ac0*/  FADD.FTZ R82, -R108.reuse, R25 ;  /* 0x000000196c527221 */ /* 0x040fe20000010100 */
[----:B------:R-:W0:Y:S01]  /*2ad0*/  MUFU.RSQ R83, R42 ;  /* 0x0000002a00537308 */ /* 0x000e220000001400 */
[C---:B------:R-:W-:Y:S01]  /*2ae0*/  FADD.FTZ R96, -R108.reuse, R27 ;  /* 0x0000001b6c607221 */ /* 0x040fe20000010100 */
[----:B------:R-:W1:Y:S01]  /*2af0*/  LDC.64 R40, c[0x0][0x428] ;  /* 0x00010a00ff287b82 */ /* 0x000e620000000a00 */
        /* <DEDUP_REMOVED lines=14> */
[C---:B0-----:R-:W-:Y:S01]  /*2be0*/  FMUL.FTZ R29, R83.reuse, R118 ;  /* 0x00000076531d7220 */ /* 0x041fe20000410000 */
[C---:B------:R-:W-:Y:S01]  /*2bf0*/  FMUL.FTZ R25, R83.reuse, R110 ;  /* 0x0000006e53197220 */ /* 0x040fe20000410000 */
[----:B------:R-:W-:Y:S01]  /*2c00*/  FMUL.FTZ R27, R83, R112 ;  /* 0x00000070531b7220 */ /* 0x000fe20000410000 */
[C---:B------:R-:W-:Y:S01]  /*2c10*/  FADD.FTZ R106, -R108.reuse, R58 ;  /* 0x0000003a6c6a7221 */ /* 0x040fe20000010100 */
[----:B------:R-:W-:Y:S01]  /*2c20*/  FFMA.FTZ R26, R29, R3, R22 ;  /* 0x000000031d1a7223 */ /* 0x000fe20000010016 */
[----:B------:R-:W-:Y:S01]  /*2c30*/  FFMA.FTZ R24, R25, R5, R60 ;  /* 0x0000000519187223 */ /* 0x000fe2000001003c */
[----:B------:R-:W-:Y:S01]  /*2c40*/  FFMA.FTZ R29, R27, R65, R78 ;  /* 0x000000411b1d7223 */ /* 0x000fe2000001004e */
[C---:B------:R-:W-:Y:S01]  /*2c50*/  FMUL.FTZ R31, R83.reuse, R120 ;  /* 0x00000078531f7220 */ /* 0x040fe20000410000 */
[----:B------:R-:W-:Y:S01]  /*2c60*/  FADD.FTZ R108, -R108, R59 ;  /* 0x0000003b6c6c7221 */ /* 0x000fe20000010100 */
[C---:B------:R-:W-:Y:S01]  /*2c70*/  FMUL.FTZ R35, R83.reuse, R28 ;  /* 0x0000001c53237220 */ /* 0x040fe20000410000 */
[----:B------:R-:W0:Y:S01]  /*2c80*/  @!P0 LDC.64 R58, c[0x0][0x3c0] ;  /* 0x0000f000ff3a8b82 */ /* 0x000e220000000a00 */
[----:B------:R-:W-:Y:S01]  /*2c90*/  FMUL.FTZ R37, R83, R98 ;  /* 0x0000006253257220 */ /* 0x000fe20000410000 */
[----:B------:R-:W-:Y:S01]  /*2ca0*/  F2FP.BF16.F32.PACK_AB R24, R29, R24 ;  /* 0x000000181d18723e */ /* 0x000fe200000010ff */
[C---:B------:R-:W-:Y:S01]  /*2cb0*/  FMUL.FTZ R122, R83.reuse, R122 ;  /* 0x0000007a537a7220 */ /* 0x040fe20000410000 */
[----:B------:R-:W-:Y:S01]  /*2cc0*/  FMUL.FTZ R124, R83, R124 ;  /* 0x0000007c537c7220 */ /* 0x000fe20000410000 */
[----:B------:R-:W-:Y:S01]  /*2cd0*/  FFMA.FTZ R31, R31, R63, R74 ;  /* 0x0000003f1f1f7223 */ /* 0x000fe2000001004a */
[C---:B------:R-:W-:Y:S01]  /*2ce0*/  FMUL.FTZ R29, R83.reuse, R32 ;  /* 0x00000020531d7220 */ /* 0x040fe20000410000 */
[----:B------:R-:W-:Y:S01]  /*2cf0*/  FMUL.FTZ R32, R83, R30 ;  /* 0x0000001e53207220 */ /* 0x000fe20000410000 */
[----:B------:R-:W2:Y:S01]  /*2d00*/  @!P0 LDC.64 R56, c[0x0][0x3c8] ;  /* 0x0000f200ff388b82 */ /* 0x000ea20000000a00 */
[----:B------:R-:W-:Y:S01]  /*2d10*/  FFMA.FTZ R30, R35, R7, R14 ;  /* 0x00000007231e7223 */ /* 0x000fe2000001000e */
[----:B------:R-:W-:Y:S01]  /*2d20*/  FFMA.FTZ R37, R37, R67, R80 ;  /* 0x0000004325257223 */ /* 0x000fe20000010050 */
[----:B------:R-:W-:Y:S01]  /*2d30*/  FFMA.FTZ R122, R122, R2, R23 ;  /* 0x000000027a7a7223 */ /* 0x000fe20000010017 */
[----:B------:R-:W-:Y:S01]  /*2d40*/  FFMA.FTZ R33, R124, R62, R75 ;  /* 0x0000003e7c217223 */ /* 0x000fe2000001004b */
[----:B------:R-:W-:Y:S01]  /*2d50*/  F2FP.BF16.F32.PACK_AB R26, R31, R26 ;  /* 0x0000001a1f1a723e */ /* 0x000fe200000010ff */
[----:B------:R-:W-:Y:S01]  /*2d60*/  FMUL.FTZ R31, R83, R36 ;  /* 0x00000024531f7220 */ /* 0x000fe20000410000 */
[----:B------:R-:W-:Y:S01]  /*2d70*/  F2FP.BF16.F32.PACK_AB R30, R37, R30 ;  /* 0x0000001e251e723e */ /* 0x000fe200000010ff */
[----:B------:R-:W-:Y:S01]  /*2d80*/  FFMA.FTZ R28, R29, R9, R16 ;  /* 0x000000091d1c7223 */ /* 0x000fe20000010010 */
[----:B------:R-:W3:Y:S01]  /*2d90*/  LDC.64 R36, c[0x0][0x380] ;  /* 0x0000e000ff247b82 */ /* 0x000ee20000000a00 */
[----:B------:R-:W-:Y:S01]  /*2da0*/  F2FP.BF16.F32.PACK_AB R27, R33, R122 ;  /* 0x0000007a211b723e */ /* 0x000fe200000010ff */
[----:B------:R-:W-:Y:S01]  /*2db0*/  FFMA.FTZ R33, R31, R69, R84 ;  /* 0x000000451f217223 */ /* 0x000fe20000010054 */
[----:B-1----:R-:W-:-:S04]  /*2dc0*/  IMAD.WIDE.U32 R42, R91, 0x10, R40 ;  /* 0x000000105b2a7825 */ /* 0x002fc800078e0028 */
[C---:B------:R-:W-:Y:S01]  /*2dd0*/  FMUL.FTZ R114, R83.reuse, R114 ;  /* 0x0000007253727220 */ /* 0x040fe20000410000 */
[C---:B------:R-:W-:Y:S01]  /*2de0*/  FMUL.FTZ R116, R83.reuse, R116 ;  /* 0x0000007453747220 */ /* 0x040fe20000410000 */
[----:B------:R-:W-:Y:S01]  /*2df0*/  FMUL.FTZ R76, R83, R76 ;  /* 0x0000004c534c7220 */ /* 0x000fe20000410000 */
[----:B------:R-:W-:Y:S01]  /*2e00*/  IMAD.WIDE.U32 R38, R93, 0x10, R40 ;  /* 0x000000105d267825 */ /* 0x000fe200078e0028 */
[----:B------:R-:W-:-:S03]  /*2e10*/  F2FP.BF16.F32.PACK_AB R28, R33, R28 ;  /* 0x0000001c211c723e */ /* 0x000fc600000010ff */
[C---:B------:R-:W-:Y:S01]  /*2e20*/  FMUL.FTZ R94, R83.reuse, R94 ;  /* 0x0000005e535e7220 */ /* 0x040fe20000410000 */
[----:B------:R-:W-:Y:S01]  /*2e30*/  FMUL.FTZ R104, R83, R104 ;  /* 0x0000006853687220 */ /* 0x000fe20000410000 */
[----:B------:R-:W-:-:S04]  /*2e40*/  IMAD.WIDE.U32 R40, R95, 0x10, R40 ;  /* 0x000000105f287825 */ /* 0x000fc800078e0028 */
        /* <DEDUP_REMOVED lines=22> */
[----:B0-----:R-:W-:Y:S01]  /*2fb0*/  @!P0 IMAD.WIDE R58, R0, 0x4, R58 ;  /* 0x00000004003a8825 */ /* 0x001fe200078e023a */
[----:B------:R-:W-:-:S02]  /*2fc0*/  F2FP.BF16.F32.PACK_AB R25, R116, R25 ;  /* 0x000000197419723e */ /* 0x000fc400000010ff */
[----:B------:R-:W-:Y:S01]  /*2fd0*/  F2FP.BF16.F32.PACK_AB R31, R104, R31 ;  /* 0x0000001f681f723e */ /* 0x000fe200000010ff */
[----:B--2---:R-:W-:Y:S01]  /*2fe0*/  @!P0 IMAD.WIDE R56, R0, 0x4, R56 ;  /* 0x0000000400388825 */ /* 0x004fe200078e0238 */
[----:B------:R-:W-:Y:S01]  /*2ff0*/  F2FP.BF16.F32.PACK_AB R29, R94, R29 ;  /* 0x0000001d5e1d723e */ /* 0x000fe200000010ff */
[----:B------:R0:W-:Y:S01]  /*3000*/  @!P0 STG.E desc[UR6][R58.64], R77 ;  /* 0x0000004d3a008986 */ /* 0x0001e2000c101906 */
[----:B------:R-:W-:Y:S02]  /*3010*/  F2FP.BF16.F32.PACK_AB R35, R108, R35 ;  /* 0x000000236c23723e */ /* 0x000fe400000010ff */
[----:B------:R-:W-:Y:S01]  /*3020*/  F2FP.BF16.F32.PACK_AB R34, R95, R34 ;  /* 0x000000225f22723e */ /* 0x000fe200000010ff */
[----:B------:R0:W-:Y:S01]  /*3030*/  @!P0 STG.E desc[UR6][R56.64], R83 ;  /* 0x0000005338008986 */ /* 0x0001e2000c101906 */
[----:B------:R-:W-:Y:S02]  /*3040*/  F2FP.BF16.F32.PACK_AB R33, R96, R33 ;  /* 0x000000216021723e */ /* 0x000fe400000010ff */
[----:B------:R-:W-:Y:S01]  /*3050*/  F2FP.BF16.F32.PACK_AB R32, R91, R32 ;  /* 0x000000205b20723e */ /* 0x000fe200000010ff */
[----:B------:R0:W-:Y:S01]  /*3060*/  STG.E.128 desc[UR6][R42.64], R24 ;  /* 0x000000182a007986 */ /* 0x0001e2000c101d06 */
[----:B---3--:R-:W-:-:S03]  /*3070*/  IADD3 R0, PT, PT, R0, R36, RZ ;  /* 0x0000002400007210 */ /* 0x008fc60007ffe0ff */
[----:B------:R0:W-:Y:S01]  /*3080*/  STG.E.128 desc[UR6][R38.64], R28 ;  /* 0x0000001c26007986 */ /* 0x0001e2000c101d06 */
[----:B------:R-:W-:-:S03]  /*3090*/  ISETP.GE.AND P0, PT, R0, R37, PT ;  /* 0x000000250000720c */ /* 0x000fc60003f06270 */
[----:B------:R0:W-:Y:S10]  /*30a0*/  STG.E.128 desc[UR6][R40.64], R32 ;  /* 0x0000002028007986 */ /* 0x0001f4000c101d06 */
[----:B------:R-:W-:Y:S05]  /*30b0*/  @!P0 BRA `(.L_x_4137) ;  /* 0xffffffd400908947 */ /* 0x000fea000383ffff */
[----:B------:R-:W-:Y:S05]  /*30c0*/  EXIT ;  /* 0x000000000000794d */ /* 0x000fea0003800000 */
.L_x_4138:
        /* <DEDUP_REMOVED lines=11> */
.L_x_13691:


//--------------------- .text._ZN10layer_norm31ln_parallel_residual_fwd_kernelINS_13Kernel_traitsI13__nv_bfloat16S2_fS2_fjLj6144ELj1ELj1ELj8ELj16ENS_18Kernel_traits_baseILj6144ES2_S2_fS2_fjLj256EEEEELb1ELb0ELb0EEEvNS_9FwdParamsE --------------------------
	.section	.text._ZN10layer_norm31ln_parallel_residual_fwd_kernelINS_13Kernel_traitsI13__nv_bfloat16S2_fS2_fjLj6144ELj1ELj1ELj8ELj16ENS_18Kernel_traits_baseILj6144ES2_S2_fS2_fjLj256EEEEELb1ELb0ELb0EEEvNS_9FwdParamsE,"ax",@progbits
	.align	128
        .global         _ZN10layer_norm31ln_parallel_residual_fwd_kernelINS_13Kernel_traitsI13__nv_bfloat16S2_fS2_fjLj6144ELj1ELj1ELj8ELj16ENS_18Kernel_traits_baseILj6144ES2_S2_fS2_fjLj256EEEEELb1ELb0ELb0EEEvNS_9FwdParamsE
        .type           _ZN10layer_norm31ln_parallel_residual_fwd_kernelINS_13Kernel_traitsI13__nv_bfloat16S2_fS2_fjLj6144ELj1ELj1ELj8ELj16ENS_18Kernel_traits_baseILj6144ES2_S2_fS2_fjLj256EEEEELb1ELb0ELb0EEEvNS_9FwdParamsE,@function
        .size           _ZN10layer_norm31ln_parallel_residual_fwd_kernelINS_13Kernel_traitsI13__nv_bfloat16S2_fS2_fjLj6144ELj1ELj1ELj8ELj16ENS_18Kernel_traits_baseILj6144ES2_S2_fS2_fjLj256EEEEELb1ELb0ELb0EEEvNS_9FwdParamsE,(.L_x_13692 - _ZN10layer_norm31ln_parallel_residual_fwd_kernelINS_13Kernel_traitsI13__nv_bfloat16S2_fS2_fjLj6144ELj1ELj1ELj8ELj16ENS_18Kernel_traits_baseILj6144ES2_S2_fS2_fjLj256EEEEELb1ELb0ELb0EEEvNS_9FwdParamsE)
        .other          _ZN10layer_norm31ln_parallel_residual_fwd_kernelINS_13Kernel_traitsI13__nv_bfloat16S2_fS2_fjLj6144ELj1ELj1ELj8ELj16ENS_18Kernel_traits_baseILj6144ES2_S2_fS2_fjLj256EEEEELb1ELb0ELb0EEEvNS_9FwdParamsE,@"STO_CUDA_ENTRY STV_DEFAULT"
_ZN10layer_norm31ln_parallel_residual_fwd_kernelINS_13Kernel_traitsI13__nv_bfloat16S2_fS2_fjLj6144ELj1ELj1ELj8ELj16ENS_18Kernel_traits_baseILj6144ES2_S2_fS2_fjLj256EEEEELb1ELb0ELb0EEEvNS_9FwdParamsE:
.text._ZN10layer_norm31ln_parallel_residual_fwd_kernelINS_13Kernel_traitsI13__nv_bfloat16S2_fS2_fjLj6144ELj1ELj1ELj8ELj16ENS_18Kernel_traits_baseILj6144ES2_S2_fS2_fjLj256EEEEELb1ELb0ELb0EEEvNS_9FwdParamsE:
        /* <DEDUP_REMOVED lines=19> */
[----:B------:R-:W-:Y:S01]  /*0130*/  BSSY.RECONVERGENT B0, `(.L_x_4139) ;  /* 0x00000cb000007945 */ /* 0x000fe20003800200 */
[----:B0-----:R-:W-:-:S04]  /*0140*/  UISETP.NE.U32.AND UP0, UPT, UR4, URZ, UPT ;  /* 0x000000ff0400728c */ /* 0x001fc8000bf05070 */
[----:B------:R-:W-:Y:S01]  /*0150*/  UISETP.NE.AND.EX UP0, UPT, UR5, URZ, UPT, UP0 ;  /* 0x000000ff0500728c */ /* 0x000fe2000bf05300 */
[----:B-1----:R-:W-:Y:S02]  /*0160*/  @P0 IADD3 R94, P1, PT, R4, R7, RZ ;  /* 0x00000007045e0210 */ /* 0x002fe40007f3e0ff */
[----:B------:R-:W-:Y:S02]  /*0170*/  LEA.HI R4, R6, R9, RZ, 0x3 ;  /* 0x0000000906047211 */ /* 0x000fe400078f18ff */
[----:B------:R-:W-:Y:S02]  /*0180*/  LOP3.LUT R7, R73, 0xff, RZ, 0x3c, !PT ;  /* 0x000000ff49077812 */ /* 0x000fe400078e3cff */
[----:B------:R-:W-:Y:S02]  /*0190*/  @P0 IADD3.X R95, PT, PT, RZ, R5, RZ, P1, !PT ;  /* 0x00000005ff5f0210 */ /* 0x000fe40000ffe4ff */
[----:B------:R-:W-:Y:S02]  /*01a0*/  LEA.HI.SX32 R88, R4, R7, 0x1d ;  /* 0x0000000704587211 */ /* 0x000fe400078feaff */
[----:B------:R-:W-:-:S02]  /*01b0*/  SHF.R.U64 R131, R94, 0x2, R95 ;  /* 0x000000025e837819 */ /* 0x000fc4000000125f */
        /* <DEDUP_REMOVED lines=55> */
.L_x_4141:
        /* <DEDUP_REMOVED lines=34> */
[----:B0-----:R-:W0:Y:S01]  /*0750*/  LDC.64 R12, c[0x0][0x440] ;  /* 0x00011000ff0c7b82 */ /* 0x001e220000000a00 */
[----:B-1----:R-:W-:-:S06]  /*0760*/  IMAD.WIDE.U32 R24, R73, 0x10, R24 ;  /* 0x0000001049187825 */ /* 0x002fcc00078e0018 */
[----:B------:R-:W5:Y:S01]  /*0770*/  LDG.E.128 R24, desc[UR6][R24.64] ;  /* 0x0000000618187981 */ /* 0x000f62000c1e1d00 */
[----:B--2---:R-:W-:-:S06]  /*0780*/  IMAD.WIDE.U32 R20, R73, 0x10, R20 ;  /* 0x0000001049147825 */ /* 0x004fcc00078e0014 */
[----:B------:R-:W5:Y:S01]  /*0790*/  LDG.E.128 R20, desc[UR6][R20.64] ;  /* 0x0000000614147981 */ /* 0x000f62000c1e1d00 */
[----:B0-----:R-:W-:-:S06]  /*07a0*/  IMAD.WIDE.U32 R12, R73, 0x10, R12 ;  /* 0x00000010490c7825 */ /* 0x001fcc00078e000c */
        /* <DEDUP_REMOVED lines=8> */
.L_x_4140:
        /* <DEDUP_REMOVED lines=49> */
.L_x_4143:
        /* <DEDUP_REMOVED lines=10> */
[----:B-1----:R-:W-:-:S07]  /*0be0*/  @P2 IMAD.WIDE.U32 R58, R73, 0x10, R10 ;  /* 0x00000010493a2825 */ /* 0x002fce00078e000a */
[----:B------:R-:W1:Y:S01]  /*0bf0*/  LDC.64 R70, c[0x0][0x3d8] ;  /* 0x0000f600ff467b82 */ /* 0x000e620000000a00 */
[----:B------:R-:W5:Y:S01]  /*0c00*/  @P2 LDG.E.128 R52, desc[UR6][R58.64] ;  /* 0x000000063a342981 */ /* 0x000f62000c1e1d00 */
[----:B------:R-:W-:Y:S01]  /*0c10*/  HFMA2 R30, -RZ, RZ, 0, 0 ;  /* 0x00000000ff1e7431 */ /* 0x000fe200000001ff */
[----:B------:R-:W-:-:S05]  /*0c20*/  @P2 LOP3.LUT R130, R130, 0x80, RZ, 0xfc, !PT ;  /* 0x0000008082822812 */ /* 0x000fca00078efcff */
[----:B------:R-:W4:Y:S01]  /*0c30*/  @P2 LDC.64 R8, c[0x0][0x438] ;  /* 0x00010e00ff082b82 */ /* 0x000f220000000a00 */
[----:B------:R1:W5:Y:S07]  /*0c40*/  @P2 LDG.E.128 R120, desc[UR6][R28.64] ;  /* 0x000000061c782981 */ /* 0x00036e000c1e1d00 */
[----:B------:R-:W3:Y:S08]  /*0c50*/  @P0 LDC.64 R62, c[0x0][0x438] ;  /* 0x00010e00ff3e0b82 */ /* 0x000ef00000000a00 */
[----:B------:R-:W1:Y:S01]  /*0c60*/  @P1 LDC.64 R68, c[0x0][0x438] ;  /* 0x00010e00ff441b82 */ /* 0x000e620000000a00 */
[C---:B----4-:R-:W-:Y:S01]  /*0c70*/  @P2 IMAD.WIDE.U32 R56, R73.reuse, 0x10, R8 ;  /* 0x0000001049382825 */ /* 0x050fe200078e0008 */
[----:B------:R-:W-:-:S04]  /*0c80*/  @P2 LOP3.LUT R73, R73, 0x100, RZ, 0xfc, !PT ;  /* 0x0000010049492812 */ /* 0x000fc800078efcff */
[----:B------:R4:W5:Y:S01]  /*0c90*/  @P2 LD.E.128 R36, desc[UR6][R56.64] ;  /* 0x0000000638242980 */ /* 0x000962000c101d00 */
[----:B--2---:R-:W-:-:S04]  /*0ca0*/  @P0 IMAD.WIDE.U32 R60, R73, 0x10, R32 ;  /* 0x00000010493c0825 */ /* 0x004fc800078e0020 */
        /* <DEDUP_REMOVED lines=9> */
[----:B------:R-:W-:Y:S01]  /*0d40*/  @P1 IMAD.WIDE.U32 R10, R73, 0x10, R70 ;  /* 0x00000010490a1825 */ /* 0x000fe200078e0046 */
        /* <DEDUP_REMOVED lines=9> */
.L_x_4142:
[----:B------:R-:W-:Y:S05]  /*0de0*/  BSYNC.RECONVERGENT B0 ;  /* 0x0000000000007941 */ /* 0x000fea0003800200 */
.L_x_4139:
[----:B------:R-:W1:Y:S08]  /*0df0*/  S2UR UR4, SR_CTAID.X ;  /* 0x00000000000479c3 */ /* 0x000e700000002500 */
[----:B------:R-:W1:Y:S02]  /*0e00*/  LDC R5, c[0x0][0x384] ;  /* 0x0000e100ff057b82 */ /* 0x000e640000000800 */
[----:B-1----:R-:W-:-:S13]  /*0e10*/  ISETP.LE.AND P0, PT, R5, UR4, PT ;  /* 0x0000000405007c0c */ /* 0x002fda000bf03270 */
[----:B------:R-:W-:Y:S05]  /*0e20*/  @P0 EXIT ;  /* 0x000000000000094d */ /* 0x000fea0003800000 */
[----:B------:R-:W1:Y:S01]  /*0e30*/  LDCU UR5, c[0x0][0x360] ;  /* 0x00006c00ff0577ac */ /* 0x000e620008000800 */
[----:B------:R-:W-:Y:S01]  /*0e40*/  MOV R89, UR4 ;  /* 0x0000000400597c02 */ /* 0x000fe20008000f00 */
[C---:B0---4-:R-:W-:Y:S01]  /*0e50*/  IMAD.HI.U32 R7, R131.reuse, -0x2daee0ad, RZ ;  /* 0xd2511f5383077827 */ /* 0x051fe200078e00ff */
[----:B------:R-:W-:Y:S01]  /*0e60*/  LOP3.LUT R58, R0, 0xe0, RZ, 0xc0, !PT ;  /* 0x000000e0003a7812 */ /* 0x000fe200078ec0ff */
[----:B------:R-:W-:Y:S01]  /*0e70*/  UPLOP3.LUT UP1, UPT, UPT, UPT, UPT, 0x40, 0x4 ;  /* 0x000000000004789c */ /* 0x000fe20003f2e870 */
[----:B------:R-:W-:Y:S01]  /*0e80*/  LOP3.LUT R94, R94, 0x3, RZ, 0xc0, !PT ;  /* 0x000000035e5e7812 */ /* 0x000fe200078ec0ff */
[----:B------:R-:W-:Y:S01]  /*0e90*/  IMAD R11, R131, -0x2daee0ad, RZ ;  /* 0xd2511f53830b7824 */ /* 0x000fe200078e02ff */
[----:B-----5:R-:W-:Y:S01]  /*0ea0*/  LOP3.LUT R7, R7, R3, RZ, 0x3c, !PT ;  /* 0x0000000307077212 */ /* 0x020fe200078e3cff */
[----:B------:R-:W-:Y:S01]  /*0eb0*/  VIADD R56, R3, 0xbb67ae85 ;  /* 0xbb67ae8503387836 */ /* 0x000fe20000000000 */
[----:B------:R-:W-:Y:S01]  /*0ec0*/  PRMT R132, R15, 0x7632, R132 ;  /* 0x000076320f847816 */ /* 0x000fe20000000084 */
[----:B------:R-:W-:Y:S01]  /*0ed0*/  VIADD R8, R2, 0x9e3779b9 ;  /* 0x9e3779b902087836 */ /* 0x000fe20000000000 */
[----:B------:R-:W-:Y:S01]  /*0ee0*/  PRMT R133, R23, 0x7632, R133 ;  /* 0x0000763217857816 */ /* 0x000fe20000000085 */
[----:B------:R-:W-:Y:S01]  /*0ef0*/  IMAD.HI.U32 R6, R7, -0x326172a9, RZ ;  /* 0xcd9e8d5707067827 */ /* 0x000fe200078e00ff */
[----:B------:R-:W-:Y:S01]  /*0f00*/  PRMT R134, R19, 0x7632, R134 ;  /* 0x0000763213867816 */ /* 0x000fe20000000086 */
[----:B------:R-:W0:Y:S01]  /*0f10*/  LDCU UR12, c[0x0][0x408] ;  /* 0x00008100ff0c77ac */ /* 0x000e220008000800 */
[----:B------:R-:W-:Y:S01]  /*0f20*/  PRMT R135, R27, 0x7632, R135 ;  /* 0x000076321b877816 */ /* 0x000fe20000000087 */
[----:B------:R-:W-:Y:S01]  /*0f30*/  IMAD.MOV.U32 R103, RZ, RZ, RZ ;  /* 0x000000ffff677224 */ /* 0x000fe200078e00ff */
[----:B------:R-:W-:Y:S01]  /*0f40*/  PRMT R136, R14, 0x7632, R136 ;  /* 0x000076320e887816 */ /* 0x000fe20000000088 */
[----:B-1----:R-:W-:Y:S01]  /*0f50*/  IMAD R129, R89, UR5, R0 ;  /* 0x0000000559817c24 */ /* 0x002fe2000f8e0200 */
[----:B------:R-:W-:Y:S01]  /*0f60*/  PRMT R137, R22, 0x7632, R137 ;  /* 0x0000763216897816 */ /* 0x000fe20000000089 */
[----:B------:R-:W1:Y:S01]  /*0f70*/  LDCU UR15, c[0x0][0x388] ;  /* 0x00007100ff0f77ac */ /* 0x000e620008000800 */
[----:B------:R-:W-:Y:S01]  /*0f80*/  PRMT R138, R18, 0x7632, R138 ;  /* 0x00007632128a7816 */ /* 0x000fe2000000008a */
[----:B------:R-:W-:Y:S01]  /*0f90*/  IMAD.HI.U32 R5, R129, -0x326172a9, RZ ;  /* 0xcd9e8d5781057827 */ /* 0x000fe200078e00ff */
[----:B------:R-:W-:Y:S01]  /*0fa0*/  PRMT R139, R26, 0x7632, R139 ;  /* 0x000076321a8b7816 */ /* 0x000fe2000000008b */
[----:B------:R-:W2:Y:S01]  /*0fb0*/  LDCU.U8 UR13, c[0x0][0x410] ;  /* 0x00008200ff0d77ac */ /* 0x000ea20008000000 */
[----:B------:R-:W-:Y:S01]  /*0fc0*/  PRMT R140, R13, 0x7632, R140 ;  /* 0x000076320d8c7816 */ /* 0x000fe2000000008c */
[----:B------:R-:W-:Y:S01]  /*0fd0*/  IMAD R9, R129, -0x326172a9, RZ ;  /* 0xcd9e8d5781097824 */ /* 0x000fe200078e02ff */
[----:B------:R-:W-:Y:S01]  /*0fe0*/  LOP3.LUT R5, R91, R5, R2, 0x96, !PT ;  /* 0x000000055b057212 */ /* 0x000fe200078e9602 */
[----:B------:R-:W3:Y:S01]  /*0ff0*/  LDCU UR14, c[0x0][0x400] ;  /* 0x00008000ff0e77ac */ /* 0x000ee20008000800 */
[----:B------:R-:W-:-:S02]  /*1000*/  PRMT R141, R21, 0x7632, R141 ;  /* 0x00007632158d7816 */ /* 0x000fc4000000008d */
[----:B------:R-:W-:Y:S01]  /*1010*/  LOP3.LUT R6, R8, R9, R6, 0x96, !PT ;  /* 0x0000000908067212 */ /* 0x000fe200078e9606 */
[----:B------:R-:W-:Y:S01]  /*1020*/  IMAD.HI.U32 R10, R5, -0x2daee0ad, RZ ;  /* 0xd2511f53050a7827 */ /* 0x000fe200078e00ff */
[----:B------:R-:W-:Y:S01]  /*1030*/  PRMT R142, R17, 0x7632, R142 ;  /* 0x00007632118e7816 */ /* 0x000fe2000000008e */
[----:B------:R-:W4:Y:S01]  /*1040*/  LDCU.64 UR8, c[0x0][0x398] ;  /* 0x00007300ff0877ac */ /* 0x000f220008000a00 */
[----:B------:R-:W-:Y:S01]  /*1050*/  PRMT R143, R25, 0x7632, R143 ;  /* 0x00007632198f7816 */ /* 0x000fe2000000008f */
[----:B------:R-:W-:Y:S01]  /*1060*/  IMAD R8, R7, -0x326172a9, RZ ;  /* 0xcd9e8d5707087824 */ /* 0x000fe200078e02ff */
[----:B------:R-:W-:Y:S01]  /*1070*/  LOP3.LUT R10, R56, R11, R10, 0x96, !PT ;  /* 0x0000000b380a7212 */ /* 0x000fe200078e960a */
[----:B------:R-:W-:Y:S01]  /*1080*/  IMAD R56, R5, -0x2daee0ad, RZ ;  /* 0xd2511f5305387824 */ /* 0x000fe200078e02ff */
[----:B------:R-:W-:Y:S01]  /*1090*/  IADD3 R11, PT, PT, R3, 0x76cf5d0a, RZ ;  /* 0x76cf5d0a030b7810 */ /* 0x000fe20007ffe0ff */
[----:B------:R-:W-:Y:S01]  /*10a0*/  VIADD R7, R2, 0x3c6ef372 ;  /* 0x3c6ef37202077836 */ /* 0x000fe20000000000 */
[----:B------:R-:W-:Y:S01]  /*10b0*/  PRMT R144, R12, 0x7632, R144 ;  /* 0x000076320c907816 */ /* 0x000fe20000000090 */
[----:B------:R-:W-:Y:S01]  /*10c0*/  IMAD.HI.U32 R5, R10, -0x326172a9, RZ ;  /* 0xcd9e8d570a057827 */ /* 0x000fe200078e00ff */
[----:B------:R-:W-:Y:S01]  /*10d0*/  PRMT R145, R20, 0x7632, R145 ;  /* 0x0000763214917816 */ /* 0x000fe20000000091 */
[----:B------:R-:W0:Y:S01]  /*10e0*/  LDCU.64 UR10, c[0x0][0x3a0] ;  /* 0x00007400ff0a77ac */ /* 0x000e220008000a00 */
[----:B------:R-:W-:Y:S01]  /*10f0*/  PRMT R146, R16, 0x7632, R146 ;  /* 0x0000763210927816 */ /* 0x000fe20000000092 */
[----:B------:R-:W-:Y:S01]  /*1100*/  IMAD.HI.U32 R9, R6, -0x2daee0ad, RZ ;  /* 0xd2511f5306097827 */ /* 0x000fe200078e00ff */
[----:B------:R-:W-:-:S02]  /*1110*/  LOP3.LUT R5, R7, R8, R5, 0x96, !PT ;  /* 0x0000000807057212 */ /* 0x000fc400078e9605 */
[----:B------:R-:W-:Y:S01]  /*1120*/  PRMT R147, R24, 0x7632, R147 ;  /* 0x0000763218937816 */ /* 0x000fe20000000093 */
[----:B------:R-:W-:Y:S01]  /*1130*/  VIADD R8, R2, 0xdaa66d2b ;  /* 0xdaa66d2b02087836 */ /* 0x000fe20000000000 */
[----:B------:R-:W-:Y:S01]  /*1140*/  LOP3.LUT R9, R11, R56, R9, 0x96, !PT ;  /* 0x000000380b097212 */ /* 0x000fe200078e9609 */
[----:B------:R-:W-:Y:S01]  /*1150*/  IMAD R11, R6, -0x2daee0ad, RZ ;  /* 0xd2511f53060b7824 */ /* 0x000fe200078e02ff */
[----:B------:R-:W-:Y:S01]  /*1160*/  IADD3 R56, PT, PT, R3, 0x32370b8f, RZ ;  /* 0x32370b8f03387810 */ /* 0x000fe20007ffe0ff */
[----:B------:R-:W-:Y:S01]  /*1170*/  IMAD.HI.U32 R6, R5, -0x2daee0ad, RZ ;  /* 0xd2511f5305067827 */ /* 0x000fe200078e00ff */
[----:B------:R-:W-:Y:S02]  /*1180*/  PRMT R148, R35, 0x7632, R148 ;  /* 0x0000763223947816 */ /* 0x000fe40000000094 */
[----:B------:R-:W-:Y:S01]  /*1190*/  PRMT R149, R47, 0x7632, R149 ;  /* 0x000076322f957816 */ /* 0x000fe20000000095 */
[----:B------:R-:W-:Y:S01]  /*11a0*/  IMAD R10, R10, -0x326172a9, RZ ;  /* 0xcd9e8d570a0a7824 */ /* 0x000fe200078e02ff */
[----:B------:R-:W-:Y:S01]  /*11b0*/  LOP3.LUT R6, R56, R11, R6, 0x96, !PT ;  /* 0x0000000b38067212 */ /* 0x000fe200078e9606 */
[----:B------:R-:W-:Y:S01]  /*11c0*/  IMAD.HI.U32 R7, R9, -0x326172a9, RZ ;  /* 0xcd9e8d5709077827 */ /* 0x000fe200078e00ff */
[----:B------:R-:W-:-:S02]  /*11d0*/  PRMT R150, R43, 0x7632, R150 ;  /* 0x000076322b967816 */ /* 0x000fc40000000096 */
[----:B------:R-:W-:Y:S01]  /*11e0*/  PRMT R151, R51, 0x7632, R151 ;  /* 0x0000763233977816 */ /* 0x000fe20000000097 */
[----:B------:R-:W-:Y:S01]  /*11f0*/  IMAD R11, R5, -0x2daee0ad, RZ ;  /* 0xd2511f53050b7824 */ /* 0x000fe200078e02ff */
[----:B------:R-:W-:Y:S01]  /*1200*/  LOP3.LUT R7, R8, R10, R7, 0x96, !PT ;  /* 0x0000000a08077212 */ /* 0x000fe200078e9607 */
[----:B------:R-:W-:Y:S01]  /*1210*/  IMAD R8, R9, -0x326172a9, RZ ;  /* 0xcd9e8d5709087824 */ /* 0x000fe200078e02ff */
[----:B------:R-:W-:Y:S01]  /*1220*/  PRMT R152, R34, 0x7632, R152 ;  /* 0x0000763222987816 */ /* 0x000fe20000000098 */
[----:B------:R-:W-:Y:S01]  /*1230*/  IMAD.HI.U32 R5, R6, -0x326172a9, RZ ;  /* 0xcd9e8d5706057827 */ /* 0x000fe200078e00ff */
[----:B------:R-:W-:Y:S02]  /*1240*/  PRMT R153, R46, 0x7632, R153 ;  /* 0x000076322e997816 */ /* 0x000fe40000000099 */
[----:B------:R-:W-:Y:S01]  /*1250*/  PRMT R154, R42, 0x7632, R154 ;  /* 0x000076322a9a7816 */ /* 0x000fe2000000009a */
[----:B------:R-:W-:Y:S01]  /*1260*/  VIADD R9, R2, 0x78dde6e4 ;  /* 0x78dde6e402097836 */ /* 0x000fe20000000000 */
[----:B------:R-:W-:Y:S01]  /*1270*/  PRMT R155, R50, 0x7632, R155 ;  /* 0x00007632329b7816 */ /* 0x000fe2000000009b */
[----:B------:R-:W-:Y:S01]  /*1280*/  VIADD R56, R3, 0xed9eba14 ;  /* 0xed9eba1403387836 */ /* 0x000fe20000000000 */
        /* <DEDUP_REMOVED lines=41> */
[----:B------:R-:W-:Y:S01]  /*1520*/  SHF.R.S32.HI R56, RZ, 0x3, R4 ;  /* 0x00000003ff387819 */ /* 0x000fe20000011404 */
[----:B------:R-:W-:Y:S01]  /*1530*/  IMAD R9, R9, -0x326172a9, RZ ;  /* 0xcd9e8d5709097824 */ /* 0x000fe200078e02ff */
[----:B------:R-:W-:Y:S01]  /*1540*/  SHF.L.U32 R4, R0, 0x5, RZ ;  /* 0x0000000500047819 */ /* 0x000fe200000006ff */
[----:B------:R-:W-:Y:S01]  /*1550*/  VIADD R5, R2, 0xf1bbcdc8 ;  /* 0xf1bbcdc802057836 */ /* 0x000fe20000000000 */
[----:B------:R-:W-:Y:S01]  /*1560*/  LOP3.LUT R57, R56, 0xff, RZ, 0xc0, !PT ;  /* 0x000000ff38397812 */ /* 0x000fe200078ec0ff */
[----:B------:R-:W-:Y:S01]  /*1570*/  VIADD R10, R2, 0x5384540f ;  /* 0x5384540f020a7836 */ /* 0x000fe20000000000 */
[----:B------:R-:W-:Y:S01]  /*1580*/  LOP3.LUT R60, R4, 0x3e0, RZ, 0xc0, !PT ;  /* 0x000003e0043c7812 */ /* 0x000fe200078ec0ff */
[----:B------:R-:W-:Y:S01]  /*1590*/  IMAD.HI.U32 R4, R6, -0x326172a9, RZ ;  /* 0xcd9e8d5706047827 */ /* 0x000fe200078e00ff */
[----:B------:R-:W-:-:S02]  /*15a0*/  VIADDMNMX R58, R57, -R58, RZ, !PT ;  /* 0x8000003a393a7246 */ /* 0x000fc400078001ff */
[----:B------:R-:W-:Y:S02]  /*15b0*/  LOP3.LUT R56, R56, 0xffffff00, RZ, 0xc0, !PT ;  /* 0xffffff0038387812 */ /* 0x000fe400078ec0ff */
[----:B------:R-:W-:Y:S02]  /*15c0*/  LOP3.LUT R4, R5, R9, R4, 0x96, !PT ;  /* 0x0000000905047212 */ /* 0x000fe400078e9604 */
[----:B------:R-:W-:Y:S02]  /*15d0*/  VIMNMX R5, PT, PT, R58, 0x20, PT ;  /* 0x000000203a057848 */ /* 0x000fe40003fe0100 */
[----:B------:R-:W-:Y:S01]  /*15e0*/  LOP3.LUT R7, R10, R8, R7, 0x96, !PT ;  /* 0x000000080a077212 */ /* 0x000fe200078e9607 */
[----:B------:R-:W-:Y:S01]  /*15f0*/  VIADD R10, R3, 0xdb3d7428 ;  /* 0xdb3d7428030a7836 */ /* 0x000fe20000000000 */
[----:B------:R-:W-:Y:S01]  /*1600*/  VIADDMNMX R60, R57, -R60, RZ, !PT ;  /* 0x8000003c393c7246 */ /* 0x000fe200078001ff */
[----:B------:R-:W-:Y:S01]  /*1610*/  IMAD R5, R5, 0x8, R56 ;  /* 0x0000000805057824 */ /* 0x000fe200078e0238 */
[----:B------:R-:W-:Y:S01]  /*1620*/  PRMT R171, R122, 0x7632, R171 ;  /* 0x000076327aab7816 */ /* 0x000fe200000000ab */
[----:B------:R-:W-:Y:S01]  /*1630*/  IMAD.HI.U32 R8, R7, -0x2daee0ad, RZ ;  /* 0xd2511f5307087827 */ /* 0x000fe200078e00ff */
[----:B------:R-:W-:-:S02]  /*1640*/  VIMNMX R9, PT, PT, R60, 0x20, PT ;  /* 0x000000203c097848 */ /* 0x000fc40003fe0100 */
[----:B------:R-:W-:Y:S01]  /*1650*/  I2FP.F32.U32 R5, R5 ;  /* 0x0000000500057245 */ /* 0x000fe20000201000 */
[----:B------:R-:W-:Y:S01]  /*1660*/  VIADD R57, R2, 0x8ff34781 ;  /* 0x8ff3478102397836 */ /* 0x000fe20000000000 */
[----:B------:R-:W-:Y:S01]  /*1670*/  LOP3.LUT R8, R10, R11, R8, 0x96, !PT ;  /* 0x0000000b0a087212 */ /* 0x000fe200078e9608 */
[----:B------:R-:W-:Y:S01]  /*1680*/  IMAD R10, R7, -0x2daee0ad, RZ ;  /* 0xd2511f53070a7824 */ /* 0x000fe200078e02ff */
[----:B------:R0:W0:Y:S01]  /*1690*/  MUFU.RCP R95, R5 ;  /* 0x00000005005f7308 */ /* 0x0000220000001000 */
[----:B------:R-:W-:Y:S01]  /*16a0*/  IMAD R7, R6, -0x326172a9, RZ ;  /* 0xcd9e8d5706077824 */ /* 0x000fe200078e02ff */
[----:B------:R-:W-:Y:S01]  /*16b0*/  IADD3 R11, PT, PT, R3, -0x695add53, RZ ;  /* 0x96a522ad030b7810 */ /* 0x000fe20007ffe0ff */
[----:B------:R-:W-:Y:S01]  /*16c0*/  IMAD.HI.U32 R92, R8, -0x326172a9, RZ ;  /* 0xcd9e8d57085c7827 */ /* 0x000fe200078e00ff */
[----:B------:R-:W-:Y:S02]  /*16d0*/  LEA R90, R9, R56, 0x3 ;  /* 0x00000038095a7211 */ /* 0x000fe400078e18ff */
[----:B------:R-:W-:Y:S01]  /*16e0*/  PRMT R172, R29, 0x7632, R172 ;  /* 0x000076321dac7816 */ /* 0x000fe200000000ac */
[----:B------:R-:W-:Y:S01]  /*16f0*/  IMAD.HI.U32 R93, R4, -0x2daee0ad, RZ ;  /* 0xd2511f53045d7827 */ /* 0x000fe200078e00ff */
[----:B------:R-:W-:-:S02]  /*1700*/  LOP3.LUT R92, R57, R7, R92, 0x96, !PT ;  /* 0x00000007395c7212 */ /* 0x000fc400078e965c */
[----:B------:R-:W-:Y:S01]  /*1710*/  PRMT R96, R53, 0x7632, R96 ;  /* 0x0000763235607816 */ /* 0x000fe20000000060 */
[----:B------:R-:W-:Y:S01]  /*1720*/  IMAD R104, R8, -0x326172a9, RZ ;  /* 0xcd9e8d5708687824 */ /* 0x000fe200078e02ff */
[----:B------:R-:W-:Y:S01]  /*1730*/  LOP3.LUT R93, R11, R10, R93, 0x96, !PT ;  /* 0x0000000a0b5d7212 */ /* 0x000fe200078e965d */
[----:B------:R-:W-:Y:S01]  /*1740*/  IMAD R114, R4, -0x2daee0ad, RZ ;  /* 0xd2511f5304727824 */ /* 0x000fe200078e02ff */
[----:B------:R-:W-:Y:S02]  /*1750*/  PRMT R97, R37, 0x7632, R97 ;  /* 0x0000763225617816 */ /* 0x000fe40000000061 */
[----:B------:R-:W-:Y:S02]  /*1760*/  PRMT R98, R121, 0x7632, R98 ;  /* 0x0000763279627816 */ /* 0x000fe40000000062 */
[----:B------:R-:W-:Y:S02]  /*1770*/  PRMT R99, R28, 0x7632, R99 ;  /* 0x000076321c637816 */ /* 0x000fe40000000063 */
[----:B------:R-:W-:-:S02]  /*1780*/  PRMT R100, R52, 0x7632, R100 ;  /* 0x0000763234647816 */ /* 0x000fc40000000064 */
[----:B------:R-:W-:Y:S02]  /*1790*/  PRMT R101, R36, 0x7632, R101 ;  /* 0x0000763224657816 */ /* 0x000fe40000000065 */
[----:B01234-:R-:W-:-:S07]  /*17a0*/  PRMT R102, R120, 0x7632, R102 ;  /* 0x0000763278667816 */ /* 0x01ffce0000000066 */
.L_x_4528:
        /* <DEDUP_REMOVED lines=41> */
.L_x_4149:
        /* <DEDUP_REMOVED lines=13> */
.L_x_4151:
[----:B------:R-:W-:Y:S05]  /*1b10*/  BSYNC.RECONVERGENT B2 ;  /* 0x0000000000027941 */ /* 0x000fea0003800200 */
.L_x_4150:
        /* <DEDUP_REMOVED lines=61> */
.L_x_4148:
[----:B------:R-:W-:Y:S05]  /*1ef0*/  BSYNC.RECONVERGENT B1 ;  /* 0x0000000000017941 */ /* 0x000fea0003800200 */
.L_x_4147:
[----:B------:R-:W0:Y:S01]  /*1f00*/  LDC R80, c[0x0][0x404] ;  /* 0x00010100ff507b82 */ /* 0x000e220000000800 */
[----:B------:R-:W-:Y:S01]  /*1f10*/  I2FP.F32.U32 R73, R72 ;  /* 0x0000004800497245 */ /* 0x000fe20000201000 */
[----:B------:R-:W-:Y:S01]  /*1f20*/  IMAD.MOV.U32 R72, RZ, RZ, 0x2f800000 ;  /* 0x2f800000ff487424 */ /* 0x000fe200078e00ff */
[----:B------:R-:W-:Y:S01]  /*1f30*/  ISETP.NE.AND P2, PT, R74, 0x1, PT ;  /* 0x000000014a00780c */ /* 0x000fe20003f45270 */
[----:B------:R-:W-:Y:S01]  /*1f40*/  BSSY.RECONVERGENT B1, `(.L_x_4152) ;  /* 0x000005d000017945 */ /* 0x000fe20003800200 */
[----:B------:R-:W-:Y:S01]  /*1f50*/  LOP3.LUT R130, R130, 0xffffffef, RZ, 0xc0, !PT ;  /* 0xffffffef82827812 */ /* 0x000fe200078ec0ff */
[----:B------:R-:W-:Y:S01]  /*1f60*/  FFMA.FTZ R73, R73, R72, 1.1641532182693481445e-10 ;  /* 0x2f00000049497423 */ /* 0x000fe20000010048 */
[----:B------:R-:W-:Y:S02]  /*1f70*/  IMAD.MOV.U32 R81, RZ, RZ, 0x2 ;  /* 0x00000002ff517424 */ /* 0x000fe400078e00ff */
[----:B------:R-:W-:Y:S02]  /*1f80*/  IMAD.MOV.U32 R75, RZ, RZ, R104 ;  /* 0x000000ffff4b7224 */ /* 0x000fe400078e0068 */
[----:B0-----:R-:W-:-:S02]  /*1f90*/  FSETP.LE.FTZ.AND P3, PT, R73, R80, PT ;  /* 0x000000504900720b */ /* 0x001fc40003f73000 */
[C---:B-----5:R-:W-:Y:S02]  /*1fa0*/  SHF.L.U32 R73, R76.reuse, 0x10, RZ ;  /* 0x000000104c497819 */ /* 0x060fe400000006ff */
[----:B------:R-:W-:-:S09]  /*1fb0*/  PRMT R76, R76, 0x7632, R76 ;  /* 0x000076324c4c7816 */ /* 0x000fd2000000004c */
        /* <DEDUP_REMOVED lines=10> */
.L_x_4154:
        /* <DEDUP_REMOVED lines=13> */
.L_x_4156:
[----:B------:R-:W-:Y:S05]  /*2130*/  BSYNC.RECONVERGENT B2 ;  /* 0x0000000000027941 */ /* 0x000fea0003800200 */
.L_x_4155:
        /* <DEDUP_REMOVED lines=59> */
[----:B------:R-:W-:Y:S01]  /*24f0*/  MOV R75, R0 ;  /* 0x00000000004b7202 */ /* 0x000fe20000000f00 */
[----:B------:R-:W-:-:S07]  /*2500*/  IMAD.MOV.U32 R0, RZ, RZ, R74 ;  /* 0x000000ffff007224 */ /* 0x000fce00078e004a */
.L_x_4153:
[----:B------:R-:W-:Y:S05]  /*2510*/  BSYNC.RECONVERGENT B1 ;  /* 0x0000000000017941 */ /* 0x000fea0003800200 */
.L_x_4152:
[----:B------:R-:W-:Y:S01]  /*2520*/  I2FP.F32.U32 R75, R75 ;  /* 0x0000004b004b7245 */ /* 0x000fe20000201000 */
[----:B------:R-:W-:Y:S01]  /*2530*/  BSSY.RECONVERGENT B1, `(.L_x_4157) ;  /* 0x000005d000017945 */ /* 0x000fe20003800200 */
[----:B------:R-:W-:Y:S02]  /*2540*/  ISETP.NE.AND P2, PT, R81, 0x1, PT ;  /* 0x000000015100780c */ /* 0x000fe40003f45270 */
[----:B------:R-:W-:Y:S01]  /*2550*/  LOP3.LUT R130, R130, 0xfffffff7, RZ, 0xc0, !PT ;  /* 0xfffffff782827812 */ /* 0x000fe200078ec0ff */
[----:B------:R-:W-:Y:S01]  /*2560*/  FFMA.FTZ R75, R75, R72, 1.1641532182693481445e-10 ;  /* 0x2f0000004b4b7423 */ /* 0x000fe20000010048 */
[----:B------:R-:W-:Y:S01]  /*2570*/  SHF.L.U32 R74, R76, 0x10, RZ ;  /* 0x000000104c4a7819 */ /* 0x000fe200000006ff */
[----:B------:R-:W-:-:S03]  /*2580*/  IMAD.MOV.U32 R76, RZ, RZ, 0x2 ;  /* 0x00000002ff4c7424 */ /* 0x000fc600078e00ff */
[----:B------:R-:W-:Y:S01]  /*2590*/  FSETP.LE.FTZ.AND P3, PT, R75, R80, PT ;  /* 0x000000504b00720b */ /* 0x000fe20003f73000 */
[----:B------:R-:W-:-:S12]  /*25a0*/  IMAD.MOV.U32 R75, RZ, RZ, R104 ;  /* 0x000000ffff4b7224 */ /* 0x000fd800078e0068 */
        /* <DEDUP_REMOVED lines=10> */
.L_x_4159:
        /* <DEDUP_REMOVED lines=13> */
.L_x_4161:
[----:B------:R-:W-:Y:S05]  /*2720*/  BSYNC.RECONVERGENT B2 ;  /* 0x0000000000027941 */ /* 0x000fea0003800200 */
.L_x_4160:
        /* <DEDUP_REMOVED lines=45> */
[----:B------:R-:W-:Y:S01]  /*2a00*/  LOP3.LUT R75, R75, R84, R93, 0x96, !PT ;  /* 0x000000544b4b7212 */ /* 0x000fe200078e965d */
[----:B------:R-:W-:Y:S02]  /*2a10*/  VIADD R93, R3, 0x96a522ad ;  /* 0x96a522ad035d7836 */ /* 0x000fe40000000000 */
        /* <DEDUP_REMOVED lines=8> */
[----:B------:R-:W-:Y:S02]  /*2aa0*/  IMAD.MOV.U32 R104, RZ, RZ, R114 ;  /* 0x000000ffff687224 */ /* 0x000fe400078e0072 */
[----:B------:R-:W-:Y:S01]  /*2ab0*/  IMAD.WIDE.U32 R82, R82, -0x2daee0ad, RZ ;  /* 0xd2511f5352527825 */ /* 0x000fe200078e00ff */
[----:B------:R-:W-:Y:S02]  /*2ac0*/  LOP3.LUT R92, R75, R86, R115, 0x96, !PT ;  /* 0x000000564b5c7212 */ /* 0x000fe400078e9673 */
[----:B------:R-:W-:Y:S01]  /*2ad0*/  MOV R75, R0 ;  /* 0x00000000004b7202 */ /* 0x000fe20000000f00 */
[----:B------:R-:W-:Y:S01]  /*2ae0*/  IMAD.MOV.U32 R0, RZ, RZ, R82 ;  /* 0x000000ffff007224 */ /* 0x000fe200078e0052 */
[----:B------:R-:W-:-:S07]  /*2af0*/  LOP3.LUT R93, R93, R84, R83, 0x96, !PT ;  /* 0x000000545d5d7212 */ /* 0x000fce00078e9653 */
.L_x_4158:
[----:B------:R-:W-:Y:S05]  /*2b00*/  BSYNC.RECONVERGENT B1 ;  /* 0x0000000000017941 */ /* 0x000fea0003800200 */
.L_x_4157:
[----:B------:R-:W-:Y:S01]  /*2b10*/  I2FP.F32.U32 R75, R75 ;  /* 0x0000004b004b7245 */ /* 0x000fe20000201000 */
[----:B------:R-:W-:Y:S01]  /*2b20*/  BSSY.RECONVERGENT B1, `(.L_x_4162) ;  /* 0x000005e000017945 */ /* 0x000fe20003800200 */
[----:B------:R-:W-:Y:S01]  /*2b30*/  ISETP.NE.AND P2, PT, R76, 0x1, PT ;  /* 0x000000014c00780c */ /* 0x000fe20003f45270 */
[----:B------:R-:W-:Y:S01]  /*2b40*/  IMAD.MOV.U32 R82, RZ, RZ, 0x2 ;  /* 0x00000002ff527424 */ /* 0x000fe200078e00ff */
[----:B------:R-:W-:Y:S01]  /*2b50*/  LOP3.LUT R130, R130, 0xfffffffb, RZ, 0xc0, !PT ;  /* 0xfffffffb82827812 */ /* 0x000fe200078ec0ff */
[----:B------:R-:W-:Y:S01]  /*2b60*/  FFMA.FTZ R75, R75, R72, 1.1641532182693481445e-10 ;  /* 0x2f0000004b4b7423 */ /* 0x000fe20000010048 */
[----:B------:R-:W-:-:S04]  /*2b70*/  PRMT R81, R77, 0x7632, R81 ;  /* 0x000076324d517816 */ /* 0x000fc80000000051 */
[----:B------:R-:W-:Y:S02]  /*2b80*/  FSETP.LE.FTZ.AND P3, PT, R75, R80, PT ;  /* 0x000000504b00720b */ /* 0x000fe40003f73000 */
[----:B------:R-:W-:Y:S01]  /*2b90*/  SHF.L.U32 R75, R77, 0x10, RZ ;  /* 0x000000104d4b7819 */ /* 0x000fe200000006ff */
        /* <DEDUP_REMOVED lines=11> */
.L_x_4164:
        /* <DEDUP_REMOVED lines=13> */
.L_x_4166:
[----:B------:R-:W-:Y:S05]  /*2d20*/  BSYNC.RECONVERGENT B2 ;  /* 0x0000000000027941 */ /* 0x000fea0003800200 */
.L_x_4165:
        /* <DEDUP_REMOVED lines=61> */
.L_x_4163:
[----:B------:R-:W-:Y:S05]  /*3100*/  BSYNC.RECONVERGENT B1 ;  /* 0x0000000000017941 */ /* 0x000fea0003800200 */
.L_x_4162:
[----:B------:R-:W-:Y:S01]  /*3110*/  I2FP.F32.U32 R77, R77 ;  /* 0x0000004d004d7245 */ /* 0x000fe20000201000 */
[----:B------:R-:W-:Y:S01]  /*3120*/  BSSY.RECONVERGENT B1, `(.L_x_4167) ;  /* 0x000005d000017945 */ /* 0x000fe20003800200 */
[----:B------:R-:W-:Y:S01]  /*3130*/  ISETP.NE.AND P2, PT, R82, 0x1, PT ;  /* 0x000000015200780c */ /* 0x000fe20003f45270 */
[----:B------:R-:W-:Y:S01]  /*3140*/  IMAD.MOV.U32 R84, RZ, RZ, 0x2 ;  /* 0x00000002ff547424 */ /* 0x000fe200078e00ff */
[----:B------:R-:W-:Y:S01]  /*3150*/  LOP3.LUT R130, R130, 0xfffffffd, RZ, 0xc0, !PT ;  /* 0xfffffffd82827812 */ /* 0x000fe200078ec0ff */
[----:B------:R-:W-:Y:S01]  /*3160*/  FFMA.FTZ R77, R77, R72, 1.1641532182693481445e-10 ;  /* 0x2f0000004d4d7423 */ /* 0x000fe20000010048 */
[----:B------:R-:W-:-:S04]  /*3170*/  SHF.L.U32 R76, R81, 0x10, RZ ;  /* 0x00000010514c7819 */ /* 0x000fc800000006ff */
        /* <DEDUP_REMOVED lines=12> */
.L_x_4169:
        /* <DEDUP_REMOVED lines=13> */
.L_x_4171:
[----:B------:R-:W-:Y:S05]  /*3310*/  BSYNC.RECONVERGENT B2 ;  /* 0x0000000000027941 */ /* 0x000fea0003800200 */
.L_x_4170:
        /* <DEDUP_REMOVED lines=59> */
[----:B------:R-:W-:Y:S01]  /*36d0*/  LOP3.LUT R93, R93, R84, R83, 0x96, !PT ;  /* 0x000000545d5d7212 */ /* 0x000fe200078e9653 */
[----:B------:R-:W-:-:S07]  /*36e0*/  IMAD.MOV.U32 R84, RZ, RZ, RZ ;  /* 0x000000ffff547224 */ /* 0x000fce00078e00ff */
.L_x_4168:
[----:B------:R-:W-:Y:S05]  /*36f0*/  BSYNC.RECONVERGENT B1 ;  /* 0x0000000000017941 */ /* 0x000fea0003800200 */
.L_x_4167:
[----:B------:R-:W-:Y:S01]  /*3700*/  ISETP.NE.AND P3, PT, R84, 0x1, PT ;  /* 0x000000015400780c */ /* 0x000fe20003f65270 */
[----:B------:R-:W-:Y:S01]  /*3710*/  BSSY.RECONVERGENT B1, `(.L_x_4172) ;  /* 0x000005c000017945 */ /* 0x000fe20003800200 */
[----:B------:R-:W-:Y:S01]  /*3720*/  I2FP.F32.U32 R77, R77 ;  /* 0x0000004d004d7245 */ /* 0x000fe20000201000 */
[----:B------:R-:W-:Y:S02]  /*3730*/  IMAD.MOV.U32 R82, RZ, RZ, 0x2 ;  /* 0x00000002ff527424 */ /* 0x000fe400078e00ff */
[----:B------:R-:W-:Y:S02]  /*3740*/  IMAD.MOV.U32 R83, RZ, RZ, R104 ;  /* 0x000000ffff537224 */ /* 0x000fe400078e0068 */
[----:B------:R-:W-:Y:S01]  /*3750*/  FFMA.FTZ R81, R77, R72, 1.1641532182693481445e-10 ;  /* 0x2f0000004d517423 */ /* 0x000fe20000010048 */
[C---:B------:R-:W-:Y:S02]  /*3760*/  SHF.L.U32 R77, R78.reuse, 0x10, RZ ;  /* 0x000000104e4d7819 */ /* 0x040fe400000006ff */
[----:B------:R-:W-:-:S02]  /*3770*/  PRMT R78, R78, 0x7632, R78 ;  /* 0x000076324e4e7816 */ /* 0x000fc4000000004e */
[----:B------:R-:W-:Y:S01]  /*3780*/  FSETP.LE.FTZ.AND P2, PT, R81, R80, PT ;  /* 0x000000505100720b */ /* 0x000fe20003f53000 */
        /* <DEDUP_REMOVED lines=9> */
.L_x_4174:
        /* <DEDUP_REMOVED lines=13> */
.L_x_4176:
[----:B------:R-:W-:Y:S05]  /*38f0*/  BSYNC.RECONVERGENT B2 ;  /* 0x0000000000027941 */ /* 0x000fea0003800200 */
.L_x_4175:
        /* <DEDUP_REMOVED lines=54> */
[----:B------:R-:W-:Y:S02]  /*3c60*/  IMAD.MOV.U32 R104, RZ, RZ, R84 ;  /* 0x000000ffff687224 */ /* 0x000fe400078e0054 */
[----:B------:R-:W-:Y:S01]  /*3c70*/  IMAD.WIDE.U32 R82, R82, -0x2daee0ad, RZ ;  /* 0xd2511f5352527825 */ /* 0x000fe200078e00ff */
[----:B------:R-:W-:-:S04]  /*3c80*/  LOP3.LUT R92, R81, R92, R85, 0x96, !PT ;  /* 0x0000005c515c7212 */ /* 0x000fc800078e9655 */
[----:B------:R-:W-:Y:S02]  /*3c90*/  LOP3.LUT R93, R93, R86, R83, 0x96, !PT ;  /* 0x000000565d5d7212 */ /* 0x000fe400078e9653 */
[----:B------:R-:W-:Y:S01]  /*3ca0*/  MOV R83, R0 ;  /* 0x0000000000537202 */ /* 0x000fe20000000f00 */
[----:B------:R-:W-:Y:S02]  /*3cb0*/  IMAD.MOV.U32 R0, RZ, RZ, R82 ;  /* 0x000000ffff007224 */ /* 0x000fe400078e0052 */
[----:B------:R-:W-:-:S07]  /*3cc0*/  IMAD.MOV.U32 R82, RZ, RZ, RZ ;  /* 0x000000ffff527224 */ /* 0x000fce00078e00ff */
.L_x_4173:
[----:B------:R-:W-:Y:S05]  /*3cd0*/  BSYNC.RECONVERGENT B1 ;  /* 0x0000000000017941 */ /* 0x000fea0003800200 */
.L_x_4172:
[----:B------:R-:W-:Y:S01]  /*3ce0*/  ISETP.NE.AND P4, PT, R82, 0x1, PT ;  /* 0x000000015200780c */ /* 0x000fe20003f85270 */
[----:B------:R-:W-:Y:S01]  /*3cf0*/  BSSY.RECONVERGENT B1, `(.L_x_4177) ;  /* 0x000005b000017945 */ /* 0x000fe20003800200 */
[----:B------:R-:W-:Y:S01]  /*3d00*/  I2FP.F32.U32 R81, R83 ;  /* 0x0000005300517245 */ /* 0x000fe20000201000 */
[----:B------:R-:W-:Y:S01]  /*3d10*/  IMAD.MOV.U32 R84, RZ, RZ, 0x2 ;  /* 0x00000002ff547424 */ /* 0x000fe200078e00ff */
[----:B------:R-:W-:Y:S01]  /*3d20*/  SHF.L.U32 R78, R78, 0x10, RZ ;  /* 0x000000104e4e7819 */ /* 0x000fe200000006ff */
[----:B------:R-:W-:Y:S02]  /*3d30*/  IMAD.MOV.U32 R83, RZ, RZ, R104 ;  /* 0x000000ffff537224 */ /* 0x000fe400078e0068 */
[----:B------:R-:W-:-:S05]  /*3d40*/  FFMA.FTZ R81, R81, R72, 1.1641532182693481445e-10 ;  /* 0x2f00000051517423 */ /* 0x000fca0000010048 */
        /* <DEDUP_REMOVED lines=10> */
.L_x_4179:
        /* <DEDUP_REMOVED lines=13> */
.L_x_4181:
[----:B------:R-:W-:Y:S05]  /*3ec0*/  BSYNC.RECONVERGENT B2 ;  /* 0x0000000000027941 */ /* 0x000fea0003800200 */
.L_x_4180:
        /* <DEDUP_REMOVED lines=56> */
[----:B------:R-:W-:-:S03]  /*4250*/  LOP3.LUT R92, R81, R92, R85, 0x96, !PT ;  /* 0x0000005c515c7212 */ /* 0x000fc600078e9655 */
[----:B------:R-:W-:Y:S01]  /*4260*/  IMAD.MOV.U32 R84, RZ, RZ, RZ ;  /* 0x000000ffff547224 */ /* 0x000fe200078e00ff */
[----:B------:R-:W-:Y:S02]  /*4270*/  LOP3.LUT R93, R93, R86, R83, 0x96, !PT ;  /* 0x000000565d5d7212 */ /* 0x000fe400078e9653 */
[----:B------:R-:W-:Y:S01]  /*4280*/  MOV R83, R0 ;  /* 0x0000000000537202 */ /* 0x000fe20000000f00 */
[----:B------:R-:W-:-:S07]  /*4290*/  IMAD.MOV.U32 R0, RZ, RZ, R82 ;  /* 0x000000ffff007224 */ /* 0x000fce00078e0052 */
.L_x_4178:
[----:B------:R-:W-:Y:S05]  /*42a0*/  BSYNC.RECONVERGENT B1 ;  /* 0x0000000000017941 */ /* 0x000fea0003800200 */
.L_x_4177:
[----:B------:R-:W-:Y:S01]  /*42b0*/  ISETP.NE.AND P5, PT, R84, 0x1, PT ;  /* 0x000000015400780c */ /* 0x000fe20003fa5270 */
[----:B------:R-:W-:Y:S01]  /*42c0*/  BSSY.RECONVERGENT B1, `(.L_x_4182) ;  /* 0x000005c000017945 */ /* 0x000fe20003800200 */
[----:B------:R-:W-:Y:S01]  /*42d0*/  I2FP.F32.U32 R81, R83 ;  /* 0x0000005300517245 */ /* 0x000fe20000201000 */
[----:B------:R-:W-:Y:S01]  /*42e0*/  IMAD.MOV.U32 R94, RZ, RZ, 0x2 ;  /* 0x00000002ff5e7424 */ /* 0x000fe200078e00ff */
[C---:B------:R-:W-:Y:S01]  /*42f0*/  SHF.L.U32 R114, R79.reuse, 0x10, RZ ;  /* 0x000000104f727819 */ /* 0x040fe200000006ff */
[----:B------:R-:W-:Y:S01]  /*4300*/  IMAD.MOV.U32 R83, RZ, RZ, R104 ;  /* 0x000000ffff537224 */ /* 0x000fe200078e0068 */
[----:B------:R-:W-:Y:S01]  /*4310*/  PRMT R79, R79, 0x7632, R79 ;  /* 0x000076324f4f7816 */ /* 0x000fe2000000004f */
        /* <DEDUP_REMOVED lines=11> */
.L_x_4184:
        /* <DEDUP_REMOVED lines=13> */
.L_x_4186:
[----:B------:R-:W-:Y:S05]  /*44a0*/  BSYNC.RECONVERGENT B2 ;  /* 0x0000000000027941 */ /* 0x000fea0003800200 */
.L_x_4185:
        /* <DEDUP_REMOVED lines=60> */
[----:B------:R-:W-:-:S07]  /*4870*/  IMAD.MOV.U32 R0, RZ, RZ, R82 ;  /* 0x000000ffff007224 */ /* 0x000fce00078e0052 */
.L_x_4183:
[----:B------:R-:W-:Y:S05]  /*4880*/  BSYNC.RECONVERGENT B1 ;  /* 0x0000000000017941 */ /* 0x000fea0003800200 */
.L_x_4182:
[----:B------:R-:W-:Y:S01]  /*4890*/  I2FP.F32.U32 R83, R83 ;  /* 0x0000005300537245 */ /* 0x000fe20000201000 */
[----:B------:R-:W-:Y:S01]  /*48a0*/  FMUL.FTZ R73, R73, UR12 ;  /* 0x0000000c49497c20 */ /* 0x000fe20008410000 */
[----:B------:R-:W-:Y:S01]  /*48b0*/  P2R R86, PR, RZ, 0x2 ;  /* 0x00000002ff567803 */ /* 0x000fe20000000000 */
[----:B------:R-:W-:Y:S01]  /*48c0*/  FMUL.FTZ R74, R74, UR12 ;  /* 0x0000000c4a4a7c20 */ /* 0x000fe20008410000 */
[----:B------:R-:W-:Y:S01]  /*48d0*/  LOP3.LUT P1, RZ, R130, 0x10, RZ, 0xc0, !PT ;  /* 0x0000001082ff7812 */ /* 0x000fe2000782c0ff */
[----:B------:R-:W-:Y:S01]  /*48e0*/  FFMA.FTZ R85, R83, R72, 1.1641532182693481445e-10 ;  /* 0x2f00000053557423 */ /* 0x000fe20000010048 */
[----:B------:R-:W-:Y:S01]  /*48f0*/  SHF.L.U32 R72, R79, 0x10, RZ ;  /* 0x000000104f487819 */ /* 0x000fe200000006ff */
[----:B------:R-:W-:Y:S01]  /*4900*/  FMUL.FTZ R75, R75, UR12 ;  /* 0x0000000c4b4b7c20 */ /* 0x000fe20008410000 */
[----:B------:R-:W-:Y:S01]  /*4910*/  P2R R87, PR, RZ, 0x1 ;  /* 0x00000001ff577803 */ /* 0x000fe20000000000 */
[----:B------:R-:W-:Y:S01]  /*4920*/  FMUL.FTZ R79, R76, UR12 ;  /* 0x0000000c4c4f7c20 */ /* 0x000fe20008410000 */
[----:B------:R-:W-:Y:S01]  /*4930*/  LOP3.LUT P0, RZ, R130, 0x8, RZ, 0xc0, !PT ;  /* 0x0000000882ff7812 */ /* 0x000fe2000780c0ff */
[----:B------:R-:W-:Y:S01]  /*4940*/  FMUL.FTZ R84, R72, UR12 ;  /* 0x0000000c48547c20 */ /* 0x000fe20008410000 */
[----:B------:R-:W-:Y:S01]  /*4950*/  LOP3.LUT P6, RZ, R130, 0x4, RZ, 0xc0, !PT ;  /* 0x0000000482ff7812 */ /* 0x000fe200078cc0ff */
[----:B------:R-:W-:Y:S01]  /*4960*/  FMUL.FTZ R81, R114, UR12 ;  /* 0x0000000c72517c20 */ /* 0x000fe20008410000 */
[----:B------:R-:W-:Y:S01]  /*4970*/  LOP3.LUT P5, RZ, R130, 0x2, RZ, 0xc0, !PT ;  /* 0x0000000282ff7812 */ /* 0x000fe200078ac0ff */
[----:B------:R-:W-:Y:S01]  /*4980*/  FMUL.FTZ R82, R78, UR12 ;  /* 0x0000000c4e527c20 */ /* 0x000fe20008410000 */
[----:B------:R-:W-:Y:S01]  /*4990*/  FSEL R72, R73, RZ, P1 ;  /* 0x000000ff49487208 */ /* 0x000fe20000800000 */
[----:B------:R-:W-:Y:S01]  /*49a0*/  FMUL.FTZ R83, R77, UR12 ;  /* 0x0000000c4d537c20 */ /* 0x000fe20008410000 */
[----:B------:R-:W-:-:S02]  /*49b0*/  ISETP.NE.AND P1, PT, R86, RZ, PT ;  /* 0x000000ff5600720c */ /* 0x000fc40003f25270 */
[----:B------:R-:W-:Y:S02]  /*49c0*/  FSEL R73, R74, RZ, P0 ;  /* 0x000000ff4a497208 */ /* 0x000fe40000000000 */
[----:B------:R-:W-:Y:S02]  /*49d0*/  FSEL R74, R75, RZ, P6 ;  /* 0x000000ff4b4a7208 */ /* 0x000fe40003000000 */
[----:B------:R-:W-:Y:S02]  /*49e0*/  FSEL R75, R79, RZ, P5 ;  /* 0x000000ff4f4b7208 */ /* 0x000fe40002800000 */
[----:B------:R-:W-:Y:S02]  /*49f0*/  FSETP.GTU.FTZ.AND P5, PT, R85, R80, PT ;  /* 0x000000505500720b */ /* 0x000fe40003fbc000 */
[----:B------:R-:W-:Y:S02]  /*4a00*/  FSEL R78, R81, RZ, P4 ;  /* 0x000000ff514e7208 */ /* 0x000fe40002000000 */
[----:B------:R-:W-:Y:S01]  /*4a10*/  FSEL R77, R82, RZ, P3 ;  /* 0x000000ff524d7208 */ /* 0x000fe20001800000 */
[----:B------:R-:W-:Y:S01]  /*4a20*/  @P1 FADD.FTZ R72, R8, R72 ;  /* 0x0000004808481221 */ /* 0x000fe20000010000 */
[----:B------:R-:W-:Y:S01]  /*4a30*/  FSEL R76, R83, RZ, P2 ;  /* 0x000000ff534c7208 */ /* 0x000fe20001000000 */
[----:B------:R-:W-:Y:S01]  /*4a40*/  @P1 FADD.FTZ R73, R9, R73 ;  /* 0x0000004909491221 */ /* 0x000fe20000010000 */
[----:B------:R-:W-:Y:S01]  /*4a50*/  FSEL R79, R84, RZ, !P5 ;  /* 0x000000ff544f7208 */ /* 0x000fe20006800000 */
[----:B------:R-:W-:Y:S01]  /*4a60*/  @P1 FADD.FTZ R74, R10, R74 ;  /* 0x0000004a0a4a1221 */ /* 0x000fe20000010000 */
[----:B------:R-:W-:Y:S01]  /*4a70*/  ISETP.NE.AND P0, PT, R87, RZ, PT ;  /* 0x000000ff5700720c */ /* 0x000fe20003f05270 */
[----:B------:R-:W-:Y:S01]  /*4a80*/  @P1 FADD.FTZ R75, R11, R75 ;  /* 0x0000004b0b4b1221 */ /* 0x000fe20000010000 */
[----:B------:R-:W-:Y:S01]  /*4a90*/  @P1 FADD.FTZ R76, R4, R76 ;  /* 0x0000004c044c1221 */ /* 0x000fe20000010000 */
[----:B------:R-:W-:Y:S01]  /*4aa0*/  @P1 FADD.FTZ R77, R5, R77 ;  /* 0x0000004d054d1221 */ /* 0x000fe20000010000 */
[----:B------:R-:W-:Y:S01]  /*4ab0*/  @P1 FADD.FTZ R78, R6, R78 ;  /* 0x0000004e064e1221 */ /* 0x000fe20000010000 */
[----:B------:R-:W-:Y:S01]  /*4ac0*/  @P1 FADD.FTZ R79, R7, R79 ;  /* 0x0000004f074f1221 */ /* 0x000fe20000010000 */
[----:B------:R-:W-:Y:S01]  /*4ad0*/  PLOP3.LUT P5, PT, P5, PT, PT, 0x8, 0x80 ;  /* 0x000000000080781c */ /* 0x000fe20002fae170 */
[----:B------:R-:W-:-:S12]  /*4ae0*/  BRA `(.L_x_4187) ;  /* 0x0000006000787947 */ /* 0x000fd80003800000 */
.L_x_4146:
        /* <DEDUP_REMOVED lines=16> */
.L_x_4190:
        /* <DEDUP_REMOVED lines=13> */
.L_x_4192:
[----:B------:R-:W-:Y:S05]  /*4cc0*/  BSYNC.RECONVERGENT B2 ;  /* 0x0000000000027941 */ /* 0x000fea0003800200 */
.L_x_4191:
        /* <DEDUP_REMOVED lines=49> */
[----:B------:R-:W-:Y:S01]  /*4fe0*/  LOP3.LUT R75, R75, R82, R93, 0x96, !PT ;  /* 0x000000524b4b7212 */ /* 0x000fe200078e965d */
[----:B------:R-:W-:Y:S01]  /*4ff0*/  VIADD R93, R3, 0x96a522ad ;  /* 0x96a522ad035d7836 */ /* 0x000fe20000000000 */
        /* <DEDUP_REMOVED lines=9> */
.L_x_4189:
[----:B------:R-:W-:Y:S05]  /*5090*/  BSYNC.RECONVERGENT B1 ;  /* 0x0000000000017941 */ /* 0x000fea0003800200 */
.L_x_4188:
        /* <DEDUP_REMOVED lines=9> */
[----:B------:R-:W-:Y:S01]  /*5130*/  PRMT R76, R76, 0x7632, R76 ;  /* 0x000076324c4c7816 */ /* 0x000fe2000000004c */
[----:B------:R-:W-:-:S02]  /*5140*/  IMAD.MOV.U32 R84, RZ, RZ, 0x2 ;  /* 0x00000002ff547424 */ /* 0x000fc400078e00ff */
[----:B------:R-:W-:Y:S01]  /*5150*/  IMAD.MOV.U32 R72, RZ, RZ, R104 ;  /* 0x000000ffff487224 */ /* 0x000fe200078e0068 */
[----:B0-----:R-:W-:Y:S01]  /*5160*/  FSETP.LE.FTZ.AND P4, PT, R73, R80, PT ;  /* 0x000000504900720b */ /* 0x001fe20003f93000 */
[----:B-1----:R-:W-:-:S12]  /*5170*/  FMUL.FTZ R83, R81, R74 ;  /* 0x0000004a51537220 */ /* 0x002fd80000410000 */
        /* <DEDUP_REMOVED lines=10> */
.L_x_4195:
        /* <DEDUP_REMOVED lines=13> */
.L_x_4197:
[----:B------:R-:W-:Y:S05]  /*52f0*/  BSYNC.RECONVERGENT B2 ;  /* 0x0000000000027941 */ /* 0x000fea0003800200 */
.L_x_4196:
        /* <DEDUP_REMOVED lines=60> */
.L_x_4194:
[----:B------:R-:W-:Y:S05]  /*56c0*/  BSYNC.RECONVERGENT B1 ;  /* 0x0000000000017941 */ /* 0x000fea0003800200 */
.L_x_4193:
[----:B------:R-:W-:Y:S01]  /*56d0*/  I2FP.F32.U32 R73, R72 ;  /* 0x0000004800497245 */ /* 0x000fe20000201000 */
[----:B------:R-:W-:Y:S01]  /*56e0*/  IMAD.U32 R72, R116, 0x10000, RZ ;  /* 0x0001000074487824 */ /* 0x000fe200078e00ff */
[----:B------:R-:W-:Y:S01]  /*56f0*/  ISETP.NE.AND P3, PT, R84, 0x1, PT ;  /* 0x000000015400780c */ /* 0x000fe20003f65270 */
[----:B------:R-:W-:Y:S01]  /*5700*/  BSSY.RECONVERGENT B1, `(.L_x_4198) ;  /* 0x000005f000017945 */ /* 0x000fe20003800200 */
[----:B------:R-:W-:Y:S02]  /*5710*/  HFMA2 R74, -RZ, RZ, 0, 1.1920928955078125e-07 ;  /* 0x00000002ff4a7431 */ /* 0x000fe400000001ff */
[----:B------:R-:W-:Y:S01]  /*5720*/  FFMA.FTZ R73, R73, R82, 1.1641532182693481445e-10 ;  /* 0x2f00000049497423 */ /* 0x000fe20000010052 */
[----:B------:R-:W-:-:S04]  /*5730*/  FMUL.FTZ R72, R72, R81 ;  /* 0x0000005148487220 */ /* 0x000fc80000410000 */
[----:B------:R-:W-:Y:S02]  /*5740*/  FSETP.GTU.FTZ.AND P2, PT, R73, R80, PT ;  /* 0x000000504900720b */ /* 0x000fe40003f5c000 */
[----:B------:R-:W-:Y:S02]  /*5750*/  FSEL R73, R83, RZ, P4 ;  /* 0x000000ff53497208 */ /* 0x000fe40002000000 */
[----:B------:R-:W-:Y:S02]  /*5760*/  FSEL R72, R72, RZ, !P2 ;  /* 0x000000ff48487208 */ /* 0x000fe40005000000 */
[----:B------:R-:W-:-:S03]  /*5770*/  SEL R105, RZ, 0x1, P2 ;  /* 0x00000001ff697807 */ /* 0x000fc60001000000 */
[----:B------:R-:W-:Y:S01]  /*5780*/  FADD.FTZ R72, R72, R73 ;  /* 0x0000004948487221 */ /* 0x000fe20000010000 */
[----:B------:R-:W-:-:S03]  /*5790*/  IMAD.MOV.U32 R73, RZ, RZ, R104 ;  /* 0x000000ffff497224 */ /* 0x000fc600078e0068 */
[----:B------:R-:W-:Y:S01]  /*57a0*/  @P1 FADD.FTZ R72, R8, R72 ;  /* 0x0000004808481221 */ /* 0x000fe20000010000 */
        /* <DEDUP_REMOVED lines=9> */
.L_x_4200:
        /* <DEDUP_REMOVED lines=13> */
.L_x_4202:
[----:B------:R-:W-:Y:S05]  /*5910*/  BSYNC.RECONVERGENT B2 ;  /* 0x0000000000027941 */ /* 0x000fea0003800200 */
.L_x_4201:
        /* <DEDUP_REMOVED lines=53> */
[----:B------:R-:W-:Y:S02]  /*5c70*/  VIADD R75, R2, 0x8ff34781 ;  /* 0x8ff34781024b7836 */ /* 0x000fe40000000000 */
[----:B------:R-:W-:Y:S02]  /*5c80*/  IMAD.MOV.U32 R104, RZ, RZ, R106 ;  /* 0x000000ffff687224 */ /* 0x000fe400078e006a */
[----:B------:R-:W-:Y:S01]  /*5c90*/  IMAD.WIDE.U32 R86, R73, -0x2daee0ad, RZ ;  /* 0xd2511f5349567825 */ /* 0x000fe200078e00ff */
[----:B------:R-:W-:-:S03]  /*5ca0*/  LOP3.LUT R92, R75, R84, R107, 0x96, !PT ;  /* 0x000000544b5c7212 */ /* 0x000fc600078e966b */
[----:B------:R-:W-:Y:S01]  /*5cb0*/  IMAD.MOV.U32 R73, RZ, RZ, R0 ;  /* 0x000000ffff497224 */ /* 0x000fe200078e0000 */
[----:B------:R-:W-:Y:S01]  /*5cc0*/  LOP3.LUT R93, R93, R74, R87, 0x96, !PT ;  /* 0x0000004a5d5d7212 */ /* 0x000fe200078e9657 */
[----:B------:R-:W-:Y:S01]  /*5cd0*/  IMAD.MOV.U32 R74, RZ, RZ, RZ ;  /* 0x000000ffff4a7224 */ /* 0x000fe200078e00ff */
[----:B------:R-:W-:-:S07]  /*5ce0*/  MOV R0, R86 ;  /* 0x0000005600007202 */ /* 0x000fce0000000f00 */
.L_x_4199:
[----:B------:R-:W-:Y:S05]  /*5cf0*/  BSYNC.RECONVERGENT B1 ;  /* 0x0000000000017941 */ /* 0x000fea0003800200 */
.L_x_4198:
[----:B------:R-:W-:Y:S01]  /*5d00*/  I2FP.F32.U32 R73, R73 ;  /* 0x0000004900497245 */ /* 0x000fe20000201000 */
[----:B------:R-:W-:Y:S01]  /*5d10*/  IMAD.U32 R76, R76, 0x10000, RZ ;  /* 0x000100004c4c7824 */ /* 0x000fe200078e00ff */
[----:B------:R-:W-:Y:S01]  /*5d20*/  ISETP.NE.AND P2, PT, R74, 0x1, PT ;  /* 0x000000014a00780c */ /* 0x000fe20003f45270 */
[----:B------:R-:W-:Y:S01]  /*5d30*/  BSSY.RECONVERGENT B1, `(.L_x_4203) ;  /* 0x000005c000017945 */ /* 0x000fe20003800200 */
[----:B------:R-:W-:Y:S01]  /*5d40*/  LOP3.LUT R130, R130, 0xfffffff7, RZ, 0xc0, !PT ;  /* 0xfffffff782827812 */ /* 0x000fe200078ec0ff */
[----:B------:R-:W-:Y:S01]  /*5d50*/  FFMA.FTZ R73, R73, R82, 1.1641532182693481445e-10 ;  /* 0x2f00000049497423 */ /* 0x000fe20000010052 */
[----:B------:R-:W-:Y:S02]  /*5d60*/  HFMA2 R75, -RZ, RZ, 0, 1.1920928955078125e-07 ;  /* 0x00000002ff4b7431 */ /* 0x000fe400000001ff */
[----:B------:R-:W-:Y:S02]  /*5d70*/  FMUL.FTZ R76, R76, R81 ;  /* 0x000000514c4c7220 */ /* 0x000fe40000410000 */
[----:B------:R-:W-:Y:S01]  /*5d80*/  FSETP.LE.FTZ.AND P4, PT, R73, R80, PT ;  /* 0x000000504900720b */ /* 0x000fe20003f93000 */
[----:B------:R-:W-:-:S12]  /*5d90*/  IMAD.MOV.U32 R73, RZ, RZ, R104 ;  /* 0x000000ffff497224 */ /* 0x000fd800078e0068 */
        /* <DEDUP_REMOVED lines=10> */
.L_x_4205:
        /* <DEDUP_REMOVED lines=13> */
.L_x_4207:
[----:B------:R-:W-:Y:S05]  /*5f10*/  BSYNC.RECONVERGENT B2 ;  /* 0x0000000000027941 */ /* 0x000fea0003800200 */
.L_x_4206:
        /* <DEDUP_REMOVED lines=61> */
.L_x_4204:
[----:B------:R-:W-:Y:S05]  /*62f0*/  BSYNC.RECONVERGENT B1 ;  /* 0x0000000000017941 */ /* 0x000fea0003800200 */
.L_x_4203:
[----:B------:R-:W-:Y:S01]  /*6300*/  I2FP.F32.U32 R73, R73 ;  /* 0x0000004900497245 */ /* 0x000fe20000201000 */
[----:B------:R-:W-:Y:S01]  /*6310*/  BSSY.RECONVERGENT B1, `(.L_x_4208) ;  /* 0x0000062000017945 */ /* 0x000fe20003800200 */
[----:B------:R-:W-:Y:S01]  /*6320*/  PRMT R74, R116, 0x7632, R74 ;  /* 0x00007632744a7816 */ /* 0x000fe2000000004a */
[----:B------:R-:W-:Y:S01]  /*6330*/  HFMA2 R83, -RZ, RZ, 0, 1.1920928955078125e-07 ;  /* 0x00000002ff537431 */ /* 0x000fe200000001ff */
[----:B------:R-:W-:Y:S01]  /*6340*/  ISETP.NE.AND P3, PT, R75, 0x1, PT ;  /* 0x000000014b00780c */ /* 0x000fe20003f65270 */
[----:B------:R-:W-:Y:S02]  /*6350*/  FFMA.FTZ R73, R73, R82, 1.1641532182693481445e-10 ;  /* 0x2f00000049497423 */ /* 0x000fe40000010052 */
[----:B------:R-:W-:-:S03]  /*6360*/  IMAD.U32 R74, R74, 0x10000, RZ ;  /* 0x000100004a4a7824 */ /* 0x000fc600078e00ff */
[----:B------:R-:W-:Y:S01]  /*6370*/  FSETP.GTU.FTZ.AND P2, PT, R73, R80, PT ;  /* 0x000000504900720b */ /* 0x000fe20003f5c000 */
[----:B------:R-:W-:Y:S01]  /*6380*/  FMUL.FTZ R74, R74, R81 ;  /* 0x000000514a4a7220 */ /* 0x000fe20000410000 */
[----:B------:R-:W-:Y:S02]  /*6390*/  FSEL R73, R76, RZ, P4 ;  /* 0x000000ff4c497208 */ /* 0x000fe40002000000 */
[----:B------:R-:W-:Y:S02]  /*63a0*/  SEL R106, RZ, 0x1, P2 ;  /* 0x00000001ff6a7807 */ /* 0x000fe40001000000 */
[----:B------:R-:W-:-:S05]  /*63b0*/  FSEL R74, R74, RZ, !P2 ;  /* 0x000000ff4a4a7208 */ /* 0x000fca0005000000 */
        /* <DEDUP_REMOVED lines=12> */
.L_x_4210:
        /* <DEDUP_REMOVED lines=13> */
.L_x_4212:
[----:B------:R-:W-:Y:S05]  /*6550*/  BSYNC.RECONVERGENT B2 ;  /* 0x0000000000027941 */ /* 0x000fea0003800200 */
.L_x_4211:
        /* <DEDUP_REMOVED lines=57> */
[----:B------:R-:W-:Y:S01]  /*68f0*/  IMAD.MOV.U32 R83, RZ, RZ, RZ ;  /* 0x000000ffff537224 */ /* 0x000fe200078e00ff */
[----:B------:R-:W-:Y:S01]  /*6900*/  LOP3.LUT R93, R93, R74, R87, 0x96, !PT ;  /* 0x0000004a5d5d7212 */ /* 0x000fe200078e9657 */
[----:B------:R-:W-:Y:S01]  /*6910*/  IMAD.MOV.U32 R74, RZ, RZ, R0 ;  /* 0x000000ffff4a7224 */ /* 0x000fe200078e0000 */
[----:B------:R-:W-:-:S07]  /*6920*/  MOV R0, R86 ;  /* 0x0000005600007202 */ /* 0x000fce0000000f00 */
.L_x_4209:
[----:B------:R-:W-:Y:S05]  /*6930*/  BSYNC.RECONVERGENT B1 ;  /* 0x0000000000017941 */ /* 0x000fea0003800200 */
.L_x_4208:
[----:B------:R-:W-:Y:S01]  /*6940*/  I2FP.F32.U32 R75, R74 ;  /* 0x0000004a004b7245 */ /* 0x000fe20000201000 */
[----:B------:R-:W-:Y:S01]  /*6950*/  IMAD.U32 R76, R77, 0x10000, RZ ;  /* 0x000100004d4c7824 */ /* 0x000fe200078e00ff */
[----:B------:R-:W-:Y:S01]  /*6960*/  ISETP.NE.AND P2, PT, R83, 0x1, PT ;  /* 0x000000015300780c */ /* 0x000fe20003f45270 */
[----:B------:R-:W-:Y:S01]  /*6970*/  BSSY.RECONVERGENT B1, `(.L_x_4213) ;  /* 0x000005d000017945 */ /* 0x000fe20003800200 */
[----:B------:R-:W-:Y:S01]  /*6980*/  LOP3.LUT R130, R130, 0xfffffffb, RZ, 0xc0, !PT ;  /* 0xfffffffb82827812 */ /* 0x000fe200078ec0ff */
[----:B------:R-:W-:Y:S01]  /*6990*/  FFMA.FTZ R75, R75, R82, 1.1641532182693481445e-10 ;  /* 0x2f0000004b4b7423 */ /* 0x000fe20000010052 */
[----:B------:R-:W-:Y:S01]  /*69a0*/  HFMA2 R84, -RZ, RZ, 0, 1.1920928955078125e-07 ;  /* 0x00000002ff547431 */ /* 0x000fe200000001ff */
[----:B------:R-:W-:Y:S01]  /*69b0*/  PRMT R77, R77, 0x7632, R77 ;  /* 0x000076324d4d7816 */ /* 0x000fe2000000004d */
[----:B------:R-:W-:Y:S02]  /*69c0*/  IMAD.MOV.U32 R74, RZ, RZ, R104 ;  /* 0x000000ffff4a7224 */ /* 0x000fe400078e0068 */
[----:B------:R-:W-:Y:S01]  /*69d0*/  FMUL.FTZ R76, R81, R76 ;  /* 0x0000004c514c7220 */ /* 0x000fe20000410000 */
[----:B------:R-:W-:-:S13]  /*69e0*/  FSETP.LE.FTZ.AND P4, PT, R75, R80, PT ;  /* 0x000000504b00720b */ /* 0x000fda0003f93000 */
        /* <DEDUP_REMOVED lines=10> */
.L_x_4215:
        /* <DEDUP_REMOVED lines=13> */
.L_x_4217:
[----:B------:R-:W-:Y:S05]  /*6b60*/  BSYNC.RECONVERGENT B2 ;  /* 0x0000000000027941 */ /* 0x000fea0003800200 */
.L_x_4216:
        /* <DEDUP_REMOVED lines=61> */
.L_x_4214:
[----:B------:R-:W-:Y:S05]  /*6f40*/  BSYNC.RECONVERGENT B1 ;  /* 0x0000000000017941 */ /* 0x000fea0003800200 */
.L_x_4213:
[----:B------:R-:W-:Y:S01]  /*6f50*/  I2FP.F32.U32 R75, R74 ;  /* 0x0000004a004b7245 */ /* 0x000fe20000201000 */
[----:B------:R-:W-:Y:S01]  /*6f60*/  IMAD.U32 R74, R117, 0x10000, RZ ;  /* 0x00010000754a7824 */ /* 0x000fe200078e00ff */
[----:B------:R-:W-:Y:S01]  /*6f70*/  BSSY.RECONVERGENT B1, `(.L_x_4218) ;  /* 0x0000060000017945 */ /* 0x000fe20003800200 */
[----:B------:R-:W-:Y:S02]  /*6f80*/  HFMA2 R85, -RZ, RZ, 0, 1.1920928955078125e-07 ;  /* 0x00000002ff557431 */ /* 0x000fe400000001ff */
[----:B------:R-:W-:Y:S01]  /*6f90*/  FFMA.FTZ R75, R75, R82, 1.1641532182693481445e-10 ;  /* 0x2f0000004b4b7423 */ /* 0x000fe20000010052 */
[----:B------:R-:W-:-:S04]  /*6fa0*/  FMUL.FTZ R74, R74, R81 ;  /* 0x000000514a4a7220 */ /* 0x000fc80000410000 */
[----:B------:R-:W-:Y:S02]  /*6fb0*/  FSETP.GTU.FTZ.AND P2, PT, R75, R80, PT ;  /* 0x000000504b00720b */ /* 0x000fe40003f5c000 */
[----:B------:R-:W-:Y:S02]  /*6fc0*/  FSEL R75, R76, RZ, P4 ;  /* 0x000000ff4c4b7208 */ /* 0x000fe40002000000 */
[----:B------:R-:W-:Y:S02]  /*6fd0*/  FSEL R74, R74, RZ, !P2 ;  /* 0x000000ff4a4a7208 */ /* 0x000fe40005000000 */
[----:B------:R-:W-:Y:S02]  /*6fe0*/  SEL R107, RZ, 0x1, P2 ;  /* 0x00000001ff6b7807 */ /* 0x000fe40001000000 */
[----:B------:R-:W-:Y:S01]  /*6ff0*/  ISETP.NE.AND P2, PT, R84, 0x1, PT ;  /* 0x000000015400780c */ /* 0x000fe20003f45270 */
[----:B------:R-:W-:Y:S01]  /*7000*/  FADD.FTZ R74, R74, R75 ;  /* 0x0000004b4a4a7221 */ /* 0x000fe20000010000 */
[----:B------:R-:W-:-:S03]  /*7010*/  IMAD.MOV.U32 R75, RZ, RZ, R104 ;  /* 0x000000ffff4b7224 */ /* 0x000fc600078e0068 */
[----:B------:R-:W-:-:S08]  /*7020*/  @P1 FADD.FTZ R74, R10, R74 ;  /* 0x0000004a0a4a1221 */ /* 0x000fd00000010000 */
        /* <DEDUP_REMOVED lines=9> */
.L_x_4220:
        /* <DEDUP_REMOVED lines=13> */
.L_x_4222:
[----:B------:R-:W-:Y:S05]  /*7190*/  BSYNC.RECONVERGENT B2 ;  /* 0x0000000000027941 */ /* 0x000fea0003800200 */
.L_x_4221:
        /* <DEDUP_REMOVED lines=46> */
[C---:B------:R-:W-:Y:S02]  /*7480*/  IADD3 R83, PT, PT, R3.reuse, -0x24c28bd8, RZ ;  /* 0xdb3d742803537810 */ /* 0x040fe40007ffe0ff */
[----:B------:R-:W-:Y:S01]  /*7490*/  IADD3 R93, PT, PT, R3, -0x695add53, RZ ;  /* 0x96a522ad035d7810 */ /* 0x000fe20007ffe0ff */
        /* <DEDUP_REMOVED lines=13> */
.L_x_4219:
[----:B------:R-:W-:Y:S05]  /*7570*/  BSYNC.RECONVERGENT B1 ;  /* 0x0000000000017941 */ /* 0x000fea0003800200 */
.L_x_4218:
        /* <DEDUP_REMOVED lines=20> */
.L_x_4225:
        /* <DEDUP_REMOVED lines=13> */
.L_x_4227:
[----:B------:R-:W-:Y:S05]  /*7790*/  BSYNC.RECONVERGENT B2 ;  /* 0x0000000000027941 */ /* 0x000fea0003800200 */
.L_x_4226:
        /* <DEDUP_REMOVED lines=61> */
.L_x_4224:
[----:B------:R-:W-:Y:S05]  /*7b70*/  BSYNC.RECONVERGENT B1 ;  /* 0x0000000000017941 */ /* 0x000fea0003800200 */
.L_x_4223:
[----:B------:R-:W-:Y:S01]  /*7b80*/  I2FP.F32.U32 R75, R75 ;  /* 0x0000004b004b7245 */ /* 0x000fe20000201000 */
[----:B------:R-:W-:Y:S01]  /*7b90*/  BSSY.RECONVERGENT B1, `(.L_x_4228) ;  /* 0x0000062000017945 */ /* 0x000fe20003800200 */
[----:B------:R-:W-:Y:S01]  /*7ba0*/  PRMT R76, R117, 0x7632, R76 ;  /* 0x00007632754c7816 */ /* 0x000fe2000000004c */
[----:B------:R-:W-:Y:S02]  /*7bb0*/  HFMA2 R85, -RZ, RZ, 0, 1.1920928955078125e-07 ;  /* 0x00000002ff557431 */ /* 0x000fe400000001ff */
[----:B------:R-:W-:Y:S02]  /*7bc0*/  FFMA.FTZ R75, R75, R82, 1.1641532182693481445e-10 ;  /* 0x2f0000004b4b7423 */ /* 0x000fe40000010052 */
[----:B------:R-:W-:-:S03]  /*7bd0*/  IMAD.U32 R76, R76, 0x10000, RZ ;  /* 0x000100004c4c7824 */ /* 0x000fc600078e00ff */
[----:B------:R-:W-:Y:S01]  /*7be0*/  FSETP.GTU.FTZ.AND P2, PT, R75, R80, PT ;  /* 0x000000504b00720b */ /* 0x000fe20003f5c000 */
[----:B------:R-:W-:Y:S01]  /*7bf0*/  FMUL.FTZ R76, R76, R81 ;  /* 0x000000514c4c7220 */ /* 0x000fe20000410000 */
[----:B------:R-:W-:Y:S02]  /*7c00*/  FSEL R75, R83, RZ, P4 ;  /* 0x000000ff534b7208 */ /* 0x000fe40002000000 */
[----:B------:R-:W-:Y:S02]  /*7c10*/  SEL R108, RZ, 0x1, P2 ;  /* 0x00000001ff6c7807 */ /* 0x000fe40001000000 */
[----:B------:R-:W-:Y:S02]  /*7c20*/  FSEL R76, R76, RZ, !P2 ;  /* 0x000000ff4c4c7208 */ /* 0x000fe40005000000 */
[----:B------:R-:W-:-:S03]  /*7c30*/  ISETP.NE.AND P2, PT, R77, 0x1, PT ;  /* 0x000000014d00780c */ /* 0x000fc60003f45270 */
[----:B------:R-:W-:Y:S01]  /*7c40*/  FADD.FTZ R75, R76, R75 ;  /* 0x0000004b4c4b7221 */ /* 0x000fe20000010000 */
[----:B------:R-:W-:-:S03]  /*7c50*/  IMAD.MOV.U32 R76, RZ, RZ, R104 ;  /* 0x000000ffff4c7224 */ /* 0x000fc600078e0068 */
[----:B------:R-:W-:-:S06]  /*7c60*/  @P1 FADD.FTZ R75, R11, R75 ;  /* 0x0000004b0b4b1221 */ /* 0x000fcc0000010000 */
        /* <DEDUP_REMOVED lines=9> */
.L_x_4230:
        /* <DEDUP_REMOVED lines=13> */
.L_x_4232:
[----:B------:R-:W-:Y:S05]  /*7dd0*/  BSYNC.RECONVERGENT B2 ;  /* 0x0000000000027941 */ /* 0x000fea0003800200 */
.L_x_4231:
        /* <DEDUP_REMOVED lines=61> */
.L_x_4229:
[----:B------:R-:W-:Y:S05]  /*81b0*/  BSYNC.RECONVERGENT B1 ;  /* 0x0000000000017941 */ /* 0x000fea0003800200 */
.L_x_4228:
[----:B------:R-:W-:Y:S01]  /*81c0*/  ISETP.NE.AND P3, PT, R85, 0x1, PT ;  /* 0x000000015500780c */ /* 0x000fe20003f65270 */
[C---:B------:R-:W-:Y:S01]  /*81d0*/  IMAD.U32 R84, R78.reuse, 0x10000, RZ ;  /* 0x000100004e547824 */ /* 0x040fe200078e00ff */
[----:B------:R-:W-:Y:S01]  /*81e0*/  I2FP.F32.U32 R77, R76 ;  /* 0x0000004c004d7245 */ /* 0x000fe20000201000 */
[----:B------:R-:W-:Y:S01]  /*81f0*/  BSSY.RECONVERGENT B1, `(.L_x_4233) ;  /* 0x000005b000017945 */ /* 0x000fe20003800200 */
[----:B------:R-:W-:Y:S01]  /*8200*/  HFMA2 R86, -RZ, RZ, 0, 1.1920928955078125e-07 ;  /* 0x00000002ff567431 */ /* 0x000fe200000001ff */
[----:B------:R-:W-:Y:S01]  /*8210*/  PRMT R78, R78, 0x7632, R78 ;  /* 0x000076324e4e7816 */ /* 0x000fe2000000004e */
[----:B------:R-:W-:Y:S02]  /*8220*/  IMAD.MOV.U32 R76, RZ, RZ, R104 ;  /* 0x000000ffff4c7224 */ /* 0x000fe400078e0068 */
[----:B------:R-:W-:Y:S01]  /*8230*/  FFMA.FTZ R77, R77, R82, 1.1641532182693481445e-10 ;  /* 0x2f0000004d4d7423 */ /* 0x000fe20000010052 */
[----:B------:R-:W-:-:S04]  /*8240*/  FMUL.FTZ R83, R81, R84 ;  /* 0x0000005451537220 */ /* 0x000fc80000410000 */
[----:B------:R-:W-:Y:S01]  /*8250*/  FSETP.LE.FTZ.AND P2, PT, R77, R80, PT ;  /* 0x000000504d00720b */ /* 0x000fe20003f53000 */
        /* <DEDUP_REMOVED lines=9> */
.L_x_4235:
        /* <DEDUP_REMOVED lines=13> */
.L_x_4237:
[----:B------:R-:W-:Y:S05]  /*83c0*/  BSYNC.RECONVERGENT B2 ;  /* 0x0000000000027941 */ /* 0x000fea0003800200 */
.L_x_4236:
        /* <DEDUP_REMOVED lines=50> */
[----:B------:R-:W-:Y:S01]  /*86f0*/  IMAD.WIDE.U32 R110, R93, -0x326172a9, RZ ;  /* 0xcd9e8d575d6e7825 */ /* 0x000fe200078e00ff */
[----:B------:R-:W-:Y:S02]  /*8700*/  IADD3 R93, PT, PT, R3, -0x695add53, RZ ;  /* 0x96a522ad035d7810 */ /* 0x000fe40007ffe0ff */
[----:B------:R-:W-:Y:S01]  /*8710*/  LOP3.LUT R87, R87, R92, R85, 0x96, !PT ;  /* 0x0000005c57577212 */ /* 0x000fe200078e9655 */
[----:B------:R-:W-:Y:S02]  /*8720*/  VIADD R77, R2, 0x8ff34781 ;  /* 0x8ff34781024d7836 */ /* 0x000fe40000000000 */
[----:B------:R-:W-:Y:S02]  /*8730*/  IMAD.MOV.U32 R104, RZ, RZ, R110 ;  /* 0x000000ffff687224 */ /* 0x000fe400078e006e */
[----:B------:R-:W-:Y:S01]  /*8740*/  IMAD.WIDE.U32 R86, R87, -0x2daee0ad, RZ ;  /* 0xd2511f5357567825 */ /* 0x000fe200078e00ff */
[----:B------:R-:W-:-:S04]  /*8750*/  LOP3.LUT R92, R77, R84, R111, 0x96, !PT ;  /* 0x000000544d5c7212 */ /* 0x000fc800078e966f */
[----:B------:R-:W-:Y:S01]  /*8760*/  LOP3.LUT R93, R93, R76, R87, 0x96, !PT ;  /* 0x0000004c5d5d7212 */ /* 0x000fe200078e9657 */
[----:B------:R-:W-:Y:S01]  /*8770*/  IMAD.MOV.U32 R76, RZ, RZ, R0 ;  /* 0x000000ffff4c7224 */ /* 0x000fe200078e0000 */
[----:B------:R-:W-:Y:S01]  /*8780*/  MOV R0, R86 ;  /* 0x0000005600007202 */ /* 0x000fe20000000f00 */
[----:B------:R-:W-:-:S07]  /*8790*/  IMAD.MOV.U32 R86, RZ, RZ, RZ ;  /* 0x000000ffff567224 */ /* 0x000fce00078e00ff */
.L_x_4234:
[----:B------:R-:W-:Y:S05]  /*87a0*/  BSYNC.RECONVERGENT B1 ;  /* 0x0000000000017941 */ /* 0x000fea0003800200 */
.L_x_4233:
        /* <DEDUP_REMOVED lines=23> */
.L_x_4240:
        /* <DEDUP_REMOVED lines=13> */
.L_x_4242:
[----:B------:R-:W-:Y:S05]  /*89f0*/  BSYNC.RECONVERGENT B2 ;  /* 0x0000000000027941 */ /* 0x000fea0003800200 */
.L_x_4241:
        /* <DEDUP_REMOVED lines=44> */
[----:B------:R-:W-:Y:S02]  /*8cc0*/  LOP3.LUT R77, R77, R84, R93, 0x96, !PT ;  /* 0x000000544d4d7212 */ /* 0x000fe400078e965d */
[----:B------:R-:W-:Y:S01]  /*8cd0*/  IADD3 R93, PT, PT, R3, -0x695add53, RZ ;  /* 0x96a522ad035d7810 */ /* 0x000fe20007ffe0ff */
        /* <DEDUP_REMOVED lines=15> */
.L_x_4239:
[----:B------:R-:W-:Y:S05]  /*8dd0*/  BSYNC.RECONVERGENT B1 ;  /* 0x0000000000017941 */ /* 0x000fea0003800200 */
.L_x_4238:
[----:B------:R-:W-:Y:S01]  /*8de0*/  ISETP.NE.AND P4, PT, R84, 0x1, PT ;  /* 0x000000015400780c */ /* 0x000fe20003f85270 */
[----:B------:R-:W-:Y:S01]  /*8df0*/  IMAD.U32 R78, R78, 0x10000, RZ ;  /* 0x000100004e4e7824 */ /* 0x000fe200078e00ff */
[----:B------:R-:W-:Y:S01]  /*8e00*/  I2FP.F32.U32 R77, R77 ;  /* 0x0000004d004d7245 */ /* 0x000fe20000201000 */
[----:B------:R-:W-:Y:S01]  /*8e10*/  BSSY.RECONVERGENT B1, `(.L_x_4243) ;  /* 0x000005a000017945 */ /* 0x000fe20003800200 */
[----:B------:R-:W-:Y:S02]  /*8e20*/  HFMA2 R85, -RZ, RZ, 0, 1.1920928955078125e-07 ;  /* 0x00000002ff557431 */ /* 0x000fe400000001ff */
[----:B------:R-:W-:Y:S02]  /*8e30*/  IMAD.MOV.U32 R83, RZ, RZ, R104 ;  /* 0x000000ffff537224 */ /* 0x000fe400078e0068 */
[----:B------:R-:W-:Y:S01]  /*8e40*/  FMUL.FTZ R94, R78, R81 ;  /* 0x000000514e5e7220 */ /* 0x000fe20000410000 */
[----:B------:R-:W-:-:S05]  /*8e50*/  FFMA.FTZ R77, R77, R82, 1.1641532182693481445e-10 ;  /* 0x2f0000004d4d7423 */ /* 0x000fca0000010052 */
        /* <DEDUP_REMOVED lines=10> */
.L_x_4245:
        /* <DEDUP_REMOVED lines=13> */
.L_x_4247:
[----:B------:R-:W-:Y:S05]  /*8fd0*/  BSYNC.RECONVERGENT B2 ;  /* 0x0000000000027941 */ /* 0x000fea0003800200 */
.L_x_4246:
        /* <DEDUP_REMOVED lines=48> */
[----:B------:R-:W-:-:S03]  /*92e0*/  IADD3 R83, PT, PT, R3, -0x24c28bd8, RZ ;  /* 0xdb3d742803537810 */ /* 0x000fc60007ffe0ff */
[----:B------:R-:W-:Y:S01]  /*92f0*/  VIADD R77, R2, 0xf1bbcdc8 ;  /* 0xf1bbcdc8024d7836 */ /* 0x000fe20000000000 */
[----:B------:R-:W-:Y:S01]  /*9300*/  LOP3.LUT R83, R83, R92, R85, 0x96, !PT ;  /* 0x0000005c53537212 */ /* 0x000fe200078e9655 */
[----:B------:R-:W-:-:S03]  /*9310*/  IMAD.MOV.U32 R85, RZ, RZ, RZ ;  /* 0x000000ffff557224 */ /* 0x000fc600078e00ff */
[----:B------:R-:W-:Y:S01]  /*9320*/  LOP3.LUT R110, R77, R110, R87, 0x96, !PT ;  /* 0x0000006e4d6e7212 */ /* 0x000fe200078e9657 */
[----:B------:R-:W-:-:S04]  /*9330*/  IMAD.WIDE.U32 R114, R83, -0x326172a9, RZ ;  /* 0xcd9e8d5753727825 */ /* 0x000fc800078e00ff */
[----:B------:R-:W-:Y:S02]  /*9340*/  VIADD R77, R2, 0x8ff34781 ;  /* 0x8ff34781024d7836 */ /* 0x000fe40000000000 */
[----:B------:R-:W-:-:S03]  /*9350*/  IMAD.WIDE.U32 R110, R110, -0x2daee0ad, RZ ;  /* 0xd2511f536e6e7825 */ /* 0x000fc600078e00ff */
[----:B------:R-:W-:Y:S01]  /*9360*/  LOP3.LUT R92, R77, R86, R115, 0x96, !PT ;  /* 0x000000564d5c7212 */ /* 0x000fe200078e9673 */
[----:B------:R-:W-:Y:S01]  /*9370*/  IMAD.MOV.U32 R83, RZ, RZ, R0 ;  /* 0x000000ffff537224 */ /* 0x000fe200078e0000 */
[----:B------:R-:W-:Y:S01]  /*9380*/  LOP3.LUT R93, R93, R84, R111, 0x96, !PT ;  /* 0x000000545d5d7212 */ /* 0x000fe200078e966f */
[----:B------:R-:W-:Y:S01]  /*9390*/  IMAD.MOV.U32 R104, RZ, RZ, R114 ;  /* 0x000000ffff687224 */ /* 0x000fe200078e0072 */
[----:B------:R-:W-:-:S07]  /*93a0*/  MOV R0, R110 ;  /* 0x0000006e00007202 */ /* 0x000fce0000000f00 */
.L_x_4244:
[----:B------:R-:W-:Y:S05]  /*93b0*/  BSYNC.RECONVERGENT B1 ;  /* 0x0000000000017941 */ /* 0x000fea0003800200 */
.L_x_4243:
        /* <DEDUP_REMOVED lines=24> */
.L_x_4250:
        /* <DEDUP_REMOVED lines=13> */
.L_x_4252:
[----:B------:R-:W-:Y:S05]  /*9610*/  BSYNC.RECONVERGENT B2 ;  /* 0x0000000000027941 */ /* 0x000fea0003800200 */
.L_x_4251:
        /* <DEDUP_REMOVED lines=59> */
[----:B------:R-:W-:Y:S01]  /*99d0*/  IMAD.MOV.U32 R84, RZ, RZ, RZ ;  /* 0x000000ffff547224 */ /* 0x000fe200078e00ff */
[----:B------:R-:W-:-:S07]  /*99e0*/  MOV R0, R114 ;  /* 0x0000007200007202 */ /* 0x000fce0000000f00 */
.L_x_4249:
[----:B------:R-:W-:Y:S05]  /*99f0*/  BSYNC.RECONVERGENT B1 ;  /* 0x0000000000017941 */ /* 0x000fea0003800200 */
.L_x_4248:
        /* <DEDUP_REMOVED lines=19> */
.L_x_4255:
        /* <DEDUP_REMOVED lines=13> */
.L_x_4257:
[----:B------:R-:W-:Y:S05]  /*9c00*/  BSYNC.RECONVERGENT B2 ;  /* 0x0000000000027941 */ /* 0x000fea0003800200 */
.L_x_4256:
        /* <DEDUP_REMOVED lines=58> */
[----:B------:R-:W-:Y:S01]  /*9fb0*/  LOP3.LUT R93, R93, R86, R85, 0x96, !PT ;  /* 0x000000565d5d7212 */ /* 0x000fe200078e9655 */
[----:B------:R-:W-:Y:S01]  /*9fc0*/  IMAD.MOV.U32 R85, RZ, RZ, RZ ;  /* 0x000000ffff557224 */ /* 0x000fe200078e00ff */
[----:B------:R-:W-:-:S07]  /*9fd0*/  MOV R0, R84 ;  /* 0x0000005400007202 */ /* 0x000fce0000000f00 */
.L_x_4254:
[----:B------:R-:W-:Y:S05]  /*9fe0*/  BSYNC.RECONVERGENT B1 ;  /* 0x0000000000017941 */ /* 0x000fea0003800200 */
.L_x_4253:
        /* <DEDUP_REMOVED lines=23> */
.L_x_4260:
        /* <DEDUP_REMOVED lines=13> */
.L_x_4262:
[----:B------:R-:W-:Y:S05]  /*a230*/  BSYNC.RECONVERGENT B2 ;  /* 0x0000000000027941 */ /* 0x000fea0003800200 */
.L_x_4261:
        /* <DEDUP_REMOVED lines=57> */
[----:B------:R-:W-:Y:S01]  /*a5d0*/  IMAD.MOV.U32 R83, RZ, RZ, R0 ;  /* 0x000000ffff537224 */ /* 0x000fe200078e0000 */
[----:B------:R-:W-:Y:S01]  /*a5e0*/  LOP3.LUT R93, R93, R86, R85, 0x96, !PT ;  /* 0x000000565d5d7212 */ /* 0x000fe200078e9655 */
[----:B------:R-:W-:Y:S01]  /*a5f0*/  IMAD.MOV.U32 R86, RZ, RZ, RZ ;  /* 0x000000ffff567224 */ /* 0x000fe200078e00ff */
[----:B------:R-:W-:-:S07]  /*a600*/  MOV R0, R84 ;  /* 0x0000005400007202 */ /* 0x000fce0000000f00 */
.L_x_4259:
[----:B------:R-:W-:Y:S05]  /*a610*/  BSYNC.RECONVERGENT B1 ;  /* 0x0000000000017941 */ /* 0x000fea0003800200 */
.L_x_4258:
        /* <DEDUP_REMOVED lines=18> */
.L_x_4265:
        /* <DEDUP_REMOVED lines=15> */
.L_x_4267:
[----:B------:R-:W-:Y:S05]  /*a830*/  BSYNC.RECONVERGENT B2 ;  /* 0x0000000000027941 */ /* 0x000fea0003800200 */
.L_x_4266:
        /* <DEDUP_REMOVED lines=59> */
[----:B------:R-:W-:Y:S02]  /*abf0*/  LOP3.LUT R93, R93, R86, R85, 0x96, !PT ;  /* 0x000000565d5d7212 */ /* 0x000fe400078e9655 */
[----:B------:R-:W-:-:S07]  /*ac00*/  MOV R0, R84 ;  /* 0x0000005400007202 */ /* 0x000fce0000000f00 */
.L_x_4264:
[----:B------:R-:W-:Y:S05]  /*ac10*/  BSYNC.RECONVERGENT B1 ;  /* 0x0000000000017941 */ /* 0x000fea0003800200 */
.L_x_4263:
[----:B------:R-:W-:Y:S02]  /*ac20*/  I2FP.F32.U32 R79, R79 ;  /* 0x0000004f004f7245 */ /* 0x000fe40000201000 */
[----:B------:R-:W-:-:S03]  /*ac30*/  PRMT R83, R119, 0x7632, R83 ;  /* 0x0000763277537816 */ /* 0x000fc60000000053 */
[----:B------:R-:W-:Y:S02]  /*ac40*/  FFMA.FTZ R79, R79, R82, 1.1641532182693481445e-10 ;  /* 0x2f0000004f4f7423 */ /* 0x000fe40000010052 */
[----:B------:R-:W-:-:S03]  /*ac50*/  IMAD.U32 R84, R83, 0x10000, RZ ;  /* 0x0001000053547824 */ /* 0x000fc600078e00ff */
[----:B------:R-:W-:Y:S01]  /*ac60*/  FSETP.GTU.FTZ.AND P6, PT, R79, R80, PT ;  /* 0x000000504f00720b */ /* 0x000fe20003fdc000 */
[----:B------:R-:W-:Y:S01]  /*ac70*/  FMUL.FTZ R84, R84, R81 ;  /* 0x0000005154547220 */ /* 0x000fe20000410000 */
[----:B------:R-:W-:Y:S02]  /*ac80*/  FSEL R79, R124, RZ, P5 ;  /* 0x000000ff7c4f7208 */ /* 0x000fe40002800000 */
[----:B------:R-:W-:Y:S02]  /*ac90*/  SEL R113, RZ, 0x1, P6 ;  /* 0x00000001ff717807 */ /* 0x000fe40003000000 */
[----:B------:R-:W-:-:S05]  /*aca0*/  FSEL R84, R84, RZ, !P6 ;  /* 0x000000ff54547208 */ /* 0x000fca0007000000 */
[----:B------:R-:W-:-:S04]  /*acb0*/  FADD.FTZ R79, R84, R79 ;  /* 0x0000004f544f7221 */ /* 0x000fc80000010000 */
[----:B------:R-:W-:-:S07]  /*acc0*/  @P1 FADD.FTZ R79, R7, R79 ;  /* 0x0000004f074f1221 */ /* 0x000fce0000010000 */
.L_x_4187:
        /* <DEDUP_REMOVED lines=20> */
[----:B-1----:R-:W-:Y:S02]  /*ae10*/  IMAD.WIDE.U32 R80, R112, 0x8, R80 ;  /* 0x0000000870507825 */ /* 0x002fe400078e0050 */
[----:B------:R0:W-:Y:S04]  /*ae20*/  STG.E.128 desc[UR6][R82.64+0x10], R76 ;  /* 0x0000104c52007986 */ /* 0x0001e8000c101d06 */
        /* <DEDUP_REMOVED lines=16> */
[----:B------:R-:W-:-:S03]  /*af30*/  LOP3.LUT R83, R85, R115, R83, 0xfe, !PT ;  /* 0x0000007355537212 */ /* 0x000fc600078efe53 */
[----:B0-----:R-:W-:Y:S01]  /*af40*/  IMAD.WIDE.U32 R80, R112, 0x8, R80 ;  /* 0x0000000870507825 */ /* 0x001fe200078e0050 */
[----:B------:R-:W-:Y:S02]  /*af50*/  LOP3.LUT R82, R86, R82, R84, 0xfe, !PT ;  /* 0x0000005256527212 */ /* 0x000fe400078efe54 */
[----:B------:R-:W-:Y:S02]  /*af60*/  LOP3.LUT R83, R83, R87, RZ, 0xfc, !PT ;  /* 0x0000005753537212 */ /* 0x000fe400078efcff */
[----:B------:R-:W-:-:S05]  /*af70*/  LOP3.LUT R82, R82, 0xff, R105, 0xf8, !PT ;  /* 0x000000ff52527812 */ /* 0x000fca00078ef869 */
[----:B------:R1:W-:Y:S02]  /*af80*/  STG.E.64 desc[UR6][R80.64], R82 ;  /* 0x0000005250007986 */ /* 0x0003e4000c101b06 */
.L_x_4268:
[----:B------:R-:W-:Y:S02]  /*af90*/  IMAD.MOV.U32 R114, RZ, RZ, R0 ;  /* 0x000000ffff727224 */ /* 0x000fe400078e0000 */
[----:B------:R-:W-:-:S07]  /*afa0*/  VIADD R0, R112, 0x100 ;  /* 0x0000010070007836 */ /* 0x000fce0000000000 */
.L_x_4145:
[----:B------:R-:W-:Y:S05]  /*afb0*/  BSYNC.RECONVERGENT B0 ;  /* 0x0000000000007941 */ /* 0x000fea0003800200 */
.L_x_4144:
[----:B------:R-:W-:Y:S01]  /*afc0*/  ISETP.GE.U32.AND P0, PT, R88, 0x200, PT ;  /* 0x000002005800780c */ /* 0x000fe20003f06070 */
[----:B------:R-:W-:Y:S01]  /*afd0*/  BSSY.RECONVERGENT B0, `(.L_x_4269) ;  /* 0x0000978000007945 */ /* 0x000fe20003800200 */
[----:B------:R-:W-:-:S11]  /*afe0*/  LOP3.LUT R130, R130, 0xffffffbf, RZ, 0xc0, !PT ;  /* 0xffffffbf82827812 */ /* 0x000fd600078ec0ff */
[----:B------:R-:W-:Y:S01]  /*aff0*/  @P0 LOP3.LUT R130, R130, 0x40, RZ, 0xfc, !PT ;  /* 0x0000004082820812 */ /* 0x000fe200078efcff */
[----:B------:R-:W-:Y:S06]  /*b000*/  @!P0 BRA `(.L_x_4270) ;  /* 0x0000009400d08947 */ /* 0x000fec0003800000 */
        /* <DEDUP_REMOVED lines=15> */
[----:B------:R-:W-:Y:S01]  /*b100*/  ISETP.NE.AND P2, PT, R94, 0x1, PT ;  /* 0x000000015e00780c */ /* 0x000fe20003f45270 */
[----:B------:R-:W-:Y:S01]  /*b110*/  BSSY.RECONVERGENT B1, `(.L_x_4272) ;  /* 0x0000058000017945 */ /* 0x000fe20003800200 */
[----:B--2---:R-:W-:Y:S02]  /*b120*/  HFMA2 R58, -RZ, RZ, 0, 1.1920928955078125e-07 ;  /* 0x00000002ff3a7431 */ /* 0x004fe400000001ff */
[----:B------:R-:W-:Y:S02]  /*b130*/  IMAD.MOV.U32 R56, RZ, RZ, R104 ;  /* 0x000000ffff387224 */ /* 0x000fe400078e0068 */
[----:B01----:R-:W-:-:S07]  /*b140*/  IMAD.MOV.U32 R80, RZ, RZ, R114 ;  /* 0x000000ffff507224 */ /* 0x003fce00078e0072 */
        /* <DEDUP_REMOVED lines=11> */
.L_x_4274:
        /* <DEDUP_REMOVED lines=13> */
.L_x_4276:
[----:B------:R-:W-:Y:S05]  /*b2d0*/  BSYNC.RECONVERGENT B2 ;  /* 0x0000000000027941 */ /* 0x000fea0003800200 */
.L_x_4275:
        /* <DEDUP_REMOVED lines=58> */
[----:B------:R-:W-:-:S07]  /*b680*/  IMAD.MOV.U32 R56, RZ, RZ, R114 ;  /* 0x000000ffff387224 */ /* 0x000fce00078e0072 */
.L_x_4273:
[----:B------:R-:W-:Y:S05]  /*b690*/  BSYNC.RECONVERGENT B1 ;  /* 0x0000000000017941 */ /* 0x000fea0003800200 */
.L_x_4272:
        /* <DEDUP_REMOVED lines=10> */
[----:B------:R-:W-:-:S05]  /*b740*/  FFMA.FTZ R56, R56, R83, 1.1641532182693481445e-10 ;  /* 0x2f00000038387423 */ /* 0x000fca0000010053 */
[----:B0-----:R-:W-:Y:S02]  /*b750*/  FSETP.LE.FTZ.AND P4, PT, R56, R81, PT ;  /* 0x000000513800720b */ /* 0x001fe40003f93000 */
[----:B------:R-:W-:Y:S01]  /*b760*/  MOV R56, R104 ;  /* 0x0000006800387202 */ /* 0x000fe20000000f00 */
[----:B-1----:R-:W-:-:S10]  /*b770*/  FMUL.FTZ R94, R57, R82 ;  /* 0x00000052395e7220 */ /* 0x002fd40000410000 */
        /* <DEDUP_REMOVED lines=10> */
.L_x_4279:
        /* <DEDUP_REMOVED lines=13> */
.L_x_4281:
[----:B------:R-:W-:Y:S05]  /*b8f0*/  BSYNC.RECONVERGENT B2 ;  /* 0x0000000000027941 */ /* 0x000fea0003800200 */
.L_x_4280:
        /* <DEDUP_REMOVED lines=60> */
.L_x_4278:
[----:B------:R-:W-:Y:S05]  /*bcc0*/  BSYNC.RECONVERGENT B1 ;  /* 0x0000000000017941 */ /* 0x000fea0003800200 */
.L_x_4277:
[----:B------:R-:W-:Y:S01]  /*bcd0*/  I2FP.F32.U32 R56, R56 ;  /* 0x0000003800387245 */ /* 0x000fe20000201000 */
[----:B------:R-:W-:Y:S01]  /*bce0*/  BSSY.RECONVERGENT B1, `(.L_x_4282) ;  /* 0x0000061000017945 */ /* 0x000fe20003800200 */
[----:B------:R-:W-:Y:S01]  /*bcf0*/  SHF.L.U32 R57, R116, 0x10, RZ ;  /* 0x0000001074397819 */ /* 0x000fe200000006ff */
[----:B------:R-:W-:Y:S01]  /*bd00*/  IMAD.MOV.U32 R84, RZ, RZ, 0x2 ;  /* 0x00000002ff547424 */ /* 0x000fe200078e00ff */
[----:B------:R-:W-:Y:S01]  /*bd10*/  ISETP.NE.AND P3, PT, R59, 0x1, PT ;  /* 0x000000013b00780c */ /* 0x000fe20003f65270 */
[----:B------:R-:W-:Y:S02]  /*bd20*/  FFMA.FTZ R56, R56, R83, 1.1641532182693481445e-10 ;  /* 0x2f00000038387423 */ /* 0x000fe40000010053 */
[----:B------:R-:W-:Y:S01]  /*bd30*/  FMUL.FTZ R58, R57, R82 ;  /* 0x00000052393a7220 */ /* 0x000fe20000410000 */
[----:B------:R-:W-:Y:S02]  /*bd40*/  FSEL R57, R94, RZ, P4 ;  /* 0x000000ff5e397208 */ /* 0x000fe40002000000 */
[----:B------:R-:W-:-:S04]  /*bd50*/  FSETP.GTU.FTZ.AND P2, PT, R56, R81, PT ;  /* 0x000000513800720b */ /* 0x000fc80003f5c000 */
        /* <DEDUP_REMOVED lines=14> */
.L_x_4284:
        /* <DEDUP_REMOVED lines=13> */
.L_x_4286:
[----:B------:R-:W-:Y:S05]  /*bf10*/  BSYNC.RECONVERGENT B2 ;  /* 0x0000000000027941 */ /* 0x000fea0003800200 */
.L_x_4285:
        /* <DEDUP_REMOVED lines=54> */
[----:B------:R-:W-:Y:S01]  /*c280*/  IMAD.MOV.U32 R104, RZ, RZ, R106 ;  /* 0x000000ffff687224 */ /* 0x000fe200078e006a */
[----:B------:R-:W-:Y:S01]  /*c290*/  LOP3.LUT R92, R59, R84, R107, 0x96, !PT ;  /* 0x000000543b5c7212 */ /* 0x000fe200078e966b */
[----:B------:R-:W-:Y:S02]  /*c2a0*/  IMAD.MOV.U32 R84, RZ, RZ, RZ ;  /* 0x000000ffff547224 */ /* 0x000fe400078e00ff */
[----:B------:R-:W-:Y:S01]  /*c2b0*/  IMAD.WIDE.U32 R86, R57, -0x2daee0ad, RZ ;  /* 0xd2511f5339567825 */ /* 0x000fe200078e00ff */
[----:B------:R-:W-:-:S03]  /*c2c0*/  MOV R57, R80 ;  /* 0x0000005000397202 */ /* 0x000fc60000000f00 */
[----:B------:R-:W-:Y:S01]  /*c2d0*/  IMAD.MOV.U32 R80, RZ, RZ, R86 ;  /* 0x000000ffff507224 */ /* 0x000fe200078e0056 */
[----:B------:R-:W-:-:S07]  /*c2e0*/  LOP3.LUT R93, R93, R58, R87, 0x96, !PT ;  /* 0x0000003a5d5d7212 */ /* 0x000fce00078e9657 */
.L_x_4283:
[----:B------:R-:W-:Y:S05]  /*c2f0*/  BSYNC.RECONVERGENT B1 ;  /* 0x0000000000017941 */ /* 0x000fea0003800200 */
.L_x_4282:
[----:B------:R-:W-:Y:S01]  /*c300*/  I2FP.F32.U32 R58, R57 ;  /* 0x00000039003a7245 */ /* 0x000fe20000201000 */
[----:B------:R-:W-:Y:S01]  /*c310*/  BSSY.RECONVERGENT B1, `(.L_x_4287) ;  /* 0x000005e000017945 */ /* 0x000fe20003800200 */
[----:B------:R-:W-:Y:S01]  /*c320*/  ISETP.NE.AND P2, PT, R84, 0x1, PT ;  /* 0x000000015400780c */ /* 0x000fe20003f45270 */
[----:B------:R-:W-:Y:S01]  /*c330*/  IMAD.MOV.U32 R59, RZ, RZ, 0x2 ;  /* 0x00000002ff3b7424 */ /* 0x000fe200078e00ff */
[----:B------:R-:W-:Y:S01]  /*c340*/  SHF.L.U32 R57, R64, 0x10, RZ ;  /* 0x0000001040397819 */ /* 0x000fe200000006ff */
[----:B------:R-:W-:Y:S01]  /*c350*/  FFMA.FTZ R58, R58, R83, 1.1641532182693481445e-10 ;  /* 0x2f0000003a3a7423 */ /* 0x000fe20000010053 */
[----:B------:R-:W-:-:S03]  /*c360*/  LOP3.LUT R130, R130, 0xfffffff7, RZ, 0xc0, !PT ;  /* 0xfffffff782827812 */ /* 0x000fc600078ec0ff */
[----:B------:R-:W-:Y:S01]  /*c370*/  FMUL.FTZ R64, R57, R82 ;  /* 0x0000005239407220 */ /* 0x000fe20000410000 */
        /* <DEDUP_REMOVED lines=12> */
.L_x_4289:
        /* <DEDUP_REMOVED lines=13> */
.L_x_4291:
[----:B------:R-:W-:Y:S05]  /*c510*/  BSYNC.RECONVERGENT B2 ;  /* 0x0000000000027941 */ /* 0x000fea0003800200 */
.L_x_4290:
        /* <DEDUP_REMOVED lines=57> */
[----:B------:R-:W-:-:S05]  /*c8b0*/  IMAD.WIDE.U32 R86, R57, -0x2daee0ad, RZ ;  /* 0xd2511f5339567825 */ /* 0x000fca00078e00ff */
[----:B------:R-:W-:Y:S02]  /*c8c0*/  LOP3.LUT R93, R93, R58, R87, 0x96, !PT ;  /* 0x0000003a5d5d7212 */ /* 0x000fe400078e9657 */
[----:B------:R-:W-:Y:S01]  /*c8d0*/  MOV R58, R80 ;  /* 0x00000050003a7202 */ /* 0x000fe20000000f00 */
[----:B------:R-:W-:-:S07]  /*c8e0*/  IMAD.MOV.U32 R80, RZ, RZ, R86 ;  /* 0x000000ffff507224 */ /* 0x000fce00078e0056 */
.L_x_4288:
[----:B------:R-:W-:Y:S05]  /*c8f0*/  BSYNC.RECONVERGENT B1 ;  /* 0x0000000000017941 */ /* 0x000fea0003800200 */
.L_x_4287:
[----:B------:R-:W-:Y:S01]  /*c900*/  I2FP.F32.U32 R58, R58 ;  /* 0x0000003a003a7245 */ /* 0x000fe20000201000 */
[----:B------:R-:W-:Y:S01]  /*c910*/  BSSY.RECONVERGENT B1, `(.L_x_4292) ;  /* 0x0000062000017945 */ /* 0x000fe20003800200 */
[----:B------:R-:W-:Y:S01]  /*c920*/  PRMT R57, R116, 0x7632, R57 ;  /* 0x0000763274397816 */ /* 0x000fe20000000039 */
[----:B------:R-:W-:Y:S02]  /*c930*/  IMAD.MOV.U32 R84, RZ, RZ, 0x2 ;  /* 0x00000002ff547424 */ /* 0x000fe400078e00ff */
[----:B------:R-:W-:Y:S01]  /*c940*/  FFMA.FTZ R58, R58, R83, 1.1641532182693481445e-10 ;  /* 0x2f0000003a3a7423 */ /* 0x000fe20000010053 */
[----:B------:R-:W-:-:S04]  /*c950*/  SHF.L.U32 R57, R57, 0x10, RZ ;  /* 0x0000001039397819 */ /* 0x000fc800000006ff */
        /* <DEDUP_REMOVED lines=18> */
.L_x_4294:
        /* <DEDUP_REMOVED lines=13> */
.L_x_4296:
[----:B------:R-:W-:Y:S05]  /*cb50*/  BSYNC.RECONVERGENT B2 ;  /* 0x0000000000027941 */ /* 0x000fea0003800200 */
.L_x_4295:
        /* <DEDUP_REMOVED lines=53> */
[----:B------:R-:W-:Y:S01]  /*ceb0*/  VIADD R93, R3, 0x96a522ad ;  /* 0x96a522ad035d7836 */ /* 0x000fe20000000000 */
[----:B------:R-:W-:Y:S01]  /*cec0*/  LOP3.LUT R92, R59, R84, R109, 0x96, !PT ;  /* 0x000000543b5c7212 */ /* 0x000fe200078e966d */
[----:B------:R-:W-:Y:S02]  /*ced0*/  IMAD.MOV.U32 R104, RZ, RZ, R108 ;  /* 0x000000ffff687224 */ /* 0x000fe400078e006c */
[----:B------:R-:W-:-:S04]  /*cee0*/  IMAD.WIDE.U32 R86, R87, -0x2daee0ad, RZ ;  /* 0xd2511f5357567825 */ /* 0x000fc800078e00ff */
[----:B------:R-:W-:Y:S01]  /*cef0*/  IMAD.MOV.U32 R84, RZ, RZ, RZ ;  /* 0x000000ffff547224 */ /* 0x000fe200078e00ff */
[----:B------:R-:W-:Y:S02]  /*cf00*/  LOP3.LUT R93, R93, R58, R87, 0x96, !PT ;  /* 0x0000003a5d5d7212 */ /* 0x000fe400078e9657 */
[----:B------:R-:W-:Y:S01]  /*cf10*/  MOV R58, R80 ;  /* 0x00000050003a7202 */ /* 0x000fe20000000f00 */
[----:B------:R-:W-:-:S07]  /*cf20*/  IMAD.MOV.U32 R80, RZ, RZ, R86 ;  /* 0x000000ffff507224 */ /* 0x000fce00078e0056 */
.L_x_4293:
[----:B------:R-:W-:Y:S05]  /*cf30*/  BSYNC.RECONVERGENT B1 ;  /* 0x0000000000017941 */ /* 0x000fea0003800200 */
.L_x_4292:
[----:B------:R-:W-:Y:S01]  /*cf40*/  I2FP.F32.U32 R58, R58 ;  /* 0x0000003a003a7245 */ /* 0x000fe20000201000 */
[----:B------:R-:W-:Y:S01]  /*cf50*/  BSSY.RECONVERGENT B1, `(.L_x_4297) ;  /* 0x000005f000017945 */ /* 0x000fe20003800200 */
[----:B------:R-:W-:Y:S01]  /*cf60*/  ISETP.NE.AND P2, PT, R84, 0x1, PT ;  /* 0x000000015400780c */ /* 0x000fe20003f45270 */
[----:B------:R-:W-:Y:S01]  /*cf70*/  IMAD.MOV.U32 R85, RZ, RZ, 0x2 ;  /* 0x00000002ff557424 */ /* 0x000fe200078e00ff */
[C---:B------:R-:W-:Y:S01]  /*cf80*/  SHF.L.U32 R59, R65.reuse, 0x10, RZ ;  /* 0x00000010413b7819 */ /* 0x040fe200000006ff */
[----:B------:R-:W-:Y:S01]  /*cf90*/  FFMA.FTZ R58, R58, R83, 1.1641532182693481445e-10 ;  /* 0x2f0000003a3a7423 */ /* 0x000fe20000010053 */
[----:B------:R-:W-:Y:S02]  /*cfa0*/  LOP3.LUT R130, R130, 0xfffffffb, RZ, 0xc0, !PT ;  /* 0xfffffffb82827812 */ /* 0x000fe400078ec0ff */
[----:B------:R-:W-:Y:S01]  /*cfb0*/  PRMT R65, R65, 0x7632, R65 ;  /* 0x0000763241417816 */ /* 0x000fe20000000041 */
        /* <DEDUP_REMOVED lines=13> */
.L_x_4299:
        /* <DEDUP_REMOVED lines=13> */
.L_x_4301:
[----:B------:R-:W-:Y:S05]  /*d160*/  BSYNC.RECONVERGENT B2 ;  /* 0x0000000000027941 */ /* 0x000fea0003800200 */
.L_x_4300:
        /* <DEDUP_REMOVED lines=61> */
.L_x_4298:
[----:B------:R-:W-:Y:S05]  /*d540*/  BSYNC.RECONVERGENT B1 ;  /* 0x0000000000017941 */ /* 0x000fea0003800200 */
.L_x_4297:
[----:B------:R-:W-:Y:S01]  /*d550*/  I2FP.F32.U32 R58, R58 ;  /* 0x0000003a003a7245 */ /* 0x000fe20000201000 */
[----:B------:R-:W-:Y:S01]  /*d560*/  BSSY.RECONVERGENT B1, `(.L_x_4302) ;  /* 0x0000061000017945 */ /* 0x000fe20003800200 */
[----:B------:R-:W-:Y:S01]  /*d570*/  SHF.L.U32 R59, R117, 0x10, RZ ;  /* 0x00000010753b7819 */ /* 0x000fe200000006ff */
[----:B------:R-:W-:Y:S02]  /*d580*/  IMAD.MOV.U32 R84, RZ, RZ, 0x2 ;  /* 0x00000002ff547424 */ /* 0x000fe400078e00ff */
[----:B------:R-:W-:Y:S02]  /*d590*/  FFMA.FTZ R58, R58, R83, 1.1641532182693481445e-10 ;  /* 0x2f0000003a3a7423 */ /* 0x000fe40000010053 */
[----:B------:R-:W-:-:S03]  /*d5a0*/  FMUL.FTZ R59, R59, R82 ;  /* 0x000000523b3b7220 */ /* 0x000fc60000410000 */
[----:B------:R-:W-:-:S04]  /*d5b0*/  FSETP.GTU.FTZ.AND P2, PT, R58, R81, PT ;  /* 0x000000513a00720b */ /* 0x000fc80003f5c000 */
[----:B------:R-:W-:Y:S02]  /*d5c0*/  FSEL R58, R59, RZ, !P2 ;  /* 0x000000ff3b3a7208 */ /* 0x000fe40005000000 */
[----:B------:R-:W-:Y:S02]  /*d5d0*/  SEL R107, RZ, 0x1, P2 ;  /* 0x00000001ff6b7807 */ /* 0x000fe40001000000 */
[----:B------:R-:W-:Y:S02]  /*d5e0*/  ISETP.NE.AND P2, PT, R85, 0x1, PT ;  /* 0x000000015500780c */ /* 0x000fe40003f45270 */
[----:B------:R-:W-:-:S05]  /*d5f0*/  FSEL R59, R64, RZ, P4 ;  /* 0x000000ff403b7208 */ /* 0x000fca0002000000 */
[----:B------:R-:W-:Y:S01]  /*d600*/  FADD.FTZ R58, R58, R59 ;  /* 0x0000003b3a3a7221 */ /* 0x000fe20000010000 */
[----:B------:R-:W-:-:S03]  /*d610*/  IMAD.MOV.U32 R59, RZ, RZ, R104 ;  /* 0x000000ffff3b7224 */ /* 0x000fc600078e0068 */
[----:B------:R-:W-:Y:S02]  /*d620*/  @P1 FADD.FTZ R58, R10, R58 ;  /* 0x0000003a0a3a1221 */ /* 0x000fe40000010000 */
        /* <DEDUP_REMOVED lines=9> */
.L_x_4304:
        /* <DEDUP_REMOVED lines=13> */
.L_x_4306:
[----:B------:R-:W-:Y:S05]  /*d790*/  BSYNC.RECONVERGENT B2 ;  /* 0x0000000000027941 */ /* 0x000fea0003800200 */
.L_x_4305:
        /* <DEDUP_REMOVED lines=61> */
.L_x_4303:
[----:B------:R-:W-:Y:S05]  /*db70*/  BSYNC.RECONVERGENT B1 ;  /* 0x0000000000017941 */ /* 0x000fea0003800200 */
.L_x_4302:
[----:B------:R-:W-:Y:S01]  /*db80*/  I2FP.F32.U32 R64, R59 ;  /* 0x0000003b00407245 */ /* 0x000fe20000201000 */
[----:B------:R-:W-:Y:S01]  /*db90*/  BSSY.RECONVERGENT B1, `(.L_x_4307) ;  /* 0x000005e000017945 */ /* 0x000fe20003800200 */
[----:B------:R-:W-:Y:S01]  /*dba0*/  ISETP.NE.AND P2, PT, R84, 0x1, PT ;  /* 0x000000015400780c */ /* 0x000fe20003f45270 */
[----:B------:R-:W-:Y:S01]  /*dbb0*/  IMAD.MOV.U32 R85, RZ, RZ, 0x2 ;  /* 0x00000002ff557424 */ /* 0x000fe200078e00ff */
[----:B------:R-:W-:Y:S01]  /*dbc0*/  SHF.L.U32 R65, R65, 0x10, RZ ;  /* 0x0000001041417819 */ /* 0x000fe200000006ff */
[----:B------:R-:W-:Y:S01]  /*dbd0*/  FFMA.FTZ R64, R64, R83, 1.1641532182693481445e-10 ;  /* 0x2f00000040407423 */ /* 0x000fe20000010053 */
[----:B------:R-:W-:Y:S01]  /*dbe0*/  LOP3.LUT R130, R130, 0xfffffffd, RZ, 0xc0, !PT ;  /* 0xfffffffd82827812 */ /* 0x000fe200078ec0ff */
        /* <DEDUP_REMOVED lines=13> */
.L_x_4309:
        /* <DEDUP_REMOVED lines=13> */
.L_x_4311:
[----:B------:R-:W-:Y:S05]  /*dd90*/  BSYNC.RECONVERGENT B2 ;  /* 0x0000000000027941 */ /* 0x000fea0003800200 */
.L_x_4310:
        /* <DEDUP_REMOVED lines=61> */
.L_x_4308:
[----:B------:R-:W-:Y:S05]  /*e170*/  BSYNC.RECONVERGENT B1 ;  /* 0x0000000000017941 */ /* 0x000fea0003800200 */
.L_x_4307:
        /* <DEDUP_REMOVED lines=24> */
.L_x_4314:
        /* <DEDUP_REMOVED lines=13> */
.L_x_4316:
[----:B------:R-:W-:Y:S05]  /*e3d0*/  BSYNC.RECONVERGENT B2 ;  /* 0x0000000000027941 */ /* 0x000fea0003800200 */
.L_x_4315:
        /* <DEDUP_REMOVED lines=56> */
[----:B------:R-:W-:-:S05]  /*e760*/  IMAD.WIDE.U32 R86, R87, -0x2daee0ad, RZ ;  /* 0xd2511f5357567825 */ /* 0x000fca00078e00ff */
[----:B------:R-:W-:Y:S02]  /*e770*/  LOP3.LUT R93, R93, R64, R87, 0x96, !PT ;  /* 0x000000405d5d7212 */ /* 0x000fe400078e9657 */
[----:B------:R-:W-:Y:S01]  /*e780*/  MOV R64, R80 ;  /* 0x0000005000407202 */ /* 0x000fe20000000f00 */
[----:B------:R-:W-:Y:S02]  /*e790*/  IMAD.MOV.U32 R80, RZ, RZ, R86 ;  /* 0x000000ffff507224 */ /* 0x000fe400078e0056 */
[----:B------:R-:W-:-:S07]  /*e7a0*/  IMAD.MOV.U32 R86, RZ, RZ, RZ ;  /* 0x000000ffff567224 */ /* 0x000fce00078e00ff */
.L_x_4313:
[----:B------:R-:W-:Y:S05]  /*e7b0*/  BSYNC.RECONVERGENT B1 ;  /* 0x0000000000017941 */ /* 0x000fea0003800200 */
.L_x_4312:
[----:B------:R-:W-:Y:S01]  /*e7c0*/  ISETP.NE.AND P3, PT, R86, 0x1, PT ;  /* 0x000000015600780c */ /* 0x000fe20003f65270 */
[----:B------:R-:W-:Y:S01]  /*e7d0*/  BSSY.RECONVERGENT B1, `(.L_x_4317) ;  /* 0x000005d000017945 */ /* 0x000fe20003800200 */
[----:B------:R-:W-:Y:S01]  /*e7e0*/  I2FP.F32.U32 R64, R64 ;  /* 0x0000004000407245 */ /* 0x000fe20000201000 */
[----:B------:R-:W-:Y:S01]  /*e7f0*/  IMAD.MOV.U32 R85, RZ, RZ, 0x2 ;  /* 0x00000002ff557424 */ /* 0x000fe200078e00ff */
[C---:B------:R-:W-:Y:S01]  /*e800*/  SHF.L.U32 R65, R66.reuse, 0x10, RZ ;  /* 0x0000001042417819 */ /* 0x040fe200000006ff */
[----:B------:R-:W-:Y:S01]  /*e810*/  IMAD.MOV.U32 R84, RZ, RZ, R104 ;  /* 0x000000ffff547224 */ /* 0x000fe200078e0068 */
[----:B------:R-:W-:Y:S01]  /*e820*/  PRMT R66, R66, 0x7632, R66 ;  /* 0x0000763242427816 */ /* 0x000fe20000000042 */
[----:B------:R-:W-:Y:S02]  /*e830*/  FFMA.FTZ R64, R64, R83, 1.1641532182693481445e-10 ;  /* 0x2f00000040407423 */ /* 0x000fe40000010053 */
[----:B------:R-:W-:-:S03]  /*e840*/  FMUL.FTZ R94, R65, R82 ;  /* 0x00000052415e7220 */ /* 0x000fc60000410000 */
        /* <DEDUP_REMOVED lines=10> */
.L_x_4319:
        /* <DEDUP_REMOVED lines=13> */
.L_x_4321:
[----:B------:R-:W-:Y:S05]  /*e9c0*/  BSYNC.RECONVERGENT B2 ;  /* 0x0000000000027941 */ /* 0x000fea0003800200 */
.L_x_4320:
        /* <DEDUP_REMOVED lines=55> */
[----:B------:R-:W-:Y:S01]  /*ed40*/  IMAD.MOV.U32 R104, RZ, RZ, R110 ;  /* 0x000000ffff687224 */ /* 0x000fe200078e006e */
[----:B------:R-:W-:Y:S01]  /*ed50*/  MOV R84, R80 ;  /* 0x0000005000547202 */ /* 0x000fe20000000f00 */
[----:B------:R-:W-:-:S04]  /*ed60*/  IMAD.WIDE.U32 R86, R87, -0x2daee0ad, RZ ;  /* 0xd2511f5357567825 */ /* 0x000fc800078e00ff */
[----:B------:R-:W-:Y:S01]  /*ed70*/  IMAD.MOV.U32 R80, RZ, RZ, R86 ;  /* 0x000000ffff507224 */ /* 0x000fe200078e0056 */
[----:B------:R-:W-:Y:S01]  /*ed80*/  LOP3.LUT R93, R93, R64, R87, 0x96, !PT ;  /* 0x000000405d5d7212 */ /* 0x000fe200078e9657 */
[----:B------:R-:W-:-:S07]  /*ed90*/  IMAD.MOV.U32 R85, RZ, RZ, RZ ;  /* 0x000000ffff557224 */ /* 0x000fce00078e00ff */
.L_x_4318:
[----:B------:R-:W-:Y:S05]  /*eda0*/  BSYNC.RECONVERGENT B1 ;  /* 0x0000000000017941 */ /* 0x000fea0003800200 */
.L_x_4317:
        /* <DEDUP_REMOVED lines=23> */
.L_x_4324:
        /* <DEDUP_REMOVED lines=13> */
.L_x_4326:
[----:B------:R-:W-:Y:S05]  /*eff0*/  BSYNC.RECONVERGENT B2 ;  /* 0x0000000000027941 */ /* 0x000fea0003800200 */
.L_x_4325:
        /* <DEDUP_REMOVED lines=61> */
.L_x_4323:
[----:B------:R-:W-:Y:S05]  /*f3d0*/  BSYNC.RECONVERGENT B1 ;  /* 0x0000000000017941 */ /* 0x000fea0003800200 */
.L_x_4322:
[----:B------:R-:W-:Y:S01]  /*f3e0*/  ISETP.NE.AND P4, PT, R86, 0x1, PT ;  /* 0x000000015600780c */ /* 0x000fe20003f85270 */
[----:B------:R-:W-:Y:S01]  /*f3f0*/  BSSY.RECONVERGENT B1, `(.L_x_4327) ;  /* 0x000005c000017945 */ /* 0x000fe20003800200 */
[----:B------:R-:W-:Y:S01]  /*f400*/  I2FP.F32.U32 R84, R65 ;  /* 0x0000004100547245 */ /* 0x000fe20000201000 */
[----:B------:R-:W-:Y:S01]  /*f410*/  IMAD.MOV.U32 R85, RZ, RZ, 0x2 ;  /* 0x00000002ff557424 */ /* 0x000fe200078e00ff */
[----:B------:R-:W-:Y:S01]  /*f420*/  SHF.L.U32 R65, R66, 0x10, RZ ;  /* 0x0000001042417819 */ /* 0x000fe200000006ff */
[----:B------:R-:W-:Y:S02]  /*f430*/  IMAD.MOV.U32 R66, RZ, RZ, R104 ;  /* 0x000000ffff427224 */ /* 0x000fe400078e0068 */
        /* <DEDUP_REMOVED lines=12> */
.L_x_4329:
        /* <DEDUP_REMOVED lines=13> */
.L_x_4331:
[----:B------:R-:W-:Y:S05]  /*f5d0*/  BSYNC.RECONVERGENT B2 ;  /* 0x0000000000027941 */ /* 0x000fea0003800200 */
.L_x_4330:
        /* <DEDUP_REMOVED lines=60> */
[----:B------:R-:W-:-:S07]  /*f9a0*/  IMAD.MOV.U32 R85, RZ, RZ, RZ ;  /* 0x000000ffff557224 */ /* 0x000fce00078e00ff */
.L_x_4328:
[----:B------:R-:W-:Y:S05]  /*f9b0*/  BSYNC.RECONVERGENT B1 ;  /* 0x0000000000017941 */ /* 0x000fea0003800200 */
.L_x_4327:
        /* <DEDUP_REMOVED lines=24> */
.L_x_4334:
        /* <DEDUP_REMOVED lines=13> */
.L_x_4336:
[----:B------:R-:W-:Y:S05]  /*fc10*/  BSYNC.RECONVERGENT B2 ;  /* 0x0000000000027941 */ /* 0x000fea0003800200 */
.L_x_4335:
        /* <DEDUP_REMOVED lines=20> */
[----:B------:R-:W-:Y:S01]  /*fd60*/  IADD3 R85, PT, PT, R2, 0x78dde6e4, RZ ;  /* 0x78dde6e402557810 */ /* 0x000fe20007ffe0ff */
        /* <DEDUP_REMOVED lines=37> */
[----:B------:R-:W-:Y:S01]  /*ffc0*/  IMAD.MOV.U32 R80, RZ, RZ, R84 ;  /* 0x000000ffff507224 */ /* 0x000fe200078e0054 */
[----:B------:R-:W-:Y:S01]  /*ffd0*/  LOP3.LUT R93, R93, R86, R85, 0x96, !PT ;  /* 0x000000565d5d7212 */ /* 0x000fe200078e9655 */
[----:B------:R-:W-:-:S07]  /*ffe0*/  IMAD.MOV.U32 R84, RZ, RZ, RZ ;  /* 0x000000ffff547224 */ /* 0x000fce00078e00ff */
.L_x_4333:
[----:B------:R-:W-:Y:S05]  /*fff0*/  BSYNC.RECONVERGENT B1 ;  /* 0x0000000000017941 */ /* 0x000fea0003800200 */
.L_x_4332:
        /* <DEDUP_REMOVED lines=19> */
.L_x_4339:
        /* <DEDUP_REMOVED lines=13> */
.L_x_4341:
[----:B------:R-:W-:Y:S05]  /*10200*/  BSYNC.RECONVERGENT B2 ;  /* 0x0000000000027941 */ /* 0x000fea0003800200 */
.L_x_4340:
        /* <DEDUP_REMOVED lines=61> */
.L_x_4338:
[----:B------:R-:W-:Y:S05]  /*105e0*/  BSYNC.RECONVERGENT B1 ;  /* 0x0000000000017941 */ /* 0x000fea0003800200 */
.L_x_4337:
        /* <DEDUP_REMOVED lines=23> */
.L_x_4344:
        /* <DEDUP_REMOVED lines=13> */
.L_x_4346:
[----:B------:R-:W-:Y:S05]  /*10830*/  BSYNC.RECONVERGENT B2 ;  /* 0x0000000000027941 */ /* 0x000fea0003800200 */
.L_x_4345:
        /* <DEDUP_REMOVED lines=61> */
.L_x_4343:
[----:B------:R-:W-:Y:S05]  /*10c10*/  BSYNC.RECONVERGENT B1 ;  /* 0x0000000000017941 */ /* 0x000fea0003800200 */
.L_x_4342:
        /* <DEDUP_REMOVED lines=18> */
.L_x_4349:
        /* <DEDUP_REMOVED lines=15> */
.L_x_4351:
[----:B------:R-:W-:Y:S05]  /*10e30*/  BSYNC.RECONVERGENT B2 ;  /* 0x0000000000027941 */ /* 0x000fea0003800200 */
.L_x_4350:
        /* <DEDUP_REMOVED lines=61> */
.L_x_4348:
[----:B------:R-:W-:Y:S05]  /*11210*/  BSYNC.RECONVERGENT B1 ;  /* 0x0000000000017941 */ /* 0x000fea0003800200 */
.L_x_4347:
[----:B------:R-:W-:Y:S02]  /*11220*/  I2FP.F32.U32 R84, R85 ;  /* 0x0000005500547245 */ /* 0x000fe40000201000 */
[----:B------:R-:W-:-:S03]  /*11230*/  PRMT R67, R119, 0x7632, R67 ;  /* 0x0000763277437816 */ /* 0x000fc60000000043 */
[----:B------:R-:W-:Y:S01]  /*11240*/  FFMA.FTZ R84, R84, R83, 1.1641532182693481445e-10 ;  /* 0x2f00000054547423 */ /* 0x000fe20000010053 */
[----:B------:R-:W-:-:S04]  /*11250*/  SHF.L.U32 R67, R67, 0x10, RZ ;  /* 0x0000001043437819 */ /* 0x000fc800000006ff */
[----:B------:R-:W-:Y:S01]  /*11260*/  FSETP.GTU.FTZ.AND P6, PT, R84, R81, PT ;  /* 0x000000515400720b */ /* 0x000fe20003fdc000 */
[----:B------:R-:W-:Y:S01]  /*11270*/  FMUL.FTZ R67, R67, R82 ;  /* 0x0000005243437220 */ /* 0x000fe20000410000 */
[----:B------:R-:W-:Y:S02]  /*11280*/  FSEL R82, R126, RZ, P5 ;  /* 0x000000ff7e527208 */ /* 0x000fe40002800000 */
[----:B------:R-:W-:Y:S02]  /*11290*/  SEL R113, RZ, 0x1, P6 ;  /* 0x00000001ff717807 */ /* 0x000fe40003000000 */
[----:B------:R-:W-:-:S05]  /*112a0*/  FSEL R67, R67, RZ, !P6 ;  /* 0x000000ff43437208 */ /* 0x000fca0007000000 */
[----:B------:R-:W-:-:S04]  /*112b0*/  FADD.FTZ R67, R67, R82 ;  /* 0x0000005243437221 */ /* 0x000fc80000010000 */
[----:B------:R-:W-:Y:S01]  /*112c0*/  @P1 FADD.FTZ R67, R7, R67 ;  /* 0x0000004307431221 */ /* 0x000fe20000010000 */
[----:B------:R-:W-:Y:S06]  /*112d0*/  BRA `(.L_x_4352) ;  /* 0x0000003000647947 */ /* 0x000fec0003800000 */
.L_x_4271:
[----:B------:R-:W-:Y:S01]  /*112e0*/  ISETP.NE.AND P2, PT, R94, 0x1, PT ;  /* 0x000000015e00780c */ /* 0x000fe20003f45270 */
[----:B------:R-:W-:Y:S01]  /*112f0*/  BSSY.RECONVERGENT B1, `(.L_x_4353) ;  /* 0x0000059000017945 */ /* 0x000fe20003800200 */
[----:B01----:R-:W-:Y:S01]  /*11300*/  IMAD.MOV.U32 R82, RZ, RZ, 0x2 ;  /* 0x00000002ff527424 */ /* 0x003fe200078e00ff */
[----:B------:R-:W-:Y:S01]  /*11310*/  MOV R80, R114 ;  /* 0x0000007200507202 */ /* 0x000fe20000000f00 */
[----:B--2---:R-:W-:-:S09]  /*11320*/  IMAD.MOV.U32 R56, RZ, RZ, R104 ;  /* 0x000000ffff387224 */ /* 0x004fd200078e0068 */
        /* <DEDUP_REMOVED lines=11> */
.L_x_4355:
        /* <DEDUP_REMOVED lines=13> */
.L_x_4357:
[----:B------:R-:W-:Y:S05]  /*114b0*/  BSYNC.RECONVERGENT B2 ;  /* 0x0000000000027941 */ /* 0x000fea0003800200 */
.L_x_4356:
        /* <DEDUP_REMOVED lines=60> */
.L_x_4354:
[----:B------:R-:W-:Y:S05]  /*11880*/  BSYNC.RECONVERGENT B1 ;  /* 0x0000000000017941 */ /* 0x000fea0003800200 */
.L_x_4353:
[----:B------:R-:W0:Y:S01]  /*11890*/  LDC R81, c[0x0][0x404] ;  /* 0x00010100ff517b82 */ /* 0x000e220000000800 */
[----:B------:R-:W-:Y:S01]  /*118a0*/  I2FP.F32.U32 R57, R56 ;  /* 0x0000003800397245 */ /* 0x000fe20000201000 */
[----:B------:R-:W-:Y:S01]  /*118b0*/  IMAD.MOV.U32 R56, RZ, RZ, 0x2f800000 ;  /* 0x2f800000ff387424 */ /* 0x000fe200078e00ff */
[----:B------:R-:W-:Y:S01]  /*118c0*/  ISETP.NE.AND P2, PT, R82, 0x1, PT ;  /* 0x000000015200780c */ /* 0x000fe20003f45270 */
[----:B------:R-:W-:Y:S01]  /*118d0*/  BSSY.RECONVERGENT B1, `(.L_x_4358) ;  /* 0x000005d000017945 */ /* 0x000fe20003800200 */
[----:B------:R-:W-:Y:S01]  /*118e0*/  LOP3.LUT R130, R130, 0xffffffef, RZ, 0xc0, !PT ;  /* 0xffffffef82827812 */ /* 0x000fe200078ec0ff */
[----:B------:R-:W-:Y:S01]  /*118f0*/  FFMA.FTZ R58, R57, R56, 1.1641532182693481445e-10 ;  /* 0x2f000000393a7423 */ /* 0x000fe20000010038 */
[C---:B-----5:R-:W-:Y:S01]  /*11900*/  SHF.L.U32 R57, R64.reuse, 0x10, RZ ;  /* 0x0000001040397819 */ /* 0x060fe200000006ff */
[----:B------:R-:W-:Y:S01]  /*11910*/  IMAD.MOV.U32 R83, RZ, RZ, 0x2 ;  /* 0x00000002ff537424 */ /* 0x000fe200078e00ff */
[----:B------:R-:W-:Y:S01]  /*11920*/  PRMT R64, R64, 0x7632, R64 ;  /* 0x0000763240407816 */ /* 0x000fe20000000040 */
[----:B------:R-:W-:Y:S01]  /*11930*/  IMAD.MOV.U32 R59, RZ, RZ, R104 ;  /* 0x000000ffff3b7224 */ /* 0x000fe200078e0068 */
[----:B0-----:R-:W-:-:S13]  /*11940*/  FSETP.LE.FTZ.AND P3, PT, R58, R81, PT ;  /* 0x000000513a00720b */ /* 0x001fda0003f73000 */
        /* <DEDUP_REMOVED lines=10> */
.L_x_4360:
        /* <DEDUP_REMOVED lines=13> */
.L_x_4362:
[----:B------:R-:W-:Y:S05]  /*11ac0*/  BSYNC.RECONVERGENT B2 ;  /* 0x0000000000027941 */ /* 0x000fea0003800200 */
.L_x_4361:
        /* <DEDUP_REMOVED lines=61> */
.L_x_4359:
[----:B------:R-:W-:Y:S05]  /*11ea0*/  BSYNC.RECONVERGENT B1 ;  /* 0x0000000000017941 */ /* 0x000fea0003800200 */
.L_x_4358:
[----:B------:R-:W-:Y:S01]  /*11eb0*/  I2FP.F32.U32 R59, R59 ;  /* 0x0000003b003b7245 */ /* 0x000fe20000201000 */
[----:B------:R-:W-:Y:S01]  /*11ec0*/  BSSY.RECONVERGENT B1, `(.L_x_4363) ;  /* 0x000005d000017945 */ /* 0x000fe20003800200 */
[----:B------:R-:W-:Y:S01]  /*11ed0*/  ISETP.NE.AND P2, PT, R83, 0x1, PT ;  /* 0x000000015300780c */ /* 0x000fe20003f45270 */
[----:B------:R-:W-:Y:S01]  /*11ee0*/  IMAD.MOV.U32 R82, RZ, RZ, 0x2 ;  /* 0x00000002ff527424 */ /* 0x000fe200078e00ff */
[----:B------:R-:W-:Y:S01]  /*11ef0*/  LOP3.LUT R130, R130, 0xfffffff7, RZ, 0xc0, !PT ;  /* 0xfffffff782827812 */ /* 0x000fe200078ec0ff */
[----:B------:R-:W-:Y:S01]  /*11f00*/  FFMA.FTZ R58, R59, R56, 1.1641532182693481445e-10 ;  /* 0x2f0000003b3a7423 */ /* 0x000fe20000010038 */
[----:B------:R-:W-:-:S04]  /*11f10*/  IMAD.MOV.U32 R59, RZ, RZ, R104 ;  /* 0x000000ffff3b7224 */ /* 0x000fc800078e0068 */
[----:B------:R-:W-:Y:S02]  /*11f20*/  FSETP.LE.FTZ.AND P3, PT, R58, R81, PT ;  /* 0x000000513a00720b */ /* 0x000fe40003f73000 */
[----:B------:R-:W-:-:S11]  /*11f30*/  SHF.L.U32 R58, R64, 0x10, RZ ;  /* 0x00000010403a7819 */ /* 0x000fd600000006ff */
        /* <DEDUP_REMOVED lines=10> */
.L_x_4365:
        /* <DEDUP_REMOVED lines=13> */
.L_x_4367:
[----:B------:R-:W-:Y:S05]  /*120b0*/  BSYNC.RECONVERGENT B2 ;  /* 0x0000000000027941 */ /* 0x000fea0003800200 */
.L_x_4366:
        /* <DEDUP_REMOVED lines=53> */
[----:B------:R-:W-:Y:S01]  /*12410*/  IMAD.MOV.U32 R104, RZ, RZ, R114 ;  /* 0x000000ffff687224 */ /* 0x000fe200078e0072 */
[----:B------:R-:W-:-:S03]  /*12420*/  IADD3 R59, PT, PT, R2, -0x700cb87f, RZ ;  /* 0x8ff34781023b7810 */ /* 0x000fc60007ffe0ff */
[----:B------:R-:W-:Y:S01]  /*12430*/  IMAD.WIDE.U32 R82, R82, -0x2daee0ad, RZ ;  /* 0xd2511f5352527825 */ /* 0x000fe200078e00ff */
[----:B------:R-:W-:Y:S02]  /*12440*/  LOP3.LUT R92, R59, R86, R115, 0x96, !PT ;  /* 0x000000563b5c7212 */ /* 0x000fe400078e9673 */
[----:B------:R-:W-:Y:S01]  /*12450*/  MOV R59, R80 ;  /* 0x00000050003b7202 */ /* 0x000fe20000000f00 */
[----:B------:R-:W-:Y:S01]  /*12460*/  IMAD.MOV.U32 R80, RZ, RZ, R82 ;  /* 0x000000ffff507224 */ /* 0x000fe200078e0052 */
[----:B------:R-:W-:Y:S01]  /*12470*/  LOP3.LUT R93, R93, R84, R83, 0x96, !PT ;  /* 0x000000545d5d7212 */ /* 0x000fe200078e9653 */
[----:B------:R-:W-:-:S07]  /*12480*/  IMAD.MOV.U32 R82, RZ, RZ, RZ ;  /* 0x000000ffff527224 */ /* 0x000fce00078e00ff */
.L_x_4364:
[----:B------:R-:W-:Y:S05]  /*12490*/  BSYNC.RECONVERGENT B1 ;  /* 0x0000000000017941 */ /* 0x000fea0003800200 */
.L_x_4363:
[----:B------:R-:W-:Y:S01]  /*124a0*/  I2FP.F32.U32 R59, R59 ;  /* 0x0000003b003b7245 */ /* 0x000fe20000201000 */
[----:B------:R-:W-:Y:S01]  /*124b0*/  BSSY.RECONVERGENT B1, `(.L_x_4368) ;  /* 0x000005e000017945 */ /* 0x000fe20003800200 */
[----:B------:R-:W-:Y:S01]  /*124c0*/  LOP3.LUT R130, R130, 0xfffffffb, RZ, 0xc0, !PT ;  /* 0xfffffffb82827812 */ /* 0x000fe200078ec0ff */
[----:B------:R-:W-:Y:S01]  /*124d0*/  IMAD.MOV.U32 R83, RZ, RZ, 0x2 ;  /* 0x00000002ff537424 */ /* 0x000fe200078e00ff */
[----:B------:R-:W-:Y:S01]  /*124e0*/  PRMT R94, R65, 0x7632, R94 ;  /* 0x00007632415e7816 */ /* 0x000fe2000000005e */
[----:B------:R-:W-:Y:S01]  /*124f0*/  FFMA.FTZ R64, R59, R56, 1.1641532182693481445e-10 ;  /* 0x2f0000003b407423 */ /* 0x000fe20000010038 */
[----:B------:R-:W-:Y:S01]  /*12500*/  SHF.L.U32 R59, R65, 0x10, RZ ;  /* 0x00000010413b7819 */ /* 0x000fe200000006ff */
[----:B------:R-:W-:-:S03]  /*12510*/  IMAD.MOV.U32 R65, RZ, RZ, R104 ;  /* 0x000000ffff417224 */ /* 0x000fc600078e0068 */
[----:B------:R-:W-:-:S13]  /*12520*/  FSETP.LE.FTZ.AND P2, PT, R64, R81, PT ;  /* 0x000000514000720b */ /* 0x000fda0003f53000 */
[----:B------:R-:W-:Y:S02]  /*12530*/  @P2 LOP3.LUT R130, R130, 0x4, RZ, 0xfc, !PT ;  /* 0x0000000482822812 */ /* 0x000fe400078efcff */
[----:B------:R-:W-:-:S13]  /*12540*/  ISETP.NE.AND P2, PT, R82, 0x1, PT ;  /* 0x000000015200780c */ /* 0x000fda0003f45270 */
        /* <DEDUP_REMOVED lines=9> */
.L_x_4370:
        /* <DEDUP_REMOVED lines=13> */
.L_x_4372:
[----:B------:R-:W-:Y:S05]  /*126b0*/  BSYNC.RECONVERGENT B2 ;  /* 0x0000000000027941 */ /* 0x000fea0003800200 */
.L_x_4371:
        /* <DEDUP_REMOVED lines=41> */
[----:B------:R-:W-:Y:S02]  /*12950*/  IADD3 R83, PT, PT, R2, 0x5384540f, RZ ;  /* 0x5384540f02537810 */ /* 0x000fe40007ffe0ff */
[----:B------:R-:W-:Y:S01]  /*12960*/  IADD3 R87, PT, PT, R3, -0x24c28bd8, RZ ;  /* 0xdb3d742803577810 */ /* 0x000fe20007ffe0ff */
        /* <DEDUP_REMOVED lines=13> */
[----:B------:R-:W-:Y:S01]  /*12a40*/  MOV R104, R86 ;  /* 0x0000005600687202 */ /* 0x000fe20000000f00 */
[----:B------:R-:W-:Y:S01]  /*12a50*/  IMAD.MOV.U32 R83, RZ, RZ, RZ ;  /* 0x000000ffff537224 */ /* 0x000fe200078e00ff */
[----:B------:R-:W-:Y:S01]  /*12a60*/  LOP3.LUT R93, R93, R82, R65, 0x96, !PT ;  /* 0x000000525d5d7212 */ /* 0x000fe200078e9641 */
[----:B------:R-:W-:Y:S01]  /*12a70*/  IMAD.MOV.U32 R65, RZ, RZ, R80 ;  /* 0x000000ffff417224 */ /* 0x000fe200078e0050 */
[----:B------:R-:W-:-:S07]  /*12a80*/  MOV R80, R64 ;  /* 0x0000004000507202 */ /* 0x000fce0000000f00 */
.L_x_4369:
[----:B------:R-:W-:Y:S05]  /*12a90*/  BSYNC.RECONVERGENT B1 ;  /* 0x0000000000017941 */ /* 0x000fea0003800200 */
.L_x_4368:
[----:B------:R-:W-:Y:S01]  /*12aa0*/  I2FP.F32.U32 R65, R65 ;  /* 0x0000004100417245 */ /* 0x000fe20000201000 */
[----:B------:R-:W-:Y:S01]  /*12ab0*/  BSSY.RECONVERGENT B1, `(.L_x_4373) ;  /* 0x000005d000017945 */ /* 0x000fe20003800200 */
[----:B------:R-:W-:Y:S01]  /*12ac0*/  ISETP.NE.AND P2, PT, R83, 0x1, PT ;  /* 0x000000015300780c */ /* 0x000fe20003f45270 */
[----:B------:R-:W-:Y:S01]  /*12ad0*/  IMAD.MOV.U32 R84, RZ, RZ, 0x2 ;  /* 0x00000002ff547424 */ /* 0x000fe200078e00ff */
[----:B------:R-:W-:Y:S01]  /*12ae0*/  LOP3.LUT R130, R130, 0xfffffffd, RZ, 0xc0, !PT ;  /* 0xfffffffd82827812 */ /* 0x000fe200078ec0ff */
[----:B------:R-:W-:Y:S01]  /*12af0*/  FFMA.FTZ R82, R65, R56, 1.1641532182693481445e-10 ;  /* 0x2f00000041527423 */ /* 0x000fe20000010038 */
[----:B------:R-:W-:Y:S02]  /*12b00*/  SHF.L.U32 R64, R94, 0x10, RZ ;  /* 0x000000105e407819 */ /* 0x000fe400000006ff */
[----:B------:R-:W-:Y:S02]  /*12b10*/  MOV R65, R104 ;  /* 0x0000006800417202 */ /* 0x000fe40000000f00 */
        /* <DEDUP_REMOVED lines=11> */
.L_x_4375:
        /* <DEDUP_REMOVED lines=13> */
.L_x_4377:
[----:B------:R-:W-:Y:S05]  /*12ca0*/  BSYNC.RECONVERGENT B2 ;  /* 0x0000000000027941 */ /* 0x000fea0003800200 */
.L_x_4376:
        /* <DEDUP_REMOVED lines=58> */
[----:B------:R-:W-:Y:S01]  /*13050*/  LOP3.LUT R93, R93, R84, R83, 0x96, !PT ;  /* 0x000000545d5d7212 */ /* 0x000fe200078e9653 */
[----:B------:R-:W-:Y:S01]  /*13060*/  IMAD.MOV.U32 R84, RZ, RZ, RZ ;  /* 0x000000ffff547224 */ /* 0x000fe200078e00ff */
[----:B------:R-:W-:-:S07]  /*13070*/  MOV R80, R82 ;  /* 0x0000005200507202 */ /* 0x000fce0000000f00 */
.L_x_4374:
[----:B------:R-:W-:Y:S05]  /*13080*/  BSYNC.RECONVERGENT B1 ;  /* 0x0000000000017941 */ /* 0x000fea0003800200 */
.L_x_4373:
[----:B------:R-:W-:Y:S01]  /*13090*/  ISETP.NE.AND P3, PT, R84, 0x1, PT ;  /* 0x000000015400780c */ /* 0x000fe20003f65270 */
[----:B------:R-:W-:Y:S01]  /*130a0*/  BSSY.RECONVERGENT B1, `(.L_x_4378) ;  /* 0x000005c000017945 */ /* 0x000fe20003800200 */
[----:B------:R-:W-:Y:S01]  /*130b0*/  I2FP.F32.U32 R65, R65 ;  /* 0x0000004100417245 */ /* 0x000fe20000201000 */
[----:B------:R-:W-:Y:S01]  /*130c0*/  IMAD.MOV.U32 R85, RZ, RZ, 0x2 ;  /* 0x00000002ff557424 */ /* 0x000fe200078e00ff */
[----:B------:R-:W-:-:S03]  /*130d0*/  MOV R83, R104 ;  /* 0x0000006800537202 */ /* 0x000fc60000000f00 */
[----:B------:R-:W-:Y:S01]  /*130e0*/  FFMA.FTZ R82, R65, R56, 1.1641532182693481445e-10 ;  /* 0x2f00000041527423 */ /* 0x000fe20000010038 */
[C---:B------:R-:W-:Y:S02]  /*130f0*/  SHF.L.U32 R65, R66.reuse, 0x10, RZ ;  /* 0x0000001042417819 */ /* 0x040fe400000006ff */
[----:B------:R-:W-:Y:S02]  /*13100*/  PRMT R66, R66, 0x7632, R66 ;  /* 0x0000763242427816 */ /* 0x000fe40000000042 */
[----:B------:R-:W-:Y:S01]  /*13110*/  FSETP.LE.FTZ.AND P2, PT, R82, R81, PT ;  /* 0x000000515200720b */ /* 0x000fe20003f53000 */
        /* <DEDUP_REMOVED lines=9> */
.L_x_4380:
        /* <DEDUP_REMOVED lines=13> */
.L_x_4382:
[----:B------:R-:W-:Y:S05]  /*13280*/  BSYNC.RECONVERGENT B2 ;  /* 0x0000000000027941 */ /* 0x000fea0003800200 */
.L_x_4381:
        /* <DEDUP_REMOVED lines=61> */
.L_x_4379:
[----:B------:R-:W-:Y:S05]  /*13660*/  BSYNC.RECONVERGENT B1 ;  /* 0x0000000000017941 */ /* 0x000fea0003800200 */
.L_x_4378:
[----:B------:R-:W-:Y:S01]  /*13670*/  ISETP.NE.AND P4, PT, R85, 0x1, PT ;  /* 0x000000015500780c */ /* 0x000fe20003f85270 */
[----:B------:R-:W-:Y:S01]  /*13680*/  BSSY.RECONVERGENT B1, `(.L_x_4383) ;  /* 0x000005b000017945 */ /* 0x000fe20003800200 */
[----:B------:R-:W-:Y:S01]  /*13690*/  I2FP.F32.U32 R83, R83 ;  /* 0x0000005300537245 */ /* 0x000fe20000201000 */
[----:B------:R-:W-:Y:S01]  /*136a0*/  IMAD.MOV.U32 R84, RZ, RZ, 0x2 ;  /* 0x00000002ff547424 */ /* 0x000fe200078e00ff */
[----:B------:R-:W-:-:S03]  /*136b0*/  SHF.L.U32 R66, R66, 0x10, RZ ;  /* 0x0000001042427819 */ /* 0x000fc600000006ff */
[----:B------:R-:W-:Y:S01]  /*136c0*/  FFMA.FTZ R82, R83, R56, 1.1641532182693481445e-10 ;  /* 0x2f00000053527423 */ /* 0x000fe20000010038 */
[----:B------:R-:W-:-:S04]  /*136d0*/  MOV R83, R104 ;  /* 0x0000006800537202 */ /* 0x000fc80000000f00 */
        /* <DEDUP_REMOVED lines=10> */
.L_x_4385:
        /* <DEDUP_REMOVED lines=13> */
.L_x_4387:
[----:B------:R-:W-:Y:S05]  /*13850*/  BSYNC.RECONVERGENT B2 ;  /* 0x0000000000027941 */ /* 0x000fea0003800200 */
.L_x_4386:
        /* <DEDUP_REMOVED lines=61> */
.L_x_4384:
[----:B------:R-:W-:Y:S05]  /*13c30*/  BSYNC.RECONVERGENT B1 ;  /* 0x0000000000017941 */ /* 0x000fea0003800200 */
.L_x_4383:
[----:B------:R-:W-:Y:S01]  /*13c40*/  ISETP.NE.AND P5, PT, R84, 0x1, PT ;  /* 0x000000015400780c */ /* 0x000fe20003fa5270 */
[----:B------:R-:W-:Y:S01]  /*13c50*/  BSSY.RECONVERGENT B1, `(.L_x_4388) ;  /* 0x000005c000017945 */ /* 0x000fe20003800200 */
[----:B------:R-:W-:Y:S01]  /*13c60*/  I2FP.F32.U32 R83, R83 ;  /* 0x0000005300537245 */ /* 0x000fe20000201000 */
[----:B------:R-:W-:Y:S01]  /*13c70*/  IMAD.MOV.U32 R94, RZ, RZ, 0x2 ;  /* 0x00000002ff5e7424 */ /* 0x000fe200078e00ff */
[C---:B------:R-:W-:Y:S02]  /*13c80*/  SHF.L.U32 R114, R67.reuse, 0x10, RZ ;  /* 0x0000001043727819 */ /* 0x040fe400000006ff */
[----:B------:R-:W-:Y:S01]  /*13c90*/  PRMT R67, R67, 0x7632, R67 ;  /* 0x0000763243437816 */ /* 0x000fe20000000043 */
        /* <DEDUP_REMOVED lines=12> */
.L_x_4390:
        /* <DEDUP_REMOVED lines=13> */
.L_x_4392:
[----:B------:R-:W-:Y:S05]  /*13e30*/  BSYNC.RECONVERGENT B2 ;  /* 0x0000000000027941 */ /* 0x000fea0003800200 */
.L_x_4391:
        /* <DEDUP_REMOVED lines=61> */
.L_x_4389:
[----:B------:R-:W-:Y:S05]  /*14210*/  BSYNC.RECONVERGENT B1 ;  /* 0x0000000000017941 */ /* 0x000fea0003800200 */
.L_x_4388:
        /* <DEDUP_REMOVED lines=36> */
[----:B------:R-:W-:-:S13]  /*14460*/  PLOP3.LUT P5, PT, P5, PT, PT, 0x8, 0x80 ;  /* 0x000000000080781c */ /* 0x000fda0002fae170 */
.L_x_4352:
        /* <DEDUP_REMOVED lines=10> */
[----:B------:R-:W-:Y:S02]  /*14510*/  LOP3.LUT P1, RZ, R130, 0x10, RZ, 0xc0, !PT ;  /* 0x0000001082ff7812 */ /* 0x000fe4000782c0ff */
        /* <DEDUP_REMOVED lines=33> */
.L_x_4393:
[----:B------:R-:W-:Y:S01]  /*14730*/  MOV R114, R80 ;  /* 0x0000005000727202 */ /* 0x000fe20000000f00 */
[----:B------:R-:W-:-:S07]  /*14740*/  VIADD R0, R0, 0x100 ;  /* 0x0000010000007836 */ /* 0x000fce0000000000 */
.L_x_4270:
[----:B------:R-:W-:Y:S05]  /*14750*/  BSYNC.RECONVERGENT B0 ;  /* 0x0000000000007941 */ /* 0x000fea0003800200 */
.L_x_4269:
        /* <DEDUP_REMOVED lines=23> */
[----:B------:R-:W-:Y:S01]  /*148d0*/  IMAD.MOV.U32 R60, RZ, RZ, R104 ;  /* 0x000000ffff3c7224 */ /* 0x000fe200078e0068 */
[----:B01----:R-:W-:-:S08]  /*148e0*/  MOV R80, R114 ;  /* 0x0000007200507202 */ /* 0x003fd00000000f00 */
        /* <DEDUP_REMOVED lines=11> */
.L_x_4399:
        /* <DEDUP_REMOVED lines=13> */
.L_x_4401:
[----:B------:R-:W-:Y:S05]  /*14a70*/  BSYNC.RECONVERGENT B2 ;  /* 0x0000000000027941 */ /* 0x000fea0003800200 */
.L_x_4400:
[----:B------:R-:W-:Y:S01]  /*14a80*/  IMAD.WIDE.U32 R62, R129, -0x326172a9, RZ ;  /* 0xcd9e8d57813e7825 */ /* 0x000fe200078e00ff */
[----:B------:R-:W-:Y:S02]  /*14a90*/  LOP3.LUT R82, R103, R61, R3, 0x96, !PT ;  /* 0x0000003d67527212 */ /* 0x000fe400078e9603 */
[----:B------:R-:W-:Y:S02]  /*14aa0*/  IADD3 R61, PT, PT, R2, -0x61c88647, RZ ;  /* 0x9e3779b9023d7810 */ /* 0x000fe40007ffe0ff */
        /* <DEDUP_REMOVED lines=46> */
[----:B------:R-:W-:Y:S02]  /*14d90*/  LOP3.LUT R81, R81, R80, R61, 0x96, !PT ;  /* 0x0000005051517212 */ /* 0x000fe400078e963d */
[C---:B------:R-:W-:Y:S01]  /*14da0*/  IADD3 R61, PT, PT, R2.reuse, -0x700cb87f, RZ ;  /* 0x8ff34781023d7810 */ /* 0x040fe20007ffe0ff */
[----:B------:R-:W-:Y:S02]  /*14db0*/  VIADD R63, R2, 0xf1bbcdc8 ;  /* 0xf1bbcdc8023f7836 */ /* 0x000fe40000000000 */
[----:B------:R-:W-:-:S03]  /*14dc0*/  IMAD.WIDE.U32 R104, R81, -0x326172a9, RZ ;  /* 0xcd9e8d5751687825 */ /* 0x000fc600078e00ff */
[----:B------:R-:W-:Y:S01]  /*14dd0*/  LOP3.LUT R63, R63, R82, R93, 0x96, !PT ;  /* 0x000000523f3f7212 */ /* 0x000fe200078e965d */
[----:B------:R-:W-:Y:S01]  /*14de0*/  VIADD R93, R3, 0x96a522ad ;  /* 0x96a522ad035d7836 */ /* 0x000fe20000000000 */
[----:B------:R-:W-:-:S03]  /*14df0*/  LOP3.LUT R92, R61, R92, R105, 0x96, !PT ;  /* 0x0000005c3d5c7212 */ /* 0x000fc600078e9669 */
[----:B------:R-:W-:-:S05]  /*14e00*/  IMAD.WIDE.U32 R80, R63, -0x2daee0ad, RZ ;  /* 0xd2511f533f507825 */ /* 0x000fca00078e00ff */
[----:B------:R-:W-:Y:S02]  /*14e10*/  LOP3.LUT R93, R93, R60, R81, 0x96, !PT ;  /* 0x0000003c5d5d7212 */ /* 0x000fe400078e9651 */
[----:B------:R-:W-:-:S07]  /*14e20*/  MOV R60, R114 ;  /* 0x00000072003c7202 */ /* 0x000fce0000000f00 */
.L_x_4398:
[----:B------:R-:W-:Y:S05]  /*14e30*/  BSYNC.RECONVERGENT B1 ;  /* 0x0000000000017941 */ /* 0x000fea0003800200 */
.L_x_4397:
[----:B------:R-:W0:Y:S01]  /*14e40*/  LDC R81, c[0x0][0x404] ;  /* 0x00010100ff517b82 */ /* 0x000e220000000800 */
[----:B------:R-:W-:Y:S01]  /*14e50*/  HFMA2 R83, -RZ, RZ, 0.1171875, 0 ;  /* 0x2f800000ff537431 */ /* 0x000fe200000001ff */
[----:B------:R-:W-:Y:S01]  /*14e60*/  I2FP.F32.U32 R60, R60 ;  /* 0x0000003c003c7245 */ /* 0x000fe20000201000 */
[----:B-----5:R-:W-:Y:S01]  /*14e70*/  IMAD.U32 R61, R68, 0x10000, RZ ;  /* 0x00010000443d7824 */ /* 0x020fe200078e00ff */
[----:B------:R-:W-:Y:S01]  /*14e80*/  ISETP.NE.AND P2, PT, R62, 0x1, PT ;  /* 0x000000013e00780c */ /* 0x000fe20003f45270 */
[----:B------:R-:W-:Y:S01]  /*14e90*/  BSSY.RECONVERGENT B1, `(.L_x_4402) ;  /* 0x000005d000017945 */ /* 0x000fe20003800200 */
[----:B------:R-:W-:Y:S02]  /*14ea0*/  LOP3.LUT R130, R130, 0xffffffef, RZ, 0xc0, !PT ;  /* 0xffffffef82827812 */ /* 0x000fe400078ec0ff */
[----:B------:R-:W1:Y:S01]  /*14eb0*/  LDC R82, c[0x0][0x408] ;  /* 0x00010200ff527b82 */ /* 0x000e620000000800 */
[----:B------:R-:W-:Y:S01]  /*14ec0*/  PRMT R68, R68, 0x7632, R68 ;  /* 0x0000763244447816 */ /* 0x000fe20000000044 */
[----:B------:R-:W-:Y:S01]  /*14ed0*/  FFMA.FTZ R60, R60, R83, 1.1641532182693481445e-10 ;  /* 0x2f0000003c3c7423 */ /* 0x000fe20000010053 */
[----:B------:R-:W-:-:S04]  /*14ee0*/  MOV R63, 0x2 ;  /* 0x00000002003f7802 */ /* 0x000fc80000000f00 */
[----:B0-----:R-:W-:Y:S01]  /*14ef0*/  FSETP.LE.FTZ.AND P4, PT, R60, R81, PT ;  /* 0x000000513c00720b */ /* 0x001fe20003f93000 */
[----:B------:R-:W-:Y:S02]  /*14f00*/  IMAD.MOV.U32 R60, RZ, RZ, R104 ;  /* 0x000000ffff3c7224 */ /* 0x000fe400078e0068 */
[----:B-1----:R-:W-:-:S10]  /*14f10*/  FMUL.FTZ R94, R61, R82 ;  /* 0x000000523d5e7220 */ /* 0x002fd40000410000 */
[----:B------:R-:W-:Y:S01]  /*14f20*/  @P4 LOP3.LUT R130, R130, 0x10, RZ, 0xfc, !PT ;  /* 0x0000001082824812 */ /* 0x000fe200078efcff */
        /* <DEDUP_REMOVED lines=9> */
.L_x_4404:
        /* <DEDUP_REMOVED lines=13> */
.L_x_4406:
[----:B------:R-:W-:Y:S05]  /*15090*/  BSYNC.RECONVERGENT B2 ;  /* 0x0000000000027941 */ /* 0x000fea0003800200 */
.L_x_4405:
        /* <DEDUP_REMOVED lines=47> */
[----:B------:R-:W-:-:S03]  /*15390*/  IADD3 R63, PT, PT, R2, -0xe443238, RZ ;  /* 0xf1bbcdc8023f7810 */ /* 0x000fc60007ffe0ff */
[----:B------:R-:W-:Y:S01]  /*153a0*/  VIADD R85, R3, 0xdb3d7428 ;  /* 0xdb3d742803557836 */ /* 0x000fe20000000000 */
[----:B------:R-:W-:Y:S02]  /*153b0*/  LOP3.LUT R63, R63, R86, R93, 0x96, !PT ;  /* 0x000000563f3f7212 */ /* 0x000fe400078e965d */
[----:B------:R-:W-:Y:S02]  /*153c0*/  IADD3 R93, PT, PT, R3, -0x695add53, RZ ;  /* 0x96a522ad035d7810 */ /* 0x000fe40007ffe0ff */
[----:B------:R-:W-:Y:S01]  /*153d0*/  LOP3.LUT R85, R85, R84, R61, 0x96, !PT ;  /* 0x0000005455557212 */ /* 0x000fe200078e963d */
[----:B------:R-:W-:-:S04]  /*153e0*/  IMAD.WIDE.U32 R62, R63, -0x2daee0ad, RZ ;  /* 0xd2511f533f3e7825 */ /* 0x000fc800078e00ff */
[----:B------:R-:W-:Y:S01]  /*153f0*/  IMAD.WIDE.U32 R104, R85, -0x326172a9, RZ ;  /* 0xcd9e8d5755687825 */ /* 0x000fe200078e00ff */
[----:B------:R-:W-:-:S03]  /*15400*/  LOP3.LUT R93, R93, R60, R63, 0x96, !PT ;  /* 0x0000003c5d5d7212 */ /* 0x000fc600078e963f */
[----:B------:R-:W-:Y:S02]  /*15410*/  VIADD R61, R2, 0x8ff34781 ;  /* 0x8ff34781023d7836 */ /* 0x000fe40000000000 */
[----:B------:R-:W-:Y:S01]  /*15420*/  IMAD.MOV.U32 R60, RZ, RZ, R80 ;  /* 0x000000ffff3c7224 */ /* 0x000fe200078e0050 */
[----:B------:R-:W-:Y:S01]  /*15430*/  MOV R80, R62 ;  /* 0x0000003e00507202 */ /* 0x000fe20000000f00 */
[----:B------:R-:W-:Y:S01]  /*15440*/  IMAD.MOV.U32 R63, RZ, RZ, RZ ;  /* 0x000000ffff3f7224 */ /* 0x000fe200078e00ff */
[----:B------:R-:W-:-:S07]  /*15450*/  LOP3.LUT R92, R61, R92, R105, 0x96, !PT ;  /* 0x0000005c3d5c7212 */ /* 0x000fce00078e9669 */
.L_x_4403:
[----:B------:R-:W-:Y:S05]  /*15460*/  BSYNC.RECONVERGENT B1 ;  /* 0x0000000000017941 */ /* 0x000fea0003800200 */
.L_x_4402:
[----:B------:R-:W-:Y:S01]  /*15470*/  I2FP.F32.U32 R60, R60 ;  /* 0x0000003c003c7245 */ /* 0x000fe20000201000 */
[----:B------:R-:W-:Y:S01]  /*15480*/  BSSY.RECONVERGENT B1, `(.L_x_4407) ;  /* 0x0000061000017945 */ /* 0x000fe20003800200 */
[----:B------:R-:W-:Y:S01]  /*15490*/  SHF.L.U32 R61, R116, 0x10, RZ ;  /* 0x00000010743d7819 */ /* 0x000fe200000006ff */
[----:B------:R-:W-:Y:S02]  /*154a0*/  IMAD.MOV.U32 R84, RZ, RZ, 0x2 ;  /* 0x00000002ff547424 */ /* 0x000fe400078e00ff */
[----:B------:R-:W-:Y:S02]  /*154b0*/  FFMA.FTZ R60, R60, R83, 1.1641532182693481445e-10 ;  /* 0x2f0000003c3c7423 */ /* 0x000fe40000010053 */
[----:B------:R-:W-:Y:S01]  /*154c0*/  FMUL.FTZ R62, R61, R82 ;  /* 0x000000523d3e7220 */ /* 0x000fe20000410000 */
[----:B------:R-:W-:Y:S02]  /*154d0*/  FSEL R61, R94, RZ, P4 ;  /* 0x000000ff5e3d7208 */ /* 0x000fe40002000000 */
[----:B------:R-:W-:-:S04]  /*154e0*/  FSETP.GTU.FTZ.AND P2, PT, R60, R81, PT ;  /* 0x000000513c00720b */ /* 0x000fc80003f5c000 */
[----:B------:R-:W-:Y:S02]  /*154f0*/  FSEL R60, R62, RZ, !P2 ;  /* 0x000000ff3e3c7208 */ /* 0x000fe40005000000 */
[----:B------:R-:W-:Y:S02]  /*15500*/  SEL R105, RZ, 0x1, P2 ;  /* 0x00000001ff697807 */ /* 0x000fe40001000000 */
[----:B------:R-:W-:Y:S01]  /*15510*/  ISETP.NE.AND P2, PT, R63, 0x1, PT ;  /* 0x000000013f00780c */ /* 0x000fe20003f45270 */
[----:B------:R-:W-:Y:S01]  /*15520*/  FADD.FTZ R60, R60, R61 ;  /* 0x0000003d3c3c7221 */ /* 0x000fe20000010000 */
[----:B------:R-:W-:-:S03]  /*15530*/  MOV R61, R104 ;  /* 0x00000068003d7202 */ /* 0x000fc60000000f00 */
[----:B------:R-:W-:-:S08]  /*15540*/  @P1 FADD.FTZ R60, R8, R60 ;  /* 0x0000003c083c1221 */ /* 0x000fd00000010000 */
        /* <DEDUP_REMOVED lines=9> */
.L_x_4409:
        /* <DEDUP_REMOVED lines=13> */
.L_x_4411:
[----:B------:R-:W-:Y:S05]  /*156b0*/  BSYNC.RECONVERGENT B2 ;  /* 0x0000000000027941 */ /* 0x000fea0003800200 */
.L_x_4410:
        /* <DEDUP_REMOVED lines=53> */
[----:B------:R-:W-:Y:S02]  /*15a10*/  LOP3.LUT R61, R61, R92, R85, 0x96, !PT ;  /* 0x0000005c3d3d7212 */ /* 0x000fe400078e9655 */
[----:B------:R-:W-:Y:S01]  /*15a20*/  LOP3.LUT R92, R63, R84, R107, 0x96, !PT ;  /* 0x000000543f5c7212 */ /* 0x000fe200078e966b */
[----:B------:R-:W-:Y:S01]  /*15a30*/  IMAD.MOV.U32 R84, RZ, RZ, RZ ;  /* 0x000000ffff547224 */ /* 0x000fe200078e00ff */
[----:B------:R-:W-:Y:S01]  /*15a40*/  MOV R104, R106 ;  /* 0x0000006a00687202 */ /* 0x000fe20000000f00 */
[----:B------:R-:W-:-:S04]  /*15a50*/  IMAD.WIDE.U32 R86, R61, -0x2daee0ad, RZ ;  /* 0xd2511f533d567825 */ /* 0x000fc800078e00ff */
[----:B------:R-:W-:Y:S01]  /*15a60*/  IMAD.MOV.U32 R61, RZ, RZ, R80 ;  /* 0x000000ffff3d7224 */ /* 0x000fe200078e0050 */
[----:B------:R-:W-:Y:S02]  /*15a70*/  LOP3.LUT R93, R93, R62, R87, 0x96, !PT ;  /* 0x0000003e5d5d7212 */ /* 0x000fe400078e9657 */
[----:B------:R-:W-:-:S07]  /*15a80*/  MOV R80, R86 ;  /* 0x0000005600507202 */ /* 0x000fce0000000f00 */
.L_x_4408:
[----:B------:R-:W-:Y:S05]  /*15a90*/  BSYNC.RECONVERGENT B1 ;  /* 0x0000000000017941 */ /* 0x000fea0003800200 */
.L_x_4407:
        /* <DEDUP_REMOVED lines=8> */
[----:B------:R-:W-:Y:S02]  /*15b20*/  FSETP.LE.FTZ.AND P4, PT, R62, R81, PT ;  /* 0x000000513e00720b */ /* 0x000fe40003f93000 */
[----:B------:R-:W-:-:S11]  /*15b30*/  MOV R62, R104 ;  /* 0x00000068003e7202 */ /* 0x000fd60000000f00 */
        /* <DEDUP_REMOVED lines=10> */
.L_x_4414:
        /* <DEDUP_REMOVED lines=13> */
.L_x_4416:
[----:B------:R-:W-:Y:S05]  /*15cb0*/  BSYNC.RECONVERGENT B2 ;  /* 0x0000000000027941 */ /* 0x000fea0003800200 */
.L_x_4415:
        /* <DEDUP_REMOVED lines=57> */
[----:B------:R-:W-:-:S05]  /*16050*/  IMAD.WIDE.U32 R86, R61, -0x2daee0ad, RZ ;  /* 0xd2511f533d567825 */ /* 0x000fca00078e00ff */
[----:B------:R-:W-:Y:S01]  /*16060*/  LOP3.LUT R93, R93, R62, R87, 0x96, !PT ;  /* 0x0000003e5d5d7212 */ /* 0x000fe200078e9657 */
[----:B------:R-:W-:Y:S01]  /*16070*/  IMAD.MOV.U32 R62, RZ, RZ, R80 ;  /* 0x000000ffff3e7224 */ /* 0x000fe200078e0050 */
[----:B------:R-:W-:-:S07]  /*16080*/  MOV R80, R86 ;  /* 0x0000005600507202 */ /* 0x000fce0000000f00 */
.L_x_4413:
[----:B------:R-:W-:Y:S05]  /*16090*/  BSYNC.RECONVERGENT B1 ;  /* 0x0000000000017941 */ /* 0x000fea0003800200 */
.L_x_4412:
        /* <DEDUP_REMOVED lines=13> */
[----:B------:R-:W-:-:S03]  /*16170*/  MOV R62, R104 ;  /* 0x00000068003e7202 */ /* 0x000fc60000000f00 */
[----:B------:R-:W-:-:S06]  /*16180*/  @P1 FADD.FTZ R61, R9, R61 ;  /* 0x0000003d093d1221 */ /* 0x000fcc0000010000 */
        /* <DEDUP_REMOVED lines=9> */
.L_x_4419:
        /* <DEDUP_REMOVED lines=13> */
.L_x_4421:
[----:B------:R-:W-:Y:S05]  /*162f0*/  BSYNC.RECONVERGENT B2 ;  /* 0x0000000000027941 */ /* 0x000fea0003800200 */
.L_x_4420:
        /* <DEDUP_REMOVED lines=55> */
[----:B------:R-:W-:Y:S01]  /*16670*/  IMAD.MOV.U32 R84, RZ, RZ, RZ ;  /* 0x000000ffff547224 */ /* 0x000fe200078e00ff */
[----:B------:R-:W-:Y:S01]  /*16680*/  MOV R104, R108 ;  /* 0x0000006c00687202 */ /* 0x000fe20000000f00 */
[----:B------:R-:W-:-:S05]  /*16690*/  IMAD.WIDE.U32 R86, R87, -0x2daee0ad, RZ ;  /* 0xd2511f5357567825 */ /* 0x000fca00078e00ff */
[----:B------:R-:W-:Y:S01]  /*166a0*/  LOP3.LUT R93, R93, R62, R87, 0x96, !PT ;  /* 0x0000003e5d5d7212 */ /* 0x000fe200078e9657 */
[----:B------:R-:W-:Y:S01]  /*166b0*/  IMAD.MOV.U32 R62, RZ, RZ, R80 ;  /* 0x000000ffff3e7224 */ /* 0x000fe200078e0050 */
[----:B------:R-:W-:-:S07]  /*166c0*/  MOV R80, R86 ;  /* 0x0000005600507202 */ /* 0x000fce0000000f00 */
.L_x_4418:
[----:B------:R-:W-:Y:S05]  /*166d0*/  BSYNC.RECONVERGENT B1 ;  /* 0x0000000000017941 */ /* 0x000fea0003800200 */
.L_x_4417:
        /* <DEDUP_REMOVED lines=9> */
[----:B------:R-:W-:-:S02]  /*16770*/  FSETP.LE.FTZ.AND P4, PT, R62, R81, PT ;  /* 0x000000513e00720b */ /* 0x000fc40003f93000 */
        /* <DEDUP_REMOVED lines=11> */
.L_x_4424:
        /* <DEDUP_REMOVED lines=13> */
.L_x_4426:
[----:B------:R-:W-:Y:S05]  /*16900*/  BSYNC.RECONVERGENT B2 ;  /* 0x0000000000027941 */ /* 0x000fea0003800200 */
.L_x_4425:
        /* <DEDUP_REMOVED lines=59> */
[----:B------:R-:W-:Y:S02]  /*16cc0*/  LOP3.LUT R93, R93, R62, R87, 0x96, !PT ;  /* 0x0000003e5d5d7212 */ /* 0x000fe400078e9657 */
[----:B------:R-:W-:-:S07]  /*16cd0*/  MOV R80, R86 ;  /* 0x0000005600507202 */ /* 0x000fce0000000f00 */
.L_x_4423:
[----:B------:R-:W-:Y:S05]  /*16ce0*/  BSYNC.RECONVERGENT B1 ;  /* 0x0000000000017941 */ /* 0x000fea0003800200 */
.L_x_4422:
        /* <DEDUP_REMOVED lines=12> */
[----:B------:R-:W-:-:S03]  /*16db0*/  MOV R63, R104 ;  /* 0x00000068003f7202 */ /* 0x000fc60000000f00 */
[----:B------:R-:W-:Y:S02]  /*16dc0*/  @P1 FADD.FTZ R62, R10, R62 ;  /* 0x0000003e0a3e1221 */ /* 0x000fe40000010000 */
        /* <DEDUP_REMOVED lines=9> */
.L_x_4429:
        /* <DEDUP_REMOVED lines=13> */
.L_x_4431:
[----:B------:R-:W-:Y:S05]  /*16f30*/  BSYNC.RECONVERGENT B2 ;  /* 0x0000000000027941 */ /* 0x000fea0003800200 */
.L_x_4430:
        /* <DEDUP_REMOVED lines=61> */
.L_x_4428:
[----:B------:R-:W-:Y:S05]  /*17310*/  BSYNC.RECONVERGENT B1 ;  /* 0x0000000000017941 */ /* 0x000fea0003800200 */
.L_x_4427:
[----:B------:R-:W-:Y:S01]  /*17320*/  I2FP.F32.U32 R68, R63 ;  /* 0x0000003f00447245 */ /* 0x000fe20000201000 */
[----:B------:R-:W-:Y:S01]  /*17330*/  BSSY.RECONVERGENT B1, `(.L_x_4432) ;  /* 0x000005e000017945 */ /* 0x000fe20003800200 */
[----:B------:R-:W-:Y:S01]  /*17340*/  ISETP.NE.AND P2, PT, R84, 0x1, PT ;  /* 0x000000015400780c */ /* 0x000fe20003f45270 */
[----:B------:R-:W-:Y:S01]  /*17350*/  IMAD.MOV.U32 R85, RZ, RZ, 0x2 ;  /* 0x00000002ff557424 */ /* 0x000fe200078e00ff */
[----:B------:R-:W-:Y:S01]  /*17360*/  SHF.L.U32 R69, R69, 0x10, RZ ;  /* 0x0000001045457819 */ /* 0x000fe200000006ff */
[----:B------:R-:W-:Y:S01]  /*17370*/  FFMA.FTZ R68, R68, R83, 1.1641532182693481445e-10 ;  /* 0x2f00000044447423 */ /* 0x000fe20000010053 */
[----:B------:R-:W-:Y:S02]  /*17380*/  LOP3.LUT R130, R130, 0xfffffffd, RZ, 0xc0, !PT ;  /* 0xfffffffd82827812 */ /* 0x000fe400078ec0ff */
[----:B------:R-:W-:Y:S01]  /*17390*/  MOV R63, R104 ;  /* 0x00000068003f7202 */ /* 0x000fe20000000f00 */
        /* <DEDUP_REMOVED lines=12> */
.L_x_4434:
        /* <DEDUP_REMOVED lines=13> */
.L_x_4436:
[----:B------:R-:W-:Y:S05]  /*17530*/  BSYNC.RECONVERGENT B2 ;  /* 0x0000000000027941 */ /* 0x000fea0003800200 */
.L_x_4435:
        /* <DEDUP_REMOVED lines=54> */
[----:B------:R-:W-:Y:S01]  /*178a0*/  IMAD.MOV.U32 R85, RZ, RZ, RZ ;  /* 0x000000ffff557224 */ /* 0x000fe200078e00ff */
[----:B------:R-:W-:Y:S02]  /*178b0*/  LOP3.LUT R92, R69, R84, R109, 0x96, !PT ;  /* 0x00000054455c7212 */ /* 0x000fe400078e966d */
[----:B------:R-:W-:Y:S01]  /*178c0*/  MOV R104, R108 ;  /* 0x0000006c00687202 */ /* 0x000fe20000000f00 */
[----:B------:R-:W-:-:S04]  /*178d0*/  IMAD.WIDE.U32 R86, R63, -0x2daee0ad, RZ ;  /* 0xd2511f533f567825 */ /* 0x000fc800078e00ff */
[----:B------:R-:W-:Y:S01]  /*178e0*/  IMAD.MOV.U32 R63, RZ, RZ, R80 ;  /* 0x000000ffff3f7224 */ /* 0x000fe200078e0050 */
[----:B------:R-:W-:Y:S02]  /*178f0*/  LOP3.LUT R93, R93, R68, R87, 0x96, !PT ;  /* 0x000000445d5d7212 */ /* 0x000fe400078e9657 */
[----:B------:R-:W-:-:S07]  /*17900*/  MOV R80, R86 ;  /* 0x0000005600507202 */ /* 0x000fce0000000f00 */
.L_x_4433:
[----:B------:R-:W-:Y:S05]  /*17910*/  BSYNC.RECONVERGENT B1 ;  /* 0x0000000000017941 */ /* 0x000fea0003800200 */
.L_x_4432:
        /* <DEDUP_REMOVED lines=24> */
.L_x_4439:
        /* <DEDUP_REMOVED lines=13> */
.L_x_4441:
[----:B------:R-:W-:Y:S05]  /*17b70*/  BSYNC.RECONVERGENT B2 ;  /* 0x0000000000027941 */ /* 0x000fea0003800200 */
.L_x_4440:
        /* <DEDUP_REMOVED lines=54> */
[----:B------:R-:W-:Y:S02]  /*17ee0*/  LOP3.LUT R92, R69, R84, R111, 0x96, !PT ;  /* 0x00000054455c7212 */ /* 0x000fe400078e966f */
[----:B------:R-:W-:Y:S01]  /*17ef0*/  MOV R104, R110 ;  /* 0x0000006e00687202 */ /* 0x000fe20000000f00 */
[----:B------:R-:W-:-:S05]  /*17f00*/  IMAD.WIDE.U32 R86, R87, -0x2daee0ad, RZ ;  /* 0xd2511f5357567825 */ /* 0x000fca00078e00ff */
[----:B------:R-:W-:Y:S01]  /*17f10*/  LOP3.LUT R93, R93, R68, R87, 0x96, !PT ;  /* 0x000000445d5d7212 */ /* 0x000fe200078e9657 */
[----:B------:R-:W-:Y:S01]  /*17f20*/  IMAD.MOV.U32 R68, RZ, RZ, R80 ;  /* 0x000000ffff447224 */ /* 0x000fe200078e0050 */
[----:B------:R-:W-:Y:S01]  /*17f30*/  MOV R80, R86 ;  /* 0x0000005600507202 */ /* 0x000fe20000000f00 */
[----:B------:R-:W-:-:S07]  /*17f40*/  IMAD.MOV.U32 R86, RZ, RZ, RZ ;  /* 0x000000ffff567224 */ /* 0x000fce00078e00ff */
.L_x_4438:
[----:B------:R-:W-:Y:S05]  /*17f50*/  BSYNC.RECONVERGENT B1 ;  /* 0x0000000000017941 */ /* 0x000fea0003800200 */
.L_x_4437:
[----:B------:R-:W-:Y:S01]  /*17f60*/  ISETP.NE.AND P3, PT, R86, 0x1, PT ;  /* 0x000000015600780c */ /* 0x000fe20003f65270 */
[----:B------:R-:W-:Y:S01]  /*17f70*/  BSSY.RECONVERGENT B1, `(.L_x_4442) ;  /* 0x000005d000017945 */ /* 0x000fe20003800200 */
[----:B------:R-:W-:Y:S01]  /*17f80*/  I2FP.F32.U32 R68, R68 ;  /* 0x0000004400447245 */ /* 0x000fe20000201000 */
[----:B------:R-:W-:Y:S01]  /*17f90*/  IMAD.MOV.U32 R85, RZ, RZ, 0x2 ;  /* 0x00000002ff557424 */ /* 0x000fe200078e00ff */
[C---:B------:R-:W-:Y:S02]  /*17fa0*/  SHF.L.U32 R69, R70.reuse, 0x10, RZ ;  /* 0x0000001046457819 */ /* 0x040fe400000006ff */
[----:B------:R-:W-:Y:S01]  /*17fb0*/  PRMT R70, R70, 0x7632, R70 ;  /* 0x0000763246467816 */ /* 0x000fe20000000046 */
[----:B------:R-:W-:Y:S01]  /*17fc0*/  FFMA.FTZ R68, R68, R83, 1.1641532182693481445e-10 ;  /* 0x2f00000044447423 */ /* 0x000fe20000010053 */
[----:B------:R-:W-:Y:S01]  /*17fd0*/  MOV R84, R104 ;  /* 0x0000006800547202 */ /* 0x000fe20000000f00 */
[----:B------:R-:W-:-:S03]  /*17fe0*/  FMUL.FTZ R94, R69, R82 ;  /* 0x00000052455e7220 */ /* 0x000fc60000410000 */
        /* <DEDUP_REMOVED lines=10> */
.L_x_4444:
        /* <DEDUP_REMOVED lines=13> */
.L_x_4446:
[----:B------:R-:W-:Y:S05]  /*18160*/  BSYNC.RECONVERGENT B2 ;  /* 0x0000000000027941 */ /* 0x000fea0003800200 */
.L_x_4445:
        /* <DEDUP_REMOVED lines=58> */
[----:B------:R-:W-:Y:S01]  /*18510*/  IMAD.MOV.U32 R85, RZ, RZ, RZ ;  /* 0x000000ffff557224 */ /* 0x000fe200078e00ff */
[----:B------:R-:W-:Y:S02]  /*18520*/  LOP3.LUT R93, R93, R68, R87, 0x96, !PT ;  /* 0x000000445d5d7212 */ /* 0x000fe400078e9657 */
[----:B------:R-:W-:-:S07]  /*18530*/  MOV R80, R86 ;  /* 0x0000005600507202 */ /* 0x000fce0000000f00 */
.L_x_4443:
[----:B------:R-:W-:Y:S05]  /*18540*/  BSYNC.RECONVERGENT B1 ;  /* 0x0000000000017941 */ /* 0x000fea0003800200 */
.L_x_4442:
        /* <DEDUP_REMOVED lines=23> */
.L_x_4449:
        /* <DEDUP_REMOVED lines=13> */
.L_x_4451:
[----:B------:R-:W-:Y:S05]  /*18790*/  BSYNC.RECONVERGENT B2 ;  /* 0x0000000000027941 */ /* 0x000fea0003800200 */
.L_x_4450:
        /* <DEDUP_REMOVED lines=61> */
.L_x_4448:
[----:B------:R-:W-:Y:S05]  /*18b70*/  BSYNC.RECONVERGENT B1 ;  /* 0x0000000000017941 */ /* 0x000fea0003800200 */
.L_x_4447:
[----:B------:R-:W-:Y:S01]  /*18b80*/  ISETP.NE.AND P4, PT, R86, 0x1, PT ;  /* 0x000000015600780c */ /* 0x000fe20003f85270 */
[----:B------:R-:W-:Y:S01]  /*18b90*/  BSSY.RECONVERGENT B1, `(.L_x_4452) ;  /* 0x000005c000017945 */ /* 0x000fe20003800200 */
[----:B------:R-:W-:Y:S01]  /*18ba0*/  I2FP.F32.U32 R84, R69 ;  /* 0x0000004500547245 */ /* 0x000fe20000201000 */
[----:B------:R-:W-:Y:S01]  /*18bb0*/  IMAD.MOV.U32 R85, RZ, RZ, 0x2 ;  /* 0x00000002ff557424 */ /* 0x000fe200078e00ff */
[----:B------:R-:W-:Y:S02]  /*18bc0*/  SHF.L.U32 R69, R70, 0x10, RZ ;  /* 0x0000001046457819 */ /* 0x000fe400000006ff */
[----:B------:R-:W-:Y:S01]  /*18bd0*/  MOV R70, R104 ;  /* 0x0000006800467202 */ /* 0x000fe20000000f00 */
[----:B------:R-:W-:Y:S02]  /*18be0*/  FFMA.FTZ R84, R84, R83, 1.1641532182693481445e-10 ;  /* 0x2f00000054547423 */ /* 0x000fe40000010053 */
        /* <DEDUP_REMOVED lines=11> */
.L_x_4454:
        /* <DEDUP_REMOVED lines=13> */
.L_x_4456:
[----:B------:R-:W-:Y:S05]  /*18d70*/  BSYNC.RECONVERGENT B2 ;  /* 0x0000000000027941 */ /* 0x000fea0003800200 */
.L_x_4455:
        /* <DEDUP_REMOVED lines=57> */
[----:B------:R-:W-:-:S04]  /*19110*/  LOP3.LUT R92, R69, R92, R111, 0x96, !PT ;  /* 0x0000005c455c7212 */ /* 0x000fc800078e966f */
[----:B------:R-:W-:Y:S01]  /*19120*/  LOP3.LUT R93, R93, R86, R85, 0x96, !PT ;  /* 0x000000565d5d7212 */ /* 0x000fe200078e9655 */
[----:B------:R-:W-:Y:S01]  /*19130*/  IMAD.MOV.U32 R85, RZ, RZ, RZ ;  /* 0x000000ffff557224 */ /* 0x000fe200078e00ff */
[----:B------:R-:W-:-:S07]  /*19140*/  MOV R80, R84 ;  /* 0x0000005400507202 */ /* 0x000fce0000000f00 */
.L_x_4453:
[----:B------:R-:W-:Y:S05]  /*19150*/  BSYNC.RECONVERGENT B1 ;  /* 0x0000000000017941 */ /* 0x000fea0003800200 */
.L_x_4452:
        /* <DEDUP_REMOVED lines=24> */
.L_x_4459:
        /* <DEDUP_REMOVED lines=13> */
.L_x_4461:
[----:B------:R-:W-:Y:S05]  /*193b0*/  BSYNC.RECONVERGENT B2 ;  /* 0x0000000000027941 */ /* 0x000fea0003800200 */
.L_x_4460:
[----:B------:R-:W-:Y:S01]  /*193c0*/  IMAD.WIDE.U32 R92, R129, -0x326172a9, RZ ;  /* 0xcd9e8d57815c7825 */ /* 0x000fe200078e00ff */
[----:B------:R-:W-:Y:S02]  /*193d0*/  LOP3.LUT R84, R103, R87, R3, 0x96, !PT ;  /* 0x0000005767547212 */ /* 0x000fe400078e9603 */
[----:B------:R-:W-:Y:S01]  /*193e0*/  IADD3 R87, PT, PT, R2, -0x61c88647, RZ ;  /* 0x9e3779b902577810 */ /* 0x000fe20007ffe0ff */
[----:B------:R-:W-:Y:S01]  /*193f0*/  IMAD.MOV.U32 R70, RZ, RZ, R80 ;  /* 0x000000ffff467224 */ /* 0x000fe200078e0050 */
        /* <DEDUP_REMOVED lines=10> */
[----:B------:R-:W-:Y:S02]  /*194a0*/  LOP3.LUT R111, R111, R114, R87, 0x96, !PT ;  /* 0x000000726f6f7212 */ /* 0x000fe400078e9657 */
[----:B------:R-:W-:Y:S02]  /*194b0*/  IADD3 R87, PT, PT, R2, -0x255992d5, RZ ;  /* 0xdaa66d2b02577810 */ /* 0x000fe40007ffe0ff */
        /* <DEDUP_REMOVED lines=11> */
[----:B------:R-:W-:Y:S02]  /*19570*/  IADD3 R87, PT, PT, R2, 0x1715609d, RZ ;  /* 0x1715609d02577810 */ /* 0x000fe40007ffe0ff */
        /* <DEDUP_REMOVED lines=33> */
.L_x_4458:
[----:B------:R-:W-:Y:S05]  /*19790*/  BSYNC.RECONVERGENT B1 ;  /* 0x0000000000017941 */ /* 0x000fea0003800200 */
.L_x_4457:
        /* <DEDUP_REMOVED lines=19> */
.L_x_4464:
        /* <DEDUP_REMOVED lines=13> */
.L_x_4466:
[----:B------:R-:W-:Y:S05]  /*199a0*/  BSYNC.RECONVERGENT B2 ;  /* 0x0000000000027941 */ /* 0x000fea0003800200 */
.L_x_4465:
[----:B------:R-:W-:Y:S01]  /*199b0*/  IMAD.WIDE.U32 R92, R129, -0x326172a9, RZ ;  /* 0xcd9e8d57815c7825 */ /* 0x000fe200078e00ff */
[----:B------:R-:W-:Y:S02]  /*199c0*/  LOP3.LUT R84, R103, R87, R3, 0x96, !PT ;  /* 0x0000005767547212 */ /* 0x000fe400078e9603 */
[----:B------:R-:W-:Y:S02]  /*199d0*/  IADD3 R87, PT, PT, R2, -0x61c88647, RZ ;  /* 0x9e3779b902577810 */ /* 0x000fe40007ffe0ff */
        /* <DEDUP_REMOVED lines=58> */
.L_x_4463:
[----:B------:R-:W-:Y:S05]  /*19d80*/  BSYNC.RECONVERGENT B1 ;  /* 0x0000000000017941 */ /* 0x000fea0003800200 */
.L_x_4462:
        /* <DEDUP_REMOVED lines=23> */
.L_x_4469:
        /* <DEDUP_REMOVED lines=13> */
.L_x_4471:
[----:B------:R-:W-:Y:S05]  /*19fd0*/  BSYNC.RECONVERGENT B2 ;  /* 0x0000000000027941 */ /* 0x000fea0003800200 */
.L_x_4470:
        /* <DEDUP_REMOVED lines=38> */
[C---:B------:R-:W-:Y:S01]  /*1a240*/  IADD3 R113, PT, PT, R3.reuse, -0x24c28bd8, RZ ;  /* 0xdb3d742803717810 */ /* 0x040fe20007ffe0ff */
        /* <DEDUP_REMOVED lines=22> */
.L_x_4468:
[----:B------:R-:W-:Y:S05]  /*1a3b0*/  BSYNC.RECONVERGENT B1 ;  /* 0x0000000000017941 */ /* 0x000fea0003800200 */
.L_x_4467:
        /* <DEDUP_REMOVED lines=18> */
.L_x_4474:
        /* <DEDUP_REMOVED lines=15> */
.L_x_4476:
[----:B------:R-:W-:Y:S05]  /*1a5d0*/  BSYNC.RECONVERGENT B2 ;  /* 0x0000000000027941 */ /* 0x000fea0003800200 */
.L_x_4475:
        /* <DEDUP_REMOVED lines=53> */
[----:B------:R-:W-:Y:S01]  /*1a930*/  IADD3 R71, PT, PT, R2, -0x700cb87f, RZ ;  /* 0x8ff3478102477810 */ /* 0x000fe20007ffe0ff */
[----:B------:R-:W-:Y:S01]  /*1a940*/  VIADD R93, R3, 0x96a522ad ;  /* 0x96a522ad035d7836 */ /* 0x000fe20000000000 */
[----:B------:R-:W-:Y:S01]  /*1a950*/  MOV R104, R114 ;  /* 0x0000007200687202 */ /* 0x000fe20000000f00 */
[----:B------:R-:W-:Y:S01]  /*1a960*/  IMAD.WIDE.U32 R84, R84, -0x2daee0ad, RZ ;  /* 0xd2511f5354547825 */ /* 0x000fe200078e00ff */
[----:B------:R-:W-:-:S04]  /*1a970*/  LOP3.LUT R92, R71, R92, R115, 0x96, !PT ;  /* 0x0000005c475c7212 */ /* 0x000fc800078e9673 */
[----:B------:R-:W-:Y:S01]  /*1a980*/  LOP3.LUT R93, R93, R86, R85, 0x96, !PT ;  /* 0x000000565d5d7212 */ /* 0x000fe200078e9655 */
[----:B------:R-:W-:Y:S01]  /*1a990*/  IMAD.MOV.U32 R85, RZ, RZ, R80 ;  /* 0x000000ffff557224 */ /* 0x000fe200078e0050 */
[----:B------:R-:W-:-:S07]  /*1a9a0*/  MOV R80, R84 ;  /* 0x0000005400507202 */ /* 0x000fce0000000f00 */
.L_x_4473:
[----:B------:R-:W-:Y:S05]  /*1a9b0*/  BSYNC.RECONVERGENT B1 ;  /* 0x0000000000017941 */ /* 0x000fea0003800200 */
.L_x_4472:
        /* <DEDUP_REMOVED lines=12> */
.L_x_4396:
[----:B------:R-:W-:Y:S01]  /*1aa80*/  ISETP.NE.AND P2, PT, R94, 0x1, PT ;  /* 0x000000015e00780c */ /* 0x000fe20003f45270 */
[----:B------:R-:W-:Y:S01]  /*1aa90*/  BSSY.RECONVERGENT B1, `(.L_x_4478) ;  /* 0x0000059000017945 */ /* 0x000fe20003800200 */
[----:B01----:R-:W-:Y:S01]  /*1aaa0*/  IMAD.MOV.U32 R82, RZ, RZ, 0x2 ;  /* 0x00000002ff527424 */ /* 0x003fe200078e00ff */
[----:B--2---:R-:W-:Y:S01]  /*1aab0*/  MOV R60, R104 ;  /* 0x00000068003c7202 */ /* 0x004fe20000000f00 */
[----:B------:R-:W-:-:S09]  /*1aac0*/  IMAD.MOV.U32 R80, RZ, RZ, R114 ;  /* 0x000000ffff507224 */ /* 0x000fd200078e0072 */
        /* <DEDUP_REMOVED lines=11> */
.L_x_4480:
        /* <DEDUP_REMOVED lines=13> */
.L_x_4482:
[----:B------:R-:W-:Y:S05]  /*1ac50*/  BSYNC.RECONVERGENT B2 ;  /* 0x0000000000027941 */ /* 0x000fea0003800200 */
.L_x_4481:
        /* <DEDUP_REMOVED lines=60> */
.L_x_4479:
[----:B------:R-:W-:Y:S05]  /*1b020*/  BSYNC.RECONVERGENT B1 ;  /* 0x0000000000017941 */ /* 0x000fea0003800200 */
.L_x_4478:
[----:B------:R-:W0:Y:S01]  /*1b030*/  LDC R81, c[0x0][0x404] ;  /* 0x00010100ff517b82 */ /* 0x000e220000000800 */
[----:B------:R-:W-:Y:S01]  /*1b040*/  I2FP.F32.U32 R61, R60 ;  /* 0x0000003c003d7245 */ /* 0x000fe20000201000 */
[----:B------:R-:W-:Y:S01]  /*1b050*/  HFMA2 R60, -RZ, RZ, 0.1171875, 0 ;  /* 0x2f800000ff3c7431 */ /* 0x000fe200000001ff */
[----:B------:R-:W-:Y:S01]  /*1b060*/  ISETP.NE.AND P2, PT, R82, 0x1, PT ;  /* 0x000000015200780c */ /* 0x000fe20003f45270 */
[----:B------:R-:W-:Y:S01]  /*1b070*/  BSSY.RECONVERGENT B1, `(.L_x_4483) ;  /* 0x000005d000017945 */ /* 0x000fe20003800200 */
[----:B------:R-:W-:Y:S01]  /*1b080*/  LOP3.LUT R130, R130, 0xffffffef, RZ, 0xc0, !PT ;  /* 0xffffffef82827812 */ /* 0x000fe200078ec0ff */
[----:B------:R-:W-:Y:S01]  /*1b090*/  IMAD.MOV.U32 R63, RZ, RZ, R104 ;  /* 0x000000ffff3f7224 */ /* 0x000fe200078e0068 */
[----:B------:R-:W-:Y:S01]  /*1b0a0*/  MOV R83, 0x2 ;  /* 0x0000000200537802 */ /* 0x000fe20000000f00 */
[----:B------:R-:W-:Y:S01]  /*1b0b0*/  FFMA.FTZ R62, R61, R60, 1.1641532182693481445e-10 ;  /* 0x2f0000003d3e7423 */ /* 0x000fe2000001003c */
[C---:B-----5:R-:W-:Y:S01]  /*1b0c0*/  IMAD.U32 R61, R68.reuse, 0x10000, RZ ;  /* 0x00010000443d7824 */ /* 0x060fe200078e00ff */
[----:B------:R-:W-:-:S03]  /*1b0d0*/  PRMT R68, R68, 0x7632, R68 ;  /* 0x0000763244447816 */ /* 0x000fc60000000044 */
        /* <DEDUP_REMOVED lines=11> */
.L_x_4485:
        /* <DEDUP_REMOVED lines=13> */
.L_x_4487:
[----:B------:R-:W-:Y:S05]  /*1b260*/  BSYNC.RECONVERGENT B2 ;  /* 0x0000000000027941 */ /* 0x000fea0003800200 */
.L_x_4486:
        /* <DEDUP_REMOVED lines=56> */
[----:B------:R-:W-:Y:S02]  /*1b5f0*/  HFMA2 R83, -RZ, RZ, 0, 0 ;  /* 0x00000000ff537431 */ /* 0x000fe400000001ff */
[----:B------:R-:W-:Y:S01]  /*1b600*/  IMAD.MOV.U32 R104, RZ, RZ, R84 ;  /* 0x000000ffff687224 */ /* 0x000fe200078e0054 */
[----:B------:R-:W-:Y:S02]  /*1b610*/  LOP3.LUT R93, R93, R82, R63, 0x96, !PT ;  /* 0x000000525d5d7212 */ /* 0x000fe400078e963f */
[----:B------:R-:W-:Y:S01]  /*1b620*/  MOV R63, R80 ;  /* 0x00000050003f7202 */ /* 0x000fe20000000f00 */
[----:B------:R-:W-:-:S07]  /*1b630*/  IMAD.MOV.U32 R80, RZ, RZ, R62 ;  /* 0x000000ffff507224 */ /* 0x000fce00078e003e */
.L_x_4484:
[----:B------:R-:W-:Y:S05]  /*1b640*/  BSYNC.RECONVERGENT B1 ;  /* 0x0000000000017941 */ /* 0x000fea0003800200 */
.L_x_4483:
[----:B------:R-:W-:Y:S01]  /*1b650*/  I2FP.F32.U32 R63, R63 ;  /* 0x0000003f003f7245 */ /* 0x000fe20000201000 */
[----:B------:R-:W-:Y:S01]  /*1b660*/  BSSY.RECONVERGENT B1, `(.L_x_4488) ;  /* 0x000005d000017945 */ /* 0x000fe20003800200 */
[----:B------:R-:W-:Y:S01]  /*1b670*/  ISETP.NE.AND P2, PT, R83, 0x1, PT ;  /* 0x000000015300780c */ /* 0x000fe20003f45270 */
[----:B------:R-:W-:Y:S01]  /*1b680*/  IMAD.U32 R62, R68, 0x10000, RZ ;  /* 0x00010000443e7824 */ /* 0x000fe200078e00ff */
[----:B------:R-:W-:Y:S01]  /*1b690*/  LOP3.LUT R130, R130, 0xfffffff7, RZ, 0xc0, !PT ;  /* 0xfffffff782827812 */ /* 0x000fe200078ec0ff */
[----:B------:R-:W-:Y:S01]  /*1b6a0*/  FFMA.FTZ R82, R63, R60, 1.1641532182693481445e-10 ;  /* 0x2f0000003f527423 */ /* 0x000fe2000001003c */
[----:B------:R-:W-:Y:S01]  /*1b6b0*/  MOV R84, 0x2 ;  /* 0x0000000200547802 */ /* 0x000fe20000000f00 */
[----:B------:R-:W-:-:S03]  /*1b6c0*/  IMAD.MOV.U32 R63, RZ, RZ, R104 ;  /* 0x000000ffff3f7224 */ /* 0x000fc600078e0068 */
        /* <DEDUP_REMOVED lines=11> */
.L_x_4490:
        /* <DEDUP_REMOVED lines=13> */
.L_x_4492:
[----:B------:R-:W-:Y:S05]  /*1b850*/  BSYNC.RECONVERGENT B2 ;  /* 0x0000000000027941 */ /* 0x000fea0003800200 */
.L_x_4491:
        /* <DEDUP_REMOVED lines=43> */
[----:B------:R-:W-:Y:S01]  /*1bb10*/  LOP3.LUT R85, R85, R86, R83, 0x96, !PT ;  /* 0x0000005655557212 */ /* 0x000fe200078e9653 */
[----:B------:R-:W-:Y:S01]  /*1bb20*/  VIADD R83, R3, 0xdb3d7428 ;  /* 0xdb3d742803537836 */ /* 0x000fe20000000000 */
[----:B------:R-:W-:Y:S02]  /*1bb30*/  LOP3.LUT R63, R63, R84, R93, 0x96, !PT ;  /* 0x000000543f3f7212 */ /* 0x000fe400078e965d */
[----:B------:R-:W-:Y:S01]  /*1bb40*/  IADD3 R93, PT, PT, R3, -0x695add53, RZ ;  /* 0x96a522ad035d7810 */ /* 0x000fe20007ffe0ff */
        /* <DEDUP_REMOVED lines=9> */
[----:B------:R-:W-:Y:S01]  /*1bbe0*/  MOV R63, R80 ;  /* 0x00000050003f7202 */ /* 0x000fe20000000f00 */
[----:B------:R-:W-:Y:S01]  /*1bbf0*/  IMAD.MOV.U32 R104, RZ, RZ, R114 ;  /* 0x000000ffff687224 */ /* 0x000fe200078e0072 */
[----:B------:R-:W-:Y:S01]  /*1bc00*/  LOP3.LUT R93, R93, R84, R83, 0x96, !PT ;  /* 0x000000545d5d7212 */ /* 0x000fe200078e9653 */
[----:B------:R-:W-:Y:S02]  /*1bc10*/  HFMA2 R84, -RZ, RZ, 0, 0 ;  /* 0x00000000ff547431 */ /* 0x000fe400000001ff */
[----:B------:R-:W-:-:S07]  /*1bc20*/  IMAD.MOV.U32 R80, RZ, RZ, R82 ;  /* 0x000000ffff507224 */ /* 0x000fce00078e0052 */
.L_x_4489:
[----:B------:R-:W-:Y:S05]  /*1bc30*/  BSYNC.RECONVERGENT B1 ;  /* 0x0000000000017941 */ /* 0x000fea0003800200 */
.L_x_4488:
[----:B------:R-:W-:Y:S01]  /*1bc40*/  I2FP.F32.U32 R63, R63 ;  /* 0x0000003f003f7245 */ /* 0x000fe20000201000 */
[----:B------:R-:W-:Y:S01]  /*1bc50*/  BSSY.RECONVERGENT B1, `(.L_x_4493) ;  /* 0x000005e000017945 */ /* 0x000fe20003800200 */
[----:B------:R-:W-:Y:S02]  /*1bc60*/  ISETP.NE.AND P2, PT, R84, 0x1, PT ;  /* 0x000000015400780c */ /* 0x000fe40003f45270 */
[----:B------:R-:W-:Y:S01]  /*1bc70*/  LOP3.LUT R130, R130, 0xfffffffb, RZ, 0xc0, !PT ;  /* 0xfffffffb82827812 */ /* 0x000fe200078ec0ff */
[----:B------:R-:W-:Y:S01]  /*1bc80*/  FFMA.FTZ R68, R63, R60, 1.1641532182693481445e-10 ;  /* 0x2f0000003f447423 */ /* 0x000fe2000001003c */
[C---:B------:R-:W-:Y:S01]  /*1bc90*/  IMAD.U32 R63, R69.reuse, 0x10000, RZ ;  /* 0x00010000453f7824 */ /* 0x040fe200078e00ff */
[----:B------:R-:W-:Y:S01]  /*1bca0*/  PRMT R94, R69, 0x7632, R94 ;  /* 0x00007632455e7816 */ /* 0x000fe2000000005e */
[----:B------:R-:W-:Y:S01]  /*1bcb0*/  IMAD.MOV.U32 R69, RZ, RZ, R104 ;  /* 0x000000ffff457224 */ /* 0x000fe200078e0068 */
[----:B------:R-:W-:Y:S02]  /*1bcc0*/  MOV R83, 0x2 ;  /* 0x0000000200537802 */ /* 0x000fe40000000f00 */
        /* <DEDUP_REMOVED lines=11> */
.L_x_4495:
        /* <DEDUP_REMOVED lines=13> */
.L_x_4497:
[----:B------:R-:W-:Y:S05]  /*1be50*/  BSYNC.RECONVERGENT B2 ;  /* 0x0000000000027941 */ /* 0x000fea0003800200 */
.L_x_4496:
        /* <DEDUP_REMOVED lines=39> */
[C---:B------:R-:W-:Y:S01]  /*1c0d0*/  VIADD R87, R3.reuse, 0xdb3d7428 ;  /* 0xdb3d742803577836 */ /* 0x040fe20000000000 */
[----:B------:R-:W-:Y:S01]  /*1c0e0*/  IADD3 R85, PT, PT, R3, 0x1fd5c5a3, RZ ;  /* 0x1fd5c5a303557810 */ /* 0x000fe20007ffe0ff */
[----:B------:R-:W-:-:S04]  /*1c0f0*/  IMAD.WIDE.U32 R68, R83, -0x326172a9, RZ ;  /* 0xcd9e8d5753447825 */ /* 0x000fc800078e00ff */
[----:B------:R-:W-:Y:S02]  /*1c100*/  VIADD R83, R2, 0x5384540f ;  /* 0x5384540f02537836 */ /* 0x000fe40000000000 */
[----:B------:R-:W-:-:S03]  /*1c110*/  IMAD.WIDE.U32 R92, R92, -0x2daee0ad, RZ ;  /* 0xd2511f535c5c7825 */ /* 0x000fc600078e00ff */
[----:B------:R-:W-:Y:S02]  /*1c120*/  LOP3.LUT R83, R83, R86, R69, 0x96, !PT ;  /* 0x0000005653537212 */ /* 0x000fe400078e9645 */
[----:B------:R-:W-:Y:S02]  /*1c130*/  LOP3.LUT R85, R85, R84, R93, 0x96, !PT ;  /* 0x0000005455557212 */ /* 0x000fe400078e965d */
[----:B------:R-:W-:Y:S01]  /*1c140*/  IADD3 R69, PT, PT, R2, -0xe443238, RZ ;  /* 0xf1bbcdc802457810 */ /* 0x000fe20007ffe0ff */
        /* <DEDUP_REMOVED lines=14> */
.L_x_4494:
[----:B------:R-:W-:Y:S05]  /*1c230*/  BSYNC.RECONVERGENT B1 ;  /* 0x0000000000017941 */ /* 0x000fea0003800200 */
.L_x_4493:
        /* <DEDUP_REMOVED lines=19> */
.L_x_4500:
        /* <DEDUP_REMOVED lines=13> */
.L_x_4502:
[----:B------:R-:W-:Y:S05]  /*1c440*/  BSYNC.RECONVERGENT B2 ;  /* 0x0000000000027941 */ /* 0x000fea0003800200 */
.L_x_4501:
        /* <DEDUP_REMOVED lines=33> */
[----:B------:R-:W-:Y:S01]  /*1c660*/  LOP3.LUT R69, R69, R86, R85, 0x96, !PT ;  /* 0x0000005645457212 */ /* 0x000fe200078e9655 */
[----:B------:R-:W-:Y:S02]  /*1c670*/  VIADD R85, R2, 0x5384540f ;  /* 0x5384540f02557836 */ /* 0x000fe40000000000 */
[----:B------:R-:W-:-:S04]  /*1c680*/  IMAD.WIDE.U32 R86, R87, -0x2daee0ad, RZ ;  /* 0xd2511f5357567825 */ /* 0x000fc800078e00ff */
[----:B------:R-:W-:Y:S01]  /*1c690*/  IMAD.WIDE.U32 R92, R69, -0x326172a9, RZ ;  /* 0xcd9e8d57455c7825 */ /* 0x000fe200078e00ff */
[----:B------:R-:W-:Y:S02]  /*1c6a0*/  IADD3 R69, PT, PT, R2, -0x4ab325aa, RZ ;  /* 0xb54cda5602457810 */ /* 0x000fe40007ffe0ff */
[----:B------:R-:W-:Y:S02]  /*1c6b0*/  LOP3.LUT R83, R83, R84, R87, 0x96, !PT ;  /* 0x0000005453537212 */ /* 0x000fe400078e9657 */
[----:B------:R-:W-:-:S03]  /*1c6c0*/  LOP3.LUT R69, R69, R82, R93, 0x96, !PT ;  /* 0x0000005245457212 */ /* 0x000fc600078e965d */
        /* <DEDUP_REMOVED lines=8> */
[C---:B------:R-:W-:Y:S02]  /*1c750*/  IADD3 R69, PT, PT, R2.reuse, -0xe443238, RZ ;  /* 0xf1bbcdc802457810 */ /* 0x040fe40007ffe0ff */
        /* <DEDUP_REMOVED lines=12> */
.L_x_4499:
[----:B------:R-:W-:Y:S05]  /*1c820*/  BSYNC.RECONVERGENT B1 ;  /* 0x0000000000017941 */ /* 0x000fea0003800200 */
.L_x_4498:
[----:B------:R-:W-:Y:S01]  /*1c830*/  ISETP.NE.AND P3, PT, R84, 0x1, PT ;  /* 0x000000015400780c */ /* 0x000fe20003f65270 */
[----:B------:R-:W-:Y:S01]  /*1c840*/  BSSY.RECONVERGENT B1, `(.L_x_4503) ;  /* 0x000005c000017945 */ /* 0x000fe20003800200 */
[----:B------:R-:W-:Y:S01]  /*1c850*/  I2FP.F32.U32 R69, R69 ;  /* 0x0000004500457245 */ /* 0x000fe20000201000 */
[----:B------:R-:W-:Y:S01]  /*1c860*/  IMAD.MOV.U32 R83, RZ, RZ, R104 ;  /* 0x000000ffff537224 */ /* 0x000fe200078e0068 */
[----:B------:R-:W-:-:S03]  /*1c870*/  MOV R85, 0x2 ;  /* 0x0000000200557802 */ /* 0x000fc60000000f00 */
[----:B------:R-:W-:Y:S01]  /*1c880*/  FFMA.FTZ R82, R69, R60, 1.1641532182693481445e-10 ;  /* 0x2f00000045527423 */ /* 0x000fe2000001003c */
[C---:B------:R-:W-:Y:S01]  /*1c890*/  IMAD.U32 R69, R70.reuse, 0x10000, RZ ;  /* 0x0001000046457824 */ /* 0x040fe200078e00ff */
[----:B------:R-:W-:-:S03]  /*1c8a0*/  PRMT R70, R70, 0x7632, R70 ;  /* 0x0000763246467816 */ /* 0x000fc60000000046 */
[----:B------:R-:W-:Y:S01]  /*1c8b0*/  FSETP.LE.FTZ.AND P2, PT, R82, R81, PT ;  /* 0x000000515200720b */ /* 0x000fe20003f53000 */
        /* <DEDUP_REMOVED lines=9> */
.L_x_4505:
        /* <DEDUP_REMOVED lines=13> */
.L_x_4507:
[----:B------:R-:W-:Y:S05]  /*1ca20*/  BSYNC.RECONVERGENT B2 ;  /* 0x0000000000027941 */ /* 0x000fea0003800200 */
.L_x_4506:
        /* <DEDUP_REMOVED lines=61> */
.L_x_4504:
[----:B------:R-:W-:Y:S05]  /*1ce00*/  BSYNC.RECONVERGENT B1 ;  /* 0x0000000000017941 */ /* 0x000fea0003800200 */
.L_x_4503:
[----:B------:R-:W-:Y:S01]  /*1ce10*/  ISETP.NE.AND P4, PT, R85, 0x1, PT ;  /* 0x000000015500780c */ /* 0x000fe20003f85270 */
[----:B------:R-:W-:Y:S01]  /*1ce20*/  BSSY.RECONVERGENT B1, `(.L_x_4508) ;  /* 0x000005b000017945 */ /* 0x000fe20003800200 */
[----:B------:R-:W-:Y:S01]  /*1ce30*/  I2FP.F32.U32 R83, R83 ;  /* 0x0000005300537245 */ /* 0x000fe20000201000 */
[----:B------:R-:W-:Y:S01]  /*1ce40*/  IMAD.U32 R70, R70, 0x10000, RZ ;  /* 0x0001000046467824 */ /* 0x000fe200078e00ff */
[----:B------:R-:W-:-:S03]  /*1ce50*/  MOV R84, 0x2 ;  /* 0x0000000200547802 */ /* 0x000fc60000000f00 */
[----:B------:R-:W-:Y:S01]  /*1ce60*/  FFMA.FTZ R82, R83, R60, 1.1641532182693481445e-10 ;  /* 0x2f00000053527423 */ /* 0x000fe2000001003c */
[----:B------:R-:W-:-:S04]  /*1ce70*/  IMAD.MOV.U32 R83, RZ, RZ, R104 ;  /* 0x000000ffff537224 */ /* 0x000fc800078e0068 */
        /* <DEDUP_REMOVED lines=10> */
.L_x_4510:
        /* <DEDUP_REMOVED lines=13> */
.L_x_4512:
[----:B------:R-:W-:Y:S05]  /*1cff0*/  BSYNC.RECONVERGENT B2 ;  /* 0x0000000000027941 */ /* 0x000fea0003800200 */
.L_x_4511:
        /* <DEDUP_REMOVED lines=58> */
[----:B------:R-:W-:Y:S01]  /*1d3a0*/  HFMA2 R84, -RZ, RZ, 0, 0 ;  /* 0x00000000ff547431 */ /* 0x000fe200000001ff */
[----:B------:R-:W-:Y:S01]  /*1d3b0*/  MOV R83, R80 ;  /* 0x0000005000537202 */ /* 0x000fe20000000f00 */
[----:B------:R-:W-:-:S07]  /*1d3c0*/  IMAD.MOV.U32 R80, RZ, RZ, R82 ;  /* 0x000000ffff507224 */ /* 0x000fce00078e0052 */
.L_x_4509:
[----:B------:R-:W-:Y:S05]  /*1d3d0*/  BSYNC.RECONVERGENT B1 ;  /* 0x0000000000017941 */ /* 0x000fea0003800200 */
.L_x_4508:
[----:B------:R-:W-:Y:S01]  /*1d3e0*/  ISETP.NE.AND P5, PT, R84, 0x1, PT ;  /* 0x000000015400780c */ /* 0x000fe20003fa5270 */
[----:B------:R-:W-:Y:S01]  /*1d3f0*/  BSSY.RECONVERGENT B1, `(.L_x_4513) ;  /* 0x000005c000017945 */ /* 0x000fe20003800200 */
[----:B------:R-:W-:Y:S01]  /*1d400*/  I2FP.F32.U32 R83, R83 ;  /* 0x0000005300537245 */ /* 0x000fe20000201000 */
[C---:B------:R-:W-:Y:S01]  /*1d410*/  IMAD.U32 R114, R71.reuse, 0x10000, RZ ;  /* 0x0001000047727824 */ /* 0x040fe200078e00ff */
[----:B------:R-:W-:Y:S02]  /*1d420*/  PRMT R71, R71, 0x7632, R71 ;  /* 0x0000763247477816 */ /* 0x000fe40000000047 */
[----:B------:R-:W-:Y:S01]  /*1d430*/  MOV R94, 0x2 ;  /* 0x00000002005e7802 */ /* 0x000fe20000000f00 */
        /* <DEDUP_REMOVED lines=12> */
.L_x_4515:
        /* <DEDUP_REMOVED lines=13> */
.L_x_4517:
[----:B------:R-:W-:Y:S05]  /*1d5d0*/  BSYNC.RECONVERGENT B2 ;  /* 0x0000000000027941 */ /* 0x000fea0003800200 */
.L_x_4516:
        /* <DEDUP_REMOVED lines=61> */
.L_x_4514:
[----:B------:R-:W-:Y:S05]  /*1d9b0*/  BSYNC.RECONVERGENT B1 ;  /* 0x0000000000017941 */ /* 0x000fea0003800200 */
.L_x_4513:
[----:B------:R-:W-:Y:S01]  /*1d9c0*/  I2FP.F32.U32 R85, R83 ;  /* 0x0000005300557245 */ /* 0x000fe20000201000 */
[----:B------:R-:W-:Y:S01]  /*1d9d0*/  FMUL.FTZ R61, R61, UR12 ;  /* 0x0000000c3d3d7c20 */ /* 0x000fe20008410000 */
[----:B------:R-:W-:Y:S01]  /*1d9e0*/  P2R R87, PR, RZ, 0x2 ;  /* 0x00000002ff577803 */ /* 0x000fe20000000000 */
[----:B------:R-:W-:Y:S01]  /*1d9f0*/  FMUL.FTZ R62, R62, UR12 ;  /* 0x0000000c3e3e7c20 */ /* 0x000fe20008410000 */
[C---:B------:R-:W-:Y:S01]  /*1da00*/  LOP3.LUT P1, RZ, R130.reuse, 0x10, RZ, 0xc0, !PT ;  /* 0x0000001082ff7812 */ /* 0x040fe2000782c0ff */
[----:B------:R-:W-:Y:S01]  /*1da10*/  FFMA.FTZ R86, R85, R60, 1.1641532182693481445e-10 ;  /* 0x2f00000055567423 */ /* 0x000fe2000001003c */
[----:B------:R-:W-:Y:S01]  /*1da20*/  IMAD.U32 R60, R71, 0x10000, RZ ;  /* 0x00010000473c7824 */ /* 0x000fe200078e00ff */
        /* <DEDUP_REMOVED lines=10> */
[----:B------:R-:W-:Y:S01]  /*1dad0*/  ISETP.NE.AND P1, PT, R87, RZ, PT ;  /* 0x000000ff5700720c */ /* 0x000fe20003f25270 */
[----:B------:R-:W-:Y:S01]  /*1dae0*/  FMUL.FTZ R84, R69, UR12 ;  /* 0x0000000c45547c20 */ /* 0x000fe20008410000 */
[----:B------:R-:W-:-:S02]  /*1daf0*/  FSEL R61, R62, RZ, P0 ;  /* 0x000000ff3e3d7208 */ /* 0x000fc40000000000 */
        /* <DEDUP_REMOVED lines=17> */
.L_x_4477:
        /* <DEDUP_REMOVED lines=20> */
[----:B-1----:R-:W-:Y:S01]  /*1dd50*/  IMAD.WIDE.U32 R82, R0, 0x8, R82 ;  /* 0x0000000800527825 */ /* 0x002fe200078e0052 */
[----:B------:R-:W-:Y:S01]  /*1dd60*/  MOV R114, R80 ;  /* 0x0000005000727202 */ /* 0x000fe20000000f00 */
[----:B------:R2:W-:Y:S04]  /*1dd70*/  STG.E.128 desc[UR6][R84.64+0x10], R68 ;  /* 0x0000104454007986 */ /* 0x0005e8000c101d06 */
        /* <DEDUP_REMOVED lines=22> */
.L_x_4395:
[----:B------:R-:W-:Y:S05]  /*1dee0*/  BSYNC.RECONVERGENT B0 ;  /* 0x0000000000007941 */ /* 0x000fea0003800200 */
.L_x_4394:
[----:B------:R-:W-:Y:S01]  /*1def0*/  FADD.FTZ R0, RZ, R72 ;  /* 0x00000048ff007221 */ /* 0x000fe20000010000 */
[C---:B------:R-:W-:Y:S01]  /*1df00*/  ISETP.GE.U32.AND P0, PT, R88.reuse, 0x100, PT ;  /* 0x000001005800780c */ /* 0x040fe20003f06070 */
[----:B------:R-:W-:Y:S01]  /*1df10*/  BSSY.RECONVERGENT B0, `(.L_x_4518) ;  /* 0x000006e000007945 */ /* 0x000fe20003800200 */
[C---:B------:R-:W-:Y:S01]  /*1df20*/  ISETP.GT.U32.AND P2, PT, R88.reuse, 0x1ff, PT ;  /* 0x000001ff5800780c */ /* 0x040fe20003f44070 */
[----:B01-3--:R-:W-:Y:S01]  /*1df30*/  FADD.FTZ R81, R73, R0 ;  /* 0x0000000049517221 */ /* 0x00bfe20000010000 */
        /* <DEDUP_REMOVED lines=9> */
[----:B--2---:R-:W-:-:S04]  /*1dfd0*/  FADD.FTZ R83, R57, R0 ;  /* 0x0000000039537221 */ /* 0x004fc80000010000 */
        /* <DEDUP_REMOVED lines=97> */
.L_x_4519:
[----:B------:R-:W-:Y:S05]  /*1e5f0*/  BSYNC.RECONVERGENT B0 ;  /* 0x0000000000007941 */ /* 0x000fea0003800200 */
.L_x_4518:
        /* <DEDUP_REMOVED lines=12> */
.L_x_4521:
[----:B------:R-:W-:Y:S05]  /*1e6c0*/  BSYNC.RECONVERGENT B0 ;  /* 0x0000000000007941 */ /* 0x000fea0003800200 */
.L_x_4520:
        /* <DEDUP_REMOVED lines=59> */
[----:B------:R-:W-:-:S04]  /*1ea80*/  FSEL R128, R125, RZ, !P2 ;  /* 0x000000ff7d807208 */ /* 0x000fc80005000000 */
[----:B------:R-:W-:Y:S01]  /*1ea90*/  FSEL R124, R85, RZ, P2 ;  /* 0x000000ff557c7208 */ /* 0x000fe20001000000 */
[----:B---3--:R-:W-:-:S04]  /*1eaa0*/  @!P1 IMAD.WIDE R82, R89, 0x4, R82 ;  /* 0x0000000459529825 */ /* 0x008fc800078e0252 */
[----:B-1----:R-:W-:Y:S01]  /*1eab0*/  FFMA.FTZ R85, R84, UR14, R87 ;  /* 0x0000000e54557c23 */ /* 0x002fe20008010057 */
[----:B------:R0:W-:Y:S03]  /*1eac0*/  @!P1 STG.E desc[UR6][R82.64], R125 ;  /* 0x0000007d52009986 */ /* 0x0001e6000c101906 */
[----:B------:R-:W-:-:S04]  /*1ead0*/  FADD.FTZ R85, R85, R124 ;  /* 0x0000007c55557221 */ /* 0x000fc80000010000 */
        /* <DEDUP_REMOVED lines=82> */
.L_x_4523:
[----:B------:R-:W-:Y:S05]  /*1f000*/  BSYNC.RECONVERGENT B0 ;  /* 0x0000000000007941 */ /* 0x000fea0003800200 */
.L_x_4522:
[----:B------:R-:W-:Y:S01]  /*1f010*/  LOP3.LUT P0, RZ, R130, 0x40, RZ, 0xc0, !PT ;  /* 0x0000004082ff7812 */ /* 0x000fe2000780c0ff */
[----:B------:R-:W-:-:S12]  /*1f020*/  BSSY.RECONVERGENT B0, `(.L_x_4524) ;  /* 0x0000051000007945 */ /* 0x000fd80003800200 */
[----:B------:R-:W-:Y:S05]  /*1f030*/  @!P0 BRA `(.L_x_4525) ;  /* 0x00000004003c8947 */ /* 0x000fea0003800000 */
[--C-:B-1----:R-:W-:Y:S01]  /*1f040*/  FADD.FTZ R84, R67, -R128.reuse ;  /* 0x8000008043547221 */ /* 0x102fe20000010000 */
        /* <DEDUP_REMOVED lines=78> */
.L_x_4525:
[----:B------:R-:W-:Y:S05]  /*1f530*/  BSYNC.RECONVERGENT B0 ;  /* 0x0000000000007941 */ /* 0x000fea0003800200 */
.L_x_4524:
[----:B------:R-:W-:Y:S01]  /*1f540*/  LOP3.LUT P0, RZ, R130, 0x20, RZ, 0xc0, !PT ;  /* 0x0000002082ff7812 */ /* 0x000fe2000780c0ff */
[----:B------:R-:W-:-:S12]  /*1f550*/  BSSY.RECONVERGENT B0, `(.L_x_4526) ;  /* 0x0000050000007945 */ /* 0x000fd80003800200 */
        /* <DEDUP_REMOVED lines=8> */
[--C-:B------:R-:W-:Y:S01]  /*1f5e0*/  FADD.FTZ R126, R68, -R128.reuse ;  /* 0x80000080447e7221 */ /* 0x100fe20000010000 */
[--C-:B------:R-:W-:Y:S01]  /*1f5f0*/  FADD.FTZ R176, R69, -R128.reuse ;  /* 0x8000008045b07221 */ /* 0x100fe20000010000 */
[--C-:B------:R-:W-:Y:S01]  /*1f600*/  FADD.FTZ R180, R70, -R128.reuse ;  /* 0x8000008046b47221 */ /* 0x100fe20000010000 */
[----:B------:R-:W-:Y:S01]  /*1f610*/  FADD.FTZ R182, R71, -R128 ;  /* 0x8000008047b67221 */ /* 0x000fe20000010000 */
[----:B------:R-:W-:Y:S01]  /*1f620*/  FFMA.FTZ R83, R80, R81, R83 ;  /* 0x0000005150537223 */ /* 0x000fe20000010053 */
        /* <DEDUP_REMOVED lines=17> */
[----:B------:R-:W-:Y:S01]  /*1f740*/  FFMA.FTZ R84, R80, R81, R85 ;  /* 0x0000005150547223 */ /* 0x000fe20000010055 */
[C---:B------:R-:W-:Y:S01]  /*1f750*/  FFMA.FTZ R80, R82.reuse, R87, R115 ;  /* 0x0000005752507223 */ /* 0x040fe20000010073 */
[----:B------:R-:W-:Y:S01]  /*1f760*/  FFMA.FTZ R115, R82, R125, R86 ;  /* 0x0000007d52737223 */ /* 0x000fe20000010056 */
[C---:B------:R-:W-:Y:S01]  /*1f770*/  FFMA.FTZ R81, R124.reuse, R127, R173 ;  /* 0x0000007f7c517223 */ /* 0x040fe200000100ad */
[----:B------:R-:W-:Y:S01]  /*1f780*/  FFMA.FTZ R85, R124, R175, R126 ;  /* 0x000000af7c557223 */ /* 0x000fe2000001007e */
[----:B------:R-:W-:Y:S01]  /*1f790*/  SHF.L.U32 R87, R143, 0x10, RZ ;  /* 0x000000108f577819 */ /* 0x000fe200000006ff */
[----:B------:R-:W0:Y:S01]  /*1f7a0*/  LDC.64 R124, c[0x0][0x428] ;  /* 0x00010a00ff7c7b82 */ /* 0x000e220000000a00 */
[----:B------:R-:W-:Y:S01]  /*1f7b0*/  IMAD.U32 R173, R142, 0x10000, RZ ;  /* 0x000100008ead7824 */ /* 0x000fe200078e00ff */
[----:B------:R-:W-:Y:S01]  /*1f7c0*/  SHF.L.U32 R175, R141, 0x10, RZ ;  /* 0x000000108daf7819 */ /* 0x000fe200000006ff */
[----:B------:R-:W-:Y:S01]  /*1f7d0*/  IMAD.U32 R82, R140, 0x10000, RZ ;  /* 0x000100008c527824 */ /* 0x000fe200078e00ff */
[----:B------:R-:W-:Y:S01]  /*1f7e0*/  SHF.L.U32 R177, R26, 0x10, RZ ;  /* 0x000000101ab17819 */ /* 0x000fe200000006ff */
[----:B------:R-:W-:Y:S01]  /*1f7f0*/  IMAD.U32 R179, R18, 0x10000, RZ ;  /* 0x0001000012b37824 */ /* 0x000fe200078e00ff */
[----:B------:R-:W-:Y:S01]  /*1f800*/  SHF.L.U32 R181, R22, 0x10, RZ ;  /* 0x0000001016b57819 */ /* 0x000fe200000006ff */
[----:B------:R-:W-:Y:S01]  /*1f810*/  IMAD.U32 R176, R14, 0x10000, RZ ;  /* 0x000100000eb07824 */ /* 0x000fe200078e00ff */
[----:B------:R-:W1:Y:S01]  /*1f820*/  LDC.64 R126, c[0x0][0x430] ;  /* 0x00010c00ff7e7b82 */ /* 0x000e620000000a00 */
[----:B------:R-:W-:Y:S01]  /*1f830*/  SHF.L.U32 R183, R139, 0x10, RZ ;  /* 0x000000108bb77819 */ /* 0x000fe200000006ff */
[----:B------:R-:W-:-:S02]  /*1f840*/  IMAD.U32 R185, R138, 0x10000, RZ ;  /* 0x000100008ab97824 */ /* 0x000fc400078e00ff */
        /* <DEDUP_REMOVED lines=32> */
.L_x_4527:
[----:B------:R-:W-:Y:S05]  /*1fa50*/  BSYNC.RECONVERGENT B0 ;  /* 0x0000000000007941 */ /* 0x000fea0003800200 */
.L_x_4526:
[----:B0123--:R-:W0:Y:S01]  /*1fa60*/  LDC.64 R80, c[0x0][0x380] ;  /* 0x0000e000ff507b82 */ /* 0x00fe220000000a00 */
[----:B------:R-:W-:Y:S01]  /*1fa70*/  UPLOP3.LUT UP1, UPT, UPT, UPT, UP1, 0x40, 0x4 ;  /* 0x000000000004789c */ /* 0x000fe20003f2e810 */
[----:B0-----:R-:W-:-:S04]  /*1fa80*/  IADD3 R89, PT, PT, R89, R80, RZ ;  /* 0x0000005059597210 */ /* 0x001fc80007ffe0ff */
[----:B------:R-:W-:-:S13]  /*1fa90*/  ISETP.GE.AND P0, PT, R89, R81, PT ;  /* 0x000000515900720c */ /* 0x000fda0003f06270 */
[----:B------:R-:W-:Y:S05]  /*1faa0*/  @!P0 BRA `(.L_x_4528) ;  /* 0xfffffe1c00408947 */ /* 0x000fea000383ffff */
[----:B------:R-:W-:Y:S05]  /*1fab0*/  EXIT ;  /* 0x000000000000794d */ /* 0x000fea0003800000 */
.L_x_4529:
        /* <DEDUP_REMOVED lines=12> */
.L_x_13692:


//--------------------- .text._ZN10layer_norm31ln_parallel_residual_fwd_kernelINS_13Kernel_traitsI13__nv_bfloat16S2_fS2_fjLj6144ELj1ELj1ELj8ELj16ENS_18Kernel_traits_baseILj6144ES2_S2_fS2_fjLj256EEEEELb1ELb0ELb1EEEvNS_9FwdParamsE --------------------------
	.section	.text._ZN10layer_norm31ln_parallel_residual_fwd_kernelINS_13Kernel_traitsI13__nv_bfloat16S2_fS2_fjLj6144ELj1ELj1ELj8ELj16ENS_18Kernel_traits_baseILj6144ES2_S2_fS2_fjLj256EEEEELb1ELb0ELb1EEEvNS_9FwdParamsE,"ax",@progbits
	.align	128
        .global         _ZN10layer_norm31ln_parallel_residual_fwd_kernelINS_13Kernel_traitsI13__nv_bfloat16S2_fS2_fjLj6144ELj1ELj1ELj8ELj16ENS_18Kernel_traits_baseILj6144ES2_S2_fS2_fjLj256EEEEELb1ELb0ELb1EEEvNS_9FwdParamsE
        .type           _ZN10layer_norm31ln_parallel_residual_fwd_kernelINS_13Kernel_traitsI13__nv_bfloat16S2_fS2_fjLj6144ELj1ELj1ELj8ELj16ENS_18Kernel_traits_baseILj6144ES2_S2_fS2_fjLj256EEEEELb1ELb0ELb1EEEvNS_9FwdParamsE,@function
        .size           _ZN10layer_norm31ln_parallel_residual_fwd_kernelINS_13Kernel_traitsI13__nv_bfloat16S2_fS2_fjLj6144ELj1ELj1ELj8ELj16ENS_18Kernel_traits_baseILj6144ES2_S2_fS2_fjLj256EEEEELb1ELb0ELb1EEEvNS_9FwdParamsE,(.L_x_13693 - _ZN10layer_norm31ln_parallel_residual_fwd_kernelINS_13Kernel_traitsI13__nv_bfloat16S2_fS2_fjLj6144ELj1ELj1ELj8ELj16ENS_18Kernel_traits_baseILj6144ES2_S2_fS2_fjLj256EEEEELb1ELb0ELb1EEEvNS_9FwdParamsE)
        .other          _ZN10layer_norm31ln_parallel_residual_fwd_kernelINS_13Kernel_traitsI13__nv_bfloat16S2_fS2_fjLj6144ELj1ELj1ELj8ELj16ENS_18Kernel_traits_baseILj6144ES2_S2_fS2_fjLj256EEEEELb1ELb0ELb1EEEvNS_9FwdParamsE,@"STO_CUDA_ENTRY STV_DEFAULT"
_ZN10layer_norm31ln_parallel_residual_fwd_kernelINS_13Kernel_traitsI13__nv_bfloat16S2_fS2_fjLj6144ELj1ELj1ELj8ELj16ENS_18Kernel_traits_baseILj6144ES2_S2_fS2_fjLj256EEEEELb1ELb0ELb1EEEvNS_9FwdParamsE:
.text._ZN10layer_norm31ln_parallel_residual_fwd_kernelINS_13Kernel_traitsI13__nv_bfloat16S2_fS2_fjLj6144ELj1ELj1ELj8ELj16ENS_18Kernel_traits_baseILj6144ES2_S2_fS2_fjLj256EEEEELb1ELb0ELb1EEEvNS_9FwdParamsE:
        /* <DEDUP_REMOVED lines=50> */
.L_x_4531:
        /* <DEDUP_REMOVED lines=20> */
[----:B------:R-:W-:Y:S01]  /*0460*/  CS2R R88, SRZ ;  /* 0x0000000000587805 */ /* 0x000fe2000001ff00 */
[----:B0-----:R-:W-:Y:S06]  /*0470*/  BRA `(.L_x_4532) ;  /* 0x0000000400947947 */ /* 0x001fec0003800000 */
.L_x_4530:
        /* <DEDUP_REMOVED lines=13> */
[----:B------:R-:W3:Y:S04]  /*0550*/  LDG.E.128 R20, desc[UR8][R8.64+0x1000] ;  /* 0x0010000808147981 */ /* 0x000ee8000c1e1d00 */
[----:B------:R2:W3:Y:S04]  /*0560*/  LDG.E.128 R24, desc[UR8][R8.64+0x2000] ;  /* 0x0020000808187981 */ /* 0x0004e8000c1e1d00 */
        /* <DEDUP_REMOVED lines=8> */
[----:B----4-:R-:W-:Y:S01]  /*05f0*/  @P0 MOV R4, R40 ;  /* 0x0000002800040202 */ /* 0x010fe20000000f00 */
[----:B------:R-:W-:Y:S01]  /*0600*/  @P0 IMAD.MOV.U32 R5, RZ, RZ, R41 ;  /* 0x000000ffff050224 */ /* 0x000fe200078e0029 */
[----:B------:R-:W-:Y:S01]  /*0610*/  @P0 MOV R7, R43 ;  /* 0x0000002b00070202 */ /* 0x000fe20000000f00 */
[----:B------:R-:W-:Y:S01]  /*0620*/  @P0 IMAD.MOV.U32 R6, RZ, RZ, R42 ;  /* 0x000000ffff060224 */ /* 0x000fe200078e002a */
[----:B--2---:R-:W-:Y:S01]  /*0630*/  @P0 MOV R8, R48 ;  /* 0x0000003000080202 */ /* 0x004fe20000000f00 */
[----:B------:R-:W-:Y:S01]  /*0640*/  @P0 IMAD.MOV.U32 R9, RZ, RZ, R49 ;  /* 0x000000ffff090224 */ /* 0x000fe200078e0031 */
[----:B-1----:R-:W-:Y:S01]  /*0650*/  @P0 MOV R11, R51 ;  /* 0x00000033000b0202 */ /* 0x002fe20000000f00 */
[----:B------:R-:W-:Y:S01]  /*0660*/  @P0 IMAD.MOV.U32 R89, RZ, RZ, R16 ;  /* 0x000000ffff590224 */ /* 0x000fe200078e0010 */
[----:B------:R-:W-:Y:S01]  /*0670*/  @P0 MOV R88, R17 ;  /* 0x0000001100580202 */ /* 0x000fe20000000f00 */
[----:B------:R-:W-:Y:S01]  /*0680*/  @P0 IMAD.MOV.U32 R87, RZ, RZ, R18 ;  /* 0x000000ffff570224 */ /* 0x000fe200078e0012 */
[----:B------:R-:W-:Y:S01]  /*0690*/  @!P0 MOV R89, R16 ;  /* 0x0000001000598202 */ /* 0x000fe20000000f00 */
[----:B------:R-:W-:Y:S01]  /*06a0*/  @P0 IMAD.MOV.U32 R86, RZ, RZ, R19 ;  /* 0x000000ffff560224 */ /* 0x000fe200078e0013 */
[----:B---3--:R-:W-:Y:S01]  /*06b0*/  @P0 MOV R84, R21 ;  /* 0x0000001500540202 */ /* 0x008fe20000000f00 */
[----:B------:R-:W-:Y:S01]  /*06c0*/  @P0 IMAD.MOV.U32 R85, RZ, RZ, R20 ;  /* 0x000000ffff550224 */ /* 0x000fe200078e0014 */
[----:B------:R-:W-:Y:S01]  /*06d0*/  @!P0 MOV R86, R19 ;  /* 0x0000001300568202 */ /* 0x000fe20000000f00 */
        /* <DEDUP_REMOVED lines=8> */
[----:B------:R-:W-:Y:S01]  /*0760*/  @P0 IMAD.MOV.U32 R78, RZ, RZ, R27 ;  /* 0x000000ffff4e0224 */ /* 0x000fe200078e001b */
[----:B------:R-:W-:Y:S01]  /*0770*/  @!P0 MOV R78, R27 ;  /* 0x0000001b004e8202 */ /* 0x000fe20000000f00 */
[----:B------:R-:W-:-:S02]  /*0780*/  @!P0 IMAD.MOV.U32 R88, RZ, RZ, R17 ;  /* 0x000000ffff588224 */ /* 0x000fc400078e0011 */
[----:B------:R-:W-:Y:S01]  /*0790*/  @!P0 IMAD.MOV.U32 R87, RZ, RZ, R18 ;  /* 0x000000ffff578224 */ /* 0x000fe200078e0012 */
[----:B------:R-:W-:Y:S01]  /*07a0*/  @P0 MOV R18, R46 ;  /* 0x0000002e00120202 */ /* 0x000fe20000000f00 */
[----:B------:R-:W-:Y:S01]  /*07b0*/  @!P0 IMAD.MOV.U32 R84, RZ, RZ, R21 ;  /* 0x000000ffff548224 */ /* 0x000fe200078e0015 */
[----:B0-----:R-:W-:Y:S01]  /*07c0*/  @P0 MOV R12, R56 ;  /* 0x00000038000c0202 */ /* 0x001fe20000000f00 */
[----:B------:R-:W-:Y:S01]  /*07d0*/  @!P0 IMAD.MOV.U32 R83, RZ, RZ, R22 ;  /* 0x000000ffff538224 */ /* 0x000fe200078e0016 */
[----:B------:R-:W-:Y:S01]  /*07e0*/  @P0 MOV R22, R54 ;  /* 0x0000003600160202 */ /* 0x000fe20000000f00 */
[----:B------:R-:W-:Y:S01]  /*07f0*/  @!P0 IMAD.MOV.U32 R80, RZ, RZ, R25 ;  /* 0x000000ffff508224 */ /* 0x000fe200078e0019 */
[----:B------:R-:W-:Y:S01]  /*0800*/  @P0 MOV R15, R59 ;  /* 0x0000003b000f0202 */ /* 0x000fe20000000f00 */
[----:B------:R-:W-:Y:S01]  /*0810*/  @!P0 IMAD.MOV.U32 R79, RZ, RZ, R26 ;  /* 0x000000ffff4f8224 */ /* 0x000fe200078e001a */
[----:B------:R-:W-:Y:S01]  /*0820*/  @P0 MOV R26, R62 ;  /* 0x0000003e001a0202 */ /* 0x000fe20000000f00 */
[----:B------:R-:W-:Y:S01]  /*0830*/  @P0 IMAD.MOV.U32 R16, RZ, RZ, R44 ;  /* 0x000000ffff100224 */ /* 0x000fe200078e002c */
[----:B------:R-:W-:Y:S01]  /*0840*/  @!P0 MOV R6, R42 ;  /* 0x0000002a00068202 */ /* 0x000fe20000000f00 */
        /* <DEDUP_REMOVED lines=22> */
[----:B------:R-:W-:-:S02]  /*09b0*/  @!P0 IMAD.MOV.U32 R4, RZ, RZ, R40 ;  /* 0x000000ffff048224 */ /* 0x000fc400078e0028 */
[----:B------:R-:W-:Y:S02]  /*09c0*/  @!P0 IMAD.MOV.U32 R5, RZ, RZ, R41 ;  /* 0x000000ffff058224 */ /* 0x000fe400078e0029 */
[----:B------:R-:W-:Y:S02]  /*09d0*/  @!P0 IMAD.MOV.U32 R7, RZ, RZ, R43 ;  /* 0x000000ffff078224 */ /* 0x000fe400078e002b */
[----:B------:R-:W-:Y:S02]  /*09e0*/  @!P0 IMAD.MOV.U32 R16, RZ, RZ, R44 ;  /* 0x000000ffff108224 */ /* 0x000fe400078e002c */
[----:B------:R-:W-:Y:S02]  /*09f0*/  @!P0 IMAD.MOV.U32 R18, RZ, RZ, R46 ;  /* 0x000000ffff128224 */ /* 0x000fe400078e002e */
[----:B------:R-:W-:Y:S02]  /*0a00*/  @!P0 IMAD.MOV.U32 R19, RZ, RZ, R47 ;  /* 0x000000ffff138224 */ /* 0x000fe400078e002f */
        /* <DEDUP_REMOVED lines=11> */
[----:B------:R-:W-:-:S07]  /*0ac0*/  @!P0 IMAD.MOV.U32 R27, RZ, RZ, R63 ;  /* 0x000000ffff1b8224 */ /* 0x000fce00078e003f */
.L_x_4532:
[----:B------:R-:W0:Y:S08]  /*0ad0*/  S2UR UR4, SR_CTAID.X ;  /* 0x00000000000479c3 */ /* 0x000e300000002500 */
[----:B------:R-:W0:Y:S02]  /*0ae0*/  LDC R0, c[0x0][0x384] ;  /* 0x0000e100ff007b82 */ /* 0x000e240000000800 */
[----:B0-----:R-:W-:-:S13]  /*0af0*/  ISETP.LE.AND P0, PT, R0, UR4, PT ;  /* 0x0000000400007c0c */ /* 0x001fda000bf03270 */
[----:B------:R-:W-:Y:S05]  /*0b00*/  @P0 EXIT ;  /* 0x000000000000094d */ /* 0x000fea0003800000 */
[----:B------:R-:W0:Y:S01]  /*0b10*/  LDCU UR5, c[0x0][0x360] ;  /* 0x00006c00ff0577ac */ /* 0x000e220008000800 */
[----:B------:R-:W-:Y:S01]  /*0b20*/  MOV R90, UR4 ;  /* 0x00000004005a7c02 */ /* 0x000fe20008000f00 */
[----:B------:R-:W-:Y:S01]  /*0b30*/  IMAD.HI.U32 R41, R76, -0x2daee0ad, RZ ;  /* 0xd2511f534c297827 */ /* 0x000fe200078e00ff */
[----:B------:R-:W-:Y:S01]  /*0b40*/  LOP3.LUT R109, R109, 0x3, RZ, 0xc0, !PT ;  /* 0x000000036d6d7812 */ /* 0x000fe200078ec0ff */
[----:B------:R-:W-:Y:S01]  /*0b50*/  UPLOP3.LUT UP1, UPT, UPT, UPT, UPT, 0x40, 0x4 ;  /* 0x000000000004789c */ /* 0x000fe20003f2e870 */
[----:B-----5:R-:W-:Y:S01]  /*0b60*/  PRMT R112, R31, 0x7632, R112 ;  /* 0x000076321f707816 */ /* 0x020fe20000000070 */
        /* <DEDUP_REMOVED lines=10> */
[----:B------:R-:W-:Y:S01]  /*0c10*/  IMAD R41, R41, -0x326172a9, RZ ;  /* 0xcd9e8d5729297824 */ /* 0x000fe200078e02ff */
[----:B------:R-:W-:Y:S01]  /*0c20*/  PRMT R118, R26, 0x7632, R118 ;  /* 0x000076321a767816 */ /* 0x000fe20000000076 */
[----:B0-----:R-:W-:Y:S01]  /*0c30*/  IMAD R110, R90, UR5, R167 ;  /* 0x000000055a6e7c24 */ /* 0x001fe2000f8e02a7 */
[----:B------:R-:W0:Y:S01]  /*0c40*/  LDCU.64 UR4, c[0x0][0x398] ;  /* 0x00007300ff0477ac */ /* 0x000e220008000a00 */
[----:B------:R-:W-:Y:S01]  /*0c50*/  VIADD R47, R3, 0xed9eba14 ;  /* 0xed9eba14032f7836 */ /* 0x000fe20000000000 */
[----:B------:R-:W-:Y:S01]  /*0c60*/  PRMT R119, R79, 0x7632, R119 ;  /* 0x000076324f777816 */ /* 0x000fe20000000077 */
[----:B------:R-:W-:Y:S01]  /*0c70*/  IMAD.HI.U32 R0, R110, -0x326172a9, RZ ;  /* 0xcd9e8d576e007827 */ /* 0x000fe200078e00ff */
[----:B------:R-:W-:Y:S01]  /*0c80*/  PRMT R120, R14, 0x7632, R120 ;  /* 0x000076320e787816 */ /* 0x000fe20000000078 */
[----:B------:R-:W2:Y:S01]  /*0c90*/  LDCU UR7, c[0x0][0x408] ;  /* 0x00008100ff0777ac */ /* 0x000ea20008000800 */
[----:B------:R-:W-:Y:S01]  /*0ca0*/  PRMT R121, R29, 0x7632, R121 ;  /* 0x000076321d797816 */ /* 0x000fe20000000079 */
[----:B------:R-:W-:Y:S01]  /*0cb0*/  IMAD R43, R110, -0x326172a9, RZ ;  /* 0xcd9e8d576e2b7824 */ /* 0x000fe200078e02ff */
[----:B------:R-:W-:Y:S01]  /*0cc0*/  LOP3.LUT R0, R77, R0, R2, 0x96, !PT ;  /* 0x000000004d007212 */ /* 0x000fe200078e9602 */
[----:B------:R-:W-:Y:S01]  /*0cd0*/  IMAD.MOV.U32 R91, RZ, RZ, RZ ;  /* 0x000000ffff5b7224 */ /* 0x000fe200078e00ff */
[----:B------:R-:W-:Y:S01]  /*0ce0*/  PRMT R122, R25, 0x7632, R122 ;  /* 0x00007632197a7816 */ /* 0x000fe2000000007a */
[----:B------:R-:W3:Y:S01]  /*0cf0*/  LDCU UR10, c[0x0][0x388] ;  /* 0x00007100ff0a77ac */ /* 0x000ee20008000800 */
[----:B------:R-:W-:Y:S01]  /*0d00*/  LOP3.LUT R40, R42, R43, R40, 0x96, !PT ;  /* 0x0000002b2a287212 */ /* 0x000fe200078e9628 */
[----:B------:R-:W-:Y:S01]  /*0d10*/  IMAD.HI.U32 R44, R0, -0x2daee0ad, RZ ;  /* 0xd2511f53002c7827 */ /* 0x000fe200078e00ff */
[----:B------:R-:W-:Y:S01]  /*0d20*/  PRMT R123, R80, 0x7632, R123 ;  /* 0x00007632507b7816 */ /* 0x000fe2000000007b */
[----:B------:R-:W4:Y:S01]  /*0d30*/  LDCU.U8 UR11, c[0x0][0x410] ;  /* 0x00008200ff0b77ac */ /* 0x000f220008000000 */
[----:B------:R-:W-:Y:S01]  /*0d40*/  PRMT R124, R13, 0x7632, R124 ;  /* 0x000076320d7c7816 */ /* 0x000fe2000000007c */
[----:B------:R-:W-:Y:S01]  /*0d50*/  IMAD.HI.U32 R43, R40, -0x2daee0ad, RZ ;  /* 0xd2511f53282b7827 */ /* 0x000fe200078e00ff */
[----:B------:R-:W-:Y:S01]  /*0d60*/  LOP3.LUT R44, R46, R45, R44, 0x96, !PT ;  /* 0x0000002d2e2c7212 */ /* 0x000fe200078e962c */
[----:B0-----:R-:W-:Y:S01]  /*0d70*/  UISETP.NE.U32.AND UP0, UPT, UR4, URZ, UPT ;  /* 0x000000ff0400728c */ /* 0x001fe2000bf05070 */
[----:B------:R-:W-:Y:S01]  /*0d80*/  IADD3 R45, PT, PT, R3, 0x76cf5d0a, RZ ;  /* 0x76cf5d0a032d7810 */ /* 0x000fe20007ffe0ff */
[----:B------:R-:W-:Y:S01]  /*0d90*/  IMAD R46, R0, -0x2daee0ad, RZ ;  /* 0xd2511f53002e7824 */ /* 0x000fe200078e02ff */
[----:B------:R-:W-:Y:S01]  /*0da0*/  PRMT R125, R28, 0x7632, R125 ;  /* 0x000076321c7d7816 */ /* 0x000fe2000000007d */
[----:B------:R-:W-:Y:S01]  /*0db0*/  IMAD.HI.U32 R0, R44, -0x326172a9, RZ ;  /* 0xcd9e8d572c007827 */ /* 0x000fe200078e00ff */
[----:B------:R-:W-:Y:S01]  /*0dc0*/  UISETP.NE.AND.EX UP0, UPT, UR5, URZ, UPT, UP0 ;  /* 0x000000ff0500728c */ /* 0x000fe2000bf05300 */
[----:B------:R-:W-:Y:S01]  /*0dd0*/  PRMT R126, R24, 0x7632, R126 ;  /* 0x00007632187e7816 */ /* 0x000fe2000000007e */
[----:B------:R-:W0:Y:S01]  /*0de0*/  LDCU UR14, c[0x0][0x400] ;  /* 0x00008000ff0e77ac */ /* 0x000e220008000800 */
[----:B------:R-:W-:Y:S01]  /*0df0*/  VIADD R42, R2, 0x3c6ef372 ;  /* 0x3c6ef372022a7836 */ /* 0x000fe20000000000 */
[----:B------:R-:W-:Y:S01]  /*0e00*/  LOP3.LUT R43, R45, R46, R43, 0x96, !PT ;  /* 0x0000002e2d2b7212 */ /* 0x000fe200078e962b */
[----:B------:R-:W-:Y:S01]  /*0e10*/  IMAD R45, R40, -0x2daee0ad, RZ ;  /* 0xd2511f53282d7824 */ /* 0x000fe200078e02ff */
[----:B------:R-:W-:Y:S01]  /*0e20*/  IADD3 R46, PT, PT, R3, 0x32370b8f, RZ ;  /* 0x32370b8f032e7810 */ /* 0x000fe20007ffe0ff */
[----:B------:R-:W-:Y:S01]  /*0e30*/  IMAD R44, R44, -0x326172a9, RZ ;  /* 0xcd9e8d572c2c7824 */ /* 0x000fe200078e02ff */
[----:B------:R-:W-:Y:S01]  /*0e40*/  LOP3.LUT R0, R42, R41, R0, 0x96, !PT ;  /* 0x000000292a007212 */ /* 0x000fe200078e9600 */
        /* <DEDUP_REMOVED lines=26> */
[----:B------:R-:W-:Y:S02]  /*0ff0*/  IADD3 R42, PT, PT, R2, 0x1715609d, RZ ;  /* 0x1715609d022a7810 */ /* 0x000fe40007ffe0ff */
[----:B------:R-:W-:Y:S01]  /*1000*/  PRMT R137, R33, 0x7632, R137 ;  /* 0x0000763221897816 */ /* 0x000fe20000000089 */
[----:B------:R-:W-:Y:S01]  /*1010*/  IMAD.HI.U32 R43, R0, -0x2daee0ad, RZ ;  /* 0xd2511f53002b7827 */ /* 0x000fe200078e00ff */
[----:B------:R-:W-:-:S02]  /*1020*/  LOP3.LUT R40, R42, R41, R40, 0x96, !PT ;  /* 0x000000292a287212 */ /* 0x000fc400078e9628 */
[----:B------:R-:W-:Y:S01]  /*1030*/  IADD3 R42, PT, PT, R2, -0x4ab325aa, RZ ;  /* 0xb54cda56022a7810 */ /* 0x000fe20007ffe0ff */
[----:B------:R-:W-:Y:S01]  /*1040*/  VIADD R45, R3, 0xa9066899 ;  /* 0xa9066899032d7836 */ /* 0x000fe20000000000 */
[----:B------:R-:W-:Y:S01]  /*1050*/  PRMT R138, R21, 0x7632, R138 ;  /* 0x00007632158a7816 */ /* 0x000fe2000000008a */
[----:B------:R-:W-:Y:S01]  /*1060*/  VIADD R47, R3, 0x646e171e ;  /* 0x646e171e032f7836 */ /* 0x000fe20000000000 */
[----:B------:R-:W-:Y:S01]  /*1070*/  PRMT R139, R84, 0x7632, R139 ;  /* 0x00007632548b7816 */ /* 0x000fe2000000008b */
[----:B------:R-:W-:Y:S01]  /*1080*/  IMAD R41, R44, -0x326172a9, RZ ;  /* 0xcd9e8d572c297824 */ /* 0x000fe200078e02ff */
[----:B------:R-:W-:Y:S01]  /*1090*/  LOP3.LUT R43, R45, R46, R43, 0x96, !PT ;  /* 0x0000002e2d2b7212 */ /* 0x000fe200078e962b */
[----:B------:R-:W-:Y:S01]  /*10a0*/  IMAD R46, R0, -0x2daee0ad, RZ ;  /* 0xd2511f53002e7824 */ /* 0x000fe200078e02ff */
[----:B------:R-:W-:Y:S01]  /*10b0*/  PRMT R140, R9, 0x7632, R140 ;  /* 0x00007632098c7816 */ /* 0x000fe2000000008c */
[----:B------:R-:W-:Y:S01]  /*10c0*/  IMAD.HI.U32 R45, R40, -0x2daee0ad, RZ ;  /* 0xd2511f53282d7827 */ /* 0x000fe200078e00ff */
[----:B------:R-:W-:-:S02]  /*10d0*/  PRMT R141, R32, 0x7632, R141 ;  /* 0x00007632208d7816 */ /* 0x000fc4000000008d */
[----:B------:R-:W-:Y:S01]  /*10e0*/  PRMT R142, R20, 0x7632, R142 ;  /* 0x00007632148e7816 */ /* 0x000fe2000000008e */
[----:B------:R-:W-:Y:S01]  /*10f0*/  IMAD.HI.U32 R0, R43, -0x326172a9, RZ ;  /* 0xcd9e8d572b007827 */ /* 0x000fe200078e00ff */
[----:B------:R-:W-:Y:S02]  /*1100*/  LOP3.LUT R45, R47, R46, R45, 0x96, !PT ;  /* 0x0000002e2f2d7212 */ /* 0x000fe400078e962d */
[----:B------:R-:W-:Y:S01]  /*1110*/  IADD3 R46, PT, PT, R3, -0x24c28bd8, RZ ;  /* 0xdb3d7428032e7810 */ /* 0x000fe20007ffe0ff */
[----:B------:R-:W-:Y:S01]  /*1120*/  IMAD R47, R40, -0x2daee0ad, RZ ;  /* 0xd2511f53282f7824 */ /* 0x000fe200078e02ff */
[----:B------:R-:W-:Y:S01]  /*1130*/  LOP3.LUT R0, R42, R41, R0, 0x96, !PT ;  /* 0x000000292a007212 */ /* 0x000fe200078e9600 */
[----:B------:R-:W-:Y:S01]  /*1140*/  VIADD R41, R2, 0x5384540f ;  /* 0x5384540f02297836 */ /* 0x000fe20000000000 */
[----:B------:R-:W-:Y:S01]  /*1150*/  PRMT R143, R85, 0x7632, R143 ;  /* 0x00007632558f7816 */ /* 0x000fe2000000008f */
[----:B------:R-:W-:Y:S01]  /*1160*/  IMAD R43, R43, -0x326172a9, RZ ;  /* 0xcd9e8d572b2b7824 */ /* 0x000fe200078e02ff */
[----:B------:R-:W-:Y:S01]  /*1170*/  PRMT R144, R8, 0x7632, R144 ;  /* 0x0000763208907816 */ /* 0x000fe20000000090 */
[----:B------:R-:W-:Y:S01]  /*1180*/  IMAD.HI.U32 R40, R45, -0x326172a9, RZ ;  /* 0xcd9e8d572d287827 */ /* 0x000fe200078e00ff */
[----:B------:R-:W-:-:S02]  /*1190*/  PRMT R145, R39, 0x7632, R145 ;  /* 0x0000763227917816 */ /* 0x000fc40000000091 */
[----:B------:R-:W-:Y:S01]  /*11a0*/  PRMT R146, R19, 0x7632, R146 ;  /* 0x0000763213927816 */ /* 0x000fe20000000092 */
[----:B------:R-:W-:Y:S01]  /*11b0*/  IMAD.HI.U32 R42, R0, -0x2daee0ad, RZ ;  /* 0xd2511f53002a7827 */ /* 0x000fe200078e00ff */
[----:B------:R-:W-:Y:S02]  /*11c0*/  LOP3.LUT R40, R41, R43, R40, 0x96, !PT ;  /* 0x0000002b29287212 */ /* 0x000fe400078e9628 */
[----:B------:R-:W-:Y:S01]  /*11d0*/  PRMT R147, R86, 0x7632, R147 ;  /* 0x0000763256937816 */ /* 0x000fe20000000093 */
[----:B------:R-:W-:Y:S01]  /*11e0*/  VIADD R44, R3, 0x1fd5c5a3 ;  /* 0x1fd5c5a3032c7836 */ /* 0x000fe20000000000 */
[----:B------:R-:W-:Y:S01]  /*11f0*/  PRMT R148, R7, 0x7632, R148 ;  /* 0x0000763207947816 */ /* 0x000fe20000000094 */
[----:B------:R-:W-:Y:S01]  /*1200*/  IMAD R45, R45, -0x326172a9, RZ ;  /* 0xcd9e8d572d2d7824 */ /* 0x000fe200078e02ff */
[----:B------:R-:W-:Y:S01]  /*1210*/  PRMT R149, R38, 0x7632, R149 ;  /* 0x0000763226957816 */ /* 0x000fe20000000095 */
[----:B------:R-:W-:Y:S01]  /*1220*/  IMAD.HI.U32 R43, R40, -0x2daee0ad, RZ ;  /* 0xd2511f53282b7827 */ /* 0x000fe200078e00ff */
[----:B------:R-:W-:-:S02]  /*1230*/  LOP3.LUT R42, R44, R47, R42, 0x96, !PT ;  /* 0x0000002f2c2a7212 */ /* 0x000fc400078e962a */
[----:B------:R-:W-:Y:S01]  /*1240*/  PRMT R150, R18, 0x7632, R150 ;  /* 0x0000763212967816 */ /* 0x000fe20000000096 */
[----:B------:R-:W-:Y:S01]  /*1250*/  IMAD R44, R0, -0x2daee0ad, RZ ;  /* 0xd2511f53002c7824 */ /* 0x000fe200078e02ff */
[----:B------:R-:W-:Y:S01]  /*1260*/  PRMT R151, R87, 0x7632, R151 ;  /* 0x0000763257977816 */ /* 0x000fe20000000097 */
[----:B------:R-:W-:Y:S01]  /*1270*/  IMAD.HI.U32 R0, R42, -0x326172a9, RZ ;  /* 0xcd9e8d572a007827 */ /* 0x000fe200078e00ff */
[----:B------:R-:W-:Y:S02]  /*1280*/  PRMT R152, R6, 0x7632, R152 ;  /* 0x0000763206987816 */ /* 0x000fe40000000098 */
[----:B------:R-:W-:Y:S01]  /*1290*/  LOP3.LUT R43, R46, R44, R43, 0x96, !PT ;  /* 0x0000002c2e2b7212 */ /* 0x000fe200078e962b */
[C---:B------:R-:W-:Y:S01]  /*12a0*/  VIADD R41, R2.reuse, 0xf1bbcdc8 ;  /* 0xf1bbcdc802297836 */ /* 0x040fe20000000000 */
[----:B------:R-:W-:Y:S01]  /*12b0*/  PRMT R153, R37, 0x7632, R153 ;  /* 0x0000763225997816 */ /* 0x000fe20000000099 */
[----:B------:R-:W-:Y:S01]  /*12c0*/  VIADD R44, R2, 0x8ff34781 ;  /* 0x8ff34781022c7836 */ /* 0x000fe20000000000 */
[----:B------:R-:W-:Y:S01]  /*12d0*/  PRMT R154, R17, 0x7632, R154 ;  /* 0x00007632119a7816 */ /* 0x000fe2000000009a */
[----:B------:R-:W-:Y:S01]  /*12e0*/  IMAD R42, R42, -0x326172a9, RZ ;  /* 0xcd9e8d572a2a7824 */ /* 0x000fe200078e02ff */
[----:B------:R-:W-:Y:S01]  /*12f0*/  LOP3.LUT R0, R41, R45, R0, 0x96, !PT ;  /* 0x0000002d29007212 */ /* 0x000fe200078e9600 */
[----:B------:R-:W-:Y:S01]  /*1300*/  IMAD R41, R40, -0x2daee0ad, RZ ;  /* 0xd2511f5328297824 */ /* 0x000fe200078e02ff */
[----:B------:R-:W-:Y:S01]  /*1310*/  IADD3 R40, PT, PT, R3, -0x695add53, RZ ;  /* 0x96a522ad03287810 */ /* 0x000fe20007ffe0ff */
        /* <DEDUP_REMOVED lines=9> */
[----:B------:R-:W-:Y:S02]  /*13b0*/  PLOP3.LUT P0, PT, PT, PT, UP0, 0x80, 0x8 ;  /* 0x000000000008781c */ /* 0x000fe40003f0f008 */
[----:B------:R-:W-:-:S02]  /*13c0*/  PRMT R158, R16, 0x7632, R158 ;  /* 0x00007632109e7816 */ /* 0x000fc4000000009e */
[----:B------:R-:W-:Y:S02]  /*13d0*/  PRMT R159, R89, 0x7632, R159 ;  /* 0x00007632599f7816 */ /* 0x000fe4000000009f */
[----:B01234-:R-:W-:-:S07]  /*13e0*/  PRMT R160, R4, 0x7632, R160 ;  /* 0x0000763204a07816 */ /* 0x01ffce00000000a0 */
.L_x_4762:
        /* <DEDUP_REMOVED lines=36> */
.L_x_4535:
        /* <DEDUP_REMOVED lines=12> */
.L_x_4536:
        /* <DEDUP_REMOVED lines=56> */
[----:B------:R-:W-:Y:S01]  /*1a70*/  IMAD.MOV.U32 R48, RZ, RZ, R100 ;  /* 0x000000ffff307224 */ /* 0x000fe200078e0064 */
[----:B------:R-:W-:Y:S01]  /*1a80*/  LOP3.LUT R108, R51, R108, R59, 0x96, !PT ;  /* 0x0000006c336c7212 */ /* 0x000fe200078e963b */
[----:B------:R-:W-:-:S07]  /*1a90*/  IMAD.MOV.U32 R51, RZ, RZ, RZ ;  /* 0x000000ffff337224 */ /* 0x000fce00078e00ff */
.L_x_4534:
[----:B------:R-:W-:Y:S01]  /*1aa0*/  I2FP.F32.U32 R49, R48 ;  /* 0x0000003000317245 */ /* 0x000fe20000201000 */
[----:B------:R-:W-:Y:S01]  /*1ab0*/  UMOV UR4, UR6 ;  /* 0x0000000600047c82 */ /* 0x000fe20008000000 */
[----:B------:R-:W-:Y:S01]  /*1ac0*/  ISETP.NE.AND P0, PT, R51, 0x1, PT ;  /* 0x000000013300780c */ /* 0x000fe20003f05270 */
[----:B------:R-:W-:Y:S01]  /*1ad0*/  IMAD.MOV.U32 R50, RZ, RZ, R102 ;  /* 0x000000ffff327224 */ /* 0x000fe200078e0066 */
[----:B------:R-:W-:Y:S01]  /*1ae0*/  LOP3.LUT R161, R161, 0xfffffff7, RZ, 0xc0, !PT ;  /* 0xfffffff7a1a17812 */ /* 0x000fe200078ec0ff */
[----:B------:R-:W-:Y:S01]  /*1af0*/  FFMA.FTZ R49, R49, R0, 1.1641532182693481445e-10 ;  /* 0x2f00000031317423 */ /* 0x000fe20000010000 */
[----:B-----5:R-:W-:-:S04]  /*1b00*/  SHF.L.U32 R48, R52, 0x10, RZ ;  /* 0x0000001034307819 */ /* 0x020fc800000006ff */
[----:B------:R-:W-:Y:S02]  /*1b10*/  FSETP.LE.FTZ.AND P2, PT, R49, UR4, PT ;  /* 0x0000000431007c0b */ /* 0x000fe4000bf53000 */
[----:B------:R-:W-:Y:S01]  /*1b20*/  PRMT R49, R52, 0x7632, R49 ;  /* 0x0000763234317816 */ /* 0x000fe20000000031 */
[----:B------:R-:W-:-:S10]  /*1b30*/  IMAD.MOV.U32 R52, RZ, RZ, 0x2 ;  /* 0x00000002ff347424 */ /* 0x000fd400078e00ff */
        /* <DEDUP_REMOVED lines=10> */
.L_x_4538:
        /* <DEDUP_REMOVED lines=12> */
.L_x_4539:
        /* <DEDUP_REMOVED lines=57> */
[----:B------:R-:W-:Y:S01]  /*2030*/  IMAD.MOV.U32 R50, RZ, RZ, R58 ;  /* 0x000000ffff327224 */ /* 0x000fe200078e003a */
[----:B------:R-:W-:Y:S02]  /*2040*/  MOV R58, R60 ;  /* 0x0000003c003a7202 */ /* 0x000fe40000000f00 */
[----:B------:R-:W-:-:S07]  /*2050*/  LOP3.LUT R108, R59, R108, R61, 0x96, !PT ;  /* 0x0000006c3b6c7212 */ /* 0x000fce00078e963d */
.L_x_4537:
[----:B------:R-:W-:Y:S01]  /*2060*/  I2FP.F32.U32 R51, R50 ;  /* 0x0000003200337245 */ /* 0x000fe20000201000 */
[----:B------:R-:W-:Y:S01]  /*2070*/  HFMA2 R59, -RZ, RZ, 0, 1.1920928955078125e-07 ;  /* 0x00000002ff3b7431 */ /* 0x000fe200000001ff */
[----:B------:R-:W-:Y:S01]  /*2080*/  ISETP.NE.AND P0, PT, R52, 0x1, PT ;  /* 0x000000013400780c */ /* 0x000fe20003f05270 */
[----:B------:R-:W-:Y:S01]  /*2090*/  IMAD.U32 R49, R49, 0x10000, RZ ;  /* 0x0001000031317824 */ /* 0x000fe200078e00ff */
[----:B------:R-:W-:Y:S01]  /*20a0*/  LOP3.LUT R161, R161, 0xfffffffb, RZ, 0xc0, !PT ;  /* 0xfffffffba1a17812 */ /* 0x000fe200078ec0ff */
[----:B------:R-:W-:Y:S01]  /*20b0*/  FFMA.FTZ R51, R51, R0, 1.1641532182693481445e-10 ;  /* 0x2f00000033337423 */ /* 0x000fe20000010000 */
[----:B------:R-:W-:-:S04]  /*20c0*/  IMAD.MOV.U32 R50, RZ, RZ, R102 ;  /* 0x000000ffff327224 */ /* 0x000fc800078e0066 */
[----:B------:R-:W-:-:S13]  /*20d0*/  FSETP.LE.FTZ.AND P2, PT, R51, UR4, PT ;  /* 0x0000000433007c0b */ /* 0x000fda000bf53000 */
        /* <DEDUP_REMOVED lines=10> */
.L_x_4541:
        /* <DEDUP_REMOVED lines=12> */
.L_x_4542:
        /* <DEDUP_REMOVED lines=52> */
[----:B------:R-:W-:Y:S02]  /*2580*/  VIADD R51, R2, 0x8ff34781 ;  /* 0x8ff3478102337836 */ /* 0x000fe40000000000 */
[----:B------:R-:W-:Y:S01]  /*2590*/  IMAD.WIDE.U32 R60, R59, -0x2daee0ad, RZ ;  /* 0xd2511f533b3c7825 */ /* 0x000fe200078e00ff */
[----:B------:R-:W-:Y:S02]  /*25a0*/  IADD3 R59, PT, PT, R3, -0x695add53, RZ ;  /* 0x96a522ad033b7810 */ /* 0x000fe40007ffe0ff */
[----:B------:R-:W-:Y:S01]  /*25b0*/  LOP3.LUT R103, R51, R50, R103, 0x96, !PT ;  /* 0x0000003233677212 */ /* 0x000fe200078e9667 */
[----:B------:R-:W-:Y:S01]  /*25c0*/  IMAD.MOV.U32 R50, RZ, RZ, R58 ;  /* 0x000000ffff327224 */ /* 0x000fe200078e003a */
[----:B------:R-:W-:Y:S01]  /*25d0*/  LOP3.LUT R108, R59, R108, R61, 0x96, !PT ;  /* 0x0000006c3b6c7212 */ /* 0x000fe200078e963d */
[----:B------:R-:W-:Y:S02]  /*25e0*/  HFMA2 R59, -RZ, RZ, 0, 0 ;  /* 0x00000000ff3b7431 */ /* 0x000fe400000001ff */
[----:B------:R-:W-:-:S07]  /*25f0*/  IMAD.MOV.U32 R58, RZ, RZ, R60 ;  /* 0x000000ffff3a7224 */ /* 0x000fce00078e003c */
.L_x_4540:
[----:B------:R-:W-:Y:S01]  /*2600*/  I2FP.F32.U32 R51, R50 ;  /* 0x0000003200337245 */ /* 0x000fe20000201000 */
[----:B------:R-:W-:Y:S01]  /*2610*/  IMAD.U32 R50, R53, 0x10000, RZ ;  /* 0x0001000035327824 */ /* 0x000fe200078e00ff */
[----:B------:R-:W-:Y:S01]  /*2620*/  ISETP.NE.AND P0, PT, R59, 0x1, PT ;  /* 0x000000013b00780c */ /* 0x000fe20003f05270 */
[----:B------:R-:W-:Y:S01]  /*2630*/  IMAD.MOV.U32 R60, RZ, RZ, 0x2 ;  /* 0x00000002ff3c7424 */ /* 0x000fe200078e00ff */
[----:B------:R-:W-:Y:S01]  /*2640*/  LOP3.LUT R161, R161, 0xfffffffd, RZ, 0xc0, !PT ;  /* 0xfffffffda1a17812 */ /* 0x000fe200078ec0ff */
[----:B------:R-:W-:Y:S01]  /*2650*/  FFMA.FTZ R51, R51, R0, 1.1641532182693481445e-10 ;  /* 0x2f00000033337423 */ /* 0x000fe20000010000 */
[----:B------:R-:W-:-:S04]  /*2660*/  MOV R52, R102 ;  /* 0x0000006600347202 */ /* 0x000fc80000000f00 */
[----:B------:R-:W-:Y:S02]  /*2670*/  FSETP.LE.FTZ.AND P2, PT, R51, UR4, PT ;  /* 0x0000000433007c0b */ /* 0x000fe4000bf53000 */
[----:B------:R-:W-:-:S11]  /*2680*/  PRMT R51, R53, 0x7632, R51 ;  /* 0x0000763235337816 */ /* 0x000fd60000000033 */
        /* <DEDUP_REMOVED lines=10> */
.L_x_4544:
        /* <DEDUP_REMOVED lines=12> */
.L_x_4545:
        /* <DEDUP_REMOVED lines=56> */
[----:B------:R-:W-:Y:S01]  /*2b70*/  MOV R52, R58 ;  /* 0x0000003a00347202 */ /* 0x000fe20000000f00 */
[----:B------:R-:W-:Y:S02]  /*2b80*/  IMAD.MOV.U32 R58, RZ, RZ, R60 ;  /* 0x000000ffff3a7224 */ /* 0x000fe400078e003c */
[----:B------:R-:W-:Y:S01]  /*2b90*/  IMAD.MOV.U32 R60, RZ, RZ, RZ ;  /* 0x000000ffff3c7224 */ /* 0x000fe200078e00ff */
[----:B------:R-:W-:-:S07]  /*2ba0*/  LOP3.LUT R108, R59, R108, R61, 0x96, !PT ;  /* 0x0000006c3b6c7212 */ /* 0x000fce00078e963d */
.L_x_4543:
[----:B------:R-:W-:Y:S01]  /*2bb0*/  ISETP.NE.AND P0, PT, R60, 0x1, PT ;  /* 0x000000013c00780c */ /* 0x000fe20003f05270 */
[----:B------:R-:W-:Y:S01]  /*2bc0*/  IMAD.MOV.U32 R59, RZ, RZ, 0x2 ;  /* 0x00000002ff3b7424 */ /* 0x000fe200078e00ff */
[----:B------:R-:W-:Y:S01]  /*2bd0*/  I2FP.F32.U32 R53, R52 ;  /* 0x0000003400357245 */ /* 0x000fe20000201000 */
[----:B------:R-:W-:Y:S01]  /*2be0*/  IMAD.MOV.U32 R52, RZ, RZ, R102 ;  /* 0x000000ffff347224 */ /* 0x000fe200078e0066 */
[----:B------:R-:W-:-:S03]  /*2bf0*/  SHF.L.U32 R51, R51, 0x10, RZ ;  /* 0x0000001033337819 */ /* 0x000fc600000006ff */
[----:B------:R-:W-:-:S05]  /*2c00*/  FFMA.FTZ R53, R53, R0, 1.1641532182693481445e-10 ;  /* 0x2f00000035357423 */ /* 0x000fca0000010000 */
[----:B------:R-:W-:Y:S01]  /*2c10*/  FSETP.LE.FTZ.AND P2, PT, R53, UR4, PT ;  /* 0x0000000435007c0b */ /* 0x000fe2000bf53000 */
        /* <DEDUP_REMOVED lines=9> */
.L_x_4547:
        /* <DEDUP_REMOVED lines=12> */
.L_x_4548:
        /* <DEDUP_REMOVED lines=58> */
[----:B------:R-:W-:Y:S01]  /*3110*/  LOP3.LUT R108, R59, R108, R61, 0x96, !PT ;  /* 0x0000006c3b6c7212 */ /* 0x000fe200078e963d */
[----:B------:R-:W-:-:S07]  /*3120*/  IMAD.MOV.U32 R59, RZ, RZ, RZ ;  /* 0x000000ffff3b7224 */ /* 0x000fce00078e00ff */
.L_x_4546:
[----:B------:R-:W-:Y:S01]  /*3130*/  ISETP.NE.AND P0, PT, R59, 0x1, PT ;  /* 0x000000013b00780c */ /* 0x000fe20003f05270 */
[----:B------:R-:W-:Y:S01]  /*3140*/  HFMA2 R60, -RZ, RZ, 0, 1.1920928955078125e-07 ;  /* 0x00000002ff3c7431 */ /* 0x000fe200000001ff */
[----:B------:R-:W-:Y:S01]  /*3150*/  I2FP.F32.U32 R53, R52 ;  /* 0x0000003400357245 */ /* 0x000fe20000201000 */
[----:B------:R-:W-:-:S04]  /*3160*/  IMAD.U32 R52, R54, 0x10000, RZ ;  /* 0x0001000036347824 */ /* 0x000fc800078e00ff */
[----:B------:R-:W-:-:S05]  /*3170*/  FFMA.FTZ R53, R53, R0, 1.1641532182693481445e-10 ;  /* 0x2f00000035357423 */ /* 0x000fca0000010000 */
[----:B------:R-:W-:Y:S02]  /*3180*/  FSETP.LE.FTZ.AND P3, PT, R53, UR4, PT ;  /* 0x0000000435007c0b */ /* 0x000fe4000bf73000 */
[----:B------:R-:W-:Y:S01]  /*3190*/  PRMT R53, R54, 0x7632, R53 ;  /* 0x0000763236357816 */ /* 0x000fe20000000035 */
[----:B------:R-:W-:Y:S01]  /*31a0*/  IMAD.MOV.U32 R54, RZ, RZ, R102 ;  /* 0x000000ffff367224 */ /* 0x000fe200078e0066 */
[----:B------:R-:W-:Y:S09]  /*31b0*/  @!P0 BRA `(.L_x_4549) ;  /* 0x0000000400408947 */ /* 0x000ff20003800000 */
        /* <DEDUP_REMOVED lines=8> */
.L_x_4550:
        /* <DEDUP_REMOVED lines=12> */
.L_x_4551:
        /* <DEDUP_REMOVED lines=57> */
[----:B------:R-:W-:Y:S01]  /*3690*/  HFMA2 R60, -RZ, RZ, 0, 0 ;  /* 0x00000000ff3c7431 */ /* 0x000fe200000001ff */
[----:B------:R-:W-:Y:S01]  /*36a0*/  LOP3.LUT R108, R59, R108, R63, 0x96, !PT ;  /* 0x0000006c3b6c7212 */ /* 0x000fe200078e963f */
[----:B------:R-:W-:-:S07]  /*36b0*/  IMAD.MOV.U32 R58, RZ, RZ, R62 ;  /* 0x000000ffff3a7224 */ /* 0x000fce00078e003e */
.L_x_4549:
[----:B------:R-:W-:Y:S01]  /*36c0*/  ISETP.NE.AND P4, PT, R60, 0x1, PT ;  /* 0x000000013c00780c */ /* 0x000fe20003f85270 */
[----:B------:R-:W-:Y:S01]  /*36d0*/  IMAD.U32 R53, R53, 0x10000, RZ ;  /* 0x0001000035357824 */ /* 0x000fe200078e00ff */
[----:B------:R-:W-:Y:S01]  /*36e0*/  I2FP.F32.U32 R59, R54 ;  /* 0x00000036003b7245 */ /* 0x000fe20000201000 */
[----:B------:R-:W-:Y:S01]  /*36f0*/  IMAD.MOV.U32 R61, RZ, RZ, 0x2 ;  /* 0x00000002ff3d7424 */ /* 0x000fe200078e00ff */
[----:B------:R-:W-:-:S03]  /*3700*/  MOV R54, R102 ;  /* 0x0000006600367202 */ /* 0x000fc60000000f00 */
[----:B------:R-:W-:-:S05]  /*3710*/  FFMA.FTZ R59, R59, R0, 1.1641532182693481445e-10 ;  /* 0x2f0000003b3b7423 */ /* 0x000fca0000010000 */
[----:B------:R-:W-:Y:S01]  /*3720*/  FSETP.LE.FTZ.AND P0, PT, R59, UR4, PT ;  /* 0x000000043b007c0b */ /* 0x000fe2000bf13000 */
        /* <DEDUP_REMOVED lines=9> */
.L_x_4553:
        /* <DEDUP_REMOVED lines=12> */
.L_x_4554:
        /* <DEDUP_REMOVED lines=56> */
[----:B------:R-:W-:Y:S02]  /*3c00*/  VIADD R59, R3, 0x96a522ad ;  /* 0x96a522ad033b7836 */ /* 0x000fe40000000000 */
[----:B------:R-:W-:Y:S02]  /*3c10*/  IMAD.MOV.U32 R58, RZ, RZ, R62 ;  /* 0x000000ffff3a7224 */ /* 0x000fe400078e003e */
[----:B------:R-:W-:Y:S01]  /*3c20*/  IMAD.MOV.U32 R61, RZ, RZ, RZ ;  /* 0x000000ffff3d7224 */ /* 0x000fe200078e00ff */
[----:B------:R-:W-:-:S07]  /*3c30*/  LOP3.LUT R108, R59, R108, R63, 0x96, !PT ;  /* 0x0000006c3b6c7212 */ /* 0x000fce00078e963f */
.L_x_4552:
[----:B------:R-:W-:Y:S01]  /*3c40*/  ISETP.NE.AND P5, PT, R61, 0x1, PT ;  /* 0x000000013d00780c */ /* 0x000fe20003fa5270 */
[----:B------:R-:W-:Y:S01]  /*3c50*/  IMAD.MOV.U32 R113, RZ, RZ, 0x2 ;  /* 0x00000002ff717424 */ /* 0x000fe200078e00ff */
[----:B------:R-:W-:Y:S02]  /*3c60*/  I2FP.F32.U32 R59, R54 ;  /* 0x00000036003b7245 */ /* 0x000fe40000201000 */
[C---:B------:R-:W-:Y:S02]  /*3c70*/  SHF.L.U32 R69, R55.reuse, 0x10, RZ ;  /* 0x0000001037457819 */ /* 0x040fe400000006ff */
[----:B------:R-:W-:Y:S01]  /*3c80*/  PRMT R68, R55, 0x7632, R68 ;  /* 0x0000763237447816 */ /* 0x000fe20000000044 */
[----:B------:R-:W-:Y:S01]  /*3c90*/  FFMA.FTZ R59, R59, R0, 1.1641532182693481445e-10 ;  /* 0x2f0000003b3b7423 */ /* 0x000fe20000010000 */
[----:B------:R-:W-:-:S04]  /*3ca0*/  IMAD.MOV.U32 R55, RZ, RZ, R102 ;  /* 0x000000ffff377224 */ /* 0x000fc800078e0066 */
        /* <DEDUP_REMOVED lines=10> */
.L_x_4556:
        /* <DEDUP_REMOVED lines=12> */
.L_x_4557:
        /* <DEDUP_REMOVED lines=50> */
[C---:B------:R-:W-:Y:S02]  /*4130*/  VIADD R59, R3.reuse, 0xdb3d7428 ;  /* 0xdb3d7428033b7836 */ /* 0x040fe40000000000 */
[----:B------:R-:W-:Y:S02]  /*4140*/  VIADD R61, R3, 0x96a522ad ;  /* 0x96a522ad033d7836 */ /* 0x000fe40000000000 */
[----:B------:R-:W-:Y:S01]  /*4150*/  IMAD.WIDE.U32 R54, R55, -0x2daee0ad, RZ ;  /* 0xd2511f5337367825 */ /* 0x000fe200078e00ff */
[----:B------:R-:W-:-:S04]  /*4160*/  LOP3.LUT R59, R59, R66, R109, 0x96, !PT ;  /* 0x000000423b3b7212 */ /* 0x000fc800078e966d */
[----:B------:R-:W-:Y:S01]  /*4170*/  LOP3.LUT R108, R61, R108, R55, 0x96, !PT ;  /* 0x0000006c3d6c7212 */ /* 0x000fe200078e9637 */
[----:B------:R-:W-:Y:S01]  /*4180*/  IMAD.WIDE.U32 R102, R59, -0x326172a9, RZ ;  /* 0xcd9e8d573b667825 */ /* 0x000fe200078e00ff */
[----:B------:R-:W-:-:S03]  /*4190*/  IADD3 R59, PT, PT, R2, -0x700cb87f, RZ ;  /* 0x8ff34781023b7810 */ /* 0x000fc60007ffe0ff */
[----:B------:R-:W-:Y:S01]  /*41a0*/  IMAD.MOV.U32 R55, RZ, RZ, R58 ;  /* 0x000000ffff377224 */ /* 0x000fe200078e003a */
[----:B------:R-:W-:Y:S02]  /*41b0*/  LOP3.LUT R103, R59, R60, R103, 0x96, !PT ;  /* 0x0000003c3b677212 */ /* 0x000fe400078e9667 */
[----:B------:R-:W-:-:S07]  /*41c0*/  MOV R58, R54 ;  /* 0x00000036003a7202 */ /* 0x000fce0000000f00 */
.L_x_4555:
[----:B------:R-:W-:Y:S01]  /*41d0*/  UMOV UR5, UR7 ;  /* 0x0000000700057c82 */ /* 0x000fe20008000000 */
[----:B------:R-:W-:Y:S01]  /*41e0*/  P2R R59, PR, RZ, 0x2 ;  /* 0x00000002ff3b7803 */ /* 0x000fe20000000000 */
[----:B------:R-:W-:Y:S01]  /*41f0*/  FMUL.FTZ R50, R50, UR5 ;  /* 0x0000000532327c20 */ /* 0x000fe20008410000 */
[----:B------:R-:W-:Y:S01]  /*4200*/  I2FP.F32.U32 R55, R55 ;  /* 0x0000003700377245 */ /* 0x000fe20000201000 */
[----:B------:R-:W-:Y:S01]  /*4210*/  FMUL.FTZ R48, R48, UR5 ;  /* 0x0000000530307c20 */ /* 0x000fe20008410000 */
[C---:B------:R-:W-:Y:S01]  /*4220*/  LOP3.LUT P1, RZ, R161.reuse, 0x2, RZ, 0xc0, !PT ;  /* 0x00000002a1ff7812 */ /* 0x040fe2000782c0ff */
[----:B------:R-:W-:Y:S01]  /*4230*/  IMAD.U32 R68, R68, 0x10000, RZ ;  /* 0x0001000044447824 */ /* 0x000fe200078e00ff */
[----:B------:R-:W-:Y:S01]  /*4240*/  LOP3.LUT P5, RZ, R161, 0x8, RZ, 0xc0, !PT ;  /* 0x00000008a1ff7812 */ /* 0x000fe200078ac0ff */
[----:B------:R-:W-:Y:S01]  /*4250*/  FFMA.FTZ R55, R55, R0, 1.1641532182693481445e-10 ;  /* 0x2f00000037377423 */ /* 0x000fe20000010000 */
[----:B------:R-:W-:Y:S01]  /*4260*/  FSEL R50, R50, RZ, P1 ;  /* 0x000000ff32327208 */ /* 0x000fe20000800000 */
[----:B------:R-:W-:Y:S01]  /*4270*/  FMUL.FTZ R54, R69, UR5 ;  /* 0x0000000545367c20 */ /* 0x000fe20008410000 */
[----:B------:R-:W-:Y:S01]  /*4280*/  ISETP.NE.AND P1, PT, R59, RZ, PT ;  /* 0x000000ff3b00720c */ /* 0x000fe20003f25270 */
[----:B------:R-:W-:Y:S01]  /*4290*/  FMUL.FTZ R53, R53, UR5 ;  /* 0x0000000535357c20 */ /* 0x000fe20008410000 */
[----:B------:R-:W-:Y:S01]  /*42a0*/  FMUL.FTZ R52, R52, UR5 ;  /* 0x0000000534347c20 */ /* 0x000fe20008410000 */
[----:B------:R-:W-:Y:S01]  /*42b0*/  FMUL.FTZ R51, R51, UR5 ;  /* 0x0000000533337c20 */ /* 0x000fe20008410000 */
[----:B------:R-:W-:Y:S01]  /*42c0*/  FMUL.FTZ R49, R49, UR5 ;  /* 0x0000000531317c20 */ /* 0x000fe20008410000 */
[----:B------:R-:W-:Y:S01]  /*42d0*/  FMUL.FTZ R68, R68, UR5 ;  /* 0x0000000544447c20 */ /* 0x000fe20008410000 */
[----:B------:R-:W-:-:S02]  /*42e0*/  FSEL R48, R48, RZ, P5 ;  /* 0x000000ff30307208 */ /* 0x000fc40002800000 */
[----:B------:R-:W-:Y:S02]  /*42f0*/  LOP3.LUT P6, RZ, R161, 0x4, RZ, 0xc0, !PT ;  /* 0x00000004a1ff7812 */ /* 0x000fe400078cc0ff */
[----:B------:R-:W-:Y:S02]  /*4300*/  FSETP.GTU.FTZ.AND P5, PT, R55, UR4, PT ;  /* 0x0000000437007c0b */ /* 0x000fe4000bfbc000 */
[----:B------:R-:W-:Y:S01]  /*4310*/  FSEL R54, R54, RZ, P4 ;  /* 0x000000ff36367208 */ /* 0x000fe20002000000 */
[----:B------:R-:W-:Y:S01]  /*4320*/  @P1 FADD.FTZ R48, R40, R48 ;  /* 0x0000003028301221 */ /* 0x000fe20000010000 */
        /* <DEDUP_REMOVED lines=8> */
[----:B------:R-:W-:Y:S01]  /*43b0*/  FSEL R55, R68, RZ, !P5 ;  /* 0x000000ff44377208 */ /* 0x000fe20006800000 */
[----:B------:R-:W-:Y:S01]  /*43c0*/  @P1 FADD.FTZ R51, R43, R51 ;  /* 0x000000332b331221 */ /* 0x000fe20000010000 */
[----:B------:R-:W-:Y:S01]  /*43d0*/  PLOP3.LUT P5, PT, P5, PT, PT, 0x8, 0x80 ;  /* 0x000000000080781c */ /* 0x000fe20002fae170 */
[----:B------:R-:W-:-:S02]  /*43e0*/  @P1 FADD.FTZ R49, R41, R49 ;  /* 0x0000003129311221 */ /* 0x000fc40000010000 */
[----:B------:R-:W-:Y:S01]  /*43f0*/  @P1 FADD.FTZ R55, R47, R55 ;  /* 0x000000372f371221 */ /* 0x000fe20000010000 */
[----:B------:R-:W-:Y:S09]  /*4400*/  BRA `(.L_x_4558) ;  /* 0x0000005c00307947 */ /* 0x000ff20003800000 */
.L_x_4533:
        /* <DEDUP_REMOVED lines=15> */
.L_x_4560:
        /* <DEDUP_REMOVED lines=12> */
.L_x_4561:
        /* <DEDUP_REMOVED lines=57> */
[----:B------:R-:W-:Y:S01]  /*4950*/  IMAD.MOV.U32 R48, RZ, RZ, R100 ;  /* 0x000000ffff307224 */ /* 0x000fe200078e0064 */
[----:B------:R-:W-:-:S07]  /*4960*/  LOP3.LUT R108, R51, R108, R59, 0x96, !PT ;  /* 0x0000006c336c7212 */ /* 0x000fce00078e963b */
.L_x_4559:
[----:B------:R-:W-:Y:S01]  /*4970*/  I2FP.F32.U32 R49, R48 ;  /* 0x0000003000317245 */ /* 0x000fe20000201000 */
[----:B------:R-:W-:Y:S01]  /*4980*/  UMOV UR4, UR6 ;  /* 0x0000000600047c82 */ /* 0x000fe20008000000 */
[----:B------:R-:W-:Y:S01]  /*4990*/  ISETP.NE.AND P0, PT, R50, 0x1, PT ;  /* 0x000000013200780c */ /* 0x000fe20003f05270 */
[----:B------:R-:W-:Y:S01]  /*49a0*/  UMOV UR5, UR7 ;  /* 0x0000000700057c82 */ /* 0x000fe20008000000 */
[C---:B-----5:R-:W-:Y:S01]  /*49b0*/  SHF.L.U32 R59, R52.reuse, 0x10, RZ ;  /* 0x00000010343b7819 */ /* 0x060fe200000006ff */
[----:B------:R-:W-:Y:S01]  /*49c0*/  FFMA.FTZ R49, R49, R0, 1.1641532182693481445e-10 ;  /* 0x2f00000031317423 */ /* 0x000fe20000010000 */
[----:B------:R-:W-:Y:S01]  /*49d0*/  LOP3.LUT R161, R161, 0xfffffff7, RZ, 0xc0, !PT ;  /* 0xfffffff7a1a17812 */ /* 0x000fe200078ec0ff */
[----:B------:R-:W-:Y:S01]  /*49e0*/  IMAD.MOV.U32 R51, RZ, RZ, 0x2 ;  /* 0x00000002ff337424 */ /* 0x000fe200078e00ff */
[----:B------:R-:W-:Y:S01]  /*49f0*/  PRMT R52, R52, 0x7632, R52 ;  /* 0x0000763234347816 */ /* 0x000fe20000000034 */
[----:B------:R-:W-:Y:S01]  /*4a00*/  FMUL.FTZ R59, R59, UR5 ;  /* 0x000000053b3b7c20 */ /* 0x000fe20008410000 */
[----:B------:R-:W-:Y:S01]  /*4a10*/  FSETP.LE.FTZ.AND P3, PT, R49, UR4, PT ;  /* 0x0000000431007c0b */ /* 0x000fe2000bf73000 */
        /* <DEDUP_REMOVED lines=11> */
.L_x_4563:
        /* <DEDUP_REMOVED lines=12> */
.L_x_4564:
        /* <DEDUP_REMOVED lines=54> */
[----:B------:R-:W-:Y:S01]  /*4ef0*/  IMAD.WIDE.U32 R50, R51, -0x2daee0ad, RZ ;  /* 0xd2511f5333327825 */ /* 0x000fe200078e00ff */
[----:B------:R-:W-:-:S03]  /*4f00*/  LOP3.LUT R103, R49, R48, R103, 0x96, !PT ;  /* 0x0000003031677212 */ /* 0x000fc600078e9667 */
[----:B------:R-:W-:Y:S01]  /*4f10*/  IMAD.MOV.U32 R48, RZ, RZ, R58 ;  /* 0x000000ffff307224 */ /* 0x000fe200078e003a */
[----:B------:R-:W-:Y:S01]  /*4f20*/  LOP3.LUT R108, R61, R108, R51, 0x96, !PT ;  /* 0x0000006c3d6c7212 */ /* 0x000fe200078e9633 */
[----:B------:R-:W-:Y:S01]  /*4f30*/  IMAD.MOV.U32 R51, RZ, RZ, RZ ;  /* 0x000000ffff337224 */ /* 0x000fe200078e00ff */
[----:B------:R-:W-:-:S07]  /*4f40*/  MOV R58, R50 ;  /* 0x00000032003a7202 */ /* 0x000fce0000000f00 */
.L_x_4562:
[----:B------:R-:W-:Y:S01]  /*4f50*/  I2FP.F32.U32 R49, R48 ;  /* 0x0000003000317245 */ /* 0x000fe20000201000 */
[----:B------:R-:W-:Y:S01]  /*4f60*/  IMAD.U32 R48, R104, 0x10000, RZ ;  /* 0x0001000068307824 */ /* 0x000fe200078e00ff */
[----:B------:R-:W-:Y:S01]  /*4f70*/  ISETP.NE.AND P2, PT, R51, 0x1, PT ;  /* 0x000000013300780c */ /* 0x000fe20003f45270 */
[----:B------:R-:W-:Y:S02]  /*4f80*/  HFMA2 R50, -RZ, RZ, 0, 1.1920928955078125e-07 ;  /* 0x00000002ff327431 */ /* 0x000fe400000001ff */
[----:B------:R-:W-:Y:S01]  /*4f90*/  FFMA.FTZ R49, R49, R0, 1.1641532182693481445e-10 ;  /* 0x2f00000031317423 */ /* 0x000fe20000010000 */
[----:B------:R-:W-:-:S04]  /*4fa0*/  FMUL.FTZ R48, R48, UR5 ;  /* 0x0000000530307c20 */ /* 0x000fc80008410000 */
[----:B------:R-:W-:Y:S02]  /*4fb0*/  FSETP.GTU.FTZ.AND P0, PT, R49, UR4, PT ;  /* 0x0000000431007c0b */ /* 0x000fe4000bf1c000 */
        /* <DEDUP_REMOVED lines=15> */
.L_x_4566:
        /* <DEDUP_REMOVED lines=12> */
.L_x_4567:
        /* <DEDUP_REMOVED lines=58> */
[----:B------:R-:W-:Y:S02]  /*5510*/  IMAD.MOV.U32 R49, RZ, RZ, R58 ;  /* 0x000000ffff317224 */ /* 0x000fe400078e003a */
[----:B------:R-:W-:-:S07]  /*5520*/  IMAD.MOV.U32 R58, RZ, RZ, R60 ;  /* 0x000000ffff3a7224 */ /* 0x000fce00078e003c */
.L_x_4565:
[----:B------:R-:W-:Y:S01]  /*5530*/  I2FP.F32.U32 R49, R49 ;  /* 0x0000003100317245 */ /* 0x000fe20000201000 */
[----:B------:R-:W-:Y:S01]  /*5540*/  IMAD.U32 R52, R52, 0x10000, RZ ;  /* 0x0001000034347824 */ /* 0x000fe200078e00ff */
[----:B------:R-:W-:Y:S01]  /*5550*/  ISETP.NE.AND P0, PT, R50, 0x1, PT ;  /* 0x000000013200780c */ /* 0x000fe20003f05270 */
[----:B------:R-:W-:Y:S01]  /*5560*/  IMAD.MOV.U32 R51, RZ, RZ, 0x2 ;  /* 0x00000002ff337424 */ /* 0x000fe200078e00ff */
[----:B------:R-:W-:Y:S01]  /*5570*/  LOP3.LUT R161, R161, 0xfffffffb, RZ, 0xc0, !PT ;  /* 0xfffffffba1a17812 */ /* 0x000fe200078ec0ff */
[----:B------:R-:W-:Y:S01]  /*5580*/  FFMA.FTZ R49, R49, R0, 1.1641532182693481445e-10 ;  /* 0x2f00000031317423 */ /* 0x000fe20000010000 */
[----:B------:R-:W-:-:S04]  /*5590*/  FMUL.FTZ R52, R52, UR5 ;  /* 0x0000000534347c20 */ /* 0x000fc80008410000 */
[----:B------:R-:W-:Y:S02]  /*55a0*/  FSETP.LE.FTZ.AND P3, PT, R49, UR4, PT ;  /* 0x0000000431007c0b */ /* 0x000fe4000bf73000 */
        /* <DEDUP_REMOVED lines=11> */
.L_x_4569:
        /* <DEDUP_REMOVED lines=12> */
.L_x_4570:
        /* <DEDUP_REMOVED lines=58> */
[----:B------:R-:W-:Y:S01]  /*5ac0*/  MOV R49, R58 ;  /* 0x0000003a00317202 */ /* 0x000fe20000000f00 */
[----:B------:R-:W-:-:S07]  /*5ad0*/  IMAD.MOV.U32 R58, RZ, RZ, R60 ;  /* 0x000000ffff3a7224 */ /* 0x000fce00078e003c */
.L_x_4568:
        /* <DEDUP_REMOVED lines=23> */
.L_x_4572:
        /* <DEDUP_REMOVED lines=12> */
.L_x_4573:
        /* <DEDUP_REMOVED lines=60> */
.L_x_4571:
[----:B------:R-:W-:Y:S01]  /*60d0*/  I2FP.F32.U32 R51, R50 ;  /* 0x0000003200337245 */ /* 0x000fe20000201000 */
[----:B------:R-:W-:Y:S01]  /*60e0*/  IMAD.U32 R52, R53, 0x10000, RZ ;  /* 0x0001000035347824 */ /* 0x000fe200078e00ff */
[----:B------:R-:W-:Y:S01]  /*60f0*/  ISETP.NE.AND P0, PT, R59, 0x1, PT ;  /* 0x000000013b00780c */ /* 0x000fe20003f05270 */
[----:B------:R-:W-:Y:S01]  /*6100*/  HFMA2 R60, -RZ, RZ, 0, 1.1920928955078125e-07 ;  /* 0x00000002ff3c7431 */ /* 0x000fe200000001ff */
[----:B------:R-:W-:Y:S01]  /*6110*/  LOP3.LUT R161, R161, 0xfffffffd, RZ, 0xc0, !PT ;  /* 0xfffffffda1a17812 */ /* 0x000fe200078ec0ff */
[----:B------:R-:W-:Y:S01]  /*6120*/  FFMA.FTZ R51, R51, R0, 1.1641532182693481445e-10 ;  /* 0x2f00000033337423 */ /* 0x000fe20000010000 */
[----:B------:R-:W-:Y:S01]  /*6130*/  FMUL.FTZ R52, R52, UR5 ;  /* 0x0000000534347c20 */ /* 0x000fe20008410000 */
[----:B------:R-:W-:Y:S01]  /*6140*/  PRMT R53, R53, 0x7632, R53 ;  /* 0x0000763235357816 */ /* 0x000fe20000000035 */
[----:B------:R-:W-:Y:S02]  /*6150*/  IMAD.MOV.U32 R50, RZ, RZ, R102 ;  /* 0x000000ffff327224 */ /* 0x000fe400078e0066 */
        /* <DEDUP_REMOVED lines=11> */
.L_x_4575:
        /* <DEDUP_REMOVED lines=12> */
.L_x_4576:
        /* <DEDUP_REMOVED lines=58> */
[----:B------:R-:W-:Y:S02]  /*6670*/  IMAD.MOV.U32 R58, RZ, RZ, R60 ;  /* 0x000000ffff3a7224 */ /* 0x000fe400078e003c */
[----:B------:R-:W-:-:S07]  /*6680*/  HFMA2 R60, -RZ, RZ, 0, 0 ;  /* 0x00000000ff3c7431 */ /* 0x000fce00000001ff */
.L_x_4574:
[----:B------:R-:W-:Y:S01]  /*6690*/  I2FP.F32.U32 R51, R50 ;  /* 0x0000003200337245 */ /* 0x000fe20000201000 */
[----:B------:R-:W-:Y:S01]  /*66a0*/  IMAD.U32 R50, R105, 0x10000, RZ ;  /* 0x0001000069327824 */ /* 0x000fe200078e00ff */
[----:B------:R-:W-:-:S03]  /*66b0*/  ISETP.NE.AND P2, PT, R60, 0x1, PT ;  /* 0x000000013c00780c */ /* 0x000fc60003f45270 */
[----:B------:R-:W-:Y:S01]  /*66c0*/  FFMA.FTZ R51, R51, R0, 1.1641532182693481445e-10 ;  /* 0x2f00000033337423 */ /* 0x000fe20000010000 */
[----:B------:R-:W-:-:S04]  /*66d0*/  FMUL.FTZ R50, R50, UR5 ;  /* 0x0000000532327c20 */ /* 0x000fc80008410000 */
[----:B------:R-:W-:Y:S02]  /*66e0*/  FSETP.GTU.FTZ.AND P0, PT, R51, UR4, PT ;  /* 0x0000000433007c0b */ /* 0x000fe4000bf1c000 */
[----:B------:R-:W-:Y:S01]  /*66f0*/  FSEL R51, R52, RZ, P3 ;  /* 0x000000ff34337208 */ /* 0x000fe20001800000 */
[----:B------:R-:W-:Y:S01]  /*6700*/  IMAD.MOV.U32 R52, RZ, RZ, 0x2 ;  /* 0x00000002ff347424 */ /* 0x000fe200078e00ff */
[----:B------:R-:W-:Y:S02]  /*6710*/  FSEL R50, R50, RZ, !P0 ;  /* 0x000000ff32327208 */ /* 0x000fe40004000000 */
[----:B------:R-:W-:-:S03]  /*6720*/  SEL R94, RZ, 0x1, P0 ;  /* 0x00000001ff5e7807 */ /* 0x000fc60000000000 */
[----:B------:R-:W-:Y:S01]  /*6730*/  FADD.FTZ R50, R50, R51 ;  /* 0x0000003332327221 */ /* 0x000fe20000010000 */
[----:B------:R-:W-:-:S03]  /*6740*/  MOV R51, R102 ;  /* 0x0000006600337202 */ /* 0x000fc60000000f00 */
[----:B------:R-:W-:Y:S01]  /*6750*/  @P1 FADD.FTZ R50, R42, R50 ;  /* 0x000000322a321221 */ /* 0x000fe20000010000 */
        /* <DEDUP_REMOVED lines=9> */
.L_x_4578:
        /* <DEDUP_REMOVED lines=12> */
.L_x_4579:
        /* <DEDUP_REMOVED lines=56> */
[----:B------:R-:W-:Y:S01]  /*6c30*/  MOV R51, R58 ;  /* 0x0000003a00337202 */ /* 0x000fe20000000f00 */
[----:B------:R-:W-:Y:S02]  /*6c40*/  VIADD R59, R2, 0x8ff34781 ;  /* 0x8ff34781023b7836 */ /* 0x000fe40000000000 */
[----:B------:R-:W-:-:S03]  /*6c50*/  IMAD.MOV.U32 R58, RZ, RZ, R62 ;  /* 0x000000ffff3a7224 */ /* 0x000fc600078e003e */
[----:B------:R-:W-:-:S07]  /*6c60*/  LOP3.LUT R103, R59, R60, R103, 0x96, !PT ;  /* 0x0000003c3b677212 */ /* 0x000fce00078e9667 */
.L_x_4577:
[----:B------:R-:W-:Y:S01]  /*6c70*/  ISETP.NE.AND P0, PT, R52, 0x1, PT ;  /* 0x000000013400780c */ /* 0x000fe20003f05270 */
[----:B------:R-:W-:Y:S01]  /*6c80*/  IMAD.MOV.U32 R60, RZ, RZ, 0x2 ;  /* 0x00000002ff3c7424 */ /* 0x000fe200078e00ff */
[----:B------:R-:W-:Y:S02]  /*6c90*/  I2FP.F32.U32 R51, R51 ;  /* 0x0000003300337245 */ /* 0x000fe40000201000 */
[----:B------:R-:W-:-:S03]  /*6ca0*/  SHF.L.U32 R53, R53, 0x10, RZ ;  /* 0x0000001035357819 */ /* 0x000fc600000006ff */
[----:B------:R-:W-:Y:S02]  /*6cb0*/  FFMA.FTZ R51, R51, R0, 1.1641532182693481445e-10 ;  /* 0x2f00000033337423 */ /* 0x000fe40000010000 */
[----:B------:R-:W-:-:S03]  /*6cc0*/  FMUL.FTZ R59, R53, UR5 ;  /* 0x00000005353b7c20 */ /* 0x000fc60008410000 */
[----:B------:R-:W-:Y:S01]  /*6cd0*/  FSETP.LE.FTZ.AND P2, PT, R51, UR4, PT ;  /* 0x0000000433007c0b */ /* 0x000fe2000bf53000 */
[----:B------:R-:W-:Y:S01]  /*6ce0*/  IMAD.MOV.U32 R51, RZ, RZ, R102 ;  /* 0x000000ffff337224 */ /* 0x000fe200078e0066 */
[----:B------:R-:W-:Y:S11]  /*6cf0*/  @!P0 BRA `(.L_x_4580) ;  /* 0x0000000400408947 */ /* 0x000ff60003800000 */
        /* <DEDUP_REMOVED lines=8> */
.L_x_4581:
        /* <DEDUP_REMOVED lines=12> */
.L_x_4582:
        /* <DEDUP_REMOVED lines=55> */
[----:B------:R-:W-:-:S05]  /*71b0*/  VIADD R51, R3, 0x96a522ad ;  /* 0x96a522ad03337836 */ /* 0x000fca0000000000 */
[----:B------:R-:W-:Y:S01]  /*71c0*/  LOP3.LUT R108, R51, R108, R61, 0x96, !PT ;  /* 0x0000006c336c7212 */ /* 0x000fe200078e963d */
[----:B------:R-:W-:Y:S01]  /*71d0*/  IMAD.MOV.U32 R51, RZ, RZ, R58 ;  /* 0x000000ffff337224 */ /* 0x000fe200078e003a */
[----:B------:R-:W-:Y:S01]  /*71e0*/  MOV R58, R60 ;  /* 0x0000003c003a7202 */ /* 0x000fe20000000f00 */
[----:B------:R-:W-:-:S07]  /*71f0*/  IMAD.MOV.U32 R60, RZ, RZ, RZ ;  /* 0x000000ffff3c7224 */ /* 0x000fce00078e00ff */
.L_x_4580:
[----:B------:R-:W-:Y:S01]  /*7200*/  I2FP.F32.U32 R51, R51 ;  /* 0x0000003300337245 */ /* 0x000fe20000201000 */
[----:B------:R-:W-:Y:S01]  /*7210*/  HFMA2 R61, -RZ, RZ, 0, 1.1920928955078125e-07 ;  /* 0x00000002ff3d7431 */ /* 0x000fe200000001ff */
[----:B------:R-:W-:Y:S02]  /*7220*/  PRMT R52, R105, 0x7632, R52 ;  /* 0x0000763269347816 */ /* 0x000fe40000000034 */
[----:B------:R-:W-:Y:S01]  /*7230*/  ISETP.NE.AND P3, PT, R60, 0x1, PT ;  /* 0x000000013c00780c */ /* 0x000fe20003f65270 */
[----:B------:R-:W-:Y:S02]  /*7240*/  FFMA.FTZ R51, R51, R0, 1.1641532182693481445e-10 ;  /* 0x2f00000033337423 */ /* 0x000fe40000010000 */
[----:B------:R-:W-:-:S03]  /*7250*/  IMAD.U32 R52, R52, 0x10000, RZ ;  /* 0x0001000034347824 */ /* 0x000fc600078e00ff */
        /* <DEDUP_REMOVED lines=17> */
.L_x_4584:
        /* <DEDUP_REMOVED lines=12> */
.L_x_4585:
        /* <DEDUP_REMOVED lines=60> */
.L_x_4583:
[----:B------:R-:W-:Y:S01]  /*77f0*/  ISETP.NE.AND P0, PT, R61, 0x1, PT ;  /* 0x000000013d00780c */ /* 0x000fe20003f05270 */
[C---:B------:R-:W-:Y:S01]  /*7800*/  IMAD.U32 R59, R54.reuse, 0x10000, RZ ;  /* 0x00010000363b7824 */ /* 0x040fe200078e00ff */
[----:B------:R-:W-:Y:S01]  /*7810*/  I2FP.F32.U32 R53, R52 ;  /* 0x0000003400357245 */ /* 0x000fe20000201000 */
[----:B------:R-:W-:Y:S01]  /*7820*/  IMAD.MOV.U32 R60, RZ, RZ, 0x2 ;  /* 0x00000002ff3c7424 */ /* 0x000fe200078e00ff */
[----:B------:R-:W-:Y:S01]  /*7830*/  PRMT R54, R54, 0x7632, R54 ;  /* 0x0000763236367816 */ /* 0x000fe20000000036 */
[----:B------:R-:W-:Y:S01]  /*7840*/  FMUL.FTZ R59, R59, UR5 ;  /* 0x000000053b3b7c20 */ /* 0x000fe20008410000 */
[----:B------:R-:W-:Y:S01]  /*7850*/  MOV R52, R102 ;  /* 0x0000006600347202 */ /* 0x000fe20000000f00 */
        /* <DEDUP_REMOVED lines=11> */
.L_x_4587:
        /* <DEDUP_REMOVED lines=12> */
.L_x_4588:
        /* <DEDUP_REMOVED lines=60> */
.L_x_4586:
[----:B------:R-:W-:Y:S01]  /*7d90*/  I2FP.F32.U32 R53, R52 ;  /* 0x0000003400357245 */ /* 0x000fe20000201000 */
[----:B------:R-:W-:Y:S01]  /*7da0*/  IMAD.MOV.U32 R61, RZ, RZ, 0x2 ;  /* 0x00000002ff3d7424 */ /* 0x000fe200078e00ff */
[----:B------:R-:W-:-:S03]  /*7db0*/  SHF.L.U32 R52, R106, 0x10, RZ ;  /* 0x000000106a347819 */ /* 0x000fc600000006ff */
[----:B------:R-:W-:Y:S02]  /*7dc0*/  FFMA.FTZ R53, R53, R0, 1.1641532182693481445e-10 ;  /* 0x2f00000035357423 */ /* 0x000fe40000010000 */
[----:B------:R-:W-:-:S03]  /*7dd0*/  FMUL.FTZ R52, R52, UR5 ;  /* 0x0000000534347c20 */ /* 0x000fc60008410000 */
[----:B------:R-:W-:Y:S02]  /*7de0*/  FSETP.GTU.FTZ.AND P0, PT, R53, UR4, PT ;  /* 0x0000000435007c0b */ /* 0x000fe4000bf1c000 */
        /* <DEDUP_REMOVED lines=16> */
.L_x_4590:
        /* <DEDUP_REMOVED lines=12> */
.L_x_4591:
        /* <DEDUP_REMOVED lines=52> */
[----:B------:R-:W-:Y:S02]  /*82f0*/  VIADD R53, R3, 0x96a522ad ;  /* 0x96a522ad03357836 */ /* 0x000fe40000000000 */
[----:B------:R-:W-:Y:S02]  /*8300*/  IMAD.MOV.U32 R61, RZ, RZ, RZ ;  /* 0x000000ffff3d7224 */ /* 0x000fe400078e00ff */
[----:B------:R-:W-:Y:S01]  /*8310*/  IMAD.WIDE.U32 R102, R59, -0x326172a9, RZ ;  /* 0xcd9e8d573b667825 */ /* 0x000fe200078e00ff */
[----:B------:R-:W-:Y:S02]  /*8320*/  IADD3 R59, PT, PT, R2, -0x700cb87f, RZ ;  /* 0x8ff34781023b7810 */ /* 0x000fe40007ffe0ff */
[----:B------:R-:W-:Y:S01]  /*8330*/  LOP3.LUT R108, R53, R108, R63, 0x96, !PT ;  /* 0x0000006c356c7212 */ /* 0x000fe200078e963f */
[----:B------:R-:W-:Y:S01]  /*8340*/  IMAD.MOV.U32 R53, RZ, RZ, R58 ;  /* 0x000000ffff357224 */ /* 0x000fe200078e003a */
[----:B------:R-:W-:-:S02]  /*8350*/  LOP3.LUT R103, R59, R60, R103, 0x96, !PT ;  /* 0x0000003c3b677212 */ /* 0x000fc400078e9667 */
[----:B------:R-:W-:-:S07]  /*8360*/  MOV R58, R62 ;  /* 0x0000003e003a7202 */ /* 0x000fce0000000f00 */
.L_x_4589:
[----:B------:R-:W-:Y:S01]  /*8370*/  ISETP.NE.AND P4, PT, R61, 0x1, PT ;  /* 0x000000013d00780c */ /* 0x000fe20003f85270 */
[----:B------:R-:W-:Y:S01]  /*8380*/  IMAD.U32 R54, R54, 0x10000, RZ ;  /* 0x0001000036367824 */ /* 0x000fe200078e00ff */
[----:B------:R-:W-:Y:S01]  /*8390*/  I2FP.F32.U32 R53, R53 ;  /* 0x0000003500357245 */ /* 0x000fe20000201000 */
[----:B------:R-:W-:Y:S02]  /*83a0*/  HFMA2 R60, -RZ, RZ, 0, 1.1920928955078125e-07 ;  /* 0x00000002ff3c7431 */ /* 0x000fe400000001ff */
[----:B------:R-:W-:Y:S02]  /*83b0*/  FMUL.FTZ R59, R54, UR5 ;  /* 0x00000005363b7c20 */ /* 0x000fe40008410000 */
[----:B------:R-:W-:-:S05]  /*83c0*/  FFMA.FTZ R53, R53, R0, 1.1641532182693481445e-10 ;  /* 0x2f00000035357423 */ /* 0x000fca0000010000 */
[----:B------:R-:W-:Y:S01]  /*83d0*/  FSETP.LE.FTZ.AND P0, PT, R53, UR4, PT ;  /* 0x0000000435007c0b */ /* 0x000fe2000bf13000 */
[----:B------:R-:W-:Y:S01]  /*83e0*/  IMAD.MOV.U32 R53, RZ, RZ, R102 ;  /* 0x000000ffff357224 */ /* 0x000fe200078e0066 */
[----:B------:R-:W-:Y:S11]  /*83f0*/  @!P4 BRA `(.L_x_4592) ;  /* 0x000000040040c947 */ /* 0x000ff60003800000 */
        /* <DEDUP_REMOVED lines=8> */
.L_x_4593:
        /* <DEDUP_REMOVED lines=12> */
.L_x_4594:
        /* <DEDUP_REMOVED lines=60> */
.L_x_4592:
[----:B------:R-:W-:Y:S01]  /*8900*/  I2FP.F32.U32 R53, R53 ;  /* 0x0000003500357245 */ /* 0x000fe20000201000 */
[----:B------:R-:W-:Y:S01]  /*8910*/  IMAD.MOV.U32 R61, RZ, RZ, 0x2 ;  /* 0x00000002ff3d7424 */ /* 0x000fe200078e00ff */
[----:B------:R-:W-:-:S03]  /*8920*/  PRMT R54, R106, 0x7632, R54 ;  /* 0x000076326a367816 */ /* 0x000fc60000000036 */
[----:B------:R-:W-:Y:S02]  /*8930*/  FFMA.FTZ R53, R53, R0, 1.1641532182693481445e-10 ;  /* 0x2f00000035357423 */ /* 0x000fe40000010000 */
[----:B------:R-:W-:-:S03]  /*8940*/  IMAD.U32 R54, R54, 0x10000, RZ ;  /* 0x0001000036367824 */ /* 0x000fc600078e00ff */
[----:B------:R-:W-:Y:S01]  /*8950*/  FSETP.GTU.FTZ.AND P4, PT, R53, UR4, PT ;  /* 0x0000000435007c0b */ /* 0x000fe2000bf9c000 */
[----:B------:R-:W-:Y:S01]  /*8960*/  FMUL.FTZ R54, R54, UR5 ;  /* 0x0000000536367c20 */ /* 0x000fe20008410000 */
        /* <DEDUP_REMOVED lines=16> */
.L_x_4596:
        /* <DEDUP_REMOVED lines=12> */
.L_x_4597:
        /* <DEDUP_REMOVED lines=60> */
.L_x_4595:
[----:B------:R-:W-:Y:S01]  /*8ef0*/  ISETP.NE.AND P5, PT, R61, 0x1, PT ;  /* 0x000000013d00780c */ /* 0x000fe20003fa5270 */
[----:B------:R-:W-:Y:S01]  /*8f00*/  IMAD.MOV.U32 R60, RZ, RZ, 0x2 ;  /* 0x00000002ff3c7424 */ /* 0x000fe200078e00ff */
[----:B------:R-:W-:Y:S01]  /*8f10*/  I2FP.F32.U32 R59, R54 ;  /* 0x00000036003b7245 */ /* 0x000fe20000201000 */
[----:B------:R-:W-:Y:S01]  /*8f20*/  IMAD.MOV.U32 R54, RZ, RZ, R102 ;  /* 0x000000ffff367224 */ /* 0x000fe200078e0066 */
[C---:B------:R-:W-:Y:S02]  /*8f30*/  SHF.L.U32 R70, R55.reuse, 0x10, RZ ;  /* 0x0000001037467819 */ /* 0x040fe400000006ff */
[----:B------:R-:W-:Y:S01]  /*8f40*/  PRMT R55, R55, 0x7632, R55 ;  /* 0x0000763237377816 */ /* 0x000fe20000000037 */
[----:B------:R-:W-:Y:S02]  /*8f50*/  FFMA.FTZ R59, R59, R0, 1.1641532182693481445e-10 ;  /* 0x2f0000003b3b7423 */ /* 0x000fe40000010000 */
[----:B------:R-:W-:-:S03]  /*8f60*/  FMUL.FTZ R70, R70, UR5 ;  /* 0x0000000546467c20 */ /* 0x000fc60008410000 */
        /* <DEDUP_REMOVED lines=10> */
.L_x_4599:
        /* <DEDUP_REMOVED lines=12> */
.L_x_4600:
        /* <DEDUP_REMOVED lines=56> */
[----:B------:R-:W-:Y:S01]  /*9450*/  VIADD R59, R3, 0x96a522ad ;  /* 0x96a522ad033b7836 */ /* 0x000fe20000000000 */
[----:B------:R-:W-:Y:S01]  /*9460*/  MOV R58, R62 ;  /* 0x0000003e003a7202 */ /* 0x000fe20000000f00 */
[----:B------:R-:W-:-:S03]  /*9470*/  IMAD.MOV.U32 R60, RZ, RZ, RZ ;  /* 0x000000ffff3c7224 */ /* 0x000fc600078e00ff */
[----:B------:R-:W-:-:S07]  /*9480*/  LOP3.LUT R108, R59, R108, R63, 0x96, !PT ;  /* 0x0000006c3b6c7212 */ /* 0x000fce00078e963f */
.L_x_4598:
[----:B------:R-:W-:Y:S01]  /*9490*/  I2FP.F32.U32 R59, R54 ;  /* 0x00000036003b7245 */ /* 0x000fe20000201000 */
[----:B------:R-:W-:Y:S02]  /*94a0*/  IMAD.U32 R54, R107, 0x10000, RZ ;  /* 0x000100006b367824 */ /* 0x000fe400078e00ff */
[----:B------:R-:W-:Y:S02]  /*94b0*/  HFMA2 R61, -RZ, RZ, 0, 1.1920928955078125e-07 ;  /* 0x00000002ff3d7431 */ /* 0x000fe400000001ff */
[----:B------:R-:W-:Y:S01]  /*94c0*/  FFMA.FTZ R59, R59, R0, 1.1641532182693481445e-10 ;  /* 0x2f0000003b3b7423 */ /* 0x000fe20000010000 */
[----:B------:R-:W-:-:S04]  /*94d0*/  FMUL.FTZ R54, R54, UR5 ;  /* 0x0000000536367c20 */ /* 0x000fc80008410000 */
        /* <DEDUP_REMOVED lines=17> */
.L_x_4602:
        /* <DEDUP_REMOVED lines=12> */
.L_x_4603:
        /* <DEDUP_REMOVED lines=60> */
.L_x_4601:
[----:B------:R-:W-:Y:S01]  /*9a70*/  ISETP.NE.AND P6, PT, R61, 0x1, PT ;  /* 0x000000013d00780c */ /* 0x000fe20003fc5270 */
[----:B------:R-:W-:Y:S01]  /*9a80*/  IMAD.U32 R55, R55, 0x10000, RZ ;  /* 0x0001000037377824 */ /* 0x000fe200078e00ff */
[----:B------:R-:W-:Y:S01]  /*9a90*/  I2FP.F32.U32 R59, R59 ;  /* 0x0000003b003b7245 */ /* 0x000fe20000201000 */
[----:B------:R-:W-:Y:S01]  /*9aa0*/  IMAD.MOV.U32 R113, RZ, RZ, 0x2 ;  /* 0x00000002ff717424 */ /* 0x000fe200078e00ff */
[----:B------:R-:W-:Y:S01]  /*9ab0*/  MOV R60, R102 ;  /* 0x00000066003c7202 */ /* 0x000fe20000000f00 */
[----:B------:R-:W-:Y:S02]  /*9ac0*/  FMUL.FTZ R70, R55, UR5 ;  /* 0x0000000537467c20 */ /* 0x000fe40008410000 */
        /* <DEDUP_REMOVED lines=11> */
.L_x_4605:
        /* <DEDUP_REMOVED lines=14> */
.L_x_4606:
        /* <DEDUP_REMOVED lines=58> */
[----:B------:R-:W-:-:S03]  /*a000*/  IMAD.MOV.U32 R58, RZ, RZ, R62 ;  /* 0x000000ffff3a7224 */ /* 0x000fc600078e003e */
[----:B------:R-:W-:-:S07]  /*a010*/  LOP3.LUT R108, R55, R108, R63, 0x96, !PT ;  /* 0x0000006c376c7212 */ /* 0x000fce00078e963f */
.L_x_4604:
[----:B------:R-:W-:Y:S02]  /*a020*/  I2FP.F32.U32 R55, R60 ;  /* 0x0000003c00377245 */ /* 0x000fe40000201000 */
[----:B------:R-:W-:Y:S02]  /*a030*/  PRMT R59, R107, 0x7632, R59 ;  /* 0x000076326b3b7816 */ /* 0x000fe4000000003b */
[----:B------:R-:W-:Y:S01]  /*a040*/  FSEL R60, R70, RZ, P5 ;  /* 0x000000ff463c7208 */ /* 0x000fe20002800000 */
[----:B------:R-:W-:Y:S01]  /*a050*/  FFMA.FTZ R55, R55, R0, 1.1641532182693481445e-10 ;  /* 0x2f00000037377423 */ /* 0x000fe20000010000 */
[----:B------:R-:W-:-:S04]  /*a060*/  SHF.L.U32 R59, R59, 0x10, RZ ;  /* 0x000000103b3b7819 */ /* 0x000fc800000006ff */
[----:B------:R-:W-:Y:S01]  /*a070*/  FSETP.GTU.FTZ.AND P6, PT, R55, UR4, PT ;  /* 0x0000000437007c0b */ /* 0x000fe2000bfdc000 */
[----:B------:R-:W-:-:S03]  /*a080*/  FMUL.FTZ R59, R59, UR5 ;  /* 0x000000053b3b7c20 */ /* 0x000fc60008410000 */
[----:B------:R-:W-:Y:S02]  /*a090*/  SEL R99, RZ, 0x1, P6 ;  /* 0x00000001ff637807 */ /* 0x000fe40003000000 */
[----:B------:R-:W-:-:S05]  /*a0a0*/  FSEL R59, R59, RZ, !P6 ;  /* 0x000000ff3b3b7208 */ /* 0x000fca0007000000 */
[----:B------:R-:W-:-:S04]  /*a0b0*/  FADD.FTZ R55, R59, R60 ;  /* 0x0000003c3b377221 */ /* 0x000fc80000010000 */
[----:B------:R-:W-:-:S07]  /*a0c0*/  @P1 FADD.FTZ R55, R47, R55 ;  /* 0x000000372f371221 */ /* 0x000fce0000010000 */
.L_x_4558:
[----:B------:R-:W0:Y:S01]  /*a0d0*/  LDC.64 R72, c[0x0][0x3a8] ;  /* 0x0000ea00ff487b82 */ /* 0x000e220000000a00 */
[----:B------:R-:W-:Y:S01]  /*a0e0*/  SEL R71, RZ, 0x100, !P0 ;  /* 0x00000100ff477807 */ /* 0x000fe20004000000 */
[----:B------:R-:W-:Y:S01]  /*a0f0*/  VIADD R111, R101, 0x100 ;  /* 0x00000100656f7836 */ /* 0x000fe20000000000 */
[----:B------:R-:W-:Y:S02]  /*a100*/  ISETP.NE.U32.AND P0, PT, R56, RZ, PT ;  /* 0x000000ff3800720c */ /* 0x000fe40003f05070 */
[----:B------:R-:W-:Y:S02]  /*a110*/  SEL R63, RZ, 0x1000000, !P5 ;  /* 0x01000000ff3f7807 */ /* 0x000fe40006800000 */
[----:B------:R-:W-:Y:S01]  /*a120*/  SEL R62, RZ, 0x10000, !P4 ;  /* 0x00010000ff3e7807 */ /* 0x000fe20006000000 */
[----:B------:R-:W1:Y:S01]  /*a130*/  LDC.64 R74, c[0x0][0x3b0] ;  /* 0x0000ec00ff4a7b82 */ /* 0x000e620000000a00 */
[C---:B------:R-:W-:Y:S02]  /*a140*/  LOP3.LUT P5, RZ, R161.reuse, 0x4, RZ, 0xc0, !PT ;  /* 0x00000004a1ff7812 */ /* 0x040fe400078ac0ff */
[----:B------:R-:W-:-:S02]  /*a150*/  LOP3.LUT P4, RZ, R161, 0x2, RZ, 0xc0, !PT ;  /* 0x00000002a1ff7812 */ /* 0x000fc4000788c0ff */
[----:B------:R-:W-:Y:S02]  /*a160*/  ISETP.NE.AND.EX P0, PT, R57, RZ, PT, P0 ;  /* 0x000000ff3900720c */ /* 0x000fe40003f05300 */
[----:B------:R-:W-:Y:S01]  /*a170*/  SEL R61, RZ, 0x1000000, !P2 ;  /* 0x01000000ff3d7807 */ /* 0x000fe20005000000 */
[----:B------:R-:W2:Y:S01]  /*a180*/  @P1 LDC.64 R56, c[0x0][0x3a0] ;  /* 0x0000e800ff381b82 */ /* 0x000ea20000000a00 */
[----:B------:R-:W-:Y:S02]  /*a190*/  SEL R60, RZ, 0x10000, !P4 ;  /* 0x00010000ff3c7807 */ /* 0x000fe40006000000 */
[----:B------:R-:W-:Y:S02]  /*a1a0*/  SEL R59, RZ, 0x100, !P5 ;  /* 0x00000100ff3b7807 */ /* 0x000fe40006800000 */
[----:B------:R-:W-:Y:S02]  /*a1b0*/  LOP3.LUT P6, RZ, R161, 0x8, RZ, 0xc0, !PT ;  /* 0x00000008a1ff7812 */ /* 0x000fe400078cc0ff */
[----:B------:R-:W-:Y:S01]  /*a1c0*/  LOP3.LUT R71, R71, R63, R62, 0xfe, !PT ;  /* 0x0000003f47477212 */ /* 0x000fe200078efe3e */
[----:B0-----:R-:W-:Y:S01]  /*a1d0*/  IMAD.WIDE.U32 R62, R101, 0x20, R72 ;  /* 0x00000020653e7825 */ /* 0x001fe200078e0048 */
[----:B------:R-:W-:Y:S01]  /*a1e0*/  LOP3.LUT R59, R59, R61, R60, 0xfe, !PT ;  /* 0x0000003d3b3b7212 */ /* 0x000fe200078efe3c */
[----:B------:R-:W0:Y:S01]  /*a1f0*/  @P0 LDC.64 R66, c[0x0][0x398] ;  /* 0x0000e600ff420b82 */ /* 0x000e220000000a00 */
[----:B------:R-:W-:-:S02]  /*a200*/  SEL R70, RZ, 0x1, !P3 ;  /* 0x00000001ff467807 */ /* 0x000fc40005800000 */
[----:B------:R-:W-:Y:S01]  /*a210*/  SEL R60, RZ, 0x1, !P6 ;  /* 0x00000001ff3c7807 */ /* 0x000fe20007000000 */
[----:B------:R3:W-:Y:S01]  /*a220*/  STG.E.128 desc[UR8][R62.64], R48 ;  /* 0x000000303e007986 */ /* 0x0007e2000c101d08 */
[----:B------:R-:W-:Y:S01]  /*a230*/  LOP3.LUT R71, R71, R70, RZ, 0xfc, !PT ;  /* 0x0000004647477212 */ /* 0x000fe200078efcff */
[----:B-1----:R-:W-:Y:S01]  /*a240*/  IMAD.WIDE.U32 R68, R101, 0x8, R74 ;  /* 0x0000000865447825 */ /* 0x002fe200078e004a */
[----:B------:R-:W-:Y:S01]  /*a250*/  LOP3.LUT R70, R59, R60, RZ, 0xfc, !PT ;  /* 0x0000003c3b467212 */ /* 0x000fe200078efcff */
[----:B------:R3:W-:Y:S02]  /*a260*/  STG.E.128 desc[UR8][R62.64+0x10], R52 ;  /* 0x000010343e007986 */ /* 0x0007e4000c101d08 */
[C---:B------:R-:W-:Y:S02]  /*a270*/  IMAD.WIDE.U32 R60, R111.reuse, 0x10, R64 ;  /* 0x000000106f3c7825 */ /* 0x040fe400078e0040 */
[----:B------:R3:W-:Y:S02]  /*a280*/  STG.E.64 desc[UR8][R68.64], R70 ;  /* 0x0000004644007986 */ /* 0x0007e4000c101b08 */
[----:B--2---:R-:W-:-:S04]  /*a290*/  @P1 IMAD.WIDE.U32 R56, R111, 0x20, R56 ;  /* 0x000000206f381825 */ /* 0x004fc800078e0038 */
[----:B0-----:R-:W-:Y:S01]  /*a2a0*/  @P0 IMAD.WIDE.U32 R66, R111, 0x10, R66 ;  /* 0x000000106f420825 */ /* 0x001fe200078e0042 */
[----:B---3--:R-:W-:Y:S06]  /*a2b0*/  @!P0 BRA `(.L_x_4607) ;  /* 0x0000000000508947 */ /* 0x008fec0003800000 */
        /* <DEDUP_REMOVED lines=20> */
.L_x_4607:
[----:B------:R1:W5:Y:S04]  /*a400*/  @P0 LDG.E.128 R104, desc[UR8][R66.64] ;  /* 0x0000000842680981 */ /* 0x000368000c1e1d00 */
[----:B------:R1:W5:Y:S04]  /*a410*/  @P1 LDG.E.128 R40, desc[UR8][R56.64] ;  /* 0x0000000838281981 */ /* 0x000368000c1e1d00 */
[----:B------:R1:W5:Y:S04]  /*a420*/  @P1 LDG.E.128 R44, desc[UR8][R56.64+0x10] ;  /* 0x00001008382c1981 */ /* 0x000368000c1e1d00 */
[----:B0-----:R-:W5:Y:S01]  /*a430*/  LDG.E.128 R60, desc[UR8][R60.64] ;  /* 0x000000083c3c7981 */ /* 0x001f62000c1e1d00 */
[----:B------:R-:W-:Y:S05]  /*a440*/  @!P0 BRA `(.L_x_4608) ;  /* 0x0000005c00388947 */ /* 0x000fea0003800000 */
[----:B------:R-:W-:Y:S01]  /*a450*/  ISETP.NE.AND P2, PT, R113, 0x1, PT ;  /* 0x000000017100780c */ /* 0x000fe20003f45270 */
[----:B------:R-:W-:Y:S02]  /*a460*/  HFMA2 R59, -RZ, RZ, 0, 1.1920928955078125e-07 ;  /* 0x00000002ff3b7431 */ /* 0x000fe400000001ff */
[----:B-1----:R-:W-:Y:S02]  /*a470*/  IMAD.MOV.U32 R56, RZ, RZ, R102 ;  /* 0x000000ffff387224 */ /* 0x002fe400078e0066 */
        /* <DEDUP_REMOVED lines=12> */
.L_x_4610:
        /* <DEDUP_REMOVED lines=12> */
.L_x_4611:
        /* <DEDUP_REMOVED lines=58> */
[----:B------:R-:W-:-:S07]  /*a9a0*/  IMAD.MOV.U32 R59, RZ, RZ, RZ ;  /* 0x000000ffff3b7224 */ /* 0x000fce00078e00ff */
.L_x_4609:
[----:B------:R-:W-:Y:S01]  /*a9b0*/  I2FP.F32.U32 R57, R56 ;  /* 0x0000003800397245 */ /* 0x000fe20000201000 */
[----:B------:R-:W-:Y:S01]  /*a9c0*/  IMAD.MOV.U32 R58, RZ, RZ, 0x2 ;  /* 0x00000002ff3a7424 */ /* 0x000fe200078e00ff */
[----:B------:R-:W-:Y:S02]  /*a9d0*/  ISETP.NE.AND P2, PT, R59, 0x1, PT ;  /* 0x000000013b00780c */ /* 0x000fe40003f45270 */
[C---:B-----5:R-:W-:Y:S01]  /*a9e0*/  SHF.L.U32 R56, R60.reuse, 0x10, RZ ;  /* 0x000000103c387819 */ /* 0x060fe200000006ff */
[----:B------:R-:W-:Y:S01]  /*a9f0*/  FFMA.FTZ R57, R57, R0, 1.1641532182693481445e-10 ;  /* 0x2f00000039397423 */ /* 0x000fe20000010000 */
[----:B------:R-:W-:Y:S02]  /*aa00*/  LOP3.LUT R161, R161, 0xffffffef, RZ, 0xc0, !PT ;  /* 0xffffffefa1a17812 */ /* 0x000fe400078ec0ff */
        /* <DEDUP_REMOVED lines=14> */
.L_x_4613:
        /* <DEDUP_REMOVED lines=12> */
.L_x_4614:
        /* <DEDUP_REMOVED lines=57> */
[----:B------:R-:W-:Y:S01]  /*af40*/  MOV R68, R58 ;  /* 0x0000003a00447202 */ /* 0x000fe20000000f00 */
[----:B------:R-:W-:Y:S01]  /*af50*/  IMAD.MOV.U32 R58, RZ, RZ, RZ ;  /* 0x000000ffff3a7224 */ /* 0x000fe200078e00ff */
[----:B------:R-:W-:-:S07]  /*af60*/  LOP3.LUT R108, R67, R108, R59, 0x96, !PT ;  /* 0x0000006c436c7212 */ /* 0x000fce00078e963b */
.L_x_4612:
        /* <DEDUP_REMOVED lines=22> */
.L_x_4616:
        /* <DEDUP_REMOVED lines=12> */
.L_x_4617:
        /* <DEDUP_REMOVED lines=60> */
.L_x_4615:
        /* <DEDUP_REMOVED lines=19> */
.L_x_4619:
        /* <DEDUP_REMOVED lines=12> */
.L_x_4620:
        /* <DEDUP_REMOVED lines=56> */
[----:B------:R-:W-:Y:S01]  /*bac0*/  MOV R57, R68 ;  /* 0x0000004400397202 */ /* 0x000fe20000000f00 */
[----:B------:R-:W-:Y:S01]  /*bad0*/  IMAD.MOV.U32 R68, RZ, RZ, R66 ;  /* 0x000000ffff447224 */ /* 0x000fe200078e0042 */
[----:B------:R-:W-:Y:S01]  /*bae0*/  LOP3.LUT R103, R59, R58, R103, 0x96, !PT ;  /* 0x0000003a3b677212 */ /* 0x000fe200078e9667 */
[----:B------:R-:W-:-:S07]  /*baf0*/  IMAD.MOV.U32 R66, RZ, RZ, RZ ;  /* 0x000000ffff427224 */ /* 0x000fce00078e00ff */
.L_x_4618:
        /* <DEDUP_REMOVED lines=23> */
.L_x_4622:
        /* <DEDUP_REMOVED lines=12> */
.L_x_4623:
        /* <DEDUP_REMOVED lines=56> */
[----:B------:R-:W-:Y:S01]  /*c0b0*/  IMAD.MOV.U32 R58, RZ, RZ, R68 ;  /* 0x000000ffff3a7224 */ /* 0x000fe200078e0044 */
[----:B------:R-:W-:Y:S01]  /*c0c0*/  LOP3.LUT R108, R69, R108, R67, 0x96, !PT ;  /* 0x0000006c456c7212 */ /* 0x000fe200078e9643 */
[----:B------:R-:W-:Y:S01]  /*c0d0*/  IMAD.MOV.U32 R67, RZ, RZ, RZ ;  /* 0x000000ffff437224 */ /* 0x000fe200078e00ff */
[----:B------:R-:W-:-:S07]  /*c0e0*/  MOV R68, R66 ;  /* 0x0000004200447202 */ /* 0x000fce0000000f00 */
.L_x_4621:
[----:B------:R-:W-:Y:S01]  /*c0f0*/  I2FP.F32.U32 R59, R58 ;  /* 0x0000003a003b7245 */ /* 0x000fe20000201000 */
[----:B------:R-:W-:Y:S01]  /*c100*/  IMAD.U32 R58, R61, 0x10000, RZ ;  /* 0x000100003d3a7824 */ /* 0x000fe200078e00ff */
[----:B------:R-:W-:Y:S01]  /*c110*/  ISETP.NE.AND P2, PT, R67, 0x1, PT ;  /* 0x000000014300780c */ /* 0x000fe20003f45270 */
[----:B------:R-:W-:Y:S01]  /*c120*/  HFMA2 R66, -RZ, RZ, 0, 1.1920928955078125e-07 ;  /* 0x00000002ff427431 */ /* 0x000fe200000001ff */
[----:B------:R-:W-:Y:S01]  /*c130*/  LOP3.LUT R161, R161, 0xfffffffb, RZ, 0xc0, !PT ;  /* 0xfffffffba1a17812 */ /* 0x000fe200078ec0ff */
[----:B------:R-:W-:Y:S01]  /*c140*/  FFMA.FTZ R59, R59, R0, 1.1641532182693481445e-10 ;  /* 0x2f0000003b3b7423 */ /* 0x000fe20000010000 */
[----:B------:R-:W-:Y:S01]  /*c150*/  FMUL.FTZ R60, R58, UR5 ;  /* 0x000000053a3c7c20 */ /* 0x000fe20008410000 */
[----:B------:R-:W-:-:S03]  /*c160*/  PRMT R61, R61, 0x7632, R61 ;  /* 0x000076323d3d7816 */ /* 0x000fc6000000003d */
[----:B------:R-:W-:Y:S01]  /*c170*/  FSETP.LE.FTZ.AND P4, PT, R59, UR4, PT ;  /* 0x000000043b007c0b */ /* 0x000fe2000bf93000 */
        /* <DEDUP_REMOVED lines=11> */
.L_x_4625:
        /* <DEDUP_REMOVED lines=12> */
.L_x_4626:
        /* <DEDUP_REMOVED lines=60> */
.L_x_4624:
        /* <DEDUP_REMOVED lines=22> */
.L_x_4628:
        /* <DEDUP_REMOVED lines=12> */
.L_x_4629:
        /* <DEDUP_REMOVED lines=59> */
[----:B------:R-:W-:-:S07]  /*cc80*/  LOP3.LUT R103, R67, R66, R103, 0x96, !PT ;  /* 0x0000004243677212 */ /* 0x000fce00078e9667 */
.L_x_4627:
[----:B------:R-:W-:Y:S01]  /*cc90*/  I2FP.F32.U32 R59, R59 ;  /* 0x0000003b003b7245 */ /* 0x000fe20000201000 */
[----:B------:R-:W-:Y:S01]  /*cca0*/  IMAD.MOV.U32 R66, RZ, RZ, 0x2 ;  /* 0x00000002ff427424 */ /* 0x000fe200078e00ff */
[----:B------:R-:W-:Y:S02]  /*ccb0*/  ISETP.NE.AND P2, PT, R60, 0x1, PT ;  /* 0x000000013c00780c */ /* 0x000fe40003f45270 */
[----:B------:R-:W-:Y:S01]  /*ccc0*/  SHF.L.U32 R61, R61, 0x10, RZ ;  /* 0x000000103d3d7819 */ /* 0x000fe200000006ff */
[----:B------:R-:W-:Y:S01]  /*ccd0*/  FFMA.FTZ R59, R59, R0, 1.1641532182693481445e-10 ;  /* 0x2f0000003b3b7423 */ /* 0x000fe20000010000 */
[----:B------:R-:W-:-:S03]  /*cce0*/  LOP3.LUT R161, R161, 0xfffffffd, RZ, 0xc0, !PT ;  /* 0xfffffffda1a17812 */ /* 0x000fc600078ec0ff */
        /* <DEDUP_REMOVED lines=13> */
.L_x_4631:
        /* <DEDUP_REMOVED lines=12> */
.L_x_4632:
        /* <DEDUP_REMOVED lines=60> */
.L_x_4630:
[----:B------:R-:W-:Y:S01]  /*d240*/  I2FP.F32.U32 R59, R59 ;  /* 0x0000003b003b7245 */ /* 0x000fe20000201000 */
[----:B------:R-:W-:Y:S01]  /*d250*/  HFMA2 R67, -RZ, RZ, 0, 1.1920928955078125e-07 ;  /* 0x00000002ff437431 */ /* 0x000fe200000001ff */
        /* <DEDUP_REMOVED lines=21> */
.L_x_4634:
        /* <DEDUP_REMOVED lines=12> */
.L_x_4635:
        /* <DEDUP_REMOVED lines=60> */
.L_x_4633:
[----:B------:R-:W-:Y:S01]  /*d830*/  ISETP.NE.AND P3, PT, R67, 0x1, PT ;  /* 0x000000014300780c */ /* 0x000fe20003f65270 */
[----:B------:R-:W-:Y:S01]  /*d840*/  IMAD.MOV.U32 R66, RZ, RZ, 0x2 ;  /* 0x00000002ff427424 */ /* 0x000fe200078e00ff */
[----:B------:R-:W-:Y:S01]  /*d850*/  I2FP.F32.U32 R61, R60 ;  /* 0x0000003c003d7245 */ /* 0x000fe20000201000 */
[C---:B------:R-:W-:Y:S01]  /*d860*/  IMAD.U32 R60, R62.reuse, 0x10000, RZ ;  /* 0x000100003e3c7824 */ /* 0x040fe200078e00ff */
[----:B------:R-:W-:-:S03]  /*d870*/  PRMT R62, R62, 0x7632, R62 ;  /* 0x000076323e3e7816 */ /* 0x000fc6000000003e */
[----:B------:R-:W-:Y:S01]  /*d880*/  FFMA.FTZ R61, R61, R0, 1.1641532182693481445e-10 ;  /* 0x2f0000003d3d7423 */ /* 0x000fe20000010000 */
[----:B------:R-:W-:-:S04]  /*d890*/  FMUL.FTZ R69, R60, UR5 ;  /* 0x000000053c457c20 */ /* 0x000fc80008410000 */
[----:B------:R-:W-:Y:S02]  /*d8a0*/  FSETP.LE.FTZ.AND P2, PT, R61, UR4, PT ;  /* 0x000000043d007c0b */ /* 0x000fe4000bf53000 */
        /* <DEDUP_REMOVED lines=10> */
.L_x_4637:
        /* <DEDUP_REMOVED lines=12> */
.L_x_4638:
        /* <DEDUP_REMOVED lines=60> */
.L_x_4636:
        /* <DEDUP_REMOVED lines=22> */
.L_x_4640:
        /* <DEDUP_REMOVED lines=12> */
.L_x_4641:
        /* <DEDUP_REMOVED lines=60> */
.L_x_4639:
[----:B------:R-:W-:Y:S01]  /*e3b0*/  ISETP.NE.AND P4, PT, R70, 0x1, PT ;  /* 0x000000014600780c */ /* 0x000fe20003f85270 */
[----:B------:R-:W-:Y:S01]  /*e3c0*/  IMAD.U32 R62, R62, 0x10000, RZ ;  /* 0x000100003e3e7824 */ /* 0x000fe200078e00ff */
[----:B------:R-:W-:Y:S01]  /*e3d0*/  I2FP.F32.U32 R61, R61 ;  /* 0x0000003d003d7245 */ /* 0x000fe20000201000 */
[----:B------:R-:W-:Y:S02]  /*e3e0*/  HFMA2 R66, -RZ, RZ, 0, 1.1920928955078125e-07 ;  /* 0x00000002ff427431 */ /* 0x000fe400000001ff */
[----:B------:R-:W-:Y:S02]  /*e3f0*/  IMAD.MOV.U32 R67, RZ, RZ, R102 ;  /* 0x000000ffff437224 */ /* 0x000fe400078e0066 */
[----:B------:R-:W-:Y:S01]  /*e400*/  FMUL.FTZ R69, R62, UR5 ;  /* 0x000000053e457c20 */ /* 0x000fe20008410000 */
[----:B------:R-:W-:-:S05]  /*e410*/  FFMA.FTZ R61, R61, R0, 1.1641532182693481445e-10 ;  /* 0x2f0000003d3d7423 */ /* 0x000fca0000010000 */
[----:B------:R-:W-:Y:S01]  /*e420*/  FSETP.LE.FTZ.AND P3, PT, R61, UR4, PT ;  /* 0x000000043d007c0b */ /* 0x000fe2000bf73000 */
        /* <DEDUP_REMOVED lines=9> */
.L_x_4643:
        /* <DEDUP_REMOVED lines=12> */
.L_x_4644:
        /* <DEDUP_REMOVED lines=53> */
[----:B------:R-:W-:Y:S02]  /*e8d0*/  VIADD R61, R2, 0x8ff34781 ;  /* 0x8ff34781023d7836 */ /* 0x000fe40000000000 */
[----:B------:R-:W-:-:S03]  /*e8e0*/  IMAD.WIDE.U32 R66, R66, -0x2daee0ad, RZ ;  /* 0xd2511f5342427825 */ /* 0x000fc600078e00ff */
[----:B------:R-:W-:Y:S02]  /*e8f0*/  LOP3.LUT R103, R61, R70, R103, 0x96, !PT ;  /* 0x000000463d677212 */ /* 0x000fe400078e9667 */
[----:B------:R-:W-:Y:S01]  /*e900*/  LOP3.LUT R108, R71, R108, R67, 0x96, !PT ;  /* 0x0000006c476c7212 */ /* 0x000fe200078e9643 */
[----:B------:R-:W-:Y:S02]  /*e910*/  IMAD.MOV.U32 R67, RZ, RZ, R68 ;  /* 0x000000ffff437224 */ /* 0x000fe400078e0044 */
[----:B------:R-:W-:Y:S02]  /*e920*/  IMAD.MOV.U32 R68, RZ, RZ, R66 ;  /* 0x000000ffff447224 */ /* 0x000fe400078e0042 */
[----:B------:R-:W-:-:S07]  /*e930*/  HFMA2 R66, -RZ, RZ, 0, 0 ;  /* 0x00000000ff427431 */ /* 0x000fce00000001ff */
.L_x_4642:
        /* <DEDUP_REMOVED lines=23> */
.L_x_4646:
        /* <DEDUP_REMOVED lines=12> */
.L_x_4647:
        /* <DEDUP_REMOVED lines=57> */
[----:B------:R-:W-:Y:S01]  /*ef00*/  IMAD.MOV.U32 R68, RZ, RZ, R66 ;  /* 0x000000ffff447224 */ /* 0x000fe200078e0042 */
[----:B------:R-:W-:Y:S01]  /*ef10*/  LOP3.LUT R108, R71, R108, R67, 0x96, !PT ;  /* 0x0000006c476c7212 */ /* 0x000fe200078e9643 */
[----:B------:R-:W-:-:S07]  /*ef20*/  IMAD.MOV.U32 R70, RZ, RZ, RZ ;  /* 0x000000ffff467224 */ /* 0x000fce00078e00ff */
.L_x_4645:
[----:B------:R-:W-:Y:S01]  /*ef30*/  ISETP.NE.AND P5, PT, R70, 0x1, PT ;  /* 0x000000014600780c */ /* 0x000fe20003fa5270 */
[----:B------:R-:W-:Y:S01]  /*ef40*/  IMAD.MOV.U32 R71, RZ, RZ, 0x2 ;  /* 0x00000002ff477424 */ /* 0x000fe200078e00ff */
[----:B------:R-:W-:Y:S02]  /*ef50*/  I2FP.F32.U32 R67, R62 ;  /* 0x0000003e00437245 */ /* 0x000fe40000201000 */
[C---:B------:R-:W-:Y:S02]  /*ef60*/  SHF.L.U32 R62, R63.reuse, 0x10, RZ ;  /* 0x000000103f3e7819 */ /* 0x040fe400000006ff */
[----:B------:R-:W-:Y:S01]  /*ef70*/  PRMT R66, R63, 0x7632, R66 ;  /* 0x000076323f427816 */ /* 0x000fe20000000042 */
[----:B------:R-:W-:Y:S01]  /*ef80*/  FFMA.FTZ R67, R67, R0, 1.1641532182693481445e-10 ;  /* 0x2f00000043437423 */ /* 0x000fe20000010000 */
[----:B------:R-:W-:Y:S02]  /*ef90*/  IMAD.MOV.U32 R63, RZ, RZ, R102 ;  /* 0x000000ffff3f7224 */ /* 0x000fe400078e0066 */
[----:B------:R-:W-:-:S02]  /*efa0*/  FMUL.FTZ R69, R62, UR5 ;  /* 0x000000053e457c20 */ /* 0x000fc40008410000 */
        /* <DEDUP_REMOVED lines=10> */
.L_x_4649:
        /* <DEDUP_REMOVED lines=12> */
.L_x_4650:
        /* <DEDUP_REMOVED lines=52> */
[----:B------:R-:W-:Y:S02]  /*f450*/  LOP3.LUT R102, R67, R102, R109, 0x96, !PT ;  /* 0x0000006643667212 */ /* 0x000fe400078e966d */
[----:B------:R-:W-:Y:S02]  /*f460*/  IADD3 R67, PT, PT, R2, -0x700cb87f, RZ ;  /* 0x8ff3478102437810 */ /* 0x000fe40007ffe0ff */
[----:B------:R-:W-:Y:S01]  /*f470*/  LOP3.LUT R108, R71, R108, R63, 0x96, !PT ;  /* 0x0000006c476c7212 */ /* 0x000fe200078e963f */
[----:B------:R-:W-:-:S04]  /*f480*/  IMAD.WIDE.U32 R102, R102, -0x326172a9, RZ ;  /* 0xcd9e8d5766667825 */ /* 0x000fc800078e00ff */
[----:B------:R-:W-:Y:S01]  /*f490*/  IMAD.MOV.U32 R63, RZ, RZ, R68 ;  /* 0x000000ffff3f7224 */ /* 0x000fe200078e0044 */
[----:B------:R-:W-:Y:S01]  /*f4a0*/  LOP3.LUT R103, R67, R70, R103, 0x96, !PT ;  /* 0x0000004643677212 */ /* 0x000fe200078e9667 */
[----:B------:R-:W-:Y:S01]  /*f4b0*/  IMAD.MOV.U32 R71, RZ, RZ, RZ ;  /* 0x000000ffff477224 */ /* 0x000fe200078e00ff */
[----:B------:R-:W-:-:S07]  /*f4c0*/  MOV R68, R62 ;  /* 0x0000003e00447202 */ /* 0x000fce0000000f00 */
.L_x_4648:
        /* <DEDUP_REMOVED lines=22> */
.L_x_4652:
        /* <DEDUP_REMOVED lines=12> */
.L_x_4653:
        /* <DEDUP_REMOVED lines=60> */
.L_x_4651:
        /* <DEDUP_REMOVED lines=17> */
.L_x_4655:
        /* <DEDUP_REMOVED lines=14> */
.L_x_4656:
        /* <DEDUP_REMOVED lines=52> */
[----:B------:R-:W-:Y:S02]  /*ffe0*/  VIADD R63, R3, 0x96a522ad ;  /* 0x96a522ad033f7836 */ /* 0x000fe40000000000 */
[----:B------:R-:W-:-:S04]  /*fff0*/  IMAD.WIDE.U32 R70, R70, -0x326172a9, RZ ;  /* 0xcd9e8d5746467825 */ /* 0x000fc800078e00ff */
[----:B------:R-:W-:-:S04]  /*10000*/  IMAD.WIDE.U32 R66, R66, -0x2daee0ad, RZ ;  /* 0xd2511f5342427825 */ /* 0x000fc800078e00ff */
[----:B------:R-:W-:Y:S01]  /*10010*/  VIADD R103, R2, 0x8ff34781 ;  /* 0x8ff3478102677836 */ /* 0x000fe20000000000 */
[----:B------:R-:W-:Y:S01]  /*10020*/  LOP3.LUT R108, R63, R108, R67, 0x96, !PT ;  /* 0x0000006c3f6c7212 */ /* 0x000fe200078e9643 */
[----:B------:R-:W-:Y:S02]  /*10030*/  IMAD.MOV.U32 R67, RZ, RZ, R68 ;  /* 0x000000ffff437224 */ /* 0x000fe400078e0044 */
[----:B------:R-:W-:Y:S01]  /*10040*/  IMAD.MOV.U32 R68, RZ, RZ, R66 ;  /* 0x000000ffff447224 */ /* 0x000fe200078e0042 */
[----:B------:R-:W-:Y:S02]  /*10050*/  LOP3.LUT R103, R103, R102, R71, 0x96, !PT ;  /* 0x0000006667677212 */ /* 0x000fe400078e9647 */
[----:B------:R-:W-:-:S07]  /*10060*/  MOV R102, R70 ;  /* 0x0000004600667202 */ /* 0x000fce0000000f00 */
.L_x_4654:
[----:B------:R-:W-:Y:S02]  /*10070*/  I2FP.F32.U32 R63, R67 ;  /* 0x00000043003f7245 */ /* 0x000fe40000201000 */
[----:B------:R-:W-:-:S03]  /*10080*/  PRMT R66, R107, 0x7632, R66 ;  /* 0x000076326b427816 */ /* 0x000fc60000000042 */
[----:B------:R-:W-:Y:S02]  /*10090*/  FFMA.FTZ R63, R63, R0, 1.1641532182693481445e-10 ;  /* 0x2f0000003f3f7423 */ /* 0x000fe40000010000 */
[----:B------:R-:W-:-:S03]  /*100a0*/  IMAD.U32 R66, R66, 0x10000, RZ ;  /* 0x0001000042427824 */ /* 0x000fc600078e00ff */
[----:B------:R-:W-:Y:S01]  /*100b0*/  FSETP.GTU.FTZ.AND P6, PT, R63, UR4, PT ;  /* 0x000000043f007c0b */ /* 0x000fe2000bfdc000 */
[----:B------:R-:W-:Y:S01]  /*100c0*/  FMUL.FTZ R66, R66, UR5 ;  /* 0x0000000542427c20 */ /* 0x000fe20008410000 */
[----:B------:R-:W-:Y:S02]  /*100d0*/  FSEL R63, R69, RZ, P5 ;  /* 0x000000ff453f7208 */ /* 0x000fe40002800000 */
[----:B------:R-:W-:Y:S02]  /*100e0*/  SEL R99, RZ, 0x1, P6 ;  /* 0x00000001ff637807 */ /* 0x000fe40003000000 */
[----:B------:R-:W-:-:S05]  /*100f0*/  FSEL R66, R66, RZ, !P6 ;  /* 0x000000ff42427208 */ /* 0x000fca0007000000 */
[----:B------:R-:W-:-:S04]  /*10100*/  FADD.FTZ R63, R66, R63 ;  /* 0x0000003f423f7221 */ /* 0x000fc80000010000 */
[----:B------:R-:W-:Y:S01]  /*10110*/  @P1 FADD.FTZ R63, R47, R63 ;  /* 0x0000003f2f3f1221 */ /* 0x000fe20000010000 */
[----:B------:R-:W-:Y:S06]  /*10120*/  BRA `(.L_x_4657) ;  /* 0x0000002c00bc7947 */ /* 0x000fec0003800000 */
.L_x_4608:
        /* <DEDUP_REMOVED lines=15> */
.L_x_4659:
        /* <DEDUP_REMOVED lines=10> */
[----:B------:R-:W-:-:S04]  /*102c0*/  @P3 IADD3 R56, PT, PT, R91, RZ, RZ ;  /* 0x000000ff5b383210 */ /* 0x000fc80007ffe0ff */
[----:B------:R-:W-:-:S07]  /*102d0*/  @!P2 MOV R91, R56 ;  /* 0x00000038005ba202 */ /* 0x000fce0000000f00 */
.L_x_4660:
        /* <DEDUP_REMOVED lines=27> */
[----:B------:R-:W-:Y:S01]  /*10490*/  IADD3 R67, PT, PT, R3, -0x56f99767, RZ ;  /* 0xa906689903437810 */ /* 0x000fe20007ffe0ff */
        /* <DEDUP_REMOVED lines=22> */
[----:B------:R-:W-:Y:S01]  /*10600*/  LOP3.LUT R57, R57, R56, R67, 0x96, !PT ;  /* 0x0000003839397212 */ /* 0x000fe200078e9643 */
[----:B------:R-:W-:Y:S02]  /*10610*/  IMAD.MOV.U32 R56, RZ, RZ, R58 ;  /* 0x000000ffff387224 */ /* 0x000fe400078e003a */
[----:B------:R-:W-:-:S04]  /*10620*/  IMAD.WIDE.U32 R102, R59, -0x326172a9, RZ ;  /* 0xcd9e8d573b667825 */ /* 0x000fc800078e00ff */
[----:B------:R-:W-:Y:S02]  /*10630*/  VIADD R59, R2, 0x8ff34781 ;  /* 0x8ff34781023b7836 */ /* 0x000fe40000000000 */
[----:B------:R-:W-:Y:S01]  /*10640*/  IMAD.WIDE.U32 R68, R57, -0x2daee0ad, RZ ;  /* 0xd2511f5339447825 */ /* 0x000fe200078e00ff */
[----:B------:R-:W-:Y:S02]  /*10650*/  IADD3 R57, PT, PT, R3, -0x695add53, RZ ;  /* 0x96a522ad03397810 */ /* 0x000fe40007ffe0ff */
[----:B------:R-:W-:Y:S01]  /*10660*/  LOP3.LUT R103, R59, R66, R103, 0x96, !PT ;  /* 0x000000423b677212 */ /* 0x000fe200078e9667 */
[----:B------:R-:W-:Y:S01]  /*10670*/  HFMA2 R66, -RZ, RZ, 0, 0 ;  /* 0x00000000ff427431 */ /* 0x000fe200000001ff */
[----:B------:R-:W-:-:S07]  /*10680*/  LOP3.LUT R108, R57, R108, R69, 0x96, !PT ;  /* 0x0000006c396c7212 */ /* 0x000fce00078e9645 */
.L_x_4658:
[----:B------:R-:W-:Y:S01]  /*10690*/  I2FP.F32.U32 R57, R56 ;  /* 0x0000003800397245 */ /* 0x000fe20000201000 */
[----:B-----5:R-:W-:Y:S01]  /*106a0*/  IMAD.U32 R56, R60, 0x10000, RZ ;  /* 0x000100003c387824 */ /* 0x020fe200078e00ff */
[----:B------:R-:W-:Y:S01]  /*106b0*/  ISETP.NE.AND P2, PT, R66, 0x1, PT ;  /* 0x000000014200780c */ /* 0x000fe20003f45270 */
[----:B------:R-:W-:Y:S01]  /*106c0*/  IMAD.MOV.U32 R59, RZ, RZ, R102 ;  /* 0x000000ffff3b7224 */ /* 0x000fe200078e0066 */
[----:B------:R-:W-:Y:S01]  /*106d0*/  LOP3.LUT R161, R161, 0xffffffef, RZ, 0xc0, !PT ;  /* 0xffffffefa1a17812 */ /* 0x000fe200078ec0ff */
[----:B------:R-:W-:Y:S01]  /*106e0*/  FFMA.FTZ R57, R57, R0, 1.1641532182693481445e-10 ;  /* 0x2f00000039397423 */ /* 0x000fe20000010000 */
[----:B------:R-:W-:-:S04]  /*106f0*/  MOV R58, 0x2 ;  /* 0x00000002003a7802 */ /* 0x000fc80000000f00 */
[----:B------:R-:W-:Y:S02]  /*10700*/  FSETP.LE.FTZ.AND P3, PT, R57, UR4, PT ;  /* 0x0000000439007c0b */ /* 0x000fe4000bf73000 */
[----:B------:R-:W-:-:S11]  /*10710*/  PRMT R57, R60, 0x7632, R57 ;  /* 0x000076323c397816 */ /* 0x000fd60000000039 */
        /* <DEDUP_REMOVED lines=10> */
.L_x_4662:
        /* <DEDUP_REMOVED lines=12> */
.L_x_4663:
        /* <DEDUP_REMOVED lines=46> */
[----:B------:R-:W-:Y:S01]  /*10b60*/  IMAD.WIDE.U32 R108, R69, -0x2daee0ad, RZ ;  /* 0xd2511f53456c7825 */ /* 0x000fe200078e00ff */
[----:B------:R-:W-:-:S03]  /*10b70*/  IADD3 R69, PT, PT, R3, -0x695add53, RZ ;  /* 0x96a522ad03457810 */ /* 0x000fc60007ffe0ff */
[----:B------:R-:W-:-:S04]  /*10b80*/  IMAD.WIDE.U32 R70, R71, -0x326172a9, RZ ;  /* 0xcd9e8d5747467825 */ /* 0x000fc800078e00ff */
        /* <DEDUP_REMOVED lines=11> */
.L_x_4661:
[----:B------:R-:W-:Y:S01]  /*10c40*/  I2FP.F32.U32 R59, R59 ;  /* 0x0000003b003b7245 */ /* 0x000fe20000201000 */
[----:B------:R-:W-:Y:S01]  /*10c50*/  IMAD.MOV.U32 R60, RZ, RZ, 0x2 ;  /* 0x00000002ff3c7424 */ /* 0x000fe200078e00ff */
[----:B------:R-:W-:Y:S02]  /*10c60*/  ISETP.NE.AND P2, PT, R58, 0x1, PT ;  /* 0x000000013a00780c */ /* 0x000fe40003f45270 */
[----:B------:R-:W-:Y:S01]  /*10c70*/  LOP3.LUT R161, R161, 0xfffffff7, RZ, 0xc0, !PT ;  /* 0xfffffff7a1a17812 */ /* 0x000fe200078ec0ff */
[----:B------:R-:W-:Y:S01]  /*10c80*/  FFMA.FTZ R59, R59, R0, 1.1641532182693481445e-10 ;  /* 0x2f0000003b3b7423 */ /* 0x000fe20000010000 */
[----:B------:R-:W-:-:S04]  /*10c90*/  SHF.L.U32 R57, R57, 0x10, RZ ;  /* 0x0000001039397819 */ /* 0x000fc800000006ff */
        /* <DEDUP_REMOVED lines=12> */
.L_x_4665:
        /* <DEDUP_REMOVED lines=12> */
.L_x_4666:
        /* <DEDUP_REMOVED lines=24> */
[----:B------:R-:W-:Y:S02]  /*10fa0*/  IADD3 R67, PT, PT, R3, -0x126145ec, RZ ;  /* 0xed9eba1403437810 */ /* 0x000fe40007ffe0ff */
[----:B------:R-:W-:Y:S01]  /*10fb0*/  IADD3 R69, PT, PT, R2, 0x1715609d, RZ ;  /* 0x1715609d02457810 */ /* 0x000fe20007ffe0ff */
        /* <DEDUP_REMOVED lines=31> */
[----:B------:R-:W-:Y:S02]  /*111b0*/  LOP3.LUT R108, R69, R108, R59, 0x96, !PT ;  /* 0x0000006c456c7212 */ /* 0x000fe400078e963b */
[----:B------:R-:W-:Y:S01]  /*111c0*/  MOV R59, R68 ;  /* 0x00000044003b7202 */ /* 0x000fe20000000f00 */
[----:B------:R-:W-:-:S07]  /*111d0*/  IMAD.MOV.U32 R68, RZ, RZ, R58 ;  /* 0x000000ffff447224 */ /* 0x000fce00078e003a */
.L_x_4664:
[----:B------:R-:W-:Y:S01]  /*111e0*/  I2FP.F32.U32 R59, R59 ;  /* 0x0000003b003b7245 */ /* 0x000fe20000201000 */
[----:B------:R-:W-:Y:S01]  /*111f0*/  IMAD.U32 R58, R61, 0x10000, RZ ;  /* 0x000100003d3a7824 */ /* 0x000fe200078e00ff */
[----:B------:R-:W-:Y:S02]  /*11200*/  ISETP.NE.AND P2, PT, R60, 0x1, PT ;  /* 0x000000013c00780c */ /* 0x000fe40003f45270 */
[----:B------:R-:W-:Y:S01]  /*11210*/  LOP3.LUT R161, R161, 0xfffffffb, RZ, 0xc0, !PT ;  /* 0xfffffffba1a17812 */ /* 0x000fe200078ec0ff */
[----:B------:R-:W-:Y:S01]  /*11220*/  FFMA.FTZ R59, R59, R0, 1.1641532182693481445e-10 ;  /* 0x2f0000003b3b7423 */ /* 0x000fe20000010000 */
[----:B------:R-:W-:-:S04]  /*11230*/  MOV R66, 0x2 ;  /* 0x0000000200427802 */ /* 0x000fc80000000f00 */
[----:B------:R-:W-:Y:S02]  /*11240*/  FSETP.LE.FTZ.AND P3, PT, R59, UR4, PT ;  /* 0x000000043b007c0b */ /* 0x000fe4000bf73000 */
        /* <DEDUP_REMOVED lines=12> */
.L_x_4668:
        /* <DEDUP_REMOVED lines=12> */
.L_x_4669:
        /* <DEDUP_REMOVED lines=60> */
.L_x_4667:
        /* <DEDUP_REMOVED lines=18> */
.L_x_4671:
        /* <DEDUP_REMOVED lines=12> */
.L_x_4672:
        /* <DEDUP_REMOVED lines=56> */
[----:B------:R-:W-:Y:S01]  /*11cf0*/  HFMA2 R67, -RZ, RZ, 0, 0 ;  /* 0x00000000ff437431 */ /* 0x000fe200000001ff */
[----:B------:R-:W-:Y:S02]  /*11d00*/  LOP3.LUT R108, R69, R108, R61, 0x96, !PT ;  /* 0x0000006c456c7212 */ /* 0x000fe400078e963d */
[----:B------:R-:W-:Y:S01]  /*11d10*/  MOV R61, R68 ;  /* 0x00000044003d7202 */ /* 0x000fe20000000f00 */
[----:B------:R-:W-:-:S07]  /*11d20*/  IMAD.MOV.U32 R68, RZ, RZ, R60 ;  /* 0x000000ffff447224 */ /* 0x000fce00078e003c */
.L_x_4670:
[----:B------:R-:W-:Y:S01]  /*11d30*/  ISETP.NE.AND P3, PT, R67, 0x1, PT ;  /* 0x000000014300780c */ /* 0x000fe20003f65270 */
[C---:B------:R-:W-:Y:S01]  /*11d40*/  IMAD.U32 R60, R62.reuse, 0x10000, RZ ;  /* 0x000100003e3c7824 */ /* 0x040fe200078e00ff */
[----:B------:R-:W-:Y:S02]  /*11d50*/  I2FP.F32.U32 R61, R61 ;  /* 0x0000003d003d7245 */ /* 0x000fe40000201000 */
[----:B------:R-:W-:Y:S02]  /*11d60*/  PRMT R62, R62, 0x7632, R62 ;  /* 0x000076323e3e7816 */ /* 0x000fe4000000003e */
[----:B------:R-:W-:Y:S01]  /*11d70*/  MOV R69, 0x2 ;  /* 0x0000000200457802 */ /* 0x000fe20000000f00 */
[----:B------:R-:W-:-:S05]  /*11d80*/  FFMA.FTZ R61, R61, R0, 1.1641532182693481445e-10 ;  /* 0x2f0000003d3d7423 */ /* 0x000fca0000010000 */
        /* <DEDUP_REMOVED lines=11> */
.L_x_4674:
        /* <DEDUP_REMOVED lines=12> */
.L_x_4675:
        /* <DEDUP_REMOVED lines=56> */
[----:B------:R-:W-:Y:S01]  /*12280*/  IMAD.MOV.U32 R61, RZ, RZ, R68 ;  /* 0x000000ffff3d7224 */ /* 0x000fe200078e0044 */
[----:B------:R-:W-:Y:S01]  /*12290*/  LOP3.LUT R108, R69, R108, R67, 0x96, !PT ;  /* 0x0000006c456c7212 */ /* 0x000fe200078e9643 */
[----:B------:R-:W-:Y:S01]  /*122a0*/  IMAD.MOV.U32 R69, RZ, RZ, RZ ;  /* 0x000000ffff457224 */ /* 0x000fe200078e00ff */
[----:B------:R-:W-:-:S07]  /*122b0*/  MOV R68, R66 ;  /* 0x0000004200447202 */ /* 0x000fce0000000f00 */
.L_x_4673:
[----:B------:R-:W-:Y:S01]  /*122c0*/  ISETP.NE.AND P4, PT, R69, 0x1, PT ;  /* 0x000000014500780c */ /* 0x000fe20003f85270 */
[----:B------:R-:W-:Y:S01]  /*122d0*/  IMAD.MOV.U32 R70, RZ, RZ, 0x2 ;  /* 0x00000002ff467424 */ /* 0x000fe200078e00ff */
[----:B------:R-:W-:-:S05]  /*122e0*/  I2FP.F32.U32 R61, R61 ;  /* 0x0000003d003d7245 */ /* 0x000fca0000201000 */
[----:B------:R-:W-:Y:S01]  /*122f0*/  FFMA.FTZ R66, R61, R0, 1.1641532182693481445e-10 ;  /* 0x2f0000003d427423 */ /* 0x000fe20000010000 */
[----:B------:R-:W-:Y:S02]  /*12300*/  SHF.L.U32 R61, R62, 0x10, RZ ;  /* 0x000000103e3d7819 */ /* 0x000fe400000006ff */
[----:B------:R-:W-:Y:S02]  /*12310*/  MOV R62, R102 ;  /* 0x00000066003e7202 */ /* 0x000fe40000000f00 */
[----:B------:R-:W-:Y:S01]  /*12320*/  FSETP.LE.FTZ.AND P3, PT, R66, UR4, PT ;  /* 0x0000000442007c0b */ /* 0x000fe2000bf73000 */
        /* <DEDUP_REMOVED lines=9> */
.L_x_4677:
        /* <DEDUP_REMOVED lines=12> */
.L_x_4678:
        /* <DEDUP_REMOVED lines=56> */
[----:B------:R-:W-:Y:S02]  /*12800*/  HFMA2 R70, -RZ, RZ, 0, 0 ;  /* 0x00000000ff467431 */ /* 0x000fe400000001ff */
[----:B------:R-:W-:Y:S02]  /*12810*/  VIADD R71, R3, 0x96a522ad ;  /* 0x96a522ad03477836 */ /* 0x000fe40000000000 */
[----:B------:R-:W-:-:S03]  /*12820*/  IMAD.MOV.U32 R68, RZ, RZ, R66 ;  /* 0x000000ffff447224 */ /* 0x000fc600078e0042 */
[----:B------:R-:W-:-:S07]  /*12830*/  LOP3.LUT R108, R71, R108, R67, 0x96, !PT ;  /* 0x0000006c476c7212 */ /* 0x000fce00078e9643 */
.L_x_4676:
[----:B------:R-:W-:Y:S01]  /*12840*/  ISETP.NE.AND P5, PT, R70, 0x1, PT ;  /* 0x000000014600780c */ /* 0x000fe20003fa5270 */
[C---:B------:R-:W-:Y:S01]  /*12850*/  IMAD.U32 R100, R63.reuse, 0x10000, RZ ;  /* 0x000100003f647824 */ /* 0x040fe200078e00ff */
[----:B------:R-:W-:Y:S02]  /*12860*/  I2FP.F32.U32 R67, R62 ;  /* 0x0000003e00437245 */ /* 0x000fe40000201000 */
[----:B------:R-:W-:Y:S01]  /*12870*/  PRMT R69, R63, 0x7632, R69 ;  /* 0x000076323f457816 */ /* 0x000fe20000000045 */
[----:B------:R-:W-:Y:S01]  /*12880*/  IMAD.MOV.U32 R63, RZ, RZ, R102 ;  /* 0x000000ffff3f7224 */ /* 0x000fe200078e0066 */
[----:B------:R-:W-:Y:S01]  /*12890*/  MOV R170, 0x2 ;  /* 0x0000000200aa7802 */ /* 0x000fe20000000f00 */
        /* <DEDUP_REMOVED lines=11> */
.L_x_4680:
        /* <DEDUP_REMOVED lines=12> */
.L_x_4681:
        /* <DEDUP_REMOVED lines=58> */
[----:B------:R-:W-:Y:S02]  /*12db0*/  MOV R68, R62 ;  /* 0x0000003e00447202 */ /* 0x000fe40000000f00 */
[----:B------:R-:W-:-:S07]  /*12dc0*/  LOP3.LUT R103, R67, R70, R103, 0x96, !PT ;  /* 0x0000004643677212 */ /* 0x000fce00078e9667 */
.L_x_4679:
[----:B------:R-:W-:Y:S01]  /*12dd0*/  P2R R66, PR, RZ, 0x2 ;  /* 0x00000002ff427803 */ /* 0x000fe20000000000 */
[----:B------:R-:W-:Y:S01]  /*12de0*/  FMUL.FTZ R56, R56, UR5 ;  /* 0x0000000538387c20 */ /* 0x000fe20008410000 */
[----:B------:R-:W-:Y:S01]  /*12df0*/  I2FP.F32.U32 R63, R63 ;  /* 0x0000003f003f7245 */ /* 0x000fe20000201000 */
[----:B------:R-:W-:Y:S01]  /*12e00*/  FMUL.FTZ R58, R58, UR5 ;  /* 0x000000053a3a7c20 */ /* 0x000fe20008410000 */
[----:B------:R-:W-:Y:S01]  /*12e10*/  LOP3.LUT P1, RZ, R161, 0x10, RZ, 0xc0, !PT ;  /* 0x00000010a1ff7812 */ /* 0x000fe2000782c0ff */
[----:B------:R-:W-:Y:S01]  /*12e20*/  FMUL.FTZ R62, R100, UR5 ;  /* 0x00000005643e7c20 */ /* 0x000fe20008410000 */
[----:B------:R-:W-:Y:S01]  /*12e30*/  SHF.L.U32 R69, R69, 0x10, RZ ;  /* 0x0000001045457819 */ /* 0x000fe200000006ff */
[----:B------:R-:W-:Y:S01]  /*12e40*/  FFMA.FTZ R63, R63, R0, 1.1641532182693481445e-10 ;  /* 0x2f0000003f3f7423 */ /* 0x000fe20000010000 */
[----:B------:R-:W-:Y:S01]  /*12e50*/  LOP3.LUT P5, RZ, R161, 0x4, RZ, 0xc0, !PT ;  /* 0x00000004a1ff7812 */ /* 0x000fe200078ac0ff */
[----:B------:R-:W-:Y:S01]  /*12e60*/  FMUL.FTZ R61, R61, UR5 ;  /* 0x000000053d3d7c20 */ /* 0x000fe20008410000 */
[----:B------:R-:W-:Y:S01]  /*12e70*/  FSEL R56, R56, RZ, P1 ;  /* 0x000000ff38387208 */ /* 0x000fe20000800000 */
[----:B------:R-:W-:Y:S01]  /*12e80*/  FMUL.FTZ R60, R60, UR5 ;  /* 0x000000053c3c7c20 */ /* 0x000fe20008410000 */
[----:B------:R-:W-:Y:S01]  /*12e90*/  ISETP.NE.AND P1, PT, R66, RZ, PT ;  /* 0x000000ff4200720c */ /* 0x000fe20003f25270 */
[----:B------:R-:W-:Y:S01]  /*12ea0*/  FMUL.FTZ R59, R59, UR5 ;  /* 0x000000053b3b7c20 */ /* 0x000fe20008410000 */
[----:B------:R-:W-:Y:S01]  /*12eb0*/  P2R R67, PR, RZ, 0x1 ;  /* 0x00000001ff437803 */ /* 0x000fe20000000000 */
[----:B------:R-:W-:Y:S01]  /*12ec0*/  FMUL.FTZ R57, R57, UR5 ;  /* 0x0000000539397c20 */ /* 0x000fe20008410000 */
[----:B------:R-:W-:Y:S01]  /*12ed0*/  FMUL.FTZ R69, R69, UR5 ;  /* 0x0000000545457c20 */ /* 0x000fe20008410000 */
[----:B------:R-:W-:-:S02]  /*12ee0*/  FSEL R58, R58, RZ, P5 ;  /* 0x000000ff3a3a7208 */ /* 0x000fc40002800000 */
[C---:B------:R-:W-:Y:S02]  /*12ef0*/  LOP3.LUT P0, RZ, R161.reuse, 0x8, RZ, 0xc0, !PT ;  /* 0x00000008a1ff7812 */ /* 0x040fe4000780c0ff */
        /* <DEDUP_REMOVED lines=16> */
[----:B------:R-:W-:Y:S01]  /*13000*/  PLOP3.LUT P5, PT, P5, PT, PT, 0x8, 0x80 ;  /* 0x000000000080781c */ /* 0x000fe20002fae170 */
[----:B------:R-:W-:-:S12]  /*13010*/  @P1 FADD.FTZ R63, R47, R63 ;  /* 0x0000003f2f3f1221 */ /* 0x000fd80000010000 */
.L_x_4657:
[----:B------:R-:W-:Y:S01]  /*13020*/  SEL R113, RZ, 0x1000000, !P5 ;  /* 0x01000000ff717807 */ /* 0x000fe20006800000 */
[C---:B------:R-:W-:Y:S01]  /*13030*/  IMAD.WIDE.U32 R164, R111.reuse, 0x20, R72 ;  /* 0x000000206fa47825 */ /* 0x040fe200078e0048 */
[----:B------:R-:W-:Y:S01]  /*13040*/  SEL R109, RZ, 0x10000, !P4 ;  /* 0x00010000ff6d7807 */ /* 0x000fe20006000000 */
[----:B------:R-:W0:Y:S01]  /*13050*/  @P0 LDC.64 R70, c[0x0][0x398] ;  /* 0x0000e600ff460b82 */ /* 0x000e220000000a00 */
[----:B------:R-:W-:Y:S01]  /*13060*/  SEL R100, RZ, 0x100, !P3 ;  /* 0x00000100ff647807 */ /* 0x000fe20005800000 */
[----:B------:R-:W-:Y:S01]  /*13070*/  IMAD.WIDE.U32 R166, R111, 0x8, R74 ;  /* 0x000000086fa67825 */ /* 0x000fe200078e004a */
[C---:B------:R-:W-:Y:S01]  /*13080*/  LOP3.LUT P5, RZ, R161.reuse, 0x8, RZ, 0xc0, !PT ;  /* 0x00000008a1ff7812 */ /* 0x040fe200078ac0ff */
[----:B------:R1:W-:Y:S01]  /*13090*/  STG.E.128 desc[UR8][R164.64], R56 ;  /* 0x00000038a4007986 */ /* 0x0003e2000c101d08 */
[C---:B------:R-:W-:Y:S02]  /*130a0*/  LOP3.LUT P4, RZ, R161.reuse, 0x4, RZ, 0xc0, !PT ;  /* 0x00000004a1ff7812 */ /* 0x040fe4000788c0ff */
[----:B------:R-:W-:Y:S01]  /*130b0*/  LOP3.LUT P3, RZ, R161, 0x2, RZ, 0xc0, !PT ;  /* 0x00000002a1ff7812 */ /* 0x000fe2000786c0ff */
[----:B------:R-:W2:Y:S01]  /*130c0*/  @P1 LDC.64 R162, c[0x0][0x3a0] ;  /* 0x0000e800ffa21b82 */ /* 0x000ea20000000a00 */
[----:B------:R-:W-:Y:S01]  /*130d0*/  SEL R67, RZ, 0x10000, !P4 ;  /* 0x00010000ff437807 */ /* 0x000fe20006000000 */
[----:B------:R1:W-:Y:S01]  /*130e0*/  STG.E.128 desc[UR8][R164.64+0x10], R60 ;  /* 0x0000103ca4007986 */ /* 0x0003e2000c101d08 */
[----:B------:R-:W-:-:S02]  /*130f0*/  SEL R69, RZ, 0x1000000, !P3 ;  /* 0x01000000ff457807 */ /* 0x000fc40005800000 */
[----:B------:R-:W-:Y:S02]  /*13100*/  SEL R66, RZ, 0x100, !P5 ;  /* 0x00000100ff427807 */ /* 0x000fe40006800000 */
[----:B------:R-:W-:Y:S02]  /*13110*/  LOP3.LUT P6, RZ, R161, 0x10, RZ, 0xc0, !PT ;  /* 0x00000010a1ff7812 */ /* 0x000fe400078cc0ff */
[----:B------:R-:W-:Y:S02]  /*13120*/  LOP3.LUT R66, R66, R69, R67, 0xfe, !PT ;  /* 0x0000004542427212 */ /* 0x000fe400078efe43 */
[----:B------:R-:W-:Y:S01]  /*13130*/  LOP3.LUT R100, R100, R113, R109, 0xfe, !PT ;  /* 0x0000007164647212 */ /* 0x000fe200078efe6d */
[----:B------:R-:W-:Y:S01]  /*13140*/  VIADD R113, R101, 0x200 ;  /* 0x0000020065717836 */ /* 0x000fe20000000000 */
[----:B------:R-:W-:Y:S02]  /*13150*/  SEL R67, RZ, 0x1, !P2 ;  /* 0x00000001ff437807 */ /* 0x000fe40005000000 */
[----:B------:R-:W-:Y:S01]  /*13160*/  SEL R69, RZ, 0x1, !P6 ;  /* 0x00000001ff457807 */ /* 0x000fe20007000000 */
[----:B------:R-:W-:Y:S01]  /*13170*/  IMAD.WIDE.U32 R64, R113, 0x10, R64 ;  /* 0x0000001071407825 */ /* 0x000fe200078e0040 */
[----:B------:R-:W-:-:S02]  /*13180*/  LOP3.LUT R67, R100, R67, RZ, 0xfc, !PT ;  /* 0x0000004364437212 */ /* 0x000fc400078efcff */
[----:B------:R-:W-:Y:S01]  /*13190*/  LOP3.LUT R66, R66, R69, RZ, 0xfc, !PT ;  /* 0x0000004542427212 */ /* 0x000fe200078efcff */
[----:B0-----:R-:W-:-:S04]  /*131a0*/  @P0 IMAD.WIDE.U32 R70, R113, 0x10, R70 ;  /* 0x0000001071460825 */ /* 0x001fc800078e0046 */
[----:B------:R1:W-:Y:S01]  /*131b0*/  STG.E.64 desc[UR8][R166.64], R66 ;  /* 0x00000042a6007986 */ /* 0x0003e2000c101b08 */
[----:B--2---:R-:W-:Y:S01]  /*131c0*/  @P1 IMAD.WIDE.U32 R162, R113, 0x20, R162 ;  /* 0x0000002071a21825 */ /* 0x004fe200078e00a2 */
        /* <DEDUP_REMOVED lines=21> */
.L_x_4682:
[----:B------:R2:W5:Y:S04]  /*13320*/  @P0 LDG.E.128 R104, desc[UR8][R70.64] ;  /* 0x0000000846680981 */ /* 0x000568000c1e1d00 */
[----:B------:R2:W5:Y:S04]  /*13330*/  @P1 LDG.E.128 R40, desc[UR8][R162.64] ;  /* 0x00000008a2281981 */ /* 0x000568000c1e1d00 */
[----:B------:R2:W5:Y:S04]  /*13340*/  @P1 LDG.E.128 R44, desc[UR8][R162.64+0x10] ;  /* 0x00001008a22c1981 */ /* 0x000568000c1e1d00 */
[----:B01----:R-:W5:Y:S01]  /*13350*/  LDG.E.128 R64, desc[UR8][R64.64] ;  /* 0x0000000840407981 */ /* 0x003f62000c1e1d00 */
[----:B------:R-:W-:Y:S05]  /*13360*/  @!P0 BRA `(.L_x_4683) ;  /* 0x0000005c003c8947 */ /* 0x000fea0003800000 */
        /* <DEDUP_REMOVED lines=15> */
.L_x_4685:
        /* <DEDUP_REMOVED lines=12> */
.L_x_4686:
        /* <DEDUP_REMOVED lines=39> */
[----:B------:R-:W-:Y:S01]  /*13790*/  LOP3.LUT R69, R69, R96, R93, 0x96, !PT ;  /* 0x0000006045457212 */ /* 0x000fe200078e965d */
[----:B------:R-:W-:Y:S02]  /*137a0*/  VIADD R93, R3, 0xdb3d7428 ;  /* 0xdb3d7428035d7836 */ /* 0x000fe40000000000 */
        /* <DEDUP_REMOVED lines=17> */
[----:B------:R-:W-:Y:S01]  /*138c0*/  IMAD.MOV.U32 R70, RZ, RZ, RZ ;  /* 0x000000ffff467224 */ /* 0x000fe200078e00ff */
[----:B------:R-:W-:-:S07]  /*138d0*/  MOV R69, R68 ;  /* 0x0000004400457202 */ /* 0x000fce0000000f00 */
.L_x_4684:
        /* <DEDUP_REMOVED lines=8> */
[----:B------:R-:W-:-:S02]  /*13960*/  FSETP.LE.FTZ.AND P4, PT, R69, UR4, PT ;  /* 0x0000000445007c0b */ /* 0x000fc4000bf93000 */
        /* <DEDUP_REMOVED lines=11> */
.L_x_4688:
        /* <DEDUP_REMOVED lines=12> */
.L_x_4689:
        /* <DEDUP_REMOVED lines=53> */
[----:B------:R-:W-:Y:S01]  /*13e30*/  IMAD.WIDE.U32 R70, R71, -0x2daee0ad, RZ ;  /* 0xd2511f5347467825 */ /* 0x000fe200078e00ff */
[----:B------:R-:W-:Y:S02]  /*13e40*/  LOP3.LUT R103, R69, R68, R103, 0x96, !PT ;  /* 0x0000004445677212 */ /* 0x000fe400078e9667 */
[----:B------:R-:W-:Y:S01]  /*13e50*/  MOV R69, R100 ;  /* 0x0000006400457202 */ /* 0x000fe20000000f00 */
[----:B------:R-:W-:Y:S02]  /*13e60*/  VIADD R93, R3, 0x96a522ad ;  /* 0x96a522ad035d7836 */ /* 0x000fe40000000000 */
[----:B------:R-:W-:-:S03]  /*13e70*/  IMAD.MOV.U32 R100, RZ, RZ, R70 ;  /* 0x000000ffff647224 */ /* 0x000fc600078e0046 */
[----:B------:R-:W-:Y:S01]  /*13e80*/  LOP3.LUT R108, R93, R108, R71, 0x96, !PT ;  /* 0x0000006c5d6c7212 */ /* 0x000fe200078e9647 */
[----:B------:R-:W-:-:S07]  /*13e90*/  HFMA2 R71, -RZ, RZ, 0, 0 ;  /* 0x00000000ff477431 */ /* 0x000fce00000001ff */
.L_x_4687:
[----:B------:R-:W-:Y:S01]  /*13ea0*/  I2FP.F32.U32 R69, R69 ;  /* 0x0000004500457245 */ /* 0x000fe20000201000 */
[----:B------:R-:W-:Y:S01]  /*13eb0*/  IMAD.U32 R68, R104, 0x10000, RZ ;  /* 0x0001000068447824 */ /* 0x000fe200078e00ff */
[----:B------:R-:W-:Y:S02]  /*13ec0*/  ISETP.NE.AND P3, PT, R71, 0x1, PT ;  /* 0x000000014700780c */ /* 0x000fe40003f65270 */
[----:B------:R-:W-:Y:S01]  /*13ed0*/  MOV R70, 0x2 ;  /* 0x0000000200467802 */ /* 0x000fe20000000f00 */
        /* <DEDUP_REMOVED lines=18> */
.L_x_4691:
        /* <DEDUP_REMOVED lines=12> */
.L_x_4692:
        /* <DEDUP_REMOVED lines=56> */
[----:B------:R-:W-:Y:S01]  /*14440*/  IMAD.MOV.U32 R69, RZ, RZ, R100 ;  /* 0x000000ffff457224 */ /* 0x000fe200078e0064 */
[----:B------:R-:W-:Y:S02]  /*14450*/  MOV R100, R94 ;  /* 0x0000005e00647202 */ /* 0x000fe40000000f00 */
[----:B------:R-:W-:Y:S01]  /*14460*/  LOP3.LUT R103, R71, R70, R103, 0x96, !PT ;  /* 0x0000004647677212 */ /* 0x000fe200078e9667 */
[----:B------:R-:W-:-:S07]  /*14470*/  IMAD.MOV.U32 R70, RZ, RZ, RZ ;  /* 0x000000ffff467224 */ /* 0x000fce00078e00ff */
.L_x_4690:
[----:B------:R-:W-:Y:S01]  /*14480*/  I2FP.F32.U32 R69, R69 ;  /* 0x0000004500457245 */ /* 0x000fe20000201000 */
[----:B------:R-:W-:Y:S01]  /*14490*/  IMAD.MOV.U32 R71, RZ, RZ, 0x2 ;  /* 0x00000002ff477424 */ /* 0x000fe200078e00ff */
[----:B------:R-:W-:Y:S02]  /*144a0*/  ISETP.NE.AND P2, PT, R70, 0x1, PT ;  /* 0x000000014600780c */ /* 0x000fe40003f45270 */
[----:B------:R-:W-:Y:S01]  /*144b0*/  SHF.L.U32 R64, R64, 0x10, RZ ;  /* 0x0000001040407819 */ /* 0x000fe200000006ff */
[----:B------:R-:W-:Y:S01]  /*144c0*/  FFMA.FTZ R69, R69, R0, 1.1641532182693481445e-10 ;  /* 0x2f00000045457423 */ /* 0x000fe20000010000 */
[----:B------:R-:W-:-:S03]  /*144d0*/  LOP3.LUT R161, R161, 0xfffffff7, RZ, 0xc0, !PT ;  /* 0xfffffff7a1a17812 */ /* 0x000fc600078ec0ff */
[----:B------:R-:W-:Y:S01]  /*144e0*/  FMUL.FTZ R93, R64, UR5 ;  /* 0x00000005405d7c20 */ /* 0x000fe20008410000 */
        /* <DEDUP_REMOVED lines=12> */
.L_x_4694:
        /* <DEDUP_REMOVED lines=12> */
.L_x_4695:
        /* <DEDUP_REMOVED lines=52> */
[----:B------:R-:W-:-:S03]  /*149b0*/  IADD3 R71, PT, PT, R2, -0x700cb87f, RZ ;  /* 0x8ff3478102477810 */ /* 0x000fc60007ffe0ff */
[----:B------:R-:W-:Y:S01]  /*149c0*/  IMAD.WIDE.U32 R94, R69, -0x2daee0ad, RZ ;  /* 0xd2511f53455e7825 */ /* 0x000fe200078e00ff */
[----:B------:R-:W-:-:S03]  /*149d0*/  LOP3.LUT R103, R71, R70, R103, 0x96, !PT ;  /* 0x0000004647677212 */ /* 0x000fc600078e9667 */
[----:B------:R-:W-:Y:S02]  /*149e0*/  HFMA2 R71, -RZ, RZ, 0, 0 ;  /* 0x00000000ff477431 */ /* 0x000fe400000001ff */
[----:B------:R-:W-:-:S05]  /*149f0*/  VIADD R69, R3, 0x96a522ad ;  /* 0x96a522ad03457836 */ /* 0x000fca0000000000 */
[----:B------:R-:W-:Y:S02]  /*14a00*/  LOP3.LUT R108, R69, R108, R95, 0x96, !PT ;  /* 0x0000006c456c7212 */ /* 0x000fe400078e965f */
[----:B------:R-:W-:Y:S01]  /*14a10*/  MOV R69, R100 ;  /* 0x0000006400457202 */ /* 0x000fe20000000f00 */
[----:B------:R-:W-:-:S07]  /*14a20*/  IMAD.MOV.U32 R100, RZ, RZ, R94 ;  /* 0x000000ffff647224 */ /* 0x000fce00078e005e */
.L_x_4693:
        /* <DEDUP_REMOVED lines=23> */
.L_x_4697:
        /* <DEDUP_REMOVED lines=12> */
.L_x_4698:
        /* <DEDUP_REMOVED lines=46> */
[----:B------:R-:W-:Y:S01]  /*14f40*/  IMAD.WIDE.U32 R108, R71, -0x2daee0ad, RZ ;  /* 0xd2511f53476c7825 */ /* 0x000fe200078e00ff */
[----:B------:R-:W-:-:S03]  /*14f50*/  IADD3 R95, PT, PT, R2, -0xe443238, RZ ;  /* 0xf1bbcdc8025f7810 */ /* 0x000fc60007ffe0ff */
        /* <DEDUP_REMOVED lines=9> */
[----:B------:R-:W-:Y:S01]  /*14ff0*/  IMAD.MOV.U32 R70, RZ, RZ, RZ ;  /* 0x000000ffff467224 */ /* 0x000fe200078e00ff */
[----:B------:R-:W-:Y:S02]  /*15000*/  LOP3.LUT R108, R97, R108, R95, 0x96, !PT ;  /* 0x0000006c616c7212 */ /* 0x000fe400078e965f */
[----:B------:R-:W-:-:S07]  /*15010*/  MOV R100, R94 ;  /* 0x0000005e00647202 */ /* 0x000fce0000000f00 */
.L_x_4696:
[----:B------:R-:W-:Y:S01]  /*15020*/  I2FP.F32.U32 R71, R64 ;  /* 0x0000004000477245 */ /* 0x000fe20000201000 */
[----:B------:R-:W-:Y:S01]  /*15030*/  IMAD.MOV.U32 R95, RZ, RZ, 0x2 ;  /* 0x00000002ff5f7424 */ /* 0x000fe200078e00ff */
[----:B------:R-:W-:Y:S02]  /*15040*/  ISETP.NE.AND P2, PT, R70, 0x1, PT ;  /* 0x000000014600780c */ /* 0x000fe40003f45270 */
[----:B------:R-:W-:Y:S01]  /*15050*/  SHF.L.U32 R64, R65, 0x10, RZ ;  /* 0x0000001041407819 */ /* 0x000fe200000006ff */
        /* <DEDUP_REMOVED lines=16> */
.L_x_4700:
        /* <DEDUP_REMOVED lines=12> */
.L_x_4701:
        /* <DEDUP_REMOVED lines=60> */
.L_x_4699:
[----:B------:R-:W-:Y:S01]  /*155e0*/  I2FP.F32.U32 R71, R71 ;  /* 0x0000004700477245 */ /* 0x000fe20000201000 */
[----:B------:R-:W-:Y:S01]  /*155f0*/  IMAD.U32 R70, R105, 0x10000, RZ ;  /* 0x0001000069467824 */ /* 0x000fe200078e00ff */
[----:B------:R-:W-:Y:S02]  /*15600*/  ISETP.NE.AND P3, PT, R95, 0x1, PT ;  /* 0x000000015f00780c */ /* 0x000fe40003f65270 */
[----:B------:R-:W-:Y:S01]  /*15610*/  MOV R96, 0x2 ;  /* 0x0000000200607802 */ /* 0x000fe20000000f00 */
[----:B------:R-:W-:Y:S01]  /*15620*/  FFMA.FTZ R71, R71, R0, 1.1641532182693481445e-10 ;  /* 0x2f00000047477423 */ /* 0x000fe20000010000 */
[----:B------:R-:W-:-:S04]  /*15630*/  FMUL.FTZ R70, R70, UR5 ;  /* 0x0000000546467c20 */ /* 0x000fc80008410000 */
[----:B------:R-:W-:Y:S02]  /*15640*/  FSETP.GTU.FTZ.AND P2, PT, R71, UR4, PT ;  /* 0x0000000447007c0b */ /* 0x000fe4000bf5c000 */
[----:B------:R-:W-:Y:S01]  /*15650*/  FSEL R71, R64, RZ, P4 ;  /* 0x000000ff40477208 */ /* 0x000fe20002000000 */
[----:B------:R-:W-:Y:S01]  /*15660*/  IMAD.MOV.U32 R64, RZ, RZ, R102 ;  /* 0x000000ffff407224 */ /* 0x000fe200078e0066 */
[----:B------:R-:W-:Y:S02]  /*15670*/  FSEL R70, R70, RZ, !P2 ;  /* 0x000000ff46467208 */ /* 0x000fe40005000000 */
[----:B------:R-:W-:-:S03]  /*15680*/  SEL R94, RZ, 0x1, P2 ;  /* 0x00000001ff5e7807 */ /* 0x000fc60001000000 */
[----:B------:R-:W-:-:S04]  /*15690*/  FADD.FTZ R70, R70, R71 ;  /* 0x0000004746467221 */ /* 0x000fc80000010000 */
        /* <DEDUP_REMOVED lines=10> */
.L_x_4703:
        /* <DEDUP_REMOVED lines=12> */
.L_x_4704:
        /* <DEDUP_REMOVED lines=20> */
[----:B------:R-:W-:Y:S01]  /*15940*/  IMAD.MOV.U32 R64, RZ, RZ, R100 ;  /* 0x000000ffff407224 */ /* 0x000fe200078e0064 */
        /* <DEDUP_REMOVED lines=20> */
[C---:B------:R-:W-:Y:S02]  /*15a90*/  VIADD R95, R2.reuse, 0x5384540f ;  /* 0x5384540f025f7836 */ /* 0x040fe40000000000 */
[----:B------:R-:W-:Y:S01]  /*15aa0*/  IMAD.WIDE.U32 R162, R71, -0x2daee0ad, RZ ;  /* 0xd2511f5347a27825 */ /* 0x000fe200078e00ff */
[----:B------:R-:W-:Y:S02]  /*15ab0*/  IADD3 R71, PT, PT, R3, 0x1fd5c5a3, RZ ;  /* 0x1fd5c5a303477810 */ /* 0x000fe40007ffe0ff */
[----:B------:R-:W-:Y:S02]  /*15ac0*/  LOP3.LUT R95, R95, R102, R97, 0x96, !PT ;  /* 0x000000665f5f7212 */ /* 0x000fe400078e9661 */
[----:B------:R-:W-:Y:S02]  /*15ad0*/  LOP3.LUT R98, R71, R98, R163, 0x96, !PT ;  /* 0x0000006247627212 */ /* 0x000fe400078e96a3 */
[----:B------:R-:W-:Y:S01]  /*15ae0*/  IADD3 R71, PT, PT, R2, -0xe443238, RZ ;  /* 0xf1bbcdc802477810 */ /* 0x000fe20007ffe0ff */
        /* <DEDUP_REMOVED lines=9> */
[----:B------:R-:W-:Y:S01]  /*15b80*/  MOV R100, R96 ;  /* 0x0000006000647202 */ /* 0x000fe20000000f00 */
[----:B------:R-:W-:Y:S01]  /*15b90*/  IMAD.MOV.U32 R96, RZ, RZ, RZ ;  /* 0x000000ffff607224 */ /* 0x000fe200078e00ff */
[----:B------:R-:W-:Y:S02]  /*15ba0*/  LOP3.LUT R103, R71, R98, R103, 0x96, !PT ;  /* 0x0000006247677212 */ /* 0x000fe400078e9667 */
[----:B------:R-:W-:-:S07]  /*15bb0*/  LOP3.LUT R108, R95, R108, R97, 0x96, !PT ;  /* 0x0000006c5f6c7212 */ /* 0x000fce00078e9661 */
.L_x_4702:
        /* <DEDUP_REMOVED lines=19> */
.L_x_4706:
        /* <DEDUP_REMOVED lines=12> */
.L_x_4707:
        /* <DEDUP_REMOVED lines=59> */
[----:B------:R-:W-:-:S07]  /*16160*/  HFMA2 R97, -RZ, RZ, 0, 0 ;  /* 0x00000000ff617431 */ /* 0x000fce00000001ff */
.L_x_4705:
[----:B------:R-:W-:Y:S02]  /*16170*/  I2FP.F32.U32 R65, R71 ;  /* 0x0000004700417245 */ /* 0x000fe40000201000 */
[----:B------:R-:W-:Y:S02]  /*16180*/  PRMT R64, R105, 0x7632, R64 ;  /* 0x0000763269407816 */ /* 0x000fe40000000040 */
[----:B------:R-:W-:Y:S01]  /*16190*/  FSEL R71, R95, RZ, P4 ;  /* 0x000000ff5f477208 */ /* 0x000fe20002000000 */
[----:B------:R-:W-:Y:S01]  /*161a0*/  FFMA.FTZ R65, R65, R0, 1.1641532182693481445e-10 ;  /* 0x2f00000041417423 */ /* 0x000fe20000010000 */
[----:B------:R-:W-:Y:S01]  /*161b0*/  MOV R96, 0x2 ;  /* 0x0000000200607802 */ /* 0x000fe20000000f00 */
[----:B------:R-:W-:-:S03]  /*161c0*/  IMAD.U32 R64, R64, 0x10000, RZ ;  /* 0x0001000040407824 */ /* 0x000fc600078e00ff */
[----:B------:R-:W-:Y:S01]  /*161d0*/  FSETP.GTU.FTZ.AND P2, PT, R65, UR4, PT ;  /* 0x0000000441007c0b */ /* 0x000fe2000bf5c000 */
[----:B------:R-:W-:Y:S01]  /*161e0*/  FMUL.FTZ R64, R64, UR5 ;  /* 0x0000000540407c20 */ /* 0x000fe20008410000 */
[----:B------:R-:W-:Y:S02]  /*161f0*/  IMAD.MOV.U32 R65, RZ, RZ, R102 ;  /* 0x000000ffff417224 */ /* 0x000fe400078e0066 */
[----:B------:R-:W-:Y:S02]  /*16200*/  SEL R95, RZ, 0x1, P2 ;  /* 0x00000001ff5f7807 */ /* 0x000fe40001000000 */
[----:B------:R-:W-:Y:S02]  /*16210*/  FSEL R64, R64, RZ, !P2 ;  /* 0x000000ff40407208 */ /* 0x000fe40005000000 */
[----:B------:R-:W-:-:S03]  /*16220*/  ISETP.NE.AND P2, PT, R97, 0x1, PT ;  /* 0x000000016100780c */ /* 0x000fc60003f45270 */
[----:B------:R-:W-:-:S04]  /*16230*/  FADD.FTZ R71, R64, R71 ;  /* 0x0000004740477221 */ /* 0x000fc80000010000 */
[----:B------:R-:W-:-:S06]  /*16240*/  @P1 FADD.FTZ R71, R43, R71 ;  /* 0x000000472b471221 */ /* 0x000fcc0000010000 */
        /* <DEDUP_REMOVED lines=9> */
.L_x_4709:
        /* <DEDUP_REMOVED lines=12> */
.L_x_4710:
        /* <DEDUP_REMOVED lines=60> */
.L_x_4708:
[----:B------:R-:W-:Y:S01]  /*16760*/  ISETP.NE.AND P3, PT, R96, 0x1, PT ;  /* 0x000000016000780c */ /* 0x000fe20003f65270 */
[----:B------:R-:W-:Y:S01]  /*16770*/  IMAD.MOV.U32 R97, RZ, RZ, 0x2 ;  /* 0x00000002ff617424 */ /* 0x000fe200078e00ff */
[----:B------:R-:W-:Y:S02]  /*16780*/  I2FP.F32.U32 R65, R65 ;  /* 0x0000004100417245 */ /* 0x000fe40000201000 */
[C---:B------:R-:W-:Y:S02]  /*16790*/  SHF.L.U32 R64, R66.reuse, 0x10, RZ ;  /* 0x0000001042407819 */ /* 0x040fe400000006ff */
[----:B------:R-:W-:Y:S01]  /*167a0*/  PRMT R66, R66, 0x7632, R66 ;  /* 0x0000763242427816 */ /* 0x000fe20000000042 */
[----:B------:R-:W-:Y:S02]  /*167b0*/  FFMA.FTZ R65, R65, R0, 1.1641532182693481445e-10 ;  /* 0x2f00000041417423 */ /* 0x000fe40000010000 */
[----:B------:R-:W-:-:S03]  /*167c0*/  FMUL.FTZ R162, R64, UR5 ;  /* 0x0000000540a27c20 */ /* 0x000fc60008410000 */
[----:B------:R-:W-:Y:S02]  /*167d0*/  FSETP.LE.FTZ.AND P2, PT, R65, UR4, PT ;  /* 0x0000000441007c0b */ /* 0x000fe4000bf53000 */
[----:B------:R-:W-:Y:S01]  /*167e0*/  MOV R65, R102 ;  /* 0x0000006600417202 */ /* 0x000fe20000000f00 */
[----:B------:R-:W-:Y:S10]  /*167f0*/  @!P3 BRA `(.L_x_4711) ;  /* 0x000000040040b947 */ /* 0x000ff40003800000 */
        /* <DEDUP_REMOVED lines=8> */
.L_x_4712:
        /* <DEDUP_REMOVED lines=12> */
.L_x_4713:
        /* <DEDUP_REMOVED lines=60> */
.L_x_4711:
[----:B------:R-:W-:Y:S01]  /*16d00*/  I2FP.F32.U32 R65, R65 ;  /* 0x0000004100417245 */ /* 0x000fe20000201000 */
[----:B------:R-:W-:Y:S01]  /*16d10*/  IMAD.U32 R64, R106, 0x10000, RZ ;  /* 0x000100006a407824 */ /* 0x000fe200078e00ff */
[----:B------:R-:W-:-:S03]  /*16d20*/  MOV R98, 0x2 ;  /* 0x0000000200627802 */ /* 0x000fc60000000f00 */
        /* <DEDUP_REMOVED lines=19> */
.L_x_4715:
        /* <DEDUP_REMOVED lines=12> */
.L_x_4716:
        /* <DEDUP_REMOVED lines=57> */
[----:B------:R-:W-:Y:S01]  /*172b0*/  MOV R100, R98 ;  /* 0x0000006200647202 */ /* 0x000fe20000000f00 */
[----:B------:R-:W-:Y:S01]  /*172c0*/  IMAD.MOV.U32 R98, RZ, RZ, RZ ;  /* 0x000000ffff627224 */ /* 0x000fe200078e00ff */
[----:B------:R-:W-:-:S07]  /*172d0*/  LOP3.LUT R108, R97, R108, R99, 0x96, !PT ;  /* 0x0000006c616c7212 */ /* 0x000fce00078e9663 */
.L_x_4714:
[----:B------:R-:W-:Y:S01]  /*172e0*/  ISETP.NE.AND P4, PT, R98, 0x1, PT ;  /* 0x000000016200780c */ /* 0x000fe20003f85270 */
[----:B------:R-:W-:Y:S01]  /*172f0*/  IMAD.MOV.U32 R99, RZ, RZ, 0x2 ;  /* 0x00000002ff637424 */ /* 0x000fe200078e00ff */
[----:B------:R-:W-:Y:S02]  /*17300*/  I2FP.F32.U32 R65, R65 ;  /* 0x0000004100417245 */ /* 0x000fe40000201000 */
[----:B------:R-:W-:Y:S02]  /*17310*/  SHF.L.U32 R66, R66, 0x10, RZ ;  /* 0x0000001042427819 */ /* 0x000fe400000006ff */
[----:B------:R-:W-:Y:S01]  /*17320*/  MOV R97, R102 ;  /* 0x0000006600617202 */ /* 0x000fe20000000f00 */
[----:B------:R-:W-:Y:S02]  /*17330*/  FFMA.FTZ R65, R65, R0, 1.1641532182693481445e-10 ;  /* 0x2f00000041417423 */ /* 0x000fe40000010000 */
[----:B------:R-:W-:-:S03]  /*17340*/  FMUL.FTZ R164, R66, UR5 ;  /* 0x0000000542a47c20 */ /* 0x000fc60008410000 */
        /* <DEDUP_REMOVED lines=10> */
.L_x_4718:
        /* <DEDUP_REMOVED lines=12> */
.L_x_4719:
        /* <DEDUP_REMOVED lines=50> */
[----:B------:R-:W-:Y:S02]  /*177d0*/  VIADD R97, R3, 0x96a522ad ;  /* 0x96a522ad03617836 */ /* 0x000fe40000000000 */
[----:B------:R-:W-:Y:S01]  /*177e0*/  IMAD.WIDE.U32 R102, R102, -0x326172a9, RZ ;  /* 0xcd9e8d5766667825 */ /* 0x000fe200078e00ff */
[----:B------:R-:W-:Y:S02]  /*177f0*/  LOP3.LUT R98, R65, R98, R163, 0x96, !PT ;  /* 0x0000006241627212 */ /* 0x000fe400078e96a3 */
[----:B------:R-:W-:-:S03]  /*17800*/  IADD3 R65, PT, PT, R2, -0x700cb87f, RZ ;  /* 0x8ff3478102417810 */ /* 0x000fc60007ffe0ff */
[----:B------:R-:W-:Y:S01]  /*17810*/  IMAD.WIDE.U32 R98, R98, -0x2daee0ad, RZ ;  /* 0xd2511f5362627825 */ /* 0x000fe200078e00ff */
[----:B------:R-:W-:-:S04]  /*17820*/  LOP3.LUT R103, R65, R162, R103, 0x96, !PT ;  /* 0x000000a241677212 */ /* 0x000fc800078e9667 */
[----:B------:R-:W-:Y:S01]  /*17830*/  LOP3.LUT R108, R97, R108, R99, 0x96, !PT ;  /* 0x0000006c616c7212 */ /* 0x000fe200078e9663 */
[----:B------:R-:W-:Y:S01]  /*17840*/  HFMA2 R99, -RZ, RZ, 0, 0 ;  /* 0x00000000ff637431 */ /* 0x000fe200000001ff */
[----:B------:R-:W-:Y:S01]  /*17850*/  MOV R97, R100 ;  /* 0x0000006400617202 */ /* 0x000fe20000000f00 */
[----:B------:R-:W-:-:S07]  /*17860*/  IMAD.MOV.U32 R100, RZ, RZ, R98 ;  /* 0x000000ffff647224 */ /* 0x000fce00078e0062 */
.L_x_4717:
[----:B------:R-:W-:Y:S02]  /*17870*/  I2FP.F32.U32 R65, R97 ;  /* 0x0000006100417245 */ /* 0x000fe40000201000 */
[----:B------:R-:W-:Y:S02]  /*17880*/  PRMT R66, R106, 0x7632, R66 ;  /* 0x000076326a427816 */ /* 0x000fe40000000042 */
[----:B------:R-:W-:Y:S01]  /*17890*/  MOV R98, 0x2 ;  /* 0x0000000200627802 */ /* 0x000fe20000000f00 */
        /* <DEDUP_REMOVED lines=20> */
.L_x_4721:
        /* <DEDUP_REMOVED lines=12> */
.L_x_4722:
        /* <DEDUP_REMOVED lines=55> */
[----:B------:R-:W-:Y:S02]  /*17e10*/  MOV R100, R98 ;  /* 0x0000006200647202 */ /* 0x000fe40000000f00 */
[----:B------:R-:W-:Y:S01]  /*17e20*/  LOP3.LUT R108, R163, R108, R99, 0x96, !PT ;  /* 0x0000006ca36c7212 */ /* 0x000fe200078e9663 */
[----:B------:R-:W-:Y:S02]  /*17e30*/  VIADD R109, R2, 0x8ff34781 ;  /* 0x8ff34781026d7836 */ /* 0x000fe40000000000 */
[----:B------:R-:W-:-:S03]  /*17e40*/  IMAD.MOV.U32 R98, RZ, RZ, RZ ;  /* 0x000000ffff627224 */ /* 0x000fc600078e00ff */
[----:B------:R-:W-:-:S07]  /*17e50*/  LOP3.LUT R103, R109, R162, R103, 0x96, !PT ;  /* 0x000000a26d677212 */ /* 0x000fce00078e9667 */
.L_x_4720:
[----:B------:R-:W-:Y:S01]  /*17e60*/  ISETP.NE.AND P5, PT, R98, 0x1, PT ;  /* 0x000000016200780c */ /* 0x000fe20003fa5270 */
[----:B------:R-:W-:Y:S01]  /*17e70*/  IMAD.MOV.U32 R162, RZ, RZ, 0x2 ;  /* 0x00000002ffa27424 */ /* 0x000fe200078e00ff */
[----:B------:R-:W-:Y:S02]  /*17e80*/  I2FP.F32.U32 R99, R66 ;  /* 0x0000004200637245 */ /* 0x000fe40000201000 */
[C---:B------:R-:W-:Y:S02]  /*17e90*/  SHF.L.U32 R66, R67.reuse, 0x10, RZ ;  /* 0x0000001043427819 */ /* 0x040fe400000006ff */
[----:B------:R-:W-:Y:S01]  /*17ea0*/  PRMT R67, R67, 0x7632, R67 ;  /* 0x0000763243437816 */ /* 0x000fe20000000043 */
[----:B------:R-:W-:Y:S01]  /*17eb0*/  FFMA.FTZ R99, R99, R0, 1.1641532182693481445e-10 ;  /* 0x2f00000063637423 */ /* 0x000fe20000010000 */
[----:B------:R-:W-:Y:S01]  /*17ec0*/  MOV R109, R102 ;  /* 0x00000066006d7202 */ /* 0x000fe20000000f00 */
        /* <DEDUP_REMOVED lines=11> */
.L_x_4724:
        /* <DEDUP_REMOVED lines=12> */
.L_x_4725:
        /* <DEDUP_REMOVED lines=59> */
[----:B------:R-:W-:Y:S01]  /*183f0*/  IMAD.MOV.U32 R162, RZ, RZ, RZ ;  /* 0x000000ffffa27224 */ /* 0x000fe200078e00ff */
[----:B------:R-:W-:-:S07]  /*18400*/  MOV R100, R98 ;  /* 0x0000006200647202 */ /* 0x000fce0000000f00 */
.L_x_4723:
[----:B------:R-:W-:Y:S02]  /*18410*/  I2FP.F32.U32 R99, R109 ;  /* 0x0000006d00637245 */ /* 0x000fe40000201000 */
[----:B------:R-:W-:-:S03]  /*18420*/  SHF.L.U32 R66, R107, 0x10, RZ ;  /* 0x000000106b427819 */ /* 0x000fc600000006ff */
[----:B------:R-:W-:Y:S02]  /*18430*/  FFMA.FTZ R99, R99, R0, 1.1641532182693481445e-10 ;  /* 0x2f00000063637423 */ /* 0x000fe40000010000 */
[----:B------:R-:W-:-:S03]  /*18440*/  FMUL.FTZ R66, R66, UR5 ;  /* 0x0000000542427c20 */ /* 0x000fc60008410000 */
[----:B------:R-:W-:Y:S02]  /*18450*/  FSETP.GTU.FTZ.AND P5, PT, R99, UR4, PT ;  /* 0x0000000463007c0b */ /* 0x000fe4000bfbc000 */
[----:B------:R-:W-:Y:S01]  /*18460*/  FSEL R99, R164, RZ, P4 ;  /* 0x000000ffa4637208 */ /* 0x000fe20002000000 */
[----:B------:R-:W-:Y:S01]  /*18470*/  IMAD.MOV.U32 R164, RZ, RZ, 0x2 ;  /* 0x00000002ffa47424 */ /* 0x000fe200078e00ff */
        /* <DEDUP_REMOVED lines=15> */
.L_x_4727:
        /* <DEDUP_REMOVED lines=12> */
.L_x_4728:
        /* <DEDUP_REMOVED lines=47> */
[----:B------:R-:W-:Y:S02]  /*18920*/  LOP3.LUT R103, R103, R166, R109, 0x96, !PT ;  /* 0x000000a667677212 */ /* 0x000fe400078e966d */
[----:B------:R-:W-:Y:S01]  /*18930*/  IADD3 R109, PT, PT, R2, -0x700cb87f, RZ ;  /* 0x8ff34781026d7810 */ /* 0x000fe20007ffe0ff */
[----:B------:R-:W-:-:S04]  /*18940*/  IMAD.WIDE.U32 R164, R99, -0x326172a9, RZ ;  /* 0xcd9e8d5763a47825 */ /* 0x000fc800078e00ff */
[----:B------:R-:W-:-:S05]  /*18950*/  VIADD R99, R2, 0xf1bbcdc8 ;  /* 0xf1bbcdc802637836 */ /* 0x000fca0000000000 */
[----:B------:R-:W-:Y:S01]  /*18960*/  LOP3.LUT R99, R99, R102, R165, 0x96, !PT ;  /* 0x0000006663637212 */ /* 0x000fe200078e96a5 */
[----:B------:R-:W-:-:S04]  /*18970*/  IMAD.WIDE.U32 R102, R103, -0x326172a9, RZ ;  /* 0xcd9e8d5767667825 */ /* 0x000fc800078e00ff */
[----:B------:R-:W-:Y:S01]  /*18980*/  IMAD.WIDE.U32 R162, R99, -0x2daee0ad, RZ ;  /* 0xd2511f5363a27825 */ /* 0x000fe200078e00ff */
[----:B------:R-:W-:-:S03]  /*18990*/  LOP3.LUT R103, R109, R164, R103, 0x96, !PT ;  /* 0x000000a46d677212 */ /* 0x000fc600078e9667 */
[----:B------:R-:W-:Y:S02]  /*189a0*/  HFMA2 R164, -RZ, RZ, 0, 0 ;  /* 0x00000000ffa47431 */ /* 0x000fe400000001ff */
[----:B------:R-:W-:-:S05]  /*189b0*/  VIADD R99, R3, 0x96a522ad ;  /* 0x96a522ad03637836 */ /* 0x000fca0000000000 */
[----:B------:R-:W-:Y:S02]  /*189c0*/  LOP3.LUT R108, R99, R108, R163, 0x96, !PT ;  /* 0x0000006c636c7212 */ /* 0x000fe400078e96a3 */
[----:B------:R-:W-:Y:S01]  /*189d0*/  MOV R99, R100 ;  /* 0x0000006400637202 */ /* 0x000fe20000000f00 */
[----:B------:R-:W-:-:S07]  /*189e0*/  IMAD.MOV.U32 R100, RZ, RZ, R162 ;  /* 0x000000ffff647224 */ /* 0x000fce00078e00a2 */
.L_x_4726:
[----:B------:R-:W-:Y:S01]  /*189f0*/  ISETP.NE.AND P6, PT, R164, 0x1, PT ;  /* 0x00000001a400780c */ /* 0x000fe20003fc5270 */
[----:B------:R-:W-:Y:S01]  /*18a00*/  IMAD.U32 R67, R67, 0x10000, RZ ;  /* 0x0001000043437824 */ /* 0x000fe200078e00ff */
[----:B------:R-:W-:Y:S01]  /*18a10*/  I2FP.F32.U32 R99, R99 ;  /* 0x0000006300637245 */ /* 0x000fe20000201000 */
[----:B------:R-:W-:Y:S01]  /*18a20*/  IMAD.MOV.U32 R163, RZ, RZ, R102 ;  /* 0x000000ffffa37224 */ /* 0x000fe200078e0066 */
[----:B------:R-:W-:Y:S01]  /*18a30*/  MOV R109, 0x2 ;  /* 0x00000002006d7802 */ /* 0x000fe20000000f00 */
[----:B------:R-:W-:Y:S02]  /*18a40*/  FMUL.FTZ R168, R67, UR5 ;  /* 0x0000000543a87c20 */ /* 0x000fe40008410000 */
        /* <DEDUP_REMOVED lines=11> */
.L_x_4730:
        /* <DEDUP_REMOVED lines=14> */
.L_x_4731:
        /* <DEDUP_REMOVED lines=57> */
[----:B------:R-:W-:Y:S01]  /*18f70*/  MOV R100, R162 ;  /* 0x000000a200647202 */ /* 0x000fe20000000f00 */
[----:B------:R-:W-:Y:S01]  /*18f80*/  IMAD.MOV.U32 R109, RZ, RZ, RZ ;  /* 0x000000ffff6d7224 */ /* 0x000fe200078e00ff */
[----:B------:R-:W-:-:S07]  /*18f90*/  LOP3.LUT R103, R99, R164, R103, 0x96, !PT ;  /* 0x000000a463677212 */ /* 0x000fce00078e9667 */
.L_x_4729:
[----:B------:R-:W-:Y:S02]  /*18fa0*/  I2FP.F32.U32 R67, R163 ;  /* 0x000000a300437245 */ /* 0x000fe40000201000 */
[----:B------:R-:W-:-:S03]  /*18fb0*/  PRMT R99, R107, 0x7632, R99 ;  /* 0x000076326b637816 */ /* 0x000fc60000000063 */
[----:B------:R-:W-:Y:S01]  /*18fc0*/  FFMA.FTZ R67, R67, R0, 1.1641532182693481445e-10 ;  /* 0x2f00000043437423 */ /* 0x000fe20000010000 */
[----:B------:R-:W-:Y:S02]  /*18fd0*/  SHF.L.U32 R99, R99, 0x10, RZ ;  /* 0x0000001063637819 */ /* 0x000fe400000006ff */
[----:B------:R-:W-:Y:S02]  /*18fe0*/  FSEL R0, R168, RZ, P5 ;  /* 0x000000ffa8007208 */ /* 0x000fe40002800000 */
[----:B------:R-:W-:Y:S01]  /*18ff0*/  FSETP.GTU.FTZ.AND P6, PT, R67, UR4, PT ;  /* 0x0000000443007c0b */ /* 0x000fe2000bfdc000 */
[----:B------:R-:W-:-:S05]  /*19000*/  FMUL.FTZ R99, R99, UR5 ;  /* 0x0000000563637c20 */ /* 0x000fca0008410000 */
[----:B------:R-:W-:Y:S02]  /*19010*/  FSEL R67, R99, RZ, !P6 ;  /* 0x000000ff63437208 */ /* 0x000fe40007000000 */
[----:B------:R-:W-:-:S03]  /*19020*/  SEL R99, RZ, 0x1, P6 ;  /* 0x00000001ff637807 */ /* 0x000fc60003000000 */
[----:B------:R-:W-:-:S04]  /*19030*/  FADD.FTZ R67, R67, R0 ;  /* 0x0000000043437221 */ /* 0x000fc80000010000 */
[----:B------:R-:W-:Y:S01]  /*19040*/  @P1 FADD.FTZ R67, R47, R67 ;  /* 0x000000432f431221 */ /* 0x000fe20000010000 */
[----:B------:R-:W-:Y:S06]  /*19050*/  BRA `(.L_x_4732) ;  /* 0x0000002c00cc7947 */ /* 0x000fec0003800000 */
.L_x_4683:
        /* <DEDUP_REMOVED lines=15> */
.L_x_4734:
        /* <DEDUP_REMOVED lines=12> */
.L_x_4735:
        /* <DEDUP_REMOVED lines=60> */
.L_x_4733:
[----:B------:R-:W-:Y:S01]  /*195d0*/  I2FP.F32.U32 R69, R69 ;  /* 0x0000004500457245 */ /* 0x000fe20000201000 */
[----:B------:R-:W-:Y:S01]  /*195e0*/  IMAD.MOV.U32 R68, RZ, RZ, 0x2 ;  /* 0x00000002ff447424 */ /* 0x000fe200078e00ff */
[----:B------:R-:W-:Y:S02]  /*195f0*/  ISETP.NE.AND P2, PT, R70, 0x1, PT ;  /* 0x000000014600780c */ /* 0x000fe40003f45270 */
[----:B------:R-:W-:Y:S01]  /*19600*/  LOP3.LUT R161, R161, 0xffffffef, RZ, 0xc0, !PT ;  /* 0xffffffefa1a17812 */ /* 0x000fe200078ec0ff */
[----:B------:R-:W-:Y:S01]  /*19610*/  FFMA.FTZ R69, R69, R0, 1.1641532182693481445e-10 ;  /* 0x2f00000045457423 */ /* 0x000fe20000010000 */
[C---:B-----5:R-:W-:Y:S02]  /*19620*/  SHF.L.U32 R162, R64.reuse, 0x10, RZ ;  /* 0x0000001040a27819 */ /* 0x060fe400000006ff */
[----:B------:R-:W-:Y:S02]  /*19630*/  PRMT R163, R64, 0x7632, R163 ;  /* 0x0000763240a37816 */ /* 0x000fe400000000a3 */
        /* <DEDUP_REMOVED lines=12> */
.L_x_4737:
        /* <DEDUP_REMOVED lines=12> */
.L_x_4738:
[----:B------:R-:W-:Y:S01]  /*197c0*/  IMAD.WIDE.U32 R108, R110, -0x326172a9, RZ ;  /* 0xcd9e8d576e6c7825 */ /* 0x000fe200078e00ff */
[----:B------:R-:W-:Y:S02]  /*197d0*/  LOP3.LUT R68, R91, R103, R3, 0x96, !PT ;  /* 0x000000675b447212 */ /* 0x000fe400078e9603 */
[----:B------:R-:W-:Y:S01]  /*197e0*/  IADD3 R103, PT, PT, R2, -0x61c88647, RZ ;  /* 0x9e3779b902677810 */ /* 0x000fe20007ffe0ff */
[----:B------:R-:W-:Y:S01]  /*197f0*/  IMAD.MOV.U32 R64, RZ, RZ, R100 ;  /* 0x000000ffff407224 */ /* 0x000fe200078e0064 */
        /* <DEDUP_REMOVED lines=54> */
[----:B------:R-:W-:Y:S01]  /*19b60*/  MOV R100, R68 ;  /* 0x0000004400647202 */ /* 0x000fe20000000f00 */
[----:B------:R-:W-:Y:S01]  /*19b70*/  IMAD.MOV.U32 R68, RZ, RZ, RZ ;  /* 0x000000ffff447224 */ /* 0x000fe200078e00ff */
[----:B------:R-:W-:-:S07]  /*19b80*/  LOP3.LUT R108, R109, R108, R69, 0x96, !PT ;  /* 0x0000006c6d6c7212 */ /* 0x000fce00078e9645 */
.L_x_4736:
[----:B------:R-:W-:Y:S01]  /*19b90*/  I2FP.F32.U32 R69, R64 ;  /* 0x0000004000457245 */ /* 0x000fe20000201000 */
[----:B------:R-:W-:Y:S01]  /*19ba0*/  IMAD.MOV.U32 R70, RZ, RZ, 0x2 ;  /* 0x00000002ff467424 */ /* 0x000fe200078e00ff */
[----:B------:R-:W-:Y:S02]  /*19bb0*/  ISETP.NE.AND P2, PT, R68, 0x1, PT ;  /* 0x000000014400780c */ /* 0x000fe40003f45270 */
[----:B------:R-:W-:Y:S01]  /*19bc0*/  LOP3.LUT R161, R161, 0xfffffff7, RZ, 0xc0, !PT ;  /* 0xfffffff7a1a17812 */ /* 0x000fe200078ec0ff */
[----:B------:R-:W-:Y:S01]  /*19bd0*/  FFMA.FTZ R69, R69, R0, 1.1641532182693481445e-10 ;  /* 0x2f00000045457423 */ /* 0x000fe20000010000 */
[----:B------:R-:W-:Y:S02]  /*19be0*/  SHF.L.U32 R163, R163, 0x10, RZ ;  /* 0x00000010a3a37819 */ /* 0x000fe400000006ff */
[----:B------:R-:W-:Y:S02]  /*19bf0*/  MOV R64, R102 ;  /* 0x0000006600407202 */ /* 0x000fe40000000f00 */
        /* <DEDUP_REMOVED lines=11> */
.L_x_4740:
        /* <DEDUP_REMOVED lines=12> */
.L_x_4741:
        /* <DEDUP_REMOVED lines=58> */
[----:B------:R-:W-:Y:S01]  /*1a110*/  IMAD.MOV.U32 R70, RZ, RZ, RZ ;  /* 0x000000ffff467224 */ /* 0x000fe200078e00ff */
[----:B------:R-:W-:Y:S02]  /*1a120*/  LOP3.LUT R108, R109, R108, R69, 0x96, !PT ;  /* 0x0000006c6d6c7212 */ /* 0x000fe400078e9645 */
[----:B------:R-:W-:-:S07]  /*1a130*/  MOV R100, R68 ;  /* 0x0000004400647202 */ /* 0x000fce0000000f00 */
.L_x_4739:
[----:B------:R-:W-:Y:S01]  /*1a140*/  I2FP.F32.U32 R69, R64 ;  /* 0x0000004000457245 */ /* 0x000fe20000201000 */
[----:B------:R-:W-:Y:S01]  /*1a150*/  IMAD.MOV.U32 R64, RZ, RZ, 0x2 ;  /* 0x00000002ff407424 */ /* 0x000fe200078e00ff */
[----:B------:R-:W-:Y:S02]  /*1a160*/  ISETP.NE.AND P2, PT, R70, 0x1, PT ;  /* 0x000000014600780c */ /* 0x000fe40003f45270 */
[----:B------:R-:W-:Y:S01]  /*1a170*/  LOP3.LUT R161, R161, 0xfffffffb, RZ, 0xc0, !PT ;  /* 0xfffffffba1a17812 */ /* 0x000fe200078ec0ff */
[----:B------:R-:W-:Y:S01]  /*1a180*/  FFMA.FTZ R69, R69, R0, 1.1641532182693481445e-10 ;  /* 0x2f00000045457423 */ /* 0x000fe20000010000 */
[C---:B------:R-:W-:Y:S02]  /*1a190*/  SHF.L.U32 R164, R65.reuse, 0x10, RZ ;  /* 0x0000001041a47819 */ /* 0x040fe400000006ff */
        /* <DEDUP_REMOVED lines=13> */
.L_x_4743:
        /* <DEDUP_REMOVED lines=12> */
.L_x_4744:
        /* <DEDUP_REMOVED lines=58> */
[----:B------:R-:W-:Y:S02]  /*1a6d0*/  IMAD.MOV.U32 R100, RZ, RZ, R64 ;  /* 0x000000ffff647224 */ /* 0x000fe400078e0040 */
[----:B------:R-:W-:-:S07]  /*1a6e0*/  HFMA2 R64, -RZ, RZ, 0, 0 ;  /* 0x00000000ff407431 */ /* 0x000fce00000001ff */
.L_x_4742:
[----:B------:R-:W-:Y:S01]  /*1a6f0*/  I2FP.F32.U32 R65, R65 ;  /* 0x0000004100417245 */ /* 0x000fe20000201000 */
[----:B------:R-:W-:Y:S01]  /*1a700*/  IMAD.U32 R165, R165, 0x10000, RZ ;  /* 0x00010000a5a57824 */ /* 0x000fe200078e00ff */
[----:B------:R-:W-:Y:S02]  /*1a710*/  ISETP.NE.AND P2, PT, R64, 0x1, PT ;  /* 0x000000014000780c */ /* 0x000fe40003f45270 */
[----:B------:R-:W-:Y:S01]  /*1a720*/  LOP3.LUT R161, R161, 0xfffffffd, RZ, 0xc0, !PT ;  /* 0xfffffffda1a17812 */ /* 0x000fe200078ec0ff */
[----:B------:R-:W-:Y:S01]  /*1a730*/  FFMA.FTZ R65, R65, R0, 1.1641532182693481445e-10 ;  /* 0x2f00000041417423 */ /* 0x000fe20000010000 */
[----:B------:R-:W-:-:S04]  /*1a740*/  MOV R68, 0x2 ;  /* 0x0000000200447802 */ /* 0x000fc80000000f00 */
        /* <DEDUP_REMOVED lines=12> */
.L_x_4746:
        /* <DEDUP_REMOVED lines=12> */
.L_x_4747:
        /* <DEDUP_REMOVED lines=60> */
.L_x_4745:
[----:B------:R-:W-:Y:S02]  /*1ac90*/  ISETP.NE.AND P3, PT, R68, 0x1, PT ;  /* 0x000000014400780c */ /* 0x000fe40003f65270 */
[----:B------:R-:W-:Y:S02]  /*1aca0*/  I2FP.F32.U32 R65, R65 ;  /* 0x0000004100417245 */ /* 0x000fe40000201000 */
[C---:B------:R-:W-:Y:S02]  /*1acb0*/  SHF.L.U32 R166, R66.reuse, 0x10, RZ ;  /* 0x0000001042a67819 */ /* 0x040fe400000006ff */
[----:B------:R-:W-:Y:S01]  /*1acc0*/  PRMT R167, R66, 0x7632, R167 ;  /* 0x0000763242a77816 */ /* 0x000fe200000000a7 */
[----:B------:R-:W-:Y:S01]  /*1acd0*/  FFMA.FTZ R65, R65, R0, 1.1641532182693481445e-10 ;  /* 0x2f00000041417423 */ /* 0x000fe20000010000 */
[----:B------:R-:W-:Y:S01]  /*1ace0*/  IMAD.MOV.U32 R66, RZ, RZ, 0x2 ;  /* 0x00000002ff427424 */ /* 0x000fe200078e00ff */
[----:B------:R-:W-:-:S03]  /*1acf0*/  MOV R64, R102 ;  /* 0x0000006600407202 */ /* 0x000fc60000000f00 */
        /* <DEDUP_REMOVED lines=10> */
.L_x_4749:
        /* <DEDUP_REMOVED lines=12> */
.L_x_4750:
[----:B------:R-:W-:Y:S01]  /*1ae60*/  IMAD.WIDE.U32 R102, R110, -0x326172a9, RZ ;  /* 0xcd9e8d576e667825 */ /* 0x000fe200078e00ff */
[----:B------:R-:W-:-:S03]  /*1ae70*/  LOP3.LUT R64, R91, R71, R3, 0x96, !PT ;  /* 0x000000475b407212 */ /* 0x000fc600078e9603 */
[----:B------:R-:W-:Y:S01]  /*1ae80*/  HFMA2 R66, -RZ, RZ, 0, 0 ;  /* 0x00000000ff427431 */ /* 0x000fe200000001ff */
        /* <DEDUP_REMOVED lines=54> */
[----:B------:R-:W-:Y:S02]  /*1b1f0*/  LOP3.LUT R108, R71, R64, R69, 0x96, !PT ;  /* 0x00000040476c7212 */ /* 0x000fe400078e9645 */
[----:B------:R-:W-:Y:S01]  /*1b200*/  MOV R64, R100 ;  /* 0x0000006400407202 */ /* 0x000fe20000000f00 */
[----:B------:R-:W-:-:S07]  /*1b210*/  IMAD.MOV.U32 R100, RZ, RZ, R68 ;  /* 0x000000ffff647224 */ /* 0x000fce00078e0044 */
.L_x_4748:
[----:B------:R-:W-:Y:S01]  /*1b220*/  ISETP.NE.AND P4, PT, R66, 0x1, PT ;  /* 0x000000014200780c */ /* 0x000fe20003f85270 */
[----:B------:R-:W-:Y:S01]  /*1b230*/  IMAD.U32 R167, R167, 0x10000, RZ ;  /* 0x00010000a7a77824 */ /* 0x000fe200078e00ff */
[----:B------:R-:W-:Y:S01]  /*1b240*/  I2FP.F32.U32 R65, R64 ;  /* 0x0000004000417245 */ /* 0x000fe20000201000 */
[----:B------:R-:W-:Y:S01]  /*1b250*/  IMAD.MOV.U32 R64, RZ, RZ, R102 ;  /* 0x000000ffff407224 */ /* 0x000fe200078e0066 */
[----:B------:R-:W-:-:S03]  /*1b260*/  MOV R68, 0x2 ;  /* 0x0000000200447802 */ /* 0x000fc60000000f00 */
        /* <DEDUP_REMOVED lines=11> */
.L_x_4752:
        /* <DEDUP_REMOVED lines=12> */
.L_x_4753:
        /* <DEDUP_REMOVED lines=60> */
.L_x_4751:
[----:B------:R-:W-:Y:S01]  /*1b7a0*/  ISETP.NE.AND P5, PT, R68, 0x1, PT ;  /* 0x000000014400780c */ /* 0x000fe20003fa5270 */
[----:B------:R-:W-:Y:S01]  /*1b7b0*/  IMAD.MOV.U32 R109, RZ, RZ, 0x2 ;  /* 0x00000002ff6d7424 */ /* 0x000fe200078e00ff */
[----:B------:R-:W-:Y:S02]  /*1b7c0*/  I2FP.F32.U32 R65, R64 ;  /* 0x0000004000417245 */ /* 0x000fe40000201000 */
[C---:B------:R-:W-:Y:S02]  /*1b7d0*/  SHF.L.U32 R169, R67.reuse, 0x10, RZ ;  /* 0x0000001043a97819 */ /* 0x040fe400000006ff */
[----:B------:R-:W-:Y:S01]  /*1b7e0*/  PRMT R168, R67, 0x7632, R168 ;  /* 0x0000763243a87816 */ /* 0x000fe200000000a8 */
[----:B------:R-:W-:Y:S01]  /*1b7f0*/  FFMA.FTZ R65, R65, R0, 1.1641532182693481445e-10 ;  /* 0x2f00000041417423 */ /* 0x000fe20000010000 */
[----:B------:R-:W-:-:S04]  /*1b800*/  MOV R64, R102 ;  /* 0x0000006600407202 */ /* 0x000fc80000000f00 */
        /* <DEDUP_REMOVED lines=10> */
.L_x_4755:
        /* <DEDUP_REMOVED lines=12> */
.L_x_4756:
        /* <DEDUP_REMOVED lines=61> */
.L_x_4754:
        /* <DEDUP_REMOVED lines=16> */
[----:B------:R-:W-:Y:S01]  /*1be40*/  LOP3.LUT P0, RZ, R161, 0x8, RZ, 0xc0, !PT ;  /* 0x00000008a1ff7812 */ /* 0x000fe2000780c0ff */
[----:B------:R-:W-:Y:S01]  /*1be50*/  FMUL.FTZ R168, R168, UR5 ;  /* 0x00000005a8a87c20 */ /* 0x000fe20008410000 */
[----:B------:R-:W-:-:S02]  /*1be60*/  FSEL R71, R165, RZ, P5 ;  /* 0x000000ffa5477208 */ /* 0x000fc40002800000 */
[----:B------:R-:W-:Y:S02]  /*1be70*/  LOP3.LUT P6, RZ, R161, 0x4, RZ, 0xc0, !PT ;  /* 0x00000004a1ff7812 */ /* 0x000fe400078cc0ff */
[----:B------:R-:W-:Y:S02]  /*1be80*/  FSETP.GTU.FTZ.AND P5, PT, R0, UR4, PT ;  /* 0x0000000400007c0b */ /* 0x000fe4000bfbc000 */
[----:B------:R-:W-:Y:S01]  /*1be90*/  FSEL R69, R163, RZ, P0 ;  /* 0x000000ffa3457208 */ /* 0x000fe20000000000 */
[----:B------:R-:W-:Y:S01]  /*1bea0*/  @P1 FADD.FTZ R68, R40, R68 ;  /* 0x0000004428441221 */ /* 0x000fe20000010000 */
[----:B------:R-:W-:Y:S01]  /*1beb0*/  ISETP.NE.AND P0, PT, R70, RZ, PT ;  /* 0x000000ff4600720c */ /* 0x000fe20003f05270 */
[----:B------:R-:W-:Y:S01]  /*1bec0*/  @P1 FADD.FTZ R71, R43, R71 ;  /* 0x000000472b471221 */ /* 0x000fe20000010000 */
[----:B------:R-:W-:Y:S01]  /*1bed0*/  FSEL R66, R66, RZ, P4 ;  /* 0x000000ff42427208 */ /* 0x000fe20002000000 */
[----:B------:R-:W-:Y:S01]  /*1bee0*/  @P1 FADD.FTZ R69, R41, R69 ;  /* 0x0000004529451221 */ /* 0x000fe20000010000 */
[----:B------:R-:W-:-:S02]  /*1bef0*/  FSEL R65, R167, RZ, P3 ;  /* 0x000000ffa7417208 */ /* 0x000fc40001800000 */
[----:B------:R-:W-:Y:S01]  /*1bf00*/  FSEL R70, R164, RZ, P6 ;  /* 0x000000ffa4467208 */ /* 0x000fe20003000000 */
[----:B------:R-:W-:Y:S01]  /*1bf10*/  @P1 FADD.FTZ R66, R46, R66 ;  /* 0x000000422e421221 */ /* 0x000fe20000010000 */
[----:B------:R-:W-:Y:S01]  /*1bf20*/  FSEL R64, R166, RZ, P2 ;  /* 0x000000ffa6407208 */ /* 0x000fe20001000000 */
[----:B------:R-:W-:Y:S01]  /*1bf30*/  @P1 FADD.FTZ R65, R45, R65 ;  /* 0x000000412d411221 */ /* 0x000fe20000010000 */
[----:B------:R-:W-:Y:S01]  /*1bf40*/  FSEL R67, R168, RZ, !P5 ;  /* 0x000000ffa8437208 */ /* 0x000fe20006800000 */
[----:B------:R-:W-:Y:S01]  /*1bf50*/  @P1 FADD.FTZ R70, R42, R70 ;  /* 0x000000462a461221 */ /* 0x000fe20000010000 */
[----:B------:R-:W-:Y:S01]  /*1bf60*/  PLOP3.LUT P5, PT, P5, PT, PT, 0x8, 0x80 ;  /* 0x000000000080781c */ /* 0x000fe20002fae170 */
[----:B------:R-:W-:Y:S02]  /*1bf70*/  @P1 FADD.FTZ R64, R44, R64 ;  /* 0x000000402c401221 */ /* 0x000fe40000010000 */
[----:B------:R-:W-:-:S10]  /*1bf80*/  @P1 FADD.FTZ R67, R47, R67 ;  /* 0x000000432f431221 */ /* 0x000fd40000010000 */
.L_x_4732:
[----:B------:R-:W-:Y:S01]  /*1bf90*/  FADD.FTZ R0, RZ, R48 ;  /* 0x00000030ff007221 */ /* 0x000fe20000010000 */
[----:B------:R-:W-:Y:S01]  /*1bfa0*/  SEL R168, RZ, 0x1000000, !P5 ;  /* 0x01000000ffa87807 */ /* 0x000fe20006800000 */
[----:B------:R-:W-:Y:S01]  /*1bfb0*/  IMAD.WIDE.U32 R72, R113, 0x20, R72 ;  /* 0x0000002071487825 */ /* 0x000fe200078e0048 */
[----:B------:R-:W-:-:S03]  /*1bfc0*/  SEL R167, RZ, 0x10000, !P4 ;  /* 0x00010000ffa77807 */ /* 0x000fc60006000000 */
[----:B------:R-:W-:Y:S01]  /*1bfd0*/  FADD.FTZ R163, R0, R49 ;  /* 0x0000003100a37221 */ /* 0x000fe20000010000 */
[----:B------:R-:W-:Y:S01]  /*1bfe0*/  LOP3.LUT P6, RZ, R161, 0x8, RZ, 0xc0, !PT ;  /* 0x00000008a1ff7812 */ /* 0x000fe200078cc0ff */
[----:B------:R-:W-:Y:S01]  /*1bff0*/  IMAD.WIDE.U32 R74, R113, 0x8, R74 ;  /* 0x00000008714a7825 */ /* 0x000fe200078e004a */
[----:B------:R-:W-:-:S03]  /*1c000*/  LOP3.LUT P5, RZ, R161, 0x4, RZ, 0xc0, !PT ;  /* 0x00000004a1ff7812 */ /* 0x000fc600078ac0ff */
[----:B------:R-:W-:Y:S01]  /*1c010*/  FADD.FTZ R0, R163, R50 ;  /* 0x00000032a3007221 */ /* 0x000fe20000010000 */
[C---:B------:R-:W-:Y:S01]  /*1c020*/  LOP3.LUT P4, RZ, R161.reuse, 0x2, RZ, 0xc0, !PT ;  /* 0x00000002a1ff7812 */ /* 0x040fe2000788c0ff */
[----:B------:R0:W-:Y:S01]  /*1c030*/  STG.E.128 desc[UR8][R72.64], R68 ;  /* 0x0000004448007986 */ /* 0x0001e2000c101d08 */
[----:B------:R-:W-:Y:S01]  /*1c040*/  SEL R166, RZ, 0x100, !P3 ;  /* 0x00000100ffa67807 */ /* 0x000fe20005800000 */
[----:B------:R-:W-:Y:S01]  /*1c050*/  FADD.FTZ R163, R0, R51 ;  /* 0x0000003300a37221 */ /* 0x000fe20000010000 */
[----:B------:R-:W-:Y:S01]  /*1c060*/  LOP3.LUT P1, RZ, R161, 0x10, RZ, 0xc0, !PT ;  /* 0x00000010a1ff7812 */ /* 0x000fe2000782c0ff */
[----:B------:R0:W-:Y:S01]  /*1c070*/  STG.E.128 desc[UR8][R72.64+0x10], R64 ;  /* 0x0000104048007986 */ /* 0x0001e2000c101d08 */
[----:B------:R-:W-:Y:S01]  /*1c080*/  SEL R164, RZ, 0x1000000, !P4 ;  /* 0x01000000ffa47807 */ /* 0x000fe20006000000 */
[----:B------:R-:W-:Y:S01]  /*1c090*/  FADD.FTZ R0, R163, R52 ;  /* 0x00000034a3007221 */ /* 0x000fe20000010000 */
[----:B------:R-:W-:Y:S02]  /*1c0a0*/  SEL R165, RZ, 0x10000, !P5 ;  /* 0x00010000ffa57807 */ /* 0x000fe40006800000 */
[----:B------:R-:W-:Y:S01]  /*1c0b0*/  SEL R162, RZ, 0x100, !P6 ;  /* 0x00000100ffa27807 */ /* 0x000fe20007000000 */
[----:B------:R-:W-:Y:S01]  /*1c0c0*/  FADD.FTZ R163, R0, R53 ;  /* 0x0000003500a37221 */ /* 0x000fe20000010000 */
[----:B------:R-:W-:-:S02]  /*1c0d0*/  LOP3.LUT R166, R166, R168, R167, 0xfe, !PT ;  /* 0x000000a8a6a67212 */ /* 0x000fc400078efea7 */
[----:B------:R-:W-:Y:S01]  /*1c0e0*/  LOP3.LUT R162, R162, R164, R165, 0xfe, !PT ;  /* 0x000000a4a2a27212 */ /* 0x000fe200078efea5 */
[----:B------:R-:W-:Y:S01]  /*1c0f0*/  FADD.FTZ R0, R163, R54 ;  /* 0x00000036a3007221 */ /* 0x000fe20000010000 */
[----:B------:R-:W-:-:S03]  /*1c100*/  SEL R167, RZ, 0x1, !P1 ;  /* 0x00000001ffa77807 */ /* 0x000fc60004800000 */
[----:B------:R-:W-:Y:S01]  /*1c110*/  FADD.FTZ R163, R0, R55 ;  /* 0x0000003700a37221 */ /* 0x000fe20000010000 */
[----:B------:R-:W-:-:S03]  /*1c120*/  LOP3.LUT R162, R162, R167, RZ, 0xfc, !PT ;  /* 0x000000a7a2a27212 */ /* 0x000fc600078efcff */
        /* <DEDUP_REMOVED lines=15> */
[----:B------:R-:W-:-:S03]  /*1c220*/  LOP3.LUT R163, R166, R163, RZ, 0xfc, !PT ;  /* 0x000000a3a6a37212 */ /* 0x000fc600078efcff */
[----:B------:R-:W-:Y:S02]  /*1c230*/  FADD.FTZ R0, R165, R66 ;  /* 0x00000042a5007221 */ /* 0x000fe40000010000 */
[----:B------:R0:W-:Y:S02]  /*1c240*/  STG.E.64 desc[UR8][R74.64], R162 ;  /* 0x000000a24a007986 */ /* 0x0001e4000c101b08 */
        /* <DEDUP_REMOVED lines=22> */
.L_x_4757:
[----:B01----:R-:W0:Y:S01]  /*1c3b0*/  SHFL.BFLY PT, R73, R0, 0x1, 0x1f ;  /* 0x0c201f0000497f89 */ /* 0x003e2200000e0000 */
[----:B------:R-:W-:Y:S01]  /*1c3c0*/  BSSY.RECONVERGENT B0, `(.L_x_4758) ;  /* 0x000004f000007945 */ /* 0x000fe20003800200 */
[----:B------:R-:W1:Y:S01]  /*1c3d0*/  S2R R167, SR_TID.X ;  /* 0x0000000000a77919 */ /* 0x000e620000002100 */
[----:B0-----:R-:W-:-:S05]  /*1c3e0*/  FADD.FTZ R73, R0, R73 ;  /* 0x0000004900497221 */ /* 0x001fca0000010000 */
[----:B------:R-:W0:Y:S01]  /*1c3f0*/  SHFL.BFLY PT, R72, R73, 0x2, 0x1f ;  /* 0x0c401f0049487f89 */ /* 0x000e2200000e0000 */
[----:B-1----:R-:W-:Y:S01]  /*1c400*/  LOP3.LUT P1, RZ, R167, 0x1f, RZ, 0xc0, !PT ;  /* 0x0000001fa7ff7812 */ /* 0x002fe2000782c0ff */
        /* <DEDUP_REMOVED lines=74> */
.L_x_4759:
[----:B------:R-:W-:Y:S05]  /*1c8b0*/  BSYNC.RECONVERGENT B0 ;  /* 0x0000000000007941 */ /* 0x000fea0003800200 */
.L_x_4758:
        /* <DEDUP_REMOVED lines=9> */
[----:B------:R-:W-:-:S05]  /*1c950*/  IMAD.SHL.U32 R0, R167, 0x8, RZ ;  /* 0x00000008a7007824 */ /* 0x000fca00078e00ff */
[----:B------:R-:W-:Y:S02]  /*1c960*/  LOP3.LUT R72, R0, 0xf8, RZ, 0xc0, !PT ;  /* 0x000000f800487812 */ /* 0x000fe400078ec0ff */
[----:B------:R-:W-:Y:S01]  /*1c970*/  MOV R0, 0x300 ;  /* 0x0000030000007802 */ /* 0x000fe20000000f00 */
[----:B0-----:R-:W-:-:S04]  /*1c980*/  ULEA UR4, UR5, UR4, 0x18 ;  /* 0x0000000405047291 */ /* 0x001fc8000f8ec0ff */
[----:B------:R-:W-:-:S09]  /*1c990*/  @UP1 UIADD3 UR4, UPT, UPT, UR4, 0x40, URZ ;  /* 0x0000004004041890 */ /* 0x000fd2000fffe0ff */
[----:B------:R-:W0:Y:S03]  /*1c9a0*/  LDS.64 R72, [R72+UR4] ;  /* 0x0000000448487984 */ /* 0x000e260008000a00 */
.L_x_4761:
[----:B------:R-:W-:Y:S05]  /*1c9b0*/  BSYNC.RECONVERGENT B0 ;  /* 0x0000000000007941 */ /* 0x000fea0003800200 */
.L_x_4760:
[----:B------:R-:W1:Y:S01]  /*1c9c0*/  SHFL.DOWN PT, R75, R0, 0x4, 0x1f ;  /* 0x08801f00004b7f89 */ /* 0x000e6200000e0000 */
[----:B------:R-:W-:Y:S01]  /*1c9d0*/  ISETP.NE.AND P2, PT, RZ, UR11, PT ;  /* 0x0000000bff007c0c */ /* 0x000fe2000bf45270 */
[----:B------:R-:W-:Y:S01]  /*1c9e0*/  IMAD.U32 R197, R78, 0x10000, RZ ;  /* 0x000100004ec57824 */ /* 0x000fe200078e00ff */
[----:B------:R-:W-:Y:S01]  /*1c9f0*/  ISETP.NE.AND P1, PT, R167, RZ, PT ;  /* 0x000000ffa700720c */ /* 0x000fe20003f25270 */
[----:B0-----:R-:W0:Y:S01]  /*1ca00*/  SHFL.DOWN PT, R163, R72, 0x4, 0x1f ;  /* 0x08801f0048a37f89 */ /* 0x001e2200000e0000 */
[----:B------:R-:W-:Y:S01]  /*1ca10*/  SHF.L.U32 R175, R9, 0x10, RZ ;  /* 0x0000001009af7819 */ /* 0x000fe200000006ff */
[----:B------:R-:W-:Y:S01]  /*1ca20*/  UPLOP3.LUT UP1, UPT, UPT, UPT, UP1, 0x40, 0x4 ;  /* 0x000000000004789c */ /* 0x000fe20003f2e810 */
[----:B------:R-:W-:Y:S01]  /*1ca30*/  SHF.L.U32 R179, R10, 0x10, RZ ;  /* 0x000000100ab37819 */ /* 0x000fe200000006ff */
[----:B------:R-:W2:Y:S01]  /*1ca40*/  SHFL.DOWN PT, R74, R73, 0x4, 0x1f ;  /* 0x08801f00494a7f89 */ /* 0x000ea200000e0000 */
[----:B------:R-:W-:Y:S02]  /*1ca50*/  SHF.L.U32 R177, R22, 0x10, RZ ;  /* 0x0000001016b17819 */ /* 0x000fe400000006ff */
[----:B------:R-:W-:-:S02]  /*1ca60*/  SHF.L.U32 R185, R11, 0x10, RZ ;  /* 0x000000100bb97819 */ /* 0x000fc400000006ff */
[----:B------:R-:W-:Y:S02]  /*1ca70*/  SHF.L.U32 R181, R23, 0x10, RZ ;  /* 0x0000001017b57819 */ /* 0x000fe400000006ff */
[----:B------:R-:W-:Y:S02]  /*1ca80*/  SHF.L.U32 R183, R12, 0x10, RZ ;  /* 0x000000100cb77819 */ /* 0x000fe400000006ff */
[----:B------:R-:W-:Y:S02]  /*1ca90*/  SHF.L.U32 R189, R13, 0x10, RZ ;  /* 0x000000100dbd7819 */ /* 0x000fe400000006ff */
[----:B------:R-:W-:Y:S02]  /*1caa0*/  SHF.L.U32 R187, R126, 0x10, RZ ;  /* 0x000000107ebb7819 */ /* 0x000fe400000006ff */
[----:B------:R-:W-:Y:S02]  /*1cab0*/  SHF.L.U32 R195, R26, 0x10, RZ ;  /* 0x000000101ac37819 */ /* 0x000fe400000006ff */
[----:B------:R-:W-:Y:S01]  /*1cac0*/  SHF.L.U32 R199, R114, 0x10, RZ ;  /* 0x0000001072c77819 */ /* 0x000fe200000006ff */
        /* <DEDUP_REMOVED lines=27> */
[----:B------:R-:W-:Y:S01]  /*1cc80*/  SHF.L.U32 R169, R19, 0x10, RZ ;  /* 0x0000001013a97819 */ /* 0x000fe200000006ff */
[----:B--2---:R-:W-:Y:S01]  /*1cc90*/  FMUL.FTZ R165, R75, R166 ;  /* 0x000000a64ba57220 */ /* 0x004fe20000410000 */
[----:B------:R-:W-:Y:S01]  /*1cca0*/  FMUL.FTZ R163, R164, R163 ;  /* 0x000000a3a4a37220 */ /* 0x000fe20000410000 */
[----:B---3--:R-:W-:Y:S01]  /*1ccb0*/  IMAD.IADD R162, R162, 0x1, R173 ;  /* 0x00000001a2a27824 */ /* 0x008fe200078e02ad */
[----:B------:R-:W-:Y:S02]  /*1ccc0*/  I2FP.F32.S32 R173, R173 ;  /* 0x000000ad00ad7245 */ /* 0x000fe40000201400 */
        /* <DEDUP_REMOVED lines=15> */
[----:B------:R-:W-:Y:S01]  /*1cdc0*/  FMUL.FTZ R75, R75, R173 ;  /* 0x000000ad4b4b7220 */ /* 0x000fe20000410000 */
[----:B------:R-:W-:Y:S02]  /*1cdd0*/  SHF.L.U32 R173, R21, 0x10, RZ ;  /* 0x0000001015ad7819 */ /* 0x000fe400000006ff */
[----:B------:R-:W1:Y:S01]  /*1cde0*/  SHFL.IDX PT, R163, R163, RZ, 0x1f ;  /* 0x00001fffa3a37589 */ /* 0x000e6200000e0000 */
[----:B------:R-:W-:Y:S02]  /*1cdf0*/  FFMA.FTZ R75, R162, R75, R73 ;  /* 0x0000004ba24b7223 */ /* 0x000fe40000010049 */
[----:B------:R-:W2:Y:S04]  /*1ce00*/  @!P1 LDC.64 R72, c[0x0][0x3c0] ;  /* 0x0000f000ff489b82 */ /* 0x000ea80000000a00 */
[----:B------:R-:W0:Y:S01]  /*1ce10*/  SHFL.IDX PT, R75, R75, RZ, 0x1f ;  /* 0x00001fff4b4b7589 */ /* 0x000e2200000e0000 */
[C---:B-1----:R-:W-:Y:S01]  /*1ce20*/  FMUL.FTZ R74, R163.reuse, R163 ;  /* 0x000000a3a34a7220 */ /* 0x042fe20000410000 */
[----:B------:R-:W-:Y:S01]  /*1ce30*/  FSEL R166, R163, RZ, !P2 ;  /* 0x000000ffa3a67208 */ /* 0x000fe20005000000 */
[----:B--2---:R-:W-:-:S03]  /*1ce40*/  @!P1 IMAD.WIDE R72, R90, 0x4, R72 ;  /* 0x000000045a489825 */ /* 0x004fc600078e0248 */
[----:B------:R-:W-:Y:S01]  /*1ce50*/  FSEL R165, R74, RZ, P2 ;  /* 0x000000ff4aa57208 */ /* 0x000fe20001000000 */
[C---:B------:R-:W-:Y:S01]  /*1ce60*/  FADD.FTZ R182, -R166.reuse, R55 ;  /* 0x00000037a6b67221 */ /* 0x040fe20000010100 */
[----:B0-----:R-:W-:Y:S01]  /*1ce70*/  FFMA.FTZ R0, R75, UR14, R0 ;  /* 0x0000000e4b007c23 */ /* 0x001fe20008010000 */
[C---:B------:R-:W-:Y:S01]  /*1ce80*/  FADD.FTZ R168, -R166.reuse, R48 ;  /* 0x00000030a6a87221 */ /* 0x040fe20000010100 */
[C---:B------:R-:W-:Y:S01]  /*1ce90*/  FADD.FTZ R170, -R166.reuse, R49 ;  /* 0x00000031a6aa7221 */ /* 0x040fe20000010100 */
[----:B------:R-:W-:Y:S01]  /*1cea0*/  FADD.FTZ R174, -R166, R51 ;  /* 0x00000033a6ae7221 */ /* 0x000fe20000010100 */
[----:B------:R-:W-:Y:S01]  /*1ceb0*/  FADD.FTZ R0, R0, R165 ;  /* 0x000000a500007221 */ /* 0x000fe20000010000 */
[----:B------:R-:W-:Y:S01]  /*1cec0*/  SHF.L.U32 R49, R4, 0x10, RZ ;  /* 0x0000001004317819 */ /* 0x000fe200000006ff */
[----:B------:R-:W-:Y:S02]  /*1ced0*/  IMAD.U32 R51, R89, 0x10000, RZ ;  /* 0x0001000059337824 */ /* 0x000fe400078e00ff */
[C---:B------:R-:W-:Y:S01]  /*1cee0*/  FADD.FTZ R172, -R166.reuse, R50 ;  /* 0x00000032a6ac7221 */ /* 0x040fe20000010100 */
[----:B------:R-:W0:Y:S01]  /*1cef0*/  MUFU.RSQ R55, R0 ;  /* 0x0000000000377308 */ /* 0x000e220000001400 */
[C---:B------:R-:W-:Y:S01]  /*1cf00*/  FADD.FTZ R178, -R166.reuse, R53 ;  /* 0x00000035a6b27221 */ /* 0x040fe20000010100 */
[C---:B------:R-:W-:Y:S01]  /*1cf10*/  FADD.FTZ R184, -R166.reuse, R56 ;  /* 0x00000038a6b87221 */ /* 0x040fe20000010100 */
[C---:B------:R-:W-:Y:S01]  /*1cf20*/  FADD.FTZ R186, -R166.reuse, R57 ;  /* 0x00000039a6ba7221 */ /* 0x040fe20000010100 */
[C---:B------:R-:W-:Y:S01]  /*1cf30*/  FADD.FTZ R164, -R166.reuse, R59 ;  /* 0x0000003ba6a47221 */ /* 0x040fe20000010100 */
[----:B------:R-:W-:Y:S01]  /*1cf40*/  FADD.FTZ R162, -R166, R60 ;  /* 0x0000003ca6a27221 */ /* 0x000fe20000010100 */
[----:B------:R-:W-:Y:S01]  /*1cf50*/  SHF.L.U32 R53, R160, 0x10, RZ ;  /* 0x00000010a0357819 */ /* 0x000fe200000006ff */
[----:B------:R-:W-:Y:S01]  /*1cf60*/  FADD.FTZ R60, -R166, R61 ;  /* 0x0000003da63c7221 */ /* 0x000fe20000010100 */
[----:B------:R-:W-:Y:S01]  /*1cf70*/  IMAD.U32 R57, R159, 0x10000, RZ ;  /* 0x000100009f397824 */ /* 0x000fe200078e00ff */
[----:B------:R-:W-:Y:S01]  /*1cf80*/  SHF.L.U32 R59, R5, 0x10, RZ ;  /* 0x00000010053b7819 */ /* 0x000fe200000006ff */
[----:B------:R-:W-:-:S02]  /*1cf90*/  IMAD.U32 R61, R88, 0x10000, RZ ;  /* 0x00010000583d7824 */ /* 0x000fc400078e00ff */
        /* <DEDUP_REMOVED lines=8> */
[----:B------:R-:W-:Y:S01]  /*1d020*/  FMUL.FTZ R172, R55, R172 ;  /* 0x000000ac37ac7220 */ /* 0x000fe20000410000 */
[----:B------:R-:W-:Y:S01]  /*1d030*/  SHF.L.U32 R63, R158, 0x10, RZ ;  /* 0x000000109e3f7819 */ /* 0x000fe200000006ff */
[----:B------:R-:W-:Y:S01]  /*1d040*/  FFMA.FTZ R56, R168, R49, R51 ;  /* 0x00000031a8387223 */ /* 0x000fe20000010033 */
[----:B------:R-:W-:Y:S01]  /*1d050*/  SHF.L.U32 R49, R16, 0x10, RZ ;  /* 0x0000001010317819 */ /* 0x000fe200000006ff */
[----:B------:R-:W-:-:S02]  /*1d060*/  IMAD.U32 R51, R36, 0x10000, RZ ;  /* 0x0001000024337824 */ /* 0x000fc400078e00ff */
[----:B------:R-:W-:Y:S01]  /*1d070*/  FFMA.FTZ R53, R170, R53, R57 ;  /* 0x00000035aa357223 */ /* 0x000fe20000010039 */
[----:B------:R-:W-:Y:S01]  /*1d080*/  FFMA.FTZ R57, R172, R59, R61 ;  /* 0x0000003bac397223 */ /* 0x000fe2000001003d */
[----:B------:R-:W-:Y:S01]  /*1d090*/  SHF.L.U32 R59, R156, 0x10, RZ ;  /* 0x000000109c3b7819 */ /* 0x000fe200000006ff */
[----:B------:R-:W-:Y:S01]  /*1d0a0*/  FFMA.FTZ R0, R168, R49, R51 ;  /* 0x00000031a8007223 */ /* 0x000fe20000010033 */
[----:B------:R-:W-:Y:S01]  /*1d0b0*/  FADD.FTZ R54, -R166, R69 ;  /* 0x00000045a6367221 */ /* 0x000fe20000010100 */
[----:B------:R-:W-:Y:S01]  /*1d0c0*/  IMAD.U32 R62, R157, 0x10000, RZ ;  /* 0x000100009d3e7824 */ /* 0x000fe200078e00ff */
[----:B------:R-:W-:Y:S01]  /*1d0d0*/  SHF.L.U32 R49, R17, 0x10, RZ ;  /* 0x0000001011317819 */ /* 0x000fe200000006ff */
[----:B------:R-:W-:Y:S01]  /*1d0e0*/  IMAD.U32 R61, R155, 0x10000, RZ ;  /* 0x000100009b3d7824 */ /* 0x000fe200078e00ff */
[----:B------:R-:W-:Y:S01]  /*1d0f0*/  SHF.L.U32 R67, R6, 0x10, RZ ;  /* 0x0000001006437819 */ /* 0x000fe200000006ff */
[----:B------:R-:W-:Y:S01]  /*1d100*/  FMUL.FTZ R174, R55, R174 ;  /* 0x000000ae37ae7220 */ /* 0x000fe20000410000 */
[----:B------:R-:W-:Y:S01]  /*1d110*/  FADD.FTZ R48, -R166, R65 ;  /* 0x00000041a6307221 */ /* 0x000fe20000010100 */
[----:B------:R-:W-:-:S02]  /*1d120*/  IMAD.U32 R51, R37, 0x10000, RZ ;  /* 0x0001000025337824 */ /* 0x000fc400078e00ff */
[----:B------:R-:W-:Y:S01]  /*1d130*/  FMUL.FTZ R176, R55, R176 ;  /* 0x000000b037b07220 */ /* 0x000fe20000410000 */
[----:B------:R-:W-:Y:S02]  /*1d140*/  IMAD.U32 R69, R87, 0x10000, RZ ;  /* 0x0001000057457824 */ /* 0x000fe400078e00ff */
[C---:B------:R-:W-:Y:S01]  /*1d150*/  FADD.FTZ R68, -R166.reuse, R68 ;  /* 0x00000044a6447221 */ /* 0x040fe20000010100 */
[C---:B------:R-:W-:Y:S01]  /*1d160*/  FADD.FTZ R70, -R166.reuse, R70 ;  /* 0x00000046a6467221 */ /* 0x040fe20000010100 */
[C---:B------:R-:W-:Y:S01]  /*1d170*/  FADD.FTZ R50, -R166.reuse, R71 ;  /* 0x00000047a6327221 */ /* 0x040fe20000010100 */
[C---:B------:R-:W-:Y:S01]  /*1d180*/  FADD.FTZ R64, -R166.reuse, R64 ;  /* 0x00000040a6407221 */ /* 0x040fe20000010100 */
[----:B------:R-:W-:Y:S01]  /*1d190*/  FADD.FTZ R66, -R166, R66 ;  /* 0x00000042a6427221 */ /* 0x000fe20000010100 */
[----:B------:R-:W-:Y:S01]  /*1d1a0*/  SHF.L.U32 R65, R154, 0x10, RZ ;  /* 0x000000109a417819 */ /* 0x000fe200000006ff */
[----:B------:R0:W-:Y:S01]  /*1d1b0*/  @!P1 STG.E desc[UR8][R72.64], R163 ;  /* 0x000000a348009986 */ /* 0x0001e2000c101908 */
[----:B------:R-:W-:-:S02]  /*1d1c0*/  IMAD.U32 R166, R153, 0x10000, RZ ;  /* 0x0001000099a67824 */ /* 0x000fc400078e00ff */
[----:B------:R-:W-:Y:S01]  /*1d1d0*/  FFMA.FTZ R63, R170, R63, R62 ;  /* 0x0000003faa3f7223 */ /* 0x000fe2000001003e */
[----:B------:R-:W-:Y:S01]  /*1d1e0*/  FFMA.FTZ R62, R172, R49, R51 ;  /* 0x00000031ac3e7223 */ /* 0x000fe20000010033 */
[----:B------:R-:W-:Y:S01]  /*1d1f0*/  SHF.L.U32 R51, R152, 0x10, RZ ;  /* 0x0000001098337819 */ /* 0x000fe200000006ff */
[----:B------:R-:W-:Y:S01]  /*1d200*/  FFMA.FTZ R65, R174, R65, R166 ;  /* 0x00000041ae417223 */ /* 0x000fe200000100a6 */
[----:B------:R-:W-:Y:S01]  /*1d210*/  IMAD.U32 R49, R38, 0x10000, RZ ;  /* 0x0001000026317824 */ /* 0x000fe200078e00ff */
[----:B------:R-:W-:Y:S01]  /*1d220*/  SHF.L.U32 R71, R7, 0x10, RZ ;  /* 0x0000001007477819 */ /* 0x000fe200000006ff */
[----:B------:R-:W-:Y:S01]  /*1d230*/  FMUL.FTZ R178, R55, R178 ;  /* 0x000000b237b27220 */ /* 0x000fe20000410000 */
[----:B------:R-:W-:Y:S02]  /*1d240*/  IMAD.U32 R166, R149, 0x10000, RZ ;  /* 0x0001000095a67824 */ /* 0x000fe400078e00ff */
[C---:B------:R-:W-:Y:S01]  /*1d250*/  FMUL.FTZ R180, R55.reuse, R180 ;  /* 0x000000b437b47220 */ /* 0x040fe20000410000 */
[----:B------:R-:W-:Y:S01]  /*1d260*/  FMUL.FTZ R182, R55, R182 ;  /* 0x000000b637b67220 */ /* 0x000fe20000410000 */
[----:B0-----:R-:W-:Y:S01]  /*1d270*/  FFMA.FTZ R72, R174, R59, R61 ;  /* 0x0000003bae487223 */ /* 0x001fe2000001003d */
[----:B------:R-:W-:Y:S01]  /*1d280*/  FFMA.FTZ R61, R176, R67, R69 ;  /* 0x00000043b03d7223 */ /* 0x000fe20000010045 */
[----:B------:R-:W-:Y:S01]  /*1d290*/  SHF.L.U32 R67, R18, 0x10, RZ ;  /* 0x0000001012437819 */ /* 0x000fe200000006ff */
[----:B------:R-:W-:Y:S01]  /*1d2a0*/  IMAD.U32 R59, R151, 0x10000, RZ ;  /* 0x00010000973b7824 */ /* 0x000fe200078e00ff */
[----:B------:R-:W-:Y:S01]  /*1d2b0*/  SHF.L.U32 R69, R150, 0x10, RZ ;  /* 0x0000001096457819 */ /* 0x000fe200000006ff */
[----:B------:R-:W-:Y:S01]  /*1d2c0*/  IMAD.U32 R73, R86, 0x10000, RZ ;  /* 0x0001000056497824 */ /* 0x000fe200078e00ff */
[----:B------:R-:W-:Y:S01]  /*1d2d0*/  SHF.L.U32 R165, R8, 0x10, RZ ;  /* 0x0000001008a57819 */ /* 0x000fe200000006ff */
[----:B------:R-:W-:Y:S01]  /*1d2e0*/  FFMA.FTZ R67, R176, R67, R49 ;  /* 0x00000043b0437223 */ /* 0x000fe20000010031 */
[C---:B------:R-:W-:Y:S01]  /*1d2f0*/  FFMA.FTZ R174, R178.reuse, R51, R59 ;  /* 0x00000033b2ae7223 */ /* 0x040fe2000001003b */
[----:B------:R-:W-:Y:S01]  /*1d300*/  FFMA.FTZ R166, R178, R69, R166 ;  /* 0x00000045b2a67223 */ /* 0x000fe200000100a6 */
[----:B------:R-:W-:Y:S01]  /*1d310*/  FFMA.FTZ R59, R180, R71, R73 ;  /* 0x00000047b43b7223 */ /* 0x000fe20000010049 */
[----:B------:R-:W-:Y:S01]  /*1d320*/  IMAD.U32 R49, R39, 0x10000, RZ ;  /* 0x0001000027317824 */ /* 0x000fe200078e00ff */
[----:B------:R-:W-:Y:S01]  /*1d330*/  SHF.L.U32 R51, R148, 0x10, RZ ;  /* 0x0000001094337819 */ /* 0x000fe200000006ff */
[----:B------:R-:W-:Y:S01]  /*1d340*/  IMAD.U32 R69, R147, 0x10000, RZ ;  /* 0x0001000093457824 */ /* 0x000fe200078e00ff */
[----:B------:R-:W-:Y:S01]  /*1d350*/  SHF.L.U32 R71, R146, 0x10, RZ ;  /* 0x0000001092477819 */ /* 0x000fe200000006ff */
[----:B------:R-:W-:-:S02]  /*1d360*/  IMAD.U32 R170, R145, 0x10000, RZ ;  /* 0x0001000091aa7824 */ /* 0x000fc400078e00ff */
[----:B------:R-:W-:Y:S01]  /*1d370*/  FFMA.FTZ R169, R180, R169, R49 ;  /* 0x000000a9b4a97223 */ /* 0x000fe20000010031 */
[----:B------:R-:W-:Y:S02]  /*1d380*/  IMAD.U32 R73, R85, 0x10000, RZ ;  /* 0x0001000055497824 */ /* 0x000fe400078e00ff */
[----:B------:R-:W-:Y:S01]  /*1d390*/  FMUL.FTZ R184, R55, R184 ;  /* 0x000000b837b87220 */ /* 0x000fe20000410000 */
[----:B------:R-:W-:Y:S01]  /*1d3a0*/  FFMA.FTZ R178, R182, R51, R69 ;  /* 0x00000033b6b27223 */ /* 0x000fe20000010045 */
[----:B------:R-:W-:Y:S01]  /*1d3b0*/  SHF.L.U32 R49, R20, 0x10, RZ ;  /* 0x0000001014317819 */ /* 0x000fe200000006ff */
[----:B------:R-:W-:Y:S01]  /*1d3c0*/  FFMA.FTZ R170, R182, R71, R170 ;  /* 0x00000047b6aa7223 */ /* 0x000fe200000100aa */
[----:B------:R-:W-:Y:S01]  /*1d3d0*/  IMAD.U32 R51, R32, 0x10000, RZ ;  /* 0x0001000020337824 */ /* 0x000fe200078e00ff */
[----:B------:R-:W-:Y:S01]  /*1d3e0*/  SHF.L.U32 R69, R144, 0x10, RZ ;  /* 0x0000001090457819 */ /* 0x000fe200000006ff */
[----:B------:R-:W-:Y:S02]  /*1d3f0*/  IMAD.U32 R71, R143, 0x10000, RZ ;  /* 0x000100008f477824 */ /* 0x000fe400078e00ff */
[----:B------:R-:W-:Y:S01]  /*1d400*/  FMUL.FTZ R186, R55, R186 ;  /* 0x000000ba37ba7220 */ /* 0x000fe20000410000 */
[----:B------:R-:W-:-:S02]  /*1d410*/  IMAD.U32 R176, R141, 0x10000, RZ ;  /* 0x000100008db07824 */ /* 0x000fc400078e00ff */
[----:B------:R-:W-:Y:S01]  /*1d420*/  FFMA.FTZ R165, R184, R165, R73 ;  /* 0x000000a5b8a57223 */ /* 0x000fe20000010049 */
[----:B------:R-:W-:Y:S02]  /*1d430*/  IMAD.U32 R73, R84, 0x10000, RZ ;  /* 0x0001000054497824 */ /* 0x000fe400078e00ff */
[----:B------:R-:W-:Y:S01]  /*1d440*/  FMUL.FTZ R188, R55, R188 ;  /* 0x000000bc37bc7220 */ /* 0x000fe20000410000 */
[----:B------:R-:W-:Y:S01]  /*1d450*/  FFMA.FTZ R168, R184, R49, R51 ;  /* 0x00000031b8a87223 */ /* 0x000fe20000010033 */
[C---:B------:R-:W-:Y:S01]  /*1d460*/  FFMA.FTZ R172, R186.reuse, R69, R71 ;  /* 0x00000045baac7223 */ /* 0x040fe20000010047 */
[----:B------:R-:W-:Y:S01]  /*1d470*/  FFMA.FTZ R171, R186, R171, R176 ;  /* 0x000000abbaab7223 */ /* 0x000fe200000100b0 */
[----:B------:R-:W-:Y:S01]  /*1d480*/  SHF.L.U32 R51, R140, 0x10, RZ ;  /* 0x000000108c337819 */ /* 0x000fe200000006ff */
[----:B------:R-:W-:Y:S01]  /*1d490*/  IMAD.U32 R69, R139, 0x10000, RZ ;  /* 0x000100008b457824 */ /* 0x000fe200078e00ff */
[----:B------:R-:W-:Y:S01]  /*1d4a0*/  SHF.L.U32 R71, R138, 0x10, RZ ;  /* 0x000000108a477819 */ /* 0x000fe200000006ff */
[----:B------:R-:W-:Y:S01]  /*1d4b0*/  FMUL.FTZ R176, R55, R164 ;  /* 0x000000a437b07220 */ /* 0x000fe20000410000 */
[----:B------:R-:W-:-:S02]  /*1d4c0*/  IMAD.U32 R180, R137, 0x10000, RZ ;  /* 0x0001000089b47824 */ /* 0x000fc400078e00ff */
[----:B------:R-:W-:Y:S01]  /*1d4d0*/  FFMA.FTZ R175, R188, R175, R73 ;  /* 0x000000afbcaf7223 */ /* 0x000fe20000010049 */
[----:B------:R-:W-:Y:S02]  /*1d4e0*/  IMAD.U32 R49, R33, 0x10000, RZ ;  /* 0x0001000021317824 */ /* 0x000fe400078e00ff */
[----:B------:R-:W-:Y:S01]  /*1d4f0*/  FMUL.FTZ R162, R55, R162 ;  /* 0x000000a237a27220 */ /* 0x000fe20000410000 */
[----:B------:R-:W-:Y:S02]  /*1d500*/  IMAD.U32 R73, R83, 0x10000, RZ ;  /* 0x0001000053497824 */ /* 0x000fe400078e00ff */
[C---:B------:R-:W-:Y:S01]  /*1d510*/  FFMA.FTZ R164, R176.reuse, R51, R69 ;  /* 0x00000033b0a47223 */ /* 0x040fe20000010045 */
[----:B------:R-:W-:Y:S01]  /*1d520*/  FFMA.FTZ R176, R176, R71, R180 ;  /* 0x00000047b0b07223 */ /* 0x000fe200000100b4 */
[----:B------:R-:W-:Y:S01]  /*1d530*/  SHF.L.U32 R51, R136, 0x10, RZ ;  /* 0x0000001088337819 */ /* 0x000fe200000006ff */
[----:B------:R-:W-:Y:S01]  /*1d540*/  FFMA.FTZ R173, R188, R173, R49 ;  /* 0x000000adbcad7223 */ /* 0x000fe20000010031 */
[----:B------:R-:W-:Y:S01]  /*1d550*/  IMAD.U32 R69, R135, 0x10000, RZ ;  /* 0x0001000087457824 */ /* 0x000fe200078e00ff */
[----:B------:R-:W-:Y:S01]  /*1d560*/  SHF.L.U32 R71, R134, 0x10, RZ ;  /* 0x0000001086477819 */ /* 0x000fe200000006ff */
[----:B------:R-:W-:Y:S01]  /*1d570*/  FMUL.FTZ R60, R55, R60 ;  /* 0x0000003c373c7220 */ /* 0x000fe20000410000 */
[----:B------:R-:W-:Y:S01]  /*1d580*/  FFMA.FTZ R179, R162, R179, R73 ;  /* 0x000000b3a2b37223 */ /* 0x000fe20000010049 */
[----:B------:R-:W-:-:S02]  /*1d590*/  IMAD.U32 R49, R34, 0x10000, RZ ;  /* 0x0001000022317824 */ /* 0x000fc400078e00ff */
[----:B------:R-:W-:Y:S01]  /*1d5a0*/  FMUL.FTZ R74, R55, R74 ;  /* 0x0000004a374a7220 */ /* 0x000fe20000410000 */
[----:B------:R-:W-:Y:S02]  /*1d5b0*/  IMAD.U32 R180, R133, 0x10000, RZ ;  /* 0x0001000085b47824 */ /* 0x000fe400078e00ff */
[----:B------:R-:W-:Y:S01]  /*1d5c0*/  FFMA.FTZ R182, R60, R51, R69 ;  /* 0x000000333cb67223 */ /* 0x000fe20000010045 */
[----:B------:R-:W-:Y:S02]  /*1d5d0*/  IMAD.U32 R73, R82, 0x10000, RZ ;  /* 0x0001000052497824 */ /* 0x000fe400078e00ff */
[----:B------:R-:W-:Y:S01]  /*1d5e0*/  FFMA.FTZ R177, R162, R177, R49 ;  /* 0x000000b1a2b17223 */ /* 0x000fe20000010031 */
[----:B------:R-:W-:Y:S01]  /*1d5f0*/  FFMA.FTZ R180, R60, R71, R180 ;  /* 0x000000473cb47223 */ /* 0x000fe200000100b4 */
[----:B------:R-:W-:Y:S01]  /*1d600*/  SHF.L.U32 R51, R132, 0x10, RZ ;  /* 0x0000001084337819 */ /* 0x000fe200000006ff */
[----:B------:R-:W-:Y:S01]  /*1d610*/  FFMA.FTZ R185, R74, R185, R73 ;  /* 0x000000b94ab97223 */ /* 0x000fe20000010049 */
[----:B------:R-:W-:Y:S01]  /*1d620*/  IMAD.U32 R49, R35, 0x10000, RZ ;  /* 0x0001000023317824 */ /* 0x000fe200078e00ff */
[----:B------:R-:W-:Y:S01]  /*1d630*/  SHF.L.U32 R71, R130, 0x10, RZ ;  /* 0x0000001082477819 */ /* 0x000fe200000006ff */
[----:B------:R-:W-:-:S02]  /*1d640*/  IMAD.U32 R69, R131, 0x10000, RZ ;  /* 0x0001000083457824 */ /* 0x000fc400078e00ff */
[----:B------:R-:W-:Y:S01]  /*1d650*/  FMUL.FTZ R58, R55, R58 ;  /* 0x0000003a373a7220 */ /* 0x000fe20000410000 */
[----:B------:R-:W-:Y:S02]  /*1d660*/  IMAD.U32 R186, R129, 0x10000, RZ ;  /* 0x0001000081ba7824 */ /* 0x000fe400078e00ff */
[----:B------:R-:W-:Y:S01]  /*1d670*/  FMUL.FTZ R68, R55, R68 ;  /* 0x0000004437447220 */ /* 0x000fe20000410000 */
[----:B------:R-:W-:Y:S02]  /*1d680*/  IMAD.U32 R73, R81, 0x10000, RZ ;  /* 0x0001000051497824 */ /* 0x000fe400078e00ff */
[----:B------:R-:W-:Y:S01]  /*1d690*/  FFMA.FTZ R181, R74, R181, R49 ;  /* 0x000000b54ab57223 */ /* 0x000fe20000010031 */
[C---:B------:R-:W-:Y:S01]  /*1d6a0*/  FFMA.FTZ R190, R58.reuse, R51, R69 ;  /* 0x000000333abe7223 */ /* 0x040fe20000010045 */
[----:B------:R-:W-:Y:S01]  /*1d6b0*/  FFMA.FTZ R186, R58, R71, R186 ;  /* 0x000000473aba7223 */ /* 0x000fe200000100ba */
[----:B------:R-:W-:Y:S01]  /*1d6c0*/  FFMA.FTZ R183, R68, R183, R73 ;  /* 0x000000b744b77223 */ /* 0x000fe20000010049 */
[----:B------:R-:W-:Y:S01]  /*1d6d0*/  SHF.L.U32 R49, R24, 0x10, RZ ;  /* 0x0000001018317819 */ /* 0x000fe200000006ff */
[----:B------:R-:W-:Y:S01]  /*1d6e0*/  IMAD.U32 R51, R28, 0x10000, RZ ;  /* 0x000100001c337824 */ /* 0x000fe200078e00ff */
[----:B------:R-:W-:Y:S01]  /*1d6f0*/  SHF.L.U32 R69, R128, 0x10, RZ ;  /* 0x0000001080457819 */ /* 0x000fe200000006ff */
[----:B------:R-:W-:-:S02]  /*1d700*/  IMAD.U32 R71, R127, 0x10000, RZ ;  /* 0x000100007f477824 */ /* 0x000fc400078e00ff */
[C---:B------:R-:W-:Y:S01]  /*1d710*/  FMUL.FTZ R54, R55.reuse, R54 ;  /* 0x0000003637367220 */ /* 0x040fe20000410000 */
[----:B------:R-:W-:Y:S02]  /*1d720*/  IMAD.U32 R73, R80, 0x10000, RZ ;  /* 0x0001000050497824 */ /* 0x000fe400078e00ff */
[----:B------:R-:W-:Y:S01]  /*1d730*/  FMUL.FTZ R70, R55, R70 ;  /* 0x0000004637467220 */ /* 0x000fe20000410000 */
[----:B------:R-:W-:Y:S02]  /*1d740*/  IMAD.U32 R58, R125, 0x10000, RZ ;  /* 0x000100007d3a7824 */ /* 0x000fe400078e00ff */
[----:B------:R-:W-:Y:S01]  /*1d750*/  FFMA.FTZ R184, R68, R49, R51 ;  /* 0x0000003144b87223 */ /* 0x000fe20000010033 */
[----:B------:R-:W-:Y:S01]  /*1d760*/  FFMA.FTZ R188, R54, R69, R71 ;  /* 0x0000004536bc7223 */ /* 0x000fe20000010047 */
[----:B------:R-:W-:Y:S01]  /*1d770*/  FFMA.FTZ R189, R70, R189, R73 ;  /* 0x000000bd46bd7223 */ /* 0x000fe20000010049 */
[----:B------:R-:W-:Y:S01]  /*1d780*/  FFMA.FTZ R187, R54, R187, R58 ;  /* 0x000000bb36bb7223 */ /* 0x000fe2000001003a */
        /* <DEDUP_REMOVED lines=10> */
[----:B------:R-:W-:Y:S01]  /*1d830*/  SHF.L.U32 R75, R14, 0x10, RZ ;  /* 0x000000100e4b7819 */ /* 0x000fe200000006ff */
[----:B------:R-:W-:Y:S01]  /*1d840*/  FFMA.FTZ R191, R50, R73, R54 ;  /* 0x0000004932bf7223 */ /* 0x000fe20000010036 */
[----:B------:R-:W-:Y:S01]  /*1d850*/  IMAD.U32 R163, R79, 0x10000, RZ ;  /* 0x000100004fa37824 */ /* 0x000fe200078e00ff */
[----:B------:R-:W0:Y:S01]  /*1d860*/  @!P1 LDC.64 R50, c[0x0][0x3c8] ;  /* 0x0000f200ff329b82 */ /* 0x000e220000000a00 */
[----:B------:R-:W-:Y:S01]  /*1d870*/  IMAD.U32 R60, R30, 0x10000, RZ ;  /* 0x000100001e3c7824 */ /* 0x000fe200078e00ff */
[----:B------:R-:W-:Y:S01]  /*1d880*/  SHF.L.U32 R69, R120, 0x10, RZ ;  /* 0x0000001078457819 */ /* 0x000fe200000006ff */
[----:B------:R-:W-:Y:S01]  /*1d890*/  FFMA.FTZ R193, R58, R75, R163 ;  /* 0x0000004b3ac17223 */ /* 0x000fe200000100a3 */
[----:B------:R-:W-:Y:S01]  /*1d8a0*/  SHF.L.U32 R75, R118, 0x10, RZ ;  /* 0x00000010764b7819 */ /* 0x000fe200000006ff */
[----:B------:R-:W-:Y:S01]  /*1d8b0*/  FFMA.FTZ R195, R58, R195, R60 ;  /* 0x000000c33ac37223 */ /* 0x000fe2000001003c */
[----:B------:R-:W-:-:S02]  /*1d8c0*/  IMAD.U32 R73, R119, 0x10000, RZ ;  /* 0x0001000077497824 */ /* 0x000fc400078e00ff */
[----:B------:R-:W-:Y:S01]  /*1d8d0*/  FMUL.FTZ R54, R55, R48 ;  /* 0x0000003037367220 */ /* 0x000fe20000410000 */
[----:B------:R-:W1:Y:S01]  /*1d8e0*/  LDC.64 R70, c[0x0][0x428] ;  /* 0x00010a00ff467b82 */ /* 0x000e620000000a00 */
[----:B------:R-:W-:Y:S02]  /*1d8f0*/  IMAD.U32 R58, R117, 0x10000, RZ ;  /* 0x00010000753a7824 */ /* 0x000fe400078e00ff */
[----:B------:R-:W-:Y:S01]  /*1d900*/  FMUL.FTZ R68, R55, R66 ;  /* 0x0000004237447220 */ /* 0x000fe20000410000 */
[C---:B------:R-:W-:Y:S01]  /*1d910*/  FFMA.FTZ R66, R54.reuse, R69, R73 ;  /* 0x0000004536427223 */ /* 0x040fe20000010049 */
[----:B------:R-:W-:Y:S01]  /*1d920*/  F2FP.BF16.F32.PACK_AB R56, R53, R56 ;  /* 0x000000383538723e */ /* 0x000fe200000010ff */
[----:B------:R-:W-:Y:S01]  /*1d930*/  FFMA.FTZ R194, R54, R75, R58 ;  /* 0x0000004b36c27223 */ /* 0x000fe2000001003a */
[----:B------:R-:W-:Y:S01]  /*1d940*/  FMUL.FTZ R54, R55, R52 ;  /* 0x0000003437367220 */ /* 0x000fe20000410000 */
[----:B------:R-:W-:Y:S01]  /*1d950*/  SHF.L.U32 R163, R15, 0x10, RZ ;  /* 0x000000100fa37819 */ /* 0x000fe200000006ff */
[----:B------:R-:W2:Y:S01]  /*1d960*/  LDC.64 R48, c[0x0][0x430] ;  /* 0x00010c00ff307b82 */ /* 0x000ea20000000a00 */
[----:B------:R-:W-:Y:S01]  /*1d970*/  F2FP.BF16.F32.PACK_AB R57, R72, R57 ;  /* 0x000000394839723e */ /* 0x000fe200000010ff */
[----:B------:R-:W-:Y:S01]  /*1d980*/  IMAD.U32 R73, R31, 0x10000, RZ ;  /* 0x000100001f497824 */ /* 0x000fe200078e00ff */
[----:B------:R-:W-:Y:S01]  /*1d990*/  SHF.L.U32 R69, R27, 0x10, RZ ;  /* 0x000000101b457819 */ /* 0x000fe200000006ff */
[----:B------:R-:W-:Y:S01]  /*1d9a0*/  FFMA.FTZ R197, R68, R163, R197 ;  /* 0x000000a344c57223 */ /* 0x000fe200000100c5 */
[----:B------:R-:W-:Y:S01]  /*1d9b0*/  SHF.L.U32 R75, R116, 0x10, RZ ;  /* 0x00000010744b7819 */ /* 0x000fe200000006ff */
[----:B------:R-:W-:Y:S01]  /*1d9c0*/  IMAD.U32 R163, R115, 0x10000, RZ ;  /* 0x0001000073a37824 */ /* 0x000fe200078e00ff */
[----:B------:R-:W-:Y:S01]  /*1d9d0*/  F2FP.BF16.F32.PACK_AB R58, R174, R61 ;  /* 0x0000003dae3a723e */ /* 0x000fe200000010ff */
[----:B0-----:R-:W-:Y:S01]  /*1d9e0*/  @!P1 IMAD.WIDE R52, R90, 0x4, R50 ;  /* 0x000000045a349825 */ /* 0x001fe200078e0232 */
[----:B------:R-:W-:-:S03]  /*1d9f0*/  F2FP.BF16.F32.PACK_AB R59, R178, R59 ;  /* 0x0000003bb23b723e */ /* 0x000fc600000010ff */
[----:B------:R-:W-:Y:S01]  /*1da00*/  FFMA.FTZ R174, R68, R69, R73 ;  /* 0x0000004544ae7223 */ /* 0x000fe20000010049 */
[----:B------:R-:W-:Y:S01]  /*1da10*/  FFMA.FTZ R178, R54, R75, R163 ;  /* 0x0000004b36b27223 */ /* 0x000fe200000100a3 */
[----:B------:R-:W-:Y:S01]  /*1da20*/  IMAD.U32 R72, R112, 0x10000, RZ ;  /* 0x0001000070487824 */ /* 0x000fe200078e00ff */
[----:B------:R0:W-:Y:S01]  /*1da30*/  @!P1 STG.E desc[UR8][R52.64], R55 ;  /* 0x0000003734009986 */ /* 0x0001e2000c101908 */
[----:B------:R-:W-:Y:S01]  /*1da40*/  F2FP.BF16.F32.PACK_AB R51, R170, R169 ;  /* 0x000000a9aa33723e */ /* 0x000fe200000010ff */
[----:B-1----:R-:W-:-:S04]  /*1da50*/  IMAD.WIDE.U32 R60, R101, 0x10, R70 ;  /* 0x00000010653c7825 */ /* 0x002fc800078e0046 */
[----:B------:R-:W-:Y:S01]  /*1da60*/  FFMA.FTZ R199, R54, R199, R72 ;  /* 0x000000c736c77223 */ /* 0x000fe20000010048 */
[----:B------:R-:W-:Y:S01]  /*1da70*/  F2FP.BF16.F32.PACK_AB R50, R166, R67 ;  /* 0x00000043a632723e */ /* 0x000fe200000010ff */
[----:B------:R-:W-:Y:S01]  /*1da80*/  IMAD.WIDE.U32 R68, R111, 0x10, R70 ;  /* 0x000000106f447825 */ /* 0x000fe200078e0046 */
[----:B------:R1:W-:Y:S01]  /*1da90*/  STG.E.128 desc[UR8][R60.64], R56 ;  /* 0x000000383c007986 */ /* 0x0003e2000c101d08 */
[----:B------:R-:W-:Y:S02]  /*1daa0*/  F2FP.BF16.F32.PACK_AB R54, R182, R179 ;  /* 0x000000b3b636723e */ /* 0x000fe400000010ff */
[--C-:B--2---:R-:W-:Y:S01]  /*1dab0*/  IMAD.WIDE.U32 R72, R101, 0x10, R48.reuse ;  /* 0x0000001065487825 */ /* 0x104fe200078e0030 */
[----:B0-----:R-:W-:Y:S02]  /*1dac0*/  F2FP.BF16.F32.PACK_AB R53, R164, R175 ;  /* 0x000000afa435723e */ /* 0x001fe400000010ff */
[----:B------:R-:W-:Y:S01]  /*1dad0*/  F2FP.BF16.F32.PACK_AB R52, R172, R165 ;  /* 0x000000a5ac34723e */ /* 0x000fe200000010ff */
[----:B------:R-:W-:Y:S01]  /*1dae0*/  IMAD.WIDE.U32 R74, R111, 0x10, R48 ;  /* 0x000000106f4a7825 */ /* 0x000fe200078e0030 */
[----:B------:R-:W0:Y:S01]  /*1daf0*/  LDC.64 R164, c[0x0][0x380] ;  /* 0x0000e000ffa47b82 */ /* 0x000e220000000a00 */
[----:B------:R-:W-:-:S02]  /*1db00*/  F2FP.BF16.F32.PACK_AB R55, R190, R185 ;  /* 0x000000b9be37723e */ /* 0x000fc400000010ff */
[----:B------:R-:W-:Y:S01]  /*1db10*/  IMAD.WIDE.U32 R162, R113, 0x10, R48 ;  /* 0x0000001071a27825 */ /* 0x000fe200078e0030 */
[----:B------:R-:W-:Y:S02]  /*1db20*/  F2FP.BF16.F32.PACK_AB R49, R65, R62 ;  /* 0x0000003e4131723e */ /* 0x000fe400000010ff */
[----:B------:R-:W-:Y:S01]  /*1db30*/  F2FP.BF16.F32.PACK_AB R48, R63, R0 ;  /* 0x000000003f30723e */ /* 0x000fe200000010ff */
[----:B------:R-:W-:Y:S01]  /*1db40*/  IMAD.WIDE.U32 R70, R113, 0x10, R70 ;  /* 0x0000001071467825 */ /* 0x000fe200078e0046 */
[----:B------:R-:W-:Y:S02]  /*1db50*/  F2FP.BF16.F32.PACK_AB R63, R178, R197 ;  /* 0x000000c5b23f723e */ /* 0x000fe400000010ff */
[----:B-1----:R-:W-:Y:S01]  /*1db60*/  F2FP.BF16.F32.PACK_AB R59, R186, R181 ;  /* 0x000000b5ba3b723e */ /* 0x002fe200000010ff */
[----:B------:R1:W-:Y:S01]  /*1db70*/  STG.E.128 desc[UR8][R72.64], R48 ;  /* 0x0000003048007986 */ /* 0x0003e2000c101d08 */
[----:B------:R-:W-:Y:S02]  /*1db80*/  F2FP.BF16.F32.PACK_AB R58, R180, R177 ;  /* 0x000000b1b43a723e */ /* 0x000fe400000010ff */
[----:B------:R-:W-:Y:S01]  /*1db90*/  F2FP.BF16.F32.PACK_AB R57, R176, R173 ;  /* 0x000000adb039723e */ /* 0x000fe200000010ff */
[----:B------:R1:W-:Y:S01]  /*1dba0*/  STG.E.128 desc[UR8][R68.64], R52 ;  /* 0x0000003444007986 */ /* 0x0003e2000c101d08 */
[----:B------:R-:W-:-:S02]  /*1dbb0*/  F2FP.BF16.F32.PACK_AB R56, R171, R168 ;  /* 0x000000a8ab38723e */ /* 0x000fc400000010ff */
[----:B------:R-:W-:Y:S02]  /*1dbc0*/  F2FP.BF16.F32.PACK_AB R62, R66, R193 ;  /* 0x000000c1423e723e */ /* 0x000fe400000010ff */
[----:B------:R-:W-:Y:S01]  /*1dbd0*/  F2FP.BF16.F32.PACK_AB R61, R192, R189 ;  /* 0x000000bdc03d723e */ /* 0x000fe200000010ff */
[----:B------:R1:W-:Y:S01]  /*1dbe0*/  STG.E.128 desc[UR8][R74.64], R56 ;  /* 0x000000384a007986 */ /* 0x0003e2000c101d08 */
[----:B------:R-:W-:Y:S02]  /*1dbf0*/  F2FP.BF16.F32.PACK_AB R60, R188, R183 ;  /* 0x000000b7bc3c723e */ /* 0x000fe400000010ff */
        /* <DEDUP_REMOVED lines=10> */
.L_x_4763:
        /* <DEDUP_REMOVED lines=14> */
.L_x_13693:


//--------------------- .text._ZN10layer_norm31ln_parallel_residual_fwd_kernelINS_13Kernel_traitsI13__nv_bfloat16S2_fS2_fjLj6144ELj1ELj1ELj8ELj16ENS_18Kernel_traits_baseILj6144ES2_S2_fS2_fjLj256EEEEELb1ELb1ELb0EEEvNS_9FwdParamsE --------------------------
	.section	.text._ZN10layer_norm31ln_parallel_residual_fwd_kernelINS_13Kernel_traitsI13__nv_bfloat16S2_fS2_fjLj6144ELj1ELj1ELj8ELj16ENS_18Kernel_traits_baseILj6144ES2_S2_fS2_fjLj256EEEEELb1ELb1ELb0EEEvNS_9FwdParamsE,"ax",@progbits
	.align	128
        .global         _ZN10layer_norm31ln_parallel_residual_fwd_kernelINS_13Kernel_traitsI13__nv_bfloat16S2_fS2_fjLj6144ELj1ELj1ELj8ELj16ENS_18Kernel_traits_baseILj6144ES2_S2_fS2_fjLj256EEEEELb1ELb1ELb0EEEvNS_9FwdParamsE
        .type           _ZN10layer_norm31ln_parallel_residual_fwd_kernelINS_13Kernel_traitsI13__nv_bfloat16S2_fS2_fjLj6144ELj1ELj1ELj8ELj16ENS_18Kernel_traits_baseILj6144ES2_S2_fS2_fjLj256EEEEELb1ELb1ELb0EEEvNS_9FwdParamsE,@function
        .size           _ZN10layer_norm31ln_parallel_residual_fwd_kernelINS_13Kernel_traitsI13__nv_bfloat16S2_fS2_fjLj6144ELj1ELj1ELj8ELj16ENS_18Kernel_traits_baseILj6144ES2_S2_fS2_fjLj256EEEEELb1ELb1ELb0EEEvNS_9FwdParamsE,(.L_x_13694 - _ZN10layer_norm31ln_parallel_residual_fwd_kernelINS_13Kernel_traitsI13__nv_bfloat16S2_fS2_fjLj6144ELj1ELj1ELj8ELj16ENS_18Kernel_traits_baseILj6144ES2_S2_fS2_fjLj256EEEEELb1ELb1ELb0EEEvNS_9FwdParamsE)
        .other          _ZN10layer_norm31ln_parallel_residual_fwd_kernelINS_13Kernel_traitsI13__nv_bfloat16S2_fS2_fjLj6144ELj1ELj1ELj8ELj16ENS_18Kernel_traits_baseILj6144ES2_S2_fS2_fjLj256EEEEELb1ELb1ELb0EEEvNS_9FwdParamsE,@"STO_CUDA_ENTRY STV_DEFAULT"
_ZN10layer_norm31ln_parallel_residual_fwd_kernelINS_13Kernel_traitsI13__nv_bfloat16S2_fS2_fjLj6144ELj1ELj1ELj8ELj16ENS_18Kernel_traits_baseILj6144ES2_S2_fS2_fjLj256EEEEELb1ELb1ELb0EEEvNS_9FwdParamsE:
.text._ZN10layer_norm31ln_parallel_residual_fwd_kernelINS_13Kernel_traitsI13__nv_bfloat16S2_fS2_fjLj6144ELj1ELj1ELj8ELj16ENS_18Kernel_traits_baseILj6144ES2_S2_fS2_fjLj256EEEEELb1ELb1ELb0EEEvNS_9FwdParamsE:
        /* <DEDUP_REMOVED lines=25> */
[----:B------:R-:W-:Y:S01]  /*0190*/  UISETP.NE.AND.EX UP0, UPT, UR9, URZ, UPT, UP0 ;  /* 0x000000ff0900728c */ /* 0x000fe2000bf05300 */
[----:B------:R-:W-:-:S02]  /*01a0*/  LEA.HI R6, R2, R11, RZ, 0x3 ;  /* 0x0000000b02067211 */ /* 0x000fc400078f18ff */
[----:B------:R-:W-:Y:S02]  /*01b0*/  LOP3.LUT R11, R9, 0xff, RZ, 0x3c, !PT ;  /* 0x000000ff090b7812 */ /* 0x000fe400078e3cff */
[----:B------:R-:W-:-:S05]  /*01c0*/  SHF.R.S32.HI R6, RZ, 0x3, R6 ;  /* 0x00000003ff067819 */ /* 0x000fca0000011406 */
[----:B------:R-:W-:Y:S02]  /*01d0*/  IMAD.IADD R84, R6, 0x1, R11 ;  /* 0x0000000106547824 */ /* 0x000fe400078e020b */
[----:B0-----:R-:W-:-:S04]  /*01e0*/  IMAD.U32 R91, RZ, RZ, UR4 ;  /* 0x00000004ff5b7e24 */ /* 0x001fc8000f8e00ff */
[----:B---3--:R-:W-:Y:S01]  /*01f0*/  IMAD R90, R91, UR5, R108 ;  /* 0x000000055b5a7c24 */ /* 0x008fe2000f8e026c */
[----:B-1----:R-:W-:-:S04]  /*0200*/  @P0 IADD3 R14, P1, PT, R4, R7, RZ ;  /* 0x00000007040e0210 */ /* 0x002fc80007f3e0ff */
[----:B------:R-:W-:Y:S01]  /*0210*/  @P0 IADD3.X R13, PT, PT, RZ, R5, RZ, P1, !PT ;  /* 0x00000005ff0d0210 */ /* 0x000fe20000ffe4ff */
[C---:B--2---:R-:W-:Y:S01]  /*0220*/  VIADD R42, R102.reuse, 0x9e3779b9 ;  /* 0x9e3779b9662a7836 */ /* 0x044fe20000000000 */
[C---:B------:R-:W-:Y:S01]  /*0230*/  IADD3 R44, PT, PT, R102.reuse, 0x3c6ef372, RZ ;  /* 0x3c6ef372662c7810 */ /* 0x040fe20007ffe0ff */
[C---:B------:R-:W-:Y:S01]  /*0240*/  VIADD R43, R103.reuse, 0xbb67ae85 ;  /* 0xbb67ae85672b7836 */ /* 0x040fe20000000000 */
[C---:B------:R-:W-:Y:S01]  /*0250*/  IADD3 R46, PT, PT, R103.reuse, 0x32370b8f, RZ ;  /* 0x32370b8f672e7810 */ /* 0x040fe20007ffe0ff */
[C---:B------:R-:W-:Y:S01]  /*0260*/  VIADD R89, R103.reuse, 0x76cf5d0a ;  /* 0x76cf5d0a67597836 */ /* 0x040fe20000000000 */
[C---:B------:R-:W-:Y:S01]  /*0270*/  IADD3 R87, PT, PT, R102.reuse, 0x1715609d, RZ ;  /* 0x1715609d66577810 */ /* 0x040fe20007ffe0ff */
[C---:B------:R-:W-:Y:S01]  /*0280*/  VIADD R45, R102.reuse, 0xdaa66d2b ;  /* 0xdaa66d2b662d7836 */ /* 0x040fe20000000000 */
[C---:B------:R-:W-:Y:S01]  /*0290*/  IADD3 R5, PT, PT, R103.reuse, 0x646e171e, RZ ;  /* 0x646e171e67057810 */ /* 0x040fe20007ffe0ff */
[C---:B------:R-:W-:Y:S01]  /*02a0*/  VIADD R88, R102.reuse, 0x78dde6e4 ;  /* 0x78dde6e466587836 */ /* 0x040fe20000000000 */
[----:B------:R-:W-:Y:S01]  /*02b0*/  IADD3 R2, PT, PT, R102, -0xe443238, RZ ;  /* 0xf1bbcdc866027810 */ /* 0x000fe20007ffe0ff */
[C---:B------:R-:W-:Y:S01]  /*02c0*/  VIADD R47, R103.reuse, 0xed9eba14 ;  /* 0xed9eba14672f7836 */ /* 0x040fe20000000000 */
[C---:B------:R-:W-:Y:S01]  /*02d0*/  IADD3 R80, PT, PT, R103.reuse, -0x695add53, RZ ;  /* 0x96a522ad67507810 */ /* 0x040fe20007ffe0ff */
[----:B------:R-:W-:Y:S01]  /*02e0*/  VIADD R8, R103, 0xa9066899 ;  /* 0xa906689967087836 */ /* 0x000fe20000000000 */
[--C-:B------:R-:W-:Y:S01]  /*02f0*/  SHF.R.U64 R83, R14, 0x2, R13.reuse ;  /* 0x000000020e537819 */ /* 0x100fe2000000120d */
[C---:B------:R-:W-:Y:S01]  /*0300*/  VIADD R7, R102.reuse, 0xb54cda56 ;  /* 0xb54cda5666077836 */ /* 0x040fe20000000000 */
[----:B------:R-:W-:Y:S01]  /*0310*/  SHF.R.U32.HI R82, RZ, 0x2, R13 ;  /* 0x00000002ff527819 */ /* 0x000fe2000001160d */
[----:B------:R-:W-:-:S02]  /*0320*/  VIADD R4, R102, 0x5384540f ;  /* 0x5384540f66047836 */ /* 0x000fc40000000000 */
[C---:B------:R-:W-:Y:S02]  /*0330*/  VIADD R86, R103.reuse, 0x1fd5c5a3 ;  /* 0x1fd5c5a367567836 */ /* 0x040fe40000000000 */
[----:B------:R-:W-:Y:S02]  /*0340*/  VIADD R85, R103, 0xdb3d7428 ;  /* 0xdb3d742867557836 */ /* 0x000fe40000000000 */
[----:B------:R-:W-:Y:S01]  /*0350*/  VIADD R15, R102, 0x8ff34781 ;  /* 0x8ff34781660f7836 */ /* 0x000fe20000000000 */
        /* <DEDUP_REMOVED lines=27> */
.L_x_4765:
        /* <DEDUP_REMOVED lines=23> */
.L_x_4766:
[----:B------:R-:W-:Y:S05]  /*0680*/  BSYNC.RECONVERGENT B0 ;  /* 0x0000000000007941 */ /* 0x000fea0003800200 */
.L_x_4764:
[----:B------:R-:W0:Y:S02]  /*0690*/  LDCU UR4, c[0x0][0x384] ;  /* 0x00007080ff0477ac */ /* 0x000e240008000800 */
[----:B0-----:R-:W-:-:S13]  /*06a0*/  ISETP.GE.AND P0, PT, R91, UR4, PT ;  /* 0x000000045b007c0c */ /* 0x001fda000bf06270 */
[----:B------:R-:W-:Y:S05]  /*06b0*/  @P0 EXIT ;  /* 0x000000000000094d */ /* 0x000fea0003800000 */
[----:B------:R-:W-:Y:S01]  /*06c0*/  IMAD.HI.U32 R9, R90, -0x326172a9, RZ ;  /* 0xcd9e8d575a097827 */ /* 0x000fe200078e00ff */
[----:B------:R-:W-:Y:S01]  /*06d0*/  LOP3.LUT R14, R14, 0x3, RZ, 0xc0, !PT ;  /* 0x000000030e0e7812 */ /* 0x000fe200078ec0ff */
[----:B------:R-:W-:Y:S02]  /*06e0*/  UPLOP3.LUT UP1, UPT, UPT, UPT, UPT, 0x40, 0x4 ;  /* 0x000000000004789c */ /* 0x000fe40003f2e870 */
[C---:B------:R-:W-:Y:S01]  /*06f0*/  IMAD.HI.U32 R11, R83.reuse, -0x2daee0ad, RZ ;  /* 0xd2511f53530b7827 */ /* 0x040fe200078e00ff */
[----:B------:R-:W-:Y:S01]  /*0700*/  LOP3.LUT R9, R82, R9, R102, 0x96, !PT ;  /* 0x0000000952097212 */ /* 0x000fe200078e9666 */
[----:B------:R-:W0:Y:S02]  /*0710*/  LDCU UR12, c[0x0][0x408] ;  /* 0x00008100ff0c77ac */ /* 0x000e240008000800 */
[----:B------:R-:W-:Y:S01]  /*0720*/  IMAD R41, R83, -0x2daee0ad, RZ ;  /* 0xd2511f5353297824 */ /* 0x000fe200078e02ff */
[----:B------:R-:W-:Y:S01]  /*0730*/  LOP3.LUT R11, R11, R103, RZ, 0x3c, !PT ;  /* 0x000000670b0b7212 */ /* 0x000fe200078e3cff */
[----:B------:R-:W-:Y:S01]  /*0740*/  IMAD R13, R90, -0x326172a9, RZ ;  /* 0xcd9e8d575a0d7824 */ /* 0x000fe200078e02ff */
[----:B------:R-:W1:Y:S01]  /*0750*/  LDCU UR15, c[0x0][0x388] ;  /* 0x00007100ff0f77ac */ /* 0x000e620008000800 */
[----:B------:R-:W-:Y:S01]  /*0760*/  IMAD.HI.U32 R12, R9, -0x2daee0ad, RZ ;  /* 0xd2511f53090c7827 */ /* 0x000fe200078e00ff */
[----:B------:R-:W2:Y:S03]  /*0770*/  LDCU.U8 UR13, c[0x0][0x410] ;  /* 0x00008200ff0d77ac */ /* 0x000ea60008000000 */
[----:B------:R-:W-:Y:S01]  /*0780*/  IMAD.HI.U32 R10, R11, -0x326172a9, RZ ;  /* 0xcd9e8d570b0a7827 */ /* 0x000fe200078e00ff */
[----:B------:R-:W-:Y:S01]  /*0790*/  LOP3.LUT R12, R43, R41, R12, 0x96, !PT ;  /* 0x000000292b0c7212 */ /* 0x000fe200078e960c */
[----:B------:R-:W3:Y:S02]  /*07a0*/  LDCU UR14, c[0x0][0x400] ;  /* 0x00008000ff0e77ac */ /* 0x000ee40008000800 */
[----:B------:R-:W-:Y:S01]  /*07b0*/  IMAD R40, R11, -0x326172a9, RZ ;  /* 0xcd9e8d570b287824 */ /* 0x000fe200078e02ff */
[----:B------:R-:W-:Y:S01]  /*07c0*/  LOP3.LUT R10, R42, R13, R10, 0x96, !PT ;  /* 0x0000000d2a0a7212 */ /* 0x000fe200078e960a */
[----:B------:R-:W-:Y:S01]  /*07d0*/  IMAD R11, R9, -0x2daee0ad, RZ ;  /* 0xd2511f53090b7824 */ /* 0x000fe200078e02ff */
[----:B------:R-:W4:Y:S01]  /*07e0*/  LDCU.64 UR8, c[0x0][0x398] ;  /* 0x00007300ff0877ac */ /* 0x000f220008000a00 */
[----:B------:R-:W-:Y:S01]  /*07f0*/  IMAD.HI.U32 R9, R12, -0x326172a9, RZ ;  /* 0xcd9e8d570c097827 */ /* 0x000fe200078e00ff */
[----:B------:R-:W0:Y:S03]  /*0800*/  LDCU.64 UR10, c[0x0][0x3a0] ;  /* 0x00007400ff0a77ac */ /* 0x000e260008000a00 */
        /* <DEDUP_REMOVED lines=35> */
[----:B------:R-:W-:Y:S01]  /*0a40*/  LOP3.LUT R9, R6, 0xff, RZ, 0xc0, !PT ;  /* 0x000000ff06097812 */ /* 0x000fe200078ec0ff */
[----:B------:R-:W-:Y:S01]  /*0a50*/  IMAD.HI.U32 R5, R10, -0x326172a9, RZ ;  /* 0xcd9e8d570a057827 */ /* 0x000fe200078e00ff */
[----:B------:R-:W-:Y:S02]  /*0a60*/  LOP3.LUT R6, R6, 0xffffff00, RZ, 0xc0, !PT ;  /* 0xffffff0006067812 */ /* 0x000fe400078ec0ff */
[----:B------:R-:W-:Y:S01]  /*0a70*/  VIADDMNMX R0, R9, -R0, RZ, !PT ;  /* 0x8000000009007246 */ /* 0x000fe200078001ff */
[----:B------:R-:W-:Y:S01]  /*0a80*/  IMAD R3, R3, -0x20, R9 ;  /* 0xffffffe003037824 */ /* 0x000fe200078e0209 */
[----:B------:R-:W-:Y:S01]  /*0a90*/  LOP3.LUT R40, R2, R8, R5, 0x96, !PT ;  /* 0x0000000802287212 */ /* 0x000fe200078e9605 */
[----:B------:R-:W-:Y:S01]  /*0aa0*/  IMAD.HI.U32 R12, R4, -0x2daee0ad, RZ ;  /* 0xd2511f53040c7827 */ /* 0x000fe200078e00ff */
[----:B-----5:R-:W-:-:S02]  /*0ab0*/  PRMT R9, R31, 0x7632, R9 ;  /* 0x000076321f097816 */ /* 0x020fc40000000009 */
[----:B------:R-:W-:Y:S01]  /*0ac0*/  VIMNMX R2, PT, PT, RZ, R3, !PT ;  /* 0x00000003ff027248 */ /* 0x000fe20007fe0100 */
[----:B------:R-:W-:Y:S01]  /*0ad0*/  IMAD R4, R4, -0x2daee0ad, RZ ;  /* 0xd2511f5304047824 */ /* 0x000fe200078e02ff */
[----:B------:R-:W-:Y:S01]  /*0ae0*/  VIMNMX R3, PT, PT, R0, 0x20, PT ;  /* 0x0000002000037848 */ /* 0x000fe20003fe0100 */
[----:B------:R-:W-:Y:S01]  /*0af0*/  IMAD R10, R10, -0x326172a9, RZ ;  /* 0xcd9e8d570a0a7824 */ /* 0x000fe200078e02ff */
[----:B------:R-:W-:Y:S01]  /*0b00*/  LOP3.LUT R12, R85, R7, R12, 0x96, !PT ;  /* 0x00000007550c7212 */ /* 0x000fe200078e960c */
[----:B------:R-:W-:Y:S01]  /*0b10*/  IMAD.HI.U32 R5, R40, -0x2daee0ad, RZ ;  /* 0xd2511f5328057827 */ /* 0x000fe200078e00ff */
[----:B------:R-:W-:Y:S02]  /*0b20*/  VIMNMX R81, PT, PT, R2, 0x20, PT ;  /* 0x0000002002517848 */ /* 0x000fe40003fe0100 */
[----:B------:R-:W-:Y:S01]  /*0b30*/  PRMT R8, R27, 0x7632, R8 ;  /* 0x000076321b087816 */ /* 0x000fe20000000008 */
[----:B------:R-:W-:Y:S01]  /*0b40*/  IMAD R3, R3, 0x8, R6 ;  /* 0x0000000803037824 */ /* 0x000fe200078e0206 */
[----:B------:R-:W-:Y:S01]  /*0b50*/  LEA R81, R81, R6, 0x3 ;  /* 0x0000000651517211 */ /* 0x000fe200078e18ff */
[----:B------:R-:W-:Y:S01]  /*0b60*/  IMAD.HI.U32 R0, R12, -0x326172a9, RZ ;  /* 0xcd9e8d570c007827 */ /* 0x000fe200078e00ff */
[----:B------:R-:W-:-:S02]  /*0b70*/  LOP3.LUT R80, R80, R4, R5, 0x96, !PT ;  /* 0x0000000450507212 */ /* 0x000fc400078e9605 */
[----:B------:R-:W-:Y:S01]  /*0b80*/  I2FP.F32.U32 R13, R3 ;  /* 0x00000003000d7245 */ /* 0x000fe20000201000 */
[----:B------:R-:W-:Y:S01]  /*0b90*/  IMAD.MOV.U32 R11, RZ, RZ, RZ ;  /* 0x000000ffff0b7224 */ /* 0x000fe200078e00ff */
[----:B------:R-:W-:Y:S01]  /*0ba0*/  LOP3.LUT R15, R15, R10, R0, 0x96, !PT ;  /* 0x0000000a0f0f7212 */ /* 0x000fe200078e9600 */
[----:B------:R-:W-:Y:S01]  /*0bb0*/  IMAD R12, R12, -0x326172a9, RZ ;  /* 0xcd9e8d570c0c7824 */ /* 0x000fe200078e02ff */
[----:B------:R-:W-:Y:S01]  /*0bc0*/  PRMT R7, R23, 0x7632, R7 ;  /* 0x0000763217077816 */ /* 0x000fe20000000007 */
[----:B------:R-:W-:Y:S01]  /*0bd0*/  IMAD R10, R40, -0x2daee0ad, RZ ;  /* 0xd2511f53280a7824 */ /* 0x000fe200078e02ff */
[----:B------:R-:W0:Y:S01]  /*0be0*/  MUFU.RCP R13, R13 ;  /* 0x0000000d000d7308 */ /* 0x000e220000001000 */
[----:B------:R-:W-:Y:S02]  /*0bf0*/  PRMT R6, R19, 0x7632, R6 ;  /* 0x0000763213067816 */ /* 0x000fe40000000006 */
[----:B------:R-:W-:Y:S02]  /*0c00*/  PRMT R5, R22, 0x7632, R5 ;  /* 0x0000763216057816 */ /* 0x000fe40000000005 */
[----:B------:R-:W-:-:S02]  /*0c10*/  PRMT R4, R18, 0x7632, R4 ;  /* 0x0000763212047816 */ /* 0x000fc40000000004 */
[----:B------:R-:W-:Y:S02]  /*0c20*/  PRMT R3, R17, 0x7632, R3 ;  /* 0x0000763211037816 */ /* 0x000fe40000000003 */
[----:B------:R-:W-:Y:S02]  /*0c30*/  PRMT R2, R20, 0x7632, R2 ;  /* 0x0000763214027816 */ /* 0x000fe40000000002 */
[----:B-1234-:R-:W-:-:S07]  /*0c40*/  PRMT R0, R16, 0x7632, R0 ;  /* 0x0000763210007816 */ /* 0x01efce0000000000 */
.L_x_5151:
        /* <DEDUP_REMOVED lines=9> */
[----:B------:R-:W1:Y:S01]  /*0ce0*/  LDC.64 R56, c[0x0][0x390] ;  /* 0x0000e400ff387b82 */ /* 0x000e620000000a00 */
[----:B0-----:R-:W-:Y:S02]  /*0cf0*/  ISETP.NE.U32.AND P1, PT, RZ, UR10, PT ;  /* 0x0000000aff007c0c */ /* 0x001fe4000bf25070 */
[----:B------:R-:W-:Y:S02]  /*0d00*/  ISETP.NE.AND.EX P0, PT, RZ, UR9, PT, P0 ;  /* 0x00000009ff007c0c */ /* 0x000fe4000bf05300 */
[----:B------:R-:W-:-:S11]  /*0d10*/  ISETP.NE.AND.EX P1, PT, RZ, UR11, PT, P1 ;  /* 0x0000000bff007c0c */ /* 0x000fd6000bf25310 */
[----:B------:R-:W0:Y:S08]  /*0d20*/  @P0 LDC.64 R54, c[0x0][0x398] ;  /* 0x0000e600ff360b82 */ /* 0x000e300000000a00 */
[----:B------:R-:W2:Y:S01]  /*0d30*/  @P1 LDC.64 R52, c[0x0][0x3a0] ;  /* 0x0000e800ff341b82 */ /* 0x000ea20000000a00 */
[----:B-1----:R-:W-:-:S06]  /*0d40*/  IMAD.WIDE.U32 R56, R101, 0x10, R56 ;  /* 0x0000001065387825 */ /* 0x002fcc00078e0038 */
[----:B------:R-:W5:Y:S01]  /*0d50*/  LDG.E.128 R56, desc[UR6][R56.64] ;  /* 0x0000000638387981 */ /* 0x000f62000c1e1d00 */
[----:B0-----:R-:W-:-:S05]  /*0d60*/  @P0 IMAD.WIDE.U32 R54, R101, 0x10, R54 ;  /* 0x0000001065360825 */ /* 0x001fca00078e0036 */
        /* <DEDUP_REMOVED lines=23> */
.L_x_4772:
        /* <DEDUP_REMOVED lines=13> */
.L_x_4774:
[----:B------:R-:W-:Y:S05]  /*0fb0*/  BSYNC.RECONVERGENT B2 ;  /* 0x0000000000027941 */ /* 0x000fea0003800200 */
.L_x_4773:
        /* <DEDUP_REMOVED lines=55> */
.L_x_4771:
[----:B------:R-:W-:Y:S05]  /*1330*/  BSYNC.RECONVERGENT B1 ;  /* 0x0000000000017941 */ /* 0x000fea0003800200 */
.L_x_4770:
[----:B------:R-:W0:Y:S01]  /*1340*/  LDC R76, c[0x0][0x404] ;  /* 0x00010100ff4c7b82 */ /* 0x000e220000000800 */
[----:B------:R-:W-:Y:S01]  /*1350*/  ISETP.NE.AND P2, PT, R54, 0x1, PT ;  /* 0x000000013600780c */ /* 0x000fe20003f45270 */
[----:B------:R-:W-:Y:S01]  /*1360*/  IMAD.MOV.U32 R78, RZ, RZ, 0x2f800000 ;  /* 0x2f800000ff4e7424 */ /* 0x000fe200078e00ff */
[----:B------:R-:W-:Y:S01]  /*1370*/  I2FP.F32.U32 R53, R52 ;  /* 0x0000003400357245 */ /* 0x000fe20000201000 */
[----:B------:R-:W-:Y:S01]  /*1380*/  BSSY.RECONVERGENT B1, `(.L_x_4775) ;  /* 0x0000057000017945 */ /* 0x000fe20003800200 */
[C---:B-----5:R-:W-:Y:S01]  /*1390*/  SHF.L.U32 R77, R56.reuse, 0x10, RZ ;  /* 0x00000010384d7819 */ /* 0x060fe200000006ff */
[----:B------:R-:W-:Y:S01]  /*13a0*/  IMAD.MOV.U32 R52, RZ, RZ, 0x2 ;  /* 0x00000002ff347424 */ /* 0x000fe200078e00ff */
[----:B------:R-:W-:Y:S01]  /*13b0*/  PRMT R56, R56, 0x7632, R56 ;  /* 0x0000763238387816 */ /* 0x000fe20000000038 */
[----:B------:R-:W-:Y:S01]  /*13c0*/  FFMA.FTZ R53, R53, R78, 1.1641532182693481445e-10 ;  /* 0x2f00000035357423 */ /* 0x000fe2000001004e */
[----:B------:R-:W-:-:S04]  /*13d0*/  IMAD.MOV.U32 R14, RZ, RZ, R12 ;  /* 0x000000ffff0e7224 */ /* 0x000fc800078e000c */
[----:B0-----:R-:W-:-:S04]  /*13e0*/  FSETP.LE.FTZ.AND P3, PT, R53, R76, PT ;  /* 0x0000004c3500720b */ /* 0x001fc80003f73000 */
        /* <DEDUP_REMOVED lines=10> */
.L_x_4777:
        /* <DEDUP_REMOVED lines=13> */
.L_x_4779:
[----:B------:R-:W-:Y:S05]  /*1560*/  BSYNC.RECONVERGENT B2 ;  /* 0x0000000000027941 */ /* 0x000fea0003800200 */
.L_x_4778:
        /* <DEDUP_REMOVED lines=56> */
.L_x_4776:
[----:B------:R-:W-:Y:S05]  /*18f0*/  BSYNC.RECONVERGENT B1 ;  /* 0x0000000000017941 */ /* 0x000fea0003800200 */
.L_x_4775:
[----:B------:R-:W-:Y:S01]  /*1900*/  ISETP.NE.AND P2, PT, R52, 0x1, PT ;  /* 0x000000013400780c */ /* 0x000fe20003f45270 */
[----:B------:R-:W-:Y:S01]  /*1910*/  BSSY.RECONVERGENT B1, `(.L_x_4780) ;  /* 0x0000057000017945 */ /* 0x000fe20003800200 */
[----:B------:R-:W-:Y:S01]  /*1920*/  I2FP.F32.U32 R53, R14 ;  /* 0x0000000e00357245 */ /* 0x000fe20000201000 */
[----:B------:R-:W-:Y:S01]  /*1930*/  IMAD.U32 R104, R56, 0x10000, RZ ;  /* 0x0001000038687824 */ /* 0x000fe200078e00ff */
[----:B------:R-:W-:Y:S01]  /*1940*/  MOV R14, R12 ;  /* 0x0000000c000e7202 */ /* 0x000fe20000000f00 */
[----:B------:R-:W-:Y:S02]  /*1950*/  IMAD.MOV.U32 R54, RZ, RZ, 0x2 ;  /* 0x00000002ff367424 */ /* 0x000fe400078e00ff */
[----:B------:R-:W-:-:S05]  /*1960*/  FFMA.FTZ R53, R53, R78, 1.1641532182693481445e-10 ;  /* 0x2f00000035357423 */ /* 0x000fca000001004e */
[----:B------:R-:W-:-:S04]  /*1970*/  FSETP.LE.FTZ.AND P3, PT, R53, R76, PT ;  /* 0x0000004c3500720b */ /* 0x000fc80003f73000 */
        /* <DEDUP_REMOVED lines=10> */
.L_x_4782:
        /* <DEDUP_REMOVED lines=13> */
.L_x_4784:
[----:B------:R-:W-:Y:S05]  /*1af0*/  BSYNC.RECONVERGENT B2 ;  /* 0x0000000000027941 */ /* 0x000fea0003800200 */
.L_x_4783:
        /* <DEDUP_REMOVED lines=56> */
.L_x_4781:
[----:B------:R-:W-:Y:S05]  /*1e80*/  BSYNC.RECONVERGENT B1 ;  /* 0x0000000000017941 */ /* 0x000fea0003800200 */
.L_x_4780:
[----:B------:R-:W-:Y:S01]  /*1e90*/  ISETP.NE.AND P2, PT, R54, 0x1, PT ;  /* 0x000000013600780c */ /* 0x000fe20003f45270 */
[----:B------:R-:W-:Y:S01]  /*1ea0*/  BSSY.RECONVERGENT B1, `(.L_x_4785) ;  /* 0x0000058000017945 */ /* 0x000fe20003800200 */
[----:B------:R-:W-:Y:S01]  /*1eb0*/  I2FP.F32.U32 R53, R14 ;  /* 0x0000000e00357245 */ /* 0x000fe20000201000 */
[----:B------:R-:W-:Y:S02]  /*1ec0*/  HFMA2 R52, -RZ, RZ, 0, 1.1920928955078125e-07 ;  /* 0x00000002ff347431 */ /* 0x000fe400000001ff */
[C---:B------:R-:W-:Y:S01]  /*1ed0*/  IMAD.U32 R79, R57.reuse, 0x10000, RZ ;  /* 0x00010000394f7824 */ /* 0x040fe200078e00ff */
[----:B------:R-:W-:Y:S01]  /*1ee0*/  PRMT R108, R57, 0x7632, R108 ;  /* 0x00007632396c7816 */ /* 0x000fe2000000006c */
[----:B------:R-:W-:Y:S02]  /*1ef0*/  IMAD.MOV.U32 R14, RZ, RZ, R12 ;  /* 0x000000ffff0e7224 */ /* 0x000fe400078e000c */
        /* <DEDUP_REMOVED lines=12> */
.L_x_4787:
        /* <DEDUP_REMOVED lines=13> */
.L_x_4789:
[----:B------:R-:W-:Y:S05]  /*2090*/  BSYNC.RECONVERGENT B2 ;  /* 0x0000000000027941 */ /* 0x000fea0003800200 */
.L_x_4788:
        /* <DEDUP_REMOVED lines=56> */
.L_x_4786:
[----:B------:R-:W-:Y:S05]  /*2420*/  BSYNC.RECONVERGENT B1 ;  /* 0x0000000000017941 */ /* 0x000fea0003800200 */
.L_x_4785:
[----:B------:R-:W-:Y:S01]  /*2430*/  ISETP.NE.AND P2, PT, R52, 0x1, PT ;  /* 0x000000013400780c */ /* 0x000fe20003f45270 */
[----:B------:R-:W-:Y:S01]  /*2440*/  BSSY.RECONVERGENT B1, `(.L_x_4790) ;  /* 0x0000057000017945 */ /* 0x000fe20003800200 */
[----:B------:R-:W-:Y:S01]  /*2450*/  I2FP.F32.U32 R53, R14 ;  /* 0x0000000e00357245 */ /* 0x000fe20000201000 */
[----:B------:R-:W-:Y:S01]  /*2460*/  IMAD.MOV.U32 R54, RZ, RZ, 0x2 ;  /* 0x00000002ff367424 */ /* 0x000fe200078e00ff */
[----:B------:R-:W-:Y:S01]  /*2470*/  SHF.L.U32 R108, R108, 0x10, RZ ;  /* 0x000000106c6c7819 */ /* 0x000fe200000006ff */
        /* <DEDUP_REMOVED lines=13> */
.L_x_4792:
        /* <DEDUP_REMOVED lines=13> */
.L_x_4794:
[----:B------:R-:W-:Y:S05]  /*2620*/  BSYNC.RECONVERGENT B2 ;  /* 0x0000000000027941 */ /* 0x000fea0003800200 */
.L_x_4793:
        /* <DEDUP_REMOVED lines=56> */
.L_x_4791:
[----:B------:R-:W-:Y:S05]  /*29b0*/  BSYNC.RECONVERGENT B1 ;  /* 0x0000000000017941 */ /* 0x000fea0003800200 */
.L_x_4790:
[----:B------:R-:W-:Y:S01]  /*29c0*/  ISETP.NE.AND P3, PT, R54, 0x1, PT ;  /* 0x000000013600780c */ /* 0x000fe20003f65270 */
[----:B------:R-:W-:Y:S01]  /*29d0*/  BSSY.RECONVERGENT B1, `(.L_x_4795) ;  /* 0x0000057000017945 */ /* 0x000fe20003800200 */
[----:B------:R-:W-:Y:S01]  /*29e0*/  I2FP.F32.U32 R53, R14 ;  /* 0x0000000e00357245 */ /* 0x000fe20000201000 */
[C---:B------:R-:W-:Y:S01]  /*29f0*/  IMAD.U32 R105, R58.reuse, 0x10000, RZ ;  /* 0x000100003a697824 */ /* 0x040fe200078e00ff */
[----:B------:R-:W-:Y:S01]  /*2a00*/  PRMT R58, R58, 0x7632, R58 ;  /* 0x000076323a3a7816 */ /* 0x000fe2000000003a */
[----:B------:R-:W-:Y:S01]  /*2a10*/  IMAD.MOV.U32 R52, RZ, RZ, 0x2 ;  /* 0x00000002ff347424 */ /* 0x000fe200078e00ff */
[----:B------:R-:W-:Y:S01]  /*2a20*/  MOV R14, R12 ;  /* 0x0000000c000e7202 */ /* 0x000fe20000000f00 */
[----:B------:R-:W-:-:S05]  /*2a30*/  FFMA.FTZ R53, R53, R78, 1.1641532182693481445e-10 ;  /* 0x2f00000035357423 */ /* 0x000fca000001004e */
[----:B------:R-:W-:Y:S01]  /*2a40*/  FSETP.LE.FTZ.AND P2, PT, R53, R76, PT ;  /* 0x0000004c3500720b */ /* 0x000fe20003f53000 */
        /* <DEDUP_REMOVED lines=9> */
.L_x_4797:
        /* <DEDUP_REMOVED lines=13> */
.L_x_4799:
[----:B------:R-:W-:Y:S05]  /*2bb0*/  BSYNC.RECONVERGENT B2 ;  /* 0x0000000000027941 */ /* 0x000fea0003800200 */
.L_x_4798:
        /* <DEDUP_REMOVED lines=56> */
.L_x_4796:
[----:B------:R-:W-:Y:S05]  /*2f40*/  BSYNC.RECONVERGENT B1 ;  /* 0x0000000000017941 */ /* 0x000fea0003800200 */
.L_x_4795:
[----:B------:R-:W-:Y:S01]  /*2f50*/  ISETP.NE.AND P4, PT, R52, 0x1, PT ;  /* 0x000000013400780c */ /* 0x000fe20003f85270 */
[----:B------:R-:W-:Y:S01]  /*2f60*/  BSSY.RECONVERGENT B1, `(.L_x_4800) ;  /* 0x0000056000017945 */ /* 0x000fe20003800200 */
[----:B------:R-:W-:Y:S01]  /*2f70*/  I2FP.F32.U32 R53, R14 ;  /* 0x0000000e00357245 */ /* 0x000fe20000201000 */
[----:B------:R-:W-:Y:S02]  /*2f80*/  HFMA2 R55, -RZ, RZ, 0, 1.1920928955078125e-07 ;  /* 0x00000002ff377431 */ /* 0x000fe400000001ff */
[----:B------:R-:W-:Y:S02]  /*2f90*/  IMAD.U32 R58, R58, 0x10000, RZ ;  /* 0x000100003a3a7824 */ /* 0x000fe400078e00ff */
[----:B------:R-:W-:Y:S02]  /*2fa0*/  IMAD.MOV.U32 R14, RZ, RZ, R12 ;  /* 0x000000ffff0e7224 */ /* 0x000fe400078e000c */
        /* <DEDUP_REMOVED lines=11> */
.L_x_4802:
        /* <DEDUP_REMOVED lines=13> */
.L_x_4804:
[----:B------:R-:W-:Y:S05]  /*3130*/  BSYNC.RECONVERGENT B2 ;  /* 0x0000000000027941 */ /* 0x000fea0003800200 */
.L_x_4803:
        /* <DEDUP_REMOVED lines=56> */
.L_x_4801:
[----:B------:R-:W-:Y:S05]  /*34c0*/  BSYNC.RECONVERGENT B1 ;  /* 0x0000000000017941 */ /* 0x000fea0003800200 */
.L_x_4800:
        /* <DEDUP_REMOVED lines=18> */
.L_x_4807:
        /* <DEDUP_REMOVED lines=13> */
.L_x_4809:
[----:B------:R-:W-:Y:S05]  /*36c0*/  BSYNC.RECONVERGENT B2 ;  /* 0x0000000000027941 */ /* 0x000fea0003800200 */
.L_x_4808:
        /* <DEDUP_REMOVED lines=51> */
[----:B------:R-:W-:Y:S01]  /*3a00*/  VIADD R15, R102, 0x8ff34781 ;  /* 0x8ff34781660f7836 */ /* 0x000fe20000000000 */
[----:B------:R-:W-:Y:S01]  /*3a10*/  MOV R12, R54 ;  /* 0x00000036000c7202 */ /* 0x000fe20000000f00 */
[----:B------:R-:W-:Y:S02]  /*3a20*/  IMAD.MOV.U32 R54, RZ, RZ, R106 ;  /* 0x000000ffff367224 */ /* 0x000fe400078e006a */
[----:B------:R-:W-:Y:S01]  /*3a30*/  IMAD.MOV.U32 R106, RZ, RZ, R52 ;  /* 0x000000ffff6a7224 */ /* 0x000fe200078e0034 */
[----:B------:R-:W-:-:S07]  /*3a40*/  LOP3.LUT R15, R15, R56, R55, 0x96, !PT ;  /* 0x000000380f0f7212 */ /* 0x000fce00078e9637 */
.L_x_4806:
[----:B------:R-:W-:Y:S05]  /*3a50*/  BSYNC.RECONVERGENT B1 ;  /* 0x0000000000017941 */ /* 0x000fea0003800200 */
.L_x_4805:
[----:B------:R-:W-:Y:S01]  /*3a60*/  P2R R55, PR, RZ, 0x2 ;  /* 0x00000002ff377803 */ /* 0x000fe20000000000 */
[----:B------:R-:W-:Y:S01]  /*3a70*/  FMUL.FTZ R77, R77, UR12 ;  /* 0x0000000c4d4d7c20 */ /* 0x000fe20008410000 */
[----:B------:R-:W-:Y:S01]  /*3a80*/  I2FP.F32.U32 R53, R54 ;  /* 0x0000003600357245 */ /* 0x000fe20000201000 */
[----:B------:R-:W-:Y:S01]  /*3a90*/  FMUL.FTZ R108, R108, UR12 ;  /* 0x0000000c6c6c7c20 */ /* 0x000fe20008410000 */
[----:B------:R-:W-:Y:S01]  /*3aa0*/  ISETP.NE.AND P1, PT, R10, RZ, PT ;  /* 0x000000ff0a00720c */ /* 0x000fe20003f25270 */
[----:B------:R-:W-:Y:S01]  /*3ab0*/  IMAD.U32 R59, R59, 0x10000, RZ ;  /* 0x000100003b3b7824 */ /* 0x000fe200078e00ff */
[----:B------:R-:W-:Y:S01]  /*3ac0*/  ISETP.NE.AND P5, PT, R114, RZ, PT ;  /* 0x000000ff7200720c */ /* 0x000fe20003fa5270 */
[----:B------:R-:W-:Y:S01]  /*3ad0*/  FFMA.FTZ R111, R53, R78, 1.1641532182693481445e-10 ;  /* 0x2f000000356f7423 */ /* 0x000fe2000001004e */
[----:B------:R-:W-:Y:S01]  /*3ae0*/  FSEL R52, R77, RZ, P1 ;  /* 0x000000ff4d347208 */ /* 0x000fe20000800000 */
[----:B------:R-:W-:Y:S01]  /*3af0*/  FMUL.FTZ R104, R104, UR12 ;  /* 0x0000000c68687c20 */ /* 0x000fe20008410000 */
[----:B------:R-:W-:Y:S01]  /*3b00*/  ISETP.NE.AND P1, PT, R55, RZ, PT ;  /* 0x000000ff3700720c */ /* 0x000fe20003f25270 */
[----:B------:R-:W-:Y:S01]  /*3b10*/  FMUL.FTZ R109, R109, UR12 ;  /* 0x0000000c6d6d7c20 */ /* 0x000fe20008410000 */
[----:B------:R-:W-:Y:S01]  /*3b20*/  P2R R56, PR, RZ, 0x1 ;  /* 0x00000001ff387803 */ /* 0x000fe20000000000 */
[----:B------:R-:W-:Y:S01]  /*3b30*/  FMUL.FTZ R57, R58, UR12 ;  /* 0x0000000c3a397c20 */ /* 0x000fe20008410000 */
[----:B------:R-:W-:Y:S01]  /*3b40*/  ISETP.NE.AND P0, PT, R107, RZ, PT ;  /* 0x000000ff6b00720c */ /* 0x000fe20003f05270 */
[----:B------:R-:W-:Y:S01]  /*3b50*/  FMUL.FTZ R105, R105, UR12 ;  /* 0x0000000c69697c20 */ /* 0x000fe20008410000 */
[----:B------:R-:W-:Y:S01]  /*3b60*/  FMUL.FTZ R79, R79, UR12 ;  /* 0x0000000c4f4f7c20 */ /* 0x000fe20008410000 */
[----:B------:R-:W-:Y:S01]  /*3b70*/  FMUL.FTZ R59, R59, UR12 ;  /* 0x0000000c3b3b7c20 */ /* 0x000fe20008410000 */
[----:B------:R-:W-:-:S02]  /*3b80*/  FSEL R55, R108, RZ, P5 ;  /* 0x000000ff6c377208 */ /* 0x000fc40002800000 */
[----:B------:R-:W-:Y:S02]  /*3b90*/  ISETP.NE.AND P6, PT, R113, RZ, PT ;  /* 0x000000ff7100720c */ /* 0x000fe40003fc5270 */
[----:B------:R-:W-:Y:S01]  /*3ba0*/  FSETP.GTU.FTZ.AND P5, PT, R111, R76, PT ;  /* 0x0000004c6f00720b */ /* 0x000fe20003fbc000 */
[----:B------:R-:W-:Y:S01]  /*3bb0*/  @P1 FADD.FTZ R52, R44, R52 ;  /* 0x000000342c341221 */ /* 0x000fe20000010000 */
[----:B------:R-:W-:Y:S01]  /*3bc0*/  FSEL R53, R104, RZ, P0 ;  /* 0x000000ff68357208 */ /* 0x000fe20000000000 */
[----:B------:R-:W-:Y:S01]  /*3bd0*/  @P1 FADD.FTZ R55, R47, R55 ;  /* 0x000000372f371221 */ /* 0x000fe20000010000 */
[----:B------:R-:W-:Y:S02]  /*3be0*/  ISETP.NE.AND P0, PT, R56, RZ, PT ;  /* 0x000000ff3800720c */ /* 0x000fe40003f05270 */
        /* <DEDUP_REMOVED lines=11> */
[----:B------:R-:W-:Y:S01]  /*3ca0*/  @P1 FADD.FTZ R59, R51, R59 ;  /* 0x0000003b333b1221 */ /* 0x000fe20000010000 */
[----:B------:R-:W-:Y:S09]  /*3cb0*/  BRA `(.L_x_4810) ;  /* 0x0000005400c87947 */ /* 0x000ff20003800000 */
.L_x_4769:
[----:B------:R-:W-:Y:S01]  /*3cc0*/  ISETP.NE.AND P2, PT, R14, 0x1, PT ;  /* 0x000000010e00780c */ /* 0x000fe20003f45270 */
[----:B------:R-:W-:Y:S01]  /*3cd0*/  BSSY.RECONVERGENT B1, `(.L_x_4811) ;  /* 0x0000054000017945 */ /* 0x000fe20003800200 */
[C---:B------:R-:W-:Y:S01]  /*3ce0*/  VIADD R99, R103.reuse, 0xbb67ae85 ;  /* 0xbb67ae8567637836 */ /* 0x040fe20000000000 */
[C---:B------:R-:W-:Y:S01]  /*3cf0*/  IADD3 R108, PT, PT, R102.reuse, -0x4ab325aa, RZ ;  /* 0xb54cda56666c7810 */ /* 0x040fe20007ffe0ff */
[C---:B------:R-:W-:Y:S01]  /*3d00*/  VIADD R109, R102.reuse, 0xf1bbcdc8 ;  /* 0xf1bbcdc8666d7836 */ /* 0x040fe20000000000 */
[C---:B------:R-:W-:Y:S01]  /*3d10*/  IADD3 R111, PT, PT, R103.reuse, 0x32370b8f, RZ ;  /* 0x32370b8f676f7810 */ /* 0x040fe20007ffe0ff */
[----:B------:R-:W-:Y:S01]  /*3d20*/  VIADD R110, R103, 0xa9066899 ;  /* 0xa9066899676e7836 */ /* 0x000fe20000000000 */
[----:B------:R-:W-:Y:S01]  /*3d30*/  MOV R52, R12 ;  /* 0x0000000c00347202 */ /* 0x000fe20000000f00 */
[----:B------:R-:W-:Y:S02]  /*3d40*/  VIADD R112, R102, 0xdaa66d2b ;  /* 0xdaa66d2b66707836 */ /* 0x000fe40000000000 */
[----:B------:R-:W-:-:S02]  /*3d50*/  IMAD.MOV.U32 R54, RZ, RZ, 0x2 ;  /* 0x00000002ff367424 */ /* 0x000fc400078e00ff */
        /* <DEDUP_REMOVED lines=12> */
.L_x_4813:
        /* <DEDUP_REMOVED lines=13> */
.L_x_4815:
[----:B------:R-:W-:Y:S05]  /*3ef0*/  BSYNC.RECONVERGENT B2 ;  /* 0x0000000000027941 */ /* 0x000fea0003800200 */
.L_x_4814:
        /* <DEDUP_REMOVED lines=45> */
[----:B------:R-:W-:Y:S02]  /*41d0*/  HFMA2 R54, -RZ, RZ, 0, 0 ;  /* 0x00000000ff367431 */ /* 0x000fe400000001ff */
[----:B------:R-:W-:Y:S01]  /*41e0*/  IMAD.MOV.U32 R12, RZ, RZ, R52 ;  /* 0x000000ffff0c7224 */ /* 0x000fe200078e0034 */
[----:B------:R-:W-:Y:S01]  /*41f0*/  LOP3.LUT R80, R55, R14, R107, 0x96, !PT ;  /* 0x0000000e37507212 */ /* 0x000fe200078e966b */
[----:B------:R-:W-:-:S07]  /*4200*/  IMAD.MOV.U32 R52, RZ, RZ, R10 ;  /* 0x000000ffff347224 */ /* 0x000fce00078e000a */
.L_x_4812:
[----:B------:R-:W-:Y:S05]  /*4210*/  BSYNC.RECONVERGENT B1 ;  /* 0x0000000000017941 */ /* 0x000fea0003800200 */
.L_x_4811:
[----:B------:R-:W0:Y:S01]  /*4220*/  LDC R115, c[0x0][0x404] ;  /* 0x00010100ff737b82 */ /* 0x000e220000000800 */
[----:B------:R-:W-:Y:S01]  /*4230*/  ISETP.NE.AND P2, PT, R54, 0x1, PT ;  /* 0x000000013600780c */ /* 0x000fe20003f45270 */
[----:B------:R-:W-:Y:S01]  /*4240*/  IMAD.MOV.U32 R117, RZ, RZ, 0x2f800000 ;  /* 0x2f800000ff757424 */ /* 0x000fe200078e00ff */
[----:B------:R-:W-:Y:S01]  /*4250*/  I2FP.F32.U32 R10, R52 ;  /* 0x00000034000a7245 */ /* 0x000fe20000201000 */
[C---:B-----5:R-:W-:Y:S01]  /*4260*/  IMAD.U32 R53, R56.reuse, 0x10000, RZ ;  /* 0x0001000038357824 */ /* 0x060fe200078e00ff */
[----:B------:R-:W-:Y:S01]  /*4270*/  BSSY.RECONVERGENT B1, `(.L_x_4816) ;  /* 0x0000052000017945 */ /* 0x000fe20003800200 */
[----:B------:R-:W-:Y:S01]  /*4280*/  PRMT R56, R56, 0x7632, R56 ;  /* 0x0000763238387816 */ /* 0x000fe20000000038 */
[----:B------:R-:W-:Y:S01]  /*4290*/  IMAD.MOV.U32 R14, RZ, RZ, R12 ;  /* 0x000000ffff0e7224 */ /* 0x000fe200078e000c */
[----:B------:R-:W1:Y:S01]  /*42a0*/  LDC R116, c[0x0][0x408] ;  /* 0x00010200ff747b82 */ /* 0x000e620000000800 */
[----:B------:R-:W-:Y:S01]  /*42b0*/  FFMA.FTZ R10, R10, R117, 1.1641532182693481445e-10 ;  /* 0x2f0000000a0a7423 */ /* 0x000fe20000010075 */
[----:B------:R-:W-:-:S04]  /*42c0*/  MOV R55, 0x2 ;  /* 0x0000000200377802 */ /* 0x000fc80000000f00 */
[----:B0-----:R-:W-:-:S04]  /*42d0*/  FSETP.LE.FTZ.AND P4, PT, R10, R115, PT ;  /* 0x000000730a00720b */ /* 0x001fc80003f93000 */
[----:B------:R-:W-:Y:S01]  /*42e0*/  P2R R10, PR, RZ, 0x10 ;  /* 0x00000010ff0a7803 */ /* 0x000fe20000000000 */
[----:B-1----:R-:W-:Y:S01]  /*42f0*/  FMUL.FTZ R78, R116, R53 ;  /* 0x00000035744e7220 */ /* 0x002fe20000410000 */
[----:B------:R-:W-:Y:S07]  /*4300*/  @!P2 BRA `(.L_x_4817) ;  /* 0x000000040020a947 */ /* 0x000fee0003800000 */
        /* <DEDUP_REMOVED lines=8> */
.L_x_4818:
        /* <DEDUP_REMOVED lines=13> */
.L_x_4820:
[----:B------:R-:W-:Y:S05]  /*4460*/  BSYNC.RECONVERGENT B2 ;  /* 0x0000000000027941 */ /* 0x000fea0003800200 */
.L_x_4819:
        /* <DEDUP_REMOVED lines=50> */
.L_x_4817:
[----:B------:R-:W-:Y:S05]  /*4790*/  BSYNC.RECONVERGENT B1 ;  /* 0x0000000000017941 */ /* 0x000fea0003800200 */
.L_x_4816:
[----:B------:R-:W-:Y:S01]  /*47a0*/  I2FP.F32.U32 R14, R14 ;  /* 0x0000000e000e7245 */ /* 0x000fe20000201000 */
[----:B------:R-:W-:Y:S01]  /*47b0*/  BSSY.RECONVERGENT B1, `(.L_x_4821) ;  /* 0x0000056000017945 */ /* 0x000fe20003800200 */
[----:B------:R-:W-:Y:S01]  /*47c0*/  SHF.L.U32 R53, R40, 0x10, RZ ;  /* 0x0000001028357819 */ /* 0x000fe200000006ff */
[----:B------:R-:W-:Y:S01]  /*47d0*/  IMAD.MOV.U32 R54, RZ, RZ, 0x2 ;  /* 0x00000002ff367424 */ /* 0x000fe200078e00ff */
[----:B------:R-:W-:Y:S01]  /*47e0*/  ISETP.NE.AND P3, PT, R55, 0x1, PT ;  /* 0x000000013700780c */ /* 0x000fe20003f65270 */
[----:B------:R-:W-:Y:S01]  /*47f0*/  FFMA.FTZ R14, R14, R117, 1.1641532182693481445e-10 ;  /* 0x2f0000000e0e7423 */ /* 0x000fe20000010075 */
[----:B------:R-:W-:Y:S01]  /*4800*/  FSEL R78, R78, RZ, P4 ;  /* 0x000000ff4e4e7208 */ /* 0x000fe20002000000 */
[----:B------:R-:W-:-:S03]  /*4810*/  FMUL.FTZ R53, R53, R116 ;  /* 0x0000007435357220 */ /* 0x000fc60000410000 */
[----:B------:R-:W-:Y:S01]  /*4820*/  FSETP.GTU.FTZ.AND P2, PT, R14, R115, PT ;  /* 0x000000730e00720b */ /* 0x000fe20003f5c000 */
[----:B------:R-:W-:-:S03]  /*4830*/  IMAD.MOV.U32 R14, RZ, RZ, R12 ;  /* 0x000000ffff0e7224 */ /* 0x000fc600078e000c */
        /* <DEDUP_REMOVED lines=13> */
.L_x_4823:
        /* <DEDUP_REMOVED lines=13> */
.L_x_4825:
[----:B------:R-:W-:Y:S05]  /*49e0*/  BSYNC.RECONVERGENT B2 ;  /* 0x0000000000027941 */ /* 0x000fea0003800200 */
.L_x_4824:
        /* <DEDUP_REMOVED lines=50> */
.L_x_4822:
[----:B------:R-:W-:Y:S05]  /*4d10*/  BSYNC.RECONVERGENT B1 ;  /* 0x0000000000017941 */ /* 0x000fea0003800200 */
.L_x_4821:
[----:B------:R-:W-:Y:S01]  /*4d20*/  ISETP.NE.AND P2, PT, R54, 0x1, PT ;  /* 0x000000013600780c */ /* 0x000fe20003f45270 */
[----:B------:R-:W-:Y:S01]  /*4d30*/  IMAD.U32 R53, R56, 0x10000, RZ ;  /* 0x0001000038357824 */ /* 0x000fe200078e00ff */
[----:B------:R-:W-:Y:S01]  /*4d40*/  I2FP.F32.U32 R14, R14 ;  /* 0x0000000e000e7245 */ /* 0x000fe20000201000 */
[----:B------:R-:W-:Y:S01]  /*4d50*/  BSSY.RECONVERGENT B1, `(.L_x_4826) ;  /* 0x0000050000017945 */ /* 0x000fe20003800200 */
[----:B------:R-:W-:Y:S02]  /*4d60*/  IMAD.MOV.U32 R56, RZ, RZ, 0x2 ;  /* 0x00000002ff387424 */ /* 0x000fe400078e00ff */
[----:B------:R-:W-:Y:S01]  /*4d70*/  FMUL.FTZ R53, R53, R116 ;  /* 0x0000007435357220 */ /* 0x000fe20000410000 */
[----:B------:R-:W-:-:S05]  /*4d80*/  FFMA.FTZ R14, R14, R117, 1.1641532182693481445e-10 ;  /* 0x2f0000000e0e7423 */ /* 0x000fca0000010075 */
[----:B------:R-:W-:Y:S02]  /*4d90*/  FSETP.LE.FTZ.AND P4, PT, R14, R115, PT ;  /* 0x000000730e00720b */ /* 0x000fe40003f93000 */
[----:B------:R-:W-:Y:S02]  /*4da0*/  MOV R14, R12 ;  /* 0x0000000c000e7202 */ /* 0x000fe40000000f00 */
        /* <DEDUP_REMOVED lines=10> */
.L_x_4828:
        /* <DEDUP_REMOVED lines=13> */
.L_x_4830:
[----:B------:R-:W-:Y:S05]  /*4f20*/  BSYNC.RECONVERGENT B2 ;  /* 0x0000000000027941 */ /* 0x000fea0003800200 */
.L_x_4829:
        /* <DEDUP_REMOVED lines=48> */
[----:B------:R-:W-:Y:S01]  /*5230*/  IMAD.MOV.U32 R12, RZ, RZ, R76 ;  /* 0x000000ffff0c7224 */ /* 0x000fe200078e004c */
[----:B------:R-:W-:-:S07]  /*5240*/  LOP3.LUT R15, R15, R78, R77, 0x96, !PT ;  /* 0x0000004e0f0f7212 */ /* 0x000fce00078e964d */
.L_x_4827:
[----:B------:R-:W-:Y:S05]  /*5250*/  BSYNC.RECONVERGENT B1 ;  /* 0x0000000000017941 */ /* 0x000fea0003800200 */
.L_x_4826:
        /* <DEDUP_REMOVED lines=24> */
.L_x_4833:
        /* <DEDUP_REMOVED lines=13> */
.L_x_4835:
[----:B------:R-:W-:Y:S05]  /*54b0*/  BSYNC.RECONVERGENT B2 ;  /* 0x0000000000027941 */ /* 0x000fea0003800200 */
.L_x_4834:
        /* <DEDUP_REMOVED lines=50> */
.L_x_4832:
[----:B------:R-:W-:Y:S05]  /*57e0*/  BSYNC.RECONVERGENT B1 ;  /* 0x0000000000017941 */ /* 0x000fea0003800200 */
.L_x_4831:
[----:B------:R-:W-:Y:S01]  /*57f0*/  ISETP.NE.AND P2, PT, R76, 0x1, PT ;  /* 0x000000014c00780c */ /* 0x000fe20003f45270 */
[----:B------:R-:W-:Y:S01]  /*5800*/  BSSY.RECONVERGENT B1, `(.L_x_4836) ;  /* 0x0000053000017945 */ /* 0x000fe20003800200 */
[----:B------:R-:W-:Y:S01]  /*5810*/  I2FP.F32.U32 R14, R14 ;  /* 0x0000000e000e7245 */ /* 0x000fe20000201000 */
[----:B------:R-:W-:Y:S01]  /*5820*/  IMAD.MOV.U32 R56, RZ, RZ, 0x2 ;  /* 0x00000002ff387424 */ /* 0x000fe200078e00ff */
[C---:B------:R-:W-:Y:S02]  /*5830*/  SHF.L.U32 R77, R57.reuse, 0x10, RZ ;  /* 0x00000010394d7819 */ /* 0x040fe400000006ff */
[----:B------:R-:W-:Y:S01]  /*5840*/  PRMT R55, R57, 0x7632, R55 ;  /* 0x0000763239377816 */ /* 0x000fe20000000037 */
[----:B------:R-:W-:Y:S02]  /*5850*/  FFMA.FTZ R14, R14, R117, 1.1641532182693481445e-10 ;  /* 0x2f0000000e0e7423 */ /* 0x000fe40000010075 */
[----:B------:R-:W-:-:S03]  /*5860*/  FMUL.FTZ R54, R116, R77 ;  /* 0x0000004d74367220 */ /* 0x000fc60000410000 */
[----:B------:R-:W-:Y:S01]  /*5870*/  FSETP.LE.FTZ.AND P4, PT, R14, R115, PT ;  /* 0x000000730e00720b */ /* 0x000fe20003f93000 */
[----:B------:R-:W-:-:S03]  /*5880*/  IMAD.MOV.U32 R14, RZ, RZ, R12 ;  /* 0x000000ffff0e7224 */ /* 0x000fc600078e000c */
        /* <DEDUP_REMOVED lines=10> */
.L_x_4838:
        /* <DEDUP_REMOVED lines=13> */
.L_x_4840:
[----:B------:R-:W-:Y:S05]  /*5a00*/  BSYNC.RECONVERGENT B2 ;  /* 0x0000000000027941 */ /* 0x000fea0003800200 */
.L_x_4839:
        /* <DEDUP_REMOVED lines=50> */
.L_x_4837:
[----:B------:R-:W-:Y:S05]  /*5d30*/  BSYNC.RECONVERGENT B1 ;  /* 0x0000000000017941 */ /* 0x000fea0003800200 */
.L_x_4836:
[----:B------:R-:W-:Y:S01]  /*5d40*/  I2FP.F32.U32 R14, R14 ;  /* 0x0000000e000e7245 */ /* 0x000fe20000201000 */
[----:B------:R-:W-:Y:S01]  /*5d50*/  IMAD.U32 R57, R41, 0x10000, RZ ;  /* 0x0001000029397824 */ /* 0x000fe200078e00ff */
[----:B------:R-:W-:Y:S01]  /*5d60*/  FSEL R54, R54, RZ, P4 ;  /* 0x000000ff36367208 */ /* 0x000fe20002000000 */
        /* <DEDUP_REMOVED lines=8> */
[----:B------:R-:W-:Y:S01]  /*5df0*/  FADD.FTZ R54, R57, R54 ;  /* 0x0000003639367221 */ /* 0x000fe20000010000 */
[----:B------:R-:W-:-:S03]  /*5e00*/  IMAD.MOV.U32 R57, RZ, RZ, 0x2 ;  /* 0x00000002ff397424 */ /* 0x000fc600078e00ff */
[----:B------:R-:W-:-:S08]  /*5e10*/  @P1 FADD.FTZ R54, R46, R54 ;  /* 0x000000362e361221 */ /* 0x000fd00000010000 */
        /* <DEDUP_REMOVED lines=9> */
.L_x_4843:
        /* <DEDUP_REMOVED lines=13> */
.L_x_4845:
[----:B------:R-:W-:Y:S05]  /*5f80*/  BSYNC.RECONVERGENT B2 ;  /* 0x0000000000027941 */ /* 0x000fea0003800200 */
.L_x_4844:
        /* <DEDUP_REMOVED lines=48> */
[----:B------:R-:W-:Y:S01]  /*6290*/  LOP3.LUT R15, R15, R78, R77, 0x96, !PT ;  /* 0x0000004e0f0f7212 */ /* 0x000fe200078e964d */
[----:B------:R-:W-:-:S07]  /*62a0*/  IMAD.MOV.U32 R57, RZ, RZ, RZ ;  /* 0x000000ffff397224 */ /* 0x000fce00078e00ff */
.L_x_4842:
[----:B------:R-:W-:Y:S05]  /*62b0*/  BSYNC.RECONVERGENT B1 ;  /* 0x0000000000017941 */ /* 0x000fea0003800200 */
.L_x_4841:
[----:B------:R-:W-:Y:S01]  /*62c0*/  ISETP.NE.AND P2, PT, R57, 0x1, PT ;  /* 0x000000013900780c */ /* 0x000fe20003f45270 */
[----:B------:R-:W-:Y:S01]  /*62d0*/  IMAD.U32 R55, R55, 0x10000, RZ ;  /* 0x0001000037377824 */ /* 0x000fe200078e00ff */
[----:B------:R-:W-:Y:S01]  /*62e0*/  I2FP.F32.U32 R14, R14 ;  /* 0x0000000e000e7245 */ /* 0x000fe20000201000 */
[----:B------:R-:W-:Y:S01]  /*62f0*/  BSSY.RECONVERGENT B1, `(.L_x_4846) ;  /* 0x0000050000017945 */ /* 0x000fe20003800200 */
[----:B------:R-:W-:Y:S02]  /*6300*/  HFMA2 R76, -RZ, RZ, 0, 1.1920928955078125e-07 ;  /* 0x00000002ff4c7431 */ /* 0x000fe400000001ff */
[----:B------:R-:W-:Y:S01]  /*6310*/  FMUL.FTZ R55, R55, R116 ;  /* 0x0000007437377220 */ /* 0x000fe20000410000 */
[----:B------:R-:W-:-:S05]  /*6320*/  FFMA.FTZ R14, R14, R117, 1.1641532182693481445e-10 ;  /* 0x2f0000000e0e7423 */ /* 0x000fca0000010075 */
[----:B------:R-:W-:Y:S01]  /*6330*/  FSETP.LE.FTZ.AND P4, PT, R14, R115, PT ;  /* 0x000000730e00720b */ /* 0x000fe20003f93000 */
[----:B------:R-:W-:-:S03]  /*6340*/  IMAD.MOV.U32 R14, RZ, RZ, R12 ;  /* 0x000000ffff0e7224 */ /* 0x000fc600078e000c */
        /* <DEDUP_REMOVED lines=10> */
.L_x_4848:
        /* <DEDUP_REMOVED lines=13> */
.L_x_4850:
[----:B------:R-:W-:Y:S05]  /*64c0*/  BSYNC.RECONVERGENT B2 ;  /* 0x0000000000027941 */ /* 0x000fea0003800200 */
.L_x_4849:
        /* <DEDUP_REMOVED lines=50> */
.L_x_4847:
[----:B------:R-:W-:Y:S05]  /*67f0*/  BSYNC.RECONVERGENT B1 ;  /* 0x0000000000017941 */ /* 0x000fea0003800200 */
.L_x_4846:
[----:B------:R-:W-:Y:S01]  /*6800*/  I2FP.F32.U32 R14, R14 ;  /* 0x0000000e000e7245 */ /* 0x000fe20000201000 */
[----:B------:R-:W-:Y:S01]  /*6810*/  BSSY.RECONVERGENT B1, `(.L_x_4851) ;  /* 0x0000057000017945 */ /* 0x000fe20003800200 */
[----:B------:R-:W-:-:S03]  /*6820*/  PRMT R56, R41, 0x7632, R56 ;  /* 0x0000763229387816 */ /* 0x000fc60000000038 */
[----:B------:R-:W-:Y:S01]  /*6830*/  FFMA.FTZ R14, R14, R117, 1.1641532182693481445e-10 ;  /* 0x2f0000000e0e7423 */ /* 0x000fe20000010075 */
[----:B------:R-:W-:Y:S01]  /*6840*/  SHF.L.U32 R57, R56, 0x10, RZ ;  /* 0x0000001038397819 */ /* 0x000fe200000006ff */
[----:B------:R-:W-:-:S03]  /*6850*/  IMAD.MOV.U32 R56, RZ, RZ, 0x2 ;  /* 0x00000002ff387424 */ /* 0x000fc600078e00ff */
        /* <DEDUP_REMOVED lines=18> */
.L_x_4853:
        /* <DEDUP_REMOVED lines=13> */
.L_x_4855:
[----:B------:R-:W-:Y:S05]  /*6a50*/  BSYNC.RECONVERGENT B2 ;  /* 0x0000000000027941 */ /* 0x000fea0003800200 */
.L_x_4854:
        /* <DEDUP_REMOVED lines=50> */
.L_x_4852:
[----:B------:R-:W-:Y:S05]  /*6d80*/  BSYNC.RECONVERGENT B1 ;  /* 0x0000000000017941 */ /* 0x000fea0003800200 */
.L_x_4851:
[----:B------:R-:W-:Y:S01]  /*6d90*/  ISETP.NE.AND P3, PT, R56, 0x1, PT ;  /* 0x000000013800780c */ /* 0x000fe20003f65270 */
[C---:B------:R-:W-:Y:S01]  /*6da0*/  IMAD.U32 R77, R58.reuse, 0x10000, RZ ;  /* 0x000100003a4d7824 */ /* 0x040fe200078e00ff */
[----:B------:R-:W-:Y:S01]  /*6db0*/  I2FP.F32.U32 R14, R14 ;  /* 0x0000000e000e7245 */ /* 0x000fe20000201000 */
[----:B------:R-:W-:Y:S01]  /*6dc0*/  BSSY.RECONVERGENT B1, `(.L_x_4856) ;  /* 0x0000050000017945 */ /* 0x000fe20003800200 */
[----:B------:R-:W-:Y:S01]  /*6dd0*/  PRMT R58, R58, 0x7632, R58 ;  /* 0x000076323a3a7816 */ /* 0x000fe2000000003a */
[----:B------:R-:W-:Y:S01]  /*6de0*/  IMAD.MOV.U32 R76, RZ, RZ, 0x2 ;  /* 0x00000002ff4c7424 */ /* 0x000fe200078e00ff */
[----:B------:R-:W-:Y:S01]  /*6df0*/  MOV R57, R12 ;  /* 0x0000000c00397202 */ /* 0x000fe20000000f00 */
        /* <DEDUP_REMOVED lines=12> */
.L_x_4858:
        /* <DEDUP_REMOVED lines=13> */
.L_x_4860:
[----:B------:R-:W-:Y:S05]  /*6f90*/  BSYNC.RECONVERGENT B2 ;  /* 0x0000000000027941 */ /* 0x000fea0003800200 */
.L_x_4859:
        /* <DEDUP_REMOVED lines=48> */
[----:B------:R-:W-:Y:S01]  /*72a0*/  IMAD.MOV.U32 R76, RZ, RZ, RZ ;  /* 0x000000ffff4c7224 */ /* 0x000fe200078e00ff */
[----:B------:R-:W-:-:S07]  /*72b0*/  MOV R106, R56 ;  /* 0x00000038006a7202 */ /* 0x000fce0000000f00 */
.L_x_4857:
[----:B------:R-:W-:Y:S05]  /*72c0*/  BSYNC.RECONVERGENT B1 ;  /* 0x0000000000017941 */ /* 0x000fea0003800200 */
.L_x_4856:
[----:B------:R-:W-:Y:S01]  /*72d0*/  I2FP.F32.U32 R14, R57 ;  /* 0x00000039000e7245 */ /* 0x000fe20000201000 */
[----:B------:R-:W-:Y:S01]  /*72e0*/  IMAD.U32 R57, R42, 0x10000, RZ ;  /* 0x000100002a397824 */ /* 0x000fe200078e00ff */
[----:B------:R-:W-:Y:S01]  /*72f0*/  FSEL R96, R96, RZ, P2 ;  /* 0x000000ff60607208 */ /* 0x000fe20001000000 */
[----:B------:R-:W-:Y:S01]  /*7300*/  BSSY.RECONVERGENT B1, `(.L_x_4861) ;  /* 0x0000055000017945 */ /* 0x000fe20003800200 */
[----:B------:R-:W-:Y:S02]  /*7310*/  HFMA2 R77, -RZ, RZ, 0, 1.1920928955078125e-07 ;  /* 0x00000002ff4d7431 */ /* 0x000fe400000001ff */
[----:B------:R-:W-:Y:S01]  /*7320*/  FFMA.FTZ R14, R14, R117, 1.1641532182693481445e-10 ;  /* 0x2f0000000e0e7423 */ /* 0x000fe20000010075 */
[----:B------:R-:W-:-:S04]  /*7330*/  FMUL.FTZ R57, R57, R116 ;  /* 0x0000007439397220 */ /* 0x000fc80000410000 */
[----:B------:R-:W-:-:S04]  /*7340*/  FSETP.GTU.FTZ.AND P3, PT, R14, R115, PT ;  /* 0x000000730e00720b */ /* 0x000fc80003f7c000 */
[----:B------:R-:W-:Y:S02]  /*7350*/  FSEL R57, R57, RZ, !P3 ;  /* 0x000000ff39397208 */ /* 0x000fe40005800000 */
[----:B------:R-:W-:Y:S02]  /*7360*/  SEL R14, RZ, 0x1, P3 ;  /* 0x00000001ff0e7807 */ /* 0x000fe40001800000 */
[----:B------:R-:W-:Y:S01]  /*7370*/  ISETP.NE.AND P3, PT, R76, 0x1, PT ;  /* 0x000000014c00780c */ /* 0x000fe20003f65270 */
[----:B------:R-:W-:Y:S01]  /*7380*/  FADD.FTZ R56, R57, R96 ;  /* 0x0000006039387221 */ /* 0x000fe20000010000 */
[----:B------:R-:W-:Y:S01]  /*7390*/  IMAD.MOV.U32 R57, RZ, RZ, R12 ;  /* 0x000000ffff397224 */ /* 0x000fe200078e000c */
[----:B------:R-:W-:Y:S02]  /*73a0*/  PRMT R96, R14, 0x7610, R96 ;  /* 0x000076100e607816 */ /* 0x000fe40000000060 */
        /* <DEDUP_REMOVED lines=10> */
.L_x_4863:
        /* <DEDUP_REMOVED lines=13> */
.L_x_4865:
[----:B------:R-:W-:Y:S05]  /*7520*/  BSYNC.RECONVERGENT B2 ;  /* 0x0000000000027941 */ /* 0x000fea0003800200 */
.L_x_4864:
        /* <DEDUP_REMOVED lines=50> */
.L_x_4862:
[----:B------:R-:W-:Y:S05]  /*7850*/  BSYNC.RECONVERGENT B1 ;  /* 0x0000000000017941 */ /* 0x000fea0003800200 */
.L_x_4861:
        /* <DEDUP_REMOVED lines=18> */
.L_x_4868:
        /* <DEDUP_REMOVED lines=13> */
.L_x_4870:
[----:B------:R-:W-:Y:S05]  /*7a50*/  BSYNC.RECONVERGENT B2 ;  /* 0x0000000000027941 */ /* 0x000fea0003800200 */
.L_x_4869:
        /* <DEDUP_REMOVED lines=50> */
.L_x_4867:
[----:B------:R-:W-:Y:S05]  /*7d80*/  BSYNC.RECONVERGENT B1 ;  /* 0x0000000000017941 */ /* 0x000fea0003800200 */
.L_x_4866:
        /* <DEDUP_REMOVED lines=24> */
.L_x_4873:
        /* <DEDUP_REMOVED lines=13> */
.L_x_4875:
[----:B------:R-:W-:Y:S05]  /*7fe0*/  BSYNC.RECONVERGENT B2 ;  /* 0x0000000000027941 */ /* 0x000fea0003800200 */
.L_x_4874:
        /* <DEDUP_REMOVED lines=50> */
.L_x_4872:
[----:B------:R-:W-:Y:S05]  /*8310*/  BSYNC.RECONVERGENT B1 ;  /* 0x0000000000017941 */ /* 0x000fea0003800200 */
.L_x_4871:
        /* <DEDUP_REMOVED lines=19> */
.L_x_4878:
        /* <DEDUP_REMOVED lines=13> */
.L_x_4880:
[----:B------:R-:W-:Y:S05]  /*8520*/  BSYNC.RECONVERGENT B2 ;  /* 0x0000000000027941 */ /* 0x000fea0003800200 */
.L_x_4879:
        /* <DEDUP_REMOVED lines=50> */
.L_x_4877:
[----:B------:R-:W-:Y:S05]  /*8850*/  BSYNC.RECONVERGENT B1 ;  /* 0x0000000000017941 */ /* 0x000fea0003800200 */
.L_x_4876:
[----:B------:R-:W-:Y:S01]  /*8860*/  I2FP.F32.U32 R14, R77 ;  /* 0x0000004d000e7245 */ /* 0x000fe20000201000 */
[----:B------:R-:W-:Y:S01]  /*8870*/  BSSY.RECONVERGENT B1, `(.L_x_4881) ;  /* 0x0000056000017945 */ /* 0x000fe20003800200 */
[----:B------:R-:W-:Y:S01]  /*8880*/  SHF.L.U32 R77, R43, 0x10, RZ ;  /* 0x000000102b4d7819 */ /* 0x000fe200000006ff */
[----:B------:R-:W-:Y:S01]  /*8890*/  IMAD.MOV.U32 R78, RZ, RZ, 0x2 ;  /* 0x00000002ff4e7424 */ /* 0x000fe200078e00ff */
[----:B------:R-:W-:Y:S01]  /*88a0*/  FSEL R58, R58, RZ, P4 ;  /* 0x000000ff3a3a7208 */ /* 0x000fe20002000000 */
        /* <DEDUP_REMOVED lines=18> */
.L_x_4883:
        /* <DEDUP_REMOVED lines=13> */
.L_x_4885:
[----:B------:R-:W-:Y:S05]  /*8aa0*/  BSYNC.RECONVERGENT B2 ;  /* 0x0000000000027941 */ /* 0x000fea0003800200 */
.L_x_4884:
        /* <DEDUP_REMOVED lines=50> */
.L_x_4882:
[----:B------:R-:W-:Y:S05]  /*8dd0*/  BSYNC.RECONVERGENT B1 ;  /* 0x0000000000017941 */ /* 0x000fea0003800200 */
.L_x_4881:
[----:B------:R-:W-:Y:S01]  /*8de0*/  ISETP.NE.AND P6, PT, R78, 0x1, PT ;  /* 0x000000014e00780c */ /* 0x000fe20003fc5270 */
[----:B------:R-:W-:Y:S01]  /*8df0*/  IMAD.U32 R59, R59, 0x10000, RZ ;  /* 0x000100003b3b7824 */ /* 0x000fe200078e00ff */
[----:B------:R-:W-:Y:S01]  /*8e00*/  I2FP.F32.U32 R14, R14 ;  /* 0x0000000e000e7245 */ /* 0x000fe20000201000 */
[----:B------:R-:W-:Y:S01]  /*8e10*/  BSSY.RECONVERGENT B1, `(.L_x_4886) ;  /* 0x0000051000017945 */ /* 0x000fe20003800200 */
[----:B------:R-:W-:Y:S01]  /*8e20*/  MOV R77, R12 ;  /* 0x0000000c004d7202 */ /* 0x000fe20000000f00 */
[----:B------:R-:W-:Y:S02]  /*8e30*/  FMUL.FTZ R59, R59, R116 ;  /* 0x000000743b3b7220 */ /* 0x000fe40000410000 */
[----:B------:R-:W-:Y:S01]  /*8e40*/  FFMA.FTZ R76, R14, R117, 1.1641532182693481445e-10 ;  /* 0x2f0000000e4c7423 */ /* 0x000fe20000010075 */
[----:B------:R-:W-:-:S04]  /*8e50*/  IMAD.MOV.U32 R14, RZ, RZ, 0x2 ;  /* 0x00000002ff0e7424 */ /* 0x000fc800078e00ff */
        /* <DEDUP_REMOVED lines=10> */
.L_x_4888:
        /* <DEDUP_REMOVED lines=15> */
.L_x_4890:
[----:B------:R-:W-:Y:S05]  /*8ff0*/  BSYNC.RECONVERGENT B2 ;  /* 0x0000000000027941 */ /* 0x000fea0003800200 */
.L_x_4889:
        /* <DEDUP_REMOVED lines=50> */
.L_x_4887:
[----:B------:R-:W-:Y:S05]  /*9320*/  BSYNC.RECONVERGENT B1 ;  /* 0x0000000000017941 */ /* 0x000fea0003800200 */
.L_x_4886:
        /* <DEDUP_REMOVED lines=11> */
.L_x_4810:
[----:B------:R-:W0:Y:S01]  /*93e0*/  LDC.64 R104, c[0x0][0x3a8] ;  /* 0x0000ea00ff687b82 */ /* 0x000e220000000a00 */
[----:B------:R-:W-:Y:S02]  /*93f0*/  ISETP.NE.AND P6, PT, R107, RZ, PT ;  /* 0x000000ff6b00720c */ /* 0x000fe40003fc5270 */
[----:B------:R-:W-:Y:S02]  /*9400*/  SEL R107, RZ, 0x1000000, !P5 ;  /* 0x01000000ff6b7807 */ /* 0x000fe40006800000 */
        /* <DEDUP_REMOVED lines=41> */
.L_x_4891:
[----:B------:R-:W-:Y:S02]  /*96a0*/  IMAD.MOV.U32 R10, RZ, RZ, R106 ;  /* 0x000000ffff0a7224 */ /* 0x000fe400078e006a */
[----:B------:R-:W-:-:S07]  /*96b0*/  VIADD R108, R101, 0x100 ;  /* 0x00000100656c7836 */ /* 0x000fce0000000000 */
.L_x_4768:
[----:B0-----:R-:W-:Y:S05]  /*96c0*/  BSYNC.RECONVERGENT B0 ;  /* 0x0000000000007941 */ /* 0x001fea0003800200 */
.L_x_4767:
[----:B------:R-:W-:Y:S01]  /*96d0*/  ISETP.GE.U32.AND P0, PT, R84, 0x200, PT ;  /* 0x000002005400780c */ /* 0x000fe20003f06070 */
[----:B------:R-:W-:Y:S03]  /*96e0*/  BSSY.RECONVERGENT B0, `(.L_x_4892) ;  /* 0x00008b0000007945 */ /* 0x000fe60003800200 */
[----:B------:R-:W-:-:S09]  /*96f0*/  P2R R106, PR, RZ, 0x1 ;  /* 0x00000001ff6a7803 */ /* 0x000fd20000000000 */
[----:B------:R-:W-:Y:S05]  /*9700*/  @!P0 BRA `(.L_x_4893) ;  /* 0x0000008800b48947 */ /* 0x000fea0003800000 */
[----:B------:R-:W-:Y:S01]  /*9710*/  ISETP.NE.U32.AND P0, PT, RZ, UR8, PT ;  /* 0x00000008ff007c0c */ /* 0x000fe2000bf05070 */
[----:B------:R-:W0:Y:S01]  /*9720*/  LDC.64 R64, c[0x0][0x390] ;  /* 0x0000e400ff407b82 */ /* 0x000e220000000a00 */
[----:B------:R-:W-:Y:S02]  /*9730*/  ISETP.NE.U32.AND P1, PT, RZ, UR10, PT ;  /* 0x0000000aff007c0c */ /* 0x000fe4000bf25070 */
[----:B------:R-:W-:Y:S02]  /*9740*/  ISETP.NE.AND.EX P0, PT, RZ, UR9, PT, P0 ;  /* 0x00000009ff007c0c */ /* 0x000fe4000bf05300 */
[----:B------:R-:W-:-:S11]  /*9750*/  ISETP.NE.AND.EX P1, PT, RZ, UR11, PT, P1 ;  /* 0x0000000bff007c0c */ /* 0x000fd6000bf25310 */
[----:B------:R-:W2:Y:S08]  /*9760*/  @P0 LDC.64 R62, c[0x0][0x398] ;  /* 0x0000e600ff3e0b82 */ /* 0x000eb00000000a00 */
[----:B------:R-:W3:Y:S01]  /*9770*/  @P1 LDC.64 R60, c[0x0][0x3a0] ;  /* 0x0000e800ff3c1b82 */ /* 0x000ee20000000a00 */
[----:B0-----:R-:W-:-:S06]  /*9780*/  IMAD.WIDE.U32 R64, R108, 0x10, R64 ;  /* 0x000000106c407825 */ /* 0x001fcc00078e0040 */
[----:B------:R-:W5:Y:S01]  /*9790*/  LDG.E.128 R64, desc[UR6][R64.64] ;  /* 0x0000000640407981 */ /* 0x000f62000c1e1d00 */
[----:B--2---:R-:W-:-:S05]  /*97a0*/  @P0 IMAD.WIDE.U32 R62, R108, 0x10, R62 ;  /* 0x000000106c3e0825 */ /* 0x004fca00078e003e */
[----:B------:R0:W5:Y:S01]  /*97b0*/  @P0 LDG.E.128 R40, desc[UR6][R62.64] ;  /* 0x000000063e280981 */ /* 0x000162000c1e1d00 */
[----:B---3--:R-:W-:-:S05]  /*97c0*/  @P1 IMAD.WIDE.U32 R60, R108, 0x20, R60 ;  /* 0x000000206c3c1825 */ /* 0x008fca00078e003c */
[----:B------:R0:W5:Y:S04]  /*97d0*/  @P1 LDG.E.128 R44, desc[UR6][R60.64] ;  /* 0x000000063c2c1981 */ /* 0x000168000c1e1d00 */
[----:B------:R0:W5:Y:S01]  /*97e0*/  @P1 LDG.E.128 R48, desc[UR6][R60.64+0x10] ;  /* 0x000010063c301981 */ /* 0x000162000c1e1d00 */
[----:B------:R-:W-:Y:S05]  /*97f0*/  @!P0 BRA `(.L_x_4894) ;  /* 0x00000058000c8947 */ /* 0x000fea0003800000 */
[----:B------:R-:W-:Y:S01]  /*9800*/  ISETP.NE.AND P2, PT, R14, 0x1, PT ;  /* 0x000000010e00780c */ /* 0x000fe20003f45270 */
[----:B------:R-:W-:Y:S01]  /*9810*/  BSSY.RECONVERGENT B1, `(.L_x_4895) ;  /* 0x0000055000017945 */ /* 0x000fe20003800200 */
[C---:B------:R-:W-:Y:S01]  /*9820*/  IADD3 R113, PT, PT, R103.reuse, -0x4498517b, RZ ;  /* 0xbb67ae8567717810 */ /* 0x040fe20007ffe0ff */
[C---:B------:R-:W-:Y:S01]  /*9830*/  VIADD R112, R102.reuse, 0xb54cda56 ;  /* 0xb54cda5666707836 */ /* 0x040fe20000000000 */
[C---:B------:R-:W-:Y:S01]  /*9840*/  IADD3 R109, PT, PT, R103.reuse, -0x56f99767, RZ ;  /* 0xa9066899676d7810 */ /* 0x040fe20007ffe0ff */
[----:B------:R-:W-:Y:S01]  /*9850*/  VIADD R111, R102, 0xf1bbcdc8 ;  /* 0xf1bbcdc8666f7836 */ /* 0x000fe20000000000 */
[----:B0-----:R-:W-:Y:S01]  /*9860*/  MOV R60, R12 ;  /* 0x0000000c003c7202 */ /* 0x001fe20000000f00 */
[----:B------:R-:W-:Y:S02]  /*9870*/  VIADD R99, R103, 0x32370b8f ;  /* 0x32370b8f67637836 */ /* 0x000fe40000000000 */
[----:B------:R-:W-:Y:S02]  /*9880*/  IMAD.MOV.U32 R62, RZ, RZ, 0x2 ;  /* 0x00000002ff3e7424 */ /* 0x000fe400078e00ff */
[----:B------:R-:W-:-:S02]  /*9890*/  IMAD.MOV.U32 R110, RZ, RZ, R10 ;  /* 0x000000ffff6e7224 */ /* 0x000fc400078e000a */
        /* <DEDUP_REMOVED lines=11> */
.L_x_4897:
[----:B------:R-:W-:Y:S01]  /*9950*/  VIADD R83, R83, 0x1 ;  /* 0x0000000153537836 */ /* 0x000fe20000000000 */
[----:B------:R-:W-:Y:S03]  /*9960*/  BSSY.RECONVERGENT B2, `(.L_x_4898) ;  /* 0x000000c000027945 */ /* 0x000fe60003800200 */
[C---:B-1----:R-:W-:Y:S01]  /*9970*/  IMAD.WIDE.U32 R76, R83.reuse, -0x2daee0ad, RZ ;  /* 0xd2511f53534c7825 */ /* 0x042fe200078e00ff */
        /* <DEDUP_REMOVED lines=10> */
.L_x_4899:
[----:B------:R-:W-:Y:S05]  /*9a20*/  BSYNC.RECONVERGENT B2 ;  /* 0x0000000000027941 */ /* 0x000fea0003800200 */
.L_x_4898:
        /* <DEDUP_REMOVED lines=45> */
[----:B------:R-:W-:Y:S02]  /*9d00*/  MOV R110, R60 ;  /* 0x0000003c006e7202 */ /* 0x000fe40000000f00 */
[----:B------:R-:W-:Y:S01]  /*9d10*/  LOP3.LUT R80, R77, R14, R61, 0x96, !PT ;  /* 0x0000000e4d507212 */ /* 0x000fe200078e963d */
[----:B------:R-:W-:Y:S01]  /*9d20*/  IMAD.MOV.U32 R12, RZ, RZ, R62 ;  /* 0x000000ffff0c7224 */ /* 0x000fe200078e003e */
[----:B------:R-:W-:Y:S01]  /*9d30*/  LOP3.LUT R15, R15, R76, R63, 0x96, !PT ;  /* 0x0000004c0f0f7212 */ /* 0x000fe200078e963f */
[----:B------:R-:W-:Y:S02]  /*9d40*/  IMAD.MOV.U32 R60, RZ, RZ, R10 ;  /* 0x000000ffff3c7224 */ /* 0x000fe400078e000a */
[----:B------:R-:W-:-:S07]  /*9d50*/  IMAD.MOV.U32 R62, RZ, RZ, RZ ;  /* 0x000000ffff3e7224 */ /* 0x000fce00078e00ff */
.L_x_4896:
[----:B------:R-:W-:Y:S05]  /*9d60*/  BSYNC.RECONVERGENT B1 ;  /* 0x0000000000017941 */ /* 0x000fea0003800200 */
.L_x_4895:
[----:B------:R-:W0:Y:S01]  /*9d70*/  LDC R114, c[0x0][0x404] ;  /* 0x00010100ff727b82 */ /* 0x000e220000000800 */
[----:B------:R-:W-:Y:S01]  /*9d80*/  HFMA2 R116, -RZ, RZ, 0.1171875, 0 ;  /* 0x2f800000ff747431 */ /* 0x000fe200000001ff */
[----:B------:R-:W-:Y:S01]  /*9d90*/  ISETP.NE.AND P2, PT, R62, 0x1, PT ;  /* 0x000000013e00780c */ /* 0x000fe20003f45270 */
[C---:B-----5:R-:W-:Y:S01]  /*9da0*/  IMAD.U32 R10, R64.reuse, 0x10000, RZ ;  /* 0x00010000400a7824 */ /* 0x060fe200078e00ff */
[----:B------:R-:W-:Y:S01]  /*9db0*/  I2FP.F32.U32 R61, R60 ;  /* 0x0000003c003d7245 */ /* 0x000fe20000201000 */
[----:B------:R-:W-:Y:S01]  /*9dc0*/  BSSY.RECONVERGENT B1, `(.L_x_4900) ;  /* 0x0000053000017945 */ /* 0x000fe20003800200 */
[----:B------:R-:W-:Y:S01]  /*9dd0*/  PRMT R64, R64, 0x7632, R64 ;  /* 0x0000763240407816 */ /* 0x000fe20000000040 */
[----:B------:R-:W-:Y:S01]  /*9de0*/  IMAD.MOV.U32 R63, RZ, RZ, 0x2 ;  /* 0x00000002ff3f7424 */ /* 0x000fe200078e00ff */
[----:B------:R-:W2:Y:S01]  /*9df0*/  LDC R115, c[0x0][0x408] ;  /* 0x00010200ff737b82 */ /* 0x000ea20000000800 */
[----:B------:R-:W-:Y:S01]  /*9e00*/  MOV R14, R12 ;  /* 0x0000000c000e7202 */ /* 0x000fe20000000f00 */
[----:B------:R-:W-:-:S05]  /*9e10*/  FFMA.FTZ R61, R61, R116, 1.1641532182693481445e-10 ;  /* 0x2f0000003d3d7423 */ /* 0x000fca0000010074 */
[----:B0-----:R-:W-:-:S04]  /*9e20*/  FSETP.LE.FTZ.AND P4, PT, R61, R114, PT ;  /* 0x000000723d00720b */ /* 0x001fc80003f93000 */
[----:B------:R-:W-:Y:S01]  /*9e30*/  P2R R107, PR, RZ, 0x10 ;  /* 0x00000010ff6b7803 */ /* 0x000fe20000000000 */
[----:B--2---:R-:W-:Y:S01]  /*9e40*/  FMUL.FTZ R10, R10, R115 ;  /* 0x000000730a0a7220 */ /* 0x004fe20000410000 */
[----:B------:R-:W-:Y:S07]  /*9e50*/  @!P2 BRA `(.L_x_4901) ;  /* 0x000000040024a947 */ /* 0x000fee0003800000 */
        /* <DEDUP_REMOVED lines=8> */
.L_x_4902:
        /* <DEDUP_REMOVED lines=13> */
.L_x_4904:
[----:B------:R-:W-:Y:S05]  /*9fb0*/  BSYNC.RECONVERGENT B2 ;  /* 0x0000000000027941 */ /* 0x000fea0003800200 */
.L_x_4903:
        /* <DEDUP_REMOVED lines=51> */
.L_x_4901:
[----:B------:R-:W-:Y:S05]  /*a2f0*/  BSYNC.RECONVERGENT B1 ;  /* 0x0000000000017941 */ /* 0x000fea0003800200 */
.L_x_4900:
[----:B------:R-:W-:Y:S01]  /*a300*/  I2FP.F32.U32 R61, R14 ;  /* 0x0000000e003d7245 */ /* 0x000fe20000201000 */
[----:B------:R-:W-:Y:S01]  /*a310*/  BSSY.RECONVERGENT B1, `(.L_x_4905) ;  /* 0x0000057000017945 */ /* 0x000fe20003800200 */
[----:B------:R-:W-:Y:S01]  /*a320*/  SHF.L.U32 R14, R40, 0x10, RZ ;  /* 0x00000010280e7819 */ /* 0x000fe200000006ff */
[----:B------:R-:W-:Y:S01]  /*a330*/  IMAD.MOV.U32 R62, RZ, RZ, 0x2 ;  /* 0x00000002ff3e7424 */ /* 0x000fe200078e00ff */
[----:B------:R-:W-:Y:S01]  /*a340*/  ISETP.NE.AND P3, PT, R63, 0x1, PT ;  /* 0x000000013f00780c */ /* 0x000fe20003f65270 */
[----:B------:R-:W-:Y:S02]  /*a350*/  FFMA.FTZ R61, R61, R116, 1.1641532182693481445e-10 ;  /* 0x2f0000003d3d7423 */ /* 0x000fe40000010074 */
[----:B------:R-:W-:-:S03]  /*a360*/  FMUL.FTZ R14, R14, R115 ;  /* 0x000000730e0e7220 */ /* 0x000fc60000410000 */
[----:B------:R-:W-:Y:S02]  /*a370*/  FSETP.GTU.FTZ.AND P2, PT, R61, R114, PT ;  /* 0x000000723d00720b */ /* 0x000fe40003f5c000 */
        /* <DEDUP_REMOVED lines=15> */
.L_x_4907:
[----:B------:R-:W-:Y:S01]  /*a470*/  VIADD R83, R83, 0x1 ;  /* 0x0000000153537836 */ /* 0x000fe20000000000 */
[----:B------:R-:W-:Y:S03]  /*a480*/  BSSY.RECONVERGENT B2, `(.L_x_4908) ;  /* 0x000000c000027945 */ /* 0x000fe60003800200 */
[C---:B-1----:R-:W-:Y:S01]  /*a490*/  IMAD.WIDE.U32 R78, R83.reuse, -0x2daee0ad, RZ ;  /* 0xd2511f53534e7825 */ /* 0x042fe200078e00ff */
        /* <DEDUP_REMOVED lines=10> */
.L_x_4909:
[----:B------:R-:W-:Y:S05]  /*a540*/  BSYNC.RECONVERGENT B2 ;  /* 0x0000000000027941 */ /* 0x000fea0003800200 */
.L_x_4908:
        /* <DEDUP_REMOVED lines=47> */
[----:B------:R-:W-:Y:S02]  /*a840*/  VIADD R15, R102, 0x8ff34781 ;  /* 0x8ff34781660f7836 */ /* 0x000fe40000000000 */
[----:B------:R-:W-:Y:S02]  /*a850*/  IMAD.MOV.U32 R12, RZ, RZ, R76 ;  /* 0x000000ffff0c7224 */ /* 0x000fe400078e004c */
[----:B------:R-:W-:Y:S01]  /*a860*/  IMAD.MOV.U32 R62, RZ, RZ, RZ ;  /* 0x000000ffff3e7224 */ /* 0x000fe200078e00ff */
[----:B------:R-:W-:-:S07]  /*a870*/  LOP3.LUT R15, R15, R78, R77, 0x96, !PT ;  /* 0x0000004e0f0f7212 */ /* 0x000fce00078e964d */
.L_x_4906:
[----:B------:R-:W-:Y:S05]  /*a880*/  BSYNC.RECONVERGENT B1 ;  /* 0x0000000000017941 */ /* 0x000fea0003800200 */
.L_x_4905:
[----:B------:R-:W-:Y:S01]  /*a890*/  ISETP.NE.AND P2, PT, R62, 0x1, PT ;  /* 0x000000013e00780c */ /* 0x000fe20003f45270 */
[----:B------:R-:W-:Y:S01]  /*a8a0*/  IMAD.U32 R64, R64, 0x10000, RZ ;  /* 0x0001000040407824 */ /* 0x000fe200078e00ff */
[----:B------:R-:W-:Y:S01]  /*a8b0*/  I2FP.F32.U32 R61, R10 ;  /* 0x0000000a003d7245 */ /* 0x000fe20000201000 */
[----:B------:R-:W-:Y:S01]  /*a8c0*/  BSSY.RECONVERGENT B1, `(.L_x_4910) ;  /* 0x0000051000017945 */ /* 0x000fe20003800200 */
[----:B-1----:R-:W-:Y:S02]  /*a8d0*/  HFMA2 R76, -RZ, RZ, 0, 1.1920928955078125e-07 ;  /* 0x00000002ff4c7431 */ /* 0x002fe400000001ff */
[----:B------:R-:W-:Y:S02]  /*a8e0*/  IMAD.MOV.U32 R14, RZ, RZ, R12 ;  /* 0x000000ffff0e7224 */ /* 0x000fe400078e000c */
[----:B------:R-:W-:-:S05]  /*a8f0*/  FFMA.FTZ R61, R61, R116, 1.1641532182693481445e-10 ;  /* 0x2f0000003d3d7423 */ /* 0x000fca0000010074 */
[----:B------:R-:W-:Y:S01]  /*a900*/  FSETP.LE.FTZ.AND P4, PT, R61, R114, PT ;  /* 0x000000723d00720b */ /* 0x000fe20003f93000 */
[----:B------:R-:W-:-:S03]  /*a910*/  FMUL.FTZ R61, R64, R115 ;  /* 0x00000073403d7220 */ /* 0x000fc60000410000 */
        /* <DEDUP_REMOVED lines=10> */
.L_x_4912:
        /* <DEDUP_REMOVED lines=13> */
.L_x_4914:
[----:B------:R-:W-:Y:S05]  /*aa90*/  BSYNC.RECONVERGENT B2 ;  /* 0x0000000000027941 */ /* 0x000fea0003800200 */
.L_x_4913:
        /* <DEDUP_REMOVED lines=51> */
.L_x_4911:
[----:B------:R-:W-:Y:S05]  /*add0*/  BSYNC.RECONVERGENT B1 ;  /* 0x0000000000017941 */ /* 0x000fea0003800200 */
.L_x_4910:
[----:B------:R-:W-:Y:S01]  /*ade0*/  I2FP.F32.U32 R63, R14 ;  /* 0x0000000e003f7245 */ /* 0x000fe20000201000 */
[----:B------:R-:W-:Y:S01]  /*adf0*/  BSSY.RECONVERGENT B1, `(.L_x_4915) ;  /* 0x0000058000017945 */ /* 0x000fe20003800200 */
[----:B------:R-:W-:Y:S01]  /*ae00*/  PRMT R14, R40, 0x7632, R14 ;  /* 0x00007632280e7816 */ /* 0x000fe2000000000e */
[----:B------:R-:W-:Y:S01]  /*ae10*/  IMAD.MOV.U32 R64, RZ, RZ, 0x2 ;  /* 0x00000002ff407424 */ /* 0x000fe200078e00ff */
[----:B------:R-:W-:Y:S01]  /*ae20*/  FSEL R61, R61, RZ, P4 ;  /* 0x000000ff3d3d7208 */ /* 0x000fe20002000000 */
[----:B------:R-:W-:Y:S02]  /*ae30*/  FFMA.FTZ R63, R63, R116, 1.1641532182693481445e-10 ;  /* 0x2f0000003f3f7423 */ /* 0x000fe40000010074 */
[----:B------:R-:W-:-:S03]  /*ae40*/  IMAD.U32 R14, R14, 0x10000, RZ ;  /* 0x000100000e0e7824 */ /* 0x000fc600078e00ff */
[----:B------:R-:W-:Y:S01]  /*ae50*/  FSETP.GTU.FTZ.AND P2, PT, R63, R114, PT ;  /* 0x000000723f00720b */ /* 0x000fe20003f5c000 */
[----:B------:R-:W-:-:S03]  /*ae60*/  FMUL.FTZ R14, R14, R115 ;  /* 0x000000730e0e7220 */ /* 0x000fc60000410000 */
        /* <DEDUP_REMOVED lines=15> */
.L_x_4917:
        /* <DEDUP_REMOVED lines=13> */
.L_x_4919:
[----:B------:R-:W-:Y:S05]  /*b030*/  BSYNC.RECONVERGENT B2 ;  /* 0x0000000000027941 */ /* 0x000fea0003800200 */
.L_x_4918:
        /* <DEDUP_REMOVED lines=51> */
.L_x_4916:
[----:B------:R-:W-:Y:S05]  /*b370*/  BSYNC.RECONVERGENT B1 ;  /* 0x0000000000017941 */ /* 0x000fea0003800200 */
.L_x_4915:
[----:B------:R-:W-:Y:S01]  /*b380*/  ISETP.NE.AND P2, PT, R64, 0x1, PT ;  /* 0x000000014000780c */ /* 0x000fe20003f45270 */
[----:B------:R-:W-:Y:S01]  /*b390*/  BSSY.RECONVERGENT B1, `(.L_x_4920) ;  /* 0x0000054000017945 */ /* 0x000fe20003800200 */
[----:B------:R-:W-:Y:S01]  /*b3a0*/  I2FP.F32.U32 R63, R14 ;  /* 0x0000000e003f7245 */ /* 0x000fe20000201000 */
[----:B------:R-:W-:Y:S01]  /*b3b0*/  IMAD.MOV.U32 R76, RZ, RZ, 0x2 ;  /* 0x00000002ff4c7424 */ /* 0x000fe200078e00ff */
[----:B------:R-:W-:Y:S01]  /*b3c0*/  SHF.L.U32 R62, R65, 0x10, RZ ;  /* 0x00000010413e7819 */ /* 0x000fe200000006ff */
[----:B------:R-:W-:Y:S02]  /*b3d0*/  IMAD.MOV.U32 R14, RZ, RZ, R12 ;  /* 0x000000ffff0e7224 */ /* 0x000fe400078e000c */
[----:B------:R-:W-:Y:S01]  /*b3e0*/  FFMA.FTZ R77, R63, R116, 1.1641532182693481445e-10 ;  /* 0x2f0000003f4d7423 */ /* 0x000fe20000010074 */
[----:B------:R-:W-:Y:S01]  /*b3f0*/  PRMT R63, R65, 0x7632, R63 ;  /* 0x00007632413f7816 */ /* 0x000fe2000000003f */
[----:B------:R-:W-:-:S03]  /*b400*/  FMUL.FTZ R62, R62, R115 ;  /* 0x000000733e3e7220 */ /* 0x000fc60000410000 */
        /* <DEDUP_REMOVED lines=11> */
.L_x_4922:
        /* <DEDUP_REMOVED lines=13> */
.L_x_4924:
[----:B------:R-:W-:Y:S05]  /*b590*/  BSYNC.RECONVERGENT B2 ;  /* 0x0000000000027941 */ /* 0x000fea0003800200 */
.L_x_4923:
        /* <DEDUP_REMOVED lines=51> */
.L_x_4921:
[----:B------:R-:W-:Y:S05]  /*b8d0*/  BSYNC.RECONVERGENT B1 ;  /* 0x0000000000017941 */ /* 0x000fea0003800200 */
.L_x_4920:
        /* <DEDUP_REMOVED lines=23> */
.L_x_4927:
        /* <DEDUP_REMOVED lines=13> */
.L_x_4929:
[----:B------:R-:W-:Y:S05]  /*bb20*/  BSYNC.RECONVERGENT B2 ;  /* 0x0000000000027941 */ /* 0x000fea0003800200 */
.L_x_4928:
        /* <DEDUP_REMOVED lines=51> */
.L_x_4926:
[----:B------:R-:W-:Y:S05]  /*be60*/  BSYNC.RECONVERGENT B1 ;  /* 0x0000000000017941 */ /* 0x000fea0003800200 */
.L_x_4925:
[----:B------:R-:W-:Y:S01]  /*be70*/  ISETP.NE.AND P2, PT, R64, 0x1, PT ;  /* 0x000000014000780c */ /* 0x000fe20003f45270 */
[----:B------:R-:W-:Y:S01]  /*be80*/  BSSY.RECONVERGENT B1, `(.L_x_4930) ;  /* 0x0000053000017945 */ /* 0x000fe20003800200 */
[----:B------:R-:W-:Y:S01]  /*be90*/  I2FP.F32.U32 R65, R14 ;  /* 0x0000000e00417245 */ /* 0x000fe20000201000 */
[----:B------:R-:W-:Y:S01]  /*bea0*/  IMAD.U32 R14, R63, 0x10000, RZ ;  /* 0x000100003f0e7824 */ /* 0x000fe200078e00ff */
[----:B------:R-:W-:Y:S01]  /*beb0*/  MOV R76, R12 ;  /* 0x0000000c004c7202 */ /* 0x000fe20000000f00 */
[----:B------:R-:W-:Y:S02]  /*bec0*/  IMAD.MOV.U32 R77, RZ, RZ, 0x2 ;  /* 0x00000002ff4d7424 */ /* 0x000fe400078e00ff */
[----:B------:R-:W-:Y:S01]  /*bed0*/  FFMA.FTZ R65, R65, R116, 1.1641532182693481445e-10 ;  /* 0x2f00000041417423 */ /* 0x000fe20000010074 */
[----:B------:R-:W-:-:S04]  /*bee0*/  FMUL.FTZ R63, R14, R115 ;  /* 0x000000730e3f7220 */ /* 0x000fc80000410000 */
        /* <DEDUP_REMOVED lines=11> */
.L_x_4932:
        /* <DEDUP_REMOVED lines=13> */
.L_x_4934:
[----:B------:R-:W-:Y:S05]  /*c070*/  BSYNC.RECONVERGENT B2 ;  /* 0x0000000000027941 */ /* 0x000fea0003800200 */
.L_x_4933:
        /* <DEDUP_REMOVED lines=51> */
.L_x_4931:
[----:B------:R-:W-:Y:S05]  /*c3b0*/  BSYNC.RECONVERGENT B1 ;  /* 0x0000000000017941 */ /* 0x000fea0003800200 */
.L_x_4930:
[----:B------:R-:W-:Y:S01]  /*c3c0*/  I2FP.F32.U32 R65, R76 ;  /* 0x0000004c00417245 */ /* 0x000fe20000201000 */
[----:B------:R-:W-:Y:S01]  /*c3d0*/  BSSY.RECONVERGENT B1, `(.L_x_4935) ;  /* 0x0000058000017945 */ /* 0x000fe20003800200 */
[----:B------:R-:W-:Y:S01]  /*c3e0*/  PRMT R14, R41, 0x7632, R14 ;  /* 0x00007632290e7816 */ /* 0x000fe2000000000e */
[----:B------:R-:W-:Y:S01]  /*c3f0*/  IMAD.MOV.U32 R64, RZ, RZ, 0x2 ;  /* 0x00000002ff407424 */ /* 0x000fe200078e00ff */
[----:B------:R-:W-:Y:S01]  /*c400*/  FSEL R63, R63, RZ, P4 ;  /* 0x000000ff3f3f7208 */ /* 0x000fe20002000000 */
        /* <DEDUP_REMOVED lines=19> */
.L_x_4937:
        /* <DEDUP_REMOVED lines=13> */
.L_x_4939:
[----:B------:R-:W-:Y:S05]  /*c610*/  BSYNC.RECONVERGENT B2 ;  /* 0x0000000000027941 */ /* 0x000fea0003800200 */
.L_x_4938:
        /* <DEDUP_REMOVED lines=51> */
.L_x_4936:
[----:B------:R-:W-:Y:S05]  /*c950*/  BSYNC.RECONVERGENT B1 ;  /* 0x0000000000017941 */ /* 0x000fea0003800200 */
.L_x_4935:
        /* <DEDUP_REMOVED lines=19> */
.L_x_4942:
        /* <DEDUP_REMOVED lines=13> */
.L_x_4944:
[----:B------:R-:W-:Y:S05]  /*cb60*/  BSYNC.RECONVERGENT B2 ;  /* 0x0000000000027941 */ /* 0x000fea0003800200 */
.L_x_4943:
        /* <DEDUP_REMOVED lines=51> */
.L_x_4941:
[----:B------:R-:W-:Y:S05]  /*cea0*/  BSYNC.RECONVERGENT B1 ;  /* 0x0000000000017941 */ /* 0x000fea0003800200 */
.L_x_4940:
[----:B------:R-:W-:Y:S01]  /*ceb0*/  I2FP.F32.U32 R65, R14 ;  /* 0x0000000e00417245 */ /* 0x000fe20000201000 */
[----:B------:R-:W-:Y:S01]  /*cec0*/  IMAD.U32 R14, R42, 0x10000, RZ ;  /* 0x000100002a0e7824 */ /* 0x000fe200078e00ff */
[----:B------:R-:W-:Y:S01]  /*ced0*/  BSSY.RECONVERGENT B1, `(.L_x_4945) ;  /* 0x0000057000017945 */ /* 0x000fe20003800200 */
[----:B------:R-:W-:Y:S02]  /*cee0*/  IMAD.MOV.U32 R78, RZ, RZ, 0x2 ;  /* 0x00000002ff4e7424 */ /* 0x000fe400078e00ff */
        /* <DEDUP_REMOVED lines=8> */
[----:B------:R-:W-:-:S02]  /*cf70*/  MOV R65, R12 ;  /* 0x0000000c00417202 */ /* 0x000fc40000000f00 */
[----:B------:R-:W-:Y:S01]  /*cf80*/  PRMT R96, R14, 0x7610, R96 ;  /* 0x000076100e607816 */ /* 0x000fe20000000060 */
        /* <DEDUP_REMOVED lines=10> */
.L_x_4947:
        /* <DEDUP_REMOVED lines=13> */
.L_x_4949:
[----:B------:R-:W-:Y:S05]  /*d100*/  BSYNC.RECONVERGENT B2 ;  /* 0x0000000000027941 */ /* 0x000fea0003800200 */
.L_x_4948:
        /* <DEDUP_REMOVED lines=51> */
.L_x_4946:
[----:B------:R-:W-:Y:S05]  /*d440*/  BSYNC.RECONVERGENT B1 ;  /* 0x0000000000017941 */ /* 0x000fea0003800200 */
.L_x_4945:
        /* <DEDUP_REMOVED lines=18> */
.L_x_4952:
        /* <DEDUP_REMOVED lines=13> */
.L_x_4954:
[----:B------:R-:W-:Y:S05]  /*d640*/  BSYNC.RECONVERGENT B2 ;  /* 0x0000000000027941 */ /* 0x000fea0003800200 */
.L_x_4953:
        /* <DEDUP_REMOVED lines=51> */
.L_x_4951:
[----:B------:R-:W-:Y:S05]  /*d980*/  BSYNC.RECONVERGENT B1 ;  /* 0x0000000000017941 */ /* 0x000fea0003800200 */
.L_x_4950:
[----:B------:R-:W-:Y:S01]  /*d990*/  I2FP.F32.U32 R77, R14 ;  /* 0x0000000e004d7245 */ /* 0x000fe20000201000 */
[----:B------:R-:W-:Y:S01]  /*d9a0*/  BSSY.RECONVERGENT B1, `(.L_x_4955) ;  /* 0x0000058000017945 */ /* 0x000fe20003800200 */
[----:B------:R-:W-:Y:S01]  /*d9b0*/  PRMT R14, R42, 0x7632, R14 ;  /* 0x000076322a0e7816 */ /* 0x000fe2000000000e */
[----:B------:R-:W-:Y:S01]  /*d9c0*/  HFMA2 R78, -RZ, RZ, 0, 1.1920928955078125e-07 ;  /* 0x00000002ff4e7431 */ /* 0x000fe200000001ff */
        /* <DEDUP_REMOVED lines=20> */
.L_x_4957:
        /* <DEDUP_REMOVED lines=13> */
.L_x_4959:
[----:B------:R-:W-:Y:S05]  /*dbe0*/  BSYNC.RECONVERGENT B2 ;  /* 0x0000000000027941 */ /* 0x000fea0003800200 */
.L_x_4958:
        /* <DEDUP_REMOVED lines=51> */
.L_x_4956:
[----:B------:R-:W-:Y:S05]  /*df20*/  BSYNC.RECONVERGENT B1 ;  /* 0x0000000000017941 */ /* 0x000fea0003800200 */
.L_x_4955:
        /* <DEDUP_REMOVED lines=19> */
.L_x_4962:
        /* <DEDUP_REMOVED lines=13> */
.L_x_4964:
[----:B------:R-:W-:Y:S05]  /*e130*/  BSYNC.RECONVERGENT B2 ;  /* 0x0000000000027941 */ /* 0x000fea0003800200 */
.L_x_4963:
        /* <DEDUP_REMOVED lines=51> */
.L_x_4961:
[----:B------:R-:W-:Y:S05]  /*e470*/  BSYNC.RECONVERGENT B1 ;  /* 0x0000000000017941 */ /* 0x000fea0003800200 */
.L_x_4960:
[----:B------:R-:W-:Y:S01]  /*e480*/  I2FP.F32.U32 R77, R14 ;  /* 0x0000000e004d7245 */ /* 0x000fe20000201000 */
[----:B------:R-:W-:Y:S01]  /*e490*/  BSSY.RECONVERGENT B1, `(.L_x_4965) ;  /* 0x0000057000017945 */ /* 0x000fe20003800200 */
[----:B------:R-:W-:Y:S01]  /*e4a0*/  SHF.L.U32 R14, R43, 0x10, RZ ;  /* 0x000000102b0e7819 */ /* 0x000fe200000006ff */
[----:B------:R-:W-:Y:S02]  /*e4b0*/  IMAD.MOV.U32 R79, RZ, RZ, 0x2 ;  /* 0x00000002ff4f7424 */ /* 0x000fe400078e00ff */
[----:B------:R-:W-:Y:S02]  /*e4c0*/  FFMA.FTZ R77, R77, R116, 1.1641532182693481445e-10 ;  /* 0x2f0000004d4d7423 */ /* 0x000fe40000010074 */
[----:B------:R-:W-:-:S03]  /*e4d0*/  FMUL.FTZ R14, R14, R115 ;  /* 0x000000730e0e7220 */ /* 0x000fc60000410000 */
        /* <DEDUP_REMOVED lines=17> */
.L_x_4967:
        /* <DEDUP_REMOVED lines=13> */
.L_x_4969:
[----:B------:R-:W-:Y:S05]  /*e6c0*/  BSYNC.RECONVERGENT B2 ;  /* 0x0000000000027941 */ /* 0x000fea0003800200 */
.L_x_4968:
        /* <DEDUP_REMOVED lines=51> */
.L_x_4966:
[----:B------:R-:W-:Y:S05]  /*ea00*/  BSYNC.RECONVERGENT B1 ;  /* 0x0000000000017941 */ /* 0x000fea0003800200 */
.L_x_4965:
        /* <DEDUP_REMOVED lines=18> */
.L_x_4972:
        /* <DEDUP_REMOVED lines=15> */
.L_x_4974:
[----:B------:R-:W-:Y:S05]  /*ec20*/  BSYNC.RECONVERGENT B2 ;  /* 0x0000000000027941 */ /* 0x000fea0003800200 */
.L_x_4973:
        /* <DEDUP_REMOVED lines=51> */
.L_x_4971:
[----:B------:R-:W-:Y:S05]  /*ef60*/  BSYNC.RECONVERGENT B1 ;  /* 0x0000000000017941 */ /* 0x000fea0003800200 */
.L_x_4970:
[----:B------:R-:W-:Y:S02]  /*ef70*/  I2FP.F32.U32 R77, R78 ;  /* 0x0000004e004d7245 */ /* 0x000fe40000201000 */
[----:B------:R-:W-:Y:S02]  /*ef80*/  PRMT R76, R43, 0x7632, R76 ;  /* 0x000076322b4c7816 */ /* 0x000fe4000000004c */
[----:B------:R-:W-:Y:S01]  /*ef90*/  FSEL R67, R67, RZ, P5 ;  /* 0x000000ff43437208 */ /* 0x000fe20002800000 */
[----:B------:R-:W-:Y:S02]  /*efa0*/  FFMA.FTZ R77, R77, R116, 1.1641532182693481445e-10 ;  /* 0x2f0000004d4d7423 */ /* 0x000fe40000010074 */
[----:B------:R-:W-:-:S03]  /*efb0*/  IMAD.U32 R76, R76, 0x10000, RZ ;  /* 0x000100004c4c7824 */ /* 0x000fc600078e00ff */
[----:B------:R-:W-:Y:S01]  /*efc0*/  FSETP.GTU.FTZ.AND P6, PT, R77, R114, PT ;  /* 0x000000724d00720b */ /* 0x000fe20003fdc000 */
[----:B------:R-:W-:-:S03]  /*efd0*/  FMUL.FTZ R76, R76, R115 ;  /* 0x000000734c4c7220 */ /* 0x000fc60000410000 */
[----:B------:R-:W-:Y:S02]  /*efe0*/  SEL R99, RZ, 0x1, P6 ;  /* 0x00000001ff637807 */ /* 0x000fe40003000000 */
[----:B------:R-:W-:-:S05]  /*eff0*/  FSEL R76, R76, RZ, !P6 ;  /* 0x000000ff4c4c7208 */ /* 0x000fca0007000000 */
[----:B------:R-:W-:-:S04]  /*f000*/  FADD.FTZ R67, R76, R67 ;  /* 0x000000434c437221 */ /* 0x000fc80000010000 */
[----:B------:R-:W-:Y:S01]  /*f010*/  @P1 FADD.FTZ R67, R51, R67 ;  /* 0x0000004333431221 */ /* 0x000fe20000010000 */
[----:B------:R-:W-:Y:S06]  /*f020*/  BRA `(.L_x_4975) ;  /* 0x0000002c00b47947 */ /* 0x000fec0003800000 */
.L_x_4894:
        /* <DEDUP_REMOVED lines=16> */
.L_x_4978:
        /* <DEDUP_REMOVED lines=13> */
.L_x_4980:
[----:B------:R-:W-:Y:S05]  /*f200*/  BSYNC.RECONVERGENT B2 ;  /* 0x0000000000027941 */ /* 0x000fea0003800200 */
.L_x_4979:
[----:B------:R-:W-:Y:S01]  /*f210*/  IMAD.WIDE.U32 R14, R90, -0x326172a9, RZ ;  /* 0xcd9e8d575a0e7825 */ /* 0x000fe200078e00ff */
[----:B------:R-:W-:-:S03]  /*f220*/  LOP3.LUT R60, R11, R63, R103, 0x96, !PT ;  /* 0x0000003f0b3c7212 */ /* 0x000fc600078e9667 */
[----:B------:R-:W-:Y:S01]  /*f230*/  VIADD R63, R103, 0xbb67ae85 ;  /* 0xbb67ae85673f7836 */ /* 0x000fe20000000000 */
[----:B-1----:R-:W-:Y:S01]  /*f240*/  LOP3.LUT R76, R82, R15, R102, 0x96, !PT ;  /* 0x0000000f524c7212 */ /* 0x002fe200078e9666 */
        /* <DEDUP_REMOVED lines=51> */
.L_x_4977:
[----:B------:R-:W-:Y:S05]  /*f580*/  BSYNC.RECONVERGENT B1 ;  /* 0x0000000000017941 */ /* 0x000fea0003800200 */
.L_x_4976:
[----:B-1----:R-:W0:Y:S01]  /*f590*/  LDC R76, c[0x0][0x404] ;  /* 0x00010100ff4c7b82 */ /* 0x002e220000000800 */
[----:B------:R-:W-:Y:S01]  /*f5a0*/  ISETP.NE.AND P2, PT, R62, 0x1, PT ;  /* 0x000000013e00780c */ /* 0x000fe20003f45270 */
[----:B------:R-:W-:Y:S01]  /*f5b0*/  IMAD.MOV.U32 R78, RZ, RZ, 0x2f800000 ;  /* 0x2f800000ff4e7424 */ /* 0x000fe200078e00ff */
[----:B------:R-:W-:Y:S01]  /*f5c0*/  I2FP.F32.U32 R61, R60 ;  /* 0x0000003c003d7245 */ /* 0x000fe20000201000 */
[----:B------:R-:W-:Y:S01]  /*f5d0*/  BSSY.RECONVERGENT B1, `(.L_x_4981) ;  /* 0x0000057000017945 */ /* 0x000fe20003800200 */
[C---:B-----5:R-:W-:Y:S01]  /*f5e0*/  IMAD.U32 R77, R64.reuse, 0x10000, RZ ;  /* 0x00010000404d7824 */ /* 0x060fe200078e00ff */
[----:B------:R-:W-:Y:S01]  /*f5f0*/  PRMT R64, R64, 0x7632, R64 ;  /* 0x0000763240407816 */ /* 0x000fe20000000040 */
[----:B------:R-:W-:Y:S02]  /*f600*/  IMAD.MOV.U32 R10, RZ, RZ, R12 ;  /* 0x000000ffff0a7224 */ /* 0x000fe400078e000c */
[----:B------:R-:W-:Y:S01]  /*f610*/  FFMA.FTZ R61, R61, R78, 1.1641532182693481445e-10 ;  /* 0x2f0000003d3d7423 */ /* 0x000fe2000001004e */
[----:B------:R-:W-:-:S04]  /*f620*/  MOV R60, 0x2 ;  /* 0x00000002003c7802 */ /* 0x000fc80000000f00 */
[----:B0-----:R-:W-:-:S04]  /*f630*/  FSETP.LE.FTZ.AND P3, PT, R61, R76, PT ;  /* 0x0000004c3d00720b */ /* 0x001fc80003f73000 */
        /* <DEDUP_REMOVED lines=10> */
.L_x_4983:
        /* <DEDUP_REMOVED lines=13> */
.L_x_4985:
[----:B------:R-:W-:Y:S05]  /*f7b0*/  BSYNC.RECONVERGENT B2 ;  /* 0x0000000000027941 */ /* 0x000fea0003800200 */
.L_x_4984:
[----:B------:R-:W-:Y:S01]  /*f7c0*/  IMAD.WIDE.U32 R14, R90, -0x326172a9, RZ ;  /* 0xcd9e8d575a0e7825 */ /* 0x000fe200078e00ff */
[----:B------:R-:W-:Y:S02]  /*f7d0*/  LOP3.LUT R60, R11, R105, R103, 0x96, !PT ;  /* 0x000000690b3c7212 */ /* 0x000fe400078e9667 */
[----:B------:R-:W-:Y:S01]  /*f7e0*/  MOV R10, R110 ;  /* 0x0000006e000a7202 */ /* 0x000fe20000000f00 */
        /* <DEDUP_REMOVED lines=18> */
[C---:B------:R-:W-:Y:S01]  /*f910*/  VIADD R79, R103.reuse, 0x96a522ad ;  /* 0x96a522ad674f7836 */ /* 0x040fe20000000000 */
        /* <DEDUP_REMOVED lines=34> */
.L_x_4982:
[----:B------:R-:W-:Y:S05]  /*fb40*/  BSYNC.RECONVERGENT B1 ;  /* 0x0000000000017941 */ /* 0x000fea0003800200 */
.L_x_4981:
        /* <DEDUP_REMOVED lines=18> */
.L_x_4988:
        /* <DEDUP_REMOVED lines=13> */
.L_x_4990:
[----:B------:R-:W-:Y:S05]  /*fd40*/  BSYNC.RECONVERGENT B2 ;  /* 0x0000000000027941 */ /* 0x000fea0003800200 */
.L_x_4989:
        /* <DEDUP_REMOVED lines=56> */
.L_x_4987:
[----:B------:R-:W-:Y:S05]  /*100d0*/  BSYNC.RECONVERGENT B1 ;  /* 0x0000000000017941 */ /* 0x000fea0003800200 */
.L_x_4986:
[----:B------:R-:W-:Y:S01]  /*100e0*/  I2FP.F32.U32 R61, R14 ;  /* 0x0000000e003d7245 */ /* 0x000fe20000201000 */
[----:B------:R-:W-:Y:S01]  /*100f0*/  BSSY.RECONVERGENT B1, `(.L_x_4991) ;  /* 0x0000058000017945 */ /* 0x000fe20003800200 */
[C---:B------:R-:W-:Y:S01]  /*10100*/  IMAD.U32 R79, R65.reuse, 0x10000, RZ ;  /* 0x00010000414f7824 */ /* 0x040fe200078e00ff */
[----:B------:R-:W-:Y:S01]  /*10110*/  PRMT R109, R65, 0x7632, R109 ;  /* 0x00007632416d7816 */ /* 0x000fe2000000006d */
[----:B------:R-:W-:Y:S02]  /*10120*/  IMAD.MOV.U32 R60, RZ, RZ, 0x2 ;  /* 0x00000002ff3c7424 */ /* 0x000fe400078e00ff */
[----:B------:R-:W-:Y:S01]  /*10130*/  FFMA.FTZ R61, R61, R78, 1.1641532182693481445e-10 ;  /* 0x2f0000003d3d7423 */ /* 0x000fe2000001004e */
[----:B------:R-:W-:-:S04]  /*10140*/  MOV R14, R12 ;  /* 0x0000000c000e7202 */ /* 0x000fc80000000f00 */
[----:B------:R-:W-:-:S04]  /*10150*/  FSETP.LE.FTZ.AND P2, PT, R61, R76, PT ;  /* 0x0000004c3d00720b */ /* 0x000fc80003f53000 */
[----:B------:R-:W-:Y:S02]  /*10160*/  P2R R117, PR, RZ, 0x4 ;  /* 0x00000004ff757803 */ /* 0x000fe40000000000 */
[----:B------:R-:W-:-:S13]  /*10170*/  ISETP.NE.AND P2, PT, R62, 0x1, PT ;  /* 0x000000013e00780c */ /* 0x000fda0003f45270 */
        /* <DEDUP_REMOVED lines=9> */
.L_x_4993:
        /* <DEDUP_REMOVED lines=13> */
.L_x_4995:
[----:B------:R-:W-:Y:S05]  /*102e0*/  BSYNC.RECONVERGENT B2 ;  /* 0x0000000000027941 */ /* 0x000fea0003800200 */
.L_x_4994:
        /* <DEDUP_REMOVED lines=56> */
.L_x_4992:
[----:B------:R-:W-:Y:S05]  /*10670*/  BSYNC.RECONVERGENT B1 ;  /* 0x0000000000017941 */ /* 0x000fea0003800200 */
.L_x_4991:
[----:B------:R-:W-:Y:S01]  /*10680*/  ISETP.NE.AND P2, PT, R60, 0x1, PT ;  /* 0x000000013c00780c */ /* 0x000fe20003f45270 */
[----:B------:R-:W-:Y:S01]  /*10690*/  BSSY.RECONVERGENT B1, `(.L_x_4996) ;  /* 0x0000057000017945 */ /* 0x000fe20003800200 */
[----:B------:R-:W-:Y:S01]  /*106a0*/  I2FP.F32.U32 R61, R14 ;  /* 0x0000000e003d7245 */ /* 0x000fe20000201000 */
[----:B------:R-:W-:Y:S02]  /*106b0*/  HFMA2 R62, -RZ, RZ, 0, 1.1920928955078125e-07 ;  /* 0x00000002ff3e7431 */ /* 0x000fe400000001ff */
[----:B------:R-:W-:Y:S02]  /*106c0*/  IMAD.U32 R109, R109, 0x10000, RZ ;  /* 0x000100006d6d7824 */ /* 0x000fe400078e00ff */
        /* <DEDUP_REMOVED lines=13> */
.L_x_4998:
        /* <DEDUP_REMOVED lines=13> */
.L_x_5000:
[----:B------:R-:W-:Y:S05]  /*10870*/  BSYNC.RECONVERGENT B2 ;  /* 0x0000000000027941 */ /* 0x000fea0003800200 */
.L_x_4999:
        /* <DEDUP_REMOVED lines=56> */
.L_x_4997:
[----:B------:R-:W-:Y:S05]  /*10c00*/  BSYNC.RECONVERGENT B1 ;  /* 0x0000000000017941 */ /* 0x000fea0003800200 */
.L_x_4996:
        /* <DEDUP_REMOVED lines=18> */
.L_x_5003:
        /* <DEDUP_REMOVED lines=13> */
.L_x_5005:
[----:B------:R-:W-:Y:S05]  /*10e00*/  BSYNC.RECONVERGENT B2 ;  /* 0x0000000000027941 */ /* 0x000fea0003800200 */
.L_x_5004:
        /* <DEDUP_REMOVED lines=56> */
.L_x_5002:
[----:B------:R-:W-:Y:S05]  /*11190*/  BSYNC.RECONVERGENT B1 ;  /* 0x0000000000017941 */ /* 0x000fea0003800200 */
.L_x_5001:
[----:B------:R-:W-:Y:S01]  /*111a0*/  ISETP.NE.AND P4, PT, R60, 0x1, PT ;  /* 0x000000013c00780c */ /* 0x000fe20003f85270 */
[----:B------:R-:W-:Y:S01]  /*111b0*/  BSSY.RECONVERGENT B1, `(.L_x_5006) ;  /* 0x0000056000017945 */ /* 0x000fe20003800200 */
[----:B------:R-:W-:Y:S01]  /*111c0*/  I2FP.F32.U32 R61, R14 ;  /* 0x0000000e003d7245 */ /* 0x000fe20000201000 */
[----:B------:R-:W-:Y:S01]  /*111d0*/  IMAD.U32 R66, R66, 0x10000, RZ ;  /* 0x0001000042427824 */ /* 0x000fe200078e00ff */
[----:B------:R-:W-:Y:S01]  /*111e0*/  MOV R14, R12 ;  /* 0x0000000c000e7202 */ /* 0x000fe20000000f00 */
[----:B------:R-:W-:Y:S02]  /*111f0*/  IMAD.MOV.U32 R63, RZ, RZ, 0x2 ;  /* 0x00000002ff3f7424 */ /* 0x000fe400078e00ff */
        /* <DEDUP_REMOVED lines=11> */
.L_x_5008:
        /* <DEDUP_REMOVED lines=13> */
.L_x_5010:
[----:B------:R-:W-:Y:S05]  /*11380*/  BSYNC.RECONVERGENT B2 ;  /* 0x0000000000027941 */ /* 0x000fea0003800200 */
.L_x_5009:
        /* <DEDUP_REMOVED lines=56> */
.L_x_5007:
[----:B------:R-:W-:Y:S05]  /*11710*/  BSYNC.RECONVERGENT B1 ;  /* 0x0000000000017941 */ /* 0x000fea0003800200 */
.L_x_5006:
        /* <DEDUP_REMOVED lines=18> */
.L_x_5013:
        /* <DEDUP_REMOVED lines=13> */
.L_x_5015:
[----:B------:R-:W-:Y:S05]  /*11910*/  BSYNC.RECONVERGENT B2 ;  /* 0x0000000000027941 */ /* 0x000fea0003800200 */
.L_x_5014:
        /* <DEDUP_REMOVED lines=56> */
.L_x_5012:
[----:B------:R-:W-:Y:S05]  /*11ca0*/  BSYNC.RECONVERGENT B1 ;  /* 0x0000000000017941 */ /* 0x000fea0003800200 */
.L_x_5011:
[----:B------:R-:W-:Y:S01]  /*11cb0*/  P2R R63, PR, RZ, 0x2 ;  /* 0x00000002ff3f7803 */ /* 0x000fe20000000000 */
[----:B------:R-:W-:Y:S01]  /*11cc0*/  FMUL.FTZ R77, R77, UR12 ;  /* 0x0000000c4d4d7c20 */ /* 0x000fe20008410000 */
[----:B------:R-:W-:Y:S01]  /*11cd0*/  I2FP.F32.U32 R61, R62 ;  /* 0x0000003e003d7245 */ /* 0x000fe20000201000 */
[----:B------:R-:W-:Y:S01]  /*11ce0*/  FMUL.FTZ R109, R109, UR12 ;  /* 0x0000000c6d6d7c20 */ /* 0x000fe20008410000 */
[----:B------:R-:W-:Y:S01]  /*11cf0*/  ISETP.NE.AND P1, PT, R107, RZ, PT ;  /* 0x000000ff6b00720c */ /* 0x000fe20003f25270 */
[----:B------:R-:W-:Y:S01]  /*11d00*/  FMUL.FTZ R104, R104, UR12 ;  /* 0x0000000c68687c20 */ /* 0x000fe20008410000 */
[----:B------:R-:W-:Y:S01]  /*11d10*/  SHF.L.U32 R67, R67, 0x10, RZ ;  /* 0x0000001043437819 */ /* 0x000fe200000006ff */
[----:B------:R-:W-:Y:S01]  /*11d20*/  FFMA.FTZ R113, R61, R78, 1.1641532182693481445e-10 ;  /* 0x2f0000003d717423 */ /* 0x000fe2000001004e */
[----:B------:R-:W-:Y:S01]  /*11d30*/  ISETP.NE.AND P5, PT, R118, RZ, PT ;  /* 0x000000ff7600720c */ /* 0x000fe20003fa5270 */
[----:B------:R-:W-:Y:S01]  /*11d40*/  FMUL.FTZ R111, R111, UR12 ;  /* 0x0000000c6f6f7c20 */ /* 0x000fe20008410000 */
        /* <DEDUP_REMOVED lines=8> */
[----:B------:R-:W-:-:S02]  /*11dd0*/  FSEL R63, R109, RZ, P5 ;  /* 0x000000ff6d3f7208 */ /* 0x000fc40002800000 */
[----:B------:R-:W-:Y:S02]  /*11de0*/  ISETP.NE.AND P6, PT, R117, RZ, PT ;  /* 0x000000ff7500720c */ /* 0x000fe40003fc5270 */
[----:B------:R-:W-:Y:S02]  /*11df0*/  FSETP.GTU.FTZ.AND P5, PT, R113, R76, PT ;  /* 0x0000004c7100720b */ /* 0x000fe40003fbc000 */
        /* <DEDUP_REMOVED lines=16> */
.L_x_4975:
        /* <DEDUP_REMOVED lines=44> */
.L_x_5016:
[----:B------:R-:W-:Y:S01]  /*121c0*/  IMAD.MOV.U32 R10, RZ, RZ, R110 ;  /* 0x000000ffff0a7224 */ /* 0x000fe200078e006e */
[----:B------:R-:W-:-:S07]  /*121d0*/  IADD3 R108, PT, PT, R108, 0x100, RZ ;  /* 0x000001006c6c7810 */ /* 0x000fce0007ffe0ff */
.L_x_4893:
[----:B------:R-:W-:Y:S05]  /*121e0*/  BSYNC.RECONVERGENT B0 ;  /* 0x0000000000007941 */ /* 0x000fea0003800200 */
.L_x_4892:
[----:B------:R-:W-:Y:S01]  /*121f0*/  ISETP.GE.U32.AND P0, PT, R84, 0x300, PT ;  /* 0x000003005400780c */ /* 0x000fe20003f06070 */
[----:B------:R-:W-:Y:S03]  /*12200*/  BSSY.RECONVERGENT B0, `(.L_x_5017) ;  /* 0x00008af000007945 */ /* 0x000fe60003800200 */
[----:B------:R-:W-:-:S09]  /*12210*/  P2R R107, PR, RZ, 0x1 ;  /* 0x00000001ff6b7803 */ /* 0x000fd20000000000 */
        /* <DEDUP_REMOVED lines=19> */
[C---:B------:R-:W-:Y:S01]  /*12350*/  VIADD R99, R103.reuse, 0xbb67ae85 ;  /* 0xbb67ae8567637836 */ /* 0x040fe20000000000 */
[C---:B------:R-:W-:Y:S01]  /*12360*/  IADD3 R111, PT, PT, R102.reuse, -0xe443238, RZ ;  /* 0xf1bbcdc8666f7810 */ /* 0x040fe20007ffe0ff */
[----:B------:R-:W-:Y:S02]  /*12370*/  VIADD R109, R102, 0xb54cda56 ;  /* 0xb54cda56666d7836 */ /* 0x000fe40000000000 */
[C---:B------:R-:W-:Y:S02]  /*12380*/  VIADD R112, R103.reuse, 0xa9066899 ;  /* 0xa906689967707836 */ /* 0x040fe40000000000 */
[----:B------:R-:W-:-:S02]  /*12390*/  VIADD R113, R103, 0x32370b8f ;  /* 0x32370b8f67717836 */ /* 0x000fc40000000000 */
[----:B------:R-:W-:Y:S02]  /*123a0*/  IMAD.MOV.U32 R68, RZ, RZ, R12 ;  /* 0x000000ffff447224 */ /* 0x000fe400078e000c */
[----:B------:R-:W-:Y:S01]  /*123b0*/  IMAD.MOV.U32 R110, RZ, RZ, R10 ;  /* 0x000000ffff6e7224 */ /* 0x000fe200078e000a */
        /* <DEDUP_REMOVED lines=11> */
.L_x_5022:
[----:B------:R-:W-:Y:S01]  /*12470*/  IADD3 R83, PT, PT, R83, 0x1, RZ ;  /* 0x0000000153537810 */ /* 0x000fe20007ffe0ff */
[----:B------:R-:W-:Y:S03]  /*12480*/  BSSY.RECONVERGENT B2, `(.L_x_5023) ;  /* 0x000000c000027945 */ /* 0x000fe60003800200 */
[C---:B------:R-:W-:Y:S01]  /*12490*/  ISETP.NE.AND P2, PT, R83.reuse, RZ, PT ;  /* 0x000000ff5300720c */ /* 0x040fe20003f45270 */
[----:B01----:R-:W-:-:S12]  /*124a0*/  IMAD.WIDE.U32 R76, R83, -0x2daee0ad, RZ ;  /* 0xd2511f53534c7825 */ /* 0x003fd800078e00ff */
        /* <DEDUP_REMOVED lines=9> */
.L_x_5024:
[----:B------:R-:W-:Y:S05]  /*12540*/  BSYNC.RECONVERGENT B2 ;  /* 0x0000000000027941 */ /* 0x000fea0003800200 */
.L_x_5023:
        /* <DEDUP_REMOVED lines=47> */
[----:B------:R-:W-:Y:S02]  /*12840*/  VIADD R77, R103, 0x96a522ad ;  /* 0x96a522ad674d7836 */ /* 0x000fe40000000000 */
[----:B------:R-:W-:Y:S02]  /*12850*/  IMAD.MOV.U32 R110, RZ, RZ, R68 ;  /* 0x000000ffff6e7224 */ /* 0x000fe400078e0044 */
[----:B------:R-:W-:Y:S01]  /*12860*/  IMAD.MOV.U32 R68, RZ, RZ, R10 ;  /* 0x000000ffff447224 */ /* 0x000fe200078e000a */
[----:B------:R-:W-:-:S07]  /*12870*/  LOP3.LUT R80, R77, R14, R69, 0x96, !PT ;  /* 0x0000000e4d507212 */ /* 0x000fce00078e9645 */
.L_x_5021:
[----:B------:R-:W-:Y:S05]  /*12880*/  BSYNC.RECONVERGENT B1 ;  /* 0x0000000000017941 */ /* 0x000fea0003800200 */
.L_x_5020:
[----:B------:R-:W2:Y:S01]  /*12890*/  LDC R115, c[0x0][0x404] ;  /* 0x00010100ff737b82 */ /* 0x000ea20000000800 */
[----:B------:R-:W-:Y:S01]  /*128a0*/  ISETP.NE.AND P2, PT, R70, 0x1, PT ;  /* 0x000000014600780c */ /* 0x000fe20003f45270 */
[----:B------:R-:W-:Y:S01]  /*128b0*/  IMAD.MOV.U32 R117, RZ, RZ, 0x2f800000 ;  /* 0x2f800000ff757424 */ /* 0x000fe200078e00ff */
[----:B------:R-:W-:Y:S01]  /*128c0*/  I2FP.F32.U32 R10, R68 ;  /* 0x00000044000a7245 */ /* 0x000fe20000201000 */
[C---:B-----5:R-:W-:Y:S01]  /*128d0*/  IMAD.U32 R69, R72.reuse, 0x10000, RZ ;  /* 0x0001000048457824 */ /* 0x060fe200078e00ff */
[----:B------:R-:W-:Y:S01]  /*128e0*/  BSSY.RECONVERGENT B1, `(.L_x_5025) ;  /* 0x0000053000017945 */ /* 0x000fe20003800200 */
[----:B------:R-:W-:Y:S01]  /*128f0*/  PRMT R72, R72, 0x7632, R72 ;  /* 0x0000763248487816 */ /* 0x000fe20000000048 */
[----:B------:R-:W-:Y:S01]  /*12900*/  IMAD.MOV.U32 R14, RZ, RZ, R12 ;  /* 0x000000ffff0e7224 */ /* 0x000fe200078e000c */
[----:B------:R-:W0:Y:S01]  /*12910*/  LDC R116, c[0x0][0x408] ;  /* 0x00010200ff747b82 */ /* 0x000e220000000800 */
[----:B------:R-:W-:Y:S01]  /*12920*/  FFMA.FTZ R10, R10, R117, 1.1641532182693481445e-10 ;  /* 0x2f0000000a0a7423 */ /* 0x000fe20000010075 */
[----:B------:R-:W-:-:S04]  /*12930*/  MOV R71, 0x2 ;  /* 0x0000000200477802 */ /* 0x000fc80000000f00 */
[----:B--2---:R-:W-:-:S04]  /*12940*/  FSETP.LE.FTZ.AND P4, PT, R10, R115, PT ;  /* 0x000000730a00720b */ /* 0x004fc80003f93000 */
[----:B------:R-:W-:Y:S01]  /*12950*/  P2R R10, PR, RZ, 0x10 ;  /* 0x00000010ff0a7803 */ /* 0x000fe20000000000 */
[----:B01----:R-:W-:Y:S01]  /*12960*/  FMUL.FTZ R78, R69, R116 ;  /* 0x00000074454e7220 */ /* 0x003fe20000410000 */
        /* <DEDUP_REMOVED lines=9> */
.L_x_5027:
        /* <DEDUP_REMOVED lines=13> */
.L_x_5029:
[----:B------:R-:W-:Y:S05]  /*12ad0*/  BSYNC.RECONVERGENT B2 ;  /* 0x0000000000027941 */ /* 0x000fea0003800200 */
.L_x_5028:
        /* <DEDUP_REMOVED lines=51> */
.L_x_5026:
[----:B------:R-:W-:Y:S05]  /*12e10*/  BSYNC.RECONVERGENT B1 ;  /* 0x0000000000017941 */ /* 0x000fea0003800200 */
.L_x_5025:
[----:B------:R-:W-:Y:S01]  /*12e20*/  I2FP.F32.U32 R14, R14 ;  /* 0x0000000e000e7245 */ /* 0x000fe20000201000 */
[----:B------:R-:W-:Y:S01]  /*12e30*/  IMAD.U32 R69, R40, 0x10000, RZ ;  /* 0x0001000028457824 */ /* 0x000fe200078e00ff */
[----:B------:R-:W-:Y:S01]  /*12e40*/  BSSY.RECONVERGENT B1, `(.L_x_5030) ;  /* 0x0000056000017945 */ /* 0x000fe20003800200 */
[----:B------:R-:W-:Y:S02]  /*12e50*/  IMAD.MOV.U32 R70, RZ, RZ, 0x2 ;  /* 0x00000002ff467424 */ /* 0x000fe400078e00ff */
[----:B------:R-:W-:Y:S01]  /*12e60*/  FFMA.FTZ R14, R14, R117, 1.1641532182693481445e-10 ;  /* 0x2f0000000e0e7423 */ /* 0x000fe20000010075 */
[----:B------:R-:W-:Y:S01]  /*12e70*/  FMUL.FTZ R68, R69, R116 ;  /* 0x0000007445447220 */ /* 0x000fe20000410000 */
[----:B------:R-:W-:-:S03]  /*12e80*/  FSEL R69, R78, RZ, P4 ;  /* 0x000000ff4e457208 */ /* 0x000fc60002000000 */
[----:B------:R-:W-:Y:S02]  /*12e90*/  FSETP.GTU.FTZ.AND P2, PT, R14, R115, PT ;  /* 0x000000730e00720b */ /* 0x000fe40003f5c000 */
[----:B------:R-:W-:Y:S02]  /*12ea0*/  MOV R14, R12 ;  /* 0x0000000c000e7202 */ /* 0x000fe40000000f00 */
        /* <DEDUP_REMOVED lines=14> */
.L_x_5032:
        /* <DEDUP_REMOVED lines=13> */
.L_x_5034:
[----:B------:R-:W-:Y:S05]  /*13060*/  BSYNC.RECONVERGENT B2 ;  /* 0x0000000000027941 */ /* 0x000fea0003800200 */
.L_x_5033:
        /* <DEDUP_REMOVED lines=51> */
.L_x_5031:
[----:B------:R-:W-:Y:S05]  /*133a0*/  BSYNC.RECONVERGENT B1 ;  /* 0x0000000000017941 */ /* 0x000fea0003800200 */
.L_x_5030:
[----:B------:R-:W-:Y:S01]  /*133b0*/  ISETP.NE.AND P2, PT, R70, 0x1, PT ;  /* 0x000000014600780c */ /* 0x000fe20003f45270 */
[----:B------:R-:W-:Y:S01]  /*133c0*/  BSSY.RECONVERGENT B1, `(.L_x_5035) ;  /* 0x0000053000017945 */ /* 0x000fe20003800200 */
[----:B------:R-:W-:Y:S02]  /*133d0*/  I2FP.F32.U32 R14, R14 ;  /* 0x0000000e000e7245 */ /* 0x000fe40000201000 */
[----:B------:R-:W-:Y:S01]  /*133e0*/  SHF.L.U32 R69, R72, 0x10, RZ ;  /* 0x0000001048457819 */ /* 0x000fe200000006ff */
[----:B------:R-:W-:Y:S02]  /*133f0*/  IMAD.MOV.U32 R72, RZ, RZ, 0x2 ;  /* 0x00000002ff487424 */ /* 0x000fe400078e00ff */
        /* <DEDUP_REMOVED lines=14> */
.L_x_5037:
        /* <DEDUP_REMOVED lines=13> */
.L_x_5039:
[----:B------:R-:W-:Y:S05]  /*135b0*/  BSYNC.RECONVERGENT B2 ;  /* 0x0000000000027941 */ /* 0x000fea0003800200 */
.L_x_5038:
        /* <DEDUP_REMOVED lines=51> */
.L_x_5036:
[----:B------:R-:W-:Y:S05]  /*138f0*/  BSYNC.RECONVERGENT B1 ;  /* 0x0000000000017941 */ /* 0x000fea0003800200 */
.L_x_5035:
        /* <DEDUP_REMOVED lines=24> */
.L_x_5042:
        /* <DEDUP_REMOVED lines=13> */
.L_x_5044:
[----:B------:R-:W-:Y:S05]  /*13b50*/  BSYNC.RECONVERGENT B2 ;  /* 0x0000000000027941 */ /* 0x000fea0003800200 */
.L_x_5043:
        /* <DEDUP_REMOVED lines=47> */
[----:B------:R-:W-:Y:S01]  /*13e50*/  MOV R12, R76 ;  /* 0x0000004c000c7202 */ /* 0x000fe20000000f00 */
[----:B------:R-:W-:Y:S01]  /*13e60*/  IMAD.MOV.U32 R76, RZ, RZ, RZ ;  /* 0x000000ffff4c7224 */ /* 0x000fe200078e00ff */
[----:B------:R-:W-:Y:S02]  /*13e70*/  LOP3.LUT R15, R15, R78, R77, 0x96, !PT ;  /* 0x0000004e0f0f7212 */ /* 0x000fe400078e964d */
[----:B------:R-:W-:-:S07]  /*13e80*/  MOV R110, R70 ;  /* 0x00000046006e7202 */ /* 0x000fce0000000f00 */
.L_x_5041:
[----:B------:R-:W-:Y:S05]  /*13e90*/  BSYNC.RECONVERGENT B1 ;  /* 0x0000000000017941 */ /* 0x000fea0003800200 */
.L_x_5040:
        /* <DEDUP_REMOVED lines=20> */
.L_x_5047:
        /* <DEDUP_REMOVED lines=13> */
.L_x_5049:
[----:B------:R-:W-:Y:S05]  /*140b0*/  BSYNC.RECONVERGENT B2 ;  /* 0x0000000000027941 */ /* 0x000fea0003800200 */
.L_x_5048:
        /* <DEDUP_REMOVED lines=51> */
.L_x_5046:
[----:B------:R-:W-:Y:S05]  /*143f0*/  BSYNC.RECONVERGENT B1 ;  /* 0x0000000000017941 */ /* 0x000fea0003800200 */
.L_x_5045:
        /* <DEDUP_REMOVED lines=23> */
.L_x_5052:
        /* <DEDUP_REMOVED lines=13> */
.L_x_5054:
[----:B------:R-:W-:Y:S05]  /*14640*/  BSYNC.RECONVERGENT B2 ;  /* 0x0000000000027941 */ /* 0x000fea0003800200 */
.L_x_5053:
        /* <DEDUP_REMOVED lines=51> */
.L_x_5051:
[----:B------:R-:W-:Y:S05]  /*14980*/  BSYNC.RECONVERGENT B1 ;  /* 0x0000000000017941 */ /* 0x000fea0003800200 */
.L_x_5050:
        /* <DEDUP_REMOVED lines=19> */
.L_x_5057:
        /* <DEDUP_REMOVED lines=13> */
.L_x_5059:
[----:B------:R-:W-:Y:S05]  /*14b90*/  BSYNC.RECONVERGENT B2 ;  /* 0x0000000000027941 */ /* 0x000fea0003800200 */
.L_x_5058:
        /* <DEDUP_REMOVED lines=49> */
[----:B------:R-:W-:Y:S02]  /*14eb0*/  MOV R12, R76 ;  /* 0x0000004c000c7202 */ /* 0x000fe40000000f00 */
[----:B------:R-:W-:-:S07]  /*14ec0*/  MOV R110, R72 ;  /* 0x00000048006e7202 */ /* 0x000fce0000000f00 */
.L_x_5056:
[----:B------:R-:W-:Y:S05]  /*14ed0*/  BSYNC.RECONVERGENT B1 ;  /* 0x0000000000017941 */ /* 0x000fea0003800200 */
.L_x_5055:
        /* <DEDUP_REMOVED lines=24> */
.L_x_5062:
        /* <DEDUP_REMOVED lines=13> */
.L_x_5064:
[----:B------:R-:W-:Y:S05]  /*15130*/  BSYNC.RECONVERGENT B2 ;  /* 0x0000000000027941 */ /* 0x000fea0003800200 */
.L_x_5063:
        /* <DEDUP_REMOVED lines=51> */
.L_x_5061:
[----:B------:R-:W-:Y:S05]  /*15470*/  BSYNC.RECONVERGENT B1 ;  /* 0x0000000000017941 */ /* 0x000fea0003800200 */
.L_x_5060:
        /* <DEDUP_REMOVED lines=19> */
.L_x_5067:
        /* <DEDUP_REMOVED lines=13> */
.L_x_5069:
[----:B------:R-:W-:Y:S05]  /*15680*/  BSYNC.RECONVERGENT B2 ;  /* 0x0000000000027941 */ /* 0x000fea0003800200 */
.L_x_5068:
        /* <DEDUP_REMOVED lines=47> */
[----:B------:R-:W-:Y:S01]  /*15980*/  IMAD.MOV.U32 R76, RZ, RZ, R110 ;  /* 0x000000ffff4c7224 */ /* 0x000fe200078e006e */
[----:B------:R-:W-:Y:S01]  /*15990*/  MOV R110, R72 ;  /* 0x00000048006e7202 */ /* 0x000fe20000000f00 */
[----:B------:R-:W-:Y:S01]  /*159a0*/  IMAD.MOV.U32 R77, RZ, RZ, RZ ;  /* 0x000000ffff4d7224 */ /* 0x000fe200078e00ff */
[----:B------:R-:W-:-:S07]  /*159b0*/  LOP3.LUT R80, R79, R14, R73, 0x96, !PT ;  /* 0x0000000e4f507212 */ /* 0x000fce00078e9649 */
.L_x_5066:
[----:B------:R-:W-:Y:S05]  /*159c0*/  BSYNC.RECONVERGENT B1 ;  /* 0x0000000000017941 */ /* 0x000fea0003800200 */
.L_x_5065:
        /* <DEDUP_REMOVED lines=12> */
[----:B------:R-:W-:Y:S02]  /*15a90*/  MOV R73, R12 ;  /* 0x0000000c00497202 */ /* 0x000fe40000000f00 */
[----:B------:R-:W-:Y:S01]  /*15aa0*/  PRMT R96, R14, 0x7610, R96 ;  /* 0x000076100e607816 */ /* 0x000fe20000000060 */
        /* <DEDUP_REMOVED lines=10> */
.L_x_5072:
        /* <DEDUP_REMOVED lines=13> */
.L_x_5074:
[----:B------:R-:W-:Y:S05]  /*15c20*/  BSYNC.RECONVERGENT B2 ;  /* 0x0000000000027941 */ /* 0x000fea0003800200 */
.L_x_5073:
        /* <DEDUP_REMOVED lines=51> */
.L_x_5071:
[----:B------:R-:W-:Y:S05]  /*15f60*/  BSYNC.RECONVERGENT B1 ;  /* 0x0000000000017941 */ /* 0x000fea0003800200 */
.L_x_5070:
        /* <DEDUP_REMOVED lines=18> */
.L_x_5077:
        /* <DEDUP_REMOVED lines=13> */
.L_x_5079:
[----:B------:R-:W-:Y:S05]  /*16160*/  BSYNC.RECONVERGENT B2 ;  /* 0x0000000000027941 */ /* 0x000fea0003800200 */
.L_x_5078:
        /* <DEDUP_REMOVED lines=49> */
[----:B------:R-:W-:Y:S02]  /*16480*/  LOP3.LUT R15, R15, R104, R79, 0x96, !PT ;  /* 0x000000680f0f7212 */ /* 0x000fe400078e964f */
[----:B------:R-:W-:-:S07]  /*16490*/  MOV R12, R78 ;  /* 0x0000004e000c7202 */ /* 0x000fce0000000f00 */
.L_x_5076:
[----:B------:R-:W-:Y:S05]  /*164a0*/  BSYNC.RECONVERGENT B1 ;  /* 0x0000000000017941 */ /* 0x000fea0003800200 */
.L_x_5075:
        /* <DEDUP_REMOVED lines=24> */
.L_x_5082:
        /* <DEDUP_REMOVED lines=13> */
.L_x_5084:
[----:B------:R-:W-:Y:S05]  /*16700*/  BSYNC.RECONVERGENT B2 ;  /* 0x0000000000027941 */ /* 0x000fea0003800200 */
.L_x_5083:
        /* <DEDUP_REMOVED lines=51> */
.L_x_5081:
[----:B------:R-:W-:Y:S05]  /*16a40*/  BSYNC.RECONVERGENT B1 ;  /* 0x0000000000017941 */ /* 0x000fea0003800200 */
.L_x_5080:
        /* <DEDUP_REMOVED lines=19> */
.L_x_5087:
        /* <DEDUP_REMOVED lines=13> */
.L_x_5089:
[----:B------:R-:W-:Y:S05]  /*16c50*/  BSYNC.RECONVERGENT B2 ;  /* 0x0000000000027941 */ /* 0x000fea0003800200 */
.L_x_5088:
        /* <DEDUP_REMOVED lines=51> */
.L_x_5086:
[----:B------:R-:W-:Y:S05]  /*16f90*/  BSYNC.RECONVERGENT B1 ;  /* 0x0000000000017941 */ /* 0x000fea0003800200 */
.L_x_5085:
        /* <DEDUP_REMOVED lines=23> */
.L_x_5092:
        /* <DEDUP_REMOVED lines=13> */
.L_x_5094:
[----:B------:R-:W-:Y:S05]  /*171e0*/  BSYNC.RECONVERGENT B2 ;  /* 0x0000000000027941 */ /* 0x000fea0003800200 */
.L_x_5093:
        /* <DEDUP_REMOVED lines=51> */
.L_x_5091:
[----:B------:R-:W-:Y:S05]  /*17520*/  BSYNC.RECONVERGENT B1 ;  /* 0x0000000000017941 */ /* 0x000fea0003800200 */
.L_x_5090:
[----:B------:R-:W-:Y:S01]  /*17530*/  ISETP.NE.AND P6, PT, R78, 0x1, PT ;  /* 0x000000014e00780c */ /* 0x000fe20003fc5270 */
[----:B------:R-:W-:Y:S01]  /*17540*/  BSSY.RECONVERGENT B1, `(.L_x_5095) ;  /* 0x0000054000017945 */ /* 0x000fe20003800200 */
[----:B------:R-:W-:Y:S02]  /*17550*/  I2FP.F32.U32 R14, R14 ;  /* 0x0000000e000e7245 */ /* 0x000fe40000201000 */
[----:B------:R-:W-:Y:S02]  /*17560*/  SHF.L.U32 R75, R75, 0x10, RZ ;  /* 0x000000104b4b7819 */ /* 0x000fe400000006ff */
[----:B------:R-:W-:Y:S01]  /*17570*/  MOV R77, R12 ;  /* 0x0000000c004d7202 */ /* 0x000fe20000000f00 */
[----:B------:R-:W-:Y:S01]  /*17580*/  FFMA.FTZ R76, R14, R117, 1.1641532182693481445e-10 ;  /* 0x2f0000000e4c7423 */ /* 0x000fe20000010075 */
[----:B------:R-:W-:Y:S02]  /*17590*/  IMAD.MOV.U32 R14, RZ, RZ, 0x2 ;  /* 0x00000002ff0e7424 */ /* 0x000fe400078e00ff */
[----:B------:R-:W-:-:S02]  /*175a0*/  FMUL.FTZ R75, R75, R116 ;  /* 0x000000744b4b7220 */ /* 0x000fc40000410000 */
        /* <DEDUP_REMOVED lines=10> */
.L_x_5097:
        /* <DEDUP_REMOVED lines=15> */
.L_x_5099:
[----:B------:R-:W-:Y:S05]  /*17740*/  BSYNC.RECONVERGENT B2 ;  /* 0x0000000000027941 */ /* 0x000fea0003800200 */
.L_x_5098:
        /* <DEDUP_REMOVED lines=51> */
.L_x_5096:
[----:B------:R-:W-:Y:S05]  /*17a80*/  BSYNC.RECONVERGENT B1 ;  /* 0x0000000000017941 */ /* 0x000fea0003800200 */
.L_x_5095:
        /* <DEDUP_REMOVED lines=12> */
.L_x_5019:
[----:B------:R-:W-:Y:S01]  /*17b50*/  ISETP.NE.AND P2, PT, R14, 0x1, PT ;  /* 0x000000010e00780c */ /* 0x000fe20003f45270 */
[----:B------:R-:W-:Y:S01]  /*17b60*/  BSSY.RECONVERGENT B1, `(.L_x_5101) ;  /* 0x0000054000017945 */ /* 0x000fe20003800200 */
[----:B--2---:R-:W-:Y:S01]  /*17b70*/  IMAD.MOV.U32 R70, RZ, RZ, 0x2 ;  /* 0x00000002ff467424 */ /* 0x004fe200078e00ff */
[----:B------:R-:W-:Y:S01]  /*17b80*/  MOV R68, R12 ;  /* 0x0000000c00447202 */ /* 0x000fe20000000f00 */
        /* <DEDUP_REMOVED lines=12> */
.L_x_5103:
        /* <DEDUP_REMOVED lines=13> */
.L_x_5105:
[----:B------:R-:W-:Y:S05]  /*17d20*/  BSYNC.RECONVERGENT B2 ;  /* 0x0000000000027941 */ /* 0x000fea0003800200 */
.L_x_5104:
[----:B------:R-:W-:Y:S01]  /*17d30*/  IMAD.WIDE.U32 R14, R90, -0x326172a9, RZ ;  /* 0xcd9e8d575a0e7825 */ /* 0x000fe200078e00ff */
[----:B------:R-:W-:Y:S02]  /*17d40*/  LOP3.LUT R68, R11, R71, R103, 0x96, !PT ;  /* 0x000000470b447212 */ /* 0x000fe400078e9667 */
[----:B------:R-:W-:Y:S02]  /*17d50*/  IADD3 R71, PT, PT, R103, -0x4498517b, RZ ;  /* 0xbb67ae8567477810 */ /* 0x000fe40007ffe0ff */
[----:B01----:R-:W-:Y:S01]  /*17d60*/  LOP3.LUT R76, R82, R15, R102, 0x96, !PT ;  /* 0x0000000f524c7212 */ /* 0x003fe200078e9666 */
        /* <DEDUP_REMOVED lines=51> */
.L_x_5102:
[----:B------:R-:W-:Y:S05]  /*180a0*/  BSYNC.RECONVERGENT B1 ;  /* 0x0000000000017941 */ /* 0x000fea0003800200 */
.L_x_5101:
[----:B01----:R-:W0:Y:S01]  /*180b0*/  LDC R76, c[0x0][0x404] ;  /* 0x00010100ff4c7b82 */ /* 0x003e220000000800 */
        /* <DEDUP_REMOVED lines=8> */
[----:B------:R-:W-:-:S04]  /*18140*/  MOV R14, R12 ;  /* 0x0000000c000e7202 */ /* 0x000fc80000000f00 */
        /* <DEDUP_REMOVED lines=11> */
.L_x_5108:
        /* <DEDUP_REMOVED lines=13> */
.L_x_5110:
[----:B------:R-:W-:Y:S05]  /*182d0*/  BSYNC.RECONVERGENT B2 ;  /* 0x0000000000027941 */ /* 0x000fea0003800200 */
.L_x_5109:
        /* <DEDUP_REMOVED lines=56> */
.L_x_5107:
[----:B------:R-:W-:Y:S05]  /*18660*/  BSYNC.RECONVERGENT B1 ;  /* 0x0000000000017941 */ /* 0x000fea0003800200 */
.L_x_5106:
[----:B------:R-:W-:Y:S01]  /*18670*/  ISETP.NE.AND P2, PT, R68, 0x1, PT ;  /* 0x000000014400780c */ /* 0x000fe20003f45270 */
[----:B------:R-:W-:Y:S01]  /*18680*/  BSSY.RECONVERGENT B1, `(.L_x_5111) ;  /* 0x0000057000017945 */ /* 0x000fe20003800200 */
[----:B------:R-:W-:Y:S01]  /*18690*/  I2FP.F32.U32 R69, R14 ;  /* 0x0000000e00457245 */ /* 0x000fe20000201000 */
[----:B------:R-:W-:Y:S01]  /*186a0*/  IMAD.U32 R104, R72, 0x10000, RZ ;  /* 0x0001000048687824 */ /* 0x000fe200078e00ff */
[----:B------:R-:W-:Y:S01]  /*186b0*/  MOV R70, 0x2 ;  /* 0x0000000200467802 */ /* 0x000fe20000000f00 */
        /* <DEDUP_REMOVED lines=13> */
.L_x_5113:
        /* <DEDUP_REMOVED lines=13> */
.L_x_5115:
[----:B------:R-:W-:Y:S05]  /*18860*/  BSYNC.RECONVERGENT B2 ;  /* 0x0000000000027941 */ /* 0x000fea0003800200 */
.L_x_5114:
        /* <DEDUP_REMOVED lines=56> */
.L_x_5112:
[----:B------:R-:W-:Y:S05]  /*18bf0*/  BSYNC.RECONVERGENT B1 ;  /* 0x0000000000017941 */ /* 0x000fea0003800200 */
.L_x_5111:
        /* <DEDUP_REMOVED lines=19> */
.L_x_5118:
        /* <DEDUP_REMOVED lines=13> */
.L_x_5120:
[----:B------:R-:W-:Y:S05]  /*18e00*/  BSYNC.RECONVERGENT B2 ;  /* 0x0000000000027941 */ /* 0x000fea0003800200 */
.L_x_5119:
        /* <DEDUP_REMOVED lines=54> */
[----:B------:R-:W-:Y:S02]  /*19170*/  IMAD.MOV.U32 R110, RZ, RZ, R68 ;  /* 0x000000ffff6e7224 */ /* 0x000fe400078e0044 */
[----:B------:R-:W-:-:S07]  /*19180*/  HFMA2 R68, -RZ, RZ, 0, 0 ;  /* 0x00000000ff447431 */ /* 0x000fce00000001ff */
.L_x_5117:
[----:B------:R-:W-:Y:S05]  /*19190*/  BSYNC.RECONVERGENT B1 ;  /* 0x0000000000017941 */ /* 0x000fea0003800200 */
.L_x_5116:
        /* <DEDUP_REMOVED lines=18> */
.L_x_5123:
        /* <DEDUP_REMOVED lines=13> */
.L_x_5125:
[----:B------:R-:W-:Y:S05]  /*19390*/  BSYNC.RECONVERGENT B2 ;  /* 0x0000000000027941 */ /* 0x000fea0003800200 */
.L_x_5124:
        /* <DEDUP_REMOVED lines=56> */
.L_x_5122:
[----:B------:R-:W-:Y:S05]  /*19720*/  BSYNC.RECONVERGENT B1 ;  /* 0x0000000000017941 */ /* 0x000fea0003800200 */
.L_x_5121:
        /* <DEDUP_REMOVED lines=18> */
.L_x_5128:
        /* <DEDUP_REMOVED lines=13> */
.L_x_5130:
[----:B------:R-:W-:Y:S05]  /*19920*/  BSYNC.RECONVERGENT B2 ;  /* 0x0000000000027941 */ /* 0x000fea0003800200 */
.L_x_5129:
        /* <DEDUP_REMOVED lines=56> */
.L_x_5127:
[----:B------:R-:W-:Y:S05]  /*19cb0*/  BSYNC.RECONVERGENT B1 ;  /* 0x0000000000017941 */ /* 0x000fea0003800200 */
.L_x_5126:
[----:B------:R-:W-:Y:S01]  /*19cc0*/  ISETP.NE.AND P4, PT, R68, 0x1, PT ;  /* 0x000000014400780c */ /* 0x000fe20003f85270 */
[----:B------:R-:W-:Y:S01]  /*19cd0*/  BSSY.RECONVERGENT B1, `(.L_x_5131) ;  /* 0x0000056000017945 */ /* 0x000fe20003800200 */
[----:B------:R-:W-:Y:S01]  /*19ce0*/  I2FP.F32.U32 R69, R14 ;  /* 0x0000000e00457245 */ /* 0x000fe20000201000 */
[----:B------:R-:W-:Y:S01]  /*19cf0*/  IMAD.U32 R74, R74, 0x10000, RZ ;  /* 0x000100004a4a7824 */ /* 0x000fe200078e00ff */
[----:B------:R-:W-:Y:S01]  /*19d00*/  MOV R71, 0x2 ;  /* 0x0000000200477802 */ /* 0x000fe20000000f00 */
        /* <DEDUP_REMOVED lines=12> */
.L_x_5133:
        /* <DEDUP_REMOVED lines=13> */
.L_x_5135:
[----:B------:R-:W-:Y:S05]  /*19ea0*/  BSYNC.RECONVERGENT B2 ;  /* 0x0000000000027941 */ /* 0x000fea0003800200 */
.L_x_5134:
        /* <DEDUP_REMOVED lines=56> */
.L_x_5132:
[----:B------:R-:W-:Y:S05]  /*1a230*/  BSYNC.RECONVERGENT B1 ;  /* 0x0000000000017941 */ /* 0x000fea0003800200 */
.L_x_5131:
        /* <DEDUP_REMOVED lines=18> */
.L_x_5138:
        /* <DEDUP_REMOVED lines=13> */
.L_x_5140:
[----:B------:R-:W-:Y:S05]  /*1a430*/  BSYNC.RECONVERGENT B2 ;  /* 0x0000000000027941 */ /* 0x000fea0003800200 */
.L_x_5139:
        /* <DEDUP_REMOVED lines=56> */
.L_x_5137:
[----:B------:R-:W-:Y:S05]  /*1a7c0*/  BSYNC.RECONVERGENT B1 ;  /* 0x0000000000017941 */ /* 0x000fea0003800200 */
.L_x_5136:
[----:B------:R-:W-:Y:S01]  /*1a7d0*/  P2R R72, PR, RZ, 0x2 ;  /* 0x00000002ff487803 */ /* 0x000fe20000000000 */
[----:B------:R-:W-:Y:S01]  /*1a7e0*/  FMUL.FTZ R77, R77, UR12 ;  /* 0x0000000c4d4d7c20 */ /* 0x000fe20008410000 */
[----:B------:R-:W-:Y:S01]  /*1a7f0*/  I2FP.F32.U32 R69, R70 ;  /* 0x0000004600457245 */ /* 0x000fe20000201000 */
[----:B------:R-:W-:Y:S01]  /*1a800*/  FMUL.FTZ R104, R104, UR12 ;  /* 0x0000000c68687c20 */ /* 0x000fe20008410000 */
[----:B------:R-:W-:Y:S01]  /*1a810*/  ISETP.NE.AND P1, PT, R10, RZ, PT ;  /* 0x000000ff0a00720c */ /* 0x000fe20003f25270 */
[----:B------:R-:W-:Y:S01]  /*1a820*/  FMUL.FTZ R105, R105, UR12 ;  /* 0x0000000c69697c20 */ /* 0x000fe20008410000 */
[----:B------:R-:W-:Y:S01]  /*1a830*/  P2R R71, PR, RZ, 0x1 ;  /* 0x00000001ff477803 */ /* 0x000fe20000000000 */
[----:B------:R-:W-:Y:S01]  /*1a840*/  FFMA.FTZ R113, R69, R78, 1.1641532182693481445e-10 ;  /* 0x2f00000045717423 */ /* 0x000fe2000001004e */
[----:B------:R-:W-:Y:S01]  /*1a850*/  ISETP.NE.AND P0, PT, R114, RZ, PT ;  /* 0x000000ff7200720c */ /* 0x000fe20003f05270 */
[----:B------:R-:W-:Y:S01]  /*1a860*/  IMAD.U32 R75, R75, 0x10000, RZ ;  /* 0x000100004b4b7824 */ /* 0x000fe200078e00ff */
[----:B------:R-:W-:Y:S01]  /*1a870*/  ISETP.NE.AND P5, PT, R119, RZ, PT ;  /* 0x000000ff7700720c */ /* 0x000fe20003fa5270 */
[----:B------:R-:W-:Y:S01]  /*1a880*/  FMUL.FTZ R111, R111, UR12 ;  /* 0x0000000c6f6f7c20 */ /* 0x000fe20008410000 */
[----:B------:R-:W-:Y:S01]  /*1a890*/  FSEL R68, R77, RZ, P1 ;  /* 0x000000ff4d447208 */ /* 0x000fe20000800000 */
[----:B------:R-:W-:Y:S01]  /*1a8a0*/  FMUL.FTZ R73, R74, UR12 ;  /* 0x0000000c4a497c20 */ /* 0x000fe20008410000 */
[----:B------:R-:W-:Y:S01]  /*1a8b0*/  ISETP.NE.AND P1, PT, R72, RZ, PT ;  /* 0x000000ff4800720c */ /* 0x000fe20003f25270 */
[----:B------:R-:W-:Y:S01]  /*1a8c0*/  FMUL.FTZ R109, R109, UR12 ;  /* 0x0000000c6d6d7c20 */ /* 0x000fe20008410000 */
[----:B------:R-:W-:Y:S01]  /*1a8d0*/  FSEL R69, R104, RZ, P0 ;  /* 0x000000ff68457208 */ /* 0x000fe20000000000 */
        /* <DEDUP_REMOVED lines=16> */
[----:B------:R-:W-:Y:S01]  /*1a9e0*/  @P1 FADD.FTZ R74, R50, R74 ;  /* 0x0000004a324a1221 */ /* 0x000fe20000010000 */
[----:B------:R-:W-:Y:S01]  /*1a9f0*/  @P1 FADD.FTZ R72, R48, R72 ;  /* 0x0000004830481221 */ /* 0x000fe20000010000 */
[----:B------:R-:W-:Y:S01]  /*1aa00*/  PLOP3.LUT P5, PT, P5, PT, PT, 0x8, 0x80 ;  /* 0x000000000080781c */ /* 0x000fe20002fae170 */
[----:B------:R-:W-:-:S12]  /*1aa10*/  @P1 FADD.FTZ R75, R51, R75 ;  /* 0x0000004b334b1221 */ /* 0x000fd80000010000 */
.L_x_5100:
        /* <DEDUP_REMOVED lines=45> */
.L_x_5018:
[----:B------:R-:W-:Y:S05]  /*1acf0*/  BSYNC.RECONVERGENT B0 ;  /* 0x0000000000007941 */ /* 0x000fea0003800200 */
.L_x_5017:
        /* <DEDUP_REMOVED lines=111> */
.L_x_5142:
[----:B------:R-:W-:Y:S05]  /*1b3f0*/  BSYNC.RECONVERGENT B0 ;  /* 0x0000000000007941 */ /* 0x000fea0003800200 */
.L_x_5141:
        /* <DEDUP_REMOVED lines=12> */
.L_x_5144:
[----:B------:R-:W-:Y:S05]  /*1b4c0*/  BSYNC.RECONVERGENT B0 ;  /* 0x0000000000007941 */ /* 0x000fea0003800200 */
.L_x_5143:
[----:B------:R-:W1:Y:S01]  /*1b4d0*/  SHFL.DOWN PT, R104, R111, 0x4, 0x1f ;  /* 0x08801f006f687f89 */ /* 0x000e6200000e0000 */
[----:B------:R-:W-:Y:S01]  /*1b4e0*/  I2FP.F32.S32 R113, R111 ;  /* 0x0000006f00717245 */ /* 0x000fe20000201400 */
[----:B------:R-:W-:Y:S01]  /*1b4f0*/  BSSY.RECONVERGENT B0, `(.L_x_5145) ;  /* 0x0000073000007945 */ /* 0x000fe20003800200 */
[----:B------:R-:W-:Y:S01]  /*1b500*/  ISETP.NE.AND P1, PT, R108, RZ, PT ;  /* 0x000000ff6c00720c */ /* 0x000fe20003f25270 */
[----:B0-----:R-:W0:Y:S01]  /*1b510*/  SHFL.DOWN PT, R105, R76, 0x4, 0x1f ;  /* 0x08801f004c697f89 */ /* 0x001e2200000e0000 */
[----:B------:R-:W-:-:S03]  /*1b520*/  ISETP.NE.AND P2, PT, RZ, UR13, PT ;  /* 0x0000000dff007c0c */ /* 0x000fc6000bf45270 */
[----:B------:R-:W2:Y:S01]  /*1b530*/  SHFL.DOWN PT, R110, R77, 0x4, 0x1f ;  /* 0x08801f004d6e7f89 */ /* 0x000ea200000e0000 */
[----:B-1----:R-:W-:Y:S01]  /*1b540*/  IMAD.IADD R112, R104, 0x1, R111 ;  /* 0x0000000168707824 */ /* 0x002fe200078e026f */
[----:B------:R-:W-:-:S04]  /*1b550*/  I2FP.F32.S32 R114, R104 ;  /* 0x0000006800727245 */ /* 0x000fc80000201400 */
[----:B------:R-:W-:Y:S01]  /*1b560*/  I2FP.F32.S32 R78, R112 ;  /* 0x00000070004e7245 */ /* 0x000fe20000201400 */
[----:B------:R-:W1:Y:S01]  /*1b570*/  SHFL.DOWN PT, R79, R112, 0x2, 0x1f ;  /* 0x08401f00704f7f89 */ /* 0x000e6200000e0000 */
[----:B0-----:R-:W-:Y:S01]  /*1b580*/  FMUL.FTZ R104, R105, R114 ;  /* 0x0000007269687220 */ /* 0x001fe20000410000 */
[----:B--2---:R-:W-:Y:S01]  /*1b590*/  FADD.FTZ R110, R110, R77 ;  /* 0x0000004d6e6e7221 */ /* 0x004fe20000010000 */
[----:B------:R-:W0:Y:S02]  /*1b5a0*/  MUFU.RCP R109, R78 ;  /* 0x0000004e006d7308 */ /* 0x000e240000001000 */
[----:B------:R-:W-:Y:S01]  /*1b5b0*/  FFMA.FTZ R116, R113, R76, R104 ;  /* 0x0000004c71747223 */ /* 0x000fe20000010068 */
[----:B------:R-:W-:-:S04]  /*1b5c0*/  FADD.FTZ R104, -R105, R76 ;  /* 0x0000004c69687221 */ /* 0x000fc80000010100 */
        /* <DEDUP_REMOVED lines=19> */
[----:B---3--:R-:W-:-:S03]  /*1b700*/  IMAD.IADD R78, R76, 0x1, R79 ;  /* 0x000000014c4e7824 */ /* 0x008fc600078e024f */
[----:B------:R-:W0:Y:S01]  /*1b710*/  SHFL.DOWN PT, R113, R112, 0x1, 0x1f ;  /* 0x08201f0070717f89 */ /* 0x000e2200000e0000 */
[----:B------:R-:W-:Y:S01]  /*1b720*/  FMUL.FTZ R105, R105, R111 ;  /* 0x0000006f69697220 */ /* 0x000fe20000410000 */
[----:B------:R-:W-:-:S03]  /*1b730*/  I2FP.F32.S32 R78, R78 ;  /* 0x0000004e004e7245 */ /* 0x000fc60000201400 */
[----:B------:R-:W-:Y:S01]  /*1b740*/  FFMA.FTZ R105, R110, R105, R109 ;  /* 0x000000696e697223 */ /* 0x000fe2000001006d */
[----:B------:R-:W-:Y:S02]  /*1b750*/  I2FP.F32.S32 R109, R79 ;  /* 0x0000004f006d7245 */ /* 0x000fe40000201400 */
        /* <DEDUP_REMOVED lines=10> */
[----:B------:R-:W0:Y:S01]  /*1b800*/  SHFL.IDX PT, R111, R110, RZ, 0x1f ;  /* 0x00001fff6e6f7589 */ /* 0x000e2200000e0000 */
[----:B------:R-:W1:Y:S01]  /*1b810*/  LDC R109, c[0x0][0x448] ;  /* 0x00011200ff6d7b82 */ /* 0x000e620000000800 */
[----:B------:R-:W-:-:S06]  /*1b820*/  FFMA.FTZ R104, R78, R104, R77 ;  /* 0x000000684e687223 */ /* 0x000fcc000001004d */
[----:B------:R-:W1:Y:S01]  /*1b830*/  SHFL.IDX PT, R104, R104, RZ, 0x1f ;  /* 0x00001fff68687589 */ /* 0x000e6200000e0000 */
[----:B------:R-:W2:Y:S08]  /*1b840*/  @!P1 LDC.64 R78, c[0x0][0x3c0] ;  /* 0x0000f000ff4e9b82 */ /* 0x000eb00000000a00 */
[----:B------:R-:W3:Y:S01]  /*1b850*/  @!P1 LDC.64 R76, c[0x0][0x3c8] ;  /* 0x0000f200ff4c9b82 */ /* 0x000ee20000000a00 */
[C---:B0-----:R-:W-:Y:S01]  /*1b860*/  FMUL.FTZ R105, R111.reuse, R111 ;  /* 0x0000006f6f697220 */ /* 0x041fe20000410000 */
[----:B------:R-:W-:-:S04]  /*1b870*/  FSEL R110, R111, RZ, !P2 ;  /* 0x000000ff6f6e7208 */ /* 0x000fc80005000000 */
[----:B------:R-:W-:Y:S01]  /*1b880*/  FSEL R112, R105, RZ, P2 ;  /* 0x000000ff69707208 */ /* 0x000fe20001000000 */
[----:B-1----:R-:W-:Y:S01]  /*1b890*/  FFMA.FTZ R105, R104, UR14, R109 ;  /* 0x0000000e68697c23 */ /* 0x002fe2000801006d */
[----:B--2---:R-:W-:-:S04]  /*1b8a0*/  @!P1 IMAD.WIDE R78, R91, 0x4, R78 ;  /* 0x000000045b4e9825 */ /* 0x004fc800078e024e */
[----:B------:R-:W-:Y:S01]  /*1b8b0*/  FADD.FTZ R105, R105, R112 ;  /* 0x0000007069697221 */ /* 0x000fe20000010000 */
[----:B------:R0:W-:Y:S03]  /*1b8c0*/  @!P1 STG.E desc[UR6][R78.64], R111 ;  /* 0x0000006f4e009986 */ /* 0x0001e6000c101906 */
[----:B------:R-:W1:Y:S01]  /*1b8d0*/  MUFU.RSQ R109, R105 ;  /* 0x00000069006d7308 */ /* 0x000e620000001400 */
[----:B---3--:R-:W-:-:S05]  /*1b8e0*/  @!P1 IMAD.WIDE R76, R91, 0x4, R76 ;  /* 0x000000045b4c9825 */ /* 0x008fca00078e024c */
[----:B-1----:R0:W-:Y:S01]  /*1b8f0*/  @!P1 STG.E desc[UR6][R76.64], R109 ;  /* 0x0000006d4c009986 */ /* 0x0021e2000c101906 */
[----:B------:R-:W-:Y:S05]  /*1b900*/  @!P0 BRA `(.L_x_5146) ;  /* 0x0000000000c48947 */ /* 0x000fea0003800000 */
[--C-:B0-----:R-:W-:Y:S01]  /*1b910*/  FADD.FTZ R76, R52, -R110.reuse ;  /* 0x8000006e344c7221 */ /* 0x101fe20000010000 */
[----:B------:R-:W-:Y:S01]  /*1b920*/  PRMT R111, R21, 0x7632, R111 ;  /* 0x00007632156f7816 */ /* 0x000fe2000000006f */
[--C-:B------:R-:W-:Y:S01]  /*1b930*/  FADD.FTZ R78, R55, -R110.reuse ;  /* 0x8000006e374e7221 */ /* 0x100fe20000010000 */
[--C-:B------:R-:W-:Y:S01]  /*1b940*/  FADD.FTZ R104, R56, -R110.reuse ;  /* 0x8000006e38687221 */ /* 0x100fe20000010000 */
[----:B------:R-:W-:Y:S01]  /*1b950*/  SHF.L.U32 R77, R16, 0x10, RZ ;  /* 0x00000010104d7819 */ /* 0x000fe200000006ff */
[----:B------:R-:W-:Y:S01]  /*1b960*/  IMAD.U32 R79, R20, 0x10000, RZ ;  /* 0x00010000144f7824 */ /* 0x000fe200078e00ff */
[----:B------:R-:W-:Y:S01]  /*1b970*/  SHF.L.U32 R105, R3, 0x10, RZ ;  /* 0x0000001003697819 */ /* 0x000fe200000006ff */
[----:B------:R-:W-:Y:S01]  /*1b980*/  FADD.FTZ R112, R57, -R110 ;  /* 0x8000006e39707221 */ /* 0x000fe20000010000 */
[----:B------:R-:W-:Y:S01]  /*1b990*/  FMUL.FTZ R76, R109, R76 ;  /* 0x0000004c6d4c7220 */ /* 0x000fe20000410000 */
[----:B------:R-:W-:Y:S01]  /*1b9a0*/  SHF.L.U32 R115, R22, 0x10, RZ ;  /* 0x0000001016737819 */ /* 0x000fe200000006ff */
[----:B------:R-:W-:-:S02]  /*1b9b0*/  IMAD.U32 R111, R111, 0x10000, RZ ;  /* 0x000100006f6f7824 */ /* 0x000fc400078e00ff */
[C---:B------:R-:W-:Y:S01]  /*1b9c0*/  FMUL.FTZ R78, R109.reuse, R78 ;  /* 0x0000004e6d4e7220 */ /* 0x040fe20000410000 */
[----:B------:R-:W-:Y:S01]  /*1b9d0*/  FMUL.FTZ R104, R109, R104 ;  /* 0x000000686d687220 */ /* 0x000fe20000410000 */
[----:B------:R-:W-:Y:S01]  /*1b9e0*/  IMAD.U32 R113, R18, 0x10000, RZ ;  /* 0x0001000012717824 */ /* 0x000fe200078e00ff */
[----:B------:R-:W-:Y:S01]  /*1b9f0*/  SHF.L.U32 R119, R5, 0x10, RZ ;  /* 0x0000001005777819 */ /* 0x000fe200000006ff */
[----:B------:R-:W-:Y:S02]  /*1ba00*/  IMAD.U32 R117, R4, 0x10000, RZ ;  /* 0x0001000004757824 */ /* 0x000fe400078e00ff */
[----:B------:R-:W-:Y:S01]  /*1ba10*/  FMUL.FTZ R112, R109, R112 ;  /* 0x000000706d707220 */ /* 0x000fe20000410000 */
[----:B------:R-:W-:Y:S01]  /*1ba20*/  FFMA.FTZ R76, R76, R77, R79 ;  /* 0x0000004d4c4c7223 */ /* 0x000fe2000001004f */
[----:B------:R-:W-:Y:S01]  /*1ba30*/  FFMA.FTZ R77, R78, R105, R111 ;  /* 0x000000694e4d7223 */ /* 0x000fe2000001006f */
[----:B------:R-:W-:Y:S01]  /*1ba40*/  FFMA.FTZ R78, R104, R113, R115 ;  /* 0x00000071684e7223 */ /* 0x000fe20000010073 */
[----:B------:R-:W-:Y:S01]  /*1ba50*/  FFMA.FTZ R111, R112, R117, R119 ;  /* 0x00000075706f7223 */ /* 0x000fe20000010077 */
[----:B------:R-:W0:Y:S01]  /*1ba60*/  LDC.64 R104, c[0x0][0x428] ;  /* 0x00010a00ff687b82 */ /* 0x000e220000000a00 */
[--C-:B------:R-:W-:Y:S01]  /*1ba70*/  FADD.FTZ R112, R58, -R110.reuse ;  /* 0x8000006e3a707221 */ /* 0x100fe20000010000 */
[----:B------:R-:W-:Y:S01]  /*1ba80*/  FADD.FTZ R114, R59, -R110 ;  /* 0x8000006e3b727221 */ /* 0x000fe20000010000 */
[----:B------:R-:W-:Y:S01]  /*1ba90*/  SHF.L.U32 R79, R19, 0x10, RZ ;  /* 0x00000010134f7819 */ /* 0x000fe200000006ff */
[----:B------:R-:W-:Y:S01]  /*1baa0*/  IMAD.U32 R113, R23, 0x10000, RZ ;  /* 0x0001000017717824 */ /* 0x000fe200078e00ff */
[----:B------:R-:W-:Y:S01]  /*1bab0*/  SHF.L.U32 R115, R6, 0x10, RZ ;  /* 0x0000001006737819 */ /* 0x000fe200000006ff */
[----:B------:R-:W-:-:S02]  /*1bac0*/  IMAD.U32 R117, R7, 0x10000, RZ ;  /* 0x0001000007757824 */ /* 0x000fc400078e00ff */
[C---:B------:R-:W-:Y:S01]  /*1bad0*/  FMUL.FTZ R112, R109.reuse, R112 ;  /* 0x000000706d707220 */ /* 0x040fe20000410000 */
[----:B------:R-:W-:Y:S01]  /*1bae0*/  FMUL.FTZ R114, R109, R114 ;  /* 0x000000726d727220 */ /* 0x000fe20000410000 */
[----:B------:R-:W-:Y:S02]  /*1baf0*/  F2FP.BF16.F32.PACK_AB R78, R111, R78 ;  /* 0x0000004e6f4e723e */ /* 0x000fe400000010ff */
[----:B------:R-:W-:Y:S01]  /*1bb00*/  FFMA.FTZ R116, R112, R79, R113 ;  /* 0x0000004f70747223 */ /* 0x000fe20000010071 */
[----:B------:R-:W-:Y:S01]  /*1bb10*/  FFMA.FTZ R119, R114, R115, R117 ;  /* 0x0000007372777223 */ /* 0x000fe20000010075 */
[--C-:B------:R-:W-:Y:S01]  /*1bb20*/  FADD.FTZ R112, R53, -R110.reuse ;  /* 0x8000006e35707221 */ /* 0x100fe20000010000 */
[----:B------:R-:W-:Y:S01]  /*1bb30*/  FADD.FTZ R114, R54, -R110 ;  /* 0x8000006e36727221 */ /* 0x000fe20000010000 */
[----:B------:R-:W-:Y:S01]  /*1bb40*/  SHF.L.U32 R79, R0, 0x10, RZ ;  /* 0x00000010004f7819 */ /* 0x000fe200000006ff */
[----:B------:R-:W-:Y:S01]  /*1bb50*/  IMAD.U32 R115, R17, 0x10000, RZ ;  /* 0x0001000011737824 */ /* 0x000fe200078e00ff */
[----:B------:R-:W-:Y:S01]  /*1bb60*/  SHF.L.U32 R117, R21, 0x10, RZ ;  /* 0x0000001015757819 */ /* 0x000fe200000006ff */
[C---:B------:R-:W-:Y:S01]  /*1bb70*/  FMUL.FTZ R112, R109.reuse, R112 ;  /* 0x000000706d707220 */ /* 0x040fe20000410000 */
[----:B------:R-:W-:Y:S01]  /*1bb80*/  FMUL.FTZ R114, R109, R114 ;  /* 0x000000726d727220 */ /* 0x000fe20000410000 */
[----:B------:R-:W-:-:S03]  /*1bb90*/  IMAD.U32 R113, R2, 0x10000, RZ ;  /* 0x0001000002717824 */ /* 0x000fc600078e00ff */
[----:B------:R-:W-:Y:S01]  /*1bba0*/  FFMA.FTZ R114, R114, R115, R117 ;  /* 0x0000007372727223 */ /* 0x000fe20000010075 */
[----:B------:R-:W-:Y:S01]  /*1bbb0*/  FFMA.FTZ R113, R112, R79, R113 ;  /* 0x0000004f70717223 */ /* 0x000fe20000010071 */
[----:B------:R-:W-:Y:S01]  /*1bbc0*/  F2FP.BF16.F32.PACK_AB R79, R119, R116 ;  /* 0x00000074774f723e */ /* 0x000fe200000010ff */
[C---:B0-----:R-:W-:Y:S01]  /*1bbd0*/  IMAD.WIDE.U32 R104, R101.reuse, 0x10, R104 ;  /* 0x0000001065687825 */ /* 0x041fe200078e0068 */
[----:B------:R-:W-:Y:S02]  /*1bbe0*/  IADD3 R101, PT, PT, R101, 0x100, RZ ;  /* 0x0000010065657810 */ /* 0x000fe40007ffe0ff */
[----:B------:R-:W-:Y:S02]  /*1bbf0*/  F2FP.BF16.F32.PACK_AB R77, R77, R114 ;  /* 0x000000724d4d723e */ /* 0x000fe400000010ff */
[----:B------:R-:W-:-:S05]  /*1bc00*/  F2FP.BF16.F32.PACK_AB R76, R113, R76 ;  /* 0x0000004c714c723e */ /* 0x000fca00000010ff */
[----:B------:R1:W-:Y:S02]  /*1bc10*/  STG.E.128 desc[UR6][R104.64], R76 ;  /* 0x0000004c68007986 */ /* 0x0003e4000c101d06 */
.L_x_5146:
[----:B------:R-:W-:Y:S05]  /*1bc20*/  BSYNC.RECONVERGENT B0 ;  /* 0x0000000000007941 */ /* 0x000fea0003800200 */
.L_x_5145:
[----:B------:R-:W-:Y:S01]  /*1bc30*/  ISETP.NE.AND P0, PT, R106, RZ, PT ;  /* 0x000000ff6a00720c */ /* 0x000fe20003f05270 */
[----:B------:R-:W-:-:S12]  /*1bc40*/  BSSY.RECONVERGENT B0, `(.L_x_5147) ;  /* 0x0000038000007945 */ /* 0x000fd80003800200 */
[----:B------:R-:W-:Y:S05]  /*1bc50*/  @!P0 BRA `(.L_x_5148) ;  /* 0x0000000000d88947 */ /* 0x000fea0003800000 */
[--C-:B01----:R-:W-:Y:S01]  /*1bc60*/  FADD.FTZ R76, R60, -R110.reuse ;  /* 0x8000006e3c4c7221 */ /* 0x103fe20000010000 */
[----:B------:R-:W-:Y:S01]  /*1bc70*/  PRMT R105, R25, 0x7632, R105 ;  /* 0x0000763219697816 */ /* 0x000fe20000000069 */
[--C-:B------:R-:W-:Y:S01]  /*1bc80*/  FADD.FTZ R78, R63, -R110.reuse ;  /* 0x8000006e3f4e7221 */ /* 0x100fe20000010000 */
[----:B------:R-:W-:Y:S01]  /*1bc90*/  PRMT R111, R29, 0x7632, R111 ;  /* 0x000076321d6f7816 */ /* 0x000fe2000000006f */
[----:B------:R-:W-:Y:S01]  /*1bca0*/  FADD.FTZ R104, R64, -R110 ;  /* 0x8000006e40687221 */ /* 0x000fe20000010000 */
[----:B------:R-:W-:Y:S01]  /*1bcb0*/  SHF.L.U32 R79, R28, 0x10, RZ ;  /* 0x000000101c4f7819 */ /* 0x000fe200000006ff */
[----:B------:R-:W-:Y:S02]  /*1bcc0*/  IMAD.U32 R77, R24, 0x10000, RZ ;  /* 0x00010000184d7824 */ /* 0x000fe400078e00ff */
[----:B------:R-:W-:Y:S01]  /*1bcd0*/  FMUL.FTZ R76, R109, R76 ;  /* 0x0000004c6d4c7220 */ /* 0x000fe20000410000 */
        /* <DEDUP_REMOVED lines=8> */
[----:B------:R-:W-:Y:S01]  /*1bd60*/  PRMT R117, R26, 0x7632, R117 ;  /* 0x000076321a757816 */ /* 0x000fe20000000075 */
[----:B------:R-:W-:Y:S01]  /*1bd70*/  FFMA.FTZ R78, R104, R113, R115 ;  /* 0x00000071684e7223 */ /* 0x000fe20000010073 */
[--C-:B------:R-:W-:Y:S01]  /*1bd80*/  FADD.FTZ R104, R66, -R110.reuse ;  /* 0x8000006e42687221 */ /* 0x100fe20000010000 */
[----:B------:R-:W-:Y:S01]  /*1bd90*/  PRMT R119, R30, 0x7632, R119 ;  /* 0x000076321e777816 */ /* 0x000fe20000000077 */
[----:B------:R-:W-:Y:S01]  /*1bda0*/  FADD.FTZ R106, R65, -R110 ;  /* 0x8000006e416a7221 */ /* 0x000fe20000010000 */
[----:B------:R-:W-:-:S02]  /*1bdb0*/  IMAD.U32 R117, R117, 0x10000, RZ ;  /* 0x0001000075757824 */ /* 0x000fc400078e00ff */
[----:B------:R-:W-:Y:S01]  /*1bdc0*/  FMUL.FTZ R79, R109, R104 ;  /* 0x000000686d4f7220 */ /* 0x000fe20000410000 */
[----:B------:R-:W-:Y:S01]  /*1bdd0*/  SHF.L.U32 R119, R119, 0x10, RZ ;  /* 0x0000001077777819 */ /* 0x000fe200000006ff */
[----:B------:R-:W0:Y:S01]  /*1bde0*/  LDC.64 R104, c[0x0][0x428] ;  /* 0x00010a00ff687b82 */ /* 0x000e220000000a00 */
[----:B------:R-:W-:Y:S01]  /*1bdf0*/  FMUL.FTZ R106, R109, R106 ;  /* 0x0000006a6d6a7220 */ /* 0x000fe20000410000 */
[----:B------:R-:W-:Y:S01]  /*1be00*/  FADD.FTZ R114, R67, -R110 ;  /* 0x8000006e43727221 */ /* 0x000fe20000010000 */
[----:B------:R-:W-:Y:S01]  /*1be10*/  SHF.L.U32 R115, R9, 0x10, RZ ;  /* 0x0000001009737819 */ /* 0x000fe200000006ff */
[----:B------:R-:W-:Y:S02]  /*1be20*/  IMAD.U32 R113, R8, 0x10000, RZ ;  /* 0x0001000008717824 */ /* 0x000fe400078e00ff */
[----:B------:R-:W-:Y:S01]  /*1be30*/  FFMA.FTZ R111, R106, R117, R119 ;  /* 0x000000756a6f7223 */ /* 0x000fe20000010077 */
[----:B------:R-:W-:Y:S01]  /*1be40*/  SHF.L.U32 R112, R31, 0x10, RZ ;  /* 0x000000101f707819 */ /* 0x000fe200000006ff */
[----:B------:R-:W-:Y:S01]  /*1be50*/  FMUL.FTZ R114, R109, R114 ;  /* 0x000000726d727220 */ /* 0x000fe20000410000 */
[----:B------:R-:W-:Y:S01]  /*1be60*/  IMAD.U32 R106, R27, 0x10000, RZ ;  /* 0x000100001b6a7824 */ /* 0x000fe200078e00ff */
[----:B------:R-:W-:Y:S01]  /*1be70*/  SHF.L.U32 R119, R29, 0x10, RZ ;  /* 0x000000101d777819 */ /* 0x000fe200000006ff */
[----:B------:R-:W-:-:S02]  /*1be80*/  IMAD.U32 R117, R25, 0x10000, RZ ;  /* 0x0001000019757824 */ /* 0x000fc400078e00ff */
[----:B------:R-:W-:Y:S01]  /*1be90*/  FFMA.FTZ R114, R114, R113, R115 ;  /* 0x0000007172727223 */ /* 0x000fe20000010073 */
[----:B------:R-:W-:Y:S01]  /*1bea0*/  FFMA.FTZ R79, R79, R106, R112 ;  /* 0x0000006a4f4f7223 */ /* 0x000fe20000010070 */
[----:B------:R-:W-:Y:S01]  /*1beb0*/  PRMT R113, R24, 0x7632, R113 ;  /* 0x0000763218717816 */ /* 0x000fe20000000071 */
[--C-:B------:R-:W-:Y:S01]  /*1bec0*/  FADD.FTZ R112, R62, -R110.reuse ;  /* 0x8000006e3e707221 */ /* 0x100fe20000010000 */
[----:B------:R-:W-:Y:S01]  /*1bed0*/  PRMT R115, R28, 0x7632, R115 ;  /* 0x000076321c737816 */ /* 0x000fe20000000073 */
[----:B------:R-:W-:Y:S01]  /*1bee0*/  FADD.FTZ R106, R61, -R110 ;  /* 0x8000006e3d6a7221 */ /* 0x000fe20000010000 */
[----:B------:R-:W-:Y:S01]  /*1bef0*/  F2FP.BF16.F32.PACK_AB R79, R114, R79 ;  /* 0x0000004f724f723e */ /* 0x000fe200000010ff */
[----:B------:R-:W-:Y:S01]  /*1bf00*/  IMAD.U32 R113, R113, 0x10000, RZ ;  /* 0x0001000071717824 */ /* 0x000fe200078e00ff */
[----:B------:R-:W-:Y:S01]  /*1bf10*/  SHF.L.U32 R115, R115, 0x10, RZ ;  /* 0x0000001073737819 */ /* 0x000fe200000006ff */
[C---:B------:R-:W-:Y:S01]  /*1bf20*/  FMUL.FTZ R112, R109.reuse, R112 ;  /* 0x000000706d707220 */ /* 0x040fe20000410000 */
[----:B------:R-:W-:Y:S01]  /*1bf30*/  FMUL.FTZ R106, R109, R106 ;  /* 0x0000006a6d6a7220 */ /* 0x000fe20000410000 */
[----:B------:R-:W-:-:S02]  /*1bf40*/  F2FP.BF16.F32.PACK_AB R78, R111, R78 ;  /* 0x0000004e6f4e723e */ /* 0x000fc400000010ff */
[----:B------:R-:W-:Y:S01]  /*1bf50*/  FFMA.FTZ R112, R112, R117, R119 ;  /* 0x0000007570707223 */ /* 0x000fe20000010077 */
[----:B------:R-:W-:Y:S01]  /*1bf60*/  FFMA.FTZ R113, R106, R113, R115 ;  /* 0x000000716a717223 */ /* 0x000fe20000010073 */
[----:B0-----:R-:W-:-:S03]  /*1bf70*/  IMAD.WIDE.U32 R104, R101, 0x10, R104 ;  /* 0x0000001065687825 */ /* 0x001fc600078e0068 */
[----:B------:R-:W-:Y:S01]  /*1bf80*/  F2FP.BF16.F32.PACK_AB R77, R77, R112 ;  /* 0x000000704d4d723e */ /* 0x000fe200000010ff */
[----:B------:R-:W-:Y:S01]  /*1bf90*/  VIADD R101, R101, 0x100 ;  /* 0x0000010065657836 */ /* 0x000fe20000000000 */
[----:B------:R-:W-:-:S05]  /*1bfa0*/  F2FP.BF16.F32.PACK_AB R76, R113, R76 ;  /* 0x0000004c714c723e */ /* 0x000fca00000010ff */
[----:B------:R2:W-:Y:S02]  /*1bfb0*/  STG.E.128 desc[UR6][R104.64], R76 ;  /* 0x0000004c68007986 */ /* 0x0005e4000c101d06 */
.L_x_5148:
[----:B------:R-:W-:Y:S05]  /*1bfc0*/  BSYNC.RECONVERGENT B0 ;  /* 0x0000000000007941 */ /* 0x000fea0003800200 */
.L_x_5147:
[----:B------:R-:W-:Y:S01]  /*1bfd0*/  ISETP.NE.AND P0, PT, R107, RZ, PT ;  /* 0x000000ff6b00720c */ /* 0x000fe20003f05270 */
[----:B------:R-:W-:-:S12]  /*1bfe0*/  BSSY.RECONVERGENT B0, `(.L_x_5149) ;  /* 0x0000039000007945 */ /* 0x000fd80003800200 */
[----:B------:R-:W-:Y:S05]  /*1bff0*/  @!P0 BRA `(.L_x_5150) ;  /* 0x0000000000dc8947 */ /* 0x000fea0003800000 */
[--C-:B012---:R-:W-:Y:S01]  /*1c000*/  FADD.FTZ R76, R68, -R110.reuse ;  /* 0x8000006e444c7221 */ /* 0x107fe20000010000 */
[--C-:B------:R-:W-:Y:S01]  /*1c010*/  FADD.FTZ R78, R70, -R110.reuse ;  /* 0x8000006e464e7221 */ /* 0x100fe20000010000 */
[----:B------:R-:W-:Y:S01]  /*1c020*/  PRMT R111, R34, 0x7632, R111 ;  /* 0x00007632226f7816 */ /* 0x000fe2000000006f */
[----:B------:R-:W-:Y:S01]  /*1c030*/  FADD.FTZ R104, R73, -R110 ;  /* 0x8000006e49687221 */ /* 0x000fe20000010000 */
[----:B------:R-:W-:Y:S01]  /*1c040*/  PRMT R113, R38, 0x7632, R113 ;  /* 0x0000763226717816 */ /* 0x000fe20000000071 */
[----:B------:R-:W-:Y:S01]  /*1c050*/  FMUL.FTZ R76, R109, R76 ;  /* 0x0000004c6d4c7220 */ /* 0x000fe20000410000 */
[----:B------:R-:W-:Y:S01]  /*1c060*/  SHF.L.U32 R77, R32, 0x10, RZ ;  /* 0x00000010204d7819 */ /* 0x000fe200000006ff */
[----:B------:R-:W-:Y:S01]  /*1c070*/  IMAD.U32 R79, R36, 0x10000, RZ ;  /* 0x00010000244f7824 */ /* 0x000fe200078e00ff */
[----:B------:R-:W-:Y:S01]  /*1c080*/  SHF.L.U32 R107, R33, 0x10, RZ ;  /* 0x00000010216b7819 */ /* 0x000fe200000006ff */
[----:B------:R-:W-:Y:S02]  /*1c090*/  IMAD.U32 R105, R37, 0x10000, RZ ;  /* 0x0001000025697824 */ /* 0x000fe400078e00ff */
[----:B------:R-:W-:Y:S01]  /*1c0a0*/  FMUL.FTZ R78, R109, R78 ;  /* 0x0000004e6d4e7220 */ /* 0x000fe20000410000 */
[----:B------:R-:W-:Y:S01]  /*1c0b0*/  SHF.L.U32 R111, R111, 0x10, RZ ;  /* 0x000000106f6f7819 */ /* 0x000fe200000006ff */
[----:B------:R-:W-:-:S02]  /*1c0c0*/  IMAD.U32 R113, R113, 0x10000, RZ ;  /* 0x0001000071717824 */ /* 0x000fc400078e00ff */
[----:B------:R-:W-:Y:S01]  /*1c0d0*/  FMUL.FTZ R104, R109, R104 ;  /* 0x000000686d687220 */ /* 0x000fe20000410000 */
[----:B------:R-:W-:Y:S01]  /*1c0e0*/  FFMA.FTZ R106, R76, R77, R79 ;  /* 0x0000004d4c6a7223 */ /* 0x000fe2000001004f */
[----:B------:R-:W-:Y:S01]  /*1c0f0*/  FFMA.FTZ R107, R78, R107, R105 ;  /* 0x0000006b4e6b7223 */ /* 0x000fe20000010069 */
[----:B------:R-:W0:Y:S01]  /*1c100*/  LDC.64 R76, c[0x0][0x428] ;  /* 0x00010a00ff4c7b82 */ /* 0x000e220000000a00 */
[----:B------:R-:W-:Y:S01]  /*1c110*/  FFMA.FTZ R78, R104, R111, R113 ;  /* 0x0000006f684e7223 */ /* 0x000fe20000010071 */
[--C-:B------:R-:W-:Y:S01]  /*1c120*/  FADD.FTZ R104, R69, -R110.reuse ;  /* 0x8000006e45687221 */ /* 0x100fe20000010000 */
[--C-:B------:R-:W-:Y:S01]  /*1c130*/  FADD.FTZ R112, R71, -R110.reuse ;  /* 0x8000006e47707221 */ /* 0x100fe20000010000 */
[--C-:B------:R-:W-:Y:S01]  /*1c140*/  FADD.FTZ R114, R72, -R110.reuse ;  /* 0x8000006e48727221 */ /* 0x100fe20000010000 */
        /* <DEDUP_REMOVED lines=15> */
[----:B------:R-:W-:Y:S01]  /*1c240*/  PRMT R111, R33, 0x7632, R111 ;  /* 0x00007632216f7816 */ /* 0x000fe2000000006f */
[----:B------:R-:W-:Y:S01]  /*1c250*/  IMAD.U32 R114, R34, 0x10000, RZ ;  /* 0x0001000022727824 */ /* 0x000fe200078e00ff */
[----:B------:R-:W-:Y:S02]  /*1c260*/  PRMT R113, R37, 0x7632, R113 ;  /* 0x0000763225717816 */ /* 0x000fe40000000071 */
[----:B------:R-:W-:Y:S01]  /*1c270*/  PRMT R110, R32, 0x7632, R110 ;  /* 0x00007632206e7816 */ /* 0x000fe2000000006e */
[----:B------:R-:W-:Y:S01]  /*1c280*/  IMAD.U32 R111, R111, 0x10000, RZ ;  /* 0x000100006f6f7824 */ /* 0x000fe200078e00ff */
[----:B------:R-:W-:-:S02]  /*1c290*/  PRMT R112, R36, 0x7632, R112 ;  /* 0x0000763224707816 */ /* 0x000fc40000000070 */
[----:B------:R-:W-:Y:S02]  /*1c2a0*/  SHF.L.U32 R116, R38, 0x10, RZ ;  /* 0x0000001026747819 */ /* 0x000fe400000006ff */
[----:B------:R-:W-:Y:S01]  /*1c2b0*/  SHF.L.U32 R113, R113, 0x10, RZ ;  /* 0x0000001071717819 */ /* 0x000fe200000006ff */
[----:B------:R-:W-:Y:S01]  /*1c2c0*/  IMAD.U32 R112, R112, 0x10000, RZ ;  /* 0x0001000070707824 */ /* 0x000fe200078e00ff */
[----:B------:R-:W-:Y:S01]  /*1c2d0*/  SHF.L.U32 R110, R110, 0x10, RZ ;  /* 0x000000106e6e7819 */ /* 0x000fe200000006ff */
[----:B------:R-:W-:Y:S02]  /*1c2e0*/  FFMA.FTZ R115, R105, R114, R116 ;  /* 0x0000007269737223 */ /* 0x000fe40000010074 */
[----:B------:R-:W-:Y:S01]  /*1c2f0*/  FFMA.FTZ R114, R104, R111, R113 ;  /* 0x0000006f68727223 */ /* 0x000fe20000010071 */
[----:B0-----:R-:W-:-:S04]  /*1c300*/  IMAD.WIDE.U32 R104, R101, 0x10, R76 ;  /* 0x0000001065687825 */ /* 0x001fc800078e004c */
[----:B------:R-:W-:Y:S01]  /*1c310*/  FFMA.FTZ R111, R79, R110, R112 ;  /* 0x0000006e4f6f7223 */ /* 0x000fe20000010070 */
[----:B------:R-:W-:Y:S02]  /*1c320*/  F2FP.BF16.F32.PACK_AB R79, R118, R109 ;  /* 0x0000006d764f723e */ /* 0x000fe400000010ff */
[----:B------:R-:W-:Y:S02]  /*1c330*/  F2FP.BF16.F32.PACK_AB R78, R78, R115 ;  /* 0x000000734e4e723e */ /* 0x000fe400000010ff */
[----:B------:R-:W-:Y:S02]  /*1c340*/  F2FP.BF16.F32.PACK_AB R77, R114, R107 ;  /* 0x0000006b724d723e */ /* 0x000fe400000010ff */
[----:B------:R-:W-:-:S05]  /*1c350*/  F2FP.BF16.F32.PACK_AB R76, R111, R106 ;  /* 0x0000006a6f4c723e */ /* 0x000fca00000010ff */
[----:B------:R3:W-:Y:S02]  /*1c360*/  STG.E.128 desc[UR6][R104.64], R76 ;  /* 0x0000004c68007986 */ /* 0x0007e4000c101d06 */
.L_x_5150:
[----:B------:R-:W-:Y:S05]  /*1c370*/  BSYNC.RECONVERGENT B0 ;  /* 0x0000000000007941 */ /* 0x000fea0003800200 */
.L_x_5149:
[----:B0123--:R-:W0:Y:S01]  /*1c380*/  LDC.64 R76, c[0x0][0x380] ;  /* 0x0000e000ff4c7b82 */ /* 0x00fe220000000a00 */
[----:B------:R-:W-:Y:S01]  /*1c390*/  UPLOP3.LUT UP1, UPT, UPT, UPT, UP1, 0x40, 0x4 ;  /* 0x000000000004789c */ /* 0x000fe20003f2e810 */
[----:B0-----:R-:W-:-:S04]  /*1c3a0*/  IADD3 R91, PT, PT, R91, R76, RZ ;  /* 0x0000004c5b5b7210 */ /* 0x001fc80007ffe0ff */
[----:B------:R-:W-:-:S13]  /*1c3b0*/  ISETP.GE.AND P0, PT, R91, R77, PT ;  /* 0x0000004d5b00720c */ /* 0x000fda0003f06270 */
[----:B------:R-:W-:Y:S05]  /*1c3c0*/  @!P0 BRA `(.L_x_5151) ;  /* 0xfffffe4800208947 */ /* 0x000fea000383ffff */
[----:B------:R-:W-:Y:S05]  /*1c3d0*/  EXIT ;  /* 0x000000000000794d */ /* 0x000fea0003800000 */
.L_x_5152:
        /* <DEDUP_REMOVED lines=10> */
.L_x_13694:


//--------------------- .text._ZN10layer_norm31ln_parallel_residual_fwd_kernelINS_13Kernel_traitsI13__nv_bfloat16S2_fS2_fjLj6144ELj1ELj1ELj8ELj16ENS_18Kernel_traits_baseILj6144ES2_S2_fS2_fjLj256EEEEELb1ELb1ELb1EEEvNS_9FwdParamsE --------------------------
	.section	.text._ZN10layer_norm31ln_parallel_residual_fwd_kernelINS_13Kernel_traitsI13__nv_bfloat16S2_fS2_fjLj6144ELj1ELj1ELj8ELj16ENS_18Kernel_traits_baseILj6144ES2_S2_fS2_fjLj256EEEEELb1ELb1ELb1EEEvNS_9FwdParamsE,"ax",@progbits
	.align	128
        .global         _ZN10layer_norm31ln_parallel_residual_fwd_kernelINS_13Kernel_traitsI13__nv_bfloat16S2_fS2_fjLj6144ELj1ELj1ELj8ELj16ENS_18Kernel_traits_baseILj6144ES2_S2_fS2_fjLj256EEEEELb1ELb1ELb1EEEvNS_9FwdParamsE
        .type           _ZN10layer_norm31ln_parallel_residual_fwd_kernelINS_13Kernel_traitsI13__nv_bfloat16S2_fS2_fjLj6144ELj1ELj1ELj8ELj16ENS_18Kernel_traits_baseILj6144ES2_S2_fS2_fjLj256EEEEELb1ELb1ELb1EEEvNS_9FwdParamsE,@function
        .size           _ZN10layer_norm31ln_parallel_residual_fwd_kernelINS_13Kernel_traitsI13__nv_bfloat16S2_fS2_fjLj6144ELj1ELj1ELj8ELj16ENS_18Kernel_traits_baseILj6144ES2_S2_fS2_fjLj256EEEEELb1ELb1ELb1EEEvNS_9FwdParamsE,(.L_x_13695 - _ZN10layer_norm31ln_parallel_residual_fwd_kernelINS_13Kernel_traitsI13__nv_bfloat16S2_fS2_fjLj6144ELj1ELj1ELj8ELj16ENS_18Kernel_traits_baseILj6144ES2_S2_fS2_fjLj256EEEEELb1ELb1ELb1EEEvNS_9FwdParamsE)
        .other          _ZN10layer_norm31ln_parallel_residual_fwd_kernelINS_13Kernel_traitsI13__nv_bfloat16S2_fS2_fjLj6144ELj1ELj1ELj8ELj16ENS_18Kernel_traits_baseILj6144ES2_S2_fS2_fjLj256EEEEELb1ELb1ELb1EEEvNS_9FwdParamsE,@"STO_CUDA_ENTRY STV_DEFAULT"
_ZN10layer_norm31ln_parallel_residual_fwd_kernelINS_13Kernel_traitsI13__nv_bfloat16S2_fS2_fjLj6144ELj1ELj1ELj8ELj16ENS_18Kernel_traits_baseILj6144ES2_S2_fS2_fjLj256EEEEELb1ELb1ELb1EEEvNS_9FwdParamsE:
.text._ZN10layer_norm31ln_parallel_residual_fwd_kernelINS_13Kernel_traitsI13__nv_bfloat16S2_fS2_fjLj6144ELj1ELj1ELj8ELj16ENS_18Kernel_traits_baseILj6144ES2_S2_fS2_fjLj256EEEEELb1ELb1ELb1EEEvNS_9FwdParamsE:
        /* <DEDUP_REMOVED lines=47> */
[----:B------:R-:W-:Y:S01]  /*02f0*/  HFMA2 R64, -RZ, RZ, 0, 0 ;  /* 0x00000000ff407431 */ /* 0x000fe200000001ff */
[----:B------:R-:W-:Y:S01]  /*0300*/  SHF.R.U32.HI R0, RZ, 0x2, R33 ;  /* 0x00000002ff007819 */ /* 0x000fe20000011621 */
[----:B------:R-:W-:Y:S01]  /*0310*/  UPLOP3.LUT UP1, UPT, UPT, UPT, UPT, 0x40, 0x4 ;  /* 0x000000000004789c */ /* 0x000fe20003f2e870 */
[----:B------:R-:W-:Y:S01]  /*0320*/  PRMT R65, R11, 0x7632, R65 ;  /* 0x000076320b417816 */ /* 0x000fe20000000041 */
[----:B------:R-:W-:Y:S01]  /*0330*/  IMAD.HI.U32 R2, R100, -0x2daee0ad, RZ ;  /* 0xd2511f5364027827 */ /* 0x000fe200078e00ff */
[----:B------:R-:W-:Y:S01]  /*0340*/  UIADD3 UR4, UPT, UPT, UR8, -0x61c88647, URZ ;  /* 0x9e3779b908047890 */ /* 0x000fe2000fffe0ff */
[----:B------:R-:W-:Y:S01]  /*0350*/  PRMT R66, R10, 0x7632, R66 ;  /* 0x000076320a427816 */ /* 0x000fe20000000042 */
[----:B------:R-:W-:Y:S01]  /*0360*/  UIADD3 UR21, UPT, UPT, UR9, -0x4498517b, URZ ;  /* 0xbb67ae8509157890 */ /* 0x000fe2000fffe0ff */
[----:B------:R-:W-:Y:S01]  /*0370*/  IMAD R7, R100, -0x2daee0ad, RZ ;  /* 0xd2511f5364077824 */ /* 0x000fe200078e02ff */
[----:B------:R-:W-:Y:S01]  /*0380*/  LOP3.LUT R2, R2, UR9, RZ, 0x3c, !PT ;  /* 0x0000000902027c12 */ /* 0x000fe2000f8e3cff */
[----:B------:R-:W-:Y:S01]  /*0390*/  UIADD3 UR22, UPT, UPT, UR9, 0x76cf5d0a, URZ ;  /* 0x76cf5d0a09167890 */ /* 0x000fe2000fffe0ff */
[----:B------:R-:W-:Y:S01]  /*03a0*/  PRMT R67, R9, 0x7632, R67 ;  /* 0x0000763209437816 */ /* 0x000fe20000000043 */
[----:B0-----:R-:W-:Y:S01]  /*03b0*/  IMAD R101, R101, UR18, R104 ;  /* 0x0000001265657c24 */ /* 0x001fe2000f8e0268 */
[----:B------:R-:W-:Y:S01]  /*03c0*/  UIADD3 UR5, UPT, UPT, UR8, -0x255992d5, URZ ;  /* 0xdaa66d2b08057890 */ /* 0x000fe2000fffe0ff */
        /* <DEDUP_REMOVED lines=10> */
[----:B------:R-:W-:Y:S01]  /*0470*/  UIADD3 UR27, UPT, UPT, UR9, 0x1fd5c5a3, URZ ;  /* 0x1fd5c5a3091b7890 */ /* 0x000fe2000fffe0ff */
[----:B------:R-:W-:Y:S01]  /*0480*/  PRMT R71, R13, 0x7632, R71 ;  /* 0x000076320d477816 */ /* 0x000fe20000000047 */
[----:B------:R-:W-:Y:S01]  /*0490*/  UIADD3 UR6, UPT, UPT, UR8, -0xe443238, URZ ;  /* 0xf1bbcdc808067890 */ /* 0x000fe2000fffe0ff */
[----:B------:R-:W-:Y:S01]  /*04a0*/  LOP3.LUT R4, R5, UR4, R4, 0x96, !PT ;  /* 0x0000000405047c12 */ /* 0x000fe2000f8e9604 */
[----:B------:R-:W-:Y:S01]  /*04b0*/  IMAD.HI.U32 R6, R3, -0x2daee0ad, RZ ;  /* 0xd2511f5303067827 */ /* 0x000fe200078e00ff */
[----:B------:R-:W-:Y:S01]  /*04c0*/  UIADD3 UR4, UPT, UPT, UR8, 0x3c6ef372, URZ ;  /* 0x3c6ef37208047890 */ /* 0x000fe2000fffe0ff */
[----:B------:R-:W-:Y:S01]  /*04d0*/  PRMT R73, R19, 0x7632, R73 ;  /* 0x0000763213497816 */ /* 0x000fe20000000049 */
[----:B------:R-:W-:Y:S01]  /*04e0*/  UIADD3 UR28, UPT, UPT, UR9, -0x24c28bd8, URZ ;  /* 0xdb3d7428091c7890 */ /* 0x000fe2000fffe0ff */
[----:B------:R-:W-:Y:S01]  /*04f0*/  IMAD R34, R3, -0x2daee0ad, RZ ;  /* 0xd2511f5303227824 */ /* 0x000fe200078e02ff */
[----:B------:R-:W-:Y:S01]  /*0500*/  LOP3.LUT R6, R7, UR21, R6, 0x96, !PT ;  /* 0x0000001507067c12 */ /* 0x000fe2000f8e9606 */
[----:B------:R-:W-:Y:S01]  /*0510*/  IMAD R3, R2, -0x326172a9, RZ ;  /* 0xcd9e8d5702037824 */ /* 0x000fe200078e02ff */
[----:B------:R-:W-:Y:S01]  /*0520*/  UIADD3 UR7, UPT, UPT, UR8, -0x700cb87f, URZ ;  /* 0x8ff3478108077890 */ /* 0x000fe2000fffe0ff */
[----:B------:R-:W-:Y:S01]  /*0530*/  IMAD.HI.U32 R5, R4, -0x2daee0ad, RZ ;  /* 0xd2511f5304057827 */ /* 0x000fe200078e00ff */
[----:B------:R-:W-:Y:S01]  /*0540*/  PRMT R74, R18, 0x7632, R74 ;  /* 0x00007632124a7816 */ /* 0x000fe2000000004a */
[----:B------:R-:W0:Y:S01]  /*0550*/  LDCU UR19, c[0x0][0x388] ;  /* 0x00007100ff1377ac */ /* 0x000e220008000800 */
[----:B------:R-:W-:Y:S01]  /*0560*/  PRMT R75, R17, 0x7632, R75 ;  /* 0x00007632114b7816 */ /* 0x000fe2000000004b */
[----:B------:R-:W-:Y:S01]  /*0570*/  IMAD.HI.U32 R2, R6, -0x326172a9, RZ ;  /* 0xcd9e8d5706027827 */ /* 0x000fe200078e00ff */
[----:B------:R-:W-:Y:S01]  /*0580*/  LOP3.LUT R5, R34, UR22, R5, 0x96, !PT ;  /* 0x0000001622057c12 */ /* 0x000fe2000f8e9605 */
[----:B------:R-:W1:Y:S01]  /*0590*/  LDCU.U8 UR39, c[0x0][0x410] ;  /* 0x00008200ff2777ac */ /* 0x000e620008000000 */
[----:B------:R-:W-:Y:S01]  /*05a0*/  PRMT R83, R23, 0x7632, R83 ;  /* 0x0000763217537816 */ /* 0x000fe20000000053 */
[----:B------:R-:W-:Y:S01]  /*05b0*/  IMAD R7, R4, -0x2daee0ad, RZ ;  /* 0xd2511f5304077824 */ /* 0x000fe200078e02ff */
[----:B------:R-:W-:Y:S01]  /*05c0*/  LOP3.LUT R2, R3, UR4, R2, 0x96, !PT ;  /* 0x0000000403027c12 */ /* 0x000fe2000f8e9602 */
[----:B------:R-:W-:Y:S01]  /*05d0*/  UIADD3 UR4, UPT, UPT, UR9, 0x32370b8f, URZ ;  /* 0x32370b8f09047890 */ /* 0x000fe2000fffe0ff */
[----:B------:R-:W-:Y:S01]  /*05e0*/  IMAD R6, R6, -0x326172a9, RZ ;  /* 0xcd9e8d5706067824 */ /* 0x000fe200078e02ff */
[----:B------:R-:W-:Y:S01]  /*05f0*/  PRMT R85, R21, 0x7632, R85 ;  /* 0x0000763215557816 */ /* 0x000fe20000000055 */
[----:B------:R-:W-:Y:S01]  /*0600*/  IMAD.HI.U32 R3, R5, -0x326172a9, RZ ;  /* 0xcd9e8d5705037827 */ /* 0x000fe200078e00ff */
[----:B------:R-:W-:Y:S01]  /*0610*/  PRMT R86, R20, 0x7632, R86 ;  /* 0x0000763214567816 */ /* 0x000fe20000000056 */
[----:B------:R-:W2:Y:S01]  /*0620*/  LDCU UR20, c[0x0][0x400] ;  /* 0x00008000ff1477ac */ /* 0x000ea20008000800 */
[----:B------:R-:W-:Y:S01]  /*0630*/  PRMT R88, R30, 0x7632, R88 ;  /* 0x000076321e587816 */ /* 0x000fe20000000058 */
[----:B------:R-:W-:Y:S01]  /*0640*/  IMAD.HI.U32 R4, R2, -0x2daee0ad, RZ ;  /* 0xd2511f5302047827 */ /* 0x000fe200078e00ff */
[----:B------:R-:W-:Y:S01]  /*0650*/  LOP3.LUT R3, R6, UR5, R3, 0x96, !PT ;  /* 0x0000000506037c12 */ /* 0x000fe2000f8e9603 */
[----:B------:R-:W-:Y:S01]  /*0660*/  UIADD3 UR5, UPT, UPT, UR8, 0x78dde6e4, URZ ;  /* 0x78dde6e408057890 */ /* 0x000fe2000fffe0ff */
[----:B------:R-:W-:Y:S01]  /*0670*/  PRMT R89, R29, 0x7632, R89 ;  /* 0x000076321d597816 */ /* 0x000fe20000000059 */
[----:B------:R-:W-:Y:S01]  /*0680*/  IMAD R5, R5, -0x326172a9, RZ ;  /* 0xcd9e8d5705057824 */ /* 0x000fe200078e02ff */
[----:B------:R-:W-:Y:S01]  /*0690*/  LOP3.LUT R4, R7, UR4, R4, 0x96, !PT ;  /* 0x0000000407047c12 */ /* 0x000fe2000f8e9604 */
[----:B------:R-:W-:Y:S01]  /*06a0*/  IMAD R7, R2, -0x2daee0ad, RZ ;  /* 0xd2511f5302077824 */ /* 0x000fe200078e02ff */
[----:B------:R-:W-:Y:S01]  /*06b0*/  UIADD3 UR4, UPT, UPT, UR9, -0x56f99767, URZ ;  /* 0xa906689909047890 */ /* 0x000fe2000fffe0ff */
[----:B------:R-:W-:Y:S01]  /*06c0*/  IMAD.HI.U32 R6, R3, -0x2daee0ad, RZ ;  /* 0xd2511f5303067827 */ /* 0x000fe200078e00ff */
[----:B------:R-:W-:Y:S01]  /*06d0*/  PRMT R77, R27, 0x7632, R77 ;  /* 0x000076321b4d7816 */ /* 0x000fe2000000004d */
[----:B------:R-:W3:Y:S01]  /*06e0*/  LDCU.64 UR16, c[0x0][0x398] ;  /* 0x00007300ff1077ac */ /* 0x000ee20008000a00 */
[----:B------:R-:W-:Y:S01]  /*06f0*/  PRMT R78, R26, 0x7632, R78 ;  /* 0x000076321a4e7816 */ /* 0x000fe2000000004e */
[----:B------:R-:W-:Y:S01]  /*0700*/  IMAD.HI.U32 R2, R4, -0x326172a9, RZ ;  /* 0xcd9e8d5704027827 */ /* 0x000fe200078e00ff */
[----:B------:R-:W-:Y:S01]  /*0710*/  LOP3.LUT R6, R7, UR23, R6, 0x96, !PT ;  /* 0x0000001707067c12 */ /* 0x000fe2000f8e9606 */
[----:B------:R-:W4:Y:S01]  /*0720*/  LDCU.64 UR14, c[0x0][0x3a0] ;  /* 0x00007400ff0e77ac */ /* 0x000f220008000a00 */
[----:B------:R-:W-:Y:S01]  /*0730*/  PRMT R82, R24, 0x7632, R82 ;  /* 0x0000763218527816 */ /* 0x000fe20000000052 */
[----:B------:R-:W-:Y:S01]  /*0740*/  IMAD R34, R3, -0x2daee0ad, RZ ;  /* 0xd2511f5303227824 */ /* 0x000fe200078e02ff */
[----:B------:R-:W-:Y:S01]  /*0750*/  LOP3.LUT R2, R5, UR5, R2, 0x96, !PT ;  /* 0x0000000505027c12 */ /* 0x000fe2000f8e9602 */
[----:B------:R-:W-:Y:S01]  /*0760*/  IMAD R5, R4, -0x326172a9, RZ ;  /* 0xcd9e8d5704057824 */ /* 0x000fe200078e02ff */
[----:B------:R-:W-:Y:S01]  /*0770*/  PRMT R68, R8, 0x7632, R68 ;  /* 0x0000763208447816 */ /* 0x000fe20000000044 */
[----:B------:R-:W-:Y:S01]  /*0780*/  IMAD.HI.U32 R4, R6, -0x326172a9, RZ ;  /* 0xcd9e8d5706047827 */ /* 0x000fe200078e00ff */
[----:B------:R-:W-:Y:S01]  /*0790*/  PRMT R72, R12, 0x7632, R72 ;  /* 0x000076320c487816 */ /* 0x000fe20000000048 */
[----:B------:R-:W0:Y:S01]  /*07a0*/  LDCU.64 UR12, c[0x0][0x380] ;  /* 0x00007000ff0c77ac */ /* 0x000e220008000a00 */
[----:B------:R-:W-:Y:S01]  /*07b0*/  PRMT R76, R16, 0x7632, R76 ;  /* 0x00007632104c7816 */ /* 0x000fe2000000004c */
[----:B------:R-:W-:Y:S01]  /*07c0*/  IMAD.HI.U32 R3, R2, -0x2daee0ad, RZ ;  /* 0xd2511f5302037827 */ /* 0x000fe200078e00ff */
[----:B------:R-:W-:-:S02]  /*07d0*/  LOP3.LUT R4, R5, UR24, R4, 0x96, !PT ;  /* 0x0000001805047c12 */ /* 0x000fc4000f8e9604 */
[----:B------:R-:W-:Y:S01]  /*07e0*/  PRMT R84, R22, 0x7632, R84 ;  /* 0x0000763216547816 */ /* 0x000fe20000000054 */
[----:B------:R-:W-:Y:S01]  /*07f0*/  IMAD R5, R6, -0x326172a9, RZ ;  /* 0xcd9e8d5706057824 */ /* 0x000fe200078e02ff */
[----:B------:R-:W-:Y:S01]  /*0800*/  LOP3.LUT R3, R34, UR4, R3, 0x96, !PT ;  /* 0x0000000422037c12 */ /* 0x000fe2000f8e9603 */
[----:B------:R-:W-:Y:S01]  /*0810*/  UIADD3 UR4, UPT, UPT, UR9, 0x646e171e, URZ ;  /* 0x646e171e09047890 */ /* 0x000fe2000fffe0ff */
[----:B------:R-:W-:Y:S01]  /*0820*/  IMAD R34, R2, -0x2daee0ad, RZ ;  /* 0xd2511f5302227824 */ /* 0x000fe200078e02ff */
[----:B------:R-:W-:Y:S01]  /*0830*/  PRMT R87, R31, 0x7632, R87 ;  /* 0x000076321f577816 */ /* 0x000fe20000000057 */
[----:B------:R-:W-:Y:S01]  /*0840*/  IMAD.HI.U32 R7, R4, -0x2daee0ad, RZ ;  /* 0xd2511f5304077827 */ /* 0x000fe200078e00ff */
[----:B------:R-:W-:Y:S02]  /*0850*/  PRMT R90, R28, 0x7632, R90 ;  /* 0x000076321c5a7816 */ /* 0x000fe4000000005a */
[----:B------:R-:W-:Y:S01]  /*0860*/  PRMT R79, R25, 0x7632, R79 ;  /* 0x00007632194f7816 */ /* 0x000fe2000000004f */
[----:B------:R-:W-:Y:S01]  /*0870*/  IMAD.HI.U32 R2, R3, -0x326172a9, RZ ;  /* 0xcd9e8d5703027827 */ /* 0x000fe200078e00ff */
[----:B------:R-:W-:-:S02]  /*0880*/  LOP3.LUT R7, R34, UR4, R7, 0x96, !PT ;  /* 0x0000000422077c12 */ /* 0x000fc4000f8e9607 */
[----:B------:R-:W-:Y:S01]  /*0890*/  SHF.L.U32 R60, R27, 0x10, RZ ;  /* 0x000000101b3c7819 */ /* 0x000fe200000006ff */
[----:B------:R-:W-:Y:S01]  /*08a0*/  IMAD R6, R3, -0x326172a9, RZ ;  /* 0xcd9e8d5703067824 */ /* 0x000fe200078e02ff */
[----:B------:R-:W-:Y:S01]  /*08b0*/  LOP3.LUT R2, R5, UR25, R2, 0x96, !PT ;  /* 0x0000001905027c12 */ /* 0x000fe2000f8e9602 */
[----:B------:R-:W-:Y:S01]  /*08c0*/  IMAD R5, R4, -0x2daee0ad, RZ ;  /* 0xd2511f5304057824 */ /* 0x000fe200078e02ff */
[----:B------:R-:W1:Y:S01]  /*08d0*/  LDCU.64 UR4, c[0x0][0x398] ;  /* 0x00007300ff0477ac */ /* 0x000e620008000a00 */
[----:B------:R-:W-:Y:S01]  /*08e0*/  IMAD.HI.U32 R3, R7, -0x326172a9, RZ ;  /* 0xcd9e8d5707037827 */ /* 0x000fe200078e00ff */
[----:B------:R-:W-:Y:S02]  /*08f0*/  LOP3.LUT R103, R32, 0x3, RZ, 0xc0, !PT ;  /* 0x0000000320677812 */ /* 0x000fe400078ec0ff */
[----:B------:R-:W-:Y:S01]  /*0900*/  SHF.L.U32 R68, R68, 0x10, RZ ;  /* 0x0000001044447819 */ /* 0x000fe200000006ff */
[----:B------:R-:W-:Y:S01]  /*0910*/  IMAD.HI.U32 R4, R2, -0x2daee0ad, RZ ;  /* 0xd2511f5302047827 */ /* 0x000fe200078e00ff */
[----:B------:R-:W-:-:S02]  /*0920*/  LOP3.LUT R3, R6, UR26, R3, 0x96, !PT ;  /* 0x0000001a06037c12 */ /* 0x000fc4000f8e9603 */
[----:B------:R-:W-:Y:S01]  /*0930*/  SHF.L.U32 R72, R72, 0x10, RZ ;  /* 0x0000001048487819 */ /* 0x000fe200000006ff */
[----:B------:R-:W-:Y:S01]  /*0940*/  IMAD R6, R2, -0x2daee0ad, RZ ;  /* 0xd2511f5302067824 */ /* 0x000fe200078e02ff */
[----:B------:R-:W-:Y:S01]  /*0950*/  LOP3.LUT R4, R5, UR27, R4, 0x96, !PT ;  /* 0x0000001b05047c12 */ /* 0x000fe2000f8e9604 */
[----:B------:R-:W-:Y:S01]  /*0960*/  IMAD.HI.U32 R5, R3, -0x2daee0ad, RZ ;  /* 0xd2511f5303057827 */ /* 0x000fe200078e00ff */
[----:B------:R-:W-:Y:S02]  /*0970*/  SHF.L.U32 R76, R76, 0x10, RZ ;  /* 0x000000104c4c7819 */ /* 0x000fe400000006ff */
[----:B------:R-:W-:Y:S01]  /*0980*/  SHF.L.U32 R79, R79, 0x10, RZ ;  /* 0x000000104f4f7819 */ /* 0x000fe200000006ff */
[----:B------:R-:W-:Y:S01]  /*0990*/  IMAD R7, R7, -0x326172a9, RZ ;  /* 0xcd9e8d5707077824 */ /* 0x000fe200078e02ff */
[----:B------:R-:W-:Y:S01]  /*09a0*/  LOP3.LUT R92, R6, UR28, R5, 0x96, !PT ;  /* 0x0000001c065c7c12 */ /* 0x000fe2000f8e9605 */
[----:B------:R-:W-:Y:S01]  /*09b0*/  IMAD.HI.U32 R2, R4, -0x326172a9, RZ ;  /* 0xcd9e8d5704027827 */ /* 0x000fe200078e00ff */
[----:B-1----:R-:W-:Y:S01]  /*09c0*/  UISETP.NE.U32.AND UP0, UPT, UR4, URZ, UPT ;  /* 0x000000ff0400728c */ /* 0x002fe2000bf05070 */
[----:B------:R-:W-:-:S02]  /*09d0*/  SHF.L.U32 R84, R84, 0x10, RZ ;  /* 0x0000001054547819 */ /* 0x000fc400000006ff */
[----:B------:R-:W-:Y:S01]  /*09e0*/  IMAD R6, R3, -0x2daee0ad, RZ ;  /* 0xd2511f5303067824 */ /* 0x000fe200078e02ff */
[----:B------:R-:W-:Y:S01]  /*09f0*/  LOP3.LUT R102, R7, UR6, R2, 0x96, !PT ;  /* 0x0000000607667c12 */ /* 0x000fe2000f8e9602 */
[----:B------:R-:W-:Y:S01]  /*0a00*/  UIADD3 UR6, UPT, UPT, UR9, -0x695add53, URZ ;  /* 0x96a522ad09067890 */ /* 0x000fe2000fffe0ff */
[----:B------:R-:W-:Y:S01]  /*0a10*/  IMAD R5, R4, -0x326172a9, RZ ;  /* 0xcd9e8d5704057824 */ /* 0x000fe200078e02ff */
[----:B------:R-:W-:Y:S01]  /*0a20*/  UISETP.NE.AND.EX UP0, UPT, UR5, URZ, UPT, UP0 ;  /* 0x000000ff0500728c */ /* 0x000fe2000bf05300 */
[----:B------:R-:W-:Y:S01]  /*0a30*/  IMAD.HI.U32 R2, R92, -0x326172a9, RZ ;  /* 0xcd9e8d575c027827 */ /* 0x000fe200078e00ff */
[----:B------:R-:W-:Y:S02]  /*0a40*/  SHF.L.U32 R4, R11, 0x10, RZ ;  /* 0x000000100b047819 */ /* 0x000fe400000006ff */
[----:B------:R-:W-:Y:S01]  /*0a50*/  SHF.L.U32 R87, R87, 0x10, RZ ;  /* 0x0000001057577819 */ /* 0x000fe200000006ff */
[----:B------:R-:W-:Y:S01]  /*0a60*/  IMAD.HI.U32 R3, R102, -0x2daee0ad, RZ ;  /* 0xd2511f5366037827 */ /* 0x000fe200078e00ff */
[----:B------:R-:W-:Y:S01]  /*0a70*/  LOP3.LUT R2, R5, UR7, R2, 0x96, !PT ;  /* 0x0000000705027c12 */ /* 0x000fe2000f8e9602 */
[----:B------:R-:W1:Y:S01]  /*0a80*/  LDCU UR7, c[0x0][0x408] ;  /* 0x00008100ff0777ac */ /* 0x000e620008000800 */
[----:B------:R-:W-:Y:S01]  /*0a90*/  PLOP3.LUT P0, PT, PT, PT, UP0, 0x80, 0x8 ;  /* 0x000000000008781c */ /* 0x000fe20003f0f008 */
[----:B------:R-:W-:Y:S01]  /*0aa0*/  IMAD.U32 R5, R10, 0x10000, RZ ;  /* 0x000100000a057824 */ /* 0x000fe200078e00ff */
[----:B------:R-:W-:Y:S01]  /*0ab0*/  LOP3.LUT R3, R6, UR6, R3, 0x96, !PT ;  /* 0x0000000606037c12 */ /* 0x000fe2000f8e9603 */
[----:B------:R-:W-:Y:S01]  /*0ac0*/  IMAD.U32 R6, R9, 0x10000, RZ ;  /* 0x0001000009067824 */ /* 0x000fe200078e00ff */
[----:B------:R-:W-:Y:S01]  /*0ad0*/  SHF.L.U32 R90, R90, 0x10, RZ ;  /* 0x000000105a5a7819 */ /* 0x000fe200000006ff */
[----:B------:R-:W-:Y:S01]  /*0ae0*/  IMAD.U32 R7, R8, 0x10000, RZ ;  /* 0x0001000008077824 */ /* 0x000fe200078e00ff */
[----:B------:R-:W-:Y:S01]  /*0af0*/  SHF.L.U32 R8, R15, 0x10, RZ ;  /* 0x000000100f087819 */ /* 0x000fe200000006ff */
[----:B------:R-:W-:Y:S01]  /*0b00*/  IMAD.U32 R9, R14, 0x10000, RZ ;  /* 0x000100000e097824 */ /* 0x000fe200078e00ff */
[----:B------:R-:W0:Y:S01]  /*0b10*/  LDCU UR6, c[0x0][0x404] ;  /* 0x00008080ff0677ac */ /* 0x000e220008000800 */
[----:B------:R-:W-:-:S02]  /*0b20*/  IMAD.U32 R10, R13, 0x10000, RZ ;  /* 0x000100000d0a7824 */ /* 0x000fc400078e00ff */
[----:B------:R-:W-:Y:S01]  /*0b30*/  IMAD.U32 R11, R12, 0x10000, RZ ;  /* 0x000100000c0b7824 */ /* 0x000fe200078e00ff */
[----:B------:R-:W-:Y:S01]  /*0b40*/  SHF.L.U32 R12, R19, 0x10, RZ ;  /* 0x00000010130c7819 */ /* 0x000fe200000006ff */
[----:B------:R-:W-:Y:S02]  /*0b50*/  IMAD.U32 R13, R18, 0x10000, RZ ;  /* 0x00010000120d7824 */ /* 0x000fe400078e00ff */
[----:B------:R-:W-:Y:S02]  /*0b60*/  IMAD.U32 R14, R17, 0x10000, RZ ;  /* 0x00010000110e7824 */ /* 0x000fe400078e00ff */
[----:B------:R-:W-:Y:S01]  /*0b70*/  IMAD.U32 R15, R16, 0x10000, RZ ;  /* 0x00010000100f7824 */ /* 0x000fe200078e00ff */
[----:B------:R-:W-:Y:S01]  /*0b80*/  SHF.L.U32 R16, R23, 0x10, RZ ;  /* 0x0000001017107819 */ /* 0x000fe200000006ff */
[----:B------:R-:W-:Y:S02]  /*0b90*/  IMAD.U32 R17, R22, 0x10000, RZ ;  /* 0x0001000016117824 */ /* 0x000fe400078e00ff */
[----:B------:R-:W-:-:S02]  /*0ba0*/  IMAD.U32 R18, R21, 0x10000, RZ ;  /* 0x0001000015127824 */ /* 0x000fc400078e00ff */
[----:B------:R-:W-:Y:S01]  /*0bb0*/  IMAD.U32 R19, R20, 0x10000, RZ ;  /* 0x0001000014137824 */ /* 0x000fe200078e00ff */
[----:B------:R-:W-:Y:S01]  /*0bc0*/  SHF.L.U32 R20, R31, 0x10, RZ ;  /* 0x000000101f147819 */ /* 0x000fe200000006ff */
        /* <DEDUP_REMOVED lines=23> */
[----:B------:R-:W-:Y:S02]  /*0d40*/  IMAD R92, R92, -0x326172a9, RZ ;  /* 0xcd9e8d575c5c7824 */ /* 0x000fe400078e02ff */
[----:B01234-:R-:W-:-:S07]  /*0d50*/  IMAD R102, R102, -0x2daee0ad, RZ ;  /* 0xd2511f5366667824 */ /* 0x01ffce00078e02ff */
.L_x_5382:
        /* <DEDUP_REMOVED lines=15> */
[----:B------:R0:W5:Y:S04]  /*0e50*/  @P1 LDG.E.128 R44, desc[UR10][R24.64+0x10] ;  /* 0x0000100a182c1981 */ /* 0x000168000c1e1d00 */
[----:B------:R0:W5:Y:S01]  /*0e60*/  LDG.E.128 R24, desc[UR10][R28.64] ;  /* 0x0000000a1c187981 */ /* 0x000162000c1e1d00 */
[----:B------:R-:W-:-:S04]  /*0e70*/  UISETP.NE.U32.AND UP0, UPT, UR16, URZ, UPT ;  /* 0x000000ff1000728c */ /* 0x000fc8000bf05070 */
[----:B------:R-:W-:Y:S01]  /*0e80*/  UISETP.NE.AND.EX UP0, UPT, UR17, URZ, UPT, UP0 ;  /* 0x000000ff1100728c */ /* 0x000fe2000bf05300 */
[----:B------:R-:W-:Y:S01]  /*0e90*/  IMAD.MOV.U32 R104, RZ, RZ, 0x2f800000 ;  /* 0x2f800000ff687424 */ /* 0x000fe200078e00ff */
[----:B------:R-:W-:Y:S02]  /*0ea0*/  UIADD3 UR29, UPT, UPT, UR8, -0x255992d5, URZ ;  /* 0xdaa66d2b081d7890 */ /* 0x000fe4000fffe0ff */
[----:B------:R-:W-:Y:S02]  /*0eb0*/  UIADD3 UR30, UPT, UPT, UR8, 0x3c6ef372, URZ ;  /* 0x3c6ef372081e7890 */ /* 0x000fe4000fffe0ff */
[----:B------:R-:W-:Y:S02]  /*0ec0*/  UIADD3 UR31, UPT, UPT, UR8, -0x61c88647, URZ ;  /* 0x9e3779b9081f7890 */ /* 0x000fe4000fffe0ff */
[----:B------:R-:W-:Y:S02]  /*0ed0*/  UIADD3 UR32, UPT, UPT, UR9, -0x56f99767, URZ ;  /* 0xa906689909207890 */ /* 0x000fe4000fffe0ff */
[----:B------:R-:W-:-:S02]  /*0ee0*/  UIADD3 UR33, UPT, UPT, UR8, -0x700cb87f, URZ ;  /* 0x8ff3478108217890 */ /* 0x000fc4000fffe0ff */
[----:B------:R-:W-:Y:S02]  /*0ef0*/  UIADD3 UR34, UPT, UPT, UR9, 0x646e171e, URZ ;  /* 0x646e171e09227890 */ /* 0x000fe4000fffe0ff */
[----:B------:R-:W-:Y:S02]  /*0f00*/  UIADD3 UR35, UPT, UPT, UR8, 0x78dde6e4, URZ ;  /* 0x78dde6e408237890 */ /* 0x000fe4000fffe0ff */
[----:B------:R-:W-:Y:S02]  /*0f10*/  UIADD3 UR36, UPT, UPT, UR9, -0x695add53, URZ ;  /* 0x96a522ad09247890 */ /* 0x000fe4000fffe0ff */
[----:B------:R-:W-:Y:S02]  /*0f20*/  UIADD3 UR37, UPT, UPT, UR9, 0x32370b8f, URZ ;  /* 0x32370b8f09257890 */ /* 0x000fe4000fffe0ff */
[----:B------:R-:W-:Y:S01]  /*0f30*/  UIADD3 UR38, UPT, UPT, UR8, -0xe443238, URZ ;  /* 0xf1bbcdc808267890 */ /* 0x000fe2000fffe0ff */
[----:B0-----:R-:W-:Y:S11]  /*0f40*/  BRA.U UP0, `(.L_x_5153) ;  /* 0x0000002500887547 */ /* 0x001ff6000b800000 */
        /* <DEDUP_REMOVED lines=15> */
.L_x_5155:
        /* <DEDUP_REMOVED lines=12> */
.L_x_5156:
        /* <DEDUP_REMOVED lines=40> */
[----:B------:R-:W-:Y:S01]  /*1380*/  LOP3.LUT R3, R28, UR36, R111, 0x96, !PT ;  /* 0x000000241c037c12 */ /* 0x000fe2000f8e966f */
[----:B------:R-:W-:-:S07]  /*1390*/  IMAD.MOV.U32 R28, RZ, RZ, R102 ;  /* 0x000000ffff1c7224 */ /* 0x000fce00078e0066 */
.L_x_5154:
[----:B------:R-:W-:Y:S01]  /*13a0*/  ISETP.NE.AND P0, PT, R30, 0x1, PT ;  /* 0x000000011e00780c */ /* 0x000fe20003f05270 */
[----:B------:R-:W-:Y:S01]  /*13b0*/  UMOV UR4, UR6 ;  /* 0x0000000600047c82 */ /* 0x000fe20008000000 */
[----:B------:R-:W-:Y:S01]  /*13c0*/  I2FP.F32.U32 R29, R28 ;  /* 0x0000001c001d7245 */ /* 0x000fe20000201000 */
[C---:B-----5:R-:W-:Y:S01]  /*13d0*/  IMAD.U32 R33, R24.reuse, 0x10000, RZ ;  /* 0x0001000018217824 */ /* 0x060fe200078e00ff */
[----:B------:R-:W-:Y:S01]  /*13e0*/  PRMT R24, R24, 0x7632, R24 ;  /* 0x0000763218187816 */ /* 0x000fe20000000018 */
[----:B------:R-:W-:Y:S02]  /*13f0*/  IMAD.MOV.U32 R28, RZ, RZ, 0x2 ;  /* 0x00000002ff1c7424 */ /* 0x000fe400078e00ff */
[----:B------:R-:W-:-:S05]  /*1400*/  FFMA.FTZ R29, R29, R104, 1.1641532182693481445e-10 ;  /* 0x2f0000001d1d7423 */ /* 0x000fca0000010068 */
[----:B------:R-:W-:Y:S02]  /*1410*/  FSETP.LE.FTZ.AND P2, PT, R29, UR4, PT ;  /* 0x000000041d007c0b */ /* 0x000fe4000bf53000 */
        /* <DEDUP_REMOVED lines=11> */
.L_x_5158:
        /* <DEDUP_REMOVED lines=12> */
.L_x_5159:
        /* <DEDUP_REMOVED lines=43> */
.L_x_5157:
[----:B------:R-:W-:Y:S01]  /*1840*/  ISETP.NE.AND P0, PT, R28, 0x1, PT ;  /* 0x000000011c00780c */ /* 0x000fe20003f05270 */
[----:B------:R-:W-:Y:S01]  /*1850*/  IMAD.U32 R35, R24, 0x10000, RZ ;  /* 0x0001000018237824 */ /* 0x000fe200078e00ff */
[----:B------:R-:W-:Y:S01]  /*1860*/  I2FP.F32.U32 R29, R29 ;  /* 0x0000001d001d7245 */ /* 0x000fe20000201000 */
[----:B------:R-:W-:Y:S01]  /*1870*/  IMAD.MOV.U32 R36, RZ, RZ, 0x2 ;  /* 0x00000002ff247424 */ /* 0x000fe200078e00ff */
[----:B------:R-:W-:-:S03]  /*1880*/  MOV R24, R92 ;  /* 0x0000005c00187202 */ /* 0x000fc60000000f00 */
[----:B------:R-:W-:-:S05]  /*1890*/  FFMA.FTZ R29, R29, R104, 1.1641532182693481445e-10 ;  /* 0x2f0000001d1d7423 */ /* 0x000fca0000010068 */
[----:B------:R-:W-:-:S04]  /*18a0*/  FSETP.LE.FTZ.AND P2, PT, R29, UR4, PT ;  /* 0x000000041d007c0b */ /* 0x000fc8000bf53000 */
        /* <DEDUP_REMOVED lines=10> */
.L_x_5161:
        /* <DEDUP_REMOVED lines=12> */
.L_x_5162:
        /* <DEDUP_REMOVED lines=43> */
.L_x_5160:
[----:B------:R-:W-:Y:S01]  /*1cc0*/  ISETP.NE.AND P0, PT, R36, 0x1, PT ;  /* 0x000000012400780c */ /* 0x000fe20003f05270 */
[C---:B------:R-:W-:Y:S01]  /*1cd0*/  IMAD.U32 R34, R25.reuse, 0x10000, RZ ;  /* 0x0001000019227824 */ /* 0x040fe200078e00ff */
[----:B------:R-:W-:Y:S01]  /*1ce0*/  I2FP.F32.U32 R29, R24 ;  /* 0x00000018001d7245 */ /* 0x000fe20000201000 */
[----:B------:R-:W-:Y:S01]  /*1cf0*/  IMAD.MOV.U32 R24, RZ, RZ, 0x2 ;  /* 0x00000002ff187424 */ /* 0x000fe200078e00ff */
[----:B------:R-:W-:Y:S02]  /*1d00*/  PRMT R38, R25, 0x7632, R38 ;  /* 0x0000763219267816 */ /* 0x000fe40000000026 */
[----:B------:R-:W-:Y:S01]  /*1d10*/  MOV R25, R92 ;  /* 0x0000005c00197202 */ /* 0x000fe20000000f00 */
        /* <DEDUP_REMOVED lines=12> */
.L_x_5164:
        /* <DEDUP_REMOVED lines=12> */
.L_x_5165:
        /* <DEDUP_REMOVED lines=43> */
.L_x_5163:
[----:B------:R-:W-:Y:S01]  /*2150*/  ISETP.NE.AND P0, PT, R24, 0x1, PT ;  /* 0x000000011800780c */ /* 0x000fe20003f05270 */
[----:B------:R-:W-:Y:S01]  /*2160*/  IMAD.U32 R36, R38, 0x10000, RZ ;  /* 0x0001000026247824 */ /* 0x000fe200078e00ff */
[----:B------:R-:W-:Y:S01]  /*2170*/  I2FP.F32.U32 R25, R25 ;  /* 0x0000001900197245 */ /* 0x000fe20000201000 */
[----:B------:R-:W-:-:S04]  /*2180*/  IMAD.MOV.U32 R28, RZ, RZ, 0x2 ;  /* 0x00000002ff1c7424 */ /* 0x000fc800078e00ff */
[----:B------:R-:W-:-:S05]  /*2190*/  FFMA.FTZ R25, R25, R104, 1.1641532182693481445e-10 ;  /* 0x2f00000019197423 */ /* 0x000fca0000010068 */
        /* <DEDUP_REMOVED lines=11> */
.L_x_5167:
        /* <DEDUP_REMOVED lines=12> */
.L_x_5168:
        /* <DEDUP_REMOVED lines=43> */
.L_x_5166:
[----:B------:R-:W-:Y:S01]  /*25c0*/  ISETP.NE.AND P0, PT, R28, 0x1, PT ;  /* 0x000000011c00780c */ /* 0x000fe20003f05270 */
[C---:B------:R-:W-:Y:S01]  /*25d0*/  IMAD.U32 R37, R26.reuse, 0x10000, RZ ;  /* 0x000100001a257824 */ /* 0x040fe200078e00ff */
[----:B------:R-:W-:Y:S01]  /*25e0*/  I2FP.F32.U32 R25, R25 ;  /* 0x0000001900197245 */ /* 0x000fe20000201000 */
[----:B------:R-:W-:Y:S01]  /*25f0*/  IMAD.MOV.U32 R24, RZ, RZ, 0x2 ;  /* 0x00000002ff187424 */ /* 0x000fe200078e00ff */
[----:B------:R-:W-:-:S03]  /*2600*/  PRMT R26, R26, 0x7632, R26 ;  /* 0x000076321a1a7816 */ /* 0x000fc6000000001a */
        /* <DEDUP_REMOVED lines=12> */
.L_x_5170:
        /* <DEDUP_REMOVED lines=12> */
.L_x_5171:
        /* <DEDUP_REMOVED lines=43> */
.L_x_5169:
        /* <DEDUP_REMOVED lines=16> */
.L_x_5173:
        /* <DEDUP_REMOVED lines=12> */
.L_x_5174:
        /* <DEDUP_REMOVED lines=43> */
.L_x_5172:
[----:B------:R-:W-:Y:S01]  /*2eb0*/  ISETP.NE.AND P5, PT, R28, 0x1, PT ;  /* 0x000000011c00780c */ /* 0x000fe20003fa5270 */
[C---:B------:R-:W-:Y:S01]  /*2ec0*/  IMAD.U32 R39, R27.reuse, 0x10000, RZ ;  /* 0x000100001b277824 */ /* 0x040fe200078e00ff */
[----:B------:R-:W-:Y:S01]  /*2ed0*/  I2FP.F32.U32 R25, R25 ;  /* 0x0000001900197245 */ /* 0x000fe20000201000 */
[----:B------:R-:W-:Y:S01]  /*2ee0*/  IMAD.MOV.U32 R102, RZ, RZ, 0x2 ;  /* 0x00000002ff667424 */ /* 0x000fe200078e00ff */
[----:B------:R-:W-:Y:S02]  /*2ef0*/  PRMT R40, R27, 0x7632, R40 ;  /* 0x000076321b287816 */ /* 0x000fe40000000028 */
        /* <DEDUP_REMOVED lines=12> */
.L_x_5176:
        /* <DEDUP_REMOVED lines=12> */
.L_x_5177:
        /* <DEDUP_REMOVED lines=42> */
[----:B------:R-:W-:-:S07]  /*3320*/  IMAD.MOV.U32 R110, RZ, RZ, R24 ;  /* 0x000000ffff6e7224 */ /* 0x000fce00078e0018 */
.L_x_5175:
[----:B------:R-:W-:Y:S01]  /*3330*/  UMOV UR5, UR7 ;  /* 0x0000000700057c82 */ /* 0x000fe20008000000 */
[----:B------:R-:W-:Y:S01]  /*3340*/  P2R R24, PR, RZ, 0x2 ;  /* 0x00000002ff187803 */ /* 0x000fe20000000000 */
[----:B------:R-:W-:Y:S01]  /*3350*/  FMUL.FTZ R38, R38, UR5 ;  /* 0x0000000526267c20 */ /* 0x000fe20008410000 */
[----:B------:R-:W-:Y:S01]  /*3360*/  I2FP.F32.U32 R25, R26 ;  /* 0x0000001a00197245 */ /* 0x000fe20000201000 */
[----:B------:R-:W-:Y:S01]  /*3370*/  FMUL.FTZ R34, R34, UR5 ;  /* 0x0000000522227c20 */ /* 0x000fe20008410000 */
[----:B------:R-:W-:Y:S01]  /*3380*/  ISETP.NE.AND P1, PT, R32, RZ, PT ;  /* 0x000000ff2000720c */ /* 0x000fe20003f25270 */
[----:B------:R-:W-:Y:S01]  /*3390*/  FMUL.FTZ R39, R39, UR5 ;  /* 0x0000000527277c20 */ /* 0x000fe20008410000 */
[----:B------:R-:W-:Y:S01]  /*33a0*/  FMUL.FTZ R36, R36, UR5 ;  /* 0x0000000524247c20 */ /* 0x000fe20008410000 */
[----:B------:R-:W-:Y:S01]  /*33b0*/  FMUL.FTZ R33, R33, UR5 ;  /* 0x0000000521217c20 */ /* 0x000fe20008410000 */
[----:B------:R-:W-:Y:S01]  /*33c0*/  FSEL R41, R38, RZ, P0 ;  /* 0x000000ff26297208 */ /* 0x000fe20000000000 */
[----:B------:R-:W-:Y:S01]  /*33d0*/  IMAD.U32 R40, R40, 0x10000, RZ ;  /* 0x0001000028287824 */ /* 0x000fe200078e00ff */
[----:B------:R-:W-:Y:S01]  /*33e0*/  ISETP.NE.AND P5, PT, R31, RZ, PT ;  /* 0x000000ff1f00720c */ /* 0x000fe20003fa5270 */
[----:B------:R-:W-:Y:S01]  /*33f0*/  FFMA.FTZ R25, R25, R104, 1.1641532182693481445e-10 ;  /* 0x2f00000019197423 */ /* 0x000fe20000010068 */
[----:B------:R-:W-:Y:S01]  /*3400*/  FSEL R38, R34, RZ, P1 ;  /* 0x000000ff22267208 */ /* 0x000fe20000800000 */
[----:B------:R-:W-:Y:S01]  /*3410*/  FMUL.FTZ R37, R37, UR5 ;  /* 0x0000000525257c20 */ /* 0x000fe20008410000 */
[----:B------:R-:W-:Y:S01]  /*3420*/  ISETP.NE.AND P1, PT, R24, RZ, PT ;  /* 0x000000ff1800720c */ /* 0x000fe20003f25270 */
[----:B------:R-:W-:Y:S01]  /*3430*/  FMUL.FTZ R35, R35, UR5 ;  /* 0x0000000523237c20 */ /* 0x000fe20008410000 */
[----:B------:R-:W-:Y:S01]  /*3440*/  FSEL R42, R39, RZ, P4 ;  /* 0x000000ff272a7208 */ /* 0x000fe20002000000 */
[----:B------:R-:W-:Y:S01]  /*3450*/  FMUL.FTZ R43, R40, UR5 ;  /* 0x00000005282b7c20 */ /* 0x000fe20008410000 */
[----:B------:R-:W-:-:S02]  /*3460*/  FSEL R39, R36, RZ, P2 ;  /* 0x000000ff24277208 */ /* 0x000fc40001000000 */
[----:B------:R-:W-:Y:S02]  /*3470*/  FSEL R36, R33, RZ, P5 ;  /* 0x000000ff21247208 */ /* 0x000fe40002800000 */
[----:B------:R-:W-:Y:S02]  /*3480*/  ISETP.NE.AND P6, PT, R30, RZ, PT ;  /* 0x000000ff1e00720c */ /* 0x000fe40003fc5270 */
[----:B------:R-:W-:Y:S02]  /*3490*/  FSETP.GTU.FTZ.AND P5, PT, R25, UR4, PT ;  /* 0x0000000419007c0b */ /* 0x000fe4000bfbc000 */
[----:B------:R-:W-:Y:S01]  /*34a0*/  FSEL R40, R37, RZ, P3 ;  /* 0x000000ff25287208 */ /* 0x000fe20001800000 */
[----:B------:R-:W-:Y:S01]  /*34b0*/  @P1 FADD.FTZ R36, R48, R36 ;  /* 0x0000002430241221 */ /* 0x000fe20000010000 */
[----:B------:R-:W-:Y:S01]  /*34c0*/  FSEL R37, R35, RZ, P6 ;  /* 0x000000ff23257208 */ /* 0x000fe20003000000 */
[----:B------:R-:W-:Y:S01]  /*34d0*/  @P1 FADD.FTZ R38, R50, R38 ;  /* 0x0000002632261221 */ /* 0x000fe20000010000 */
[----:B------:R-:W-:Y:S01]  /*34e0*/  FSEL R43, R43, RZ, !P5 ;  /* 0x000000ff2b2b7208 */ /* 0x000fe20006800000 */
[----:B------:R-:W-:Y:S01]  /*34f0*/  @P1 FADD.FTZ R39, R51, R39 ;  /* 0x0000002733271221 */ /* 0x000fe20000010000 */
[----:B------:R-:W-:Y:S01]  /*3500*/  PLOP3.LUT P5, PT, P5, PT, PT, 0x8, 0x80 ;  /* 0x000000000080781c */ /* 0x000fe20002fae170 */
[----:B------:R-:W-:Y:S01]  /*3510*/  @P1 FADD.FTZ R37, R49, R37 ;  /* 0x0000002531251221 */ /* 0x000fe20000010000 */
[----:B------:R-:W-:Y:S01]  /*3520*/  @P1 FADD.FTZ R40, R44, R40 ;  /* 0x000000282c281221 */ /* 0x000fe20000010000 */
[----:B------:R-:W-:Y:S01]  /*3530*/  @P1 FADD.FTZ R41, R45, R41 ;  /* 0x000000292d291221 */ /* 0x000fe20000010000 */
[----:B------:R-:W-:Y:S01]  /*3540*/  @P1 FADD.FTZ R42, R46, R42 ;  /* 0x0000002a2e2a1221 */ /* 0x000fe20000010000 */
[----:B------:R-:W-:Y:S01]  /*3550*/  @P1 FADD.FTZ R43, R47, R43 ;  /* 0x0000002b2f2b1221 */ /* 0x000fe20000010000 */
[----:B------:R-:W-:Y:S07]  /*3560*/  BRA `(.L_x_5178) ;  /* 0x0000004800d47947 */ /* 0x000fee0003800000 */
.L_x_5153:
        /* <DEDUP_REMOVED lines=15> */
.L_x_5180:
        /* <DEDUP_REMOVED lines=12> */
.L_x_5181:
        /* <DEDUP_REMOVED lines=41> */
.L_x_5179:
[----:B------:R-:W-:Y:S01]  /*39b0*/  ISETP.NE.AND P0, PT, R32, 0x1, PT ;  /* 0x000000012000780c */ /* 0x000fe20003f05270 */
[----:B-----5:R-:W-:Y:S01]  /*39c0*/  IMAD.U32 R30, R24, 0x10000, RZ ;  /* 0x00010000181e7824 */ /* 0x020fe200078e00ff */
[----:B------:R-:W-:Y:S01]  /*39d0*/  I2FP.F32.U32 R29, R28 ;  /* 0x0000001c001d7245 */ /* 0x000fe20000201000 */
[----:B------:R-:W-:Y:S01]  /*39e0*/  UMOV UR4, UR6 ;  /* 0x0000000600047c82 */ /* 0x000fe20008000000 */
[----:B------:R-:W-:Y:S01]  /*39f0*/  UMOV UR5, UR7 ;  /* 0x0000000700057c82 */ /* 0x000fe20008000000 */
[----:B------:R-:W-:Y:S02]  /*3a00*/  HFMA2 R33, -RZ, RZ, 0, 1.1920928955078125e-07 ;  /* 0x00000002ff217431 */ /* 0x000fe400000001ff */
[----:B------:R-:W-:Y:S01]  /*3a10*/  FMUL.FTZ R30, R30, UR5 ;  /* 0x000000051e1e7c20 */ /* 0x000fe20008410000 */
[----:B------:R-:W-:Y:S01]  /*3a20*/  FFMA.FTZ R29, R29, R104, 1.1641532182693481445e-10 ;  /* 0x2f0000001d1d7423 */ /* 0x000fe20000010068 */
[----:B------:R-:W-:-:S04]  /*3a30*/  PRMT R24, R24, 0x7632, R24 ;  /* 0x0000763218187816 */ /* 0x000fc80000000018 */
[----:B------:R-:W-:Y:S01]  /*3a40*/  FSETP.LE.FTZ.AND P3, PT, R29, UR4, PT ;  /* 0x000000041d007c0b */ /* 0x000fe2000bf73000 */
        /* <DEDUP_REMOVED lines=11> */
.L_x_5183:
        /* <DEDUP_REMOVED lines=12> */
.L_x_5184:
        /* <DEDUP_REMOVED lines=42> */
.L_x_5182:
[----:B------:R-:W-:Y:S01]  /*3e60*/  I2FP.F32.U32 R29, R29 ;  /* 0x0000001d001d7245 */ /* 0x000fe20000201000 */
[----:B------:R-:W-:Y:S01]  /*3e70*/  IMAD.U32 R28, R52, 0x10000, RZ ;  /* 0x00010000341c7824 */ /* 0x000fe200078e00ff */
[----:B------:R-:W-:-:S03]  /*3e80*/  ISETP.NE.AND P2, PT, R33, 0x1, PT ;  /* 0x000000012100780c */ /* 0x000fc60003f45270 */
[----:B------:R-:W-:Y:S01]  /*3e90*/  FFMA.FTZ R29, R29, R104, 1.1641532182693481445e-10 ;  /* 0x2f0000001d1d7423 */ /* 0x000fe20000010068 */
[----:B------:R-:W-:-:S04]  /*3ea0*/  FMUL.FTZ R28, R28, UR5 ;  /* 0x000000051c1c7c20 */ /* 0x000fc80008410000 */
[----:B------:R-:W-:Y:S02]  /*3eb0*/  FSETP.GTU.FTZ.AND P0, PT, R29, UR4, PT ;  /* 0x000000041d007c0b */ /* 0x000fe4000bf1c000 */
[----:B------:R-:W-:Y:S02]  /*3ec0*/  FSEL R29, R30, RZ, P3 ;  /* 0x000000ff1e1d7208 */ /* 0x000fe40001800000 */
[----:B------:R-:W-:Y:S02]  /*3ed0*/  FSEL R28, R28, RZ, !P0 ;  /* 0x000000ff1c1c7208 */ /* 0x000fe40004000000 */
[----:B------:R-:W-:-:S03]  /*3ee0*/  SEL R91, RZ, 0x1, P0 ;  /* 0x00000001ff5b7807 */ /* 0x000fc60000000000 */
[----:B------:R-:W-:Y:S01]  /*3ef0*/  FADD.FTZ R36, R28, R29 ;  /* 0x0000001d1c247221 */ /* 0x000fe20000010000 */
[----:B------:R-:W-:Y:S01]  /*3f00*/  IMAD.MOV.U32 R28, RZ, RZ, 0x2 ;  /* 0x00000002ff1c7424 */ /* 0x000fe200078e00ff */
[----:B------:R-:W-:Y:S02]  /*3f10*/  MOV R29, R92 ;  /* 0x0000005c001d7202 */ /* 0x000fe40000000f00 */
        /* <DEDUP_REMOVED lines=10> */
.L_x_5186:
        /* <DEDUP_REMOVED lines=12> */
.L_x_5187:
        /* <DEDUP_REMOVED lines=40> */
[----:B------:R-:W-:Y:S02]  /*4300*/  IMAD.MOV.U32 R110, RZ, RZ, R28 ;  /* 0x000000ffff6e7224 */ /* 0x000fe400078e001c */
[----:B------:R-:W-:-:S07]  /*4310*/  IMAD.MOV.U32 R28, RZ, RZ, RZ ;  /* 0x000000ffff1c7224 */ /* 0x000fce00078e00ff */
.L_x_5185:
[----:B------:R-:W-:Y:S01]  /*4320*/  ISETP.NE.AND P0, PT, R28, 0x1, PT ;  /* 0x000000011c00780c */ /* 0x000fe20003f05270 */
[----:B------:R-:W-:Y:S01]  /*4330*/  IMAD.MOV.U32 R32, RZ, RZ, 0x2 ;  /* 0x00000002ff207424 */ /* 0x000fe200078e00ff */
[----:B------:R-:W-:Y:S02]  /*4340*/  I2FP.F32.U32 R29, R29 ;  /* 0x0000001d001d7245 */ /* 0x000fe40000201000 */
[----:B------:R-:W-:-:S03]  /*4350*/  SHF.L.U32 R24, R24, 0x10, RZ ;  /* 0x0000001018187819 */ /* 0x000fc600000006ff */
[----:B------:R-:W-:Y:S02]  /*4360*/  FFMA.FTZ R29, R29, R104, 1.1641532182693481445e-10 ;  /* 0x2f0000001d1d7423 */ /* 0x000fe40000010068 */
[----:B------:R-:W-:-:S03]  /*4370*/  FMUL.FTZ R24, R24, UR5 ;  /* 0x0000000518187c20 */ /* 0x000fc60008410000 */
[----:B------:R-:W-:Y:S01]  /*4380*/  FSETP.LE.FTZ.AND P3, PT, R29, UR4, PT ;  /* 0x000000041d007c0b */ /* 0x000fe2000bf73000 */
        /* <DEDUP_REMOVED lines=11> */
.L_x_5189:
        /* <DEDUP_REMOVED lines=12> */
.L_x_5190:
        /* <DEDUP_REMOVED lines=42> */
.L_x_5188:
[----:B------:R-:W-:Y:S02]  /*47a0*/  I2FP.F32.U32 R29, R29 ;  /* 0x0000001d001d7245 */ /* 0x000fe40000201000 */
[----:B------:R-:W-:Y:S02]  /*47b0*/  PRMT R28, R52, 0x7632, R28 ;  /* 0x00007632341c7816 */ /* 0x000fe4000000001c */
[----:B------:R-:W-:Y:S01]  /*47c0*/  ISETP.NE.AND P2, PT, R32, 0x1, PT ;  /* 0x000000012000780c */ /* 0x000fe20003f45270 */
[----:B------:R-:W-:Y:S01]  /*47d0*/  FFMA.FTZ R29, R29, R104, 1.1641532182693481445e-10 ;  /* 0x2f0000001d1d7423 */ /* 0x000fe20000010068 */
[----:B------:R-:W-:Y:S01]  /*47e0*/  FSEL R37, R24, RZ, P3 ;  /* 0x000000ff18257208 */ /* 0x000fe20001800000 */
[----:B------:R-:W-:Y:S02]  /*47f0*/  IMAD.U32 R28, R28, 0x10000, RZ ;  /* 0x000100001c1c7824 */ /* 0x000fe400078e00ff */
[----:B------:R-:W-:Y:S01]  /*4800*/  IMAD.MOV.U32 R24, RZ, RZ, R92 ;  /* 0x000000ffff187224 */ /* 0x000fe200078e005c */
[----:B------:R-:W-:Y:S01]  /*4810*/  FSETP.GTU.FTZ.AND P0, PT, R29, UR4, PT ;  /* 0x000000041d007c0b */ /* 0x000fe2000bf1c000 */
[----:B------:R-:W-:-:S03]  /*4820*/  FMUL.FTZ R28, R28, UR5 ;  /* 0x000000051c1c7c20 */ /* 0x000fc60008410000 */
[----:B------:R-:W-:Y:S02]  /*4830*/  SEL R93, RZ, 0x1, P0 ;  /* 0x00000001ff5d7807 */ /* 0x000fe40000000000 */
[----:B------:R-:W-:-:S05]  /*4840*/  FSEL R28, R28, RZ, !P0 ;  /* 0x000000ff1c1c7208 */ /* 0x000fca0004000000 */
[----:B------:R-:W-:Y:S01]  /*4850*/  FADD.FTZ R37, R28, R37 ;  /* 0x000000251c257221 */ /* 0x000fe20000010000 */
[----:B------:R-:W-:-:S03]  /*4860*/  HFMA2 R28, -RZ, RZ, 0, 1.1920928955078125e-07 ;  /* 0x00000002ff1c7431 */ /* 0x000fc600000001ff */
        /* <DEDUP_REMOVED lines=10> */
.L_x_5192:
        /* <DEDUP_REMOVED lines=12> */
.L_x_5193:
        /* <DEDUP_REMOVED lines=40> */
[----:B------:R-:W-:Y:S01]  /*4c50*/  MOV R110, R28 ;  /* 0x0000001c006e7202 */ /* 0x000fe20000000f00 */
[----:B------:R-:W-:Y:S01]  /*4c60*/  IMAD.MOV.U32 R28, RZ, RZ, RZ ;  /* 0x000000ffff1c7224 */ /* 0x000fe200078e00ff */
[----:B------:R-:W-:-:S07]  /*4c70*/  LOP3.LUT R3, R32, UR36, R29, 0x96, !PT ;  /* 0x0000002420037c12 */ /* 0x000fce000f8e961d */
.L_x_5191:
[----:B------:R-:W-:Y:S01]  /*4c80*/  ISETP.NE.AND P0, PT, R28, 0x1, PT ;  /* 0x000000011c00780c */ /* 0x000fe20003f05270 */
[C---:B------:R-:W-:Y:S01]  /*4c90*/  IMAD.U32 R38, R25.reuse, 0x10000, RZ ;  /* 0x0001000019267824 */ /* 0x040fe200078e00ff */
[----:B------:R-:W-:Y:S02]  /*4ca0*/  I2FP.F32.U32 R29, R24 ;  /* 0x00000018001d7245 */ /* 0x000fe40000201000 */
[----:B------:R-:W-:Y:S01]  /*4cb0*/  PRMT R33, R25, 0x7632, R33 ;  /* 0x0000763219217816 */ /* 0x000fe20000000021 */
[----:B------:R-:W-:Y:S01]  /*4cc0*/  FMUL.FTZ R38, R38, UR5 ;  /* 0x0000000526267c20 */ /* 0x000fe20008410000 */
[----:B------:R-:W-:Y:S02]  /*4cd0*/  IMAD.MOV.U32 R25, RZ, RZ, R92 ;  /* 0x000000ffff197224 */ /* 0x000fe400078e005c */
[----:B------:R-:W-:-:S05]  /*4ce0*/  FFMA.FTZ R29, R29, R104, 1.1641532182693481445e-10 ;  /* 0x2f0000001d1d7423 */ /* 0x000fca0000010068 */
[----:B------:R-:W-:Y:S02]  /*4cf0*/  FSETP.LE.FTZ.AND P3, PT, R29, UR4, PT ;  /* 0x000000041d007c0b */ /* 0x000fe4000bf73000 */
[----:B------:R-:W-:Y:S02]  /*4d00*/  MOV R29, 0x2 ;  /* 0x00000002001d7802 */ /* 0x000fe40000000f00 */
        /* <DEDUP_REMOVED lines=10> */
.L_x_5195:
        /* <DEDUP_REMOVED lines=12> */
.L_x_5196:
        /* <DEDUP_REMOVED lines=40> */
[----:B------:R-:W-:Y:S01]  /*50f0*/  LOP3.LUT R3, R28, UR36, R25, 0x96, !PT ;  /* 0x000000241c037c12 */ /* 0x000fe2000f8e9619 */
[----:B------:R-:W-:Y:S01]  /*5100*/  IMAD.MOV.U32 R25, RZ, RZ, R110 ;  /* 0x000000ffff197224 */ /* 0x000fe200078e006e */
[----:B------:R-:W-:-:S07]  /*5110*/  MOV R110, R24 ;  /* 0x00000018006e7202 */ /* 0x000fce0000000f00 */
.L_x_5194:
        /* <DEDUP_REMOVED lines=10> */
[----:B------:R-:W-:Y:S02]  /*51c0*/  HFMA2 R24, -RZ, RZ, 0, 1.1920928955078125e-07 ;  /* 0x00000002ff187431 */ /* 0x000fe400000001ff */
[----:B------:R-:W-:Y:S02]  /*51d0*/  IMAD.MOV.U32 R25, RZ, RZ, R92 ;  /* 0x000000ffff197224 */ /* 0x000fe400078e005c */
        /* <DEDUP_REMOVED lines=10> */
.L_x_5198:
        /* <DEDUP_REMOVED lines=12> */
.L_x_5199:
        /* <DEDUP_REMOVED lines=43> */
.L_x_5197:
[----:B------:R-:W-:Y:S01]  /*55f0*/  ISETP.NE.AND P0, PT, R24, 0x1, PT ;  /* 0x000000011800780c */ /* 0x000fe20003f05270 */
[----:B------:R-:W-:Y:S01]  /*5600*/  IMAD.U32 R33, R33, 0x10000, RZ ;  /* 0x0001000021217824 */ /* 0x000fe200078e00ff */
[----:B------:R-:W-:Y:S02]  /*5610*/  I2FP.F32.U32 R25, R25 ;  /* 0x0000001900197245 */ /* 0x000fe40000201000 */
[----:B------:R-:W-:Y:S01]  /*5620*/  MOV R28, 0x2 ;  /* 0x00000002001c7802 */ /* 0x000fe20000000f00 */
        /* <DEDUP_REMOVED lines=13> */
.L_x_5201:
        /* <DEDUP_REMOVED lines=12> */
.L_x_5202:
        /* <DEDUP_REMOVED lines=43> */
.L_x_5200:
[----:B------:R-:W-:Y:S02]  /*5a70*/  I2FP.F32.U32 R25, R25 ;  /* 0x0000001900197245 */ /* 0x000fe40000201000 */
[----:B------:R-:W-:Y:S02]  /*5a80*/  PRMT R24, R53, 0x7632, R24 ;  /* 0x0000763235187816 */ /* 0x000fe40000000018 */
[----:B------:R-:W-:Y:S01]  /*5a90*/  ISETP.NE.AND P3, PT, R28, 0x1, PT ;  /* 0x000000011c00780c */ /* 0x000fe20003f65270 */
[----:B------:R-:W-:Y:S01]  /*5aa0*/  FFMA.FTZ R25, R25, R104, 1.1641532182693481445e-10 ;  /* 0x2f00000019197423 */ /* 0x000fe20000010068 */
[----:B------:R-:W-:Y:S01]  /*5ab0*/  FSEL R33, R33, RZ, P2 ;  /* 0x000000ff21217208 */ /* 0x000fe20001000000 */
[----:B------:R-:W-:-:S03]  /*5ac0*/  IMAD.U32 R24, R24, 0x10000, RZ ;  /* 0x0001000018187824 */ /* 0x000fc600078e00ff */
[----:B------:R-:W-:Y:S01]  /*5ad0*/  FSETP.GTU.FTZ.AND P0, PT, R25, UR4, PT ;  /* 0x0000000419007c0b */ /* 0x000fe2000bf1c000 */
[----:B------:R-:W-:Y:S01]  /*5ae0*/  FMUL.FTZ R24, R24, UR5 ;  /* 0x0000000518187c20 */ /* 0x000fe20008410000 */
[----:B------:R-:W-:Y:S02]  /*5af0*/  IMAD.MOV.U32 R25, RZ, RZ, R92 ;  /* 0x000000ffff197224 */ /* 0x000fe400078e005c */
        /* <DEDUP_REMOVED lines=14> */
.L_x_5204:
        /* <DEDUP_REMOVED lines=12> */
.L_x_5205:
        /* <DEDUP_REMOVED lines=43> */
.L_x_5203:
[----:B------:R-:W-:Y:S01]  /*5f50*/  ISETP.NE.AND P0, PT, R24, 0x1, PT ;  /* 0x000000011800780c */ /* 0x000fe20003f05270 */
[C---:B------:R-:W-:Y:S01]  /*5f60*/  IMAD.U32 R33, R26.reuse, 0x10000, RZ ;  /* 0x000100001a217824 */ /* 0x040fe200078e00ff */
[----:B------:R-:W-:Y:S02]  /*5f70*/  I2FP.F32.U32 R25, R25 ;  /* 0x0000001900197245 */ /* 0x000fe40000201000 */
[----:B------:R-:W-:Y:S01]  /*5f80*/  PRMT R26, R26, 0x7632, R26 ;  /* 0x000076321a1a7816 */ /* 0x000fe2000000001a */
[----:B------:R-:W-:Y:S01]  /*5f90*/  FMUL.FTZ R33, R33, UR5 ;  /* 0x0000000521217c20 */ /* 0x000fe20008410000 */
        /* <DEDUP_REMOVED lines=13> */
.L_x_5207:
        /* <DEDUP_REMOVED lines=12> */
.L_x_5208:
        /* <DEDUP_REMOVED lines=43> */
.L_x_5206:
[----:B------:R-:W-:Y:S01]  /*63e0*/  I2FP.F32.U32 R25, R25 ;  /* 0x0000001900197245 */ /* 0x000fe20000201000 */
[----:B------:R-:W-:Y:S01]  /*63f0*/  IMAD.U32 R24, R54, 0x10000, RZ ;  /* 0x0001000036187824 */ /* 0x000fe200078e00ff */
[----:B------:R-:W-:-:S03]  /*6400*/  FSEL R33, R33, RZ, P3 ;  /* 0x000000ff21217208 */ /* 0x000fc60001800000 */
[----:B------:R-:W-:Y:S01]  /*6410*/  FFMA.FTZ R25, R25, R104, 1.1641532182693481445e-10 ;  /* 0x2f00000019197423 */ /* 0x000fe20000010068 */
[----:B------:R-:W-:-:S04]  /*6420*/  FMUL.FTZ R24, R24, UR5 ;  /* 0x0000000518187c20 */ /* 0x000fc80008410000 */
[----:B------:R-:W-:Y:S01]  /*6430*/  FSETP.GTU.FTZ.AND P0, PT, R25, UR4, PT ;  /* 0x0000000419007c0b */ /* 0x000fe2000bf1c000 */
[----:B------:R-:W-:-:S03]  /*6440*/  IMAD.MOV.U32 R25, RZ, RZ, R92 ;  /* 0x000000ffff197224 */ /* 0x000fc600078e005c */
[----:B------:R-:W-:Y:S02]  /*6450*/  FSEL R24, R24, RZ, !P0 ;  /* 0x000000ff18187208 */ /* 0x000fe40004000000 */
[----:B------:R-:W-:Y:S02]  /*6460*/  SEL R96, RZ, 0x1, P0 ;  /* 0x00000001ff607807 */ /* 0x000fe40000000000 */
[----:B------:R-:W-:Y:S01]  /*6470*/  ISETP.NE.AND P0, PT, R28, 0x1, PT ;  /* 0x000000011c00780c */ /* 0x000fe20003f05270 */
[----:B------:R-:W-:Y:S01]  /*6480*/  FADD.FTZ R40, R24, R33 ;  /* 0x0000002118287221 */ /* 0x000fe20000010000 */
[----:B------:R-:W-:-:S03]  /*6490*/  HFMA2 R24, -RZ, RZ, 0, 1.1920928955078125e-07 ;  /* 0x00000002ff187431 */ /* 0x000fc600000001ff */
        /* <DEDUP_REMOVED lines=10> */
.L_x_5210:
        /* <DEDUP_REMOVED lines=12> */
.L_x_5211:
        /* <DEDUP_REMOVED lines=43> */
.L_x_5209:
        /* <DEDUP_REMOVED lines=17> */
.L_x_5213:
        /* <DEDUP_REMOVED lines=12> */
.L_x_5214:
        /* <DEDUP_REMOVED lines=43> */
.L_x_5212:
[----:B------:R-:W-:Y:S02]  /*6d30*/  I2FP.F32.U32 R25, R25 ;  /* 0x0000001900197245 */ /* 0x000fe40000201000 */
[----:B------:R-:W-:Y:S02]  /*6d40*/  PRMT R24, R54, 0x7632, R24 ;  /* 0x0000763236187816 */ /* 0x000fe40000000018 */
[----:B------:R-:W-:Y:S01]  /*6d50*/  FSEL R41, R26, RZ, P0 ;  /* 0x000000ff1a297208 */ /* 0x000fe20000000000 */
[----:B------:R-:W-:Y:S02]  /*6d60*/  FFMA.FTZ R25, R25, R104, 1.1641532182693481445e-10 ;  /* 0x2f00000019197423 */ /* 0x000fe40000010068 */
[----:B------:R-:W-:-:S03]  /*6d70*/  IMAD.U32 R24, R24, 0x10000, RZ ;  /* 0x0001000018187824 */ /* 0x000fc600078e00ff */
[----:B------:R-:W-:Y:S01]  /*6d80*/  FSETP.GTU.FTZ.AND P4, PT, R25, UR4, PT ;  /* 0x0000000419007c0b */ /* 0x000fe2000bf9c000 */
[----:B------:R-:W-:Y:S01]  /*6d90*/  FMUL.FTZ R24, R24, UR5 ;  /* 0x0000000518187c20 */ /* 0x000fe20008410000 */
[----:B------:R-:W-:Y:S02]  /*6da0*/  IMAD.MOV.U32 R25, RZ, RZ, R92 ;  /* 0x000000ffff197224 */ /* 0x000fe400078e005c */
[----:B------:R-:W-:Y:S02]  /*6db0*/  SEL R97, RZ, 0x1, P4 ;  /* 0x00000001ff617807 */ /* 0x000fe40002000000 */
[----:B------:R-:W-:Y:S02]  /*6dc0*/  FSEL R24, R24, RZ, !P4 ;  /* 0x000000ff18187208 */ /* 0x000fe40006000000 */
[----:B------:R-:W-:-:S03]  /*6dd0*/  ISETP.NE.AND P4, PT, R28, 0x1, PT ;  /* 0x000000011c00780c */ /* 0x000fc60003f85270 */
[----:B------:R-:W-:Y:S01]  /*6de0*/  FADD.FTZ R41, R24, R41 ;  /* 0x0000002918297221 */ /* 0x000fe20000010000 */
[----:B------:R-:W-:-:S03]  /*6df0*/  HFMA2 R24, -RZ, RZ, 0, 1.1920928955078125e-07 ;  /* 0x00000002ff187431 */ /* 0x000fc600000001ff */
        /* <DEDUP_REMOVED lines=10> */
.L_x_5216:
        /* <DEDUP_REMOVED lines=12> */
.L_x_5217:
        /* <DEDUP_REMOVED lines=43> */
.L_x_5215:
[----:B------:R-:W-:Y:S01]  /*7210*/  ISETP.NE.AND P5, PT, R24, 0x1, PT ;  /* 0x000000011800780c */ /* 0x000fe20003fa5270 */
[C---:B------:R-:W-:Y:S01]  /*7220*/  IMAD.U32 R34, R27.reuse, 0x10000, RZ ;  /* 0x000100001b227824 */ /* 0x040fe200078e00ff */
[----:B------:R-:W-:Y:S01]  /*7230*/  I2FP.F32.U32 R25, R25 ;  /* 0x0000001900197245 */ /* 0x000fe20000201000 */
[----:B------:R-:W-:Y:S01]  /*7240*/  IMAD.MOV.U32 R26, RZ, RZ, R92 ;  /* 0x000000ffff1a7224 */ /* 0x000fe200078e005c */
[----:B------:R-:W-:Y:S01]  /*7250*/  PRMT R33, R27, 0x7632, R33 ;  /* 0x000076321b217816 */ /* 0x000fe20000000021 */
[----:B------:R-:W-:Y:S01]  /*7260*/  FMUL.FTZ R34, R34, UR5 ;  /* 0x0000000522227c20 */ /* 0x000fe20008410000 */
[----:B------:R-:W-:Y:S01]  /*7270*/  MOV R27, 0x2 ;  /* 0x00000002001b7802 */ /* 0x000fe20000000f00 */
        /* <DEDUP_REMOVED lines=11> */
.L_x_5219:
        /* <DEDUP_REMOVED lines=12> */
.L_x_5220:
        /* <DEDUP_REMOVED lines=43> */
.L_x_5218:
[----:B------:R-:W-:Y:S01]  /*76a0*/  I2FP.F32.U32 R25, R26 ;  /* 0x0000001a00197245 */ /* 0x000fe20000201000 */
[----:B------:R-:W-:-:S04]  /*76b0*/  IMAD.U32 R24, R55, 0x10000, RZ ;  /* 0x0001000037187824 */ /* 0x000fc800078e00ff */
        /* <DEDUP_REMOVED lines=8> */
[----:B------:R-:W-:-:S02]  /*7740*/  HFMA2 R24, -RZ, RZ, 0, 1.1920928955078125e-07 ;  /* 0x00000002ff187431 */ /* 0x000fc400000001ff */
[----:B------:R-:W-:Y:S02]  /*7750*/  IMAD.MOV.U32 R25, RZ, RZ, R92 ;  /* 0x000000ffff197224 */ /* 0x000fe400078e005c */
[----:B------:R-:W-:-:S07]  /*7760*/  @P1 FADD.FTZ R42, R46, R42 ;  /* 0x0000002a2e2a1221 */ /* 0x000fce0000010000 */
        /* <DEDUP_REMOVED lines=9> */
.L_x_5222:
        /* <DEDUP_REMOVED lines=12> */
.L_x_5223:
        /* <DEDUP_REMOVED lines=43> */
.L_x_5221:
        /* <DEDUP_REMOVED lines=17> */
.L_x_5225:
        /* <DEDUP_REMOVED lines=14> */
.L_x_5226:
        /* <DEDUP_REMOVED lines=43> */
.L_x_5224:
[----:B------:R-:W-:Y:S02]  /*8010*/  I2FP.F32.U32 R25, R26 ;  /* 0x0000001a00197245 */ /* 0x000fe40000201000 */
[----:B------:R-:W-:Y:S02]  /*8020*/  PRMT R24, R55, 0x7632, R24 ;  /* 0x0000763237187816 */ /* 0x000fe40000000018 */
[----:B------:R-:W-:Y:S01]  /*8030*/  FSEL R33, R33, RZ, P5 ;  /* 0x000000ff21217208 */ /* 0x000fe20002800000 */
[----:B------:R-:W-:Y:S02]  /*8040*/  FFMA.FTZ R25, R25, R104, 1.1641532182693481445e-10 ;  /* 0x2f00000019197423 */ /* 0x000fe40000010068 */
[----:B------:R-:W-:-:S03]  /*8050*/  IMAD.U32 R24, R24, 0x10000, RZ ;  /* 0x0001000018187824 */ /* 0x000fc600078e00ff */
[----:B------:R-:W-:Y:S01]  /*8060*/  FSETP.GTU.FTZ.AND P6, PT, R25, UR4, PT ;  /* 0x0000000419007c0b */ /* 0x000fe2000bfdc000 */
[----:B------:R-:W-:-:S03]  /*8070*/  FMUL.FTZ R24, R24, UR5 ;  /* 0x0000000518187c20 */ /* 0x000fc60008410000 */
[----:B------:R-:W-:Y:S02]  /*8080*/  SEL R99, RZ, 0x1, P6 ;  /* 0x00000001ff637807 */ /* 0x000fe40003000000 */
[----:B------:R-:W-:-:S05]  /*8090*/  FSEL R24, R24, RZ, !P6 ;  /* 0x000000ff18187208 */ /* 0x000fca0007000000 */
[----:B------:R-:W-:-:S04]  /*80a0*/  FADD.FTZ R43, R24, R33 ;  /* 0x00000021182b7221 */ /* 0x000fc80000010000 */
[----:B------:R-:W-:-:S07]  /*80b0*/  @P1 FADD.FTZ R43, R47, R43 ;  /* 0x0000002b2f2b1221 */ /* 0x000fce0000010000 */
.L_x_5178:
[----:B------:R-:W0:Y:S01]  /*80c0*/  LDC.64 R108, c[0x0][0x3a8] ;  /* 0x0000ea00ff6c7b82 */ /* 0x000e220000000a00 */
[----:B------:R-:W-:Y:S02]  /*80d0*/  ISETP.NE.AND P6, PT, R31, RZ, PT ;  /* 0x000000ff1f00720c */ /* 0x000fe40003fc5270 */
[----:B------:R-:W-:Y:S02]  /*80e0*/  SEL R31, RZ, 0x10000, !P4 ;  /* 0x00010000ff1f7807 */ /* 0x000fe40006000000 */
[----:B------:R-:W-:Y:S02]  /*80f0*/  ISETP.NE.AND P4, PT, R32, RZ, PT ;  /* 0x000000ff2000720c */ /* 0x000fe40003f85270 */
[----:B------:R-:W-:Y:S01]  /*8100*/  SEL R32, RZ, 0x100, !P0 ;  /* 0x00000100ff207807 */ /* 0x000fe20004000000 */
[----:B------:R-:W1:Y:S01]  /*8110*/  LDC.64 R80, c[0x0][0x3b0] ;  /* 0x0000ec00ff507b82 */ /* 0x000e620000000a00 */
[----:B------:R-:W-:Y:S02]  /*8120*/  ISETP.NE.U32.AND P0, PT, RZ, UR16, PT ;  /* 0x00000010ff007c0c */ /* 0x000fe4000bf05070 */
[----:B------:R-:W-:-:S02]  /*8130*/  SEL R33, RZ, 0x1000000, !P5 ;  /* 0x01000000ff217807 */ /* 0x000fc40006800000 */
        /* <DEDUP_REMOVED lines=8> */
[C---:B0-----:R-:W-:Y:S01]  /*81c0*/  IMAD.WIDE.U32 R30, R105.reuse, 0x20, R108 ;  /* 0x00000020691e7825 */ /* 0x041fe200078e006c */
[----:B------:R-:W-:Y:S01]  /*81d0*/  SEL R25, RZ, 0x1, !P3 ;  /* 0x00000001ff197807 */ /* 0x000fe20005800000 */
[----:B------:R-:W0:Y:S01]  /*81e0*/  @P0 LDC.64 R28, c[0x0][0x398] ;  /* 0x0000e600ff1c0b82 */ /* 0x000e220000000a00 */
[----:B------:R-:W-:Y:S02]  /*81f0*/  SEL R33, RZ, 0x1, !P6 ;  /* 0x00000001ff217807 */ /* 0x000fe40007000000 */
[----:B------:R-:W-:Y:S01]  /*8200*/  LOP3.LUT R25, R32, R25, RZ, 0xfc, !PT ;  /* 0x0000001920197212 */ /* 0x000fe200078efcff */
[----:B------:R-:W-:Y:S01]  /*8210*/  STG.E.128 desc[UR10][R30.64], R36 ;  /* 0x000000241e007986 */ /* 0x000fe2000c101d0a */
[----:B------:R-:W-:Y:S01]  /*8220*/  LOP3.LUT R24, R24, R33, RZ, 0xfc, !PT ;  /* 0x0000002118187212 */ /* 0x000fe200078efcff */
[C---:B-1----:R-:W-:Y:S01]  /*8230*/  IMAD.WIDE.U32 R32, R105.reuse, 0x8, R80 ;  /* 0x0000000869207825 */ /* 0x042fe200078e0050 */
[----:B------:R-:W-:Y:S01]  /*8240*/  IADD3 R106, PT, PT, R105, 0x100, RZ ;  /* 0x00000100696a7810 */ /* 0x000fe20007ffe0ff */
[----:B------:R1:W-:Y:S04]  /*8250*/  STG.E.128 desc[UR10][R30.64+0x10], R40 ;  /* 0x000010281e007986 */ /* 0x0003e8000c101d0a */
[----:B------:R3:W-:Y:S01]  /*8260*/  STG.E.64 desc[UR10][R32.64], R24 ;  /* 0x0000001820007986 */ /* 0x0007e2000c101b0a */
[----:B--2---:R-:W-:-:S04]  /*8270*/  @P1 IMAD.WIDE.U32 R26, R106, 0x20, R26 ;  /* 0x000000206a1a1825 */ /* 0x004fc800078e001a */
[----:B0-----:R-:W-:-:S04]  /*8280*/  @P0 IMAD.WIDE.U32 R28, R106, 0x10, R28 ;  /* 0x000000106a1c0825 */ /* 0x001fc800078e001c */
[----:B-1----:R-:W-:Y:S01]  /*8290*/  IMAD.WIDE.U32 R30, R106, 0x10, R56 ;  /* 0x000000106a1e7825 */ /* 0x002fe200078e0038 */
[----:B---3--:R-:W-:Y:S06]  /*82a0*/  @!P0 BRA `(.L_x_5227) ;  /* 0x0000000000508947 */ /* 0x008fec0003800000 */
        /* <DEDUP_REMOVED lines=20> */
.L_x_5227:
[----:B------:R1:W5:Y:S04]  /*83f0*/  @P1 LDG.E.128 R48, desc[UR10][R26.64] ;  /* 0x0000000a1a301981 */ /* 0x000368000c1e1d00 */
[----:B------:R1:W5:Y:S04]  /*8400*/  @P1 LDG.E.128 R44, desc[UR10][R26.64+0x10] ;  /* 0x0000100a1a2c1981 */ /* 0x000368000c1e1d00 */
[----:B------:R1:W5:Y:S04]  /*8410*/  @P0 LDG.E.128 R52, desc[UR10][R28.64] ;  /* 0x0000000a1c340981 */ /* 0x000368000c1e1d00 */
[----:B0-----:R1:W5:Y:S01]  /*8420*/  LDG.E.128 R24, desc[UR10][R30.64] ;  /* 0x0000000a1e187981 */ /* 0x001362000c1e1d00 */
[----:B------:R-:W-:Y:S05]  /*8430*/  @!P0 BRA `(.L_x_5228) ;  /* 0x0000004800dc8947 */ /* 0x000fea0003800000 */
        /* <DEDUP_REMOVED lines=15> */
.L_x_5230:
        /* <DEDUP_REMOVED lines=12> */
.L_x_5231:
        /* <DEDUP_REMOVED lines=42> */
.L_x_5229:
[----:B------:R-:W-:Y:S01]  /*8890*/  ISETP.NE.AND P2, PT, R30, 0x1, PT ;  /* 0x000000011e00780c */ /* 0x000fe20003f45270 */
[----:B------:R-:W-:Y:S01]  /*88a0*/  IMAD.MOV.U32 R31, RZ, RZ, 0x2 ;  /* 0x00000002ff1f7424 */ /* 0x000fe200078e00ff */
[----:B------:R-:W-:Y:S02]  /*88b0*/  I2FP.F32.U32 R29, R28 ;  /* 0x0000001c001d7245 */ /* 0x000fe40000201000 */
[C---:B-----5:R-:W-:Y:S02]  /*88c0*/  SHF.L.U32 R34, R24.reuse, 0x10, RZ ;  /* 0x0000001018227819 */ /* 0x060fe400000006ff */
[----:B------:R-:W-:Y:S01]  /*88d0*/  PRMT R24, R24, 0x7632, R24 ;  /* 0x0000763218187816 */ /* 0x000fe20000000018 */
        /* <DEDUP_REMOVED lines=14> */
.L_x_5233:
        /* <DEDUP_REMOVED lines=12> */
.L_x_5234:
        /* <DEDUP_REMOVED lines=42> */
.L_x_5232:
[----:B------:R-:W-:Y:S01]  /*8d20*/  I2FP.F32.U32 R29, R29 ;  /* 0x0000001d001d7245 */ /* 0x000fe20000201000 */
[----:B------:R-:W-:Y:S01]  /*8d30*/  IMAD.U32 R28, R52, 0x10000, RZ ;  /* 0x00010000341c7824 */ /* 0x000fe200078e00ff */
[----:B------:R-:W-:-:S03]  /*8d40*/  ISETP.NE.AND P3, PT, R31, 0x1, PT ;  /* 0x000000011f00780c */ /* 0x000fc60003f65270 */
[----:B------:R-:W-:Y:S01]  /*8d50*/  FFMA.FTZ R29, R29, R104, 1.1641532182693481445e-10 ;  /* 0x2f0000001d1d7423 */ /* 0x000fe20000010068 */
[----:B------:R-:W-:-:S04]  /*8d60*/  FMUL.FTZ R28, R28, UR5 ;  /* 0x000000051c1c7c20 */ /* 0x000fc80008410000 */
[----:B------:R-:W-:Y:S02]  /*8d70*/  FSETP.GTU.FTZ.AND P2, PT, R29, UR4, PT ;  /* 0x000000041d007c0b */ /* 0x000fe4000bf5c000 */
[----:B------:R-:W-:Y:S02]  /*8d80*/  FSEL R29, R34, RZ, P4 ;  /* 0x000000ff221d7208 */ /* 0x000fe40002000000 */
[----:B------:R-:W-:Y:S01]  /*8d90*/  FSEL R32, R28, RZ, !P2 ;  /* 0x000000ff1c207208 */ /* 0x000fe20005000000 */
[----:B------:R-:W-:Y:S01]  /*8da0*/  HFMA2 R28, -RZ, RZ, 0, 1.1920928955078125e-07 ;  /* 0x00000002ff1c7431 */ /* 0x000fe200000001ff */
        /* <DEDUP_REMOVED lines=13> */
.L_x_5236:
        /* <DEDUP_REMOVED lines=12> */
.L_x_5237:
        /* <DEDUP_REMOVED lines=42> */
.L_x_5235:
[----:B------:R-:W-:Y:S01]  /*91e0*/  ISETP.NE.AND P2, PT, R28, 0x1, PT ;  /* 0x000000011c00780c */ /* 0x000fe20003f45270 */
[----:B------:R-:W-:Y:S01]  /*91f0*/  IMAD.U32 R24, R24, 0x10000, RZ ;  /* 0x0001000018187824 */ /* 0x000fe200078e00ff */
[----:B------:R-:W-:Y:S01]  /*9200*/  I2FP.F32.U32 R29, R29 ;  /* 0x0000001d001d7245 */ /* 0x000fe20000201000 */
[----:B------:R-:W-:Y:S02]  /*9210*/  IMAD.MOV.U32 R30, RZ, RZ, 0x2 ;  /* 0x00000002ff1e7424 */ /* 0x000fe400078e00ff */
[----:B------:R-:W-:Y:S02]  /*9220*/  FMUL.FTZ R24, R24, UR5 ;  /* 0x0000000518187c20 */ /* 0x000fe40008410000 */
        /* <DEDUP_REMOVED lines=13> */
.L_x_5239:
        /* <DEDUP_REMOVED lines=12> */
.L_x_5240:
        /* <DEDUP_REMOVED lines=42> */
.L_x_5238:
[----:B------:R-:W-:Y:S02]  /*9660*/  I2FP.F32.U32 R29, R29 ;  /* 0x0000001d001d7245 */ /* 0x000fe40000201000 */
[----:B------:R-:W-:Y:S02]  /*9670*/  PRMT R28, R52, 0x7632, R28 ;  /* 0x00007632341c7816 */ /* 0x000fe4000000001c */
[----:B------:R-:W-:Y:S01]  /*9680*/  ISETP.NE.AND P3, PT, R30, 0x1, PT ;  /* 0x000000011e00780c */ /* 0x000fe20003f65270 */
[----:B------:R-:W-:Y:S01]  /*9690*/  FFMA.FTZ R29, R29, R104, 1.1641532182693481445e-10 ;  /* 0x2f0000001d1d7423 */ /* 0x000fe20000010068 */
[----:B------:R-:W-:Y:S02]  /*96a0*/  SHF.L.U32 R28, R28, 0x10, RZ ;  /* 0x000000101c1c7819 */ /* 0x000fe400000006ff */
[----:B------:R-:W-:Y:S01]  /*96b0*/  FSEL R33, R24, RZ, P4 ;  /* 0x000000ff18217208 */ /* 0x000fe20002000000 */
[----:B------:R-:W-:Y:S01]  /*96c0*/  IMAD.MOV.U32 R24, RZ, RZ, R92 ;  /* 0x000000ffff187224 */ /* 0x000fe200078e005c */
[----:B------:R-:W-:Y:S01]  /*96d0*/  FSETP.GTU.FTZ.AND P2, PT, R29, UR4, PT ;  /* 0x000000041d007c0b */ /* 0x000fe2000bf5c000 */
[----:B------:R-:W-:-:S03]  /*96e0*/  FMUL.FTZ R28, R28, UR5 ;  /* 0x000000051c1c7c20 */ /* 0x000fc60008410000 */
[----:B------:R-:W-:Y:S02]  /*96f0*/  SEL R93, RZ, 0x1, P2 ;  /* 0x00000001ff5d7807 */ /* 0x000fe40001000000 */
[----:B------:R-:W-:-:S05]  /*9700*/  FSEL R28, R28, RZ, !P2 ;  /* 0x000000ff1c1c7208 */ /* 0x000fca0005000000 */
[----:B------:R-:W-:Y:S01]  /*9710*/  FADD.FTZ R33, R28, R33 ;  /* 0x000000211c217221 */ /* 0x000fe20000010000 */
[----:B------:R-:W-:-:S03]  /*9720*/  IMAD.MOV.U32 R28, RZ, RZ, 0x2 ;  /* 0x00000002ff1c7424 */ /* 0x000fc600078e00ff */
        /* <DEDUP_REMOVED lines=10> */
.L_x_5242:
        /* <DEDUP_REMOVED lines=12> */
.L_x_5243:
        /* <DEDUP_REMOVED lines=41> */
[----:B------:R-:W-:Y:S02]  /*9b20*/  IMAD.MOV.U32 R92, RZ, RZ, R34 ;  /* 0x000000ffff5c7224 */ /* 0x000fe400078e0022 */
[----:B------:R-:W-:-:S07]  /*9b30*/  IMAD.MOV.U32 R28, RZ, RZ, RZ ;  /* 0x000000ffff1c7224 */ /* 0x000fce00078e00ff */
.L_x_5241:
[----:B------:R-:W-:Y:S02]  /*9b40*/  ISETP.NE.AND P2, PT, R28, 0x1, PT ;  /* 0x000000011c00780c */ /* 0x000fe40003f45270 */
[----:B------:R-:W-:Y:S02]  /*9b50*/  I2FP.F32.U32 R29, R24 ;  /* 0x00000018001d7245 */ /* 0x000fe40000201000 */
[C---:B------:R-:W-:Y:S02]  /*9b60*/  SHF.L.U32 R34, R25.reuse, 0x10, RZ ;  /* 0x0000001019227819 */ /* 0x040fe400000006ff */
[----:B------:R-:W-:Y:S01]  /*9b70*/  PRMT R35, R25, 0x7632, R35 ;  /* 0x0000763219237816 */ /* 0x000fe20000000023 */
[----:B------:R-:W-:Y:S01]  /*9b80*/  FFMA.FTZ R29, R29, R104, 1.1641532182693481445e-10 ;  /* 0x2f0000001d1d7423 */ /* 0x000fe20000010068 */
[----:B------:R-:W-:Y:S02]  /*9b90*/  IMAD.MOV.U32 R25, RZ, RZ, R92 ;  /* 0x000000ffff197224 */ /* 0x000fe400078e005c */
[----:B------:R-:W-:-:S02]  /*9ba0*/  FMUL.FTZ R34, R34, UR5 ;  /* 0x0000000522227c20 */ /* 0x000fc40008410000 */
[----:B------:R-:W-:Y:S01]  /*9bb0*/  FSETP.LE.FTZ.AND P4, PT, R29, UR4, PT ;  /* 0x000000041d007c0b */ /* 0x000fe2000bf93000 */
[----:B------:R-:W-:-:S03]  /*9bc0*/  IMAD.MOV.U32 R29, RZ, RZ, 0x2 ;  /* 0x00000002ff1d7424 */ /* 0x000fc600078e00ff */
        /* <DEDUP_REMOVED lines=10> */
.L_x_5245:
        /* <DEDUP_REMOVED lines=12> */
.L_x_5246:
        /* <DEDUP_REMOVED lines=43> */
.L_x_5244:
[----:B------:R-:W-:Y:S02]  /*9fe0*/  I2FP.F32.U32 R25, R25 ;  /* 0x0000001900197245 */ /* 0x000fe40000201000 */
[----:B------:R-:W-:Y:S02]  /*9ff0*/  SHF.L.U32 R24, R53, 0x10, RZ ;  /* 0x0000001035187819 */ /* 0x000fe400000006ff */
[----:B------:R-:W-:Y:S01]  /*a000*/  ISETP.NE.AND P3, PT, R29, 0x1, PT ;  /* 0x000000011d00780c */ /* 0x000fe20003f65270 */
[----:B------:R-:W-:Y:S02]  /*a010*/  FFMA.FTZ R25, R25, R104, 1.1641532182693481445e-10 ;  /* 0x2f00000019197423 */ /* 0x000fe40000010068 */
[----:B------:R-:W-:-:S03]  /*a020*/  FMUL.FTZ R24, R24, UR5 ;  /* 0x0000000518187c20 */ /* 0x000fc60008410000 */
[----:B------:R-:W-:Y:S02]  /*a030*/  FSETP.GTU.FTZ.AND P2, PT, R25, UR4, PT ;  /* 0x0000000419007c0b */ /* 0x000fe4000bf5c000 */
[----:B------:R-:W-:Y:S02]  /*a040*/  FSEL R25, R34, RZ, P4 ;  /* 0x000000ff22197208 */ /* 0x000fe40002000000 */
[----:B------:R-:W-:Y:S01]  /*a050*/  FSEL R34, R24, RZ, !P2 ;  /* 0x000000ff18227208 */ /* 0x000fe20005000000 */
[----:B------:R-:W-:Y:S01]  /*a060*/  IMAD.MOV.U32 R24, RZ, RZ, 0x2 ;  /* 0x00000002ff187424 */ /* 0x000fe200078e00ff */
        /* <DEDUP_REMOVED lines=13> */
.L_x_5248:
        /* <DEDUP_REMOVED lines=12> */
.L_x_5249:
        /* <DEDUP_REMOVED lines=43> */
.L_x_5247:
        /* <DEDUP_REMOVED lines=18> */
.L_x_5251:
        /* <DEDUP_REMOVED lines=12> */
.L_x_5252:
        /* <DEDUP_REMOVED lines=43> */
.L_x_5250:
[----:B------:R-:W-:Y:S02]  /*a940*/  I2FP.F32.U32 R25, R25 ;  /* 0x0000001900197245 */ /* 0x000fe40000201000 */
[----:B------:R-:W-:Y:S02]  /*a950*/  PRMT R24, R53, 0x7632, R24 ;  /* 0x0000763235187816 */ /* 0x000fe40000000018 */
[----:B------:R-:W-:Y:S01]  /*a960*/  FSEL R35, R35, RZ, P4 ;  /* 0x000000ff23237208 */ /* 0x000fe20002000000 */
[----:B------:R-:W-:Y:S01]  /*a970*/  FFMA.FTZ R25, R25, R104, 1.1641532182693481445e-10 ;  /* 0x2f00000019197423 */ /* 0x000fe20000010068 */
[----:B------:R-:W-:-:S04]  /*a980*/  SHF.L.U32 R24, R24, 0x10, RZ ;  /* 0x0000001018187819 */ /* 0x000fc800000006ff */
[----:B------:R-:W-:Y:S01]  /*a990*/  FSETP.GTU.FTZ.AND P2, PT, R25, UR4, PT ;  /* 0x0000000419007c0b */ /* 0x000fe2000bf5c000 */
[----:B------:R-:W-:Y:S01]  /*a9a0*/  FMUL.FTZ R24, R24, UR5 ;  /* 0x0000000518187c20 */ /* 0x000fe20008410000 */
[----:B------:R-:W-:Y:S02]  /*a9b0*/  IMAD.MOV.U32 R25, RZ, RZ, R92 ;  /* 0x000000ffff197224 */ /* 0x000fe400078e005c */
[----:B------:R-:W-:Y:S02]  /*a9c0*/  SEL R95, RZ, 0x1, P2 ;  /* 0x00000001ff5f7807 */ /* 0x000fe40001000000 */
[----:B------:R-:W-:Y:S02]  /*a9d0*/  FSEL R24, R24, RZ, !P2 ;  /* 0x000000ff18187208 */ /* 0x000fe40005000000 */
[----:B------:R-:W-:-:S03]  /*a9e0*/  ISETP.NE.AND P2, PT, R28, 0x1, PT ;  /* 0x000000011c00780c */ /* 0x000fc60003f45270 */
[----:B------:R-:W-:Y:S01]  /*a9f0*/  FADD.FTZ R35, R24, R35 ;  /* 0x0000002318237221 */ /* 0x000fe20000010000 */
[----:B------:R-:W-:-:S03]  /*aa00*/  IMAD.MOV.U32 R24, RZ, RZ, 0x2 ;  /* 0x00000002ff187424 */ /* 0x000fc600078e00ff */
        /* <DEDUP_REMOVED lines=10> */
.L_x_5254:
        /* <DEDUP_REMOVED lines=12> */
.L_x_5255:
        /* <DEDUP_REMOVED lines=43> */
.L_x_5253:
[----:B------:R-:W-:Y:S01]  /*ae20*/  ISETP.NE.AND P3, PT, R24, 0x1, PT ;  /* 0x000000011800780c */ /* 0x000fe20003f65270 */
[----:B------:R-:W-:Y:S01]  /*ae30*/  IMAD.MOV.U32 R29, RZ, RZ, 0x2 ;  /* 0x00000002ff1d7424 */ /* 0x000fe200078e00ff */
[----:B------:R-:W-:Y:S02]  /*ae40*/  I2FP.F32.U32 R25, R25 ;  /* 0x0000001900197245 */ /* 0x000fe40000201000 */
[C---:B------:R-:W-:Y:S02]  /*ae50*/  SHF.L.U32 R96, R26.reuse, 0x10, RZ ;  /* 0x000000101a607819 */ /* 0x040fe400000006ff */
[----:B------:R-:W-:Y:S01]  /*ae60*/  PRMT R26, R26, 0x7632, R26 ;  /* 0x000076321a1a7816 */ /* 0x000fe2000000001a */
        /* <DEDUP_REMOVED lines=13> */
.L_x_5257:
        /* <DEDUP_REMOVED lines=12> */
.L_x_5258:
        /* <DEDUP_REMOVED lines=43> */
.L_x_5256:
        /* <DEDUP_REMOVED lines=11> */
[----:B------:R-:W-:Y:S01]  /*b360*/  IMAD.MOV.U32 R25, RZ, RZ, R92 ;  /* 0x000000ffff197224 */ /* 0x000fe200078e005c */
[----:B------:R-:W-:-:S02]  /*b370*/  PRMT R96, R24, 0x7610, R96 ;  /* 0x0000761018607816 */ /* 0x000fc40000000060 */
        /* <DEDUP_REMOVED lines=10> */
.L_x_5260:
        /* <DEDUP_REMOVED lines=12> */
.L_x_5261:
        /* <DEDUP_REMOVED lines=43> */
.L_x_5259:
[----:B------:R-:W-:Y:S01]  /*b790*/  ISETP.NE.AND P4, PT, R30, 0x1, PT ;  /* 0x000000011e00780c */ /* 0x000fe20003f85270 */
[----:B------:R-:W-:Y:S01]  /*b7a0*/  IMAD.MOV.U32 R31, RZ, RZ, 0x2 ;  /* 0x00000002ff1f7424 */ /* 0x000fe200078e00ff */
[----:B------:R-:W-:Y:S01]  /*b7b0*/  I2FP.F32.U32 R25, R25 ;  /* 0x0000001900197245 */ /* 0x000fe20000201000 */
[----:B------:R-:W-:Y:S01]  /*b7c0*/  IMAD.MOV.U32 R29, RZ, RZ, R92 ;  /* 0x000000ffff1d7224 */ /* 0x000fe200078e005c */
[----:B------:R-:W-:-:S03]  /*b7d0*/  SHF.L.U32 R26, R26, 0x10, RZ ;  /* 0x000000101a1a7819 */ /* 0x000fc600000006ff */
        /* <DEDUP_REMOVED lines=12> */
.L_x_5263:
        /* <DEDUP_REMOVED lines=12> */
.L_x_5264:
        /* <DEDUP_REMOVED lines=42> */
[----:B------:R-:W-:-:S07]  /*bc00*/  IMAD.MOV.U32 R103, RZ, RZ, R24 ;  /* 0x000000ffff677224 */ /* 0x000fce00078e0018 */
.L_x_5262:
        /* <DEDUP_REMOVED lines=23> */
.L_x_5266:
        /* <DEDUP_REMOVED lines=12> */
.L_x_5267:
        /* <DEDUP_REMOVED lines=43> */
.L_x_5265:
[----:B------:R-:W-:Y:S01]  /*c0f0*/  ISETP.NE.AND P5, PT, R24, 0x1, PT ;  /* 0x000000011800780c */ /* 0x000fe20003fa5270 */
[----:B------:R-:W-:Y:S01]  /*c100*/  IMAD.MOV.U32 R26, RZ, RZ, R92 ;  /* 0x000000ffff1a7224 */ /* 0x000fe200078e005c */
[----:B------:R-:W-:Y:S02]  /*c110*/  I2FP.F32.U32 R25, R25 ;  /* 0x0000001900197245 */ /* 0x000fe40000201000 */
[C---:B------:R-:W-:Y:S02]  /*c120*/  SHF.L.U32 R30, R27.reuse, 0x10, RZ ;  /* 0x000000101b1e7819 */ /* 0x040fe400000006ff */
[----:B------:R-:W-:Y:S01]  /*c130*/  PRMT R31, R27, 0x7632, R31 ;  /* 0x000076321b1f7816 */ /* 0x000fe2000000001f */
[----:B------:R-:W-:Y:S01]  /*c140*/  FFMA.FTZ R25, R25, R104, 1.1641532182693481445e-10 ;  /* 0x2f00000019197423 */ /* 0x000fe20000010068 */
[----:B------:R-:W-:Y:S02]  /*c150*/  IMAD.MOV.U32 R27, RZ, RZ, 0x2 ;  /* 0x00000002ff1b7424 */ /* 0x000fe400078e00ff */
        /* <DEDUP_REMOVED lines=11> */
.L_x_5269:
        /* <DEDUP_REMOVED lines=12> */
.L_x_5270:
        /* <DEDUP_REMOVED lines=43> */
.L_x_5268:
[----:B------:R-:W-:Y:S02]  /*c580*/  I2FP.F32.U32 R25, R26 ;  /* 0x0000001a00197245 */ /* 0x000fe40000201000 */
        /* <DEDUP_REMOVED lines=9> */
[----:B------:R-:W-:-:S02]  /*c620*/  IMAD.MOV.U32 R24, RZ, RZ, 0x2 ;  /* 0x00000002ff187424 */ /* 0x000fc400078e00ff */
[----:B------:R-:W-:Y:S02]  /*c630*/  IMAD.MOV.U32 R25, RZ, RZ, R92 ;  /* 0x000000ffff197224 */ /* 0x000fe400078e005c */
[----:B------:R-:W-:-:S07]  /*c640*/  @P1 FADD.FTZ R30, R46, R30 ;  /* 0x0000001e2e1e1221 */ /* 0x000fce0000010000 */
        /* <DEDUP_REMOVED lines=9> */
.L_x_5272:
        /* <DEDUP_REMOVED lines=12> */
.L_x_5273:
        /* <DEDUP_REMOVED lines=43> */
.L_x_5271:
        /* <DEDUP_REMOVED lines=17> */
.L_x_5275:
        /* <DEDUP_REMOVED lines=14> */
.L_x_5276:
        /* <DEDUP_REMOVED lines=43> */
.L_x_5274:
        /* <DEDUP_REMOVED lines=10> */
[----:B------:R-:W-:Y:S01]  /*cf90*/  @P1 FADD.FTZ R31, R47, R31 ;  /* 0x0000001f2f1f1221 */ /* 0x000fe20000010000 */
[----:B------:R-:W-:Y:S06]  /*cfa0*/  BRA `(.L_x_5277) ;  /* 0x0000002400907947 */ /* 0x000fec0003800000 */
.L_x_5228:
        /* <DEDUP_REMOVED lines=15> */
.L_x_5279:
        /* <DEDUP_REMOVED lines=12> */
.L_x_5280:
        /* <DEDUP_REMOVED lines=40> */
[----:B------:R-:W-:Y:S01]  /*d3e0*/  MOV R103, R28 ;  /* 0x0000001c00677202 */ /* 0x000fe20000000f00 */
[----:B------:R-:W-:Y:S01]  /*d3f0*/  IMAD.MOV.U32 R28, RZ, RZ, R110 ;  /* 0x000000ffff1c7224 */ /* 0x000fe200078e006e */
[----:B------:R-:W-:-:S07]  /*d400*/  LOP3.LUT R3, R30, UR36, R29, 0x96, !PT ;  /* 0x000000241e037c12 */ /* 0x000fce000f8e961d */
.L_x_5278:
[----:B------:R-:W-:Y:S02]  /*d410*/  ISETP.NE.AND P2, PT, R31, 0x1, PT ;  /* 0x000000011f00780c */ /* 0x000fe40003f45270 */
[----:B------:R-:W-:Y:S01]  /*d420*/  I2FP.F32.U32 R29, R28 ;  /* 0x0000001c001d7245 */ /* 0x000fe20000201000 */
[----:B------:R-:W-:Y:S01]  /*d430*/  IMAD.MOV.U32 R28, RZ, RZ, 0x2 ;  /* 0x00000002ff1c7424 */ /* 0x000fe200078e00ff */
[C---:B-----5:R-:W-:Y:S02]  /*d440*/  SHF.L.U32 R30, R24.reuse, 0x10, RZ ;  /* 0x00000010181e7819 */ /* 0x060fe400000006ff */
[----:B------:R-:W-:Y:S01]  /*d450*/  PRMT R24, R24, 0x7632, R24 ;  /* 0x0000763218187816 */ /* 0x000fe20000000018 */
[----:B------:R-:W-:-:S05]  /*d460*/  FFMA.FTZ R29, R29, R104, 1.1641532182693481445e-10 ;  /* 0x2f0000001d1d7423 */ /* 0x000fca0000010068 */
        /* <DEDUP_REMOVED lines=12> */
.L_x_5282:
        /* <DEDUP_REMOVED lines=12> */
.L_x_5283:
        /* <DEDUP_REMOVED lines=43> */
.L_x_5281:
[----:B------:R-:W-:Y:S01]  /*d8a0*/  ISETP.NE.AND P2, PT, R28, 0x1, PT ;  /* 0x000000011c00780c */ /* 0x000fe20003f45270 */
[----:B------:R-:W-:Y:S01]  /*d8b0*/  IMAD.MOV.U32 R34, RZ, RZ, 0x2 ;  /* 0x00000002ff227424 */ /* 0x000fe200078e00ff */
[----:B------:R-:W-:Y:S02]  /*d8c0*/  I2FP.F32.U32 R29, R29 ;  /* 0x0000001d001d7245 */ /* 0x000fe40000201000 */
[----:B------:R-:W-:Y:S01]  /*d8d0*/  SHF.L.U32 R32, R24, 0x10, RZ ;  /* 0x0000001018207819 */ /* 0x000fe200000006ff */
[----:B------:R-:W-:Y:S02]  /*d8e0*/  IMAD.MOV.U32 R24, RZ, RZ, R92 ;  /* 0x000000ffff187224 */ /* 0x000fe400078e005c */
[----:B------:R-:W-:-:S05]  /*d8f0*/  FFMA.FTZ R29, R29, R104, 1.1641532182693481445e-10 ;  /* 0x2f0000001d1d7423 */ /* 0x000fca0000010068 */
[----:B------:R-:W-:-:S04]  /*d900*/  FSETP.LE.FTZ.AND P3, PT, R29, UR4, PT ;  /* 0x000000041d007c0b */ /* 0x000fc8000bf73000 */
        /* <DEDUP_REMOVED lines=10> */
.L_x_5285:
        /* <DEDUP_REMOVED lines=12> */
.L_x_5286:
        /* <DEDUP_REMOVED lines=43> */
.L_x_5284:
[----:B------:R-:W-:Y:S02]  /*dd20*/  ISETP.NE.AND P2, PT, R34, 0x1, PT ;  /* 0x000000012200780c */ /* 0x000fe40003f45270 */
[----:B------:R-:W-:Y:S01]  /*dd30*/  I2FP.F32.U32 R29, R24 ;  /* 0x00000018001d7245 */ /* 0x000fe20000201000 */
[----:B------:R-:W-:Y:S01]  /*dd40*/  IMAD.MOV.U32 R24, RZ, RZ, 0x2 ;  /* 0x00000002ff187424 */ /* 0x000fe200078e00ff */
[C---:B------:R-:W-:Y:S02]  /*dd50*/  SHF.L.U32 R31, R25.reuse, 0x10, RZ ;  /* 0x00000010191f7819 */ /* 0x040fe400000006ff */
[----:B------:R-:W-:Y:S01]  /*dd60*/  PRMT R33, R25, 0x7632, R33 ;  /* 0x0000763219217816 */ /* 0x000fe20000000021 */
[----:B------:R-:W-:Y:S01]  /*dd70*/  FFMA.FTZ R29, R29, R104, 1.1641532182693481445e-10 ;  /* 0x2f0000001d1d7423 */ /* 0x000fe20000010068 */
[----:B------:R-:W-:-:S04]  /*dd80*/  IMAD.MOV.U32 R25, RZ, RZ, R92 ;  /* 0x000000ffff197224 */ /* 0x000fc800078e005c */
        /* <DEDUP_REMOVED lines=11> */
.L_x_5288:
        /* <DEDUP_REMOVED lines=12> */
.L_x_5289:
        /* <DEDUP_REMOVED lines=43> */
.L_x_5287:
[----:B------:R-:W-:Y:S01]  /*e1b0*/  ISETP.NE.AND P2, PT, R24, 0x1, PT ;  /* 0x000000011800780c */ /* 0x000fe20003f45270 */
[----:B------:R-:W-:Y:S01]  /*e1c0*/  IMAD.MOV.U32 R28, RZ, RZ, 0x2 ;  /* 0x00000002ff1c7424 */ /* 0x000fe200078e00ff */
[----:B------:R-:W-:Y:S02]  /*e1d0*/  I2FP.F32.U32 R25, R25 ;  /* 0x0000001900197245 */ /* 0x000fe40000201000 */
[----:B------:R-:W-:-:S03]  /*e1e0*/  SHF.L.U32 R34, R33, 0x10, RZ ;  /* 0x0000001021227819 */ /* 0x000fc600000006ff */
        /* <DEDUP_REMOVED lines=13> */
.L_x_5291:
        /* <DEDUP_REMOVED lines=12> */
.L_x_5292:
        /* <DEDUP_REMOVED lines=43> */
.L_x_5290:
[----:B------:R-:W-:Y:S01]  /*e630*/  ISETP.NE.AND P3, PT, R28, 0x1, PT ;  /* 0x000000011c00780c */ /* 0x000fe20003f65270 */
[----:B------:R-:W-:Y:S01]  /*e640*/  IMAD.MOV.U32 R24, RZ, RZ, 0x2 ;  /* 0x00000002ff187424 */ /* 0x000fe200078e00ff */
[----:B------:R-:W-:Y:S02]  /*e650*/  I2FP.F32.U32 R25, R25 ;  /* 0x0000001900197245 */ /* 0x000fe40000201000 */
[C---:B------:R-:W-:Y:S02]  /*e660*/  SHF.L.U32 R33, R26.reuse, 0x10, RZ ;  /* 0x000000101a217819 */ /* 0x040fe400000006ff */
[----:B------:R-:W-:Y:S01]  /*e670*/  PRMT R35, R26, 0x7632, R35 ;  /* 0x000076321a237816 */ /* 0x000fe20000000023 */
        /* <DEDUP_REMOVED lines=12> */
.L_x_5294:
        /* <DEDUP_REMOVED lines=12> */
.L_x_5295:
        /* <DEDUP_REMOVED lines=43> */
.L_x_5293:
        /* <DEDUP_REMOVED lines=16> */
.L_x_5297:
        /* <DEDUP_REMOVED lines=12> */
.L_x_5298:
        /* <DEDUP_REMOVED lines=43> */
.L_x_5296:
[----:B------:R-:W-:Y:S01]  /*ef20*/  ISETP.NE.AND P5, PT, R28, 0x1, PT ;  /* 0x000000011c00780c */ /* 0x000fe20003fa5270 */
[----:B------:R-:W-:Y:S01]  /*ef30*/  IMAD.MOV.U32 R112, RZ, RZ, 0x2 ;  /* 0x00000002ff707424 */ /* 0x000fe200078e00ff */
[----:B------:R-:W-:Y:S01]  /*ef40*/  I2FP.F32.U32 R25, R26 ;  /* 0x0000001a00197245 */ /* 0x000fe20000201000 */
[----:B------:R-:W-:Y:S01]  /*ef50*/  IMAD.MOV.U32 R26, RZ, RZ, R92 ;  /* 0x000000ffff1a7224 */ /* 0x000fe200078e005c */
[C---:B------:R-:W-:Y:S02]  /*ef60*/  SHF.L.U32 R110, R27.reuse, 0x10, RZ ;  /* 0x000000101b6e7819 */ /* 0x040fe400000006ff */
[----:B------:R-:W-:Y:S01]  /*ef70*/  PRMT R111, R27, 0x7632, R111 ;  /* 0x000076321b6f7816 */ /* 0x000fe2000000006f */
        /* <DEDUP_REMOVED lines=11> */
.L_x_5300:
        /* <DEDUP_REMOVED lines=12> */
.L_x_5301:
        /* <DEDUP_REMOVED lines=43> */
.L_x_5299:
[----:B------:R-:W-:Y:S01]  /*f3a0*/  FMUL.FTZ R28, R33, UR5 ;  /* 0x00000005211c7c20 */ /* 0x000fe20008410000 */
[----:B------:R-:W-:Y:S01]  /*f3b0*/  FMUL.FTZ R33, R32, UR5 ;  /* 0x0000000520217c20 */ /* 0x000fe20008410000 */
[----:B------:R-:W-:Y:S01]  /*f3c0*/  P2R R24, PR, RZ, 0x2 ;  /* 0x00000002ff187803 */ /* 0x000fe20000000000 */
[----:B------:R-:W-:Y:S01]  /*f3d0*/  FMUL.FTZ R32, R30, UR5 ;  /* 0x000000051e207c20 */ /* 0x000fe20008410000 */
[----:B------:R-:W-:Y:S01]  /*f3e0*/  I2FP.F32.U32 R25, R26 ;  /* 0x0000001a00197245 */ /* 0x000fe20000201000 */
[----:B------:R-:W-:Y:S01]  /*f3f0*/  FMUL.FTZ R35, R35, UR5 ;  /* 0x0000000523237c20 */ /* 0x000fe20008410000 */
[----:B------:R-:W-:Y:S01]  /*f400*/  ISETP.NE.AND P1, PT, R59, RZ, PT ;  /* 0x000000ff3b00720c */ /* 0x000fe20003f25270 */
        /* <DEDUP_REMOVED lines=9> */
[----:B------:R-:W-:-:S02]  /*f4a0*/  ISETP.NE.AND P1, PT, R24, RZ, PT ;  /* 0x000000ff1800720c */ /* 0x000fc40003f25270 */
[----:B------:R-:W-:Y:S02]  /*f4b0*/  FSEL R29, R35, RZ, P3 ;  /* 0x000000ff231d7208 */ /* 0x000fe40001800000 */
[----:B------:R-:W-:Y:S02]  /*f4c0*/  FSEL R35, R34, RZ, P6 ;  /* 0x000000ff22237208 */ /* 0x000fe40003000000 */
[----:B------:R-:W-:Y:S02]  /*f4d0*/  P2R R27, PR, RZ, 0x1 ;  /* 0x00000001ff1b7803 */ /* 0x000fe40000000000 */
[----:B------:R-:W-:Y:S02]  /*f4e0*/  FSEL R34, R31, RZ, P5 ;  /* 0x000000ff1f227208 */ /* 0x000fe40002800000 */
[----:B------:R-:W-:Y:S02]  /*f4f0*/  ISETP.NE.AND P0, PT, R58, RZ, PT ;  /* 0x000000ff3a00720c */ /* 0x000fe40003f05270 */
[----:B------:R-:W-:Y:S01]  /*f500*/  FSETP.GTU.FTZ.AND P5, PT, R25, UR4, PT ;  /* 0x0000000419007c0b */ /* 0x000fe2000bfbc000 */
        /* <DEDUP_REMOVED lines=12> */
[----:B------:R-:W-:Y:S01]  /*f5d0*/  @P1 FADD.FTZ R30, R46, R30 ;  /* 0x0000001e2e1e1221 */ /* 0x000fe20000010000 */
[----:B------:R-:W-:-:S11]  /*f5e0*/  @P1 FADD.FTZ R31, R47, R31 ;  /* 0x0000001f2f1f1221 */ /* 0x000fd60000010000 */
.L_x_5277:
[----:B------:R-:W-:Y:S01]  /*f5f0*/  ISETP.NE.AND P6, PT, R59, RZ, PT ;  /* 0x000000ff3b00720c */ /* 0x000fe20003fc5270 */
[----:B------:R-:W0:Y:S01]  /*f600*/  @P0 LDC.64 R114, c[0x0][0x398] ;  /* 0x0000e600ff720b82 */ /* 0x000e220000000a00 */
[----:B------:R-:W-:Y:S02]  /*f610*/  SEL R25, RZ, 0x1000000, !P5 ;  /* 0x01000000ff197807 */ /* 0x000fe40006800000 */
[----:B------:R-:W-:Y:S02]  /*f620*/  SEL R24, RZ, 0x10000, !P4 ;  /* 0x00010000ff187807 */ /* 0x000fe40006000000 */
[----:B------:R-:W-:Y:S02]  /*f630*/  SEL R59, RZ, 0x100, !P3 ;  /* 0x00000100ff3b7807 */ /* 0x000fe40005800000 */
[----:B------:R-:W-:Y:S01]  /*f640*/  ISETP.NE.AND P5, PT, R58, RZ, PT ;  /* 0x000000ff3a00720c */ /* 0x000fe20003fa5270 */
[----:B------:R-:W1:Y:S01]  /*f650*/  @P1 LDC.64 R110, c[0x0][0x3a0] ;  /* 0x0000e800ff6e1b82 */ /* 0x000e620000000a00 */
[----:B------:R-:W-:Y:S01]  /*f660*/  ISETP.NE.AND P4, PT, R107, RZ, PT ;  /* 0x000000ff6b00720c */ /* 0x000fe20003f85270 */
[----:B------:R-:W-:Y:S01]  /*f670*/  VIADD R107, R105, 0x200 ;  /* 0x00000200696b7836 */ /* 0x000fe20000000000 */
[----:B------:R-:W-:-:S02]  /*f680*/  ISETP.NE.AND P3, PT, R102, RZ, PT ;  /* 0x000000ff6600720c */ /* 0x000fc40003f65270 */
[----:B------:R-:W-:Y:S01]  /*f690*/  SEL R27, RZ, 0x10000, !P4 ;  /* 0x00010000ff1b7807 */ /* 0x000fe20006000000 */
[----:B------:R-:W-:Y:S01]  /*f6a0*/  IMAD.WIDE.U32 R116, R107, 0x10, R56 ;  /* 0x000000106b747825 */ /* 0x000fe200078e0038 */
[----:B------:R-:W-:Y:S02]  /*f6b0*/  SEL R58, RZ, 0x1000000, !P3 ;  /* 0x01000000ff3a7807 */ /* 0x000fe40005800000 */
[----:B------:R-:W-:Y:S02]  /*f6c0*/  SEL R26, RZ, 0x100, !P5 ;  /* 0x00000100ff1a7807 */ /* 0x000fe40006800000 */
[----:B------:R-:W-:Y:S01]  /*f6d0*/  LOP3.LUT R59, R59, R25, R24, 0xfe, !PT ;  /* 0x000000193b3b7212 */ /* 0x000fe200078efe18 */
[----:B------:R-:W-:Y:S01]  /*f6e0*/  IMAD.WIDE.U32 R24, R106, 0x20, R108 ;  /* 0x000000206a187825 */ /* 0x000fe200078e006c */
[----:B------:R-:W-:Y:S02]  /*f6f0*/  LOP3.LUT R26, R26, R58, R27, 0xfe, !PT ;  /* 0x0000003a1a1a7212 */ /* 0x000fe400078efe1b */
[----:B------:R-:W-:Y:S01]  /*f700*/  SEL R27, RZ, 0x1, !P6 ;  /* 0x00000001ff1b7807 */ /* 0x000fe20007000000 */
[C---:B0-----:R-:W-:Y:S01]  /*f710*/  @P0 IMAD.WIDE.U32 R114, R107.reuse, 0x10, R114 ;  /* 0x000000106b720825 */ /* 0x041fe200078e0072 */
[----:B------:R-:W-:Y:S01]  /*f720*/  SEL R58, RZ, 0x1, !P2 ;  /* 0x00000001ff3a7807 */ /* 0x000fe20005000000 */
[----:B------:R-:W-:Y:S04]  /*f730*/  STG.E.128 desc[UR10][R24.64], R32 ;  /* 0x0000002018007986 */ /* 0x000fe8000c101d0a */
[----:B------:R0:W-:Y:S01]  /*f740*/  STG.E.128 desc[UR10][R24.64+0x10], R28 ;  /* 0x0000101c18007986 */ /* 0x0001e2000c101d0a */
[----:B-1----:R-:W-:Y:S01]  /*f750*/  @P1 IMAD.WIDE.U32 R110, R107, 0x20, R110 ;  /* 0x000000206b6e1825 */ /* 0x002fe200078e006e */
[----:B0-----:R-:W-:-:S03]  /*f760*/  LOP3.LUT R24, R26, R27, RZ, 0xfc, !PT ;  /* 0x0000001b1a187212 */ /* 0x001fc600078efcff */
[----:B------:R-:W-:Y:S01]  /*f770*/  IMAD.WIDE.U32 R26, R106, 0x8, R80 ;  /* 0x000000086a1a7825 */ /* 0x000fe200078e0050 */
[----:B------:R-:W-:-:S05]  /*f780*/  LOP3.LUT R25, R59, R58, RZ, 0xfc, !PT ;  /* 0x0000003a3b197212 */ /* 0x000fca00078efcff */
[----:B------:R0:W-:Y:S01]  /*f790*/  STG.E.64 desc[UR10][R26.64], R24 ;  /* 0x000000181a007986 */ /* 0x0001e2000c101b0a */
[----:B------:R-:W-:Y:S05]  /*f7a0*/  @!P0 BRA `(.L_x_5302) ;  /* 0x0000000000508947 */ /* 0x000fea0003800000 */
[----:B0-----:R-:W-:Y:S01]  /*f7b0*/  IMAD.U32 R24, R98, 0x10000, RZ ;  /* 0x0001000062187824 */ /* 0x001fe200078e00ff */
[----:B------:R-:W-:Y:S02]  /*f7c0*/  LOP3.LUT R26, R99, 0xffff, RZ, 0xc0, !PT ;  /* 0x0000ffff631a7812 */ /* 0x000fe400078ec0ff */
[----:B------:R-:W-:Y:S02]  /*f7d0*/  PRMT R57, R97, 0x7104, RZ ;  /* 0x0000710461397816 */ /* 0x000fe400000000ff */
[----:B------:R-:W-:Y:S02]  /*f7e0*/  LOP3.LUT R27, R24, 0xff0000, RZ, 0xc0, !PT ;  /* 0x00ff0000181b7812 */ /* 0x000fe400078ec0ff */
[----:B------:R-:W0:Y:S01]  /*f7f0*/  LDC.64 R24, c[0x0][0x3b8] ;  /* 0x0000ee00ff187b82 */ /* 0x000e220000000a00 */
[----:B------:R-:W-:Y:S02]  /*f800*/  LOP3.LUT R58, R95, 0xff, RZ, 0xc0, !PT ;  /* 0x000000ff5f3a7812 */ /* 0x000fe400078ec0ff */
[----:B------:R-:W-:-:S02]  /*f810*/  PRMT R26, R27, 0x4210, R26 ;  /* 0x000042101b1a7816 */ /* 0x000fc4000000001a */
[----:B------:R-:W-:Y:S01]  /*f820*/  LOP3.LUT R56, R94, 0xff, RZ, 0xc0, !PT ;  /* 0x000000ff5e387812 */ /* 0x000fe200078ec0ff */
[----:B------:R-:W-:Y:S01]  /*f830*/  IMAD.WIDE.U32 R58, R58, 0x1000000, RZ ;  /* 0x010000003a3a7825 */ /* 0x000fe200078e00ff */
[----:B------:R-:W-:Y:S02]  /*f840*/  LOP3.LUT R57, R26, 0xff00, R57, 0xf8, !PT ;  /* 0x0000ff001a397812 */ /* 0x000fe400078ef839 */
[----:B------:R-:W-:Y:S02]  /*f850*/  LOP3.LUT R26, R93, 0xff, RZ, 0xc0, !PT ;  /* 0x000000ff5d1a7812 */ /* 0x000fe400078ec0ff */
[----:B------:R-:W-:Y:S01]  /*f860*/  LOP3.LUT R113, R57, 0xff, R96, 0xf8, !PT ;  /* 0x000000ff39717812 */ /* 0x000fe200078ef860 */
[----:B------:R-:W-:-:S04]  /*f870*/  IMAD.WIDE.U32 R56, R56, 0x10000, RZ ;  /* 0x0001000038387825 */ /* 0x000fc800078e00ff */
[----:B------:R-:W-:Y:S01]  /*f880*/  IMAD.WIDE.U32 R26, R26, 0x100, RZ ;  /* 0x000001001a1a7825 */ /* 0x000fe200078e00ff */
[----:B------:R-:W-:Y:S02]  /*f890*/  LOP3.LUT R113, R57, R113, R59, 0xfe, !PT ;  /* 0x0000007139717212 */ /* 0x000fe400078efe3b */
[----:B------:R-:W-:Y:S02]  /*f8a0*/  LOP3.LUT R26, R26, R58, R56, 0xfe, !PT ;  /* 0x0000003a1a1a7212 */ /* 0x000fe400078efe38 */
[----:B------:R-:W-:Y:S01]  /*f8b0*/  LOP3.LUT R27, R113, R27, RZ, 0xfc, !PT ;  /* 0x0000001b711b7212 */ /* 0x000fe200078efcff */
[----:B0-----:R-:W-:Y:S01]  /*f8c0*/  IMAD.WIDE.U32 R24, R106, 0x8, R24 ;  /* 0x000000086a187825 */ /* 0x001fe200078e0018 */
[----:B------:R-:W-:-:S05]  /*f8d0*/  LOP3.LUT R26, R26, 0xff, R91, 0xf8, !PT ;  /* 0x000000ff1a1a7812 */ /* 0x000fca00078ef85b */
[----:B------:R1:W-:Y:S02]  /*f8e0*/  STG.E.64 desc[UR10][R24.64], R26 ;  /* 0x0000001a18007986 */ /* 0x0003e4000c101b0a */
.L_x_5302:
[----:B------:R2:W5:Y:S04]  /*f8f0*/  @P0 LDG.E.128 R52, desc[UR10][R114.64] ;  /* 0x0000000a72340981 */ /* 0x000568000c1e1d00 */
[----:B------:R2:W5:Y:S04]  /*f900*/  @P1 LDG.E.128 R48, desc[UR10][R110.64] ;  /* 0x0000000a6e301981 */ /* 0x000568000c1e1d00 */
[----:B------:R2:W5:Y:S04]  /*f910*/  @P1 LDG.E.128 R44, desc[UR10][R110.64+0x10] ;  /* 0x0000100a6e2c1981 */ /* 0x000568000c1e1d00 */
[----:B------:R2:W5:Y:S01]  /*f920*/  LDG.E.128 R56, desc[UR10][R116.64] ;  /* 0x0000000a74387981 */ /* 0x000562000c1e1d00 */
[----:B------:R-:W-:Y:S05]  /*f930*/  @!P0 BRA `(.L_x_5303) ;  /* 0x0000004800d88947 */ /* 0x000fea0003800000 */
[----:B------:R-:W-:Y:S01]  /*f940*/  ISETP.NE.AND P2, PT, R112, 0x1, PT ;  /* 0x000000017000780c */ /* 0x000fe20003f45270 */
[----:B01----:R-:W-:Y:S02]  /*f950*/  HFMA2 R26, -RZ, RZ, 0, 1.1920928955078125e-07 ;  /* 0x00000002ff1a7431 */ /* 0x003fe400000001ff */
        /* <DEDUP_REMOVED lines=13> */
.L_x_5305:
        /* <DEDUP_REMOVED lines=12> */
.L_x_5306:
        /* <DEDUP_REMOVED lines=42> */
.L_x_5304:
[----:B------:R-:W-:Y:S01]  /*fd90*/  ISETP.NE.AND P2, PT, R26, 0x1, PT ;  /* 0x000000011a00780c */ /* 0x000fe20003f45270 */
[C---:B-----5:R-:W-:Y:S01]  /*fda0*/  IMAD.U32 R91, R56.reuse, 0x10000, RZ ;  /* 0x00010000385b7824 */ /* 0x060fe200078e00ff */
[----:B------:R-:W-:Y:S01]  /*fdb0*/  I2FP.F32.U32 R25, R24 ;  /* 0x0000001800197245 */ /* 0x000fe20000201000 */
[----:B------:R-:W-:Y:S01]  /*fdc0*/  IMAD.MOV.U32 R27, RZ, RZ, 0x2 ;  /* 0x00000002ff1b7424 */ /* 0x000fe200078e00ff */
[----:B------:R-:W-:Y:S01]  /*fdd0*/  PRMT R56, R56, 0x7632, R56 ;  /* 0x0000763238387816 */ /* 0x000fe20000000038 */
[----:B------:R-:W-:Y:S02]  /*fde0*/  FMUL.FTZ R91, R91, UR5 ;  /* 0x000000055b5b7c20 */ /* 0x000fe40008410000 */
[----:B------:R-:W-:-:S05]  /*fdf0*/  FFMA.FTZ R25, R25, R104, 1.1641532182693481445e-10 ;  /* 0x2f00000019197423 */ /* 0x000fca0000010068 */
[----:B------:R-:W-:Y:S02]  /*fe00*/  FSETP.LE.FTZ.AND P4, PT, R25, UR4, PT ;  /* 0x0000000419007c0b */ /* 0x000fe4000bf93000 */
[----:B------:R-:W-:Y:S02]  /*fe10*/  MOV R25, R92 ;  /* 0x0000005c00197202 */ /* 0x000fe40000000f00 */
[----:B--2---:R-:W-:Y:S01]  /*fe20*/  P2R R111, PR, RZ, 0x10 ;  /* 0x00000010ff6f7803 */ /* 0x004fe20000000000 */
        /* <DEDUP_REMOVED lines=9> */
.L_x_5308:
        /* <DEDUP_REMOVED lines=12> */
.L_x_5309:
        /* <DEDUP_REMOVED lines=42> */
.L_x_5307:
[----:B------:R-:W-:Y:S01]  /*10220*/  I2FP.F32.U32 R25, R25 ;  /* 0x0000001900197245 */ /* 0x000fe20000201000 */
[----:B------:R-:W-:Y:S01]  /*10230*/  IMAD.MOV.U32 R26, RZ, RZ, 0x2 ;  /* 0x00000002ff1a7424 */ /* 0x000fe200078e00ff */
[----:B------:R-:W-:Y:S02]  /*10240*/  SHF.L.U32 R24, R52, 0x10, RZ ;  /* 0x0000001034187819 */ /* 0x000fe400000006ff */
[----:B------:R-:W-:Y:S01]  /*10250*/  ISETP.NE.AND P3, PT, R27, 0x1, PT ;  /* 0x000000011b00780c */ /* 0x000fe20003f65270 */
[----:B------:R-:W-:Y:S02]  /*10260*/  FFMA.FTZ R25, R25, R104, 1.1641532182693481445e-10 ;  /* 0x2f00000019197423 */ /* 0x000fe40000010068 */
[----:B------:R-:W-:-:S03]  /*10270*/  FMUL.FTZ R24, R24, UR5 ;  /* 0x0000000518187c20 */ /* 0x000fc60008410000 */
        /* <DEDUP_REMOVED lines=16> */
.L_x_5311:
        /* <DEDUP_REMOVED lines=12> */
.L_x_5312:
        /* <DEDUP_REMOVED lines=42> */
.L_x_5310:
[----:B------:R-:W-:Y:S01]  /*106e0*/  I2FP.F32.U32 R25, R25 ;  /* 0x0000001900197245 */ /* 0x000fe20000201000 */
[----:B------:R-:W-:Y:S01]  /*106f0*/  IMAD.MOV.U32 R27, RZ, RZ, R92 ;  /* 0x000000ffff1b7224 */ /* 0x000fe200078e005c */
[----:B------:R-:W-:-:S03]  /*10700*/  ISETP.NE.AND P2, PT, R26, 0x1, PT ;  /* 0x000000011a00780c */ /* 0x000fc60003f45270 */
[----:B------:R-:W-:-:S05]  /*10710*/  FFMA.FTZ R25, R25, R104, 1.1641532182693481445e-10 ;  /* 0x2f00000019197423 */ /* 0x000fca0000010068 */
[----:B------:R-:W-:Y:S01]  /*10720*/  FSETP.LE.FTZ.AND P4, PT, R25, UR4, PT ;  /* 0x0000000419007c0b */ /* 0x000fe2000bf93000 */
[----:B------:R-:W-:Y:S02]  /*10730*/  IMAD.U32 R25, R56, 0x10000, RZ ;  /* 0x0001000038197824 */ /* 0x000fe400078e00ff */
[----:B------:R-:W-:Y:S01]  /*10740*/  HFMA2 R56, -RZ, RZ, 0, 1.1920928955078125e-07 ;  /* 0x00000002ff387431 */ /* 0x000fe200000001ff */
[----:B------:R-:W-:Y:S01]  /*10750*/  P2R R110, PR, RZ, 0x10 ;  /* 0x00000010ff6e7803 */ /* 0x000fe20000000000 */
[----:B------:R-:W-:Y:S01]  /*10760*/  FMUL.FTZ R25, R25, UR5 ;  /* 0x0000000519197c20 */ /* 0x000fe20008410000 */
        /* <DEDUP_REMOVED lines=9> */
.L_x_5314:
        /* <DEDUP_REMOVED lines=12> */
.L_x_5315:
        /* <DEDUP_REMOVED lines=42> */
.L_x_5313:
[----:B------:R-:W-:Y:S01]  /*10b60*/  I2FP.F32.U32 R27, R27 ;  /* 0x0000001b001b7245 */ /* 0x000fe20000201000 */
[----:B------:R-:W-:Y:S01]  /*10b70*/  IMAD.MOV.U32 R94, RZ, RZ, 0x2 ;  /* 0x00000002ff5e7424 */ /* 0x000fe200078e00ff */
[----:B------:R-:W-:Y:S02]  /*10b80*/  PRMT R26, R52, 0x7632, R26 ;  /* 0x00007632341a7816 */ /* 0x000fe4000000001a */
[----:B------:R-:W-:Y:S01]  /*10b90*/  ISETP.NE.AND P3, PT, R56, 0x1, PT ;  /* 0x000000013800780c */ /* 0x000fe20003f65270 */
[----:B------:R-:W-:Y:S01]  /*10ba0*/  FFMA.FTZ R27, R27, R104, 1.1641532182693481445e-10 ;  /* 0x2f0000001b1b7423 */ /* 0x000fe20000010068 */
[----:B------:R-:W-:Y:S01]  /*10bb0*/  FSEL R25, R25, RZ, P4 ;  /* 0x000000ff19197208 */ /* 0x000fe20002000000 */
[----:B------:R-:W-:-:S03]  /*10bc0*/  IMAD.U32 R26, R26, 0x10000, RZ ;  /* 0x000100001a1a7824 */ /* 0x000fc600078e00ff */
[----:B------:R-:W-:Y:S01]  /*10bd0*/  FSETP.GTU.FTZ.AND P2, PT, R27, UR4, PT ;  /* 0x000000041b007c0b */ /* 0x000fe2000bf5c000 */
[----:B------:R-:W-:Y:S01]  /*10be0*/  FMUL.FTZ R26, R26, UR5 ;  /* 0x000000051a1a7c20 */ /* 0x000fe20008410000 */
[----:B------:R-:W-:Y:S02]  /*10bf0*/  MOV R27, R92 ;  /* 0x0000005c001b7202 */ /* 0x000fe40000000f00 */
[----:B------:R-:W-:Y:S02]  /*10c00*/  SEL R93, RZ, 0x1, P2 ;  /* 0x00000001ff5d7807 */ /* 0x000fe40001000000 */
[----:B------:R-:W-:-:S05]  /*10c10*/  FSEL R26, R26, RZ, !P2 ;  /* 0x000000ff1a1a7208 */ /* 0x000fca0005000000 */
[----:B------:R-:W-:-:S04]  /*10c20*/  FADD.FTZ R25, R26, R25 ;  /* 0x000000191a197221 */ /* 0x000fc80000010000 */
        /* <DEDUP_REMOVED lines=10> */
.L_x_5317:
        /* <DEDUP_REMOVED lines=12> */
.L_x_5318:
        /* <DEDUP_REMOVED lines=43> */
.L_x_5316:
[----:B------:R-:W-:Y:S01]  /*11040*/  ISETP.NE.AND P2, PT, R94, 0x1, PT ;  /* 0x000000015e00780c */ /* 0x000fe20003f45270 */
[----:B------:R-:W-:Y:S01]  /*11050*/  IMAD.U32 R26, R57, 0x10000, RZ ;  /* 0x00010000391a7824 */ /* 0x000fe200078e00ff */
[----:B------:R-:W-:Y:S01]  /*11060*/  I2FP.F32.U32 R27, R27 ;  /* 0x0000001b001b7245 */ /* 0x000fe20000201000 */
[----:B------:R-:W-:Y:S02]  /*11070*/  IMAD.MOV.U32 R95, RZ, RZ, 0x2 ;  /* 0x00000002ff5f7424 */ /* 0x000fe400078e00ff */
[----:B------:R-:W-:Y:S02]  /*11080*/  FMUL.FTZ R26, R26, UR5 ;  /* 0x000000051a1a7c20 */ /* 0x000fe40008410000 */
[----:B------:R-:W-:-:S05]  /*11090*/  FFMA.FTZ R27, R27, R104, 1.1641532182693481445e-10 ;  /* 0x2f0000001b1b7423 */ /* 0x000fca0000010068 */
[----:B------:R-:W-:Y:S02]  /*110a0*/  FSETP.LE.FTZ.AND P4, PT, R27, UR4, PT ;  /* 0x000000041b007c0b */ /* 0x000fe4000bf93000 */
[----:B------:R-:W-:Y:S02]  /*110b0*/  PRMT R27, R57, 0x7632, R27 ;  /* 0x00007632391b7816 */ /* 0x000fe4000000001b */
[----:B------:R-:W-:Y:S02]  /*110c0*/  P2R R113, PR, RZ, 0x10 ;  /* 0x00000010ff717803 */ /* 0x000fe40000000000 */
[----:B------:R-:W-:Y:S01]  /*110d0*/  MOV R57, R92 ;  /* 0x0000005c00397202 */ /* 0x000fe20000000f00 */
        /* <DEDUP_REMOVED lines=9> */
.L_x_5320:
        /* <DEDUP_REMOVED lines=12> */
.L_x_5321:
        /* <DEDUP_REMOVED lines=43> */
.L_x_5319:
        /* <DEDUP_REMOVED lines=8> */
[----:B------:R-:W-:Y:S01]  /*11560*/  IMAD.MOV.U32 R56, RZ, RZ, 0x2 ;  /* 0x00000002ff387424 */ /* 0x000fe200078e00ff */
        /* <DEDUP_REMOVED lines=13> */
.L_x_5323:
        /* <DEDUP_REMOVED lines=12> */
.L_x_5324:
        /* <DEDUP_REMOVED lines=43> */
.L_x_5322:
        /* <DEDUP_REMOVED lines=18> */
.L_x_5326:
        /* <DEDUP_REMOVED lines=12> */
.L_x_5327:
        /* <DEDUP_REMOVED lines=43> */
.L_x_5325:
[----:B------:R-:W-:Y:S02]  /*11e40*/  I2FP.F32.U32 R57, R57 ;  /* 0x0000003900397245 */ /* 0x000fe40000201000 */
[----:B------:R-:W-:Y:S02]  /*11e50*/  PRMT R56, R53, 0x7632, R56 ;  /* 0x0000763235387816 */ /* 0x000fe40000000038 */
[----:B------:R-:W-:Y:S01]  /*11e60*/  FSEL R27, R27, RZ, P4 ;  /* 0x000000ff1b1b7208 */ /* 0x000fe20002000000 */
[----:B------:R-:W-:Y:S02]  /*11e70*/  FFMA.FTZ R57, R57, R104, 1.1641532182693481445e-10 ;  /* 0x2f00000039397423 */ /* 0x000fe40000010068 */
[----:B------:R-:W-:-:S03]  /*11e80*/  IMAD.U32 R56, R56, 0x10000, RZ ;  /* 0x0001000038387824 */ /* 0x000fc600078e00ff */
[----:B------:R-:W-:Y:S01]  /*11e90*/  FSETP.GTU.FTZ.AND P2, PT, R57, UR4, PT ;  /* 0x0000000439007c0b */ /* 0x000fe2000bf5c000 */
[----:B------:R-:W-:Y:S01]  /*11ea0*/  FMUL.FTZ R56, R56, UR5 ;  /* 0x0000000538387c20 */ /* 0x000fe20008410000 */
[----:B------:R-:W-:Y:S02]  /*11eb0*/  MOV R57, R92 ;  /* 0x0000005c00397202 */ /* 0x000fe40000000f00 */
        /* <DEDUP_REMOVED lines=15> */
.L_x_5329:
        /* <DEDUP_REMOVED lines=12> */
.L_x_5330:
        /* <DEDUP_REMOVED lines=43> */
.L_x_5328:
[----:B------:R-:W-:Y:S01]  /*12320*/  ISETP.NE.AND P3, PT, R56, 0x1, PT ;  /* 0x000000013800780c */ /* 0x000fe20003f65270 */
[C---:B------:R-:W-:Y:S01]  /*12330*/  IMAD.U32 R103, R58.reuse, 0x10000, RZ ;  /* 0x000100003a677824 */ /* 0x040fe200078e00ff */
[----:B------:R-:W-:Y:S01]  /*12340*/  I2FP.F32.U32 R57, R57 ;  /* 0x0000003900397245 */ /* 0x000fe20000201000 */
[----:B------:R-:W-:Y:S01]  /*12350*/  IMAD.MOV.U32 R97, RZ, RZ, 0x2 ;  /* 0x00000002ff617424 */ /* 0x000fe200078e00ff */
[----:B------:R-:W-:Y:S01]  /*12360*/  PRMT R58, R58, 0x7632, R58 ;  /* 0x000076323a3a7816 */ /* 0x000fe2000000003a */
[----:B------:R-:W-:Y:S02]  /*12370*/  FMUL.FTZ R103, R103, UR5 ;  /* 0x0000000567677c20 */ /* 0x000fe40008410000 */
        /* <DEDUP_REMOVED lines=12> */
.L_x_5332:
        /* <DEDUP_REMOVED lines=12> */
.L_x_5333:
        /* <DEDUP_REMOVED lines=43> */
.L_x_5331:
[----:B------:R-:W-:Y:S01]  /*127b0*/  I2FP.F32.U32 R57, R57 ;  /* 0x0000003900397245 */ /* 0x000fe20000201000 */
[----:B------:R-:W-:Y:S01]  /*127c0*/  IMAD.U32 R56, R54, 0x10000, RZ ;  /* 0x0001000036387824 */ /* 0x000fe200078e00ff */
[----:B------:R-:W-:Y:S01]  /*127d0*/  FSEL R103, R103, RZ, P2 ;  /* 0x000000ff67677208 */ /* 0x000fe20001000000 */
[----:B------:R-:W-:Y:S02]  /*127e0*/  IMAD.MOV.U32 R98, RZ, RZ, 0x2 ;  /* 0x00000002ff627424 */ /* 0x000fe400078e00ff */
[----:B------:R-:W-:Y:S01]  /*127f0*/  FFMA.FTZ R57, R57, R104, 1.1641532182693481445e-10 ;  /* 0x2f00000039397423 */ /* 0x000fe20000010068 */
[----:B------:R-:W-:-:S04]  /*12800*/  FMUL.FTZ R56, R56, UR5 ;  /* 0x0000000538387c20 */ /* 0x000fc80008410000 */
[----:B------:R-:W-:Y:S02]  /*12810*/  FSETP.GTU.FTZ.AND P3, PT, R57, UR4, PT ;  /* 0x0000000439007c0b */ /* 0x000fe4000bf7c000 */
        /* <DEDUP_REMOVED lines=15> */
.L_x_5335:
        /* <DEDUP_REMOVED lines=12> */
.L_x_5336:
        /* <DEDUP_REMOVED lines=40> */
[----:B------:R-:W-:Y:S02]  /*12c50*/  IMAD.MOV.U32 R102, RZ, RZ, R98 ;  /* 0x000000ffff667224 */ /* 0x000fe400078e0062 */
[----:B------:R-:W-:Y:S01]  /*12c60*/  HFMA2 R98, -RZ, RZ, 0, 0 ;  /* 0x00000000ff627431 */ /* 0x000fe200000001ff */
[----:B------:R-:W-:-:S07]  /*12c70*/  LOP3.LUT R3, R114, UR36, R99, 0x96, !PT ;  /* 0x0000002472037c12 */ /* 0x000fce000f8e9663 */
.L_x_5334:
[----:B------:R-:W-:Y:S01]  /*12c80*/  ISETP.NE.AND P4, PT, R98, 0x1, PT ;  /* 0x000000016200780c */ /* 0x000fe20003f85270 */
[----:B------:R-:W-:Y:S01]  /*12c90*/  IMAD.U32 R97, R58, 0x10000, RZ ;  /* 0x000100003a617824 */ /* 0x000fe200078e00ff */
[----:B------:R-:W-:Y:S01]  /*12ca0*/  I2FP.F32.U32 R57, R57 ;  /* 0x0000003900397245 */ /* 0x000fe20000201000 */
[----:B------:R-:W-:Y:S01]  /*12cb0*/  IMAD.MOV.U32 R103, RZ, RZ, 0x2 ;  /* 0x00000002ff677424 */ /* 0x000fe200078e00ff */
[----:B------:R-:W-:-:S03]  /*12cc0*/  MOV R99, R92 ;  /* 0x0000005c00637202 */ /* 0x000fc60000000f00 */
[----:B------:R-:W-:Y:S01]  /*12cd0*/  FFMA.FTZ R58, R57, R104, 1.1641532182693481445e-10 ;  /* 0x2f000000393a7423 */ /* 0x000fe20000010068 */
[----:B------:R-:W-:-:S04]  /*12ce0*/  FMUL.FTZ R57, R97, UR5 ;  /* 0x0000000561397c20 */ /* 0x000fc80008410000 */
        /* <DEDUP_REMOVED lines=10> */
.L_x_5338:
        /* <DEDUP_REMOVED lines=12> */
.L_x_5339:
        /* <DEDUP_REMOVED lines=43> */
.L_x_5337:
[----:B------:R-:W-:Y:S01]  /*13100*/  I2FP.F32.U32 R97, R99 ;  /* 0x0000006300617245 */ /* 0x000fe20000201000 */
[----:B------:R-:W-:Y:S01]  /*13110*/  IMAD.MOV.U32 R98, RZ, RZ, 0x2 ;  /* 0x00000002ff627424 */ /* 0x000fe200078e00ff */
[----:B------:R-:W-:Y:S02]  /*13120*/  PRMT R58, R54, 0x7632, R58 ;  /* 0x00007632363a7816 */ /* 0x000fe4000000003a */
[----:B------:R-:W-:Y:S01]  /*13130*/  FSEL R57, R57, RZ, P3 ;  /* 0x000000ff39397208 */ /* 0x000fe20001800000 */
[----:B------:R-:W-:Y:S02]  /*13140*/  FFMA.FTZ R97, R97, R104, 1.1641532182693481445e-10 ;  /* 0x2f00000061617423 */ /* 0x000fe40000010068 */
[----:B------:R-:W-:-:S03]  /*13150*/  IMAD.U32 R58, R58, 0x10000, RZ ;  /* 0x000100003a3a7824 */ /* 0x000fc600078e00ff */
[----:B------:R-:W-:Y:S01]  /*13160*/  FSETP.GTU.FTZ.AND P4, PT, R97, UR4, PT ;  /* 0x0000000461007c0b */ /* 0x000fe2000bf9c000 */
[----:B------:R-:W-:-:S03]  /*13170*/  FMUL.FTZ R58, R58, UR5 ;  /* 0x000000053a3a7c20 */ /* 0x000fc60008410000 */
        /* <DEDUP_REMOVED lines=15> */
.L_x_5341:
        /* <DEDUP_REMOVED lines=12> */
.L_x_5342:
        /* <DEDUP_REMOVED lines=43> */
.L_x_5340:
[----:B------:R-:W-:Y:S01]  /*135e0*/  ISETP.NE.AND P5, PT, R98, 0x1, PT ;  /* 0x000000016200780c */ /* 0x000fe20003fa5270 */
[----:B------:R-:W-:Y:S01]  /*135f0*/  IMAD.MOV.U32 R114, RZ, RZ, 0x2 ;  /* 0x00000002ff727424 */ /* 0x000fe200078e00ff */
[----:B------:R-:W-:Y:S01]  /*13600*/  I2FP.F32.U32 R99, R58 ;  /* 0x0000003a00637245 */ /* 0x000fe20000201000 */
[C---:B------:R-:W-:Y:S01]  /*13610*/  IMAD.U32 R58, R59.reuse, 0x10000, RZ ;  /* 0x000100003b3a7824 */ /* 0x040fe200078e00ff */
[----:B------:R-:W-:Y:S02]  /*13620*/  PRMT R59, R59, 0x7632, R59 ;  /* 0x000076323b3b7816 */ /* 0x000fe4000000003b */
[----:B------:R-:W-:Y:S01]  /*13630*/  MOV R103, R92 ;  /* 0x0000005c00677202 */ /* 0x000fe20000000f00 */
        /* <DEDUP_REMOVED lines=12> */
.L_x_5344:
        /* <DEDUP_REMOVED lines=12> */
.L_x_5345:
        /* <DEDUP_REMOVED lines=43> */
.L_x_5343:
[----:B------:R-:W-:Y:S01]  /*13a70*/  I2FP.F32.U32 R99, R103 ;  /* 0x0000006700637245 */ /* 0x000fe20000201000 */
[----:B------:R-:W-:Y:S01]  /*13a80*/  IMAD.U32 R98, R55, 0x10000, RZ ;  /* 0x0001000037627824 */ /* 0x000fe200078e00ff */
[----:B------:R-:W-:Y:S01]  /*13a90*/  FSEL R58, R58, RZ, P4 ;  /* 0x000000ff3a3a7208 */ /* 0x000fe20002000000 */
        /* <DEDUP_REMOVED lines=19> */
.L_x_5347:
        /* <DEDUP_REMOVED lines=12> */
.L_x_5348:
        /* <DEDUP_REMOVED lines=43> */
.L_x_5346:
        /* <DEDUP_REMOVED lines=17> */
.L_x_5350:
        /* <DEDUP_REMOVED lines=14> */
.L_x_5351:
        /* <DEDUP_REMOVED lines=43> */
.L_x_5349:
        /* <DEDUP_REMOVED lines=10> */
[----:B------:R-:W-:Y:S01]  /*14480*/  @P1 FADD.FTZ R59, R47, R59 ;  /* 0x0000003b2f3b1221 */ /* 0x000fe20000010000 */
[----:B------:R-:W-:Y:S06]  /*14490*/  BRA `(.L_x_5352) ;  /* 0x0000002400907947 */ /* 0x000fec0003800000 */
.L_x_5303:
[----:B------:R-:W-:Y:S01]  /*144a0*/  ISETP.NE.AND P2, PT, R112, 0x1, PT ;  /* 0x000000017000780c */ /* 0x000fe20003f45270 */
[----:B01----:R-:W-:Y:S01]  /*144b0*/  IMAD.MOV.U32 R26, RZ, RZ, 0x2 ;  /* 0x00000002ff1a7424 */ /* 0x003fe200078e00ff */
        /* <DEDUP_REMOVED lines=13> */
.L_x_5354:
        /* <DEDUP_REMOVED lines=12> */
.L_x_5355:
        /* <DEDUP_REMOVED lines=41> */
[----:B------:R-:W-:Y:S02]  /*148e0*/  HFMA2 R26, -RZ, RZ, 0, 0 ;  /* 0x00000000ff1a7431 */ /* 0x000fe400000001ff */
[----:B------:R-:W-:-:S07]  /*148f0*/  IMAD.MOV.U32 R24, RZ, RZ, R103 ;  /* 0x000000ffff187224 */ /* 0x000fce00078e0067 */
.L_x_5353:
[----:B------:R-:W-:Y:S01]  /*14900*/  ISETP.NE.AND P2, PT, R26, 0x1, PT ;  /* 0x000000011a00780c */ /* 0x000fe20003f45270 */
[C---:B--2--5:R-:W-:Y:S01]  /*14910*/  IMAD.U32 R114, R56.reuse, 0x10000, RZ ;  /* 0x0001000038727824 */ /* 0x064fe200078e00ff */
[----:B------:R-:W-:Y:S01]  /*14920*/  I2FP.F32.U32 R25, R24 ;  /* 0x0000001800197245 */ /* 0x000fe20000201000 */
[----:B------:R-:W-:Y:S01]  /*14930*/  IMAD.MOV.U32 R24, RZ, RZ, 0x2 ;  /* 0x00000002ff187424 */ /* 0x000fe200078e00ff */
[----:B------:R-:W-:-:S03]  /*14940*/  PRMT R116, R56, 0x7632, R116 ;  /* 0x0000763238747816 */ /* 0x000fc60000000074 */
        /* <DEDUP_REMOVED lines=13> */
.L_x_5357:
        /* <DEDUP_REMOVED lines=12> */
.L_x_5358:
        /* <DEDUP_REMOVED lines=43> */
.L_x_5356:
[----:B------:R-:W-:Y:S01]  /*14d90*/  ISETP.NE.AND P2, PT, R24, 0x1, PT ;  /* 0x000000011800780c */ /* 0x000fe20003f45270 */
[----:B------:R-:W-:Y:S01]  /*14da0*/  IMAD.U32 R116, R116, 0x10000, RZ ;  /* 0x0001000074747824 */ /* 0x000fe200078e00ff */
[----:B------:R-:W-:Y:S01]  /*14db0*/  I2FP.F32.U32 R25, R25 ;  /* 0x0000001900197245 */ /* 0x000fe20000201000 */
[----:B------:R-:W-:-:S04]  /*14dc0*/  IMAD.MOV.U32 R26, RZ, RZ, 0x2 ;  /* 0x00000002ff1a7424 */ /* 0x000fc800078e00ff */
        /* <DEDUP_REMOVED lines=13> */
.L_x_5360:
        /* <DEDUP_REMOVED lines=12> */
.L_x_5361:
        /* <DEDUP_REMOVED lines=43> */
.L_x_5359:
[----:B------:R-:W-:Y:S01]  /*15210*/  ISETP.NE.AND P2, PT, R26, 0x1, PT ;  /* 0x000000011a00780c */ /* 0x000fe20003f45270 */
[C---:B------:R-:W-:Y:S01]  /*15220*/  IMAD.U32 R115, R57.reuse, 0x10000, RZ ;  /* 0x0001000039737824 */ /* 0x040fe200078e00ff */
        /* <DEDUP_REMOVED lines=16> */
.L_x_5363:
        /* <DEDUP_REMOVED lines=12> */
.L_x_5364:
        /* <DEDUP_REMOVED lines=43> */
.L_x_5362:
        /* <DEDUP_REMOVED lines=17> */
.L_x_5366:
        /* <DEDUP_REMOVED lines=12> */
.L_x_5367:
        /* <DEDUP_REMOVED lines=43> */
.L_x_5365:
        /* <DEDUP_REMOVED lines=17> */
.L_x_5369:
        /* <DEDUP_REMOVED lines=12> */
.L_x_5370:
        /* <DEDUP_REMOVED lines=43> */
.L_x_5368:
        /* <DEDUP_REMOVED lines=16> */
.L_x_5372:
        /* <DEDUP_REMOVED lines=12> */
.L_x_5373:
        /* <DEDUP_REMOVED lines=43> */
.L_x_5371:
        /* <DEDUP_REMOVED lines=17> */
.L_x_5375:
        /* <DEDUP_REMOVED lines=12> */
.L_x_5376:
        /* <DEDUP_REMOVED lines=43> */
.L_x_5374:
        /* <DEDUP_REMOVED lines=37> */
.L_x_5352:
[----:B------:R-:W-:Y:S01]  /*16ae0*/  ISETP.NE.AND P6, PT, R110, RZ, PT ;  /* 0x000000ff6e00720c */ /* 0x000fe20003fc5270 */
[----:B------:R-:W-:Y:S01]  /*16af0*/  FADD.FTZ R110, RZ, R36 ;  /* 0x00000024ff6e7221 */ /* 0x000fe20000010000 */
[----:B------:R-:W-:Y:S01]  /*16b00*/  SEL R104, RZ, 0x1000000, !P5 ;  /* 0x01000000ff687807 */ /* 0x000fe20006800000 */
[----:B------:R-:W-:Y:S01]  /*16b10*/  IMAD.WIDE.U32 R80, R107, 0x8, R80 ;  /* 0x000000086b507825 */ /* 0x000fe200078e0050 */
[----:B------:R-:W-:-:S03]  /*16b20*/  ISETP.NE.AND P5, PT, R113, RZ, PT ;  /* 0x000000ff7100720c */ /* 0x000fc60003fa5270 */
[----:B------:R-:W-:Y:S01]  /*16b30*/  FADD.FTZ R113, R110, R37 ;  /* 0x000000256e717221 */ /* 0x000fe20000010000 */
[----:B------:R-:W-:Y:S02]  /*16b40*/  ISETP.NE.AND P1, PT, R111, RZ, PT ;  /* 0x000000ff6f00720c */ /* 0x000fe40003f25270 */
[----:B------:R-:W-:Y:S01]  /*16b50*/  SEL R111, RZ, 0x10000, !P4 ;  /* 0x00010000ff6f7807 */ /* 0x000fe20006000000 */
[----:B------:R-:W-:Y:S01]  /*16b60*/  FADD.FTZ R110, R113, R38 ;  /* 0x00000026716e7221 */ /* 0x000fe20000010000 */
[----:B------:R-:W-:Y:S02]  /*16b70*/  ISETP.NE.AND P4, PT, R112, RZ, PT ;  /* 0x000000ff7000720c */ /* 0x000fe40003f85270 */
[----:B------:R-:W-:Y:S01]  /*16b80*/  SEL R117, RZ, 0x100, !P3 ;  /* 0x00000100ff757807 */ /* 0x000fe20005800000 */
[----:B------:R-:W-:Y:S01]  /*16b90*/  FADD.FTZ R113, R110, R39 ;  /* 0x000000276e717221 */ /* 0x000fe20000010000 */
[----:B------:R-:W-:Y:S02]  /*16ba0*/  SEL R114, RZ, 0x1000000, !P4 ;  /* 0x01000000ff727807 */ /* 0x000fe40006000000 */
[----:B------:R-:W-:Y:S01]  /*16bb0*/  SEL R112, RZ, 0x100, !P6 ;  /* 0x00000100ff707807 */ /* 0x000fe20007000000 */
[----:B------:R-:W-:Y:S01]  /*16bc0*/  FADD.FTZ R110, R113, R40 ;  /* 0x00000028716e7221 */ /* 0x000fe20000010000 */
[----:B------:R-:W-:-:S02]  /*16bd0*/  LOP3.LUT R117, R117, R104, R111, 0xfe, !PT ;  /* 0x0000006875757212 */ /* 0x000fc400078efe6f */
        /* <DEDUP_REMOVED lines=20> */
[----:B------:R-:W-:Y:S01]  /*16d20*/  IMAD.WIDE.U32 R110, R107, 0x20, R108 ;  /* 0x000000206b6e7825 */ /* 0x000fe200078e006c */
[----:B------:R-:W-:Y:S02]  /*16d30*/  LOP3.LUT R108, R112, R115, RZ, 0xfc, !PT ;  /* 0x00000073706c7212 */ /* 0x000fe400078efcff */
[----:B------:R-:W-:Y:S01]  /*16d40*/  LOP3.LUT R109, R117, R114, RZ, 0xfc, !PT ;  /* 0x00000072756d7212 */ /* 0x000fe200078efcff */
[----:B------:R-:W-:Y:S01]  /*16d50*/  FADD.FTZ R113, R104, R57 ;  /* 0x0000003968717221 */ /* 0x000fe20000010000 */
[----:B------:R0:W-:Y:S03]  /*16d60*/  STG.E.128 desc[UR10][R110.64], R24 ;  /* 0x000000186e007986 */ /* 0x0001e6000c101d0a */
[----:B------:R-:W-:Y:S01]  /*16d70*/  FADD.FTZ R104, R113, R58 ;  /* 0x0000003a71687221 */ /* 0x000fe20000010000 */
[----:B------:R0:W-:Y:S03]  /*16d80*/  STG.E.128 desc[UR10][R110.64+0x10], R56 ;  /* 0x000010386e007986 */ /* 0x0001e6000c101d0a */
[----:B------:R-:W-:Y:S01]  /*16d90*/  FADD.FTZ R104, R104, R59 ;  /* 0x0000003b68687221 */ /* 0x000fe20000010000 */
        /* <DEDUP_REMOVED lines=12> */
[----:B------:R-:W-:Y:S01]  /*16e60*/  LOP3.LUT R108, R93, 0xff, RZ, 0xc0, !PT ;  /* 0x000000ff5d6c7812 */ /* 0x000fe200078ec0ff */
        /* <DEDUP_REMOVED lines=9> */
.L_x_5377:
        /* <DEDUP_REMOVED lines=80> */
.L_x_5379:
[----:B------:R-:W-:Y:S05]  /*17400*/  BSYNC.RECONVERGENT B0 ;  /* 0x0000000000007941 */ /* 0x000fea0003800200 */
.L_x_5378:
[----:B------:R-:W-:Y:S01]  /*17410*/  BAR.SYNC.DEFER_BLOCKING 0x0 ;  /* 0x0000000000007b1d */ /* 0x000fe20000010000 */
[----:B------:R-:W-:Y:S02]  /*17420*/  ISETP.GT.U32.AND P1, PT, R108, 0x7, PT ;  /* 0x000000076c00780c */ /* 0x000fe40003f24070 */
[----:B0-----:R-:W-:Y:S02]  /*17430*/  CS2R R80, SRZ ;  /* 0x0000000000507805 */ /* 0x001fe4000001ff00 */
[----:B------:R-:W-:Y:S01]  /*17440*/  MOV R111, RZ ;  /* 0x000000ff006f7202 */ /* 0x000fe20000000f00 */
        /* <DEDUP_REMOVED lines=10> */
.L_x_5381:
[----:B------:R-:W-:Y:S05]  /*174f0*/  BSYNC.RECONVERGENT B0 ;  /* 0x0000000000007941 */ /* 0x000fea0003800200 */
.L_x_5380:
[----:B------:R-:W1:Y:S01]  /*17500*/  SHFL.DOWN PT, R112, R111, 0x4, 0x1f ;  /* 0x08801f006f707f89 */ /* 0x000e6200000e0000 */
[-C--:B------:R-:W-:Y:S01]  /*17510*/  I2FP.F32.U32 R115, R111.reuse ;  /* 0x0000006f00737245 */ /* 0x080fe20000201000 */
[----:B------:R-:W-:Y:S01]  /*17520*/  UPLOP3.LUT UP1, UPT, UPT, UPT, UP1, 0x40, 0x4 ;  /* 0x000000000004789c */ /* 0x000fe20003f2e810 */
[----:B------:R-:W-:Y:S01]  /*17530*/  ISETP.NE.AND P1, PT, RZ, UR39, PT ;  /* 0x00000027ff007c0c */ /* 0x000fe2000bf25270 */
[----:B0-----:R-:W0:Y:S01]  /*17540*/  SHFL.DOWN PT, R113, R80, 0x4, 0x1f ;  /* 0x08801f0050717f89 */ /* 0x001e2200000e0000 */
[----:B-1----:R-:W-:Y:S02]  /*17550*/  IADD3 R114, PT, PT, R112, R111, RZ ;  /* 0x0000006f70727210 */ /* 0x002fe40007ffe0ff */
[----:B------:R-:W-:Y:S02]  /*17560*/  I2FP.F32.S32 R116, R112 ;  /* 0x0000007000747245 */ /* 0x000fe40000201400 */
[----:B------:R-:W-:Y:S01]  /*17570*/  I2FP.F32.S32 R108, R114 ;  /* 0x00000072006c7245 */ /* 0x000fe20000201400 */
[----:B------:R-:W1:Y:S02]  /*17580*/  SHFL.DOWN PT, R109, R114, 0x2, 0x1f ;  /* 0x08401f00726d7f89 */ /* 0x000e6400000e0000 */
[C---:B0-----:R-:W-:Y:S01]  /*17590*/  FMUL.FTZ R118, R113.reuse, R116 ;  /* 0x0000007471767220 */ /* 0x041fe20000410000 */
[----:B------:R-:W0:Y:S01]  /*175a0*/  MUFU.RCP R110, R108 ;  /* 0x0000006c006e7308 */ /* 0x000e220000001000 */
[----:B------:R-:W2:Y:S01]  /*175b0*/  SHFL.DOWN PT, R112, R81, 0x4, 0x1f ;  /* 0x08801f0051707f89 */ /* 0x000ea200000e0000 */
[----:B------:R-:W-:Y:S01]  /*175c0*/  FADD.FTZ R113, -R113, R80 ;  /* 0x0000005071717221 */ /* 0x000fe20000010100 */
[----:B------:R-:W-:-:S03]  /*175d0*/  FFMA.FTZ R111, R115, R80, R118 ;  /* 0x00000050736f7223 */ /* 0x000fc60000010076 */
[----:B------:R-:W-:-:S04]  /*175e0*/  FMUL.FTZ R113, R113, R113 ;  /* 0x0000007171717220 */ /* 0x000fc80000410000 */
[----:B------:R-:W-:-:S04]  /*175f0*/  FMUL.FTZ R113, R113, R115 ;  /* 0x0000007371717220 */ /* 0x000fc80000410000 */
[----:B------:R-:W-:Y:S01]  /*17600*/  FMUL.FTZ R116, R113, R116 ;  /* 0x0000007471747220 */ /* 0x000fe20000410000 */
[----:B0-----:R-:W-:Y:S01]  /*17610*/  FMUL.FTZ R111, R110, R111 ;  /* 0x0000006f6e6f7220 */ /* 0x001fe20000410000 */
[----:B-1----:R-:W-:-:S04]  /*17620*/  IMAD.IADD R80, R114, 0x1, R109 ;  /* 0x0000000172507824 */ /* 0x002fc800078e026d */
[----:B------:R-:W0:Y:S01]  /*17630*/  SHFL.DOWN PT, R118, R111, 0x2, 0x1f ;  /* 0x08401f006f767f89 */ /* 0x000e2200000e0000 */
[----:B------:R-:W-:Y:S01]  /*17640*/  I2FP.F32.S32 R115, R109 ;  /* 0x0000006d00737245 */ /* 0x000fe20000201400 */
[----:B--2---:R-:W-:Y:S01]  /*17650*/  FADD.FTZ R113, R112, R81 ;  /* 0x0000005170717221 */ /* 0x004fe20000010000 */
[----:B------:R-:W-:Y:S01]  /*17660*/  I2FP.F32.S32 R81, R80 ;  /* 0x0000005000517245 */ /* 0x000fe20000201400 */
[----:B------:R-:W1:Y:S02]  /*17670*/  SHFL.DOWN PT, R109, R80, 0x1, 0x1f ;  /* 0x08201f00506d7f89 */ /* 0x000e6400000e0000 */
[----:B------:R-:W-:Y:S02]  /*17680*/  FFMA.FTZ R113, R110, R116, R113 ;  /* 0x000000746e717223 */ /* 0x000fe40000010071 */
[----:B------:R-:W2:Y:S01]  /*17690*/  MUFU.RCP R110, R81 ;  /* 0x00000051006e7308 */ /* 0x000ea20000001000 */
[----:B------:R-:W3:Y:S02]  /*176a0*/  LDC R116, c[0x0][0x448] ;  /* 0x00011200ff747b82 */ /* 0x000ee40000000800 */
[----:B------:R-:W4:Y:S01]  /*176b0*/  SHFL.DOWN PT, R114, R113, 0x2, 0x1f ;  /* 0x08401f0071727f89 */ /* 0x000f2200000e0000 */
[----:B0-----:R-:W-:Y:S01]  /*176c0*/  FMUL.FTZ R117, R118, R115 ;  /* 0x0000007376757220 */ /* 0x001fe20000410000 */
[----:B------:R-:W-:-:S03]  /*176d0*/  FADD.FTZ R118, R111, -R118 ;  /* 0x800000766f767221 */ /* 0x000fc60000010000 */
[----:B------:R-:W-:Y:S01]  /*176e0*/  FFMA.FTZ R117, R108, R111, R117 ;  /* 0x0000006f6c757223 */ /* 0x000fe20000010075 */
[----:B------:R-:W-:-:S03]  /*176f0*/  FMUL.FTZ R111, R118, R118 ;  /* 0x00000076766f7220 */ /* 0x000fc60000410000 */
[----:B--2---:R-:W-:Y:S01]  /*17700*/  FMUL.FTZ R112, R110, R117 ;  /* 0x000000756e707220 */ /* 0x004fe20000410000 */
[----:B------:R-:W-:Y:S01]  /*17710*/  FMUL.FTZ R111, R108, R111 ;  /* 0x0000006f6c6f7220 */ /* 0x000fe20000410000 */
[----:B-1----:R-:W-:Y:S01]  /*17720*/  IMAD.IADD R108, R80, 0x1, R109 ;  /* 0x00000001506c7824 */ /* 0x002fe200078e026d */
[----:B------:R-:W-:Y:S02]  /*17730*/  I2FP.F32.S32 R109, R109 ;  /* 0x0000006d006d7245 */ /* 0x000fe40000201400 */
[----:B------:R-:W0:Y:S01]  /*17740*/  SHFL.DOWN PT, R117, R112, 0x1, 0x1f ;  /* 0x08201f0070757f89 */ /* 0x000e2200000e0000 */
[----:B------:R-:W-:Y:S01]  /*17750*/  FMUL.FTZ R115, R111, R115 ;  /* 0x000000736f737220 */ /* 0x000fe20000410000 */
[----:B----4-:R-:W-:Y:S01]  /*17760*/  FADD.FTZ R111, R113, R114 ;  /* 0x00000072716f7221 */ /* 0x010fe20000010000 */
[----:B------:R-:W-:-:S03]  /*17770*/  I2FP.F32.S32 R113, R108 ;  /* 0x0000006c00717245 */ /* 0x000fc60000201400 */
[----:B------:R-:W-:-:S03]  /*17780*/  FFMA.FTZ R111, R110, R115, R111 ;  /* 0x000000736e6f7223 */ /* 0x000fc6000001006f */
[----:B------:R-:W1:Y:S02]  /*17790*/  MUFU.RCP R113, R113 ;  /* 0x0000007100717308 */ /* 0x000e640000001000 */
[----:B------:R-:W2:Y:S01]  /*177a0*/  SHFL.DOWN PT, R108, R111, 0x1, 0x1f ;  /* 0x08201f006f6c7f89 */ /* 0x000ea200000e0000 */
[----:B0-----:R-:W-:-:S04]  /*177b0*/  FMUL.FTZ R80, R117, R109 ;  /* 0x0000006d75507220 */ /* 0x001fc80000410000 */
[----:B------:R-:W-:Y:S01]  /*177c0*/  FFMA.FTZ R80, R81, R112, R80 ;  /* 0x0000007051507223 */ /* 0x000fe20000010050 */
[----:B------:R-:W-:-:S03]  /*177d0*/  FADD.FTZ R112, R112, -R117 ;  /* 0x8000007570707221 */ /* 0x000fc60000010000 */
[----:B-1----:R-:W-:Y:S01]  /*177e0*/  FMUL.FTZ R80, R113, R80 ;  /* 0x0000005071507220 */ /* 0x002fe20000410000 */
[----:B------:R-:W-:Y:S01]  /*177f0*/  FMUL.FTZ R112, R112, R112 ;  /* 0x0000007070707220 */ /* 0x000fe20000410000 */
[----:B--2---:R-:W-:-:S03]  /*17800*/  FADD.FTZ R108, R111, R108 ;  /* 0x0000006c6f6c7221 */ /* 0x004fc60000010000 */
[----:B------:R-:W-:Y:S01]  /*17810*/  FMUL.FTZ R112, R81, R112 ;  /* 0x0000007051707220 */ /* 0x000fe20000410000 */
[----:B------:R-:W0:Y:S03]  /*17820*/  SHFL.IDX PT, R80, R80, RZ, 0x1f ;  /* 0x00001fff50507589 */ /* 0x000e2600000e0000 */
[----:B------:R-:W-:-:S04]  /*17830*/  FMUL.FTZ R112, R112, R109 ;  /* 0x0000006d70707220 */ /* 0x000fc80000410000 */
[----:B------:R-:W-:-:S06]  /*17840*/  FFMA.FTZ R115, R113, R112, R108 ;  /* 0x0000007071737223 */ /* 0x000fcc000001006c */
[----:B------:R-:W3:Y:S01]  /*17850*/  SHFL.IDX PT, R115, R115, RZ, 0x1f ;  /* 0x00001fff73737589 */ /* 0x000ee200000e0000 */
[----:B0-----:R-:W-:-:S05]  /*17860*/  FSEL R114, R80, RZ, !P1 ;  /* 0x000000ff50727208 */ /* 0x001fca0004800000 */
[----:B------:R-:W-:Y:S01]  /*17870*/  FADD.FTZ R110, -R114, R39 ;  /* 0x00000027726e7221 */ /* 0x000fe20000010100 */
[----:B------:R-:W-:Y:S01]  /*17880*/  FMUL.FTZ R39, R80, R80 ;  /* 0x0000005050277220 */ /* 0x000fe20000410000 */
[C---:B------:R-:W-:Y:S01]  /*17890*/  FADD.FTZ R109, -R114.reuse, R38 ;  /* 0x00000026726d7221 */ /* 0x040fe20000010100 */
[C---:B------:R-:W-:Y:S01]  /*178a0*/  FADD.FTZ R81, -R114.reuse, R36 ;  /* 0x0000002472517221 */ /* 0x040fe20000010100 */
[C---:B------:R-:W-:Y:S01]  /*178b0*/  FADD.FTZ R108, -R114.reuse, R37 ;  /* 0x00000025726c7221 */ /* 0x040fe20000010100 */
[----:B------:R-:W-:Y:S01]  /*178c0*/  FADD.FTZ R113, -R114, R42 ;  /* 0x0000002a72717221 */ /* 0x000fe20000010100 */
[----:B------:R-:W-:Y:S01]  /*178d0*/  FSEL R39, R39, RZ, P1 ;  /* 0x000000ff27277208 */ /* 0x000fe20000800000 */
[----:B------:R-:W0:Y:S01]  /*178e0*/  LDC.64 R36, c[0x0][0x428] ;  /* 0x00010a00ff247b82 */ /* 0x000e220000000a00 */
[----:B---3--:R-:W-:Y:S01]  /*178f0*/  FFMA.FTZ R38, R115, UR20, R116 ;  /* 0x0000001473267c23 */ /* 0x008fe20008010074 */
[----:B------:R-:W-:Y:S01]  /*17900*/  ISETP.NE.AND P1, PT, R104, RZ, PT ;  /* 0x000000ff6800720c */ /* 0x000fe20003f25270 */
[C---:B------:R-:W-:Y:S01]  /*17910*/  FADD.FTZ R116, -R114.reuse, R28 ;  /* 0x0000001c72747221 */ /* 0x040fe20000010100 */
[----:B------:R-:W-:Y:S01]  /*17920*/  FADD.FTZ R28, -R114, R24 ;  /* 0x00000018721c7221 */ /* 0x000fe20000010100 */
[----:B------:R-:W-:Y:S01]  /*17930*/  FADD.FTZ R38, R38, R39 ;  /* 0x0000002726267221 */ /* 0x000fe20000010000 */
[C---:B------:R-:W-:Y:S01]  /*17940*/  FADD.FTZ R115, -R114.reuse, R25 ;  /* 0x0000001972737221 */ /* 0x040fe20000010100 */
[C---:B------:R-:W-:Y:S01]  /*17950*/  FADD.FTZ R43, -R114.reuse, R43 ;  /* 0x0000002b722b7221 */ /* 0x040fe20000010100 */
[C---:B------:R-:W-:Y:S01]  /*17960*/  FADD.FTZ R117, -R114.reuse, R26 ;  /* 0x0000001a72757221 */ /* 0x040fe20000010100 */
[----:B------:R0:W1:Y:S01]  /*17970*/  MUFU.RSQ R42, R38 ;  /* 0x00000026002a7308 */ /* 0x0000620000001400 */
        /* <DEDUP_REMOVED lines=9> */
[C---:B------:R-:W-:Y:S01]  /*17a10*/  FADD.FTZ R33, -R114.reuse, R33 ;  /* 0x0000002172217221 */ /* 0x040fe20000010100 */
[C---:B------:R-:W-:Y:S01]  /*17a20*/  FADD.FTZ R31, -R114.reuse, R31 ;  /* 0x0000001f721f7221 */ /* 0x040fe20000010100 */
[C---:B------:R-:W-:Y:S01]  /*17a30*/  FADD.FTZ R58, -R114.reuse, R58 ;  /* 0x0000003a723a7221 */ /* 0x040fe20000010100 */
[----:B------:R-:W-:Y:S01]  /*17a40*/  FADD.FTZ R56, -R114, R56 ;  /* 0x0000003872387221 */ /* 0x000fe20000010100 */
[----:B------:R-:W3:Y:S01]  /*17a50*/  @!P1 LDC.64 R120, c[0x0][0x3c0] ;  /* 0x0000f000ff789b82 */ /* 0x000ee20000000a00 */
[----:B0-----:R-:W-:-:S04]  /*17a60*/  IMAD.WIDE.U32 R38, R106, 0x10, R36 ;  /* 0x000000106a267825 */ /* 0x001fc800078e0024 */
[----:B------:R-:W-:Y:S01]  /*17a70*/  FADD.FTZ R57, -R114, R57 ;  /* 0x0000003972397221 */ /* 0x000fe20000010100 */
[C---:B-1----:R-:W-:Y:S01]  /*17a80*/  FMUL.FTZ R26, R42.reuse, R43 ;  /* 0x0000002b2a1a7220 */ /* 0x042fe20000410000 */
[C---:B------:R-:W-:Y:S01]  /*17a90*/  FMUL.FTZ R113, R42.reuse, R113 ;  /* 0x000000712a717220 */ /* 0x040fe20000410000 */
[----:B------:R-:W-:Y:S01]  /*17aa0*/  FMUL.FTZ R43, R42, R112 ;  /* 0x000000702a2b7220 */ /* 0x000fe20000410000 */
[----:B------:R-:W-:-:S04]  /*17ab0*/  IMAD.WIDE.U32 R40, R105, 0x10, R36 ;  /* 0x0000001069287825 */ /* 0x000fc800078e0024 */
[----:B------:R-:W-:Y:S01]  /*17ac0*/  FFMA.FTZ R106, R26, R65, R77 ;  /* 0x000000411a6a7223 */ /* 0x000fe2000001004d */
[----:B------:R-:W-:Y:S01]  /*17ad0*/  FMUL.FTZ R26, R42, R111 ;  /* 0x0000006f2a1a7220 */ /* 0x000fe20000410000 */
[----:B------:R-:W-:Y:S01]  /*17ae0*/  FFMA.FTZ R27, R113, R4, R60 ;  /* 0x00000004711b7223 */ /* 0x000fe2000001003c */
[----:B------:R-:W-:Y:S01]  /*17af0*/  FFMA.FTZ R43, R43, R66, R78 ;  /* 0x000000422b2b7223 */ /* 0x000fe2000001004e */
[----:B------:R-:W-:-:S04]  /*17b00*/  IMAD.WIDE.U32 R36, R107, 0x10, R36 ;  /* 0x000000106b247825 */ /* 0x000fc800078e0024 */
[----:B------:R-:W-:Y:S01]  /*17b10*/  FFMA.FTZ R26, R26, R5, R61 ;  /* 0x000000051a1a7223 */ /* 0x000fe2000001003d */
[----:B------:R-:W-:Y:S01]  /*17b20*/  FMUL.FTZ R116, R42, R116 ;  /* 0x000000742a747220 */ /* 0x000fe20000410000 */
[----:B------:R-:W-:Y:S01]  /*17b30*/  F2FP.BF16.F32.PACK_AB R27, R106, R27 ;  /* 0x0000001b6a1b723e */ /* 0x000fe200000010ff */
[----:B------:R-:W-:Y:S02]  /*17b40*/  IMAD.U32 R107, RZ, RZ, UR18 ;  /* 0x00000012ff6b7e24 */ /* 0x000fe4000f8e00ff */
[----:B------:R-:W-:Y:S01]  /*17b50*/  FADD.FTZ R59, -R114, R59 ;  /* 0x0000003b723b7221 */ /* 0x000fe20000010100 */
[----:B------:R-:W-:Y:S01]  /*17b60*/  F2FP.BF16.F32.PACK_AB R26, R43, R26 ;  /* 0x0000001a2b1a723e */ /* 0x000fe200000010ff */
[----:B------:R-:W-:Y:S01]  /*17b70*/  FMUL.FTZ R43, R42, R34 ;  /* 0x000000222a2b7220 */ /* 0x000fe20000410000 */
[----:B--2---:R-:W-:-:S04]  /*17b80*/  @!P1 IMAD.WIDE R106, R107, 0x4, R24 ;  /* 0x000000046b6a9825 */ /* 0x004fc800078e0218 */
        /* <DEDUP_REMOVED lines=13> */
[C---:B------:R-:W-:Y:S01]  /*17c60*/  FMUL.FTZ R110, R42.reuse, R110 ;  /* 0x0000006e2a6e7220 */ /* 0x040fe20000410000 */
[----:B------:R-:W-:Y:S01]  /*17c70*/  F2FP.BF16.F32.PACK_AB R30, R35, R30 ;  /* 0x0000001e231e723e */ /* 0x000fe200000010ff */
[----:B------:R-:W-:Y:S01]  /*17c80*/  FMUL.FTZ R32, R42, R32 ;  /* 0x000000202a207220 */ /* 0x000fe20000410000 */
[----:B------:R-:W-:Y:S01]  /*17c90*/  F2FP.BF16.F32.PACK_AB R29, R34, R43 ;  /* 0x0000002b221d723e */ /* 0x000fe200000010ff */
[C---:B------:R-:W-:Y:S01]  /*17ca0*/  FMUL.FTZ R108, R42.reuse, R31 ;  /* 0x0000001f2a6c7220 */ /* 0x040fe20000410000 */
[C---:B------:R-:W-:Y:S01]  /*17cb0*/  FMUL.FTZ R33, R42.reuse, R33 ;  /* 0x000000212a217220 */ /* 0x040fe20000410000 */
[C---:B------:R-:W-:Y:S01]  /*17cc0*/  FMUL.FTZ R34, R42.reuse, R28 ;  /* 0x0000001c2a227220 */ /* 0x040fe20000410000 */
[C---:B------:R-:W-:Y:S01]  /*17cd0*/  FMUL.FTZ R35, R42.reuse, R58 ;  /* 0x0000003a2a237220 */ /* 0x040fe20000410000 */
[----:B------:R-:W-:Y:S01]  /*17ce0*/  MOV R105, UR18 ;  /* 0x0000001200697c02 */ /* 0x000fe20008000f00 */
        /* <DEDUP_REMOVED lines=20> */
[----:B---3--:R-:W-:Y:S01]  /*17e30*/  @!P1 IMAD.WIDE R120, R105, 0x4, R120 ;  /* 0x0000000469789825 */ /* 0x008fe200078e0278 */
[----:B------:R-:W-:Y:S01]  /*17e40*/  F2FP.BF16.F32.PACK_AB R25, R110, R25 ;  /* 0x000000196e19723e */ /* 0x000fe200000010ff */
[----:B------:R-:W-:Y:S01]  /*17e50*/  UIADD3 UR18, UPT, UPT, UR18, UR12, URZ ;  /* 0x0000000c12127290 */ /* 0x000fe2000fffe0ff */
[----:B------:R-:W-:-:S02]  /*17e60*/  F2FP.BF16.F32.PACK_AB R31, R108, R31 ;  /* 0x0000001f6c1f723e */ /* 0x000fc400000010ff */
[----:B------:R-:W-:Y:S01]  /*17e70*/  F2FP.BF16.F32.PACK_AB R28, R33, R28 ;  /* 0x0000001c211c723e */ /* 0x000fe200000010ff */
[----:B------:R0:W-:Y:S01]  /*17e80*/  @!P1 STG.E desc[UR10][R120.64], R80 ;  /* 0x0000005078009986 */ /* 0x0001e2000c10190a */
[----:B------:R-:W-:Y:S01]  /*17e90*/  F2FP.BF16.F32.PACK_AB R35, R58, R35 ;  /* 0x000000233a23723e */ /* 0x000fe200000010ff */
[----:B------:R-:W-:Y:S01]  /*17ea0*/  UISETP.GE.AND UP0, UPT, UR18, UR13, UPT ;  /* 0x0000000d1200728c */ /* 0x000fe2000bf06270 */
        /* <DEDUP_REMOVED lines=9> */
.L_x_5383:
        /* <DEDUP_REMOVED lines=12> */
.L_x_13695:


//--------------------- .text._ZN10layer_norm31ln_parallel_residual_fwd_kernelINS_13Kernel_traitsIf13__nv_bfloat16fS2_fjLj6144ELj1ELj1ELj8ELj16ENS_18Kernel_traits_baseILj6144EfS2_fS2_fjLj256EEEEELb0ELb0ELb0EEEvNS_9FwdParamsE --------------------------
	.section	.text._ZN10layer_norm31ln_parallel_residual_fwd_kernelINS_13Kernel_traitsIf13__nv_bfloat16fS2_fjLj6144ELj1ELj1ELj8ELj16ENS_18Kernel_traits_baseILj6144EfS2_fS2_fjLj256EEEEELb0ELb0ELb0EEEvNS_9FwdParamsE,"ax",@progbits
	.align	128
        .global         _ZN10layer_norm31ln_parallel_residual_fwd_kernelINS_13Kernel_traitsIf13__nv_bfloat16fS2_fjLj6144ELj1ELj1ELj8ELj16ENS_18Kernel_traits_baseILj6144EfS2_fS2_fjLj256EEEEELb0ELb0ELb0EEEvNS_9FwdParamsE
        .type           _ZN10layer_norm31ln_parallel_residual_fwd_kernelINS_13Kernel_traitsIf13__nv_bfloat16fS2_fjLj6144ELj1ELj1ELj8ELj16ENS_18Kernel_traits_baseILj6144EfS2_fS2_fjLj256EEEEELb0ELb0ELb0EEEvNS_9FwdParamsE,@function
        .size           _ZN10layer_norm31ln_parallel_residual_fwd_kernelINS_13Kernel_traitsIf13__nv_bfloat16fS2_fjLj6144ELj1ELj1ELj8ELj16ENS_18Kernel_traits_baseILj6144EfS2_fS2_fjLj256EEEEELb0ELb0ELb0EEEvNS_9FwdParamsE,(.L_x_13696 - _ZN10layer_norm31ln_parallel_residual_fwd_kernelINS_13Kernel_traitsIf13__nv_bfloat16fS2_fjLj6144ELj1ELj1ELj8ELj16ENS_18Kernel_traits_baseILj6144EfS2_fS2_fjLj256EEEEELb0ELb0ELb0EEEvNS_9FwdParamsE)
        .other          _ZN10layer_norm31ln_parallel_residual_fwd_kernelINS_13Kernel_traitsIf13__nv_bfloat16fS2_fjLj6144ELj1ELj1ELj8ELj16ENS_18Kernel_traits_baseILj6144EfS2_fS2_fjLj256EEEEELb0ELb0ELb0EEEvNS_9FwdParamsE,@"STO_CUDA_ENTRY STV_DEFAULT"
_ZN10layer_norm31ln_parallel_residual_fwd_kernelINS_13Kernel_traitsIf13__nv_bfloat16fS2_fjLj6144ELj1ELj1ELj8ELj16ENS_18Kernel_traits_baseILj6144EfS2_fS2_fjLj256EEEEELb0ELb0ELb0EEEvNS_9FwdParamsE:
.text._ZN10layer_norm31ln_parallel_residual_fwd_kernelINS_13Kernel_traitsIf13__nv_bfloat16fS2_fjLj6144ELj1ELj1ELj8ELj16ENS_18Kernel_traits_baseILj6144EfS2_fS2_fjLj256EEEEELb0ELb0ELb0EEEvNS_9FwdParamsE:
        /* <DEDUP_REMOVED lines=27> */
[----:B------:R-:W5:Y:S01]  /*01b0*/  @P0 LDG.E.128 R4, desc[UR6][R36.64] ;  /* 0x0000000624040981 */ /* 0x000f62000c1e1d00 */
[----:B-1----:R-:W-:-:S03]  /*01c0*/  @P0 IMAD.WIDE.U32 R38, R85, 0x20, R38 ;  /* 0x0000002055260825 */ /* 0x002fc600078e0026 */
[----:B------:R-:W5:Y:S01]  /*01d0*/  @P0 LDG.E.128 R8, desc[UR6][R36.64+0x10] ;  /* 0x0000100624080981 */ /* 0x000f62000c1e1d00 */
[----:B------:R-:W-:Y:S02]  /*01e0*/  ISETP.GE.U32.AND P2, PT, R3, 0x300, PT ;  /* 0x000003000300780c */ /* 0x000fe40003f46070 */
[----:B------:R-:W-:Y:S01]  /*01f0*/  @P0 LOP3.LUT R85, R85, 0x100, RZ, 0xfc, !PT ;  /* 0x0000010055550812 */ /* 0x000fe200078efcff */
[----:B------:R-:W5:Y:S04]  /*0200*/  @P0 LDG.E.128 R12, desc[UR6][R38.64] ;  /* 0x00000006260c0981 */ /* 0x000f68000c1e1d00 */
[----:B------:R-:W5:Y:S01]  /*0210*/  @P0 LDG.E.128 R16, desc[UR6][R38.64+0x10] ;  /* 0x0000100626100981 */ /* 0x000f62000c1e1d00 */
[----:B--2---:R-:W-:Y:S01]  /*0220*/  @P1 IMAD.WIDE.U32 R40, R85, 0x20, R40 ;  /* 0x0000002055281825 */ /* 0x004fe200078e0028 */
[----:B------:R-:W-:-:S02]  /*0230*/  CS2R R58, SRZ ;  /* 0x00000000003a7805 */ /* 0x000fc4000001ff00 */
[----:B------:R-:W-:Y:S02]  /*0240*/  CS2R R56, SRZ ;  /* 0x0000000000387805 */ /* 0x000fe4000001ff00 */
[----:B------:R-:W-:Y:S02]  /*0250*/  CS2R R62, SRZ ;  /* 0x00000000003e7805 */ /* 0x000fe4000001ff00 */
[----:B------:R-:W-:Y:S01]  /*0260*/  CS2R R60, SRZ ;  /* 0x00000000003c7805 */ /* 0x000fe2000001ff00 */
[----:B------:R-:W5:Y:S01]  /*0270*/  @P1 LDG.E.128 R20, desc[UR6][R40.64] ;  /* 0x0000000628141981 */ /* 0x000f62000c1e1d00 */
[----:B0-----:R-:W-:Y:S01]  /*0280*/  @P1 IMAD.WIDE.U32 R42, R85, 0x20, R42 ;  /* 0x00000020552a1825 */ /* 0x001fe200078e002a */
[----:B------:R-:W-:Y:S02]  /*0290*/  CS2R R66, SRZ ;  /* 0x0000000000427805 */ /* 0x000fe4000001ff00 */
[----:B------:R0:W5:Y:S01]  /*02a0*/  @P1 LDG.E.128 R24, desc[UR6][R40.64+0x10] ;  /* 0x0000100628181981 */ /* 0x000162000c1e1d00 */
[----:B------:R-:W-:-:S02]  /*02b0*/  CS2R R64, SRZ ;  /* 0x0000000000407805 */ /* 0x000fc4000001ff00 */
[----:B------:R-:W-:Y:S02]  /*02c0*/  CS2R R70, SRZ ;  /* 0x0000000000467805 */ /* 0x000fe4000001ff00 */
[----:B------:R-:W-:Y:S01]  /*02d0*/  CS2R R68, SRZ ;  /* 0x0000000000447805 */ /* 0x000fe2000001ff00 */
[----:B------:R-:W5:Y:S01]  /*02e0*/  @P1 LDG.E.128 R28, desc[UR6][R42.64] ;  /* 0x000000062a1c1981 */ /* 0x000f62000c1e1d00 */
[----:B------:R-:W-:Y:S02]  /*02f0*/  CS2R R46, SRZ ;  /* 0x00000000002e7805 */ /* 0x000fe4000001ff00 */
[----:B------:R-:W-:Y:S02]  /*0300*/  CS2R R44, SRZ ;  /* 0x00000000002c7805 */ /* 0x000fe4000001ff00 */
[----:B------:R-:W-:Y:S01]  /*0310*/  CS2R R50, SRZ ;  /* 0x0000000000327805 */ /* 0x000fe2000001ff00 */
[----:B------:R1:W5:Y:S01]  /*0320*/  @P1 LDG.E.128 R32, desc[UR6][R42.64+0x10] ;  /* 0x000010062a201981 */ /* 0x000362000c1e1d00 */
[----:B------:R-:W-:-:S02]  /*0330*/  CS2R R48, SRZ ;  /* 0x0000000000307805 */ /* 0x000fc4000001ff00 */
[----:B0-----:R-:W-:Y:S02]  /*0340*/  CS2R R40, SRZ ;  /* 0x0000000000287805 */ /* 0x001fe4000001ff00 */
[----:B------:R-:W-:Y:S02]  /*0350*/  CS2R R54, SRZ ;  /* 0x0000000000367805 */ /* 0x000fe4000001ff00 */
[----:B------:R-:W-:Y:S02]  /*0360*/  CS2R R52, SRZ ;  /* 0x0000000000347805 */ /* 0x000fe4000001ff00 */
[----:B------:R-:W-:Y:S02]  /*0370*/  @P1 IADD3 R85, PT, PT, R85, 0x100, RZ ;  /* 0x0000010055551810 */ /* 0x000fe40007ffe0ff */
        /* <DEDUP_REMOVED lines=35> */
.L_x_5386:
[C---:B------:R-:W-:Y:S01]  /*05b0*/  ISETP.GE.U32.AND P0, PT, R3.reuse, 0x100, PT ;  /* 0x000001000300780c */ /* 0x040fe20003f06070 */
[----:B------:R-:W0:Y:S01]  /*05c0*/  LDC.64 R38, c[0x0][0x3d0] ;  /* 0x0000f400ff267b82 */ /* 0x000e220000000a00 */
[----:B------:R-:W-:-:S07]  /*05d0*/  ISETP.GE.U32.AND P1, PT, R3, 0x200, PT ;  /* 0x000002000300780c */ /* 0x000fce0003f26070 */
[----:B------:R-:W1:Y:S08]  /*05e0*/  LDC.64 R56, c[0x0][0x3d8] ;  /* 0x0000f600ff387b82 */ /* 0x000e700000000a00 */
[----:B------:R-:W2:Y:S01]  /*05f0*/  @P0 LDC.64 R36, c[0x0][0x440] ;  /* 0x00011000ff240b82 */ /* 0x000ea20000000a00 */
[----:B0-----:R-:W-:-:S07]  /*0600*/  @P0 IMAD.WIDE.U32 R38, R85, 0x20, R38 ;  /* 0x0000002055260825 */ /* 0x001fce00078e0026 */
[----:B------:R-:W0:Y:S01]  /*0610*/  LDC.64 R58, c[0x0][0x3d0] ;  /* 0x0000f400ff3a7b82 */ /* 0x000e220000000a00 */
[----:B------:R-:W5:Y:S07]  /*0620*/  @P0 LDG.E.128 R4, desc[UR6][R38.64] ;  /* 0x0000000626040981 */ /* 0x000f6e000c1e1d00 */
[----:B------:R-:W3:Y:S01]  /*0630*/  LDC.64 R62, c[0x0][0x3d8] ;  /* 0x0000f600ff3e7b82 */ /* 0x000ee20000000a00 */
[----:B------:R-:W5:Y:S01]  /*0640*/  @P0 LDG.E.128 R8, desc[UR6][R38.64+0x10] ;  /* 0x0000100626080981 */ /* 0x000f62000c1e1d00 */
[----:B------:R-:W-:Y:S01]  /*0650*/  ISETP.GE.U32.AND P2, PT, R3, 0x300, PT ;  /* 0x000003000300780c */ /* 0x000fe20003f46070 */
[----:B-1----:R-:W-:-:S04]  /*0660*/  @P0 IMAD.WIDE.U32 R56, R85, 0x20, R56 ;  /* 0x0000002055380825 */ /* 0x002fc800078e0038 */
[C---:B--2---:R-:W-:Y:S01]  /*0670*/  @P0 IMAD.WIDE.U32 R36, R85.reuse, 0x20, R36 ;  /* 0x0000002055240825 */ /* 0x044fe200078e0024 */
[----:B------:R-:W1:Y:S01]  /*0680*/  @P1 LDC.64 R66, c[0x0][0x440] ;  /* 0x00011000ff421b82 */ /* 0x000e620000000a00 */
[----:B------:R-:W-:Y:S01]  /*0690*/  @P0 LOP3.LUT R85, R85, 0x100, RZ, 0xfc, !PT ;  /* 0x0000010055550812 */ /* 0x000fe200078efcff */
[----:B------:R-:W5:Y:S04]  /*06a0*/  @P0 LDG.E.128 R12, desc[UR6][R56.64] ;  /* 0x00000006380c0981 */ /* 0x000f68000c1e1d00 */
[----:B------:R-:W5:Y:S04]  /*06b0*/  @P0 LD.E.128 R52, desc[UR6][R36.64] ;  /* 0x0000000624340980 */ /* 0x000f68000c101d00 */
[----:B------:R-:W5:Y:S01]  /*06c0*/  @P0 LD.E.128 R48, desc[UR6][R36.64+0x10] ;  /* 0x0000100624300980 */ /* 0x000f62000c101d00 */
[----:B0-----:R-:W-:Y:S01]  /*06d0*/  @P1 IMAD.WIDE.U32 R60, R85, 0x20, R58 ;  /* 0x00000020553c1825 */ /* 0x001fe200078e003a */
[----:B------:R-:W-:-:S02]  /*06e0*/  CS2R R70, SRZ ;  /* 0x0000000000467805 */ /* 0x000fc4000001ff00 */
[----:B------:R0:W5:Y:S01]  /*06f0*/  @P0 LDG.E.128 R16, desc[UR6][R56.64+0x10] ;  /* 0x0000100638100981 */ /* 0x000162000c1e1d00 */
[C---:B---3--:R-:W-:Y:S01]  /*0700*/  @P1 IMAD.WIDE.U32 R64, R85.reuse, 0x20, R62 ;  /* 0x0000002055401825 */ /* 0x048fe200078e003e */
[----:B------:R-:W-:Y:S02]  /*0710*/  CS2R R58, SRZ ;  /* 0x00000000003a7805 */ /* 0x000fe4000001ff00 */
[----:B------:R-:W5:Y:S01]  /*0720*/  @P1 LDG.E.128 R20, desc[UR6][R60.64] ;  /* 0x000000063c141981 */ /* 0x000f62000c1e1d00 */
[----:B-1----:R-:W-:-:S03]  /*0730*/  @P1 IMAD.WIDE.U32 R68, R85, 0x20, R66 ;  /* 0x0000002055441825 */ /* 0x002fc600078e0042 */
[----:B------:R1:W5:Y:S01]  /*0740*/  @P1 LDG.E.128 R24, desc[UR6][R60.64+0x10] ;  /* 0x000010063c181981 */ /* 0x000362000c1e1d00 */
[----:B0-----:R-:W-:Y:S02]  /*0750*/  CS2R R56, SRZ ;  /* 0x0000000000387805 */ /* 0x001fe4000001ff00 */
[----:B------:R-:W-:Y:S02]  /*0760*/  CS2R R62, SRZ ;  /* 0x00000000003e7805 */ /* 0x000fe4000001ff00 */
[----:B------:R-:W-:Y:S01]  /*0770*/  CS2R R66, SRZ ;  /* 0x0000000000427805 */ /* 0x000fe2000001ff00 */
[----:B------:R-:W5:Y:S01]  /*0780*/  @P1 LDG.E.128 R28, desc[UR6][R64.64] ;  /* 0x00000006401c1981 */ /* 0x000f62000c1e1d00 */
[----:B------:R-:W-:-:S03]  /*0790*/  @P1 IADD3 R85, PT, PT, R85, 0x100, RZ ;  /* 0x0000010055551810 */ /* 0x000fc60007ffe0ff */
[----:B------:R0:W5:Y:S01]  /*07a0*/  @P1 LDG.E.128 R32, desc[UR6][R64.64+0x10] ;  /* 0x0000100640201981 */ /* 0x000162000c1e1d00 */
[----:B-1----:R-:W-:-:S03]  /*07b0*/  CS2R R60, SRZ ;  /* 0x00000000003c7805 */ /* 0x002fc6000001ff00 */
[----:B------:R-:W5:Y:S04]  /*07c0*/  @P1 LD.E.128 R44, desc[UR6][R68.64] ;  /* 0x00000006442c1980 */ /* 0x000f68000c101d00 */
[----:B------:R1:W5:Y:S01]  /*07d0*/  @P1 LD.E.128 R40, desc[UR6][R68.64+0x10] ;  /* 0x0000100644281980 */ /* 0x000362000c101d00 */
[----:B0-----:R-:W-:Y:S02]  /*07e0*/  CS2R R64, SRZ ;  /* 0x0000000000407805 */ /* 0x001fe4000001ff00 */
[----:B-1----:R-:W-:Y:S01]  /*07f0*/  CS2R R68, SRZ ;  /* 0x0000000000447805 */ /* 0x002fe2000001ff00 */
        /* <DEDUP_REMOVED lines=26> */
.L_x_5385:
        /* <DEDUP_REMOVED lines=59> */
.L_x_5388:
        /* <DEDUP_REMOVED lines=29> */
[----:B------:R-:W5:Y:S01]  /*0f20*/  @P1 LD.E.128 R60, desc[UR6][R48.64] ;  /* 0x00000006303c1980 */ /* 0x000f62000c101d00 */
[----:B------:R-:W-:-:S03]  /*0f30*/  @P1 VIADD R85, R85, 0x100 ;  /* 0x0000010055551836 */ /* 0x000fc60000000000 */
[----:B------:R0:W5:Y:S01]  /*0f40*/  @P1 LD.E.128 R56, desc[UR6][R48.64+0x10] ;  /* 0x0000100630381980 */ /* 0x000162000c101d00 */
[----:B-1----:R-:W-:-:S03]  /*0f50*/  CS2R R44, SRZ ;  /* 0x00000000002c7805 */ /* 0x002fc6000001ff00 */
[----:B------:R-:W5:Y:S04]  /*0f60*/  @P1 LDG.E.128 R28, desc[UR6][R52.64] ;  /* 0x00000006341c1981 */ /* 0x000f68000c1e1d00 */
[----:B------:R1:W5:Y:S01]  /*0f70*/  @P1 LDG.E.128 R32, desc[UR6][R52.64+0x10] ;  /* 0x0000100634201981 */ /* 0x000362000c1e1d00 */
        /* <DEDUP_REMOVED lines=27> */
.L_x_5387:
[----:B------:R-:W-:Y:S05]  /*1130*/  BSYNC.RECONVERGENT B0 ;  /* 0x0000000000007941 */ /* 0x000fea0003800200 */
.L_x_5384:
[----:B------:R-:W1:Y:S02]  /*1140*/  LDCU UR4, c[0x0][0x384] ;  /* 0x00007080ff0477ac */ /* 0x000e640008000800 */
[----:B-1----:R-:W-:-:S13]  /*1150*/  ISETP.GE.AND P1, PT, R2, UR4, PT ;  /* 0x0000000402007c0c */ /* 0x002fda000bf26270 */
[----:B------:R-:W-:Y:S05]  /*1160*/  @P1 EXIT ;  /* 0x000000000000194d */ /* 0x000fea0003800000 */
[----:B------:R-:W-:Y:S01]  /*1170*/  SHF.R.S32.HI R108, RZ, 0x3, R108 ;  /* 0x00000003ff6c7819 */ /* 0x000fe2000001146c */
[----:B------:R-:W1:Y:S01]  /*1180*/  LDCU UR14, c[0x0][0x388] ;  /* 0x00007100ff0e77ac */ /* 0x000e620008000800 */
[----:B0-----:R-:W-:Y:S02]  /*1190*/  LOP3.LUT R101, R0, 0xe0, RZ, 0xc0, !PT ;  /* 0x000000e000657812 */ /* 0x001fe400078ec0ff */
[C---:B------:R-:W-:Y:S01]  /*11a0*/  LOP3.LUT R100, R108.reuse, 0xff, RZ, 0xc0, !PT ;  /* 0x000000ff6c647812 */ /* 0x040fe200078ec0ff */
[----:B------:R-:W0:Y:S01]  /*11b0*/  LDCU.U8 UR12, c[0x0][0x410] ;  /* 0x00008200ff0c77ac */ /* 0x000e220008000000 */
[----:B------:R-:W-:Y:S02]  /*11c0*/  LOP3.LUT R108, R108, 0xffffff00, RZ, 0xc0, !PT ;  /* 0xffffff006c6c7812 */ /* 0x000fe400078ec0ff */
[----:B------:R-:W-:Y:S01]  /*11d0*/  VIADDMNMX R101, R100, -R101, RZ, !PT ;  /* 0x8000006564657246 */ /* 0x000fe200078001ff */
[----:B------:R-:W2:Y:S01]  /*11e0*/  LDCU UR13, c[0x0][0x400] ;  /* 0x00008000ff0d77ac */ /* 0x000ea20008000800 */
[----:B------:R-:W-:-:S02]  /*11f0*/  SHF.L.U32 R102, R0, 0x5, RZ ;  /* 0x0000000500667819 */ /* 0x000fc400000006ff */
[----:B------:R-:W-:Y:S01]  /*1200*/  VIMNMX R101, PT, PT, R101, 0x20, PT ;  /* 0x0000002065657848 */ /* 0x000fe20003fe0100 */
[----:B------:R-:W3:Y:S01]  /*1210*/  LDCU.64 UR8, c[0x0][0x398] ;  /* 0x00007300ff0877ac */ /* 0x000ee20008000a00 */
[----:B------:R-:W-:Y:S02]  /*1220*/  LOP3.LUT R103, R102, 0x3e0, RZ, 0xc0, !PT ;  /* 0x000003e066677812 */ /* 0x000fe400078ec0ff */
[----:B------:R-:W-:Y:S01]  /*1230*/  LEA R101, R101, R108, 0x3 ;  /* 0x0000006c65657211 */ /* 0x000fe200078e18ff */
[----:B------:R-:W4:Y:S01]  /*1240*/  LDCU.64 UR10, c[0x0][0x3a0] ;  /* 0x00007400ff0a77ac */ /* 0x000f220008000a00 */
[----:B------:R-:W-:Y:S02]  /*1250*/  VIADDMNMX R103, R100, -R103, RZ, !PT ;  /* 0x8000006764677246 */ /* 0x000fe400078001ff */
[----:B------:R-:W-:Y:S01]  /*1260*/  I2FP.F32.U32 R101, R101 ;  /* 0x0000006500657245 */ /* 0x000fe20000201000 */
[----:B------:R-:W-:Y:S01]  /*1270*/  UPLOP3.LUT UP1, UPT, UPT, UPT, UPT, 0x40, 0x4 ;  /* 0x000000000004789c */ /* 0x000fe20003f2e870 */
[----:B------:R-:W-:-:S02]  /*1280*/  VIMNMX R103, PT, PT, R103, 0x20, PT ;  /* 0x0000002067677848 */ /* 0x000fc40003fe0100 */
[----:B------:R0:W0:Y:S02]  /*1290*/  MUFU.RCP R132, R101 ;  /* 0x0000006500847308 */ /* 0x0000240000001000 */
[----:B-1----:R-:W-:-:S07]  /*12a0*/  LEA R133, R103, R108, 0x3 ;  /* 0x0000006c67857211 */ /* 0x002fce00078e18ff */
.L_x_5417:
[----:B------:R-:W-:Y:S01]  /*12b0*/  IMAD R134, R2, UR14, RZ ;  /* 0x0000000e02867c24 */ /* 0x000fe2000f8e02ff */
[----:B------:R-:W-:Y:S04]  /*12c0*/  BSSY.RECONVERGENT B0, `(.L_x_5389) ;  /* 0x000008d000007945 */ /* 0x000fe80003800200 */
[----:B------:R-:W-:-:S04]  /*12d0*/  SHF.R.S32.HI R135, RZ, 0x1f, R134 ;  /* 0x0000001fff877819 */ /* 0x000fc80000011486 */
[----:B------:R-:W-:-:S04]  /*12e0*/  LEA.HI R135, R135, R134, RZ, 0x3 ;  /* 0x0000008687877211 */ /* 0x000fc800078f18ff */
[----:B------:R-:W-:-:S04]  /*12f0*/  LEA.HI.SX32 R134, R135, R0, 0x1d ;  /* 0x0000000087867211 */ /* 0x000fc800078feaff */
[----:B------:R-:W-:Y:S01]  /*1300*/  MOV R0, R134 ;  /* 0x0000008600007202 */ /* 0x000fe20000000f00 */
[----:B0-2---:R-:W-:Y:S06]  /*1310*/  @!P0 BRA `(.L_x_5390) ;  /* 0x00000008001c8947 */ /* 0x005fec0003800000 */
[----:B---3--:R-:W-:Y:S01]  /*1320*/  ISETP.NE.U32.AND P0, PT, RZ, UR8, PT ;  /* 0x00000008ff007c0c */ /* 0x008fe2000bf05070 */
[----:B------:R-:W1:Y:S01]  /*1330*/  LDC.64 R128, c[0x0][0x390] ;  /* 0x0000e400ff807b82 */ /* 0x000e620000000a00 */
[----:B----4-:R-:W-:Y:S02]  /*1340*/  ISETP.NE.U32.AND P1, PT, RZ, UR10, PT ;  /* 0x0000000aff007c0c */ /* 0x010fe4000bf25070 */
[----:B------:R-:W-:Y:S02]  /*1350*/  ISETP.NE.AND.EX P0, PT, RZ, UR9, PT, P0 ;  /* 0x00000009ff007c0c */ /* 0x000fe4000bf05300 */
[----:B------:R-:W-:-:S11]  /*1360*/  ISETP.NE.AND.EX P1, PT, RZ, UR11, PT, P1 ;  /* 0x0000000bff007c0c */ /* 0x000fd6000bf25310 */
[----:B------:R-:W3:Y:S08]  /*1370*/  @P0 LDC.64 R124, c[0x0][0x398] ;  /* 0x0000e600ff7c0b82 */ /* 0x000ef00000000a00 */
[----:B------:R-:W4:Y:S01]  /*1380*/  @P1 LDC.64 R126, c[0x0][0x3a0] ;  /* 0x0000e800ff7e1b82 */ /* 0x000f220000000a00 */
[----:B-1----:R-:W-:-:S06]  /*1390*/  IMAD.WIDE.U32 R128, R134, 0x10, R128 ;  /* 0x0000001086807825 */ /* 0x002fcc00078e0080 */
[----:B------:R-:W5:Y:S01]  /*13a0*/  LDG.E.128 R128, desc[UR6][R128.64] ;  /* 0x0000000680807981 */ /* 0x000f62000c1e1d00 */
[----:B---3--:R-:W-:-:S05]  /*13b0*/  @P0 IMAD.WIDE.U32 R124, R134, 0x10, R124 ;  /* 0x00000010867c0825 */ /* 0x008fca00078e007c */
[----:B------:R1:W5:Y:S01]  /*13c0*/  @P0 LDG.E.128 R140, desc[UR6][R124.64] ;  /* 0x000000067c8c0981 */ /* 0x000362000c1e1d00 */
[----:B----4-:R-:W-:-:S05]  /*13d0*/  @P1 IMAD.WIDE.U32 R126, R134, 0x20, R126 ;  /* 0x00000020867e1825 */ /* 0x010fca00078e007e */
[----:B0-----:R1:W5:Y:S04]  /*13e0*/  @P1 LDG.E.128 R100, desc[UR6][R126.64] ;  /* 0x000000067e641981 */ /* 0x001368000c1e1d00 */
[----:B------:R1:W5:Y:S01]  /*13f0*/  @P1 LDG.E.128 R104, desc[UR6][R126.64+0x10] ;  /* 0x000010067e681981 */ /* 0x000362000c1e1d00 */
[----:B------:R-:W-:-:S04]  /*1400*/  UISETP.NE.U32.AND UP0, UPT, UR8, URZ, UPT ;  /* 0x000000ff0800728c */ /* 0x000fc8000bf05070 */
[----:B------:R-:W-:-:S09]  /*1410*/  UISETP.NE.AND.EX UP0, UPT, UR9, URZ, UPT, UP0 ;  /* 0x000000ff0900728c */ /* 0x000fd2000bf05300 */
[----:B-1----:R-:W-:Y:S05]  /*1420*/  BRA.U UP0, `(.L_x_5391) ;  /* 0x0000000100947547 */ /* 0x002fea000b800000 */
[----:B------:R-:W-:-:S04]  /*1430*/  UISETP.NE.U32.AND UP0, UPT, UR10, URZ, UPT ;  /* 0x000000ff0a00728c */ /* 0x000fc8000bf05070 */
[----:B------:R-:W-:-:S09]  /*1440*/  UISETP.NE.AND.EX UP0, UPT, UR11, URZ, UPT, UP0 ;  /* 0x000000ff0b00728c */ /* 0x000fd2000bf05300 */
[----:B------:R-:W-:Y:S05]  /*1450*/  BRA.U UP0, `(.L_x_5392) ;  /* 0x0000000100347547 */ /* 0x000fea000b800000 */
[----:B-----5:R-:W-:Y:S01]  /*1460*/  PRMT R135, R131, 0x7632, R135 ;  /* 0x0000763283877816 */ /* 0x020fe20000000087 */
[C---:B------:R-:W-:Y:S01]  /*1470*/  IMAD.U32 R126, R129.reuse, 0x10000, RZ ;  /* 0x00010000817e7824 */ /* 0x040fe200078e00ff */
[----:B------:R-:W-:Y:S02]  /*1480*/  PRMT R125, R128, 0x7632, R125 ;  /* 0x00007632807d7816 */ /* 0x000fe4000000007d */
        /* <DEDUP_REMOVED lines=8> */
[----:B------:R-:W-:Y:S01]  /*1510*/  SHF.L.U32 R129, R0, 0x10, RZ ;  /* 0x0000001000817819 */ /* 0x000fe200000006ff */
[----:B------:R-:W-:Y:S06]  /*1520*/  BRA `(.L_x_5393) ;  /* 0x0000000400847947 */ /* 0x000fec0003800000 */
.L_x_5392:
[C---:B-----5:R-:W-:Y:S02]  /*1530*/  PRMT R0, R128.reuse, 0x7632, R0 ;  /* 0x0000763280007816 */ /* 0x060fe40000000000 */
[----:B------:R-:W-:Y:S02]  /*1540*/  SHF.L.U32 R125, R128, 0x10, RZ ;  /* 0x00000010807d7819 */ /* 0x000fe400000006ff */
[----:B------:R-:W-:Y:S02]  /*1550*/  PRMT R124, R129, 0x7632, R124 ;  /* 0x00007632817c7816 */ /* 0x000fe4000000007c */
[----:B------:R-:W-:Y:S02]  /*1560*/  PRMT R126, R130, 0x7632, R126 ;  /* 0x00007632827e7816 */ /* 0x000fe4000000007e */
[----:B------:R-:W-:Y:S01]  /*1570*/  PRMT R128, R131, 0x7632, R128 ;  /* 0x0000763283807816 */ /* 0x000fe20000000080 */
        /* <DEDUP_REMOVED lines=16> */
.L_x_5391:
[----:B------:R-:W-:-:S04]  /*1680*/  UISETP.NE.U32.AND UP0, UPT, UR10, URZ, UPT ;  /* 0x000000ff0a00728c */ /* 0x000fc8000bf05070 */
[----:B------:R-:W-:-:S09]  /*1690*/  UISETP.NE.AND.EX UP0, UPT, UR11, URZ, UPT, UP0 ;  /* 0x000000ff0b00728c */ /* 0x000fd2000bf05300 */
[----:B------:R-:W-:Y:S05]  /*16a0*/  BRA.U UP0, `(.L_x_5394) ;  /* 0x0000000100847547 */ /* 0x000fea000b800000 */
[C---:B-----5:R-:W-:Y:S01]  /*16b0*/  PRMT R135, R129.reuse, 0x7632, R135 ;  /* 0x0000763281877816 */ /* 0x060fe20000000087 */
[----:B------:R-:W-:Y:S01]  /*16c0*/  IMAD.U32 R124, R140, 0x10000, RZ ;  /* 0x000100008c7c7824 */ /* 0x000fe200078e00ff */
[C---:B------:R-:W-:Y:S02]  /*16d0*/  SHF.L.U32 R125, R128.reuse, 0x10, RZ ;  /* 0x00000010807d7819 */ /* 0x040fe400000006ff */
[----:B------:R-:W-:Y:S02]  /*16e0*/  SHF.L.U32 R129, R129, 0x10, RZ ;  /* 0x0000001081817819 */ /* 0x000fe400000006ff */
[----:B------:R-:W-:Y:S01]  /*16f0*/  SHF.L.U32 R126, R141, 0x10, RZ ;  /* 0x000000108d7e7819 */ /* 0x000fe200000006ff */
[----:B------:R-:W-:Y:S01]  /*1700*/  FADD.FTZ R124, R125, R124 ;  /* 0x0000007c7d7c7221 */ /* 0x000fe20000010000 */
[----:B------:R-:W-:Y:S02]  /*1710*/  PRMT R127, R128, 0x7632, R127 ;  /* 0x00007632807f7816 */ /* 0x000fe4000000007f */
        /* <DEDUP_REMOVED lines=8> */
[----:B------:R-:W-:Y:S01]  /*17a0*/  PRMT R129, R142, 0x7632, R129 ;  /* 0x000076328e817816 */ /* 0x000fe20000000081 */
[----:B------:R-:W-:Y:S01]  /*17b0*/  IMAD.U32 R0, R0, 0x10000, RZ ;  /* 0x0001000000007824 */ /* 0x000fe200078e00ff */
[----:B------:R-:W-:-:S02]  /*17c0*/  PRMT R130, R143, 0x7632, R130 ;  /* 0x000076328f827816 */ /* 0x000fc40000000082 */
        /* <DEDUP_REMOVED lines=15> */
.L_x_5394:
[----:B-----5:R-:W-:Y:S01]  /*18c0*/  PRMT R127, R128, 0x7632, R127 ;  /* 0x00007632807f7816 */ /* 0x020fe2000000007f */
[----:B------:R-:W-:Y:S01]  /*18d0*/  IMAD.U32 R139, R142, 0x10000, RZ ;  /* 0x000100008e8b7824 */ /* 0x000fe200078e00ff */
[----:B------:R-:W-:Y:S02]  /*18e0*/  SHF.L.U32 R128, R128, 0x10, RZ ;  /* 0x0000001080807819 */ /* 0x000fe400000006ff */
[----:B------:R-:W-:Y:S02]  /*18f0*/  SHF.L.U32 R0, R129, 0x10, RZ ;  /* 0x0000001081007819 */ /* 0x000fe400000006ff */
[----:B------:R-:W-:Y:S02]  /*1900*/  SHF.L.U32 R125, R140, 0x10, RZ ;  /* 0x000000108c7d7819 */ /* 0x000fe400000006ff */
[----:B------:R-:W-:Y:S02]  /*1910*/  SHF.L.U32 R137, R141, 0x10, RZ ;  /* 0x000000108d897819 */ /* 0x000fe400000006ff */
        /* <DEDUP_REMOVED lines=8> */
[----:B------:R-:W-:Y:S01]  /*19a0*/  PRMT R126, R143, 0x7632, R126 ;  /* 0x000076328f7e7816 */ /* 0x000fe2000000007e */
[----:B------:R-:W-:Y:S01]  /*19b0*/  IMAD.U32 R124, R124, 0x10000, RZ ;  /* 0x000100007c7c7824 */ /* 0x000fe200078e00ff */
        /* <DEDUP_REMOVED lines=24> */
.L_x_5393:
[----:B------:R-:W0:Y:S01]  /*1b40*/  LDC.64 R136, c[0x0][0x3a8] ;  /* 0x0000ea00ff887b82 */ /* 0x000e220000000a00 */
[C---:B------:R-:W-:Y:S01]  /*1b50*/  IADD3 R0, PT, PT, R134.reuse, 0x100, RZ ;  /* 0x0000010086007810 */ /* 0x040fe20007ffe0ff */
[----:B0-----:R-:W-:-:S05]  /*1b60*/  IMAD.WIDE.U32 R136, R134, 0x20, R136 ;  /* 0x0000002086887825 */ /* 0x001fca00078e0088 */
[----:B------:R1:W-:Y:S04]  /*1b70*/  STG.E.128 desc[UR6][R136.64], R124 ;  /* 0x0000007c88007986 */ /* 0x0003e8000c101d06 */
[----:B------:R1:W-:Y:S02]  /*1b80*/  STG.E.128 desc[UR6][R136.64+0x10], R128 ;  /* 0x0000108088007986 */ /* 0x0003e4000c101d06 */
.L_x_5390:
[----:B0-234-:R-:W-:Y:S05]  /*1b90*/  BSYNC.RECONVERGENT B0 ;  /* 0x0000000000007941 */ /* 0x01dfea0003800200 */
.L_x_5389:
[----:B------:R-:W-:Y:S01]  /*1ba0*/  ISETP.GE.U32.AND P2, PT, R3, 0x200, PT ;  /* 0x000002000300780c */ /* 0x000fe20003f46070 */
[----:B------:R-:W-:-:S12]  /*1bb0*/  BSSY.RECONVERGENT B0, `(.L_x_5395) ;  /* 0x0000083000007945 */ /* 0x000fd80003800200 */
        /* <DEDUP_REMOVED lines=17> */
[C---:B0----5:R-:W-:Y:S01]  /*1cd0*/  PRMT R108, R116.reuse, 0x7632, R108 ;  /* 0x00007632746c7816 */ /* 0x061fe2000000006c */
[----:B------:R-:W-:Y:S01]  /*1ce0*/  IMAD.U32 R116, R116, 0x10000, RZ ;  /* 0x0001000074747824 */ /* 0x000fe200078e00ff */
[----:B------:R-:W-:Y:S01]  /*1cf0*/  PRMT R135, R118, 0x7632, R135 ;  /* 0x0000763276877816 */ /* 0x000fe20000000087 */
[----:B------:R-:W-:Y:S01]  /*1d00*/  IMAD.U32 R138, R119, 0x10000, RZ ;  /* 0x00010000778a7824 */ /* 0x000fe200078e00ff */
[----:B------:R-:W-:Y:S02]  /*1d10*/  SHF.L.U32 R111, R140, 0x10, RZ ;  /* 0x000000108c6f7819 */ /* 0x000fe400000006ff */
[----:B------:R-:W-:Y:S01]  /*1d20*/  SHF.L.U32 R118, R118, 0x10, RZ ;  /* 0x0000001076767819 */ /* 0x000fe200000006ff */
[----:B------:R-:W-:Y:S01]  /*1d30*/  IMAD.U32 R135, R135, 0x10000, RZ ;  /* 0x0001000087877824 */ /* 0x000fe200078e00ff */
[----:B-1----:R-:W-:Y:S01]  /*1d40*/  SHF.L.U32 R137, R142, 0x10, RZ ;  /* 0x000000108e897819 */ /* 0x002fe200000006ff */
[--C-:B------:R-:W-:Y:S01]  /*1d50*/  FADD.FTZ R111, R111, R116.reuse ;  /* 0x000000746f6f7221 */ /* 0x100fe20000010000 */
[----:B------:R-:W-:-:S02]  /*1d60*/  PRMT R116, R141, 0x7632, R116 ;  /* 0x000076328d747816 */ /* 0x000fc40000000074 */
[----:B------:R-:W-:Y:S01]  /*1d70*/  PRMT R110, R117, 0x7632, R110 ;  /* 0x00007632756e7816 */ /* 0x000fe2000000006e */
[----:B------:R-:W-:Y:S01]  /*1d80*/  FADD.FTZ R137, R137, R118 ;  /* 0x0000007689897221 */ /* 0x000fe20000010000 */
[----:B------:R-:W-:Y:S02]  /*1d90*/  PRMT R136, R119, 0x7632, R136 ;  /* 0x0000763277887816 */ /* 0x000fe40000000088 */
        /* <DEDUP_REMOVED lines=28> */
.L_x_5398:
[C---:B-1---5:R-:W-:Y:S02]  /*1f60*/  PRMT R137, R117.reuse, 0x7632, R137 ;  /* 0x0000763275897816 */ /* 0x062fe40000000089 */
[----:B0-----:R-:W-:Y:S02]  /*1f70*/  SHF.L.U32 R110, R117, 0x10, RZ ;  /* 0x00000010756e7819 */ /* 0x001fe400000006ff */
[C---:B------:R-:W-:Y:S02]  /*1f80*/  PRMT R135, R116.reuse, 0x7632, R135 ;  /* 0x0000763274877816 */ /* 0x040fe40000000087 */
[----:B------:R-:W-:Y:S01]  /*1f90*/  SHF.L.U32 R108, R116, 0x10, RZ ;  /* 0x00000010746c7819 */ /* 0x000fe200000006ff */
[----:B------:R-:W-:Y:S01]  /*1fa0*/  IMAD.U32 R116, R118, 0x10000, RZ ;  /* 0x0001000076747824 */ /* 0x000fe200078e00ff */
[----:B------:R-:W-:Y:S01]  /*1fb0*/  SHF.L.U32 R109, R140, 0x10, RZ ;  /* 0x000000108c6d7819 */ /* 0x000fe200000006ff */
        /* <DEDUP_REMOVED lines=8> */
[----:B------:R-:W-:Y:S02]  /*2040*/  PRMT R109, R140, 0x7632, R109 ;  /* 0x000076328c6d7816 */ /* 0x000fe4000000006d */
        /* <DEDUP_REMOVED lines=14> */
[----:B------:R-:W-:Y:S02]  /*2130*/  FADD.FTZ R118, R147, R146 ;  /* 0x0000009293767221 */ /* 0x000fe40000010000 */
[----:B------:R-:W-:Y:S02]  /*2140*/  FADD.FTZ R117, R144, R117 ;  /* 0x0000007590757221 */ /* 0x000fe40000010000 */
[----:B------:R-:W-:Y:S01]  /*2150*/  FADD.FTZ R119, R148, R119 ;  /* 0x0000007794777221 */ /* 0x000fe20000010000 */
[----:B------:R-:W-:Y:S06]  /*2160*/  BRA `(.L_x_5399) ;  /* 0x0000000000887947 */ /* 0x000fec0003800000 */
.L_x_5397:
[----:B------:R-:W-:Y:S05]  /*2170*/  @!P1 BRA `(.L_x_5400) ;  /* 0x0000000000549947 */ /* 0x000fea0003800000 */
[C---:B0----5:R-:W-:Y:S02]  /*2180*/  PRMT R108, R116.reuse, 0x7632, R108 ;  /* 0x00007632746c7816 */ /* 0x061fe4000000006c */
[----:B------:R-:W-:Y:S02]  /*2190*/  SHF.L.U32 R109, R116, 0x10, RZ ;  /* 0x00000010746d7819 */ /* 0x000fe400000006ff */
[----:B------:R-:W-:Y:S01]  /*21a0*/  PRMT R110, R117, 0x7632, R110 ;  /* 0x00007632756e7816 */ /* 0x000fe2000000006e */
[----:B-1----:R-:W-:Y:S01]  /*21b0*/  IMAD.U32 R136, R108, 0x10000, RZ ;  /* 0x000100006c887824 */ /* 0x002fe200078e00ff */
        /* <DEDUP_REMOVED lines=17> */
.L_x_5400:
[----:B0----5:R-:W-:Y:S02]  /*22d0*/  PRMT R109, R116, 0x7632, R109 ;  /* 0x00007632746d7816 */ /* 0x021fe4000000006d */
[----:B------:R-:W-:Y:S02]  /*22e0*/  PRMT R111, R117, 0x7632, R111 ;  /* 0x00007632756f7816 */ /* 0x000fe4000000006f */
[----:B------:R-:W-:Y:S02]  /*22f0*/  PRMT R135, R118, 0x7632, R135 ;  /* 0x0000763276877816 */ /* 0x000fe40000000087 */
[C---:B-1----:R-:W-:Y:S02]  /*2300*/  PRMT R136, R119.reuse, 0x7632, R136 ;  /* 0x0000763277887816 */ /* 0x042fe40000000088 */
        /* <DEDUP_REMOVED lines=8> */
.L_x_5399:
[----:B------:R-:W0:Y:S02]  /*2390*/  LDC.64 R136, c[0x0][0x3a8] ;  /* 0x0000ea00ff887b82 */ /* 0x000e240000000a00 */
[C---:B0-----:R-:W-:Y:S01]  /*23a0*/  IMAD.WIDE.U32 R136, R0.reuse, 0x20, R136 ;  /* 0x0000002000887825 */ /* 0x041fe200078e0088 */
[----:B------:R-:W-:-:S04]  /*23b0*/  IADD3 R0, PT, PT, R0, 0x100, RZ ;  /* 0x0000010000007810 */ /* 0x000fc80007ffe0ff */
[----:B------:R0:W-:Y:S04]  /*23c0*/  STG.E.128 desc[UR6][R136.64], R108 ;  /* 0x0000006c88007986 */ /* 0x0001e8000c101d06 */
[----:B------:R0:W-:Y:S02]  /*23d0*/  STG.E.128 desc[UR6][R136.64+0x10], R116 ;  /* 0x0000107488007986 */ /* 0x0001e4000c101d06 */
.L_x_5396:
[----:B------:R-:W-:Y:S05]  /*23e0*/  BSYNC.RECONVERGENT B0 ;  /* 0x0000000000007941 */ /* 0x000fea0003800200 */
.L_x_5395:
        /* <DEDUP_REMOVED lines=19> */
[C---:B--2--5:R-:W-:Y:S02]  /*2520*/  PRMT R112, R120.reuse, 0x7632, R112 ;  /* 0x0000763278707816 */ /* 0x064fe40000000070 */
[----:B------:R-:W-:Y:S02]  /*2530*/  SHF.L.U32 R120, R120, 0x10, RZ ;  /* 0x0000001078787819 */ /* 0x000fe400000006ff */
[----:B------:R-:W-:Y:S01]  /*2540*/  PRMT R135, R122, 0x7632, R135 ;  /* 0x000076327a877816 */ /* 0x000fe20000000087 */
[----:B------:R-:W-:Y:S01]  /*2550*/  IMAD.U32 R112, R112, 0x10000, RZ ;  /* 0x0001000070707824 */ /* 0x000fe200078e00ff */
[----:B------:R-:W-:Y:S02]  /*2560*/  SHF.L.U32 R115, R140, 0x10, RZ ;  /* 0x000000108c737819 */ /* 0x000fe400000006ff */
[----:B------:R-:W-:Y:S02]  /*2570*/  SHF.L.U32 R122, R122, 0x10, RZ ;  /* 0x000000107a7a7819 */ /* 0x000fe400000006ff */
[----:B01----:R-:W-:Y:S01]  /*2580*/  SHF.L.U32 R137, R142, 0x10, RZ ;  /* 0x000000108e897819 */ /* 0x003fe200000006ff */
[--C-:B------:R-:W-:Y:S01]  /*2590*/  FADD.FTZ R115, R115, R120.reuse ;  /* 0x0000007873737221 */ /* 0x100fe20000010000 */
[----:B------:R-:W-:-:S02]  /*25a0*/  PRMT R120, R141, 0x7632, R120 ;  /* 0x000076328d787816 */ /* 0x000fc40000000078 */
[----:B------:R-:W-:Y:S01]  /*25b0*/  PRMT R114, R121, 0x7632, R114 ;  /* 0x0000763279727816 */ /* 0x000fe20000000072 */
[----:B------:R-:W-:Y:S01]  /*25c0*/  FADD.FTZ R137, R137, R122 ;  /* 0x0000007a89897221 */ /* 0x000fe20000010000 */
[----:B------:R-:W-:Y:S01]  /*25d0*/  PRMT R136, R123, 0x7632, R136 ;  /* 0x000076327b887816 */ /* 0x000fe20000000088 */
[----:B------:R-:W-:Y:S01]  /*25e0*/  IMAD.U32 R121, R121, 0x10000, RZ ;  /* 0x0001000079797824 */ /* 0x000fe200078e00ff */
[----:B------:R-:W-:Y:S02]  /*25f0*/  PRMT R113, R140, 0x7632, R113 ;  /* 0x000076328c717816 */ /* 0x000fe40000000071 */
[----:B------:R-:W-:Y:S02]  /*2600*/  PRMT R122, R142, 0x7632, R122 ;  /* 0x000076328e7a7816 */ /* 0x000fe4000000007a */
[----:B------:R-:W-:Y:S02]  /*2610*/  PRMT R139, R143, 0x7632, R139 ;  /* 0x000076328f8b7816 */ /* 0x000fe4000000008b */
[----:B------:R-:W-:-:S02]  /*2620*/  SHF.L.U32 R138, R123, 0x10, RZ ;  /* 0x000000107b8a7819 */ /* 0x000fc400000006ff */
[----:B------:R-:W-:Y:S01]  /*2630*/  SHF.L.U32 R144, R141, 0x10, RZ ;  /* 0x000000108d907819 */ /* 0x000fe200000006ff */
[----:B------:R-:W-:Y:S01]  /*2640*/  IMAD.U32 R145, R139, 0x10000, RZ ;  /* 0x000100008b917824 */ /* 0x000fe200078e00ff */
[----:B------:R-:W-:Y:S02]  /*2650*/  SHF.L.U32 R147, R143, 0x10, RZ ;  /* 0x000000108f937819 */ /* 0x000fe400000006ff */
[----:B------:R-:W-:Y:S01]  /*2660*/  SHF.L.U32 R123, R120, 0x10, RZ ;  /* 0x00000010787b7819 */ /* 0x000fe200000006ff */
[----:B------:R-:W-:Y:S01]  /*2670*/  FADD.FTZ R121, R144, R121 ;  /* 0x0000007990797221 */ /* 0x000fe20000010000 */
[----:B------:R-:W-:Y:S01]  /*2680*/  SHF.L.U32 R113, R113, 0x10, RZ ;  /* 0x0000001071717819 */ /* 0x000fe200000006ff */
[----:B------:R-:W-:Y:S01]  /*2690*/  FADD.FTZ R139, R147, R138 ;  /* 0x0000008a938b7221 */ /* 0x000fe20000010000 */
[----:B------:R-:W-:Y:S02]  /*26a0*/  SHF.L.U32 R114, R114, 0x10, RZ ;  /* 0x0000001072727819 */ /* 0x000fe400000006ff */
[----:B------:R-:W-:-:S02]  /*26b0*/  SHF.L.U32 R135, R135, 0x10, RZ ;  /* 0x0000001087877819 */ /* 0x000fc400000006ff */
        /* <DEDUP_REMOVED lines=15> */
.L_x_5404:
[C---:B-----5:R-:W-:Y:S01]  /*27b0*/  PRMT R135, R120.reuse, 0x7632, R135 ;  /* 0x0000763278877816 */ /* 0x060fe20000000087 */
[----:B------:R-:W-:Y:S01]  /*27c0*/  IMAD.U32 R146, R123, 0x10000, RZ ;  /* 0x000100007b927824 */ /* 0x000fe200078e00ff */
[----:B--2---:R-:W-:Y:S02]  /*27d0*/  SHF.L.U32 R112, R120, 0x10, RZ ;  /* 0x0000001078707819 */ /* 0x004fe400000006ff */
[C---:B01----:R-:W-:Y:S02]  /*27e0*/  PRMT R137, R121.reuse, 0x7632, R137 ;  /* 0x0000763279897816 */ /* 0x043fe40000000089 */
[----:B------:R-:W-:Y:S02]  /*27f0*/  SHF.L.U32 R114, R121, 0x10, RZ ;  /* 0x0000001079727819 */ /* 0x000fe400000006ff */
[----:B------:R-:W-:Y:S02]  /*2800*/  SHF.L.U32 R120, R122, 0x10, RZ ;  /* 0x000000107a787819 */ /* 0x000fe400000006ff */
[----:B------:R-:W-:-:S02]  /*2810*/  SHF.L.U32 R113, R140, 0x10, RZ ;  /* 0x000000108c717819 */ /* 0x000fc400000006ff */
[----:B------:R-:W-:Y:S02]  /*2820*/  SHF.L.U32 R115, R141, 0x10, RZ ;  /* 0x000000108d737819 */ /* 0x000fe400000006ff */
[----:B------:R-:W-:Y:S01]  /*2830*/  SHF.L.U32 R121, R142, 0x10, RZ ;  /* 0x000000108e797819 */ /* 0x000fe200000006ff */
[----:B------:R-:W-:Y:S01]  /*2840*/  FADD.FTZ R112, R113, R112 ;  /* 0x0000007071707221 */ /* 0x000fe20000010000 */
[----:B------:R-:W-:Y:S01]  /*2850*/  PRMT R139, R122, 0x7632, R139 ;  /* 0x000076327a8b7816 */ /* 0x000fe2000000008b */
[----:B------:R-:W-:Y:S01]  /*2860*/  FADD.FTZ R114, R115, R114 ;  /* 0x0000007273727221 */ /* 0x000fe20000010000 */
[----:B------:R-:W-:Y:S01]  /*2870*/  PRMT R145, R123, 0x7632, R145 ;  /* 0x000076327b917816 */ /* 0x000fe20000000091 */
[----:B------:R-:W-:Y:S01]  /*2880*/  FADD.FTZ R120, R121, R120 ;  /* 0x0000007879787221 */ /* 0x000fe20000010000 */
[----:B------:R-:W-:Y:S02]  /*2890*/  PRMT R113, R140, 0x7632, R113 ;  /* 0x000076328c717816 */ /* 0x000fe40000000071 */
[----:B------:R-:W-:-:S02]  /*28a0*/  PRMT R115, R141, 0x7632, R115 ;  /* 0x000076328d737816 */ /* 0x000fc40000000073 */
[----:B------:R-:W-:Y:S02]  /*28b0*/  PRMT R121, R142, 0x7632, R121 ;  /* 0x000076328e797816 */ /* 0x000fe40000000079 */
[C---:B------:R-:W-:Y:S02]  /*28c0*/  PRMT R122, R143.reuse, 0x7632, R122 ;  /* 0x000076328f7a7816 */ /* 0x040fe4000000007a */
[----:B------:R-:W-:Y:S01]  /*28d0*/  SHF.L.U32 R147, R143, 0x10, RZ ;  /* 0x000000108f937819 */ /* 0x000fe200000006ff */
[----:B------:R-:W-:Y:S01]  /*28e0*/  IMAD.U32 R121, R121, 0x10000, RZ ;  /* 0x0001000079797824 */ /* 0x000fe200078e00ff */
        /* <DEDUP_REMOVED lines=13> */
.L_x_5403:
[----:B------:R-:W-:Y:S05]  /*29c0*/  @!P1 BRA `(.L_x_5406) ;  /* 0x0000000000549947 */ /* 0x000fea0003800000 */
[C---:B--2--5:R-:W-:Y:S02]  /*29d0*/  PRMT R112, R120.reuse, 0x7632, R112 ;  /* 0x0000763278707816 */ /* 0x064fe40000000070 */
[----:B------:R-:W-:Y:S02]  /*29e0*/  SHF.L.U32 R113, R120, 0x10, RZ ;  /* 0x0000001078717819 */ /* 0x000fe400000006ff */
[----:B------:R-:W-:Y:S01]  /*29f0*/  PRMT R114, R121, 0x7632, R114 ;  /* 0x0000763279727816 */ /* 0x000fe20000000072 */
[----:B01----:R-:W-:Y:S01]  /*2a00*/  IMAD.U32 R136, R112, 0x10000, RZ ;  /* 0x0001000070887824 */ /* 0x003fe200078e00ff */
        /* <DEDUP_REMOVED lines=17> */
.L_x_5406:
[----:B--2--5:R-:W-:Y:S02]  /*2b20*/  PRMT R113, R120, 0x7632, R113 ;  /* 0x0000763278717816 */ /* 0x024fe40000000071 */
[----:B------:R-:W-:Y:S02]  /*2b30*/  PRMT R115, R121, 0x7632, R115 ;  /* 0x0000763279737816 */ /* 0x000fe40000000073 */
[----:B------:R-:W-:Y:S02]  /*2b40*/  PRMT R135, R122, 0x7632, R135 ;  /* 0x000076327a877816 */ /* 0x000fe40000000087 */
[C---:B01----:R-:W-:Y:S02]  /*2b50*/  PRMT R136, R123.reuse, 0x7632, R136 ;  /* 0x000076327b887816 */ /* 0x043fe40000000088 */
        /* <DEDUP_REMOVED lines=8> */
.L_x_5405:
[----:B------:R-:W0:Y:S02]  /*2be0*/  LDC.64 R136, c[0x0][0x3a8] ;  /* 0x0000ea00ff887b82 */ /* 0x000e240000000a00 */
[----:B0-----:R-:W-:-:S05]  /*2bf0*/  IMAD.WIDE.U32 R136, R0, 0x20, R136 ;  /* 0x0000002000887825 */ /* 0x001fca00078e0088 */
[----:B------:R2:W-:Y:S04]  /*2c00*/  STG.E.128 desc[UR6][R136.64], R112 ;  /* 0x0000007088007986 */ /* 0x0005e8000c101d06 */
[----:B------:R2:W-:Y:S02]  /*2c10*/  STG.E.128 desc[UR6][R136.64+0x10], R120 ;  /* 0x0000107888007986 */ /* 0x0005e4000c101d06 */
.L_x_5402:
[----:B------:R-:W-:Y:S05]  /*2c20*/  BSYNC.RECONVERGENT B0 ;  /* 0x0000000000007941 */ /* 0x000fea0003800200 */
.L_x_5401:
[----:B------:R-:W-:Y:S01]  /*2c30*/  FADD.FTZ R0, RZ, R124 ;  /* 0x0000007cff007221 */ /* 0x000fe20000010000 */
[C---:B------:R-:W-:Y:S01]  /*2c40*/  ISETP.GE.U32.AND P0, PT, R3.reuse, 0x100, PT ;  /* 0x000001000300780c */ /* 0x040fe20003f06070 */
[----:B------:R-:W-:Y:S01]  /*2c50*/  BSSY.RECONVERGENT B0, `(.L_x_5407) ;  /* 0x000006e000007945 */ /* 0x000fe20003800200 */
[----:B------:R-:W-:Y:S01]  /*2c60*/  ISETP.GT.U32.AND P4, PT, R3, 0x1ff, PT ;  /* 0x000001ff0300780c */ /* 0x000fe20003f84070 */
        /* <DEDUP_REMOVED lines=10> */
[----:B012---:R-:W-:-:S04]  /*2d10*/  FADD.FTZ R137, R109, R0 ;  /* 0x000000006d897221 */ /* 0x007fc80000010000 */
        /* <DEDUP_REMOVED lines=97> */
.L_x_5408:
[----:B------:R-:W-:Y:S05]  /*3330*/  BSYNC.RECONVERGENT B0 ;  /* 0x0000000000007941 */ /* 0x000fea0003800200 */
.L_x_5407:
        /* <DEDUP_REMOVED lines=11> */
[----:B------:R0:W1:Y:S03]  /*33f0*/  LDS.64 R136, [R135+UR4] ;  /* 0x0000000487887984 */ /* 0x0000660008000a00 */
.L_x_5410:
[----:B------:R-:W-:Y:S05]  /*3400*/  BSYNC.RECONVERGENT B0 ;  /* 0x0000000000007941 */ /* 0x000fea0003800200 */
.L_x_5409:
[----:B0-----:R-:W0:Y:S01]  /*3410*/  SHFL.DOWN PT, R135, R146, 0x4, 0x1f ;  /* 0x08801f0092877f89 */ /* 0x001e2200000e0000 */
[----:B------:R-:W-:Y:S01]  /*3420*/  ISETP.NE.AND P1, PT, R0, RZ, PT ;  /* 0x000000ff0000720c */ /* 0x000fe20003f25270 */
[----:B------:R-:W-:Y:S01]  /*3430*/  BSSY.RECONVERGENT B0, `(.L_x_5411) ;  /* 0x0000071000007945 */ /* 0x000fe20003800200 */
[----:B------:R-:W-:Y:S01]  /*3440*/  ISETP.NE.AND P4, PT, RZ, UR12, PT ;  /* 0x0000000cff007c0c */ /* 0x000fe2000bf85270 */
[----:B-1----:R-:W1:Y:S04]  /*3450*/  SHFL.DOWN PT, R139, R136, 0x4, 0x1f ;  /* 0x08801f00888b7f89 */ /* 0x002e6800000e0000 */
[----:B------:R-:W2:Y:S01]  /*3460*/  SHFL.DOWN PT, R138, R137, 0x4, 0x1f ;  /* 0x08801f00898a7f89 */ /* 0x000ea200000e0000 */
[----:B0-----:R-:W-:Y:S02]  /*3470*/  IADD3 R144, PT, PT, R135, R146, RZ ;  /* 0x0000009287907210 */ /* 0x001fe40007ffe0ff */
[----:B------:R-:W-:-:S02]  /*3480*/  I2FP.F32.S32 R148, R135 ;  /* 0x0000008700947245 */ /* 0x000fc40000201400 */
[----:B------:R-:W-:Y:S01]  /*3490*/  I2FP.F32.S32 R145, R144 ;  /* 0x0000009000917245 */ /* 0x000fe20000201400 */
[----:B------:R-:W0:Y:S01]  /*34a0*/  SHFL.DOWN PT, R149, R144, 0x2, 0x1f ;  /* 0x08401f0090957f89 */ /* 0x000e2200000e0000 */
[----:B------:R-:W-:Y:S01]  /*34b0*/  I2FP.F32.S32 R135, R146 ;  /* 0x0000009200877245 */ /* 0x000fe20000201400 */
[C---:B-1----:R-:W-:Y:S01]  /*34c0*/  FMUL.FTZ R150, R139.reuse, R148 ;  /* 0x000000948b967220 */ /* 0x042fe20000410000 */
[----:B------:R-:W1:Y:S01]  /*34d0*/  MUFU.RCP R147, R145 ;  /* 0x0000009100937308 */ /* 0x000e620000001000 */
[----:B------:R-:W-:Y:S01]  /*34e0*/  FADD.FTZ R139, -R139, R136 ;  /* 0x000000888b8b7221 */ /* 0x000fe20000010100 */
[----:B--2---:R-:W-:Y:S01]  /*34f0*/  FADD.FTZ R138, R138, R137 ;  /* 0x000000898a8a7221 */ /* 0x004fe20000010000 */
[----:B------:R-:W-:Y:S02]  /*3500*/  FFMA.FTZ R150, R135, R136, R150 ;  /* 0x0000008887967223 */ /* 0x000fe40000010096 */
[----:B------:R-:W-:-:S04]  /*3510*/  FMUL.FTZ R139, R139, R139 ;  /* 0x0000008b8b8b7220 */ /* 0x000fc80000410000 */
[----:B------:R-:W-:-:S04]  /*3520*/  FMUL.FTZ R139, R139, R135 ;  /* 0x000000878b8b7220 */ /* 0x000fc80000410000 */
[----:B------:R-:W-:Y:S01]  /*3530*/  FMUL.FTZ R139, R139, R148 ;  /* 0x000000948b8b7220 */ /* 0x000fe20000410000 */
[----:B-1----:R-:W-:-:S03]  /*3540*/  FMUL.FTZ R150, R147, R150 ;  /* 0x0000009693967220 */ /* 0x002fc60000410000 */
[----:B------:R-:W-:Y:S01]  /*3550*/  FFMA.FTZ R138, R147, R139, R138 ;  /* 0x0000008b938a7223 */ /* 0x000fe2000001008a */
[-C--:B0-----:R-:W-:Y:S01]  /*3560*/  IADD3 R144, PT, PT, R144, R149.reuse, RZ ;  /* 0x0000009590907210 */ /* 0x081fe20007ffe0ff */
        /* <DEDUP_REMOVED lines=29> */
[----:B------:R-:W0:Y:S02]  /*3740*/  @!P1 LDC.64 R138, c[0x0][0x3c8] ;  /* 0x0000f200ff8a9b82 */ /* 0x000e240000000a00 */
[----:B------:R-:W1:Y:S01]  /*3750*/  SHFL.IDX PT, R145, R145, RZ, 0x1f ;  /* 0x00001fff91917589 */ /* 0x000e6200000e0000 */
[----:B------:R-:W-:-:S05]  /*3760*/  FFMA.FTZ R144, R144, R137, R135 ;  /* 0x0000008990907223 */ /* 0x000fca0000010087 */
[----:B------:R-:W2:Y:S01]  /*3770*/  LDC R147, c[0x0][0x448] ;  /* 0x00011200ff937b82 */ /* 0x000ea20000000800 */
[----:B------:R-:W2:Y:S07]  /*3780*/  SHFL.IDX PT, R144, R144, RZ, 0x1f ;  /* 0x00001fff90907589 */ /* 0x000eae00000e0000 */
[----:B------:R-:W3:Y:S01]  /*3790*/  @!P1 LDC.64 R136, c[0x0][0x3c0] ;  /* 0x0000f000ff889b82 */ /* 0x000ee20000000a00 */
[----:B0-----:R-:W-:-:S04]  /*37a0*/  @!P1 IMAD.WIDE R138, R2, 0x4, R138 ;  /* 0x00000004028a9825 */ /* 0x001fc800078e028a */
[C---:B-1----:R-:W-:Y:S01]  /*37b0*/  FMUL.FTZ R135, R145.reuse, R145 ;  /* 0x0000009191877220 */ /* 0x042fe20000410000 */
[----:B------:R-:W-:-:S04]  /*37c0*/  FSEL R155, R145, RZ, !P4 ;  /* 0x000000ff919b7208 */ /* 0x000fc80006000000 */
[----:B------:R-:W-:Y:S01]  /*37d0*/  FSEL R146, R135, RZ, P4 ;  /* 0x000000ff87927208 */ /* 0x000fe20002000000 */
[----:B--2---:R-:W-:-:S04]  /*37e0*/  FFMA.FTZ R135, R144, UR13, R147 ;  /* 0x0000000d90877c23 */ /* 0x004fc80008010093 */
[----:B------:R-:W-:Y:S01]  /*37f0*/  FADD.FTZ R135, R135, R146 ;  /* 0x0000009287877221 */ /* 0x000fe20000010000 */
[----:B---3--:R-:W-:-:S05]  /*3800*/  @!P1 IMAD.WIDE R136, R2, 0x4, R136 ;  /* 0x0000000402889825 */ /* 0x008fca00078e0288 */
[----:B------:R-:W0:Y:S01]  /*3810*/  MUFU.RSQ R135, R135 ;  /* 0x0000008700877308 */ /* 0x000e220000001400 */
[----:B------:R1:W-:Y:S04]  /*3820*/  @!P1 STG.E desc[UR6][R136.64], R145 ;  /* 0x0000009188009986 */ /* 0x0003e8000c101906 */
[----:B0-----:R1:W-:Y:S01]  /*3830*/  @!P1 STG.E desc[UR6][R138.64], R135 ;  /* 0x000000878a009986 */ /* 0x0013e2000c101906 */
[----:B------:R-:W-:Y:S05]  /*3840*/  @!P0 BRA `(.L_x_5412) ;  /* 0x0000000000bc8947 */ /* 0x000fea0003800000 */
[--C-:B-1----:R-:W-:Y:S01]  /*3850*/  FADD.FTZ R136, R124, -R155.reuse ;  /* 0x8000009b7c887221 */ /* 0x102fe20000010000 */
        /* <DEDUP_REMOVED lines=11> */
[----:B------:R-:W0:Y:S01]  /*3910*/  LDC.64 R136, c[0x0][0x428] ;  /* 0x00010a00ff887b82 */ /* 0x000e220000000a00 */
[--C-:B------:R-:W-:Y:S01]  /*3920*/  FADD.FTZ R150, R130, -R155.reuse ;  /* 0x8000009b82967221 */ /* 0x100fe20000010000 */
[----:B------:R-:W-:Y:S01]  /*3930*/  F2FP.BF16.F32.PACK_AB R156, R139, R138 ;  /* 0x0000008a8b9c723e */ /* 0x000fe200000010ff */
[--C-:B------:R-:W-:Y:S01]  /*3940*/  FADD.FTZ R138, R128, -R155.reuse ;  /* 0x8000009b808a7221 */ /* 0x100fe20000010000 */
[----:B------:R-:W-:Y:S01]  /*3950*/  F2FP.BF16.F32.PACK_AB R157, R149, R146 ;  /* 0x00000092959d723e */ /* 0x000fe200000010ff */
[--C-:B------:R-:W-:Y:S01]  /*3960*/  FADD.FTZ R152, R131, -R155.reuse ;  /* 0x8000009b83987221 */ /* 0x100fe20000010000 */
[C---:B------:R-:W-:Y:S01]  /*3970*/  FMUL.FTZ R151, R135.reuse, R150 ;  /* 0x0000009687977220 */ /* 0x040fe20000410000 */
[----:B------:R-:W-:Y:S01]  /*3980*/  FMUL.FTZ R149, R135, R138 ;  /* 0x0000008a87957220 */ /* 0x000fe20000410000 */
[----:B------:R-:W-:Y:S01]  /*3990*/  FADD.FTZ R138, R129, -R155 ;  /* 0x8000009b818a7221 */ /* 0x000fe20000010000 */
[----:B------:R-:W-:Y:S01]  /*39a0*/  FMUL.FTZ R152, R135, R152 ;  /* 0x0000009887987220 */ /* 0x000fe20000410000 */
[----:B------:R-:W-:Y:S01]  /*39b0*/  FFMA.FTZ R150, R151, R10, R66 ;  /* 0x0000000a97967223 */ /* 0x000fe20000010042 */
[----:B------:R-:W-:Y:S01]  /*39c0*/  FFMA.FTZ R147, R147, R14, R54 ;  /* 0x0000000e93937223 */ /* 0x000fe20000010036 */
[----:B------:R-:W-:Y:S01]  /*39d0*/  FMUL.FTZ R146, R135, R138 ;  /* 0x0000008a87927220 */ /* 0x000fe20000410000 */
[C---:B------:R-:W-:Y:S01]  /*39e0*/  FFMA.FTZ R138, R149.reuse, R8, R64 ;  /* 0x00000008958a7223 */ /* 0x040fe20000010040 */
[----:B------:R-:W-:Y:S01]  /*39f0*/  FFMA.FTZ R153, R152, R11, R67 ;  /* 0x0000000b98997223 */ /* 0x000fe20000010043 */
[----:B------:R-:W-:Y:S01]  /*3a00*/  FFMA.FTZ R149, R149, R16, R48 ;  /* 0x0000001095957223 */ /* 0x000fe20000010030 */
[C---:B------:R-:W-:Y:S01]  /*3a10*/  FFMA.FTZ R139, R146.reuse, R9, R65 ;  /* 0x00000009928b7223 */ /* 0x040fe20000010041 */
[----:B------:R-:W-:Y:S01]  /*3a20*/  FFMA.FTZ R146, R146, R17, R49 ;  /* 0x0000001192927223 */ /* 0x000fe20000010031 */
[----:B------:R-:W-:Y:S01]  /*3a30*/  FFMA.FTZ R148, R148, R15, R55 ;  /* 0x0000000f94947223 */ /* 0x000fe20000010037 */
[----:B------:R-:W-:Y:S01]  /*3a40*/  F2FP.BF16.F32.PACK_AB R159, R153, R150 ;  /* 0x00000096999f723e */ /* 0x000fe200000010ff */
[----:B------:R-:W-:Y:S01]  /*3a50*/  FFMA.FTZ R145, R145, R12, R52 ;  /* 0x0000000c91917223 */ /* 0x000fe20000010034 */
[----:B------:R-:W-:Y:S01]  /*3a60*/  F2FP.BF16.F32.PACK_AB R158, R139, R138 ;  /* 0x0000008a8b9e723e */ /* 0x000fe200000010ff */
[----:B------:R-:W-:Y:S01]  /*3a70*/  FFMA.FTZ R151, R151, R18, R50 ;  /* 0x0000001297977223 */ /* 0x000fe20000010032 */
[----:B------:R-:W1:Y:S01]  /*3a80*/  LDC.64 R138, c[0x0][0x430] ;  /* 0x00010c00ff8a7b82 */ /* 0x000e620000000a00 */
[----:B0-----:R-:W-:-:S04]  /*3a90*/  IMAD.WIDE.U32 R136, R134, 0x10, R136 ;  /* 0x0000001086887825 */ /* 0x001fc800078e0088 */
[----:B------:R-:W-:Y:S01]  /*3aa0*/  FFMA.FTZ R152, R152, R19, R51 ;  /* 0x0000001398987223 */ /* 0x000fe20000010033 */
[----:B------:R-:W-:Y:S01]  /*3ab0*/  FFMA.FTZ R144, R144, R13, R53 ;  /* 0x0000000d90907223 */ /* 0x000fe20000010035 */
[----:B------:R-:W-:Y:S01]  /*3ac0*/  F2FP.BF16.F32.PACK_AB R150, R146, R149 ;  /* 0x000000959296723e */ /* 0x000fe200000010ff */
[----:B------:R1:W-:Y:S01]  /*3ad0*/  STG.E.128 desc[UR6][R136.64], R156 ;  /* 0x0000009c88007986 */ /* 0x0003e2000c101d06 */
[----:B------:R-:W-:Y:S02]  /*3ae0*/  F2FP.BF16.F32.PACK_AB R149, R148, R147 ;  /* 0x000000939495723e */ /* 0x000fe400000010ff */
[----:B------:R-:W-:Y:S02]  /*3af0*/  F2FP.BF16.F32.PACK_AB R151, R152, R151 ;  /* 0x000000979897723e */ /* 0x000fe400000010ff */
[----:B------:R-:W-:Y:S01]  /*3b00*/  F2FP.BF16.F32.PACK_AB R148, R144, R145 ;  /* 0x000000919094723e */ /* 0x000fe200000010ff */
[C---:B-1----:R-:W-:Y:S01]  /*3b10*/  IMAD.WIDE.U32 R136, R134.reuse, 0x10, R138 ;  /* 0x0000001086887825 */ /* 0x042fe200078e008a */
[----:B------:R-:W-:-:S04]  /*3b20*/  IADD3 R134, PT, PT, R134, 0x100, RZ ;  /* 0x0000010086867810 */ /* 0x000fc80007ffe0ff */
[----:B------:R0:W-:Y:S03]  /*3b30*/  STG.E.128 desc[UR6][R136.64], R148 ;  /* 0x0000009488007986 */ /* 0x0001e6000c101d06 */
.L_x_5412:
[----:B------:R-:W-:Y:S05]  /*3b40*/  BSYNC.RECONVERGENT B0 ;  /* 0x0000000000007941 */ /* 0x000fea0003800200 */
.L_x_5411:
        /* <DEDUP_REMOVED lines=33> */
[----:B------:R-:W-:Y:S01]  /*3d60*/  FFMA.FTZ R145, R145, R28, R44 ;  /* 0x0000001c91917223 */ /* 0x000fe2000001002c */
[----:B------:R-:W-:Y:S01]  /*3d70*/  FFMA.FTZ R151, R151, R34, R42 ;  /* 0x0000002297977223 */ /* 0x000fe2000001002a */
[----:B------:R-:W-:Y:S01]  /*3d80*/  F2FP.BF16.F32.PACK_AB R158, R139, R138 ;  /* 0x0000008a8b9e723e */ /* 0x000fe200000010ff */
[----:B------:R-:W-:Y:S01]  /*3d90*/  FFMA.FTZ R152, R152, R35, R43 ;  /* 0x0000002398987223 */ /* 0x000fe2000001002b */
[----:B------:R-:W1:Y:S01]  /*3da0*/  LDC.64 R138, c[0x0][0x430] ;  /* 0x00010c00ff8a7b82 */ /* 0x000e620000000a00 */
[----:B------:R-:W-:Y:S01]  /*3db0*/  FFMA.FTZ R144, R144, R29, R45 ;  /* 0x0000001d90907223 */ /* 0x000fe2000001002d */
[----:B------:R-:W-:Y:S01]  /*3dc0*/  F2FP.BF16.F32.PACK_AB R159, R153, R150 ;  /* 0x00000096999f723e */ /* 0x000fe200000010ff */
[----:B0-----:R-:W-:Y:S01]  /*3dd0*/  IMAD.WIDE.U32 R136, R134, 0x10, R136 ;  /* 0x0000001086887825 */ /* 0x001fe200078e0088 */
[----:B------:R-:W-:-:S02]  /*3de0*/  F2FP.BF16.F32.PACK_AB R150, R146, R149 ;  /* 0x000000959296723e */ /* 0x000fc400000010ff */
[----:B------:R-:W-:Y:S02]  /*3df0*/  F2FP.BF16.F32.PACK_AB R149, R148, R147 ;  /* 0x000000939495723e */ /* 0x000fe400000010ff */
[----:B------:R-:W-:Y:S01]  /*3e00*/  F2FP.BF16.F32.PACK_AB R151, R152, R151 ;  /* 0x000000979897723e */ /* 0x000fe200000010ff */
[----:B------:R2:W-:Y:S01]  /*3e10*/  STG.E.128 desc[UR6][R136.64], R156 ;  /* 0x0000009c88007986 */ /* 0x0005e2000c101d06 */
[----:B------:R-:W-:Y:S01]  /*3e20*/  F2FP.BF16.F32.PACK_AB R148, R144, R145 ;  /* 0x000000919094723e */ /* 0x000fe200000010ff */
[C---:B-1----:R-:W-:Y:S01]  /*3e30*/  IMAD.WIDE.U32 R138, R134.reuse, 0x10, R138 ;  /* 0x00000010868a7825 */ /* 0x042fe200078e008a */
[----:B------:R-:W-:-:S04]  /*3e40*/  IADD3 R134, PT, PT, R134, 0x100, RZ ;  /* 0x0000010086867810 */ /* 0x000fc80007ffe0ff */
[----:B------:R2:W-:Y:S03]  /*3e50*/  STG.E.128 desc[UR6][R138.64], R148 ;  /* 0x000000948a007986 */ /* 0x0005e6000c101d06 */
.L_x_5414:
[----:B------:R-:W-:Y:S05]  /*3e60*/  BSYNC.RECONVERGENT B0 ;  /* 0x0000000000007941 */ /* 0x000fea0003800200 */
.L_x_5413:
[----:B------:R-:W-:Y:S04]  /*3e70*/  BSSY.RECONVERGENT B0, `(.L_x_5415) ;  /* 0x0000030000007945 */ /* 0x000fe80003800200 */
[----:B------:R-:W-:Y:S05]  /*3e80*/  @!P3 BRA `(.L_x_5416) ;  /* 0x0000000000b8b947 */ /* 0x000fea0003800000 */
[--C-:B------:R-:W-:Y:S01]  /*3e90*/  FADD.FTZ R144, R114, -R155.reuse ;  /* 0x8000009b72907221 */ /* 0x100fe20000010000 */
[--C-:B------:R-:W-:Y:S01]  /*3ea0*/  FADD.FTZ R146, R115, -R155.reuse ;  /* 0x8000009b73927221 */ /* 0x100fe20000010000 */
[--C-:B--2---:R-:W-:Y:S01]  /*3eb0*/  FADD.FTZ R156, R122, -R155.reuse ;  /* 0x8000009b7a9c7221 */ /* 0x104fe20000010000 */
[--C-:B------:R-:W-:Y:S01]  /*3ec0*/  FADD.FTZ R158, R123, -R155.reuse ;  /* 0x8000009b7b9e7221 */ /* 0x100fe20000010000 */
[C---:B0-----:R-:W-:Y:S01]  /*3ed0*/  FMUL.FTZ R151, R135.reuse, R144 ;  /* 0x0000009087977220 */ /* 0x041fe20000410000 */
[----:B------:R-:W-:Y:S01]  /*3ee0*/  FMUL.FTZ R150, R135, R146 ;  /* 0x0000009287967220 */ /* 0x000fe20000410000 */
[----:B-1----:R-:W0:Y:S01]  /*3ef0*/  LDC.64 R144, c[0x0][0x428] ;  /* 0x00010a00ff907b82 */ /* 0x002e220000000a00 */
[--C-:B------:R-:W-:Y:S01]  /*3f00*/  FADD.FTZ R136, R112, -R155.reuse ;  /* 0x8000009b70887221 */ /* 0x100fe20000010000 */
[--C-:B------:R-:W-:Y:S01]  /*3f10*/  FADD.FTZ R138, R113, -R155.reuse ;  /* 0x8000009b718a7221 */ /* 0x100fe20000010000 */
[--C-:B------:R-:W-:Y:S01]  /*3f20*/  FADD.FTZ R152, R120, -R155.reuse ;  /* 0x8000009b78987221 */ /* 0x100fe20000010000 */
[----:B------:R-:W-:Y:S01]  /*3f30*/  FADD.FTZ R154, R121, -R155 ;  /* 0x8000009b799a7221 */ /* 0x000fe20000010000 */
[C---:B------:R-:W-:Y:S01]  /*3f40*/  FMUL.FTZ R137, R135.reuse, R156 ;  /* 0x0000009c87897220 */ /* 0x040fe20000410000 */
[C---:B------:R-:W-:Y:S01]  /*3f50*/  FMUL.FTZ R158, R135.reuse, R158 ;  /* 0x0000009e879e7220 */ /* 0x040fe20000410000 */
[C---:B------:R-:W-:Y:S01]  /*3f60*/  FMUL.FTZ R149, R135.reuse, R136 ;  /* 0x0000008887957220 */ /* 0x040fe20000410000 */
[----:B------:R-:W1:Y:S01]  /*3f70*/  LDC.64 R146, c[0x0][0x430] ;  /* 0x00010c00ff927b82 */ /* 0x000e620000000a00 */
[C---:B------:R-:W-:Y:S01]  /*3f80*/  FMUL.FTZ R148, R135.reuse, R138 ;  /* 0x0000008a87947220 */ /* 0x040fe20000410000 */
[C---:B------:R-:W-:Y:S01]  /*3f90*/  FMUL.FTZ R153, R135.reuse, R152 ;  /* 0x0000009887997220 */ /* 0x040fe20000410000 */
[----:B------:R-:W-:Y:S01]  /*3fa0*/  FMUL.FTZ R154, R135, R154 ;  /* 0x0000009a879a7220 */ /* 0x000fe20000410000 */
[C---:B-----5:R-:W-:Y:S01]  /*3fb0*/  FFMA.FTZ R139, R137.reuse, R74, R86 ;  /* 0x0000004a898b7223 */ /* 0x060fe20000010056 */
[----:B------:R-:W-:Y:S01]  /*3fc0*/  FFMA.FTZ R138, R158, R75, R87 ;  /* 0x0000004b9e8a7223 */ /* 0x000fe20000010057 */
[----:B------:R-:W-:Y:S01]  /*3fd0*/  FFMA.FTZ R137, R137, R90, R98 ;  /* 0x0000005a89897223 */ /* 0x000fe20000010062 */
[----:B------:R-:W-:Y:S01]  /*3fe0*/  FFMA.FTZ R136, R149, R36, R80 ;  /* 0x0000002495887223 */ /* 0x000fe20000010050 */
        /* <DEDUP_REMOVED lines=24> */
.L_x_5416:
[----:B------:R-:W-:Y:S05]  /*4170*/  BSYNC.RECONVERGENT B0 ;  /* 0x0000000000007941 */ /* 0x000fea0003800200 */
.L_x_5415:
[----:B-1-3--:R-:W1:Y:S01]  /*4180*/  LDC.64 R134, c[0x0][0x380] ;  /* 0x0000e000ff867b82 */ /* 0x00ae620000000a00 */
[----:B------:R-:W-:Y:S01]  /*4190*/  UPLOP3.LUT UP1, UPT, UPT, UPT, UP1, 0x40, 0x4 ;  /* 0x000000000004789c */ /* 0x000fe20003f2e810 */
[----:B-1----:R-:W-:-:S04]  /*41a0*/  IADD3 R2, PT, PT, R2, R134, RZ ;  /* 0x0000008602027210 */ /* 0x002fc80007ffe0ff */
[----:B------:R-:W-:-:S13]  /*41b0*/  ISETP.GE.AND P1, PT, R2, R135, PT ;  /* 0x000000870200720c */ /* 0x000fda0003f26270 */
[----:B------:R-:W-:Y:S05]  /*41c0*/  @!P1 BRA `(.L_x_5417) ;  /* 0xffffffd000389947 */ /* 0x000fea000383ffff */
[----:B------:R-:W-:Y:S05]  /*41d0*/  EXIT ;  /* 0x000000000000794d */ /* 0x000fea0003800000 */
.L_x_5418:
        /* <DEDUP_REMOVED lines=10> */
.L_x_13696:


//--------------------- .text._ZN10layer_norm31ln_parallel_residual_fwd_kernelINS_13Kernel_traitsIf13__nv_bfloat16fS2_fjLj6144ELj1ELj1ELj8ELj16ENS_18Kernel_traits_baseILj6144EfS2_fS2_fjLj256EEEEELb0ELb0ELb1EEEvNS_9FwdParamsE --------------------------
	.section	.text._ZN10layer_norm31ln_parallel_residual_fwd_kernelINS_13Kernel_traitsIf13__nv_bfloat16fS2_fjLj6144ELj1ELj1ELj8ELj16ENS_18Kernel_traits_baseILj6144EfS2_fS2_fjLj256EEEEELb0ELb0ELb1EEEvNS_9FwdParamsE,"ax",@progbits
	.align	128
        .global         _ZN10layer_norm31ln_parallel_residual_fwd_kernelINS_13Kernel_traitsIf13__nv_bfloat16fS2_fjLj6144ELj1ELj1ELj8ELj16ENS_18Kernel_traits_baseILj6144EfS2_fS2_fjLj256EEEEELb0ELb0ELb1EEEvNS_9FwdParamsE
        .type           _ZN10layer_norm31ln_parallel_residual_fwd_kernelINS_13Kernel_traitsIf13__nv_bfloat16fS2_fjLj6144ELj1ELj1ELj8ELj16ENS_18Kernel_traits_baseILj6144EfS2_fS2_fjLj256EEEEELb0ELb0ELb1EEEvNS_9FwdParamsE,@function
        .size           _ZN10layer_norm31ln_parallel_residual_fwd_kernelINS_13Kernel_traitsIf13__nv_bfloat16fS2_fjLj6144ELj1ELj1ELj8ELj16ENS_18Kernel_traits_baseILj6144EfS2_fS2_fjLj256EEEEELb0ELb0ELb1EEEvNS_9FwdParamsE,(.L_x_13697 - _ZN10layer_norm31ln_parallel_residual_fwd_kernelINS_13Kernel_traitsIf13__nv_bfloat16fS2_fjLj6144ELj1ELj1ELj8ELj16ENS_18Kernel_traits_baseILj6144EfS2_fS2_fjLj256EEEEELb0ELb0ELb1EEEvNS_9FwdParamsE)
        .other          _ZN10layer_norm31ln_parallel_residual_fwd_kernelINS_13Kernel_traitsIf13__nv_bfloat16fS2_fjLj6144ELj1ELj1ELj8ELj16ENS_18Kernel_traits_baseILj6144EfS2_fS2_fjLj256EEEEELb0ELb0ELb1EEEvNS_9FwdParamsE,@"STO_CUDA_ENTRY STV_DEFAULT"
_ZN10layer_norm31ln_parallel_residual_fwd_kernelINS_13Kernel_traitsIf13__nv_bfloat16fS2_fjLj6144ELj1ELj1ELj8ELj16ENS_18Kernel_traits_baseILj6144EfS2_fS2_fjLj256EEEEELb0ELb0ELb1EEEvNS_9FwdParamsE:
.text._ZN10layer_norm31ln_parallel_residual_fwd_kernelINS_13Kernel_traitsIf13__nv_bfloat16fS2_fjLj6144ELj1ELj1ELj8ELj16ENS_18Kernel_traits_baseILj6144EfS2_fS2_fjLj256EEEEELb0ELb0ELb1EEEvNS_9FwdParamsE:
        /* <DEDUP_REMOVED lines=25> */
[----:B------:R-:W2:Y:S08]  /*0190*/  LDC.64 R76, c[0x0][0x3d0] ;  /* 0x0000f400ff4c7b82 */ /* 0x000eb00000000a00 */
[----:B------:R-:W0:Y:S01]  /*01a0*/  LDC.64 R80, c[0x0][0x3d8] ;  /* 0x0000f600ff507b82 */ /* 0x000e220000000a00 */
        /* <DEDUP_REMOVED lines=10> */
[----:B--2---:R-:W-:-:S05]  /*0250*/  IMAD.WIDE.U32 R76, R0, 0x20, R76 ;  /* 0x00000020004c7825 */ /* 0x004fca00078e004c */
[----:B------:R-:W5:Y:S01]  /*0260*/  LDG.E.128 R28, desc[UR6][R76.64] ;  /* 0x000000064c1c7981 */ /* 0x000f62000c1e1d00 */
[----:B0-----:R-:W-:-:S03]  /*0270*/  IMAD.WIDE.U32 R80, R0, 0x20, R80 ;  /* 0x0000002000507825 */ /* 0x001fc600078e0050 */
        /* <DEDUP_REMOVED lines=14> */
.L_x_5420:
        /* <DEDUP_REMOVED lines=25> */
.L_x_5419:
[----:B------:R-:W0:Y:S02]  /*04f0*/  LDCU.64 UR4, c[0x0][0x440] ;  /* 0x00008800ff0477ac */ /* 0x000e240008000a00 */
[----:B0-----:R-:W-:-:S04]  /*0500*/  UISETP.NE.U32.AND UP0, UPT, UR4, URZ, UPT ;  /* 0x000000ff0400728c */ /* 0x001fc8000bf05070 */
[----:B------:R-:W-:-:S09]  /*0510*/  UISETP.NE.AND.EX UP0, UPT, UR5, URZ, UPT, UP0 ;  /* 0x000000ff0500728c */ /* 0x000fd2000bf05300 */
[----:B------:R-:W-:Y:S05]  /*0520*/  BRA.U !UP0, `(.L_x_5422) ;  /* 0x0000000108847547 */ /* 0x000fea000b800000 */
[----:B------:R-:W2:Y:S08]  /*0530*/  LDC.64 R4, c[0x0][0x3d0] ;  /* 0x0000f400ff047b82 */ /* 0x000eb00000000a00 */
[----:B------:R-:W0:Y:S08]  /*0540*/  LDC.64 R76, c[0x0][0x438] ;  /* 0x00010e00ff4c7b82 */ /* 0x000e300000000a00 */
[----:B------:R-:W1:Y:S08]  /*0550*/  LDC.64 R6, c[0x0][0x3d8] ;  /* 0x0000f600ff067b82 */ /* 0x000e700000000a00 */
[----:B------:R-:W3:Y:S01]  /*0560*/  LDC.64 R8, c[0x0][0x440] ;  /* 0x00011000ff087b82 */ /* 0x000ee20000000a00 */
[----:B--2---:R-:W-:-:S05]  /*0570*/  IMAD.WIDE.U32 R68, R0, 0x20, R4 ;  /* 0x0000002000447825 */ /* 0x004fca00078e0004 */
[----:B------:R4:W5:Y:S01]  /*0580*/  LDG.E.128 R28, desc[UR6][R68.64] ;  /* 0x00000006441c7981 */ /* 0x000962000c1e1d00 */
[----:B0-----:R-:W-:-:S03]  /*0590*/  IMAD.WIDE.U32 R76, R0, 0x20, R76 ;  /* 0x00000020004c7825 */ /* 0x001fc600078e004c */
[----:B------:R4:W5:Y:S04]  /*05a0*/  LDG.E.128 R32, desc[UR6][R68.64+0x10] ;  /* 0x0000100644207981 */ /* 0x000968000c1e1d00 */
[----:B------:R4:W5:Y:S01]  /*05b0*/  LDG.E.128 R36, desc[UR6][R68.64+0x2000] ;  /* 0x0020000644247981 */ /* 0x000962000c1e1d00 */
[----:B-1----:R-:W-:-:S03]  /*05c0*/  IMAD.WIDE.U32 R100, R0, 0x20, R6 ;  /* 0x0000002000647825 */ /* 0x002fc600078e0006 */
        /* <DEDUP_REMOVED lines=23> */
.L_x_5422:
[----:B------:R-:W2:Y:S08]  /*0740*/  LDC.64 R4, c[0x0][0x3d0] ;  /* 0x0000f400ff047b82 */ /* 0x000eb00000000a00 */
[----:B------:R-:W0:Y:S08]  /*0750*/  LDC.64 R6, c[0x0][0x438] ;  /* 0x00010e00ff067b82 */ /* 0x000e300000000a00 */
[----:B------:R-:W1:Y:S01]  /*0760*/  LDC.64 R8, c[0x0][0x3d8] ;  /* 0x0000f600ff087b82 */ /* 0x000e620000000a00 */
[----:B------:R-:W-:Y:S01]  /*0770*/  CS2R R98, SRZ ;  /* 0x0000000000627805 */ /* 0x000fe2000001ff00 */
[----:B--2---:R-:W-:Y:S01]  /*0780*/  IMAD.WIDE.U32 R68, R0, 0x20, R4 ;  /* 0x0000002000447825 */ /* 0x004fe200078e0004 */
[----:B------:R-:W-:-:S02]  /*0790*/  CS2R R96, SRZ ;  /* 0x0000000000607805 */ /* 0x000fc4000001ff00 */
[----:B------:R-:W-:Y:S02]  /*07a0*/  CS2R R78, SRZ ;  /* 0x00000000004e7805 */ /* 0x000fe4000001ff00 */
[----:B------:R-:W-:Y:S01]  /*07b0*/  CS2R R82, SRZ ;  /* 0x0000000000527805 */ /* 0x000fe2000001ff00 */
[----:B------:R-:W5:Y:S01]  /*07c0*/  LDG.E.128 R28, desc[UR6][R68.64] ;  /* 0x00000006441c7981 */ /* 0x000f62000c1e1d00 */
[----:B0-----:R-:W-:-:S03]  /*07d0*/  IMAD.WIDE.U32 R76, R0, 0x20, R6 ;  /* 0x00000020004c7825 */ /* 0x001fc600078e0006 */
[----:B------:R-:W5:Y:S01]  /*07e0*/  LDG.E.128 R32, desc[UR6][R68.64+0x10] ;  /* 0x0000100644207981 */ /* 0x000f62000c1e1d00 */
        /* <DEDUP_REMOVED lines=25> */
.L_x_5421:
[----:B------:R-:W0:Y:S02]  /*0980*/  LDCU UR4, c[0x0][0x384] ;  /* 0x00007080ff0477ac */ /* 0x000e240008000800 */
[----:B0-----:R-:W-:-:S13]  /*0990*/  ISETP.GE.AND P0, PT, R2, UR4, PT ;  /* 0x0000000402007c0c */ /* 0x001fda000bf06270 */
[----:B------:R-:W-:Y:S05]  /*09a0*/  @P0 EXIT ;  /* 0x000000000000094d */ /* 0x000fea0003800000 */
[----:B------:R-:W0:Y:S01]  /*09b0*/  LDCU.64 UR4, c[0x0][0x398] ;  /* 0x00007300ff0477ac */ /* 0x000e220008000a00 */
[----:B------:R-:W1:Y:S01]  /*09c0*/  LDCU UR8, c[0x0][0x388] ;  /* 0x00007100ff0877ac */ /* 0x000e620008000800 */
[----:B------:R-:W3:Y:S01]  /*09d0*/  LDCU.U8 UR12, c[0x0][0x410] ;  /* 0x00008200ff0c77ac */ /* 0x000ee20008000000 */
[----:B------:R-:W1:Y:S01]  /*09e0*/  LDCU UR9, c[0x0][0x400] ;  /* 0x00008000ff0977ac */ /* 0x000e620008000800 */
[----:B------:R-:W1:Y:S01]  /*09f0*/  LDCU.64 UR10, c[0x0][0x3a0] ;  /* 0x00007400ff0a77ac */ /* 0x000e620008000a00 */
[----:B0-----:R-:W-:Y:S02]  /*0a00*/  UISETP.NE.U32.AND UP0, UPT, UR4, URZ, UPT ;  /* 0x000000ff0400728c */ /* 0x001fe4000bf05070 */
[----:B------:R-:W-:Y:S02]  /*0a10*/  UPLOP3.LUT UP1, UPT, UPT, UPT, UPT, 0x40, 0x4 ;  /* 0x000000000004789c */ /* 0x000fe40003f2e870 */
[----:B------:R-:W-:-:S06]  /*0a20*/  UISETP.NE.AND.EX UP0, UPT, UR5, URZ, UPT, UP0 ;  /* 0x000000ff0500728c */ /* 0x000fcc000bf05300 */
[----:B-1-3--:R-:W-:-:S13]  /*0a30*/  PLOP3.LUT P1, PT, PT, PT, UP0, 0x80, 0x8 ;  /* 0x000000000008781c */ /* 0x00afda0003f2f008 */
.L_x_5439:
        /* <DEDUP_REMOVED lines=8> */
[----:B------:R-:W3:Y:S03]  /*0ac0*/  @P0 LDC.64 R114, c[0x0][0x3a0] ;  /* 0x0000e800ff720b82 */ /* 0x000ee60000000a00 */
[----:B0-----:R-:W-:-:S05]  /*0ad0*/  IMAD.WIDE.U32 R116, R3, 0x10, R120 ;  /* 0x0000001003747825 */ /* 0x001fca00078e0078 */
[----:B------:R-:W0:Y:S01]  /*0ae0*/  LDC.64 R122, c[0x0][0x398] ;  /* 0x0000e600ff7a7b82 */ /* 0x000e220000000a00 */
[----:B-----5:R-:W5:Y:S01]  /*0af0*/  LDG.E.128 R116, desc[UR6][R116.64] ;  /* 0x0000000674747981 */ /* 0x020f62000c1e1d00 */
[----:B-1----:R-:W-:-:S05]  /*0b00*/  @P1 IMAD.WIDE.U32 R112, R3, 0x10, R112 ;  /* 0x0000001003701825 */ /* 0x002fca00078e0070 */
[----:B--2-4-:R1:W5:Y:S01]  /*0b10*/  @P1 LDG.E.128 R100, desc[UR6][R112.64] ;  /* 0x0000000670641981 */ /* 0x014362000c1e1d00 */
[----:B---3--:R-:W-:-:S05]  /*0b20*/  @P0 IMAD.WIDE.U32 R114, R3, 0x20, R114 ;  /* 0x0000002003720825 */ /* 0x008fca00078e0072 */
        /* <DEDUP_REMOVED lines=8> */
[----:B-----5:R-:W-:Y:S02]  /*0bb0*/  PRMT R113, R116, 0x7632, R113 ;  /* 0x0000763274717816 */ /* 0x020fe40000000071 */
        /* <DEDUP_REMOVED lines=11> */
[----:B------:R-:W-:Y:S06]  /*0c70*/  BRA `(.L_x_5425) ;  /* 0x0000000400847947 */ /* 0x000fec0003800000 */
.L_x_5424:
[C---:B-----5:R-:W-:Y:S02]  /*0c80*/  PRMT R0, R116.reuse, 0x7632, R0 ;  /* 0x0000763274007816 */ /* 0x060fe40000000000 */
[----:B------:R-:W-:Y:S02]  /*0c90*/  SHF.L.U32 R113, R116, 0x10, RZ ;  /* 0x0000001074717819 */ /* 0x000fe400000006ff */
[----:B------:R-:W-:Y:S02]  /*0ca0*/  PRMT R112, R117, 0x7632, R112 ;  /* 0x0000763275707816 */ /* 0x000fe40000000070 */
[----:B------:R-:W-:Y:S02]  /*0cb0*/  PRMT R114, R118, 0x7632, R114 ;  /* 0x0000763276727816 */ /* 0x000fe40000000072 */
[----:B------:R-:W-:Y:S02]  /*0cc0*/  PRMT R116, R119, 0x7632, R116 ;  /* 0x0000763277747816 */ /* 0x000fe40000000074 */
        /* <DEDUP_REMOVED lines=16> */
.L_x_5423:
[----:B------:R-:W-:-:S04]  /*0dd0*/  UISETP.NE.U32.AND UP0, UPT, UR10, URZ, UPT ;  /* 0x000000ff0a00728c */ /* 0x000fc8000bf05070 */
[----:B------:R-:W-:-:S09]  /*0de0*/  UISETP.NE.AND.EX UP0, UPT, UR11, URZ, UPT, UP0 ;  /* 0x000000ff0b00728c */ /* 0x000fd2000bf05300 */
[----:B------:R-:W-:Y:S05]  /*0df0*/  BRA.U UP0, `(.L_x_5426) ;  /* 0x0000000100847547 */ /* 0x000fea000b800000 */
[C---:B-----5:R-:W-:Y:S02]  /*0e00*/  PRMT R124, R117.reuse, 0x7632, R124 ;  /* 0x00007632757c7816 */ /* 0x060fe4000000007c */
[----:B------:R-:W-:Y:S02]  /*0e10*/  SHF.L.U32 R113, R116, 0x10, RZ ;  /* 0x0000001074717819 */ /* 0x000fe400000006ff */
[----:B------:R-:W-:Y:S02]  /*0e20*/  SHF.L.U32 R117, R117, 0x10, RZ ;  /* 0x0000001075757819 */ /* 0x000fe400000006ff */
[----:B------:R-:W-:Y:S02]  /*0e30*/  SHF.L.U32 R112, R100, 0x10, RZ ;  /* 0x0000001064707819 */ /* 0x000fe400000006ff */
        /* <DEDUP_REMOVED lines=23> */
[----:B------:R-:W-:Y:S02]  /*0fb0*/  SHF.L.U32 R129, R129, 0x10, RZ ;  /* 0x0000001081817819 */ /* 0x000fe400000006ff */
[----:B------:R-:W-:Y:S01]  /*0fc0*/  SHF.L.U32 R124, R118, 0x10, RZ ;  /* 0x00000010767c7819 */ /* 0x000fe200000006ff */
[----:B------:R-:W-:Y:S01]  /*0fd0*/  FADD.FTZ R118, R130, R119 ;  /* 0x0000007782767221 */ /* 0x000fe20000010000 */
[----:B------:R-:W-:-:S03]  /*0fe0*/  FADD.FTZ R117, R128, R117 ;  /* 0x0000007580757221 */ /* 0x000fc60000010000 */
[----:B------:R-:W-:Y:S01]  /*0ff0*/  FADD.FTZ R119, R129, R124 ;  /* 0x0000007c81777221 */ /* 0x000fe20000010000 */
[----:B------:R-:W-:Y:S06]  /*1000*/  BRA `(.L_x_5425) ;  /* 0x0000000000a07947 */ /* 0x000fec0003800000 */
.L_x_5426:
[C---:B-----5:R-:W-:Y:S02]  /*1010*/  PRMT R115, R116.reuse, 0x7632, R115 ;  /* 0x0000763274737816 */ /* 0x060fe40000000073 */
        /* <DEDUP_REMOVED lines=36> */
[----:B------:R-:W-:Y:S01]  /*1260*/  FADD.FTZ R114, R106, R125 ;  /* 0x0000007d6a727221 */ /* 0x000fe20000010000 */
[----:B------:R-:W-:Y:S02]  /*1270*/  FADD.FTZ R117, R109, R126 ;  /* 0x0000007e6d757221 */ /* 0x000fe40000010000 */
[----:B------:R-:W-:-:S07]  /*1280*/  FADD.FTZ R119, R111, R128 ;  /* 0x000000806f777221 */ /* 0x000fce0000010000 */
.L_x_5425:
[----:B------:R-:W-:Y:S01]  /*1290*/  ISETP.NE.U32.AND P1, PT, R122, RZ, PT ;  /* 0x000000ff7a00720c */ /* 0x000fe20003f25070 */
[----:B------:R-:W0:Y:S01]  /*12a0*/  @P0 LDC.64 R134, c[0x0][0x3a0] ;  /* 0x0000e800ff860b82 */ /* 0x000e220000000a00 */
[----:B------:R-:W-:Y:S02]  /*12b0*/  IADD3 R133, PT, PT, R3, 0x100, RZ ;  /* 0x0000010003857810 */ /* 0x000fe40007ffe0ff */
[----:B------:R-:W-:-:S03]  /*12c0*/  ISETP.NE.AND.EX P1, PT, R123, RZ, PT, P1 ;  /* 0x000000ff7b00720c */ /* 0x000fc60003f25310 */
[C---:B------:R-:W-:Y:S02]  /*12d0*/  IMAD.WIDE.U32 R128, R133.reuse, 0x10, R120 ;  /* 0x0000001085807825 */ /* 0x040fe400078e0078 */
[----:B------:R-:W1:Y:S08]  /*12e0*/  LDC.64 R122, c[0x0][0x3a8] ;  /* 0x0000ea00ff7a7b82 */ /* 0x000e700000000a00 */
[----:B------:R-:W2:Y:S01]  /*12f0*/  @P1 LDC.64 R126, c[0x0][0x398] ;  /* 0x0000e600ff7e1b82 */ /* 0x000ea20000000a00 */
[----:B0-----:R-:W-:-:S04]  /*1300*/  @P0 IMAD.WIDE.U32 R134, R133, 0x20, R134 ;  /* 0x0000002085860825 */ /* 0x001fc800078e0086 */
[----:B-1----:R-:W-:-:S05]  /*1310*/  IMAD.WIDE.U32 R124, R3, 0x20, R122 ;  /* 0x00000020037c7825 */ /* 0x002fca00078e007a */
[----:B------:R0:W-:Y:S01]  /*1320*/  STG.E.128 desc[UR6][R124.64], R112 ;  /* 0x000000707c007986 */ /* 0x0001e2000c101d06 */
[----:B--2---:R-:W-:-:S03]  /*1330*/  @P1 IMAD.WIDE.U32 R126, R133, 0x10, R126 ;  /* 0x00000010857e1825 */ /* 0x004fc600078e007e */
[----:B------:R0:W-:Y:S04]  /*1340*/  STG.E.128 desc[UR6][R124.64+0x10], R116 ;  /* 0x000010747c007986 */ /* 0x0001e8000c101d06 */
[----:B------:R0:W5:Y:S04]  /*1350*/  @P0 LDG.E.128 R104, desc[UR6][R134.64] ;  /* 0x0000000686680981 */ /* 0x000168000c1e1d00 */
[----:B------:R0:W5:Y:S04]  /*1360*/  @P1 LDG.E.128 R100, desc[UR6][R126.64] ;  /* 0x000000067e641981 */ /* 0x000168000c1e1d00 */
[----:B------:R0:W5:Y:S04]  /*1370*/  @P0 LDG.E.128 R108, desc[UR6][R134.64+0x10] ;  /* 0x00001006866c0981 */ /* 0x000168000c1e1d00 */
[----:B------:R-:W5:Y:S01]  /*1380*/  LDG.E.128 R128, desc[UR6][R128.64] ;  /* 0x0000000680807981 */ /* 0x000f62000c1e1d00 */
[----:B------:R-:W-:Y:S05]  /*1390*/  @!P1 BRA `(.L_x_5427) ;  /* 0x00000004002c9947 */ /* 0x000fea0003800000 */
[----:B------:R-:W-:Y:S05]  /*13a0*/  @!P0 BRA `(.L_x_5428) ;  /* 0x0000000000a48947 */ /* 0x000fea0003800000 */
[C---:B-----5:R-:W-:Y:S02]  /*13b0*/  PRMT R0, R128.reuse, 0x7632, R0 ;  /* 0x0000763280007816 */ /* 0x060fe40000000000 */
[C---:B0-----:R-:W-:Y:S02]  /*13c0*/  PRMT R126, R129.reuse, 0x7632, R126 ;  /* 0x00007632817e7816 */ /* 0x041fe4000000007e */
[----:B------:R-:W-:Y:S02]  /*13d0*/  SHF.L.U32 R128, R128, 0x10, RZ ;  /* 0x0000001080807819 */ /* 0x000fe400000006ff */
[----:B------:R-:W-:Y:S02]  /*13e0*/  SHF.L.U32 R129, R129, 0x10, RZ ;  /* 0x0000001081817819 */ /* 0x000fe400000006ff */
[----:B------:R-:W-:Y:S02]  /*13f0*/  PRMT R132, R130, 0x7632, R132 ;  /* 0x0000763282847816 */ /* 0x000fe40000000084 */
[----:B------:R-:W-:-:S02]  /*1400*/  SHF.L.U32 R125, R100, 0x10, RZ ;  /* 0x00000010647d7819 */ /* 0x000fc400000006ff */
[----:B------:R-:W-:Y:S02]  /*1410*/  SHF.L.U32 R124, R101, 0x10, RZ ;  /* 0x00000010657c7819 */ /* 0x000fe400000006ff */
[----:B------:R-:W-:Y:S01]  /*1420*/  SHF.L.U32 R130, R130, 0x10, RZ ;  /* 0x0000001082827819 */ /* 0x000fe200000006ff */
[----:B------:R-:W-:Y:S01]  /*1430*/  FADD.FTZ R125, R125, R128 ;  /* 0x000000807d7d7221 */ /* 0x000fe20000010000 */
[----:B------:R-:W-:Y:S01]  /*1440*/  SHF.L.U32 R135, R102, 0x10, RZ ;  /* 0x0000001066877819 */ /* 0x000fe200000006ff */
[----:B------:R-:W-:Y:S01]  /*1450*/  FADD.FTZ R129, R124, R129 ;  /* 0x000000817c817221 */ /* 0x000fe20000010000 */
[----:B------:R-:W-:Y:S02]  /*1460*/  PRMT R124, R100, 0x7632, R124 ;  /* 0x00007632647c7816 */ /* 0x000fe4000000007c */
[----:B------:R-:W-:Y:S01]  /*1470*/  PRMT R128, R101, 0x7632, R128 ;  /* 0x0000763265807816 */ /* 0x000fe20000000080 */
[----:B------:R-:W-:Y:S01]  /*1480*/  FADD.FTZ R135, R135, R130 ;  /* 0x0000008287877221 */ /* 0x000fe20000010000 */
        /* <DEDUP_REMOVED lines=27> */
.L_x_5428:
[C---:B-----5:R-:W-:Y:S02]  /*1640*/  PRMT R132, R129.reuse, 0x7632, R132 ;  /* 0x0000763281847816 */ /* 0x060fe40000000084 */
[----:B0-----:R-:W-:Y:S02]  /*1650*/  SHF.L.U32 R126, R129, 0x10, RZ ;  /* 0x00000010817e7819 */ /* 0x001fe400000006ff */
        /* <DEDUP_REMOVED lines=31> */
.L_x_5427:
[----:B------:R-:W-:Y:S05]  /*1850*/  @!P0 BRA `(.L_x_5430) ;  /* 0x0000000000548947 */ /* 0x000fea0003800000 */
[C---:B-----5:R-:W-:Y:S02]  /*1860*/  PRMT R0, R128.reuse, 0x7632, R0 ;  /* 0x0000763280007816 */ /* 0x060fe40000000000 */
[----:B0-----:R-:W-:Y:S02]  /*1870*/  SHF.L.U32 R125, R128, 0x10, RZ ;  /* 0x00000010807d7819 */ /* 0x001fe400000006ff */
        /* <DEDUP_REMOVED lines=19> */
.L_x_5430:
[----:B0----5:R-:W-:Y:S02]  /*19b0*/  PRMT R125, R128, 0x7632, R125 ;  /* 0x00007632807d7816 */ /* 0x021fe4000000007d */
        /* <DEDUP_REMOVED lines=10> */
[----:B------:R-:W-:-:S07]  /*1a60*/  SHF.L.U32 R131, R132, 0x10, RZ ;  /* 0x0000001084837819 */ /* 0x000fce00000006ff */
.L_x_5429:
        /* <DEDUP_REMOVED lines=15> */
[C---:B-----5:R-:W-:Y:S02]  /*1b60*/  PRMT R0, R140.reuse, 0x7632, R0 ;  /* 0x000076328c007816 */ /* 0x060fe40000000000 */
[C---:B------:R-:W-:Y:S02]  /*1b70*/  PRMT R132, R141.reuse, 0x7632, R132 ;  /* 0x000076328d847816 */ /* 0x040fe40000000084 */
[----:B------:R-:W-:Y:S02]  /*1b80*/  SHF.L.U32 R140, R140, 0x10, RZ ;  /* 0x000000108c8c7819 */ /* 0x000fe400000006ff */
[----:B------:R-:W-:Y:S02]  /*1b90*/  SHF.L.U32 R141, R141, 0x10, RZ ;  /* 0x000000108d8d7819 */ /* 0x000fe400000006ff */
[----:B------:R-:W-:Y:S02]  /*1ba0*/  SHF.L.U32 R121, R100, 0x10, RZ ;  /* 0x0000001064797819 */ /* 0x000fe400000006ff */
[----:B------:R-:W-:-:S02]  /*1bb0*/  SHF.L.U32 R120, R101, 0x10, RZ ;  /* 0x0000001065787819 */ /* 0x000fc400000006ff */
[C---:B-1----:R-:W-:Y:S01]  /*1bc0*/  PRMT R136, R142.reuse, 0x7632, R136 ;  /* 0x000076328e887816 */ /* 0x042fe20000000088 */
[----:B------:R-:W-:Y:S01]  /*1bd0*/  FADD.FTZ R121, R121, R140 ;  /* 0x0000008c79797221 */ /* 0x000fe20000010000 */
[----:B------:R-:W-:Y:S01]  /*1be0*/  SHF.L.U32 R142, R142, 0x10, RZ ;  /* 0x000000108e8e7819 */ /* 0x000fe200000006ff */
[----:B------:R-:W-:Y:S01]  /*1bf0*/  FADD.FTZ R141, R120, R141 ;  /* 0x0000008d788d7221 */ /* 0x000fe20000010000 */
[----:B------:R-:W-:Y:S02]  /*1c00*/  SHF.L.U32 R137, R102, 0x10, RZ ;  /* 0x0000001066897819 */ /* 0x000fe400000006ff */
[----:B------:R-:W-:Y:S02]  /*1c10*/  PRMT R144, R143, 0x7632, R144 ;  /* 0x000076328f907816 */ /* 0x000fe40000000090 */
[----:B------:R-:W-:Y:S02]  /*1c20*/  PRMT R120, R100, 0x7632, R120 ;  /* 0x0000763264787816 */ /* 0x000fe40000000078 */
[----:B------:R-:W-:-:S02]  /*1c30*/  PRMT R134, R101, 0x7632, R134 ;  /* 0x0000763265867816 */ /* 0x000fc40000000086 */
[----:B------:R-:W-:Y:S02]  /*1c40*/  PRMT R138, R102, 0x7632, R138 ;  /* 0x00007632668a7816 */ /* 0x000fe4000000008a */
[----:B------:R-:W-:Y:S02]  /*1c50*/  PRMT R140, R103, 0x7632, R140 ;  /* 0x00007632678c7816 */ /* 0x000fe4000000008c */
[----:B------:R-:W-:Y:S01]  /*1c60*/  SHF.L.U32 R146, R143, 0x10, RZ ;  /* 0x000000108f927819 */ /* 0x000fe200000006ff */
[----:B------:R-:W-:Y:S01]  /*1c70*/  FADD.FTZ R143, R137, R142 ;  /* 0x0000008e898f7221 */ /* 0x000fe20000010000 */
        /* <DEDUP_REMOVED lines=21> */
[----:B------:R-:W-:Y:S01]  /*1dd0*/  FADD.FTZ R143, R111, R144 ;  /* 0x000000906f8f7221 */ /* 0x000fe20000010000 */
[----:B------:R-:W-:Y:S06]  /*1de0*/  BRA `(.L_x_5433) ;  /* 0x00000004000c7947 */ /* 0x000fec0003800000 */
.L_x_5432:
[----:B-1---5:R-:W-:Y:S02]  /*1df0*/  SHF.L.U32 R136, R140, 0x10, RZ ;  /* 0x000000108c887819 */ /* 0x022fe400000006ff */
[----:B------:R-:W-:Y:S02]  /*1e00*/  SHF.L.U32 R121, R100, 0x10, RZ ;  /* 0x0000001064797819 */ /* 0x000fe400000006ff */
[----:B------:R-:W-:Y:S02]  /*1e10*/  PRMT R134, R140, 0x7632, R134 ;  /* 0x000076328c867816 */ /* 0x000fe40000000086 */
[----:B------:R-:W-:Y:S01]  /*1e20*/  SHF.L.U32 R138, R141, 0x10, RZ ;  /* 0x000000108d8a7819 */ /* 0x000fe200000006ff */
[----:B------:R-:W-:Y:S01]  /*1e30*/  FADD.FTZ R136, R121, R136 ;  /* 0x0000008879887221 */ /* 0x000fe20000010000 */
[----:B------:R-:W-:Y:S02]  /*1e40*/  SHF.L.U32 R137, R101, 0x10, RZ ;  /* 0x0000001065897819 */ /* 0x000fe400000006ff */
[----:B------:R-:W-:-:S02]  /*1e50*/  PRMT R139, R141, 0x7632, R139 ;  /* 0x000076328d8b7816 */ /* 0x000fc4000000008b */
[----:B------:R-:W-:Y:S01]  /*1e60*/  SHF.L.U32 R140, R142, 0x10, RZ ;  /* 0x000000108e8c7819 */ /* 0x000fe200000006ff */
[----:B------:R-:W-:Y:S01]  /*1e70*/  FADD.FTZ R138, R137, R138 ;  /* 0x0000008a898a7221 */ /* 0x000fe20000010000 */
[----:B------:R-:W-:Y:S02]  /*1e80*/  SHF.L.U32 R145, R102, 0x10, RZ ;  /* 0x0000001066917819 */ /* 0x000fe400000006ff */
[----:B------:R-:W-:Y:S02]  /*1e90*/  PRMT R141, R142, 0x7632, R141 ;  /* 0x000076328e8d7816 */ /* 0x000fe4000000008d */
[----:B------:R-:W-:Y:S01]  /*1ea0*/  PRMT R142, R143, 0x7632, R142 ;  /* 0x000076328f8e7816 */ /* 0x000fe2000000008e */
        /* <DEDUP_REMOVED lines=21> */
.L_x_5431:
[----:B------:R-:W-:Y:S05]  /*2000*/  @!P0 BRA `(.L_x_5434) ;  /* 0x0000000000548947 */ /* 0x000fea0003800000 */
[----:B-----5:R-:W-:Y:S02]  /*2010*/  PRMT R0, R140, 0x7632, R0 ;  /* 0x000076328c007816 */ /* 0x020fe40000000000 */
[----:B------:R-:W-:Y:S02]  /*2020*/  PRMT R120, R141, 0x7632, R120 ;  /* 0x000076328d787816 */ /* 0x000fe40000000078 */
[C---:B------:R-:W-:Y:S02]  /*2030*/  PRMT R132, R142.reuse, 0x7632, R132 ;  /* 0x000076328e847816 */ /* 0x040fe40000000084 */
[----:B------:R-:W-:Y:S02]  /*2040*/  PRMT R134, R143, 0x7632, R134 ;  /* 0x000076328f867816 */ /* 0x000fe40000000086 */
[----:B------:R-:W-:Y:S02]  /*2050*/  SHF.L.U32 R141, R141, 0x10, RZ ;  /* 0x000000108d8d7819 */ /* 0x000fe400000006ff */
[----:B-1----:R-:W-:-:S02]  /*2060*/  SHF.L.U32 R137, R142, 0x10, RZ ;  /* 0x000000108e897819 */ /* 0x002fc400000006ff */
        /* <DEDUP_REMOVED lines=15> */
.L_x_5434:
[----:B-1---5:R-:W-:Y:S02]  /*2160*/  PRMT R137, R140, 0x7632, R137 ;  /* 0x000076328c897816 */ /* 0x022fe40000000089 */
        /* <DEDUP_REMOVED lines=11> */
.L_x_5433:
        /* <DEDUP_REMOVED lines=107> */
.L_x_5436:
[----:B------:R-:W-:Y:S05]  /*28d0*/  BSYNC.RECONVERGENT B0 ;  /* 0x0000000000007941 */ /* 0x000fea0003800200 */
.L_x_5435:
        /* <DEDUP_REMOVED lines=15> */
.L_x_5438:
[----:B------:R-:W-:Y:S05]  /*29d0*/  BSYNC.RECONVERGENT B0 ;  /* 0x0000000000007941 */ /* 0x000fea0003800200 */
.L_x_5437:
[----:B------:R-:W1:Y:S01]  /*29e0*/  SHFL.DOWN PT, R121, R120, 0x4, 0x1f ;  /* 0x08801f0078797f89 */ /* 0x000e6200000e0000 */
[----:B------:R-:W-:Y:S01]  /*29f0*/  ISETP.NE.AND P0, PT, R0, RZ, PT ;  /* 0x000000ff0000720c */ /* 0x000fe20003f05270 */
[----:B------:R-:W-:Y:S01]  /*2a00*/  UPLOP3.LUT UP1, UPT, UPT, UPT, UP1, 0x40, 0x4 ;  /* 0x000000000004789c */ /* 0x000fe20003f2e810 */
[----:B------:R-:W-:Y:S01]  /*2a10*/  ISETP.NE.AND P2, PT, RZ, UR12, PT ;  /* 0x0000000cff007c0c */ /* 0x000fe2000bf45270 */
        /* <DEDUP_REMOVED lines=34> */
[----:B------:R-:W-:Y:S01]  /*2c40*/  I2FP.F32.S32 R122, R122 ;  /* 0x0000007a007a7245 */ /* 0x000fe20000201400 */
[----:B------:R-:W1:Y:S01]  /*2c50*/  LDC R149, c[0x0][0x448] ;  /* 0x00011200ff957b82 */ /* 0x000e620000000800 */
[----:B------:R-:W-:Y:S01]  /*2c60*/  I2FP.F32.S32 R151, R151 ;  /* 0x0000009700977245 */ /* 0x000fe20000201400 */
[----:B------:R-:W-:-:S03]  /*2c70*/  FFMA.FTZ R144, R132, R144, R145 ;  /* 0x0000009084907223 */ /* 0x000fc60000010091 */
        /* <DEDUP_REMOVED lines=15> */
[C---:B--2---:R-:W-:Y:S01]  /*2d70*/  FSEL R144, R163.reuse, RZ, !P2 ;  /* 0x000000ffa3907208 */ /* 0x044fe20005000000 */
[----:B------:R-:W-:-:S04]  /*2d80*/  FMUL.FTZ R134, R163, R163 ;  /* 0x000000a3a3867220 */ /* 0x000fc80000410000 */
[C---:B------:R-:W-:Y:S01]  /*2d90*/  FADD.FTZ R145, -R144.reuse, R113 ;  /* 0x0000007190917221 */ /* 0x040fe20000010100 */
[----:B------:R-:W-:Y:S01]  /*2da0*/  FADD.FTZ R146, -R144, R112 ;  /* 0x0000007090927221 */ /* 0x000fe20000010100 */
[----:B------:R-:W-:Y:S01]  /*2db0*/  FSEL R113, R134, RZ, P2 ;  /* 0x000000ff86717208 */ /* 0x000fe20001000000 */
[----:B-1----:R-:W-:Y:S01]  /*2dc0*/  FFMA.FTZ R112, R132, UR9, R149 ;  /* 0x0000000984707c23 */ /* 0x002fe20008010095 */
[C---:B------:R-:W-:Y:S01]  /*2dd0*/  FADD.FTZ R132, -R144.reuse, R116 ;  /* 0x0000007490847221 */ /* 0x040fe20000010100 */
[C---:B------:R-:W-:Y:S01]  /*2de0*/  FADD.FTZ R147, -R144.reuse, R114 ;  /* 0x0000007290937221 */ /* 0x040fe20000010100 */
[----:B------:R-:W-:Y:S01]  /*2df0*/  FADD.FTZ R148, -R144, R115 ;  /* 0x0000007390947221 */ /* 0x000fe20000010100 */
[----:B------:R-:W-:Y:S01]  /*2e00*/  FADD.FTZ R116, R112, R113 ;  /* 0x0000007170747221 */ /* 0x000fe20000010000 */
[C---:B------:R-:W-:Y:S01]  /*2e10*/  FADD.FTZ R118, -R144.reuse, R118 ;  /* 0x0000007690767221 */ /* 0x040fe20000010100 */
[----:B------:R-:W-:Y:S01]  /*2e20*/  FADD.FTZ R119, -R144, R119 ;  /* 0x0000007790777221 */ /* 0x000fe20000010100 */
[----:B---3--:R-:W-:Y:S01]  /*2e30*/  @!P0 IMAD.WIDE R114, R2, 0x4, R122 ;  /* 0x0000000402728825 */ /* 0x008fe200078e027a */
[----:B------:R-:W1:Y:S01]  /*2e40*/  MUFU.RSQ R162, R116 ;  /* 0x0000007400a27308 */ /* 0x000e620000001400 */
[----:B------:R-:W2:Y:S02]  /*2e50*/  LDC.64 R122, c[0x0][0x428] ;  /* 0x00010a00ff7a7b82 */ /* 0x000ea40000000a00 */
        /* <DEDUP_REMOVED lines=24> */
[----:B------:R3:W-:Y:S01]  /*2fe0*/  @!P0 STG.E desc[UR6][R114.64], R162 ;  /* 0x000000a272008986 */ /* 0x0007e2000c101906 */
[----:B------:R-:W-:Y:S01]  /*2ff0*/  FFMA.FTZ R116, R129, R28, R24 ;  /* 0x0000001c81747223 */ /* 0x000fe20000010018 */
[----:B0-----:R-:W-:Y:S01]  /*3000*/  FFMA.FTZ R113, R128, R29, R25 ;  /* 0x0000001d80717223 */ /* 0x001fe20000010019 */
[----:B------:R-:W-:Y:S01]  /*3010*/  FFMA.FTZ R117, R131, R32, R20 ;  /* 0x0000002083757223 */ /* 0x000fe20000010014 */
[----:B------:R-:W-:Y:S01]  /*3020*/  FFMA.FTZ R120, R130, R33, R21 ;  /* 0x0000002182787223 */ /* 0x000fe20000010015 */
[----:B------:R-:W-:Y:S01]  /*3030*/  FFMA.FTZ R121, R137, R34, R22 ;  /* 0x0000002289797223 */ /* 0x000fe20000010016 */
[----:B------:R-:W-:Y:S01]  /*3040*/  FFMA.FTZ R124, R134, R35, R23 ;  /* 0x00000023867c7223 */ /* 0x000fe20000010017 */
[----:B------:R-:W-:Y:S01]  /*3050*/  F2FP.BF16.F32.PACK_AB R112, R113, R116 ;  /* 0x000000747170723e */ /* 0x000fe200000010ff */
[C---:B------:R-:W-:Y:S01]  /*3060*/  FMUL.FTZ R149, R162.reuse, R149 ;  /* 0x00000095a2957220 */ /* 0x040fe20000410000 */
[----:B------:R-:W-:Y:S01]  /*3070*/  FMUL.FTZ R136, R162, R125 ;  /* 0x0000007da2887220 */ /* 0x000fe20000410000 */
[----:B------:R-:W-:Y:S01]  /*3080*/  FFMA.FTZ R129, R129, R52, R92 ;  /* 0x0000003481817223 */ /* 0x000fe2000001005c */
[----:B------:R-:W-:Y:S01]  /*3090*/  FFMA.FTZ R128, R128, R53, R93 ;  /* 0x0000003580807223 */ /* 0x000fe2000001005d */
[----:B---3--:R-:W-:Y:S01]  /*30a0*/  FFMA.FTZ R114, R147, R30, R26 ;  /* 0x0000001e93727223 */ /* 0x008fe2000001001a */
[----:B------:R-:W-:Y:S01]  /*30b0*/  FFMA.FTZ R115, R148, R31, R27 ;  /* 0x0000001f94737223 */ /* 0x000fe2000001001b */
[C---:B------:R-:W-:Y:S01]  /*30c0*/  FADD.FTZ R158, -R144.reuse, R140 ;  /* 0x0000008c909e7221 */ /* 0x040fe20000010100 */
[----:B------:R-:W-:Y:S01]  /*30d0*/  FADD.FTZ R159, -R144, R141 ;  /* 0x0000008d909f7221 */ /* 0x000fe20000010100 */
[C---:B------:R-:W-:Y:S01]  /*30e0*/  FMUL.FTZ R139, R162.reuse, R126 ;  /* 0x0000007ea28b7220 */ /* 0x040fe20000410000 */
[C---:B------:R-:W-:Y:S01]  /*30f0*/  FMUL.FTZ R138, R162.reuse, R127 ;  /* 0x0000007fa28a7220 */ /* 0x040fe20000410000 */
[----:B------:R-:W-:Y:S01]  /*3100*/  F2FP.BF16.F32.PACK_AB R113, R115, R114 ;  /* 0x000000727371723e */ /* 0x000fe200000010ff */
[----:B------:R-:W-:Y:S01]  /*3110*/  FMUL.FTZ R141, R162, R150 ;  /* 0x00000096a28d7220 */ /* 0x000fe20000410000 */
[----:B------:R-:W-:Y:S01]  /*3120*/  F2FP.BF16.F32.PACK_AB R114, R120, R117 ;  /* 0x000000757872723e */ /* 0x000fe200000010ff */
[----:B--2---:R-:W-:Y:S01]  /*3130*/  IMAD.WIDE.U32 R116, R3, 0x10, R122 ;  /* 0x0000001003747825 */ /* 0x004fe200078e007a */
[----:B------:R-:W-:-:S03]  /*3140*/  F2FP.BF16.F32.PACK_AB R115, R124, R121 ;  /* 0x000000797c73723e */ /* 0x000fc600000010ff */
[----:B------:R-:W-:Y:S01]  /*3150*/  FMUL.FTZ R140, R162, R151 ;  /* 0x00000097a28c7220 */ /* 0x000fe20000410000 */
[----:B------:R-:W-:Y:S01]  /*3160*/  FFMA.FTZ R137, R137, R58, R90 ;  /* 0x0000003a89897223 */ /* 0x000fe2000001005a */
[----:B-1----:R-:W-:-:S04]  /*3170*/  IMAD.WIDE.U32 R124, R3, 0x10, R118 ;  /* 0x00000010037c7825 */ /* 0x002fc800078e0076 */
[----:B------:R-:W-:Y:S01]  /*3180*/  FFMA.FTZ R3, R136, R37, R17 ;  /* 0x0000002588037223 */ /* 0x000fe20000010011 */
[----:B------:R0:W-:Y:S01]  /*3190*/  STG.E.128 desc[UR6][R116.64], R112 ;  /* 0x0000007074007986 */ /* 0x0001e2000c101d06 */
[----:B------:R-:W-:Y:S01]  /*31a0*/  FFMA.FTZ R134, R134, R59, R91 ;  /* 0x0000003b86867223 */ /* 0x000fe2000001005b */
[----:B------:R-:W-:-:S04]  /*31b0*/  IMAD.WIDE.U32 R120, R133, 0x10, R122 ;  /* 0x0000001085787825 */ /* 0x000fc800078e007a */
[C---:B------:R-:W-:Y:S01]  /*31c0*/  FMUL.FTZ R151, R162.reuse, R156 ;  /* 0x0000009ca2977220 */ /* 0x040fe20000410000 */
[----:B------:R-:W-:Y:S01]  /*31d0*/  FMUL.FTZ R146, R162, R157 ;  /* 0x0000009da2927220 */ /* 0x000fe20000410000 */
[----:B------:R-:W-:Y:S01]  /*31e0*/  FADD.FTZ R160, -R144, R142 ;  /* 0x0000008e90a07221 */ /* 0x000fe20000010100 */
[----:B------:R-:W-:-:S04]  /*31f0*/  IMAD.WIDE.U32 R126, R133, 0x10, R118 ;  /* 0x00000010857e7825 */ /* 0x000fc800078e0076 */
[----:B------:R-:W-:Y:S01]  /*3200*/  FADD.FTZ R161, -R144, R143 ;  /* 0x0000008f90a17221 */ /* 0x000fe20000010100 */
[C---:B------:R-:W-:Y:S01]  /*3210*/  FMUL.FTZ R143, R162.reuse, R152 ;  /* 0x00000098a28f7220 */ /* 0x040fe20000410000 */
[----:B------:R-:W-:Y:S01]  /*3220*/  FMUL.FTZ R142, R162, R153 ;  /* 0x00000099a28e7220 */ /* 0x000fe20000410000 */
[----:B------:R-:W-:-:S04]  /*3230*/  IMAD.WIDE.U32 R132, R135, 0x10, R118 ;  /* 0x0000001087847825 */ /* 0x000fc800078e0076 */
[----:B------:R-:W-:Y:S01]  /*3240*/  FFMA.FTZ R118, R138, R39, R19 ;  /* 0x000000278a767223 */ /* 0x000fe20000010013 */
[----:B------:R-:W-:Y:S01]  /*3250*/  FFMA.FTZ R119, R143, R42, R14 ;  /* 0x0000002a8f777223 */ /* 0x000fe2000001000e */
[C---:B------:R-:W-:Y:S01]  /*3260*/  FMUL.FTZ R145, R162.reuse, R154 ;  /* 0x0000009aa2917220 */ /* 0x040fe20000410000 */
[----:B------:R-:W-:Y:S01]  /*3270*/  FMUL.FTZ R144, R162, R155 ;  /* 0x0000009ba2907220 */ /* 0x000fe20000410000 */
[----:B------:R-:W-:-:S04]  /*3280*/  IMAD.WIDE.U32 R122, R135, 0x10, R122 ;  /* 0x00000010877a7825 */ /* 0x000fc800078e007a */
[----:B------:R-:W-:Y:S01]  /*3290*/  FFMA.FTZ R131, R131, R56, R88 ;  /* 0x0000003883837223 */ /* 0x000fe20000010058 */
[----:B------:R-:W-:Y:S01]  /*32a0*/  FMUL.FTZ R153, R162, R158 ;  /* 0x0000009ea2997220 */ /* 0x000fe20000410000 */
[----:B0-----:R-:W-:Y:S01]  /*32b0*/  FFMA.FTZ R116, R149, R36, R16 ;  /* 0x0000002495747223 */ /* 0x001fe20000010010 */
[----:B------:R-:W-:Y:S01]  /*32c0*/  F2FP.BF16.F32.PACK_AB R112, R128, R129 ;  /* 0x000000818070723e */ /* 0x000fe200000010ff */
[----:B------:R-:W-:Y:S01]  /*32d0*/  FFMA.FTZ R117, R139, R38, R18 ;  /* 0x000000268b757223 */ /* 0x000fe20000010012 */
[----:B------:R-:W-:Y:S01]  /*32e0*/  FFMA.FTZ R128, R140, R41, R13 ;  /* 0x000000298c807223 */ /* 0x000fe2000001000d */
[----:B------:R-:W-:Y:S01]  /*32f0*/  F2FP.BF16.F32.PACK_AB R115, R134, R137 ;  /* 0x000000898673723e */ /* 0x000fe200000010ff */
[----:B------:R-:W-:Y:S01]  /*3300*/  FFMA.FTZ R137, R146, R47, R11 ;  /* 0x0000002f92897223 */ /* 0x000fe2000001000b */
[----:B------:R-:W-:Y:S01]  /*3310*/  F2FP.BF16.F32.PACK_AB R116, R3, R116 ;  /* 0x000000740374723e */ /* 0x000fe200000010ff */
[C---:B------:R-:W-:Y:S01]  /*3320*/  FFMA.FTZ R3, R141.reuse, R40, R12 ;  /* 0x000000288d037223 */ /* 0x040fe2000001000c */
[----:B------:R-:W-:Y:S01]  /*3330*/  F2FP.BF16.F32.PACK_AB R117, R118, R117 ;  /* 0x000000757675723e */ /* 0x000fe200000010ff */
[----:B------:R-:W-:Y:S01]  /*3340*/  FFMA.FTZ R134, R142, R43, R15 ;  /* 0x0000002b8e867223 */ /* 0x000fe2000001000f */
[----:B------:R-:W-:Y:S01]  /*3350*/  FFMA.FTZ R114, R130, R57, R89 ;  /* 0x0000003982727223 */ /* 0x000fe20000010059 */
[----:B------:R-:W-:Y:S01]  /*3360*/  FFMA.FTZ R130, R141, R64, R80 ;  /* 0x000000408d827223 */ /* 0x000fe20000010050 */
[----:B------:R-:W-:Y:S01]  /*3370*/  F2FP.BF16.F32.PACK_AB R118, R128, R3 ;  /* 0x000000038076723e */ /* 0x000fe200000010ff */
        /* <DEDUP_REMOVED lines=8> */
[----:B------:R-:W0:Y:S01]  /*3400*/  LDC.64 R136, c[0x0][0x380] ;  /* 0x0000e000ff887b82 */ /* 0x000e220000000a00 */
[C---:B------:R-:W-:Y:S01]  /*3410*/  FMUL.FTZ R150, R162.reuse, R159 ;  /* 0x0000009fa2967220 */ /* 0x040fe20000410000 */
[C---:B------:R-:W-:Y:S01]  /*3420*/  FMUL.FTZ R155, R162.reuse, R160 ;  /* 0x000000a0a29b7220 */ /* 0x040fe20000410000 */
[----:B------:R-:W-:Y:S01]  /*3430*/  FMUL.FTZ R152, R162, R161 ;  /* 0x000000a1a2987220 */ /* 0x000fe20000410000 */
        /* <DEDUP_REMOVED lines=35> */
[----:B0-----:R-:W-:-:S03]  /*3670*/  IADD3 R2, PT, PT, R2, R136, RZ ;  /* 0x0000008802027210 */ /* 0x001fc60007ffe0ff */
[----:B------:R1:W-:Y:S01]  /*3680*/  STG.E.128 desc[UR6][R132.64], R152 ;  /* 0x0000009884007986 */ /* 0x0003e2000c101d06 */
[----:B------:R-:W-:-:S13]  /*3690*/  ISETP.GE.AND P0, PT, R2, R137, PT ;  /* 0x000000890200720c */ /* 0x000fda0003f06270 */
[----:B------:R-:W-:Y:S05]  /*36a0*/  @!P0 BRA `(.L_x_5439) ;  /* 0xffffffd000e48947 */ /* 0x000fea000383ffff */
[----:B------:R-:W-:Y:S05]  /*36b0*/  EXIT ;  /* 0x000000000000794d */ /* 0x000fea0003800000 */
.L_x_5440:
        /* <DEDUP_REMOVED lines=12> */
.L_x_13697:


//--------------------- .text._ZN10layer_norm31ln_parallel_residual_fwd_kernelINS_13Kernel_traitsIf13__nv_bfloat16fS2_fjLj6144ELj1ELj1ELj8ELj16ENS_18Kernel_traits_baseILj6144EfS2_fS2_fjLj256EEEEELb0ELb1ELb0EEEvNS_9FwdParamsE --------------------------
	.section	.text._ZN10layer_norm31ln_parallel_residual_fwd_kernelINS_13Kernel_traitsIf13__nv_bfloat16fS2_fjLj6144ELj1ELj1ELj8ELj16ENS_18Kernel_traits_baseILj6144EfS2_fS2_fjLj256EEEEELb0ELb1ELb0EEEvNS_9FwdParamsE,"ax",@progbits
	.align	128
        .global         _ZN10layer_norm31ln_parallel_residual_fwd_kernelINS_13Kernel_traitsIf13__nv_bfloat16fS2_fjLj6144ELj1ELj1ELj8ELj16ENS_18Kernel_traits_baseILj6144EfS2_fS2_fjLj256EEEEELb0ELb1ELb0EEEvNS_9FwdParamsE
        .type           _ZN10layer_norm31ln_parallel_residual_fwd_kernelINS_13Kernel_traitsIf13__nv_bfloat16fS2_fjLj6144ELj1ELj1ELj8ELj16ENS_18Kernel_traits_baseILj6144EfS2_fS2_fjLj256EEEEELb0ELb1ELb0EEEvNS_9FwdParamsE,@function
        .size           _ZN10layer_norm31ln_parallel_residual_fwd_kernelINS_13Kernel_traitsIf13__nv_bfloat16fS2_fjLj6144ELj1ELj1ELj8ELj16ENS_18Kernel_traits_baseILj6144EfS2_fS2_fjLj256EEEEELb0ELb1ELb0EEEvNS_9FwdParamsE,(.L_x_13698 - _ZN10layer_norm31ln_parallel_residual_fwd_kernelINS_13Kernel_traitsIf13__nv_bfloat16fS2_fjLj6144ELj1ELj1ELj8ELj16ENS_18Kernel_traits_baseILj6144EfS2_fS2_fjLj256EEEEELb0ELb1ELb0EEEvNS_9FwdParamsE)
        .other          _ZN10layer_norm31ln_parallel_residual_fwd_kernelINS_13Kernel_traitsIf13__nv_bfloat16fS2_fjLj6144ELj1ELj1ELj8ELj16ENS_18Kernel_traits_baseILj6144EfS2_fS2_fjLj256EEEEELb0ELb1ELb0EEEvNS_9FwdParamsE,@"STO_CUDA_ENTRY STV_DEFAULT"
_ZN10layer_norm31ln_parallel_residual_fwd_kernelINS_13Kernel_traitsIf13__nv_bfloat16fS2_fjLj6144ELj1ELj1ELj8ELj16ENS_18Kernel_traits_baseILj6144EfS2_fS2_fjLj256EEEEELb0ELb1ELb0EEEvNS_9FwdParamsE:
.text._ZN10layer_norm31ln_parallel_residual_fwd_kernelINS_13Kernel_traitsIf13__nv_bfloat16fS2_fjLj6144ELj1ELj1ELj8ELj16ENS_18Kernel_traits_baseILj6144EfS2_fS2_fjLj256EEEEELb0ELb1ELb0EEEvNS_9FwdParamsE:
        /* <DEDUP_REMOVED lines=38> */
[----:B------:R-:W-:Y:S02]  /*0260*/  ISETP.GE.U32.AND P2, PT, R90, 0x300, PT ;  /* 0x000003005a00780c */ /* 0x000fe40003f46070 */
[----:B------:R-:W-:-:S11]  /*0270*/  @P1 IADD3 R13, PT, PT, R13, 0x100, RZ ;  /* 0x000001000d0d1810 */ /* 0x000fd60007ffe0ff */
        /* <DEDUP_REMOVED lines=10> */
.L_x_5442:
        /* <DEDUP_REMOVED lines=9> */
[----:B------:R-:W-:-:S02]  /*03b0*/  @P1 IADD3 R23, PT, PT, R23, 0x100, RZ ;  /* 0x0000010017171810 */ /* 0x000fc40007ffe0ff */
[----:B------:R-:W-:Y:S02]  /*03c0*/  CS2R R26, SRZ ;  /* 0x00000000001a7805 */ /* 0x000fe4000001ff00 */
[----:B------:R-:W-:Y:S02]  /*03d0*/  CS2R R38, SRZ ;  /* 0x0000000000267805 */ /* 0x000fe4000001ff00 */
[----:B------:R-:W-:Y:S01]  /*03e0*/  CS2R R42, SRZ ;  /* 0x00000000002a7805 */ /* 0x000fe2000001ff00 */
[----:B------:R-:W5:Y:S01]  /*03f0*/  @P1 LDG.E.128 R32, desc[UR6][R24.64] ;  /* 0x0000000618201981 */ /* 0x000f62000c1e1d00 */
[----:B-1----:R-:W-:-:S03]  /*0400*/  @P2 IMAD.WIDE.U32 R36, R23, 0x20, R36 ;  /* 0x0000002017242825 */ /* 0x002fc600078e0024 */
[----:B------:R0:W5:Y:S01]  /*0410*/  @P1 LDG.E.128 R28, desc[UR6][R24.64+0x10] ;  /* 0x00001006181c1981 */ /* 0x000162000c1e1d00 */
[----:B------:R-:W-:Y:S02]  /*0420*/  CS2R R22, SRZ ;  /* 0x0000000000167805 */ /* 0x000fe4000001ff00 */
[----:B------:R-:W-:Y:S02]  /*0430*/  @P2 CS2R R6, SRZ ;  /* 0x0000000000062805 */ /* 0x000fe4000001ff00 */
[----:B------:R-:W-:Y:S01]  /*0440*/  @P2 CS2R R4, SRZ ;  /* 0x0000000000042805 */ /* 0x000fe2000001ff00 */
[----:B------:R-:W5:Y:S01]  /*0450*/  @P2 LDG.E.128 R16, desc[UR6][R36.64] ;  /* 0x0000000624102981 */ /* 0x000f62000c1e1d00 */
[----:B--2---:R-:W-:-:S03]  /*0460*/  @P0 IMAD.WIDE.U32 R40, R3, 0x20, R20 ;  /* 0x0000002003280825 */ /* 0x004fc600078e0014 */
[----:B------:R1:W5:Y:S01]  /*0470*/  @P2 LDG.E.128 R12, desc[UR6][R36.64+0x10] ;  /* 0x00001006240c2981 */ /* 0x000362000c1e1d00 */
[----:B------:R-:W-:Y:S02]  /*0480*/  CS2R R20, SRZ ;  /* 0x0000000000147805 */ /* 0x000fe4000001ff00 */
[----:B0-----:R-:W-:Y:S02]  /*0490*/  CS2R R24, SRZ ;  /* 0x0000000000187805 */ /* 0x001fe4000001ff00 */
[----:B------:R-:W-:Y:S01]  /*04a0*/  @P2 CS2R R10, SRZ ;  /* 0x00000000000a2805 */ /* 0x000fe2000001ff00 */
[----:B------:R-:W5:Y:S01]  /*04b0*/  @P0 LDG.E.128 R48, desc[UR6][R40.64] ;  /* 0x0000000628300981 */ /* 0x000f62000c1e1d00 */
[----:B------:R-:W-:-:S03]  /*04c0*/  @P2 CS2R R8, SRZ ;  /* 0x0000000000082805 */ /* 0x000fc6000001ff00 */
[----:B------:R0:W5:Y:S01]  /*04d0*/  @P0 LDG.E.128 R44, desc[UR6][R40.64+0x10] ;  /* 0x00001006282c0981 */ /* 0x000162000c1e1d00 */
[----:B-1----:R-:W-:Y:S02]  /*04e0*/  CS2R R36, SRZ ;  /* 0x0000000000247805 */ /* 0x002fe4000001ff00 */
[----:B0-----:R-:W-:-:S07]  /*04f0*/  CS2R R40, SRZ ;  /* 0x0000000000287805 */ /* 0x001fce000001ff00 */
.L_x_5443:
[----:B------:R-:W-:Y:S05]  /*0500*/  BSYNC.RECONVERGENT B0 ;  /* 0x0000000000007941 */ /* 0x000fea0003800200 */
.L_x_5441:
        /* <DEDUP_REMOVED lines=18> */
[----:B-1----:R-:W-:Y:S01]  /*0630*/  ISETP.NE.AND P2, PT, RZ, UR4, PT ;  /* 0x00000004ff007c0c */ /* 0x002fe2000bf45270 */
[----:B------:R-:W-:Y:S01]  /*0640*/  UPLOP3.LUT UP1, UPT, UPT, UPT, UPT, 0x40, 0x4 ;  /* 0x000000000004789c */ /* 0x000fe20003f2e870 */
[----:B------:R1:W0:Y:S01]  /*0650*/  MUFU.RCP R91, R57 ;  /* 0x00000039005b7308 */ /* 0x0002220000001000 */
[----:B------:R-:W-:-:S10]  /*0660*/  LEA R96, R53, R0, 0x3 ;  /* 0x0000000035607211 */ /* 0x000fd400078e18ff */
.L_x_5468:
[----:B0-----:R-:W-:Y:S01]  /*0670*/  IMAD R0, R89, UR13, RZ ;  /* 0x0000000d59007c24 */ /* 0x001fe2000f8e02ff */
[----:B------:R-:W-:Y:S04]  /*0680*/  BSSY.RECONVERGENT B0, `(.L_x_5444) ;  /* 0x000008d000007945 */ /* 0x000fe80003800200 */
[----:B------:R-:W-:-:S04]  /*0690*/  SHF.R.S32.HI R85, RZ, 0x1f, R0 ;  /* 0x0000001fff557819 */ /* 0x000fc80000011400 */
[----:B------:R-:W-:-:S04]  /*06a0*/  LEA.HI R0, R85, R0, RZ, 0x3 ;  /* 0x0000000055007211 */ /* 0x000fc800078f18ff */
[----:B------:R-:W-:-:S04]  /*06b0*/  LEA.HI.SX32 R97, R0, R3, 0x1d ;  /* 0x0000000300617211 */ /* 0x000fc800078feaff */
[----:B------:R-:W-:Y:S01]  /*06c0*/  MOV R0, R97 ;  /* 0x0000006100007202 */ /* 0x000fe20000000f00 */
[----:B------:R-:W-:Y:S06]  /*06d0*/  @!P0 BRA `(.L_x_5445) ;  /* 0x00000008001c8947 */ /* 0x000fec0003800000 */
        /* <DEDUP_REMOVED lines=10> */
[----:B------:R-:W3:Y:S01]  /*0780*/  @P0 LDG.E.128 R92, desc[UR6][R60.64] ;  /* 0x000000063c5c0981 */ /* 0x000ee2000c1e1d00 */
[----:B----4-:R-:W-:-:S05]  /*0790*/  @P1 IMAD.WIDE.U32 R62, R97, 0x20, R62 ;  /* 0x00000020613e1825 */ /* 0x010fca00078e003e */
[----:B------:R0:W5:Y:S04]  /*07a0*/  @P1 LDG.E.128 R52, desc[UR6][R62.64] ;  /* 0x000000063e341981 */ /* 0x000168000c1e1d00 */
[----:B-1----:R0:W5:Y:S01]  /*07b0*/  @P1 LDG.E.128 R56, desc[UR6][R62.64+0x10] ;  /* 0x000010063e381981 */ /* 0x002162000c1e1d00 */
        /* <DEDUP_REMOVED lines=20> */
.L_x_5447:
        /* <DEDUP_REMOVED lines=21> */
.L_x_5446:
        /* <DEDUP_REMOVED lines=13> */
[----:B------:R-:W-:-:S02]  /*0b20*/  PRMT R87, R67, 0x7632, R87 ;  /* 0x0000763243577816 */ /* 0x000fc40000000057 */
[----:B------:R-:W-:Y:S01]  /*0b30*/  SHF.L.U32 R99, R67, 0x10, RZ ;  /* 0x0000001043637819 */ /* 0x000fe200000006ff */
[----:B------:R-:W-:Y:S01]  /*0b40*/  FADD.FTZ R64, R85, R64 ;  /* 0x0000004055407221 */ /* 0x000fe20000010000 */
[----:B------:R-:W-:Y:S02]  /*0b50*/  SHF.L.U32 R67, R0, 0x10, RZ ;  /* 0x0000001000437819 */ /* 0x000fe400000006ff */
[----:B------:R-:W-:Y:S02]  /*0b60*/  PRMT R86, R66, 0x7632, R86 ;  /* 0x0000763242567816 */ /* 0x000fe40000000056 */
[----:B------:R-:W-:Y:S02]  /*0b70*/  PRMT R0, R92, 0x7632, R0 ;  /* 0x000076325c007816 */ /* 0x000fe40000000000 */
[----:B------:R-:W-:Y:S02]  /*0b80*/  PRMT R61, R93, 0x7632, R61 ;  /* 0x000076325d3d7816 */ /* 0x000fe4000000003d */
[----:B------:R-:W-:-:S02]  /*0b90*/  PRMT R65, R94, 0x7632, R65 ;  /* 0x000076325e417816 */ /* 0x000fc40000000041 */
        /* <DEDUP_REMOVED lines=10> */
[----:B------:R-:W-:-:S03]  /*0c40*/  SHF.L.U32 R98, R87, 0x10, RZ ;  /* 0x0000001057627819 */ /* 0x000fc600000006ff */
[----:B------:R-:W-:Y:S02]  /*0c50*/  FADD.FTZ R65, R86, R65 ;  /* 0x0000004156417221 */ /* 0x000fe40000010000 */
[----:B------:R-:W-:Y:S01]  /*0c60*/  FADD.FTZ R67, R98, R67 ;  /* 0x0000004362437221 */ /* 0x000fe20000010000 */
[----:B------:R-:W-:Y:S06]  /*0c70*/  BRA `(.L_x_5448) ;  /* 0x0000000000a07947 */ /* 0x000fec0003800000 */
.L_x_5449:
[C---:B-----5:R-:W-:Y:S02]  /*0c80*/  PRMT R63, R64.reuse, 0x7632, R63 ;  /* 0x00007632403f7816 */ /* 0x060fe4000000003f */
[----:B------:R-:W-:Y:S02]  /*0c90*/  SHF.L.U32 R64, R64, 0x10, RZ ;  /* 0x0000001040407819 */ /* 0x000fe400000006ff */
        /* <DEDUP_REMOVED lines=38> */
.L_x_5448:
[----:B------:R-:W0:Y:S01]  /*0f00*/  LDC.64 R84, c[0x0][0x3a8] ;  /* 0x0000ea00ff547b82 */ /* 0x000e220000000a00 */
[C---:B------:R-:W-:Y:S01]  /*0f10*/  IADD3 R0, PT, PT, R97.reuse, 0x100, RZ ;  /* 0x0000010061007810 */ /* 0x040fe20007ffe0ff */
[----:B0-----:R-:W-:-:S05]  /*0f20*/  IMAD.WIDE.U32 R84, R97, 0x20, R84 ;  /* 0x0000002061547825 */ /* 0x001fca00078e0054 */
[----:B------:R0:W-:Y:S04]  /*0f30*/  STG.E.128 desc[UR6][R84.64], R60 ;  /* 0x0000003c54007986 */ /* 0x0001e8000c101d06 */
[----:B------:R0:W-:Y:S02]  /*0f40*/  STG.E.128 desc[UR6][R84.64+0x10], R64 ;  /* 0x0000104054007986 */ /* 0x0001e4000c101d06 */
.L_x_5445:
[----:B--234-:R-:W-:Y:S05]  /*0f50*/  BSYNC.RECONVERGENT B0 ;  /* 0x0000000000007941 */ /* 0x01cfea0003800200 */
.L_x_5444:
        /* <DEDUP_REMOVED lines=16> */
[----:B-1----:R2:W5:Y:S01]  /*1060*/  @P1 LDG.E.128 R56, desc[UR6][R70.64+0x10] ;  /* 0x0000100646381981 */ /* 0x002562000c1e1d00 */
[----:B------:R-:W-:Y:S05]  /*1070*/  @!P0 BRA `(.L_x_5452) ;  /* 0x00000004002c8947 */ /* 0x000fea0003800000 */
[----:B------:R-:W-:Y:S05]  /*1080*/  @!P1 BRA `(.L_x_5453) ;  /* 0x0000000000a49947 */ /* 0x000fea0003800000 */
[----:B0----5:R-:W-:Y:S02]  /*1090*/  PRMT R84, R74, 0x7632, R84 ;  /* 0x000076324a547816 */ /* 0x021fe40000000054 */
[----:B--2---:R-:W-:Y:S02]  /*10a0*/  PRMT R68, R72, 0x7632, R68 ;  /* 0x0000763248447816 */ /* 0x004fe40000000044 */
[----:B------:R-:W-:Y:S02]  /*10b0*/  SHF.L.U32 R74, R74, 0x10, RZ ;  /* 0x000000104a4a7819 */ /* 0x000fe400000006ff */
        /* <DEDUP_REMOVED lines=38> */
.L_x_5453:
[C---:B0----5:R-:W-:Y:S02]  /*1320*/  PRMT R84, R72.reuse, 0x7632, R84 ;  /* 0x0000763248547816 */ /* 0x061fe40000000054 */
[----:B--2---:R-:W-:Y:S02]  /*1330*/  SHF.L.U32 R68, R72, 0x10, RZ ;  /* 0x0000001048447819 */ /* 0x004fe400000006ff */
[C---:B------:R-:W-:Y:S02]  /*1340*/  PRMT R85, R73.reuse, 0x7632, R85 ;  /* 0x0000763249557816 */ /* 0x040fe40000000055 */
        /* <DEDUP_REMOVED lines=30> */
.L_x_5452:
[----:B------:R-:W-:Y:S05]  /*1530*/  @!P1 BRA `(.L_x_5455) ;  /* 0x0000000000549947 */ /* 0x000fea0003800000 */
[C---:B--2--5:R-:W-:Y:S02]  /*1540*/  PRMT R68, R72.reuse, 0x7632, R68 ;  /* 0x0000763248447816 */ /* 0x064fe40000000044 */
[----:B------:R-:W-:Y:S02]  /*1550*/  SHF.L.U32 R69, R72, 0x10, RZ ;  /* 0x0000001048457819 */ /* 0x000fe400000006ff */
[----:B------:R-:W-:Y:S01]  /*1560*/  PRMT R70, R73, 0x7632, R70 ;  /* 0x0000763249467816 */ /* 0x000fe20000000046 */
[----:B0-----:R-:W-:Y:S01]  /*1570*/  IMAD.U32 R84, R68, 0x10000, RZ ;  /* 0x0001000044547824 */ /* 0x001fe200078e00ff */
        /* <DEDUP_REMOVED lines=17> */
.L_x_5455:
[----:B--2--5:R-:W-:Y:S02]  /*1690*/  PRMT R69, R72, 0x7632, R69 ;  /* 0x0000763248457816 */ /* 0x024fe40000000045 */
[----:B------:R-:W-:Y:S02]  /*16a0*/  PRMT R71, R73, 0x7632, R71 ;  /* 0x0000763249477816 */ /* 0x000fe40000000047 */
[----:B0-----:R-:W-:Y:S02]  /*16b0*/  PRMT R84, R74, 0x7632, R84 ;  /* 0x000076324a547816 */ /* 0x001fe40000000054 */
        /* <DEDUP_REMOVED lines=9> */
.L_x_5454:
[----:B------:R-:W0:Y:S02]  /*1750*/  LDC.64 R84, c[0x0][0x3a8] ;  /* 0x0000ea00ff547b82 */ /* 0x000e240000000a00 */
[C---:B0-----:R-:W-:Y:S01]  /*1760*/  IMAD.WIDE.U32 R84, R0.reuse, 0x20, R84 ;  /* 0x0000002000547825 */ /* 0x041fe200078e0054 */
[----:B------:R-:W-:-:S04]  /*1770*/  IADD3 R0, PT, PT, R0, 0x100, RZ ;  /* 0x0000010000007810 */ /* 0x000fc80007ffe0ff */
[----:B------:R2:W-:Y:S04]  /*1780*/  STG.E.128 desc[UR6][R84.64], R68 ;  /* 0x0000004454007986 */ /* 0x0005e8000c101d06 */
[----:B------:R2:W-:Y:S02]  /*1790*/  STG.E.128 desc[UR6][R84.64+0x10], R72 ;  /* 0x0000104854007986 */ /* 0x0005e4000c101d06 */
.L_x_5451:
[----:B------:R-:W-:Y:S05]  /*17a0*/  BSYNC.RECONVERGENT B0 ;  /* 0x0000000000007941 */ /* 0x000fea0003800200 */
.L_x_5450:
[----:B------:R-:W-:Y:S01]  /*17b0*/  ISETP.GE.U32.AND P4, PT, R90, 0x300, PT ;  /* 0x000003005a00780c */ /* 0x000fe20003f86070 */
[----:B------:R-:W-:-:S12]  /*17c0*/  BSSY.RECONVERGENT B0, `(.L_x_5456) ;  /* 0x0000082000007945 */ /* 0x000fd80003800200 */
[----:B------:R-:W-:Y:S05]  /*17d0*/  @!P4 BRA `(.L_x_5457) ;  /* 0x000000080000c947 */ /* 0x000fea0003800000 */
[----:B------:R-:W-:Y:S01]  /*17e0*/  ISETP.NE.U32.AND P0, PT, RZ, UR8, PT ;  /* 0x00000008ff007c0c */ /* 0x000fe2000bf05070 */
[----:B------:R-:W3:Y:S01]  /*17f0*/  LDC.64 R80, c[0x0][0x390] ;  /* 0x0000e400ff507b82 */ /* 0x000ee20000000a00 */
[----:B------:R-:W-:Y:S02]  /*1800*/  ISETP.NE.U32.AND P1, PT, RZ, UR10, PT ;  /* 0x0000000aff007c0c */ /* 0x000fe4000bf25070 */
[----:B------:R-:W-:Y:S02]  /*1810*/  ISETP.NE.AND.EX P0, PT, RZ, UR9, PT, P0 ;  /* 0x00000009ff007c0c */ /* 0x000fe4000bf05300 */
[----:B------:R-:W-:-:S11]  /*1820*/  ISETP.NE.AND.EX P1, PT, RZ, UR11, PT, P1 ;  /* 0x0000000bff007c0c */ /* 0x000fd6000bf25310 */
[----:B------:R-:W4:Y:S08]  /*1830*/  @P0 LDC.64 R76, c[0x0][0x398] ;  /* 0x0000e600ff4c0b82 */ /* 0x000f300000000a00 */
[----:B------:R-:W0:Y:S01]  /*1840*/  @P1 LDC.64 R78, c[0x0][0x3a0] ;  /* 0x0000e800ff4e1b82 */ /* 0x000e220000000a00 */
[----:B---3--:R-:W-:-:S06]  /*1850*/  IMAD.WIDE.U32 R80, R0, 0x10, R80 ;  /* 0x0000001000507825 */ /* 0x008fcc00078e0050 */
[----:B------:R-:W5:Y:S01]  /*1860*/  LDG.E.128 R80, desc[UR6][R80.64] ;  /* 0x0000000650507981 */ /* 0x000f62000c1e1d00 */
[----:B----4-:R-:W-:-:S05]  /*1870*/  @P0 IMAD.WIDE.U32 R76, R0, 0x10, R76 ;  /* 0x00000010004c0825 */ /* 0x010fca00078e004c */
[----:B------:R3:W5:Y:S01]  /*1880*/  @P0 LDG.E.128 R92, desc[UR6][R76.64] ;  /* 0x000000064c5c0981 */ /* 0x000762000c1e1d00 */
[----:B0-----:R-:W-:-:S05]  /*1890*/  @P1 IMAD.WIDE.U32 R78, R0, 0x20, R78 ;  /* 0x00000020004e1825 */ /* 0x001fca00078e004e */
[----:B------:R3:W5:Y:S04]  /*18a0*/  @P1 LDG.E.128 R52, desc[UR6][R78.64] ;  /* 0x000000064e341981 */ /* 0x000768000c1e1d00 */
[----:B-1----:R3:W5:Y:S01]  /*18b0*/  @P1 LDG.E.128 R56, desc[UR6][R78.64+0x10] ;  /* 0x000010064e381981 */ /* 0x002762000c1e1d00 */
[----:B------:R-:W-:Y:S05]  /*18c0*/  @!P0 BRA `(.L_x_5458) ;  /* 0x00000004002c8947 */ /* 0x000fea0003800000 */
[----:B------:R-:W-:Y:S05]  /*18d0*/  @!P1 BRA `(.L_x_5459) ;  /* 0x0000000000a49947 */ /* 0x000fea0003800000 */
[----:B---3-5:R-:W-:Y:S02]  /*18e0*/  PRMT R76, R80, 0x7632, R76 ;  /* 0x00007632504c7816 */ /* 0x028fe4000000004c */
[----:B--2---:R-:W-:Y:S02]  /*18f0*/  PRMT R84, R82, 0x7632, R84 ;  /* 0x0000763252547816 */ /* 0x004fe40000000054 */
[----:B------:R-:W-:Y:S02]  /*1900*/  SHF.L.U32 R80, R80, 0x10, RZ ;  /* 0x0000001050507819 */ /* 0x000fe400000006ff */
[----:B------:R-:W-:Y:S02]  /*1910*/  SHF.L.U32 R82, R82, 0x10, RZ ;  /* 0x0000001052527819 */ /* 0x000fe400000006ff */
[----:B------:R-:W-:Y:S02]  /*1920*/  SHF.L.U32 R79, R92, 0x10, RZ ;  /* 0x000000105c4f7819 */ /* 0x000fe400000006ff */
[----:B------:R-:W-:-:S02]  /*1930*/  SHF.L.U32 R85, R94, 0x10, RZ ;  /* 0x000000105e557819 */ /* 0x000fc400000006ff */
[----:B------:R-:W-:Y:S01]  /*1940*/  PRMT R78, R81, 0x7632, R78 ;  /* 0x00007632514e7816 */ /* 0x000fe2000000004e */
[--C-:B------:R-:W-:Y:S01]  /*1950*/  FADD.FTZ R79, R79, R80.reuse ;  /* 0x000000504f4f7221 */ /* 0x100fe20000010000 */
[----:B------:R-:W-:Y:S01]  /*1960*/  PRMT R80, R93, 0x7632, R80 ;  /* 0x000076325d507816 */ /* 0x000fe20000000050 */
[--C-:B------:R-:W-:Y:S01]  /*1970*/  FADD.FTZ R85, R85, R82.reuse ;  /* 0x0000005255557221 */ /* 0x100fe20000010000 */
[----:B------:R-:W-:Y:S01]  /*1980*/  PRMT R82, R94, 0x7632, R82 ;  /* 0x000076325e527816 */ /* 0x000fe20000000052 */
[----:B------:R-:W-:Y:S01]  /*1990*/  IMAD.U32 R78, R78, 0x10000, RZ ;  /* 0x000100004e4e7824 */ /* 0x000fe200078e00ff */
[----:B------:R-:W-:Y:S02]  /*19a0*/  PRMT R86, R83, 0x7632, R86 ;  /* 0x0000763253567816 */ /* 0x000fe40000000056 */
[----:B------:R-:W-:Y:S02]  /*19b0*/  PRMT R77, R92, 0x7632, R77 ;  /* 0x000076325c4d7816 */ /* 0x000fe4000000004d */
        /* <DEDUP_REMOVED lines=27> */
.L_x_5459:
[C---:B--2--5:R-:W-:Y:S02]  /*1b70*/  PRMT R84, R80.reuse, 0x7632, R84 ;  /* 0x0000763250547816 */ /* 0x064fe40000000054 */
[----:B---3--:R-:W-:Y:S02]  /*1b80*/  SHF.L.U32 R76, R80, 0x10, RZ ;  /* 0x00000010504c7819 */ /* 0x008fe400000006ff */
        /* <DEDUP_REMOVED lines=31> */
.L_x_5458:
[----:B------:R-:W-:Y:S05]  /*1d80*/  @!P1 BRA `(.L_x_5461) ;  /* 0x0000000000549947 */ /* 0x000fea0003800000 */
[C---:B---3-5:R-:W-:Y:S02]  /*1d90*/  PRMT R76, R80.reuse, 0x7632, R76 ;  /* 0x00007632504c7816 */ /* 0x068fe4000000004c */
[----:B------:R-:W-:Y:S02]  /*1da0*/  SHF.L.U32 R77, R80, 0x10, RZ ;  /* 0x00000010504d7819 */ /* 0x000fe400000006ff */
[C---:B------:R-:W-:Y:S01]  /*1db0*/  PRMT R78, R81.reuse, 0x7632, R78 ;  /* 0x00007632514e7816 */ /* 0x040fe2000000004e */
[----:B------:R-:W-:Y:S01]  /*1dc0*/  IMAD.U32 R81, R81, 0x10000, RZ ;  /* 0x0001000051517824 */ /* 0x000fe200078e00ff */
[----:B------:R-:W-:Y:S02]  /*1dd0*/  PRMT R79, R82, 0x7632, R79 ;  /* 0x00007632524f7816 */ /* 0x000fe4000000004f */
[C---:B------:R-:W-:Y:S02]  /*1de0*/  PRMT R80, R83.reuse, 0x7632, R80 ;  /* 0x0000763253507816 */ /* 0x040fe40000000050 */
[----:B------:R-:W-:-:S02]  /*1df0*/  SHF.L.U32 R83, R83, 0x10, RZ ;  /* 0x0000001053537819 */ /* 0x000fc400000006ff */
[----:B--2---:R-:W-:Y:S02]  /*1e00*/  SHF.L.U32 R85, R82, 0x10, RZ ;  /* 0x0000001052557819 */ /* 0x004fe400000006ff */
        /* <DEDUP_REMOVED lines=13> */
.L_x_5461:
[----:B---3-5:R-:W-:Y:S02]  /*1ee0*/  PRMT R77, R80, 0x7632, R77 ;  /* 0x00007632504d7816 */ /* 0x028fe4000000004d */
[----:B------:R-:W-:Y:S02]  /*1ef0*/  PRMT R79, R81, 0x7632, R79 ;  /* 0x00007632514f7816 */ /* 0x000fe4000000004f */
[----:B--2---:R-:W-:Y:S02]  /*1f00*/  PRMT R84, R82, 0x7632, R84 ;  /* 0x0000763252547816 */ /* 0x004fe40000000054 */
        /* <DEDUP_REMOVED lines=9> */
.L_x_5460:
[----:B------:R-:W0:Y:S02]  /*1fa0*/  LDC.64 R84, c[0x0][0x3a8] ;  /* 0x0000ea00ff547b82 */ /* 0x000e240000000a00 */
[----:B0-----:R-:W-:-:S05]  /*1fb0*/  IMAD.WIDE.U32 R84, R0, 0x20, R84 ;  /* 0x0000002000547825 */ /* 0x001fca00078e0054 */
[----:B------:R3:W-:Y:S04]  /*1fc0*/  STG.E.128 desc[UR6][R84.64], R76 ;  /* 0x0000004c54007986 */ /* 0x0007e8000c101d06 */
[----:B------:R3:W-:Y:S02]  /*1fd0*/  STG.E.128 desc[UR6][R84.64+0x10], R80 ;  /* 0x0000105054007986 */ /* 0x0007e4000c101d06 */
.L_x_5457:
[----:B------:R-:W-:Y:S05]  /*1fe0*/  BSYNC.RECONVERGENT B0 ;  /* 0x0000000000007941 */ /* 0x000fea0003800200 */
.L_x_5456:
[----:B------:R-:W-:Y:S01]  /*1ff0*/  FADD.FTZ R0, RZ, R60 ;  /* 0x0000003cff007221 */ /* 0x000fe20000010000 */
[C---:B------:R-:W-:Y:S01]  /*2000*/  ISETP.GE.U32.AND P0, PT, R90.reuse, 0x100, PT ;  /* 0x000001005a00780c */ /* 0x040fe20003f06070 */
[----:B------:R-:W4:Y:S01]  /*2010*/  S2UR UR5, SR_CgaCtaId ;  /* 0x00000000000579c3 */ /* 0x000f220000008800 */
[C---:B------:R-:W-:Y:S01]  /*2020*/  ISETP.GT.U32.AND P5, PT, R90.reuse, 0x1ff, PT ;  /* 0x000001ff5a00780c */ /* 0x040fe20003fa4070 */
[----:B0-23--:R-:W-:Y:S01]  /*2030*/  FADD.FTZ R85, R61, R0 ;  /* 0x000000003d557221 */ /* 0x00dfe20000010000 */
        /* <DEDUP_REMOVED lines=8> */
[----:B----4-:R-:W-:-:S03]  /*20c0*/  ULEA UR4, UR5, UR4, 0x18 ;  /* 0x0000000405047291 */ /* 0x010fc6000f8ec0ff */
        /* <DEDUP_REMOVED lines=100> */
[----:B------:R-:W2:Y:S01]  /*2710*/  SHFL.DOWN PT, R101, R98, 0x4, 0x1f ;  /* 0x08801f0062657f89 */ /* 0x000ea200000e0000 */
[----:B0-----:R-:W-:-:S03]  /*2720*/  I2FP.F32.S32 R0, R98 ;  /* 0x0000006200007245 */ /* 0x001fc60000201400 */
[----:B------:R-:W-:Y:S01]  /*2730*/  @!P5 LDS.64 R86, [R99] ;  /* 0x000000006356d984 */ /* 0x000fe20000000a00 */
[----:B--2---:R-:W-:Y:S02]  /*2740*/  IADD3 R102, PT, PT, R101, R98, RZ ;  /* 0x0000006265667210 */ /* 0x004fe40007ffe0ff */
[----:B------:R-:W-:Y:S01]  /*2750*/  I2FP.F32.S32 R84, R101 ;  /* 0x0000006500547245 */ /* 0x000fe20000201400 */
[----:B------:R-:W0:Y:S01]  /*2760*/  LDC R98, c[0x0][0x448] ;  /* 0x00011200ff627b82 */ /* 0x000e220000000800 */
[----:B------:R-:W-:Y:S01]  /*2770*/  I2FP.F32.S32 R104, R102 ;  /* 0x0000006600687245 */ /* 0x000fe20000201400 */
[----:B------:R-:W2:Y:S03]  /*2780*/  SHFL.DOWN PT, R101, R102, 0x2, 0x1f ;  /* 0x08401f0066657f89 */ /* 0x000ea600000e0000 */
[----:B------:R-:W3:Y:S01]  /*2790*/  MUFU.RCP R105, R104 ;  /* 0x0000006800697308 */ /* 0x000ee20000001000 */
[----:B--2---:R-:W-:-:S02]  /*27a0*/  IADD3 R102, PT, PT, R102, R101, RZ ;  /* 0x0000006566667210 */ /* 0x004fc40007ffe0ff */
[----:B------:R-:W-:Y:S01]  /*27b0*/  I2FP.F32.S32 R101, R101 ;  /* 0x0000006500657245 */ /* 0x000fe20000201400 */
[----:B------:R-:W2:Y:S04]  /*27c0*/  SHFL.DOWN PT, R103, R86, 0x4, 0x1f ;  /* 0x08801f0056677f89 */ /* 0x000ea800000e0000 */
[----:B------:R-:W4:Y:S01]  /*27d0*/  SHFL.DOWN PT, R100, R87, 0x4, 0x1f ;  /* 0x08801f0057647f89 */ /* 0x000f2200000e0000 */
[C---:B--2---:R-:W-:Y:S01]  /*27e0*/  FMUL.FTZ R85, R103.reuse, R84 ;  /* 0x0000005467557220 */ /* 0x044fe20000410000 */
[----:B------:R-:W-:-:S03]  /*27f0*/  FADD.FTZ R103, -R103, R86 ;  /* 0x0000005667677221 */ /* 0x000fc60000010100 */
[----:B------:R-:W-:Y:S01]  /*2800*/  FFMA.FTZ R106, R0, R86, R85 ;  /* 0x00000056006a7223 */ /* 0x000fe20000010055 */
[----:B------:R-:W-:Y:S01]  /*2810*/  FMUL.FTZ R103, R103, R103 ;  /* 0x0000006767677220 */ /* 0x000fe20000410000 */
[----:B----4-:R-:W-:Y:S02]  /*2820*/  FADD.FTZ R100, R100, R87 ;  /* 0x0000005764647221 */ /* 0x010fe40000010000 */
[----:B---3--:R-:W-:Y:S01]  /*2830*/  FMUL.FTZ R85, R105, R106 ;  /* 0x0000006a69557220 */ /* 0x008fe20000410000 */
[----:B------:R-:W-:Y:S01]  /*2840*/  FMUL.FTZ R103, R103, R0 ;  /* 0x0000000067677220 */ /* 0x000fe20000410000 */
[----:B------:R-:W-:-:S03]  /*2850*/  I2FP.F32.S32 R0, R102 ;  /* 0x0000006600007245 */ /* 0x000fc60000201400 */
[----:B------:R-:W2:Y:S01]  /*2860*/  SHFL.DOWN PT, R86, R85, 0x2, 0x1f ;  /* 0x08401f0055567f89 */ /* 0x000ea200000e0000 */
[----:B------:R-:W-:Y:S02]  /*2870*/  FMUL.FTZ R103, R103, R84 ;  /* 0x0000005467677220 */ /* 0x000fe40000410000 */
[----:B------:R-:W3:Y:S02]  /*2880*/  MUFU.RCP R84, R0 ;  /* 0x0000000000547308 */ /* 0x000ee40000001000 */
[----:B------:R-:W-:Y:S02]  /*2890*/  FFMA.FTZ R100, R105, R103, R100 ;  /* 0x0000006769647223 */ /* 0x000fe40000010064 */
[----:B------:R-:W4:Y:S04]  /*28a0*/  SHFL.DOWN PT, R103, R102, 0x1, 0x1f ;  /* 0x08201f0066677f89 */ /* 0x000f2800000e0000 */
[----:B------:R-:W1:Y:S01]  /*28b0*/  SHFL.DOWN PT, R87, R100, 0x2, 0x1f ;  /* 0x08401f0064577f89 */ /* 0x000e6200000e0000 */
[----:B--2---:R-:W-:Y:S01]  /*28c0*/  FMUL.FTZ R99, R86, R101 ;  /* 0x0000006556637220 */ /* 0x004fe20000410000 */
[----:B------:R-:W-:-:S03]  /*28d0*/  FADD.FTZ R86, R85, -R86 ;  /* 0x8000005655567221 */ /* 0x000fc60000010000 */
[----:B------:R-:W-:Y:S01]  /*28e0*/  FFMA.FTZ R99, R104, R85, R99 ;  /* 0x0000005568637223 */ /* 0x000fe20000010063 */
[----:B------:R-:W-:Y:S01]  /*28f0*/  FMUL.FTZ R85, R86, R86 ;  /* 0x0000005656557220 */ /* 0x000fe20000410000 */
[----:B----4-:R-:W-:Y:S02]  /*2900*/  IADD3 R102, PT, PT, R102, R103, RZ ;  /* 0x0000006766667210 */ /* 0x010fe40007ffe0ff */
[----:B---3--:R-:W-:Y:S01]  /*2910*/  FMUL.FTZ R99, R84, R99 ;  /* 0x0000006354637220 */ /* 0x008fe20000410000 */
[----:B------:R-:W-:Y:S01]  /*2920*/  FMUL.FTZ R85, R104, R85 ;  /* 0x0000005568557220 */ /* 0x000fe20000410000 */
[----:B------:R-:W-:Y:S01]  /*2930*/  I2FP.F32.S32 R103, R103 ;  /* 0x0000006700677245 */ /* 0x000fe20000201400 */
[----:B-1----:R-:W-:Y:S01]  /*2940*/  FADD.FTZ R87, R100, R87 ;  /* 0x0000005764577221 */ /* 0x002fe20000010000 */
[----:B------:R-:W-:Y:S01]  /*2950*/  I2FP.F32.S32 R102, R102 ;  /* 0x0000006600667245 */ /* 0x000fe20000201400 */
[----:B------:R-:W1:Y:S01]  /*2960*/  SHFL.DOWN PT, R86, R99, 0x1, 0x1f ;  /* 0x08201f0063567f89 */ /* 0x000e6200000e0000 */
[----:B------:R-:W-:-:S04]  /*2970*/  FMUL.FTZ R85, R85, R101 ;  /* 0x0000006555557220 */ /* 0x000fc80000410000 */
[----:B------:R-:W-:Y:S01]  /*2980*/  FFMA.FTZ R85, R84, R85, R87 ;  /* 0x0000005554557223 */ /* 0x000fe20000010057 */
[----:B------:R-:W2:Y:S04]  /*2990*/  MUFU.RCP R102, R102 ;  /* 0x0000006600667308 */ /* 0x000ea80000001000 */
        /* <DEDUP_REMOVED lines=8> */
[----:B------:R-:W-:Y:S01]  /*2a20*/  FMUL.FTZ R0, R0, R103 ;  /* 0x0000006700007220 */ /* 0x000fe20000410000 */
[----:B------:R-:W1:Y:S02]  /*2a30*/  @!P1 LDC.64 R84, c[0x0][0x3c0] ;  /* 0x0000f000ff549b82 */ /* 0x000e640000000a00 */
[----:B------:R-:W2:Y:S01]  /*2a40*/  SHFL.IDX PT, R101, R101, RZ, 0x1f ;  /* 0x00001fff65657589 */ /* 0x000ea200000e0000 */
[----:B------:R-:W-:-:S05]  /*2a50*/  FFMA.FTZ R102, R102, R0, R87 ;  /* 0x0000000066667223 */ /* 0x000fca0000010057 */
[----:B------:R-:W0:Y:S01]  /*2a60*/  SHFL.IDX PT, R103, R102, RZ, 0x1f ;  /* 0x00001fff66677589 */ /* 0x000e2200000e0000 */
[----:B------:R-:W3:Y:S01]  /*2a70*/  @!P1 LDC.64 R86, c[0x0][0x3c8] ;  /* 0x0000f200ff569b82 */ /* 0x000ee20000000a00 */
[----:B-1----:R-:W-:-:S04]  /*2a80*/  @!P1 IMAD.WIDE R84, R89, 0x4, R84 ;  /* 0x0000000459549825 */ /* 0x002fc800078e0254 */
[C---:B--2---:R-:W-:Y:S01]  /*2a90*/  FMUL.FTZ R0, R101.reuse, R101 ;  /* 0x0000006565007220 */ /* 0x044fe20000410000 */
[----:B------:R-:W-:Y:S01]  /*2aa0*/  FSEL R100, R101, RZ, !P2 ;  /* 0x000000ff65647208 */ /* 0x000fe20005000000 */
[----:B------:R1:W-:Y:S03]  /*2ab0*/  @!P1 STG.E desc[UR6][R84.64], R101 ;  /* 0x0000006554009986 */ /* 0x0003e6000c101906 */
[----:B------:R-:W-:Y:S01]  /*2ac0*/  FSEL R99, R0, RZ, P2 ;  /* 0x000000ff00637208 */ /* 0x000fe20001000000 */
[----:B0-----:R-:W-:Y:S01]  /*2ad0*/  FFMA.FTZ R0, R103, UR12, R98 ;  /* 0x0000000c67007c23 */ /* 0x001fe20008010062 */
[----:B---3--:R-:W-:-:S04]  /*2ae0*/  @!P1 IMAD.WIDE R86, R89, 0x4, R86 ;  /* 0x0000000459569825 */ /* 0x008fc800078e0256 */
[----:B------:R-:W-:-:S06]  /*2af0*/  FADD.FTZ R0, R0, R99 ;  /* 0x0000006300007221 */ /* 0x000fcc0000010000 */
[----:B------:R-:W0:Y:S02]  /*2b00*/  MUFU.RSQ R0, R0 ;  /* 0x0000000000007308 */ /* 0x000e240000001400 */
[----:B0-----:R1:W-:Y:S01]  /*2b10*/  @!P1 STG.E desc[UR6][R86.64], R0 ;  /* 0x0000000056009986 */ /* 0x0013e2000c101906 */
[----:B------:R-:W-:Y:S05]  /*2b20*/  @!P0 BRA `(.L_x_5463) ;  /* 0x0000000000808947 */ /* 0x000fea0003800000 */
[----:B------:R-:W0:Y:S01]  /*2b30*/  LDC.64 R98, c[0x0][0x428] ;  /* 0x00010a00ff627b82 */ /* 0x000e220000000a00 */
[--C-:B-1----:R-:W-:Y:S01]  /*2b40*/  FADD.FTZ R85, R60, -R100.reuse ;  /* 0x800000643c557221 */ /* 0x102fe20000010000 */
        /* <DEDUP_REMOVED lines=30> */
.L_x_5463:
[----:B------:R-:W-:Y:S05]  /*2d30*/  BSYNC.RECONVERGENT B0 ;  /* 0x0000000000007941 */ /* 0x000fea0003800200 */
.L_x_5462:
[----:B------:R-:W-:Y:S04]  /*2d40*/  BSSY.RECONVERGENT B0, `(.L_x_5464) ;  /* 0x0000022000007945 */ /* 0x000fe80003800200 */
[----:B------:R-:W-:Y:S05]  /*2d50*/  @!P3 BRA `(.L_x_5465) ;  /* 0x000000000080b947 */ /* 0x000fea0003800000 */
[----:B0-----:R-:W0:Y:S01]  /*2d60*/  LDC.64 R98, c[0x0][0x428] ;  /* 0x00010a00ff627b82 */ /* 0x001e220000000a00 */
        /* <DEDUP_REMOVED lines=31> */
.L_x_5465:
[----:B------:R-:W-:Y:S05]  /*2f60*/  BSYNC.RECONVERGENT B0 ;  /* 0x0000000000007941 */ /* 0x000fea0003800200 */
.L_x_5464:
        /* <DEDUP_REMOVED lines=33> */
.L_x_5467:
[----:B------:R-:W-:Y:S05]  /*3180*/  BSYNC.RECONVERGENT B0 ;  /* 0x0000000000007941 */ /* 0x000fea0003800200 */
.L_x_5466:
[----:B0123--:R-:W0:Y:S01]  /*3190*/  LDC.64 R84, c[0x0][0x380] ;  /* 0x0000e000ff547b82 */ /* 0x00fe220000000a00 */
[----:B------:R-:W-:Y:S01]  /*31a0*/  UPLOP3.LUT UP1, UPT, UPT, UPT, UP1, 0x40, 0x4 ;  /* 0x000000000004789c */ /* 0x000fe20003f2e810 */
[----:B0-----:R-:W-:-:S04]  /*31b0*/  IADD3 R89, PT, PT, R89, R84, RZ ;  /* 0x0000005459597210 */ /* 0x001fc80007ffe0ff */
[----:B------:R-:W-:-:S13]  /*31c0*/  ISETP.GE.AND P1, PT, R89, R85, PT ;  /* 0x000000555900720c */ /* 0x000fda0003f26270 */
[----:B------:R-:W-:Y:S05]  /*31d0*/  @!P1 BRA `(.L_x_5468) ;  /* 0xffffffd400249947 */ /* 0x000fea000383ffff */
[----:B------:R-:W-:Y:S05]  /*31e0*/  EXIT ;  /* 0x000000000000794d */ /* 0x000fea0003800000 */
.L_x_5469:
        /* <DEDUP_REMOVED lines=9> */
.L_x_13698:


//--------------------- .text._ZN10layer_norm31ln_parallel_residual_fwd_kernelINS_13Kernel_traitsIf13__nv_bfloat16fS2_fjLj6144ELj1ELj1ELj8ELj16ENS_18Kernel_traits_baseILj6144EfS2_fS2_fjLj256EEEEELb0ELb1ELb1EEEvNS_9FwdParamsE --------------------------
	.section	.text._ZN10layer_norm31ln_parallel_residual_fwd_kernelINS_13Kernel_traitsIf13__nv_bfloat16fS2_fjLj6144ELj1ELj1ELj8ELj16ENS_18Kernel_traits_baseILj6144EfS2_fS2_fjLj256EEEEELb0ELb1ELb1EEEvNS_9FwdParamsE,"ax",@progbits
	.align	128
        .global         _ZN10layer_norm31ln_parallel_residual_fwd_kernelINS_13Kernel_traitsIf13__nv_bfloat16fS2_fjLj6144ELj1ELj1ELj8ELj16ENS_18Kernel_traits_baseILj6144EfS2_fS2_fjLj256EEEEELb0ELb1ELb1EEEvNS_9FwdParamsE
        .type           _ZN10layer_norm31ln_parallel_residual_fwd_kernelINS_13Kernel_traitsIf13__nv_bfloat16fS2_fjLj6144ELj1ELj1ELj8ELj16ENS_18Kernel_traits_baseILj6144EfS2_fS2_fjLj256EEEEELb0ELb1ELb1EEEvNS_9FwdParamsE,@function
        .size           _ZN10layer_norm31ln_parallel_residual_fwd_kernelINS_13Kernel_traitsIf13__nv_bfloat16fS2_fjLj6144ELj1ELj1ELj8ELj16ENS_18Kernel_traits_baseILj6144EfS2_fS2_fjLj256EEEEELb0ELb1ELb1EEEvNS_9FwdParamsE,(.L_x_13699 - _ZN10layer_norm31ln_parallel_residual_fwd_kernelINS_13Kernel_traitsIf13__nv_bfloat16fS2_fjLj6144ELj1ELj1ELj8ELj16ENS_18Kernel_traits_baseILj6144EfS2_fS2_fjLj256EEEEELb0ELb1ELb1EEEvNS_9FwdParamsE)
        .other          _ZN10layer_norm31ln_parallel_residual_fwd_kernelINS_13Kernel_traitsIf13__nv_bfloat16fS2_fjLj6144ELj1ELj1ELj8ELj16ENS_18Kernel_traits_baseILj6144EfS2_fS2_fjLj256EEEEELb0ELb1ELb1EEEvNS_9FwdParamsE,@"STO_CUDA_ENTRY STV_DEFAULT"
_ZN10layer_norm31ln_parallel_residual_fwd_kernelINS_13Kernel_traitsIf13__nv_bfloat16fS2_fjLj6144ELj1ELj1ELj8ELj16ENS_18Kernel_traits_baseILj6144EfS2_fS2_fjLj256EEEEELb0ELb1ELb1EEEvNS_9FwdParamsE:
.text._ZN10layer_norm31ln_parallel_residual_fwd_kernelINS_13Kernel_traitsIf13__nv_bfloat16fS2_fjLj6144ELj1ELj1ELj8ELj16ENS_18Kernel_traits_baseILj6144EfS2_fS2_fjLj256EEEEELb0ELb1ELb1EEEvNS_9FwdParamsE:
        /* <DEDUP_REMOVED lines=8> */
[----:B---3--:R-:W-:Y:S05]  /*0080*/  BRA.U !UP0, `(.L_x_5470) ;  /* 0x0000000108447547 */ /* 0x008fea000b800000 */
[----:B------:R-:W2:Y:S08]  /*0090*/  LDC.64 R52, c[0x0][0x3d0] ;  /* 0x0000f400ff347b82 */ /* 0x000eb00000000a00 */
[----:B------:R-:W0:Y:S01]  /*00a0*/  LDC.64 R54, c[0x0][0x438] ;  /* 0x00010e00ff367b82 */ /* 0x000e220000000a00 */
[----:B--2---:R-:W-:-:S05]  /*00b0*/  IMAD.WIDE.U32 R52, R0, 0x20, R52 ;  /* 0x0000002000347825 */ /* 0x004fca00078e0034 */
[----:B------:R1:W5:Y:S01]  /*00c0*/  LDG.E.128 R4, desc[UR6][R52.64] ;  /* 0x0000000634047981 */ /* 0x000362000c1e1d00 */
[----:B0-----:R-:W-:-:S03]  /*00d0*/  IMAD.WIDE.U32 R54, R0, 0x20, R54 ;  /* 0x0000002000367825 */ /* 0x001fc600078e0036 */
        /* <DEDUP_REMOVED lines=12> */
.L_x_5470:
[----:B------:R-:W2:Y:S01]  /*01a0*/  LDC.64 R4, c[0x0][0x3d0] ;  /* 0x0000f400ff047b82 */ /* 0x000ea20000000a00 */
        /* <DEDUP_REMOVED lines=11> */
[----:B--2---:R-:W-:-:S05]  /*0260*/  IMAD.WIDE.U32 R28, R0, 0x20, R4 ;  /* 0x00000020001c7825 */ /* 0x004fca00078e0004 */
[----:B------:R-:W5:Y:S04]  /*0270*/  LDG.E.128 R4, desc[UR6][R28.64] ;  /* 0x000000061c047981 */ /* 0x000f68000c1e1d00 */
[----:B------:R-:W5:Y:S04]  /*0280*/  LDG.E.128 R8, desc[UR6][R28.64+0x10] ;  /* 0x000010061c087981 */ /* 0x000f68000c1e1d00 */
[----:B------:R-:W5:Y:S04]  /*0290*/  LDG.E.128 R12, desc[UR6][R28.64+0x2000] ;  /* 0x002000061c0c7981 */ /* 0x000f68000c1e1d00 */
[----:B------:R-:W5:Y:S04]  /*02a0*/  LDG.E.128 R16, desc[UR6][R28.64+0x2010] ;  /* 0x002010061c107981 */ /* 0x000f68000c1e1d00 */
[----:B------:R-:W5:Y:S04]  /*02b0*/  LDG.E.128 R20, desc[UR6][R28.64+0x4000] ;  /* 0x004000061c147981 */ /* 0x000f68000c1e1d00 */
[----:B------:R0:W5:Y:S02]  /*02c0*/  LDG.E.128 R24, desc[UR6][R28.64+0x4010] ;  /* 0x004010061c187981 */ /* 0x000164000c1e1d00 */
[----:B0-----:R-:W-:-:S07]  /*02d0*/  CS2R R28, SRZ ;  /* 0x00000000001c7805 */ /* 0x001fce000001ff00 */
.L_x_5471:
[----:B------:R-:W0:Y:S02]  /*02e0*/  LDCU UR4, c[0x0][0x384] ;  /* 0x00007080ff0477ac */ /* 0x000e240008000800 */
[----:B0-----:R-:W-:-:S13]  /*02f0*/  ISETP.GE.AND P0, PT, R2, UR4, PT ;  /* 0x0000000402007c0c */ /* 0x001fda000bf06270 */
[----:B------:R-:W-:Y:S05]  /*0300*/  @P0 EXIT ;  /* 0x000000000000094d */ /* 0x000fea0003800000 */
[----:B------:R-:W0:Y:S01]  /*0310*/  LDCU.64 UR4, c[0x0][0x398] ;  /* 0x00007300ff0477ac */ /* 0x000e220008000a00 */
[----:B------:R-:W2:Y:S01]  /*0320*/  LDCU UR8, c[0x0][0x388] ;  /* 0x00007100ff0877ac */ /* 0x000ea20008000800 */
[----:B------:R-:W3:Y:S01]  /*0330*/  LDCU.U8 UR12, c[0x0][0x410] ;  /* 0x00008200ff0c77ac */ /* 0x000ee20008000000 */
[----:B------:R-:W4:Y:S01]  /*0340*/  LDCU UR9, c[0x0][0x400] ;  /* 0x00008000ff0977ac */ /* 0x000f220008000800 */
[----:B------:R-:W1:Y:S01]  /*0350*/  LDCU.64 UR10, c[0x0][0x3a0] ;  /* 0x00007400ff0a77ac */ /* 0x000e620008000a00 */
[----:B0-----:R-:W-:Y:S02]  /*0360*/  UISETP.NE.U32.AND UP0, UPT, UR4, URZ, UPT ;  /* 0x000000ff0400728c */ /* 0x001fe4000bf05070 */
[----:B------:R-:W-:Y:S02]  /*0370*/  UPLOP3.LUT UP1, UPT, UPT, UPT, UPT, 0x40, 0x4 ;  /* 0x000000000004789c */ /* 0x000fe40003f2e870 */
[----:B------:R-:W-:-:S06]  /*0380*/  UISETP.NE.AND.EX UP0, UPT, UR5, URZ, UPT, UP0 ;  /* 0x000000ff0500728c */ /* 0x000fcc000bf05300 */
[----:B-1234-:R-:W-:-:S13]  /*0390*/  PLOP3.LUT P1, PT, PT, PT, UP0, 0x80, 0x8 ;  /* 0x000000000008781c */ /* 0x01efda0003f2f008 */
.L_x_5488:
        /* <DEDUP_REMOVED lines=36> */
.L_x_5473:
[C---:B-----5:R-:W-:Y:S02]  /*05e0*/  PRMT R0, R68.reuse, 0x7632, R0 ;  /* 0x0000763244007816 */ /* 0x060fe40000000000 */
[----:B------:R-:W-:Y:S02]  /*05f0*/  SHF.L.U32 R67, R68, 0x10, RZ ;  /* 0x0000001044437819 */ /* 0x000fe400000006ff */
[C---:B------:R-:W-:Y:S02]  /*0600*/  PRMT R68, R70.reuse, 0x7632, R68 ;  /* 0x0000763246447816 */ /* 0x040fe40000000044 */
[----:B------:R-:W-:Y:S01]  /*0610*/  SHF.L.U32 R75, R70, 0x10, RZ ;  /* 0x00000010464b7819 */ /* 0x000fe200000006ff */
[----:B------:R-:W-:Y:S01]  /*0620*/  FADD.FTZ R84, R56, R67 ;  /* 0x0000004338547221 */ /* 0x000fe20000010000 */
[----:B------:R-:W-:Y:S02]  /*0630*/  PRMT R66, R69, 0x7632, R66 ;  /* 0x0000763245427816 */ /* 0x000fe40000000042 */
[----:B------:R-:W-:Y:S01]  /*0640*/  PRMT R70, R71, 0x7632, R70 ;  /* 0x0000763247467816 */ /* 0x000fe20000000046 */
        /* <DEDUP_REMOVED lines=11> */
[----:B------:R-:W-:-:S02]  /*0700*/  FADD.FTZ R81, R61, R68 ;  /* 0x000000443d517221 */ /* 0x000fc40000010000 */
[----:B------:R-:W-:Y:S01]  /*0710*/  FADD.FTZ R83, R63, R70 ;  /* 0x000000463f537221 */ /* 0x000fe20000010000 */
[----:B------:R-:W-:Y:S06]  /*0720*/  BRA `(.L_x_5474) ;  /* 0x0000000400307947 */ /* 0x000fec0003800000 */
.L_x_5472:
[----:B------:R-:W-:-:S04]  /*0730*/  UISETP.NE.U32.AND UP0, UPT, UR10, URZ, UPT ;  /* 0x000000ff0a00728c */ /* 0x000fc8000bf05070 */
[----:B------:R-:W-:-:S09]  /*0740*/  UISETP.NE.AND.EX UP0, UPT, UR11, URZ, UPT, UP0 ;  /* 0x000000ff0b00728c */ /* 0x000fd2000bf05300 */
[----:B------:R-:W-:Y:S05]  /*0750*/  BRA.U UP0, `(.L_x_5475) ;  /* 0x0000000100847547 */ /* 0x000fea000b800000 */
[----:B-----5:R-:W-:Y:S02]  /*0760*/  SHF.L.U32 R67, R68, 0x10, RZ ;  /* 0x0000001044437819 */ /* 0x020fe400000006ff */
[----:B------:R-:W-:Y:S02]  /*0770*/  SHF.L.U32 R84, R52, 0x10, RZ ;  /* 0x0000001034547819 */ /* 0x000fe400000006ff */
[----:B------:R-:W-:Y:S02]  /*0780*/  PRMT R74, R68, 0x7632, R74 ;  /* 0x00007632444a7816 */ /* 0x000fe4000000004a */
[C---:B------:R-:W-:Y:S01]  /*0790*/  PRMT R76, R70.reuse, 0x7632, R76 ;  /* 0x00007632464c7816 */ /* 0x040fe2000000004c */
[----:B------:R-:W-:Y:S01]  /*07a0*/  FADD.FTZ R84, R67, R84 ;  /* 0x0000005443547221 */ /* 0x000fe20000010000 */
[----:B------:R-:W-:Y:S02]  /*07b0*/  SHF.L.U32 R77, R70, 0x10, RZ ;  /* 0x00000010464d7819 */ /* 0x000fe400000006ff */
[----:B------:R-:W-:-:S02]  /*07c0*/  PRMT R75, R69, 0x7632, R75 ;  /* 0x00007632454b7816 */ /* 0x000fc4000000004b */
[----:B------:R-:W-:Y:S02]  /*07d0*/  PRMT R70, R71, 0x7632, R70 ;  /* 0x0000763247467816 */ /* 0x000fe40000000046 */
        /* <DEDUP_REMOVED lines=21> */
[----:B------:R-:W-:Y:S01]  /*0930*/  SHF.L.U32 R68, R68, 0x10, RZ ;  /* 0x0000001044447819 */ /* 0x000fe200000006ff */
[----:B------:R-:W-:-:S04]  /*0940*/  FADD.FTZ R81, R76, R67 ;  /* 0x000000434c517221 */ /* 0x000fc80000010000 */
[----:B------:R-:W-:Y:S01]  /*0950*/  FADD.FTZ R83, R83, R68 ;  /* 0x0000004453537221 */ /* 0x000fe20000010000 */
[----:B------:R-:W-:Y:S06]  /*0960*/  BRA `(.L_x_5474) ;  /* 0x0000000000a07947 */ /* 0x000fec0003800000 */
.L_x_5475:
[C---:B-----5:R-:W-:Y:S02]  /*0970*/  PRMT R74, R68.reuse, 0x7632, R74 ;  /* 0x00007632444a7816 */ /* 0x060fe4000000004a */
[C---:B------:R-:W-:Y:S02]  /*0980*/  PRMT R76, R69.reuse, 0x7632, R76 ;  /* 0x00007632454c7816 */ /* 0x040fe4000000004c */
[----:B------:R-:W-:Y:S02]  /*0990*/  SHF.L.U32 R68, R68, 0x10, RZ ;  /* 0x0000001044447819 */ /* 0x000fe400000006ff */
[----:B------:R-:W-:Y:S02]  /*09a0*/  SHF.L.U32 R69, R69, 0x10, RZ ;  /* 0x0000001045457819 */ /* 0x000fe400000006ff */
[----:B------:R-:W-:Y:S02]  /*09b0*/  SHF.L.U32 R67, R52, 0x10, RZ ;  /* 0x0000001034437819 */ /* 0x000fe400000006ff */
[----:B------:R-:W-:-:S02]  /*09c0*/  SHF.L.U32 R0, R53, 0x10, RZ ;  /* 0x0000001035007819 */ /* 0x000fc400000006ff */
[C---:B------:R-:W-:Y:S02]  /*09d0*/  PRMT R78, R70.reuse, 0x7632, R78 ;  /* 0x00007632464e7816 */ /* 0x040fe4000000004e */
[----:B------:R-:W-:Y:S01]  /*09e0*/  SHF.L.U32 R70, R70, 0x10, RZ ;  /* 0x0000001046467819 */ /* 0x000fe200000006ff */
[----:B------:R-:W-:Y:S01]  /*09f0*/  FADD.FTZ R77, R69, R0 ;  /* 0x00000000454d7221 */ /* 0x000fe20000010000 */
[----:B------:R-:W-:Y:S02]  /*0a00*/  SHF.L.U32 R75, R54, 0x10, RZ ;  /* 0x00000010364b7819 */ /* 0x000fe400000006ff */
[C---:B------:R-:W-:Y:S01]  /*0a10*/  PRMT R80, R71.reuse, 0x7632, R80 ;  /* 0x0000763247507816 */ /* 0x040fe20000000050 */
[----:B------:R-:W-:Y:S01]  /*0a20*/  FADD.FTZ R86, R58, R77 ;  /* 0x0000004d3a567221 */ /* 0x000fe20000010000 */
[----:B------:R-:W-:Y:S01]  /*0a30*/  SHF.L.U32 R82, R71, 0x10, RZ ;  /* 0x0000001047527819 */ /* 0x000fe200000006ff */
[----:B------:R-:W-:Y:S01]  /*0a40*/  FADD.FTZ R71, R68, R67 ;  /* 0x0000004344477221 */ /* 0x000fe20000010000 */
[----:B------:R-:W-:Y:S01]  /*0a50*/  PRMT R0, R52, 0x7632, R0 ;  /* 0x0000763234007816 */ /* 0x000fe20000000000 */
[----:B------:R-:W-:Y:S01]  /*0a60*/  FADD.FTZ R81, R70, R75 ;  /* 0x0000004b46517221 */ /* 0x000fe20000010000 */
[----:B------:R-:W-:Y:S01]  /*0a70*/  PRMT R66, R53, 0x7632, R66 ;  /* 0x0000763235427816 */ /* 0x000fe20000000042 */
[----:B------:R-:W-:Y:S01]  /*0a80*/  FADD.FTZ R84, R56, R71 ;  /* 0x0000004738547221 */ /* 0x000fe20000010000 */
[----:B------:R-:W-:-:S02]  /*0a90*/  PRMT R67, R54, 0x7632, R67 ;  /* 0x0000763236437816 */ /* 0x000fc40000000043 */
[C---:B------:R-:W-:Y:S02]  /*0aa0*/  PRMT R68, R55.reuse, 0x7632, R68 ;  /* 0x0000763237447816 */ /* 0x040fe40000000044 */
        /* <DEDUP_REMOVED lines=18> */
[----:B------:R-:W-:-:S03]  /*0bd0*/  FADD.FTZ R81, R61, R68 ;  /* 0x000000443d517221 */ /* 0x000fc60000010000 */
[----:B------:R-:W-:-:S07]  /*0be0*/  FADD.FTZ R83, R63, R70 ;  /* 0x000000463f537221 */ /* 0x000fce0000010000 */
.L_x_5474:
        /* <DEDUP_REMOVED lines=59> */
.L_x_5477:
[C---:B0----5:R-:W-:Y:S02]  /*0fa0*/  PRMT R74, R69.reuse, 0x7632, R74 ;  /* 0x00007632454a7816 */ /* 0x061fe4000000004a */
        /* <DEDUP_REMOVED lines=32> */
.L_x_5476:
        /* <DEDUP_REMOVED lines=22> */
.L_x_5479:
        /* <DEDUP_REMOVED lines=12> */
.L_x_5478:
        /* <DEDUP_REMOVED lines=16> */
[C---:B-1----:R-:W-:Y:S02]  /*14d0*/  PRMT R74, R77.reuse, 0x7632, R74 ;  /* 0x000076324d4a7816 */ /* 0x042fe4000000004a */
        /* <DEDUP_REMOVED lines=39> */
.L_x_5481:
[C---:B-----5:R-:W-:Y:S02]  /*1750*/  PRMT R88, R77.reuse, 0x7632, R88 ;  /* 0x000076324d587816 */ /* 0x060fe40000000058 */
[----:B-1----:R-:W-:Y:S02]  /*1760*/  SHF.L.U32 R74, R77, 0x10, RZ ;  /* 0x000000104d4a7819 */ /* 0x002fe400000006ff */
        /* <DEDUP_REMOVED lines=31> */
.L_x_5480:
[----:B------:R-:W-:Y:S05]  /*1960*/  @!P0 BRA `(.L_x_5483) ;  /* 0x0000000000548947 */ /* 0x000fea0003800000 */
[C---:B-----5:R-:W-:Y:S02]  /*1970*/  PRMT R0, R76.reuse, 0x7632, R0 ;  /* 0x000076324c007816 */ /* 0x060fe40000000000 */
[----:B------:R-:W-:Y:S02]  /*1980*/  SHF.L.U32 R73, R76, 0x10, RZ ;  /* 0x000000104c497819 */ /* 0x000fe400000006ff */
[----:B------:R-:W-:Y:S02]  /*1990*/  PRMT R72, R77, 0x7632, R72 ;  /* 0x000076324d487816 */ /* 0x000fe40000000048 */
[----:B-1----:R-:W-:Y:S02]  /*19a0*/  PRMT R74, R78, 0x7632, R74 ;  /* 0x000076324e4a7816 */ /* 0x002fe4000000004a */
        /* <DEDUP_REMOVED lines=17> */
.L_x_5483:
[----:B-----5:R-:W-:Y:S02]  /*1ac0*/  PRMT R73, R76, 0x7632, R73 ;  /* 0x000076324c497816 */ /* 0x020fe40000000049 */
[----:B-1----:R-:W-:Y:S02]  /*1ad0*/  PRMT R75, R77, 0x7632, R75 ;  /* 0x000076324d4b7816 */ /* 0x002fe4000000004b */
        /* <DEDUP_REMOVED lines=10> */
.L_x_5482:
        /* <DEDUP_REMOVED lines=107> */
.L_x_5485:
[----:B------:R-:W-:Y:S05]  /*2230*/  BSYNC.RECONVERGENT B0 ;  /* 0x0000000000007941 */ /* 0x000fea0003800200 */
.L_x_5484:
        /* <DEDUP_REMOVED lines=15> */
.L_x_5487:
[----:B------:R-:W-:Y:S05]  /*2330*/  BSYNC.RECONVERGENT B0 ;  /* 0x0000000000007941 */ /* 0x000fea0003800200 */
.L_x_5486:
        /* <DEDUP_REMOVED lines=50> */
[----:B------:R-:W-:-:S03]  /*2660*/  FMUL.FTZ R95, R95, R103 ;  /* 0x000000675f5f7220 */ /* 0x000fc60000410000 */
[----:B------:R-:W1:Y:S01]  /*2670*/  SHFL.IDX PT, R88, R88, RZ, 0x1f ;  /* 0x00001fff58587589 */ /* 0x000e6200000e0000 */
[----:B------:R-:W-:-:S06]  /*2680*/  FFMA.FTZ R93, R94, R95, R93 ;  /* 0x0000005f5e5d7223 */ /* 0x000fcc000001005d */
[----:B------:R-:W0:Y:S01]  /*2690*/  SHFL.IDX PT, R93, R93, RZ, 0x1f ;  /* 0x00001fff5d5d7589 */ /* 0x000e2200000e0000 */
[C---:B-1----:R-:W-:Y:S01]  /*26a0*/  FSEL R111, R88.reuse, RZ, !P0 ;  /* 0x000000ff586f7208 */ /* 0x042fe20004000000 */
[----:B------:R-:W-:-:S04]  /*26b0*/  FMUL.FTZ R90, R88, R88 ;  /* 0x00000058585a7220 */ /* 0x000fc80000410000 */
[C---:B------:R-:W-:Y:S01]  /*26c0*/  FADD.FTZ R117, -R111.reuse, R87 ;  /* 0x000000576f757221 */ /* 0x040fe20000010100 */
[----:B------:R-:W-:Y:S01]  /*26d0*/  FADD.FTZ R115, -R111, R86 ;  /* 0x000000566f737221 */ /* 0x000fe20000010100 */
[----:B------:R-:W-:Y:S01]  /*26e0*/  FSEL R87, R90, RZ, P0 ;  /* 0x000000ff5a577208 */ /* 0x000fe20000000000 */
[----:B0-----:R-:W-:Y:S01]  /*26f0*/  FFMA.FTZ R86, R93, UR9, R92 ;  /* 0x000000095d567c23 */ /* 0x001fe2000801005c */
[C---:B------:R-:W-:Y:S01]  /*2700*/  FADD.FTZ R119, -R111.reuse, R80 ;  /* 0x000000506f777221 */ /* 0x040fe20000010100 */
[C---:B------:R-:W-:Y:S01]  /*2710*/  FADD.FTZ R109, -R111.reuse, R84 ;  /* 0x000000546f6d7221 */ /* 0x040fe20000010100 */
[C---:B------:R-:W-:Y:S01]  /*2720*/  FADD.FTZ R113, -R111.reuse, R85 ;  /* 0x000000556f717221 */ /* 0x040fe20000010100 */
[----:B------:R-:W-:Y:S01]  /*2730*/  FADD.FTZ R80, R86, R87 ;  /* 0x0000005756507221 */ /* 0x000fe20000010000 */
[----:B------:R-:W0:Y:S01]  /*2740*/  LDC.64 R84, c[0x0][0x428] ;  /* 0x00010a00ff547b82 */ /* 0x000e220000000a00 */
[C---:B------:R-:W-:Y:S01]  /*2750*/  FADD.FTZ R121, -R111.reuse, R81 ;  /* 0x000000516f797221 */ /* 0x040fe20000010100 */
[C---:B------:R-:W-:Y:S01]  /*2760*/  FADD.FTZ R107, -R111.reuse, R70 ;  /* 0x000000466f6b7221 */ /* 0x040fe20000010100 */
[----:B------:R-:W-:Y:S01]  /*2770*/  ISETP.NE.AND P0, PT, R0, RZ, PT ;  /* 0x000000ff0000720c */ /* 0x000fe20003f05270 */
        /* <DEDUP_REMOVED lines=24> */
[----:B0-----:R-:W-:-:S04]  /*2900*/  IMAD.WIDE.U32 R76, R3, 0x10, R84 ;  /* 0x00000010034c7825 */ /* 0x001fc800078e0054 */
[----:B------:R-:W-:Y:S01]  /*2910*/  FFMA.FTZ R64, R109, R4, R28 ;  /* 0x000000046d407223 */ /* 0x000fe2000001001c */
[----:B------:R-:W-:Y:S01]  /*2920*/  FFMA.FTZ R3, R66, R5, R29 ;  /* 0x0000000542037223 */ /* 0x000fe2000001001d */
[----:B------:R-:W-:Y:S01]  /*2930*/  FMUL.FTZ R99, R80, R99 ;  /* 0x0000006350637220 */ /* 0x000fe20000410000 */
[----:B------:R-:W-:Y:S01]  /*2940*/  F2FP.BF16.F32.PACK_AB R66, R70, R119 ;  /* 0x000000774642723e */ /* 0x000fe200000010ff */
[----:B------:R-:W-:Y:S01]  /*2950*/  FMUL.FTZ R70, R80, R83 ;  /* 0x0000005350467220 */ /* 0x000fe20000410000 */
[----:B------:R-:W-:-:S04]  /*2960*/  IMAD.WIDE.U32 R78, R89, 0x10, R84 ;  /* 0x00000010594e7825 */ /* 0x000fc800078e0054 */
[C---:B------:R-:W-:Y:S01]  /*2970*/  FMUL.FTZ R74, R80.reuse, R69 ;  /* 0x00000045504a7220 */ /* 0x040fe20000410000 */
[----:B------:R-:W0:Y:S01]  /*2980*/  @!P0 LDC.64 R108, c[0x0][0x3c0] ;  /* 0x0000f000ff6c8b82 */ /* 0x000e220000000a00 */
[----:B------:R-:W-:Y:S01]  /*2990*/  FMUL.FTZ R107, R80, R107 ;  /* 0x0000006b506b7220 */ /* 0x000fe20000410000 */
[----:B------:R-:W-:-:S04]  /*29a0*/  IMAD.WIDE.U32 R84, R91, 0x10, R84 ;  /* 0x000000105b547825 */ /* 0x000fc800078e0054 */
[C---:B------:R-:W-:Y:S01]  /*29b0*/  FMUL.FTZ R82, R80.reuse, R71 ;  /* 0x0000004750527220 */ /* 0x040fe20000410000 */
[C---:B------:R-:W-:Y:S01]  /*29c0*/  FMUL.FTZ R83, R80.reuse, R75 ;  /* 0x0000004b50537220 */ /* 0x040fe20000410000 */
[----:B------:R-:W-:Y:S01]  /*29d0*/  FMUL.FTZ R86, R80, R111 ;  /* 0x0000006f50567220 */ /* 0x000fe20000410000 */
[----:B------:R-:W-:Y:S01]  /*29e0*/  F2FP.BF16.F32.PACK_AB R64, R3, R64 ;  /* 0x000000400340723e */ /* 0x000fe200000010ff */
[----:B------:R-:W-:Y:S01]  /*29f0*/  FFMA.FTZ R3, R70, R13, R37 ;  /* 0x0000000d46037223 */ /* 0x000fe20000010025 */
[----:B------:R-:W1:Y:S01]  /*2a00*/  @!P0 LDC.64 R90, c[0x0][0x3c8] ;  /* 0x0000f200ff5a8b82 */ /* 0x000e620000000a00 */
        /* <DEDUP_REMOVED lines=17> */
[----:B------:R-:W-:Y:S01]  /*2b20*/  FMUL.FTZ R81, R80, R81 ;  /* 0x0000005150517220 */ /* 0x000fe20000410000 */
[----:B------:R-:W2:Y:S01]  /*2b30*/  LDC.64 R82, c[0x0][0x380] ;  /* 0x0000e000ff527b82 */ /* 0x000ea20000000a00 */
[----:B------:R-:W-:Y:S01]  /*2b40*/  F2FP.BF16.F32.PACK_AB R67, R72, R67 ;  /* 0x000000434843723e */ /* 0x000fe200000010ff */
[C---:B------:R-:W-:Y:S01]  /*2b50*/  FMUL.FTZ R93, R80.reuse, R93 ;  /* 0x0000005d505d7220 */ /* 0x040fe20000410000 */
[----:B------:R-:W-:Y:S01]  /*2b60*/  FMUL.FTZ R72, R80, R97 ;  /* 0x0000006150487220 */ /* 0x000fe20000410000 */
[----:B------:R-:W-:Y:S01]  /*2b70*/  F2FP.BF16.F32.PACK_AB R65, R68, R65 ;  /* 0x000000414441723e */ /* 0x000fe200000010ff */
[----:B------:R-:W-:Y:S01]  /*2b80*/  FFMA.FTZ R68, R81, R12, R36 ;  /* 0x0000000c51447223 */ /* 0x000fe20000010024 */
[----:B------:R-:W-:Y:S01]  /*2b90*/  FFMA.FTZ R69, R93, R14, R38 ;  /* 0x0000000e5d457223 */ /* 0x000fe20000010026 */
[----:B------:R-:W-:Y:S01]  /*2ba0*/  FFMA.FTZ R72, R72, R15, R39 ;  /* 0x0000000f48487223 */ /* 0x000fe20000010027 */
        /* <DEDUP_REMOVED lines=14> */
[----:B0-----:R-:W-:-:S02]  /*2c90*/  @!P0 IMAD.WIDE R108, R2, 0x4, R108 ;  /* 0x00000004026c8825 */ /* 0x001fc400078e026c */
[----:B------:R-:W-:Y:S02]  /*2ca0*/  F2FP.BF16.F32.PACK_AB R74, R92, R103 ;  /* 0x000000675c4a723e */ /* 0x000fe400000010ff */
[----:B-1----:R-:W-:Y:S01]  /*2cb0*/  @!P0 IMAD.WIDE R90, R2, 0x4, R90 ;  /* 0x00000004025a8825 */ /* 0x002fe200078e025a */
[----:B------:R-:W-:Y:S01]  /*2cc0*/  F2FP.BF16.F32.PACK_AB R73, R86, R73 ;  /* 0x000000495649723e */ /* 0x000fe200000010ff */
[----:B------:R0:W-:Y:S01]  /*2cd0*/  @!P0 STG.E desc[UR6][R108.64], R88 ;  /* 0x000000586c008986 */ /* 0x0001e2000c101906 */
[----:B------:R-:W-:Y:S02]  /*2ce0*/  F2FP.BF16.F32.PACK_AB R72, R3, R72 ;  /* 0x000000480348723e */ /* 0x000fe400000010ff */
[----:B--2---:R-:W-:Y:S01]  /*2cf0*/  IADD3 R2, PT, PT, R2, R82, RZ ;  /* 0x0000005202027210 */ /* 0x004fe20007ffe0ff */
[----:B------:R0:W-:Y:S03]  /*2d00*/  @!P0 STG.E desc[UR6][R90.64], R80 ;  /* 0x000000505a008986 */ /* 0x0001e6000c101906 */
[----:B------:R-:W-:Y:S01]  /*2d10*/  ISETP.GE.AND P0, PT, R2, R83, PT ;  /* 0x000000530200720c */ /* 0x000fe20003f06270 */
[----:B------:R0:W-:Y:S04]  /*2d20*/  STG.E.128 desc[UR6][R76.64], R64 ;  /* 0x000000404c007986 */ /* 0x0001e8000c101d06 */
[----:B------:R0:W-:Y:S04]  /*2d30*/  STG.E.128 desc[UR6][R78.64], R68 ;  /* 0x000000444e007986 */ /* 0x0001e8000c101d06 */
[----:B------:R0:W-:Y:S04]  /*2d40*/  STG.E.128 desc[UR6][R84.64], R72 ;  /* 0x0000004854007986 */ /* 0x0001e8000c101d06 */
[----:B------:R-:W-:Y:S05]  /*2d50*/  @!P0 BRA `(.L_x_5488) ;  /* 0xffffffd400908947 */ /* 0x000fea000383ffff */
[----:B------:R-:W-:Y:S05]  /*2d60*/  EXIT ;  /* 0x000000000000794d */ /* 0x000fea0003800000 */
.L_x_5489:
        /* <DEDUP_REMOVED lines=9> */
.L_x_13699:


//--------------------- .text._ZN10layer_norm31ln_parallel_residual_fwd_kernelINS_13Kernel_traitsIf13__nv_bfloat16fS2_fjLj6144ELj1ELj1ELj8ELj16ENS_18Kernel_traits_baseILj6144EfS2_fS2_fjLj256EEEEELb1ELb0ELb0EEEvNS_9FwdParamsE --------------------------
	.section	.text._ZN10layer_norm31ln_parallel_residual_fwd_kernelINS_13Kernel_traitsIf13__nv_bfloat16fS2_fjLj6144ELj1ELj1ELj8ELj16ENS_18Kernel_traits_baseILj6144EfS2_fS2_fjLj256EEEEELb1ELb0ELb0EEEvNS_9FwdParamsE,"ax",@progbits
	.align	128
        .global         _ZN10layer_norm31ln_parallel_residual_fwd_kernelINS_13Kernel_traitsIf13__nv_bfloat16fS2_fjLj6144ELj1ELj1ELj8ELj16ENS_18Kernel_traits_baseILj6144EfS2_fS2_fjLj256EEEEELb1ELb0ELb0EEEvNS_9FwdParamsE
        .type           _ZN10layer_norm31ln_parallel_residual_fwd_kernelINS_13Kernel_traitsIf13__nv_bfloat16fS2_fjLj6144ELj1ELj1ELj8ELj16ENS_18Kernel_traits_baseILj6144EfS2_fS2_fjLj256EEEEELb1ELb0ELb0EEEvNS_9FwdParamsE,@function
        .size           _ZN10layer_norm31ln_parallel_residual_fwd_kernelINS_13Kernel_traitsIf13__nv_bfloat16fS2_fjLj6144ELj1ELj1ELj8ELj16ENS_18Kernel_traits_baseILj6144EfS2_fS2_fjLj256EEEEELb1ELb0ELb0EEEvNS_9FwdParamsE,(.L_x_13700 - _ZN10layer_norm31ln_parallel_residual_fwd_kernelINS_13Kernel_traitsIf13__nv_bfloat16fS2_fjLj6144ELj1ELj1ELj8ELj16ENS_18Kernel_traits_baseILj6144EfS2_fS2_fjLj256EEEEELb1ELb0ELb0EEEvNS_9FwdParamsE)
        .other          _ZN10layer_norm31ln_parallel_residual_fwd_kernelINS_13Kernel_traitsIf13__nv_bfloat16fS2_fjLj6144ELj1ELj1ELj8ELj16ENS_18Kernel_traits_baseILj6144EfS2_fS2_fjLj256EEEEELb1ELb0ELb0EEEvNS_9FwdParamsE,@"STO_CUDA_ENTRY STV_DEFAULT"
_ZN10layer_norm31ln_parallel_residual_fwd_kernelINS_13Kernel_traitsIf13__nv_bfloat16fS2_fjLj6144ELj1ELj1ELj8ELj16ENS_18Kernel_traits_baseILj6144EfS2_fS2_fjLj256EEEEELb1ELb0ELb0EEEvNS_9FwdParamsE:
.text._ZN10layer_norm31ln_parallel_residual_fwd_kernelINS_13Kernel_traitsIf13__nv_bfloat16fS2_fjLj6144ELj1ELj1ELj8ELj16ENS_18Kernel_traits_baseILj6144EfS2_fS2_fjLj256EEEEELb1ELb0ELb0EEEvNS_9FwdParamsE:
        /* <DEDUP_REMOVED lines=36> */
[----:B------:R-:W-:Y:S02]  /*0240*/  LOP3.LUT R171, R171, 0xffffff7f, RZ, 0xc0, !PT ;  /* 0xffffff7fabab7812 */ /* 0x000fe400078ec0ff */
[----:B------:R-:W-:-:S03]  /*0250*/  ISETP.GE.U32.AND P0, PT, R142, 0x200, PT ;  /* 0x000002008e00780c */ /* 0x000fc60003f06070 */
[----:B------:R-:W1:Y:S06]  /*0260*/  LDC.64 R40, c[0x0][0x3d8] ;  /* 0x0000f600ff287b82 */ /* 0x000e6c0000000a00 */
[----:B------:R-:W-:Y:S02]  /*0270*/  @P1 LOP3.LUT R171, R171, 0x80, RZ, 0xfc, !PT ;  /* 0x00000080abab1812 */ /* 0x000fe400078efcff */
[----:B------:R-:W2:Y:S08]  /*0280*/  LDC.64 R38, c[0x0][0x3d0] ;  /* 0x0000f400ff267b82 */ /* 0x000eb00000000a00 */
[----:B------:R-:W3:Y:S01]  /*0290*/  LDC.64 R42, c[0x0][0x3d8] ;  /* 0x0000f600ff2a7b82 */ /* 0x000ee20000000a00 */
[----:B0-----:R-:W-:-:S05]  /*02a0*/  @P1 IMAD.WIDE.U32 R36, R85, 0x20, R36 ;  /* 0x0000002055241825 */ /* 0x001fca00078e0024 */
[----:B------:R-:W5:Y:S01]  /*02b0*/  @P1 LDG.E.128 R4, desc[UR6][R36.64] ;  /* 0x0000000624041981 */ /* 0x000f62000c1e1d00 */
[C---:B-1----:R-:W-:Y:S01]  /*02c0*/  @P1 IMAD.WIDE.U32 R40, R85.reuse, 0x20, R40 ;  /* 0x0000002055281825 */ /* 0x042fe200078e0028 */
[----:B------:R-:W-:Y:S02]  /*02d0*/  @P1 LOP3.LUT R85, R85, 0x100, RZ, 0xfc, !PT ;  /* 0x0000010055551812 */ /* 0x000fe400078efcff */
[----:B------:R0:W5:Y:S04]  /*02e0*/  @P1 LDG.E.128 R8, desc[UR6][R36.64+0x10] ;  /* 0x0000100624081981 */ /* 0x000168000c1e1d00 */
[----:B------:R-:W5:Y:S04]  /*02f0*/  @P1 LDG.E.128 R12, desc[UR6][R40.64] ;  /* 0x00000006280c1981 */ /* 0x000f68000c1e1d00 */
[----:B------:R1:W5:Y:S01]  /*0300*/  @P1 LDG.E.128 R16, desc[UR6][R40.64+0x10] ;  /* 0x0000100628101981 */ /* 0x000362000c1e1d00 */
[----:B------:R-:W-:Y:S01]  /*0310*/  ISETP.GE.U32.AND P1, PT, R142, 0x300, PT ;  /* 0x000003008e00780c */ /* 0x000fe20003f26070 */
[----:B--2---:R-:W-:-:S04]  /*0320*/  @P0 IMAD.WIDE.U32 R44, R85, 0x20, R38 ;  /* 0x00000020552c0825 */ /* 0x004fc800078e0026 */
[----:B---3--:R-:W-:Y:S01]  /*0330*/  @P0 IMAD.WIDE.U32 R48, R85, 0x20, R42 ;  /* 0x0000002055300825 */ /* 0x008fe200078e002a */
[----:B------:R-:W5:Y:S01]  /*0340*/  @P0 LDG.E.128 R20, desc[UR6][R44.64] ;  /* 0x000000062c140981 */ /* 0x000f62000c1e1d00 */
[----:B------:R-:W-:Y:S02]  /*0350*/  CS2R R38, SRZ ;  /* 0x0000000000267805 */ /* 0x000fe4000001ff00 */
[----:B0-----:R-:W-:Y:S02]  /*0360*/  CS2R R36, SRZ ;  /* 0x0000000000247805 */ /* 0x001fe4000001ff00 */
[----:B------:R-:W-:Y:S01]  /*0370*/  CS2R R42, SRZ ;  /* 0x00000000002a7805 */ /* 0x000fe2000001ff00 */
[----:B------:R0:W5:Y:S01]  /*0380*/  @P0 LDG.E.128 R24, desc[UR6][R44.64+0x10] ;  /* 0x000010062c180981 */ /* 0x000162000c1e1d00 */
[----:B-1----:R-:W-:Y:S02]  /*0390*/  CS2R R40, SRZ ;  /* 0x0000000000287805 */ /* 0x002fe4000001ff00 */
[----:B------:R-:W-:-:S02]  /*03a0*/  CS2R R46, SRZ ;  /* 0x00000000002e7805 */ /* 0x000fc4000001ff00 */
[----:B------:R-:W-:Y:S01]  /*03b0*/  CS2R R50, SRZ ;  /* 0x0000000000327805 */ /* 0x000fe2000001ff00 */
[----:B------:R-:W5:Y:S01]  /*03c0*/  @P0 LDG.E.128 R28, desc[UR6][R48.64] ;  /* 0x00000006301c0981 */ /* 0x000f62000c1e1d00 */
[----:B------:R-:W-:Y:S02]  /*03d0*/  CS2R R54, SRZ ;  /* 0x0000000000367805 */ /* 0x000fe4000001ff00 */
[----:B------:R-:W-:Y:S02]  /*03e0*/  CS2R R52, SRZ ;  /* 0x0000000000347805 */ /* 0x000fe4000001ff00 */
[----:B------:R-:W-:Y:S01]  /*03f0*/  CS2R R58, SRZ ;  /* 0x00000000003a7805 */ /* 0x000fe2000001ff00 */
[----:B------:R1:W5:Y:S01]  /*0400*/  @P0 LDG.E.128 R32, desc[UR6][R48.64+0x10] ;  /* 0x0000100630200981 */ /* 0x000362000c1e1d00 */
[----:B------:R-:W-:Y:S02]  /*0410*/  CS2R R56, SRZ ;  /* 0x0000000000387805 */ /* 0x000fe4000001ff00 */
[----:B0-----:R-:W-:-:S02]  /*0420*/  CS2R R44, SRZ ;  /* 0x00000000002c7805 */ /* 0x001fc4000001ff00 */
[----:B------:R-:W-:Y:S02]  /*0430*/  CS2R R62, SRZ ;  /* 0x00000000003e7805 */ /* 0x000fe4000001ff00 */
[----:B------:R-:W-:Y:S02]  /*0440*/  CS2R R60, SRZ ;  /* 0x00000000003c7805 */ /* 0x000fe4000001ff00 */
[----:B------:R-:W-:Y:S02]  /*0450*/  CS2R R66, SRZ ;  /* 0x0000000000427805 */ /* 0x000fe4000001ff00 */
[----:B------:R-:W-:Y:S01]  /*0460*/  CS2R R64, SRZ ;  /* 0x0000000000407805 */ /* 0x000fe2000001ff00 */
[----:B------:R-:W-:Y:S01]  /*0470*/  @P0 VIADD R85, R85, 0x100 ;  /* 0x0000010055550836 */ /* 0x000fe20000000000 */
        /* <DEDUP_REMOVED lines=35> */
.L_x_5492:
        /* <DEDUP_REMOVED lines=9> */
[----:B------:R-:W5:Y:S02]  /*0740*/  @P1 LDG.E.128 R4, desc[UR6][R38.64] ;  /* 0x0000000626041981 */ /* 0x000f64000c1e1d00 */
[----:B------:R-:W0:Y:S01]  /*0750*/  LDC.64 R46, c[0x0][0x3d8] ;  /* 0x0000f600ff2e7b82 */ /* 0x000e220000000a00 */
[C---:B-1----:R-:W-:Y:S01]  /*0760*/  @P1 IMAD.WIDE.U32 R40, R85.reuse, 0x20, R40 ;  /* 0x0000002055281825 */ /* 0x042fe200078e0028 */
[----:B------:R1:W5:Y:S04]  /*0770*/  @P1 LDG.E.128 R8, desc[UR6][R38.64+0x10] ;  /* 0x0000100626081981 */ /* 0x000368000c1e1d00 */
[----:B------:R-:W5:Y:S02]  /*0780*/  @P1 LDG.E.128 R12, desc[UR6][R40.64] ;  /* 0x00000006280c1981 */ /* 0x000f64000c1e1d00 */
[----:B------:R-:W4:Y:S01]  /*0790*/  @P0 LDC.64 R48, c[0x0][0x440] ;  /* 0x00011000ff300b82 */ /* 0x000f220000000a00 */
[C---:B--2---:R-:W-:Y:S01]  /*07a0*/  @P1 IMAD.WIDE.U32 R36, R85.reuse, 0x20, R36 ;  /* 0x0000002055241825 */ /* 0x044fe200078e0024 */
[----:B------:R-:W-:Y:S01]  /*07b0*/  @P1 LOP3.LUT R85, R85, 0x100, RZ, 0xfc, !PT ;  /* 0x0000010055551812 */ /* 0x000fe200078efcff */
[----:B------:R-:W5:Y:S04]  /*07c0*/  @P1 LDG.E.128 R16, desc[UR6][R40.64+0x10] ;  /* 0x0000100628101981 */ /* 0x000f68000c1e1d00 */
[----:B------:R-:W5:Y:S04]  /*07d0*/  @P1 LD.E.128 R64, desc[UR6][R36.64] ;  /* 0x0000000624401980 */ /* 0x000f68000c101d00 */
[----:B------:R2:W5:Y:S01]  /*07e0*/  @P1 LD.E.128 R60, desc[UR6][R36.64+0x10] ;  /* 0x00001006243c1980 */ /* 0x000562000c101d00 */
[----:B------:R-:W-:Y:S01]  /*07f0*/  ISETP.GE.U32.AND P1, PT, R142, 0x300, PT ;  /* 0x000003008e00780c */ /* 0x000fe20003f26070 */
[----:B---3--:R-:W-:-:S04]  /*0800*/  @P0 IMAD.WIDE.U32 R44, R85, 0x20, R42 ;  /* 0x00000020552c0825 */ /* 0x008fc800078e002a */
[C---:B0-----:R-:W-:Y:S01]  /*0810*/  @P0 IMAD.WIDE.U32 R46, R85.reuse, 0x20, R46 ;  /* 0x00000020552e0825 */ /* 0x041fe200078e002e */
[----:B------:R-:W5:Y:S03]  /*0820*/  @P0 LDG.E.128 R20, desc[UR6][R44.64] ;  /* 0x000000062c140981 */ /* 0x000f66000c1e1d00 */
[----:B----4-:R-:W-:Y:S01]  /*0830*/  @P0 IMAD.WIDE.U32 R48, R85, 0x20, R48 ;  /* 0x0000002055300825 */ /* 0x010fe200078e0030 */
[----:B------:R0:W5:Y:S01]  /*0840*/  @P0 LDG.E.128 R24, desc[UR6][R44.64+0x10] ;  /* 0x000010062c180981 */ /* 0x000162000c1e1d00 */
[----:B-1----:R-:W-:Y:S02]  /*0850*/  CS2R R38, SRZ ;  /* 0x0000000000267805 */ /* 0x002fe4000001ff00 */
[----:B--2---:R-:W-:Y:S02]  /*0860*/  CS2R R36, SRZ ;  /* 0x0000000000247805 */ /* 0x004fe4000001ff00 */
[----:B------:R-:W-:Y:S01]  /*0870*/  CS2R R42, SRZ ;  /* 0x00000000002a7805 */ /* 0x000fe2000001ff00 */
[----:B------:R-:W5:Y:S01]  /*0880*/  @P0 LDG.E.128 R28, desc[UR6][R46.64] ;  /* 0x000000062e1c0981 */ /* 0x000f62000c1e1d00 */
[----:B------:R-:W-:-:S02]  /*0890*/  CS2R R40, SRZ ;  /* 0x0000000000287805 */ /* 0x000fc4000001ff00 */
[----:B------:R-:W-:Y:S01]  /*08a0*/  CS2R R50, SRZ ;  /* 0x0000000000327805 */ /* 0x000fe2000001ff00 */
[----:B------:R-:W-:Y:S01]  /*08b0*/  @P0 VIADD R85, R85, 0x100 ;  /* 0x0000010055550836 */ /* 0x000fe20000000000 */
        /* <DEDUP_REMOVED lines=32> */
.L_x_5491:
        /* <DEDUP_REMOVED lines=61> */
.L_x_5494:
        /* <DEDUP_REMOVED lines=10> */
[----:B------:R-:W0:Y:S01]  /*0f30*/  @P0 LDC.64 R62, c[0x0][0x438] ;  /* 0x00010e00ff3e0b82 */ /* 0x000e220000000a00 */
[C---:B-1----:R-:W-:Y:S01]  /*0f40*/  @P1 IMAD.WIDE.U32 R56, R85.reuse, 0x20, R56 ;  /* 0x0000002055381825 */ /* 0x042fe200078e0038 */
[----:B------:R-:W5:Y:S04]  /*0f50*/  @P1 LDG.E.128 R8, desc[UR6][R52.64+0x10] ;  /* 0x0000100634081981 */ /* 0x000f68000c1e1d00 */
[----:B------:R-:W5:Y:S02]  /*0f60*/  @P1 LDG.E.128 R12, desc[UR6][R56.64] ;  /* 0x00000006380c1981 */ /* 0x000f64000c1e1d00 */
[----:B------:R-:W1:Y:S01]  /*0f70*/  LDC.64 R64, c[0x0][0x3d8] ;  /* 0x0000f600ff407b82 */ /* 0x000e620000000a00 */
        /* <DEDUP_REMOVED lines=9> */
[----:B-1----:R-:W-:Y:S01]  /*1010*/  @P0 IMAD.WIDE.U32 R64, R85, 0x20, R64 ;  /* 0x0000002055400825 */ /* 0x002fe200078e0040 */
[----:B------:R0:W5:Y:S01]  /*1020*/  @P0 LDG.E.128 R24, desc[UR6][R60.64+0x10] ;  /* 0x000010063c180981 */ /* 0x000162000c1e1d00 */
[----:B--2---:R-:W-:Y:S02]  /*1030*/  CS2R R54, SRZ ;  /* 0x0000000000367805 */ /* 0x004fe4000001ff00 */
[----:B------:R-:W-:Y:S02]  /*1040*/  CS2R R52, SRZ ;  /* 0x0000000000347805 */ /* 0x000fe4000001ff00 */
[----:B------:R-:W-:Y:S01]  /*1050*/  CS2R R58, SRZ ;  /* 0x00000000003a7805 */ /* 0x000fe2000001ff00 */
[----:B------:R-:W5:Y:S01]  /*1060*/  @P0 LD.E.128 R40, desc[UR6][R62.64] ;  /* 0x000000063e280980 */ /* 0x000f62000c101d00 */
[----:B------:R-:W-:-:S02]  /*1070*/  CS2R R56, SRZ ;  /* 0x0000000000387805 */ /* 0x000fc4000001ff00 */
[----:B------:R-:W-:Y:S01]  /*1080*/  CS2R R66, SRZ ;  /* 0x0000000000427805 */ /* 0x000fe2000001ff00 */
[----:B------:R-:W-:Y:S01]  /*1090*/  @P0 VIADD R85, R85, 0x100 ;  /* 0x0000010055550836 */ /* 0x000fe20000000000 */
        /* <DEDUP_REMOVED lines=31> */
.L_x_5493:
[----:B------:R-:W-:Y:S05]  /*1290*/  BSYNC.RECONVERGENT B0 ;  /* 0x0000000000007941 */ /* 0x000fea0003800200 */
.L_x_5490:
[----:B------:R-:W1:Y:S08]  /*12a0*/  S2UR UR4, SR_CTAID.X ;  /* 0x00000000000479c3 */ /* 0x000e700000002500 */
[----:B------:R-:W1:Y:S02]  /*12b0*/  LDC R101, c[0x0][0x384] ;  /* 0x0000e100ff657b82 */ /* 0x000e640000000800 */
[----:B-1----:R-:W-:-:S13]  /*12c0*/  ISETP.LE.AND P0, PT, R101, UR4, PT ;  /* 0x0000000465007c0c */ /* 0x002fda000bf03270 */
[----:B------:R-:W-:Y:S05]  /*12d0*/  @P0 EXIT ;  /* 0x000000000000094d */ /* 0x000fea0003800000 */
[----:B------:R-:W1:Y:S01]  /*12e0*/  LDCU UR5, c[0x0][0x360] ;  /* 0x00006c00ff0577ac */ /* 0x000e620008000800 */
[----:B------:R-:W-:Y:S01]  /*12f0*/  IMAD.U32 R140, RZ, RZ, UR4 ;  /* 0x00000004ff8c7e24 */ /* 0x000fe2000f8e00ff */
[----:B0----5:R-:W-:Y:S01]  /*1300*/  IADD3 R104, PT, PT, R2, -0x61c88647, RZ ;  /* 0x9e3779b902687810 */ /* 0x021fe20007ffe0ff */
        /* <DEDUP_REMOVED lines=8> */
[----:B------:R-:W0:Y:S01]  /*1390*/  LDCU UR12, c[0x0][0x408] ;  /* 0x00008100ff0c77ac */ /* 0x000e220008000800 */
[----:B------:R-:W-:Y:S01]  /*13a0*/  LOP3.LUT R157, R0, 0x3, RZ, 0xc0, !PT ;  /* 0x00000003009d7812 */ /* 0x000fe200078ec0ff */
[----:B------:R-:W-:Y:S01]  /*13b0*/  IMAD.HI.U32 R102, R103, -0x326172a9, RZ ;  /* 0xcd9e8d5767667827 */ /* 0x000fe200078e00ff */
[----:B------:R-:W-:Y:S01]  /*13c0*/  LOP3.LUT R113, R100, 0x3e0, RZ, 0xc0, !PT ;  /* 0x000003e064717812 */ /* 0x000fe200078ec0ff */
[----:B------:R-:W2:Y:S02]  /*13d0*/  LDCU UR15, c[0x0][0x388] ;  /* 0x00007100ff0f77ac */ /* 0x000ea40008000800 */
[----:B-1----:R-:W-:Y:S01]  /*13e0*/  IMAD R170, R140, UR5, R165 ;  /* 0x000000058caa7c24 */ /* 0x002fe2000f8e02a5 */
[----:B------:R-:W1:Y:S03]  /*13f0*/  LDCU.U8 UR13, c[0x0][0x410] ;  /* 0x00008200ff0d77ac */ /* 0x000e660008000000 */
[C---:B------:R-:W-:Y:S01]  /*1400*/  IMAD.HI.U32 R101, R170.reuse, -0x326172a9, RZ ;  /* 0xcd9e8d57aa657827 */ /* 0x040fe200078e00ff */
[----:B------:R-:W3:Y:S03]  /*1410*/  LDCU UR14, c[0x0][0x400] ;  /* 0x00008000ff0e77ac */ /* 0x000ee60008000800 */
[----:B------:R-:W-:Y:S01]  /*1420*/  IMAD R105, R170, -0x326172a9, RZ ;  /* 0xcd9e8d57aa697824 */ /* 0x000fe200078e02ff */
[----:B------:R-:W-:Y:S01]  /*1430*/  LOP3.LUT R101, R141, R101, R2, 0x96, !PT ;  /* 0x000000658d657212 */ /* 0x000fe200078e9602 */
[----:B------:R-:W4:Y:S03]  /*1440*/  LDCU.64 UR8, c[0x0][0x398] ;  /* 0x00007300ff0877ac */ /* 0x000f260008000a00 */
[----:B------:R-:W-:Y:S01]  /*1450*/  LOP3.LUT R102, R104, R105, R102, 0x96, !PT ;  /* 0x0000006968667212 */ /* 0x000fe200078e9666 */
[----:B------:R-:W-:Y:S01]  /*1460*/  IMAD.HI.U32 R106, R101, -0x2daee0ad, RZ ;  /* 0xd2511f53656a7827 */ /* 0x000fe200078e00ff */
[----:B------:R-:W0:Y:S03]  /*1470*/  LDCU.64 UR10, c[0x0][0x3a0] ;  /* 0x00007400ff0a77ac */ /* 0x000e260008000a00 */
[----:B------:R-:W-:Y:S01]  /*1480*/  IMAD.HI.U32 R105, R102, -0x2daee0ad, RZ ;  /* 0xd2511f5366697827 */ /* 0x000fe200078e00ff */
[----:B------:R-:W-:Y:S01]  /*1490*/  LOP3.LUT R106, R108, R107, R106, 0x96, !PT ;  /* 0x0000006b6c6a7212 */ /* 0x000fe200078e966a */
[----:B------:R-:W-:-:S02]  /*14a0*/  UPLOP3.LUT UP1, UPT, UPT, UPT, UPT, 0x40, 0x4 ;  /* 0x000000000004789c */ /* 0x000fc40003f2e870 */
[----:B------:R-:W-:Y:S02]  /*14b0*/  VIADD R107, R3, 0x76cf5d0a ;  /* 0x76cf5d0a036b7836 */ /* 0x000fe40000000000 */
[----:B------:R-:W-:Y:S02]  /*14c0*/  IMAD R108, R101, -0x2daee0ad, RZ ;  /* 0xd2511f53656c7824 */ /* 0x000fe400078e02ff */
[----:B------:R-:W-:Y:S01]  /*14d0*/  IMAD R104, R103, -0x326172a9, RZ ;  /* 0xcd9e8d5767687824 */ /* 0x000fe200078e02ff */
[----:B------:R-:W-:Y:S01]  /*14e0*/  IADD3 R103, PT, PT, R2, 0x3c6ef372, RZ ;  /* 0x3c6ef37202677810 */ /* 0x000fe20007ffe0ff */
[----:B------:R-:W-:Y:S01]  /*14f0*/  IMAD.HI.U32 R101, R106, -0x326172a9, RZ ;  /* 0xcd9e8d576a657827 */ /* 0x000fe200078e00ff */
[----:B------:R-:W-:-:S03]  /*1500*/  LOP3.LUT R105, R107, R108, R105, 0x96, !PT ;  /* 0x0000006c6b697212 */ /* 0x000fc600078e9669 */
        /* <DEDUP_REMOVED lines=8> */
[----:B------:R-:W-:-:S03]  /*1590*/  IMAD.HI.U32 R106, R103, -0x2daee0ad, RZ ;  /* 0xd2511f53676a7827 */ /* 0x000fc600078e00ff */
[----:B------:R-:W-:Y:S01]  /*15a0*/  LOP3.LUT R102, R108, R107, R102, 0x96, !PT ;  /* 0x0000006b6c667212 */ /* 0x000fe200078e9666 */
[----:B------:R-:W-:Y:S01]  /*15b0*/  IMAD R107, R101, -0x2daee0ad, RZ ;  /* 0xd2511f53656b7824 */ /* 0x000fe200078e02ff */
[----:B------:R-:W-:Y:S01]  /*15c0*/  IADD3 R108, PT, PT, R3, -0x126145ec, RZ ;  /* 0xed9eba14036c7810 */ /* 0x000fe20007ffe0ff */
[----:B------:R-:W-:Y:S02]  /*15d0*/  IMAD R104, R105, -0x326172a9, RZ ;  /* 0xcd9e8d5769687824 */ /* 0x000fe400078e02ff */
        /* <DEDUP_REMOVED lines=17> */
[----:B------:R-:W-:Y:S02]  /*16f0*/  LOP3.LUT R105, R107, R108, R105, 0x96, !PT ;  /* 0x0000006c6b697212 */ /* 0x000fe400078e9669 */
[C---:B------:R-:W-:Y:S01]  /*1700*/  LOP3.LUT R108, R109.reuse, 0xff, RZ, 0xc0, !PT ;  /* 0x000000ff6d6c7812 */ /* 0x040fe200078ec0ff */
[----:B------:R-:W-:Y:S01]  /*1710*/  VIADD R104, R2, 0xb54cda56 ;  /* 0xb54cda5602687836 */ /* 0x000fe20000000000 */
[----:B------:R-:W-:Y:S01]  /*1720*/  LOP3.LUT R109, R109, 0xffffff00, RZ, 0xc0, !PT ;  /* 0xffffff006d6d7812 */ /* 0x000fe200078ec0ff */
[----:B------:R-:W-:Y:S01]  /*1730*/  IMAD R107, R102, -0x2daee0ad, RZ ;  /* 0xd2511f53666b7824 */ /* 0x000fe200078e02ff */
[----:B------:R-:W-:Y:S01]  /*1740*/  VIADDMNMX R111, R108, -R111, RZ, !PT ;  /* 0x8000006f6c6f7246 */ /* 0x000fe200078001ff */
[----:B------:R-:W-:Y:S01]  /*1750*/  IMAD R103, R103, -0x326172a9, RZ ;  /* 0xcd9e8d5767677824 */ /* 0x000fe200078e02ff */
[----:B------:R-:W-:Y:S01]  /*1760*/  LOP3.LUT R101, R104, R106, R101, 0x96, !PT ;  /* 0x0000006a68657212 */ /* 0x000fe200078e9665 */
[----:B------:R-:W-:Y:S01]  /*1770*/  VIADD R104, R2, 0x5384540f ;  /* 0x5384540f02687836 */ /* 0x000fe20000000000 */
[----:B------:R-:W-:Y:S01]  /*1780*/  VIMNMX R110, PT, PT, R111, 0x20, PT ;  /* 0x000000206f6e7848 */ /* 0x000fe20003fe0100 */
[----:B------:R-:W-:Y:S01]  /*1790*/  IMAD.HI.U32 R100, R105, -0x326172a9, RZ ;  /* 0xcd9e8d5769647827 */ /* 0x000fe200078e00ff */
[----:B------:R-:W-:-:S02]  /*17a0*/  VIADDMNMX R113, R108, -R113, RZ, !PT ;  /* 0x800000716c717246 */ /* 0x000fc400078001ff */
[----:B------:R-:W-:Y:S01]  /*17b0*/  IADD3 R108, PT, PT, R3, -0x24c28bd8, RZ ;  /* 0xdb3d7428036c7810 */ /* 0x000fe20007ffe0ff */
[----:B------:R-:W-:Y:S01]  /*17c0*/  IMAD.HI.U32 R102, R101, -0x2daee0ad, RZ ;  /* 0xd2511f5365667827 */ /* 0x000fe200078e00ff */
[----:B------:R-:W-:Y:S02]  /*17d0*/  LOP3.LUT R100, R104, R103, R100, 0x96, !PT ;  /* 0x0000006768647212 */ /* 0x000fe400078e9664 */
[----:B------:R-:W-:Y:S01]  /*17e0*/  VIMNMX R144, PT, PT, R113, 0x20, PT ;  /* 0x0000002071907848 */ /* 0x000fe20003fe0100 */
[----:B------:R-:W-:Y:S02]  /*17f0*/  VIADD R106, R3, 0x1fd5c5a3 ;  /* 0x1fd5c5a3036a7836 */ /* 0x000fe40000000000 */
[----:B------:R-:W-:Y:S02]  /*1800*/  IMAD R110, R110, 0x8, R109 ;  /* 0x000000086e6e7824 */ /* 0x000fe400078e026d */
[----:B------:R-:W-:Y:S01]  /*1810*/  IMAD R104, R105, -0x326172a9, RZ ;  /* 0xcd9e8d5769687824 */ /* 0x000fe200078e02ff */
[----:B------:R-:W-:Y:S01]  /*1820*/  LOP3.LUT R102, R106, R107, R102, 0x96, !PT ;  /* 0x0000006b6a667212 */ /* 0x000fe200078e9666 */
[----:B------:R-:W-:Y:S01]  /*1830*/  IMAD R107, R101, -0x2daee0ad, RZ ;  /* 0xd2511f53656b7824 */ /* 0x000fe200078e02ff */
[----:B------:R-:W-:Y:S01]  /*1840*/  I2FP.F32.U32 R110, R110 ;  /* 0x0000006e006e7245 */ /* 0x000fe20000201000 */
[----:B------:R-:W-:-:S03]  /*1850*/  IMAD.HI.U32 R106, R100, -0x2daee0ad, RZ ;  /* 0xd2511f53646a7827 */ /* 0x000fc600078e00ff */
[----:B------:R0:W0:Y:S01]  /*1860*/  MUFU.RCP R143, R110 ;  /* 0x0000006e008f7308 */ /* 0x0000220000001000 */
        /* <DEDUP_REMOVED lines=15> */
.L_x_5879:
        /* <DEDUP_REMOVED lines=41> */
.L_x_5500:
        /* <DEDUP_REMOVED lines=13> */
.L_x_5502:
[----:B------:R-:W-:Y:S05]  /*1cc0*/  BSYNC.RECONVERGENT B2 ;  /* 0x0000000000027941 */ /* 0x000fea0003800200 */
.L_x_5501:
        /* <DEDUP_REMOVED lines=56> */
[----:B------:R-:W-:Y:S02]  /*2050*/  LOP3.LUT R146, R109, R110, R135, 0x96, !PT ;  /* 0x0000006e6d927212 */ /* 0x000fe400078e9687 */
[----:B------:R-:W-:Y:S01]  /*2060*/  MOV R148, R134 ;  /* 0x0000008600947202 */ /* 0x000fe20000000f00 */
[----:B------:R-:W-:Y:S01]  /*2070*/  IMAD.MOV.U32 R0, RZ, RZ, R132 ;  /* 0x000000ffff007224 */ /* 0x000fe200078e0084 */
[----:B------:R-:W-:Y:S01]  /*2080*/  LOP3.LUT R145, R145, R108, R133, 0x96, !PT ;  /* 0x0000006c91917212 */ /* 0x000fe200078e9685 */
[----:B------:R-:W-:-:S07]  /*2090*/  IMAD.MOV.U32 R108, RZ, RZ, R159 ;  /* 0x000000ffff6c7224 */ /* 0x000fce00078e009f */
.L_x_5499:
[----:B------:R-:W-:Y:S05]  /*20a0*/  BSYNC.RECONVERGENT B1 ;  /* 0x0000000000017941 */ /* 0x000fea0003800200 */
.L_x_5498:
[----:B------:R-:W0:Y:S01]  /*20b0*/  LDC R132, c[0x0][0x404] ;  /* 0x00010100ff847b82 */ /* 0x000e220000000800 */
[----:B------:R-:W-:Y:S01]  /*20c0*/  I2FP.F32.U32 R109, R108 ;  /* 0x0000006c006d7245 */ /* 0x000fe20000201000 */
[----:B------:R-:W-:Y:S01]  /*20d0*/  IMAD.MOV.U32 R108, RZ, RZ, 0x2f800000 ;  /* 0x2f800000ff6c7424 */ /* 0x000fe200078e00ff */
[----:B------:R-:W-:Y:S01]  /*20e0*/  ISETP.NE.AND P2, PT, R111, 0x1, PT ;  /* 0x000000016f00780c */ /* 0x000fe20003f45270 */
[----:B------:R-:W-:Y:S01]  /*20f0*/  BSSY.RECONVERGENT B1, `(.L_x_5503) ;  /* 0x000005d000017945 */ /* 0x000fe20003800200 */
[----:B------:R-:W-:Y:S01]  /*2100*/  LOP3.LUT R171, R171, 0xffffffef, RZ, 0xc0, !PT ;  /* 0xffffffefabab7812 */ /* 0x000fe200078ec0ff */
[----:B------:R-:W-:Y:S01]  /*2110*/  FFMA.FTZ R109, R109, R108, 1.1641532182693481445e-10 ;  /* 0x2f0000006d6d7423 */ /* 0x000fe2000001006c */
[----:B------:R-:W-:Y:S01]  /*2120*/  MOV R133, 0x2 ;  /* 0x0000000200857802 */ /* 0x000fe20000000f00 */
[----:B------:R-:W-:-:S03]  /*2130*/  IMAD.MOV.U32 R110, RZ, RZ, R148 ;  /* 0x000000ffff6e7224 */ /* 0x000fc600078e0094 */
[----:B0-----:R-:W-:Y:S01]  /*2140*/  FSETP.LE.FTZ.AND P3, PT, R109, R132, PT ;  /* 0x000000846d00720b */ /* 0x001fe20003f73000 */
[C---:B-----5:R-:W-:Y:S01]  /*2150*/  IMAD.U32 R109, R120.reuse, 0x10000, RZ ;  /* 0x00010000786d7824 */ /* 0x060fe200078e00ff */
[----:B------:R-:W-:-:S11]  /*2160*/  PRMT R120, R120, 0x7632, R120 ;  /* 0x0000763278787816 */ /* 0x000fd60000000078 */
        /* <DEDUP_REMOVED lines=10> */
.L_x_5505:
        /* <DEDUP_REMOVED lines=13> */
.L_x_5507:
[----:B------:R-:W-:Y:S05]  /*22e0*/  BSYNC.RECONVERGENT B2 ;  /* 0x0000000000027941 */ /* 0x000fea0003800200 */
.L_x_5506:
        /* <DEDUP_REMOVED lines=61> */
.L_x_5504:
[----:B------:R-:W-:Y:S05]  /*26c0*/  BSYNC.RECONVERGENT B1 ;  /* 0x0000000000017941 */ /* 0x000fea0003800200 */
.L_x_5503:
[----:B------:R-:W-:Y:S01]  /*26d0*/  I2FP.F32.U32 R111, R110 ;  /* 0x0000006e006f7245 */ /* 0x000fe20000201000 */
[----:B------:R-:W-:Y:S01]  /*26e0*/  BSSY.RECONVERGENT B1, `(.L_x_5508) ;  /* 0x000005d000017945 */ /* 0x000fe20003800200 */
[----:B------:R-:W-:Y:S01]  /*26f0*/  ISETP.NE.AND P2, PT, R133, 0x1, PT ;  /* 0x000000018500780c */ /* 0x000fe20003f45270 */
[----:B------:R-:W-:Y:S01]  /*2700*/  HFMA2 R134, -RZ, RZ, 0, 1.1920928955078125e-07 ;  /* 0x00000002ff867431 */ /* 0x000fe200000001ff */
[----:B------:R-:W-:Y:S01]  /*2710*/  LOP3.LUT R171, R171, 0xfffffff7, RZ, 0xc0, !PT ;  /* 0xfffffff7abab7812 */ /* 0x000fe200078ec0ff */
[----:B------:R-:W-:Y:S01]  /*2720*/  FFMA.FTZ R111, R111, R108, 1.1641532182693481445e-10 ;  /* 0x2f0000006f6f7423 */ /* 0x000fe2000001006c */
[----:B------:R-:W-:-:S04]  /*2730*/  IMAD.U32 R110, R120, 0x10000, RZ ;  /* 0x00010000786e7824 */ /* 0x000fc800078e00ff */
        /* <DEDUP_REMOVED lines=12> */
.L_x_5510:
        /* <DEDUP_REMOVED lines=13> */
.L_x_5512:
[----:B------:R-:W-:Y:S05]  /*28d0*/  BSYNC.RECONVERGENT B2 ;  /* 0x0000000000027941 */ /* 0x000fea0003800200 */
.L_x_5511:
        /* <DEDUP_REMOVED lines=56> */
[----:B------:R-:W-:Y:S01]  /*2c60*/  IMAD.MOV.U32 R111, RZ, RZ, R0 ;  /* 0x000000ffff6f7224 */ /* 0x000fe200078e0000 */
[----:B------:R-:W-:Y:S01]  /*2c70*/  MOV R0, R138 ;  /* 0x0000008a00007202 */ /* 0x000fe20000000f00 */
[----:B------:R-:W-:Y:S01]  /*2c80*/  IMAD.MOV.U32 R148, RZ, RZ, R164 ;  /* 0x000000ffff947224 */ /* 0x000fe200078e00a4 */
[----:B------:R-:W-:Y:S01]  /*2c90*/  LOP3.LUT R146, R133, R136, R165, 0x96, !PT ;  /* 0x0000008885927212 */ /* 0x000fe200078e96a5 */
[----:B------:R-:W-:-:S07]  /*2ca0*/  IMAD.MOV.U32 R134, RZ, RZ, RZ ;  /* 0x000000ffff867224 */ /* 0x000fce00078e00ff */
.L_x_5509:
[----:B------:R-:W-:Y:S05]  /*2cb0*/  BSYNC.RECONVERGENT B1 ;  /* 0x0000000000017941 */ /* 0x000fea0003800200 */
.L_x_5508:
[----:B------:R-:W-:Y:S01]  /*2cc0*/  I2FP.F32.U32 R111, R111 ;  /* 0x0000006f006f7245 */ /* 0x000fe20000201000 */
[----:B------:R-:W-:Y:S01]  /*2cd0*/  BSSY.RECONVERGENT B1, `(.L_x_5513) ;  /* 0x000005e000017945 */ /* 0x000fe20003800200 */
[----:B------:R-:W-:Y:S01]  /*2ce0*/  ISETP.NE.AND P2, PT, R134, 0x1, PT ;  /* 0x000000018600780c */ /* 0x000fe20003f45270 */
[----:B------:R-:W-:Y:S01]  /*2cf0*/  HFMA2 R135, -RZ, RZ, 0, 1.1920928955078125e-07 ;  /* 0x00000002ff877431 */ /* 0x000fe200000001ff */
[----:B------:R-:W-:Y:S01]  /*2d00*/  LOP3.LUT R171, R171, 0xfffffffb, RZ, 0xc0, !PT ;  /* 0xfffffffbabab7812 */ /* 0x000fe200078ec0ff */
[----:B------:R-:W-:Y:S01]  /*2d10*/  FFMA.FTZ R111, R111, R108, 1.1641532182693481445e-10 ;  /* 0x2f0000006f6f7423 */ /* 0x000fe2000001006c */
[----:B------:R-:W-:Y:S01]  /*2d20*/  PRMT R133, R121, 0x7632, R133 ;  /* 0x0000763279857816 */ /* 0x000fe20000000085 */
[----:B------:R-:W-:-:S03]  /*2d30*/  IMAD.MOV.U32 R120, RZ, RZ, R148 ;  /* 0x000000ffff787224 */ /* 0x000fc600078e0094 */
[----:B------:R-:W-:Y:S01]  /*2d40*/  FSETP.LE.FTZ.AND P3, PT, R111, R132, PT ;  /* 0x000000846f00720b */ /* 0x000fe20003f73000 */
[----:B------:R-:W-:-:S12]  /*2d50*/  IMAD.U32 R111, R121, 0x10000, RZ ;  /* 0x00010000796f7824 */ /* 0x000fd800078e00ff */
        /* <DEDUP_REMOVED lines=10> */
.L_x_5515:
        /* <DEDUP_REMOVED lines=13> */
.L_x_5517:
[----:B------:R-:W-:Y:S05]  /*2ed0*/  BSYNC.RECONVERGENT B2 ;  /* 0x0000000000027941 */ /* 0x000fea0003800200 */
.L_x_5516:
        /* <DEDUP_REMOVED lines=61> */
.L_x_5514:
[----:B------:R-:W-:Y:S05]  /*32b0*/  BSYNC.RECONVERGENT B1 ;  /* 0x0000000000017941 */ /* 0x000fea0003800200 */
.L_x_5513:
        /* <DEDUP_REMOVED lines=19> */
.L_x_5520:
        /* <DEDUP_REMOVED lines=13> */
.L_x_5522:
[----:B------:R-:W-:Y:S05]  /*34c0*/  BSYNC.RECONVERGENT B2 ;  /* 0x0000000000027941 */ /* 0x000fea0003800200 */
.L_x_5521:
        /* <DEDUP_REMOVED lines=59> */
[----:B------:R-:W-:Y:S01]  /*3880*/  MOV R0, R138 ;  /* 0x0000008a00007202 */ /* 0x000fe20000000f00 */
[----:B------:R-:W-:-:S07]  /*3890*/  IMAD.MOV.U32 R136, RZ, RZ, RZ ;  /* 0x000000ffff887224 */ /* 0x000fce00078e00ff */
.L_x_5519:
[----:B------:R-:W-:Y:S05]  /*38a0*/  BSYNC.RECONVERGENT B1 ;  /* 0x0000000000017941 */ /* 0x000fea0003800200 */
.L_x_5518:
[----:B------:R-:W-:Y:S01]  /*38b0*/  ISETP.NE.AND P3, PT, R136, 0x1, PT ;  /* 0x000000018800780c */ /* 0x000fe20003f65270 */
[----:B------:R-:W-:Y:S01]  /*38c0*/  BSSY.RECONVERGENT B1, `(.L_x_5523) ;  /* 0x000005c000017945 */ /* 0x000fe20003800200 */
[----:B------:R-:W-:Y:S01]  /*38d0*/  I2FP.F32.U32 R121, R121 ;  /* 0x0000007900797245 */ /* 0x000fe20000201000 */
[----:B------:R-:W-:Y:S02]  /*38e0*/  HFMA2 R135, -RZ, RZ, 0, 1.1920928955078125e-07 ;  /* 0x00000002ff877431 */ /* 0x000fe400000001ff */
[----:B------:R-:W-:Y:S02]  /*38f0*/  IMAD.MOV.U32 R134, RZ, RZ, R148 ;  /* 0x000000ffff867224 */ /* 0x000fe400078e0094 */
        /* <DEDUP_REMOVED lines=13> */
.L_x_5525:
        /* <DEDUP_REMOVED lines=13> */
.L_x_5527:
[----:B------:R-:W-:Y:S05]  /*3aa0*/  BSYNC.RECONVERGENT B2 ;  /* 0x0000000000027941 */ /* 0x000fea0003800200 */
.L_x_5526:
        /* <DEDUP_REMOVED lines=61> */
.L_x_5524:
[----:B------:R-:W-:Y:S05]  /*3e80*/  BSYNC.RECONVERGENT B1 ;  /* 0x0000000000017941 */ /* 0x000fea0003800200 */
.L_x_5523:
        /* <DEDUP_REMOVED lines=17> */
.L_x_5530:
        /* <DEDUP_REMOVED lines=13> */
.L_x_5532:
[----:B------:R-:W-:Y:S05]  /*4070*/  BSYNC.RECONVERGENT B2 ;  /* 0x0000000000027941 */ /* 0x000fea0003800200 */
.L_x_5531:
        /* <DEDUP_REMOVED lines=61> */
.L_x_5529:
[----:B------:R-:W-:Y:S05]  /*4450*/  BSYNC.RECONVERGENT B1 ;  /* 0x0000000000017941 */ /* 0x000fea0003800200 */
.L_x_5528:
        /* <DEDUP_REMOVED lines=18> */
.L_x_5535:
        /* <DEDUP_REMOVED lines=13> */
.L_x_5537:
[----:B------:R-:W-:Y:S05]  /*4650*/  BSYNC.RECONVERGENT B2 ;  /* 0x0000000000027941 */ /* 0x000fea0003800200 */
.L_x_5536:
        /* <DEDUP_REMOVED lines=61> */
.L_x_5534:
[----:B------:R-:W-:Y:S05]  /*4a30*/  BSYNC.RECONVERGENT B1 ;  /* 0x0000000000017941 */ /* 0x000fea0003800200 */
.L_x_5533:
[----:B------:R-:W-:Y:S01]  /*4a40*/  I2FP.F32.U32 R135, R134 ;  /* 0x0000008600877245 */ /* 0x000fe20000201000 */
[----:B------:R-:W-:Y:S01]  /*4a50*/  FMUL.FTZ R109, R109, UR12 ;  /* 0x0000000c6d6d7c20 */ /* 0x000fe20008410000 */
[----:B------:R-:W-:Y:S01]  /*4a60*/  P2R R138, PR, RZ, 0x2 ;  /* 0x00000002ff8a7803 */ /* 0x000fe20000000000 */
[----:B------:R-:W-:Y:S01]  /*4a70*/  FMUL.FTZ R110, R110, UR12 ;  /* 0x0000000c6e6e7c20 */ /* 0x000fe20008410000 */
[----:B------:R-:W-:Y:S01]  /*4a80*/  LOP3.LUT P1, RZ, R171, 0x10, RZ, 0xc0, !PT ;  /* 0x00000010abff7812 */ /* 0x000fe2000782c0ff */
[----:B------:R-:W-:Y:S01]  /*4a90*/  FFMA.FTZ R137, R135, R108, 1.1641532182693481445e-10 ;  /* 0x2f00000087897423 */ /* 0x000fe2000001006c */
[----:B------:R-:W-:Y:S01]  /*4aa0*/  IMAD.U32 R108, R123, 0x10000, RZ ;  /* 0x000100007b6c7824 */ /* 0x000fe200078e00ff */
[----:B------:R-:W-:Y:S01]  /*4ab0*/  P2R R139, PR, RZ, 0x1 ;  /* 0x00000001ff8b7803 */ /* 0x000fe20000000000 */
[----:B------:R-:W-:Y:S01]  /*4ac0*/  FMUL.FTZ R111, R111, UR12 ;  /* 0x0000000c6f6f7c20 */ /* 0x000fe20008410000 */
[C---:B------:R-:W-:Y:S01]  /*4ad0*/  LOP3.LUT P0, RZ, R171.reuse, 0x8, RZ, 0xc0, !PT ;  /* 0x00000008abff7812 */ /* 0x040fe2000780c0ff */
[----:B------:R-:W-:Y:S01]  /*4ae0*/  FMUL.FTZ R123, R120, UR12 ;  /* 0x0000000c787b7c20 */ /* 0x000fe20008410000 */
[C---:B------:R-:W-:Y:S01]  /*4af0*/  LOP3.LUT P6, RZ, R171.reuse, 0x4, RZ, 0xc0, !PT ;  /* 0x00000004abff7812 */ /* 0x040fe200078cc0ff */
        /* <DEDUP_REMOVED lines=26> */
.L_x_5497:
        /* <DEDUP_REMOVED lines=16> */
.L_x_5541:
        /* <DEDUP_REMOVED lines=13> */
.L_x_5543:
[----:B------:R-:W-:Y:S05]  /*4e70*/  BSYNC.RECONVERGENT B2 ;  /* 0x0000000000027941 */ /* 0x000fea0003800200 */
.L_x_5542:
        /* <DEDUP_REMOVED lines=61> */
.L_x_5540:
[----:B------:R-:W-:Y:S05]  /*5250*/  BSYNC.RECONVERGENT B1 ;  /* 0x0000000000017941 */ /* 0x000fea0003800200 */
.L_x_5539:
[----:B------:R-:W0:Y:S01]  /*5260*/  LDC R132, c[0x0][0x404] ;  /* 0x00010100ff847b82 */ /* 0x000e220000000800 */
[----:B------:R-:W-:Y:S01]  /*5270*/  I2FP.F32.U32 R109, R108 ;  /* 0x0000006c006d7245 */ /* 0x000fe20000201000 */
[----:B------:R-:W-:Y:S01]  /*5280*/  IMAD.MOV.U32 R134, RZ, RZ, 0x2f800000 ;  /* 0x2f800000ff867424 */ /* 0x000fe200078e00ff */
[----:B------:R-:W-:Y:S01]  /*5290*/  ISETP.NE.AND P2, PT, R111, 0x1, PT ;  /* 0x000000016f00780c */ /* 0x000fe20003f45270 */
[----:B------:R-:W-:Y:S01]  /*52a0*/  BSSY.RECONVERGENT B1, `(.L_x_5544) ;  /* 0x000005f000017945 */ /* 0x000fe20003800200 */
[C---:B-----5:R-:W-:Y:S01]  /*52b0*/  SHF.L.U32 R110, R120.reuse, 0x10, RZ ;  /* 0x00000010786e7819 */ /* 0x060fe200000006ff */
        /* <DEDUP_REMOVED lines=18> */
.L_x_5546:
        /* <DEDUP_REMOVED lines=13> */
.L_x_5548:
[----:B------:R-:W-:Y:S05]  /*54b0*/  BSYNC.RECONVERGENT B2 ;  /* 0x0000000000027941 */ /* 0x000fea0003800200 */
.L_x_5547:
        /* <DEDUP_REMOVED lines=61> */
.L_x_5545:
[----:B------:R-:W-:Y:S05]  /*5890*/  BSYNC.RECONVERGENT B1 ;  /* 0x0000000000017941 */ /* 0x000fea0003800200 */
.L_x_5544:
        /* <DEDUP_REMOVED lines=23> */
.L_x_5551:
        /* <DEDUP_REMOVED lines=13> */
.L_x_5553:
[----:B------:R-:W-:Y:S05]  /*5ae0*/  BSYNC.RECONVERGENT B2 ;  /* 0x0000000000027941 */ /* 0x000fea0003800200 */
.L_x_5552:
        /* <DEDUP_REMOVED lines=55> */
[----:B------:R-:W-:Y:S02]  /*5e60*/  MOV R109, R0 ;  /* 0x00000000006d7202 */ /* 0x000fe40000000f00 */
[----:B------:R-:W-:Y:S01]  /*5e70*/  LOP3.LUT R146, R111, R136, R151, 0x96, !PT ;  /* 0x000000886f927212 */ /* 0x000fe200078e9697 */
[----:B------:R-:W-:Y:S01]  /*5e80*/  IMAD.MOV.U32 R148, RZ, RZ, R150 ;  /* 0x000000ffff947224 */ /* 0x000fe200078e0096 */
[----:B------:R-:W-:Y:S01]  /*5e90*/  LOP3.LUT R145, R145, R110, R139, 0x96, !PT ;  /* 0x0000006e91917212 */ /* 0x000fe200078e968b */
[----:B------:R-:W-:Y:S02]  /*5ea0*/  IMAD.MOV.U32 R0, RZ, RZ, R138 ;  /* 0x000000ffff007224 */ /* 0x000fe400078e008a */
[----:B------:R-:W-:-:S07]  /*5eb0*/  IMAD.MOV.U32 R110, RZ, RZ, RZ ;  /* 0x000000ffff6e7224 */ /* 0x000fce00078e00ff */
.L_x_5550:
[----:B------:R-:W-:Y:S05]  /*5ec0*/  BSYNC.RECONVERGENT B1 ;  /* 0x0000000000017941 */ /* 0x000fea0003800200 */
.L_x_5549:
        /* <DEDUP_REMOVED lines=20> */
.L_x_5556:
        /* <DEDUP_REMOVED lines=13> */
.L_x_5558:
[----:B------:R-:W-:Y:S05]  /*60e0*/  BSYNC.RECONVERGENT B2 ;  /* 0x0000000000027941 */ /* 0x000fea0003800200 */
.L_x_5557:
        /* <DEDUP_REMOVED lines=61> */
.L_x_5555:
[----:B------:R-:W-:Y:S05]  /*64c0*/  BSYNC.RECONVERGENT B1 ;  /* 0x0000000000017941 */ /* 0x000fea0003800200 */
.L_x_5554:
[----:B------:R-:W-:Y:S01]  /*64d0*/  I2FP.F32.U32 R109, R109 ;  /* 0x0000006d006d7245 */ /* 0x000fe20000201000 */
[----:B------:R-:W-:Y:S01]  /*64e0*/  BSSY.RECONVERGENT B1, `(.L_x_5559) ;  /* 0x0000062000017945 */ /* 0x000fe20003800200 */
[----:B------:R-:W-:Y:S01]  /*64f0*/  PRMT R110, R160, 0x7632, R110 ;  /* 0x00007632a06e7816 */ /* 0x000fe2000000006e */
[----:B------:R-:W-:Y:S01]  /*6500*/  IMAD.MOV.U32 R135, RZ, RZ, 0x2 ;  /* 0x00000002ff877424 */ /* 0x000fe200078e00ff */
[----:B------:R-:W-:Y:S01]  /*6510*/  ISETP.NE.AND P3, PT, R111, 0x1, PT ;  /* 0x000000016f00780c */ /* 0x000fe20003f65270 */
[----:B------:R-:W-:Y:S01]  /*6520*/  FFMA.FTZ R109, R109, R134, 1.1641532182693481445e-10 ;  /* 0x2f0000006d6d7423 */ /* 0x000fe20000010086 */
[----:B------:R-:W-:-:S04]  /*6530*/  SHF.L.U32 R110, R110, 0x10, RZ ;  /* 0x000000106e6e7819 */ /* 0x000fc800000006ff */
        /* <DEDUP_REMOVED lines=17> */
.L_x_5561:
        /* <DEDUP_REMOVED lines=13> */
.L_x_5563:
[----:B------:R-:W-:Y:S05]  /*6720*/  BSYNC.RECONVERGENT B2 ;  /* 0x0000000000027941 */ /* 0x000fea0003800200 */
.L_x_5562:
        /* <DEDUP_REMOVED lines=61> */
.L_x_5560:
[----:B------:R-:W-:Y:S05]  /*6b00*/  BSYNC.RECONVERGENT B1 ;  /* 0x0000000000017941 */ /* 0x000fea0003800200 */
.L_x_5559:
[----:B------:R-:W-:Y:S01]  /*6b10*/  I2FP.F32.U32 R111, R110 ;  /* 0x0000006e006f7245 */ /* 0x000fe20000201000 */
[----:B------:R-:W-:Y:S01]  /*6b20*/  BSSY.RECONVERGENT B1, `(.L_x_5564) ;  /* 0x000005f000017945 */ /* 0x000fe20003800200 */
[----:B------:R-:W-:Y:S01]  /*6b30*/  ISETP.NE.AND P2, PT, R135, 0x1, PT ;  /* 0x000000018700780c */ /* 0x000fe20003f45270 */
[----:B------:R-:W-:Y:S01]  /*6b40*/  IMAD.MOV.U32 R136, RZ, RZ, 0x2 ;  /* 0x00000002ff887424 */ /* 0x000fe200078e00ff */
[----:B------:R-:W-:Y:S01]  /*6b50*/  SHF.L.U32 R120, R121, 0x10, RZ ;  /* 0x0000001079787819 */ /* 0x000fe200000006ff */
[----:B------:R-:W-:Y:S01]  /*6b60*/  FFMA.FTZ R111, R111, R134, 1.1641532182693481445e-10 ;  /* 0x2f0000006f6f7423 */ /* 0x000fe20000010086 */
[----:B------:R-:W-:Y:S01]  /*6b70*/  LOP3.LUT R171, R171, 0xfffffffb, RZ, 0xc0, !PT ;  /* 0xfffffffbabab7812 */ /* 0x000fe200078ec0ff */
[----:B------:R-:W-:Y:S01]  /*6b80*/  IMAD.MOV.U32 R110, RZ, RZ, R148 ;  /* 0x000000ffff6e7224 */ /* 0x000fe200078e0094 */
[----:B------:R-:W-:Y:S01]  /*6b90*/  PRMT R121, R121, 0x7632, R121 ;  /* 0x0000763279797816 */ /* 0x000fe20000000079 */
        /* <DEDUP_REMOVED lines=12> */
.L_x_5566:
        /* <DEDUP_REMOVED lines=13> */
.L_x_5568:
[----:B------:R-:W-:Y:S05]  /*6d30*/  BSYNC.RECONVERGENT B2 ;  /* 0x0000000000027941 */ /* 0x000fea0003800200 */
.L_x_5567:
        /* <DEDUP_REMOVED lines=61> */
.L_x_5565:
[----:B------:R-:W-:Y:S05]  /*7110*/  BSYNC.RECONVERGENT B1 ;  /* 0x0000000000017941 */ /* 0x000fea0003800200 */
.L_x_5564:
        /* <DEDUP_REMOVED lines=23> */
.L_x_5571:
        /* <DEDUP_REMOVED lines=13> */
.L_x_5573:
[----:B------:R-:W-:Y:S05]  /*7360*/  BSYNC.RECONVERGENT B2 ;  /* 0x0000000000027941 */ /* 0x000fea0003800200 */
.L_x_5572:
        /* <DEDUP_REMOVED lines=56> */
[----:B------:R-:W-:Y:S02]  /*76f0*/  MOV R111, R0 ;  /* 0x00000000006f7202 */ /* 0x000fe40000000f00 */
[----:B------:R-:W-:Y:S01]  /*7700*/  LOP3.LUT R146, R135, R138, R157, 0x96, !PT ;  /* 0x0000008a87927212 */ /* 0x000fe200078e969d */
[----:B------:R-:W-:Y:S01]  /*7710*/  IMAD.MOV.U32 R148, RZ, RZ, R156 ;  /* 0x000000ffff947224 */ /* 0x000fe200078e009c */
[----:B------:R-:W-:Y:S01]  /*7720*/  LOP3.LUT R145, R145, R136, R153, 0x96, !PT ;  /* 0x0000008891917212 */ /* 0x000fe200078e9699 */
[----:B------:R-:W-:-:S07]  /*7730*/  IMAD.MOV.U32 R0, RZ, RZ, R152 ;  /* 0x000000ffff007224 */ /* 0x000fce00078e0098 */
.L_x_5570:
[----:B------:R-:W-:Y:S05]  /*7740*/  BSYNC.RECONVERGENT B1 ;  /* 0x0000000000017941 */ /* 0x000fea0003800200 */
.L_x_5569:
[----:B------:R-:W-:Y:S01]  /*7750*/  I2FP.F32.U32 R111, R111 ;  /* 0x0000006f006f7245 */ /* 0x000fe20000201000 */
[----:B------:R-:W-:Y:S01]  /*7760*/  BSSY.RECONVERGENT B1, `(.L_x_5574) ;  /* 0x000005e000017945 */ /* 0x000fe20003800200 */
[----:B------:R-:W-:Y:S02]  /*7770*/  ISETP.NE.AND P2, PT, R137, 0x1, PT ;  /* 0x000000018900780c */ /* 0x000fe40003f45270 */
[----:B------:R-:W-:Y:S01]  /*7780*/  SHF.L.U32 R120, R121, 0x10, RZ ;  /* 0x0000001079787819 */ /* 0x000fe200000006ff */
[----:B------:R-:W-:Y:S01]  /*7790*/  FFMA.FTZ R111, R111, R134, 1.1641532182693481445e-10 ;  /* 0x2f0000006f6f7423 */ /* 0x000fe20000010086 */
[----:B------:R-:W-:Y:S01]  /*77a0*/  LOP3.LUT R171, R171, 0xfffffffd, RZ, 0xc0, !PT ;  /* 0xfffffffdabab7812 */ /* 0x000fe200078ec0ff */
[----:B------:R-:W-:Y:S02]  /*77b0*/  IMAD.MOV.U32 R121, RZ, RZ, 0x2 ;  /* 0x00000002ff797424 */ /* 0x000fe400078e00ff */
        /* <DEDUP_REMOVED lines=13> */
.L_x_5576:
        /* <DEDUP_REMOVED lines=13> */
.L_x_5578:
[----:B------:R-:W-:Y:S05]  /*7960*/  BSYNC.RECONVERGENT B2 ;  /* 0x0000000000027941 */ /* 0x000fea0003800200 */
.L_x_5577:
        /* <DEDUP_REMOVED lines=61> */
.L_x_5575:
[----:B------:R-:W-:Y:S05]  /*7d40*/  BSYNC.RECONVERGENT B1 ;  /* 0x0000000000017941 */ /* 0x000fea0003800200 */
.L_x_5574:
        /* <DEDUP_REMOVED lines=24> */
.L_x_5581:
        /* <DEDUP_REMOVED lines=13> */
.L_x_5583:
[----:B------:R-:W-:Y:S05]  /*7fa0*/  BSYNC.RECONVERGENT B2 ;  /* 0x0000000000027941 */ /* 0x000fea0003800200 */
.L_x_5582:
        /* <DEDUP_REMOVED lines=61> */
.L_x_5580:
[----:B------:R-:W-:Y:S05]  /*8380*/  BSYNC.RECONVERGENT B1 ;  /* 0x0000000000017941 */ /* 0x000fea0003800200 */
.L_x_5579:
        /* <DEDUP_REMOVED lines=19> */
.L_x_5586:
        /* <DEDUP_REMOVED lines=13> */
.L_x_5588:
[----:B------:R-:W-:Y:S05]  /*8590*/  BSYNC.RECONVERGENT B2 ;  /* 0x0000000000027941 */ /* 0x000fea0003800200 */
.L_x_5587:
        /* <DEDUP_REMOVED lines=61> */
.L_x_5585:
[----:B------:R-:W-:Y:S05]  /*8970*/  BSYNC.RECONVERGENT B1 ;  /* 0x0000000000017941 */ /* 0x000fea0003800200 */
.L_x_5584:
        /* <DEDUP_REMOVED lines=23> */
.L_x_5591:
        /* <DEDUP_REMOVED lines=13> */
.L_x_5593:
[----:B------:R-:W-:Y:S05]  /*8bc0*/  BSYNC.RECONVERGENT B2 ;  /* 0x0000000000027941 */ /* 0x000fea0003800200 */
.L_x_5592:
        /* <DEDUP_REMOVED lines=52> */
[----:B------:R-:W-:Y:S01]  /*8f10*/  IMAD.WIDE.U32 R156, R121, -0x2daee0ad, RZ ;  /* 0xd2511f53799c7825 */ /* 0x000fe200078e00ff */
[----:B------:R-:W-:-:S03]  /*8f20*/  MOV R121, R0 ;  /* 0x0000000000797202 */ /* 0x000fc60000000f00 */
[----:B------:R-:W-:Y:S01]  /*8f30*/  IMAD.WIDE.U32 R158, R135, -0x326172a9, RZ ;  /* 0xcd9e8d57879e7825 */ /* 0x000fe200078e00ff */
[----:B------:R-:W-:Y:S02]  /*8f40*/  IADD3 R135, PT, PT, R2, -0x700cb87f, RZ ;  /* 0x8ff3478102877810 */ /* 0x000fe40007ffe0ff */
[----:B------:R-:W-:Y:S01]  /*8f50*/  LOP3.LUT R145, R145, R136, R157, 0x96, !PT ;  /* 0x0000008891917212 */ /* 0x000fe200078e969d */
[----:B------:R-:W-:Y:S01]  /*8f60*/  IMAD.MOV.U32 R148, RZ, RZ, R158 ;  /* 0x000000ffff947224 */ /* 0x000fe200078e009e */
[----:B------:R-:W-:Y:S01]  /*8f70*/  LOP3.LUT R146, R135, R138, R159, 0x96, !PT ;  /* 0x0000008a87927212 */ /* 0x000fe200078e969f */
[----:B------:R-:W-:Y:S02]  /*8f80*/  IMAD.MOV.U32 R0, RZ, RZ, R156 ;  /* 0x000000ffff007224 */ /* 0x000fe400078e009c */
[----:B------:R-:W-:-:S07]  /*8f90*/  IMAD.MOV.U32 R136, RZ, RZ, RZ ;  /* 0x000000ffff887224 */ /* 0x000fce00078e00ff */
.L_x_5590:
[----:B------:R-:W-:Y:S05]  /*8fa0*/  BSYNC.RECONVERGENT B1 ;  /* 0x0000000000017941 */ /* 0x000fea0003800200 */
.L_x_5589:
        /* <DEDUP_REMOVED lines=18> */
.L_x_5596:
        /* <DEDUP_REMOVED lines=13> */
.L_x_5598:
[----:B------:R-:W-:Y:S05]  /*91a0*/  BSYNC.RECONVERGENT B2 ;  /* 0x0000000000027941 */ /* 0x000fea0003800200 */
.L_x_5597:
        /* <DEDUP_REMOVED lines=50> */
[----:B------:R-:W-:Y:S02]  /*94d0*/  VIADD R121, R2, 0xf1bbcdc8 ;  /* 0xf1bbcdc802797836 */ /* 0x000fe40000000000 */
[----:B------:R-:W-:-:S03]  /*94e0*/  IMAD.MOV.U32 R137, RZ, RZ, RZ ;  /* 0x000000ffff897224 */ /* 0x000fc600078e00ff */
        /* <DEDUP_REMOVED lines=9> */
.L_x_5595:
[----:B------:R-:W-:Y:S05]  /*9580*/  BSYNC.RECONVERGENT B1 ;  /* 0x0000000000017941 */ /* 0x000fea0003800200 */
.L_x_5594:
        /* <DEDUP_REMOVED lines=24> */
.L_x_5601:
        /* <DEDUP_REMOVED lines=13> */
.L_x_5603:
[----:B------:R-:W-:Y:S05]  /*97e0*/  BSYNC.RECONVERGENT B2 ;  /* 0x0000000000027941 */ /* 0x000fea0003800200 */
.L_x_5602:
        /* <DEDUP_REMOVED lines=61> */
.L_x_5600:
[----:B------:R-:W-:Y:S05]  /*9bc0*/  BSYNC.RECONVERGENT B1 ;  /* 0x0000000000017941 */ /* 0x000fea0003800200 */
.L_x_5599:
        /* <DEDUP_REMOVED lines=19> */
.L_x_5606:
        /* <DEDUP_REMOVED lines=13> */
.L_x_5608:
[----:B------:R-:W-:Y:S05]  /*9dd0*/  BSYNC.RECONVERGENT B2 ;  /* 0x0000000000027941 */ /* 0x000fea0003800200 */
.L_x_5607:
        /* <DEDUP_REMOVED lines=61> */
.L_x_5605:
[----:B------:R-:W-:Y:S05]  /*a1b0*/  BSYNC.RECONVERGENT B1 ;  /* 0x0000000000017941 */ /* 0x000fea0003800200 */
.L_x_5604:
        /* <DEDUP_REMOVED lines=23> */
.L_x_5611:
        /* <DEDUP_REMOVED lines=13> */
.L_x_5613:
[----:B------:R-:W-:Y:S05]  /*a400*/  BSYNC.RECONVERGENT B2 ;  /* 0x0000000000027941 */ /* 0x000fea0003800200 */
.L_x_5612:
        /* <DEDUP_REMOVED lines=59> */
[----:B------:R-:W-:Y:S01]  /*a7c0*/  LOP3.LUT R145, R145, R136, R159, 0x96, !PT ;  /* 0x0000008891917212 */ /* 0x000fe200078e969f */
[----:B------:R-:W-:-:S07]  /*a7d0*/  IMAD.MOV.U32 R138, RZ, RZ, RZ ;  /* 0x000000ffff8a7224 */ /* 0x000fce00078e00ff */
.L_x_5610:
[----:B------:R-:W-:Y:S05]  /*a7e0*/  BSYNC.RECONVERGENT B1 ;  /* 0x0000000000017941 */ /* 0x000fea0003800200 */
.L_x_5609:
        /* <DEDUP_REMOVED lines=18> */
.L_x_5616:
        /* <DEDUP_REMOVED lines=15> */
.L_x_5618:
[----:B------:R-:W-:Y:S05]  /*aa00*/  BSYNC.RECONVERGENT B2 ;  /* 0x0000000000027941 */ /* 0x000fea0003800200 */
.L_x_5617:
        /* <DEDUP_REMOVED lines=61> */
.L_x_5615:
[----:B------:R-:W-:Y:S05]  /*ade0*/  BSYNC.RECONVERGENT B1 ;  /* 0x0000000000017941 */ /* 0x000fea0003800200 */
.L_x_5614:
        /* <DEDUP_REMOVED lines=10> */
[----:B------:R-:W-:-:S07]  /*ae90*/  @P1 FADD.FTZ R123, R107, R123 ;  /* 0x0000007b6b7b1221 */ /* 0x000fce0000010000 */
.L_x_5538:
        /* <DEDUP_REMOVED lines=44> */
.L_x_5619:
[----:B------:R-:W-:Y:S01]  /*b160*/  IMAD.MOV.U32 R159, RZ, RZ, R0 ;  /* 0x000000ffff9f7224 */ /* 0x000fe200078e0000 */
[----:B------:R-:W-:-:S07]  /*b170*/  IADD3 R0, PT, PT, R154, 0x100, RZ ;  /* 0x000001009a007810 */ /* 0x000fce0007ffe0ff */
.L_x_5496:
[----:B------:R-:W-:Y:S05]  /*b180*/  BSYNC.RECONVERGENT B0 ;  /* 0x0000000000007941 */ /* 0x000fea0003800200 */
.L_x_5495:
        /* <DEDUP_REMOVED lines=22> */
[----:B--2---:R-:W-:Y:S01]  /*b2f0*/  IMAD.MOV.U32 R114, RZ, RZ, 0x2 ;  /* 0x00000002ff727424 */ /* 0x004fe200078e00ff */
[----:B01----:R-:W-:Y:S01]  /*b300*/  MOV R132, R159 ;  /* 0x0000009f00847202 */ /* 0x003fe20000000f00 */
        /* <DEDUP_REMOVED lines=12> */
.L_x_5625:
        /* <DEDUP_REMOVED lines=13> */
.L_x_5627:
[----:B------:R-:W-:Y:S05]  /*b4a0*/  BSYNC.RECONVERGENT B2 ;  /* 0x0000000000027941 */ /* 0x000fea0003800200 */
.L_x_5626:
        /* <DEDUP_REMOVED lines=60> */
.L_x_5624:
[----:B------:R-:W-:Y:S05]  /*b870*/  BSYNC.RECONVERGENT B1 ;  /* 0x0000000000017941 */ /* 0x000fea0003800200 */
.L_x_5623:
        /* <DEDUP_REMOVED lines=10> */
[----:B------:R-:W-:Y:S01]  /*b920*/  IMAD.MOV.U32 R115, RZ, RZ, 0x2 ;  /* 0x00000002ff737424 */ /* 0x000fe200078e00ff */
[----:B0-----:R-:W-:Y:S01]  /*b930*/  FSETP.LE.FTZ.AND P4, PT, R112, R133, PT ;  /* 0x000000857000720b */ /* 0x001fe20003f93000 */
[----:B------:R-:W-:-:S02]  /*b940*/  IMAD.MOV.U32 R112, RZ, RZ, R148 ;  /* 0x000000ffff707224 */ /* 0x000fc400078e0094 */
        /* <DEDUP_REMOVED lines=11> */
.L_x_5630:
        /* <DEDUP_REMOVED lines=13> */
.L_x_5632:
[----:B------:R-:W-:Y:S05]  /*bad0*/  BSYNC.RECONVERGENT B2 ;  /* 0x0000000000027941 */ /* 0x000fea0003800200 */
.L_x_5631:
        /* <DEDUP_REMOVED lines=61> */
.L_x_5629:
[----:B------:R-:W-:Y:S05]  /*beb0*/  BSYNC.RECONVERGENT B1 ;  /* 0x0000000000017941 */ /* 0x000fea0003800200 */
.L_x_5628:
        /* <DEDUP_REMOVED lines=23> */
.L_x_5635:
        /* <DEDUP_REMOVED lines=13> */
.L_x_5637:
[----:B------:R-:W-:Y:S05]  /*c100*/  BSYNC.RECONVERGENT B2 ;  /* 0x0000000000027941 */ /* 0x000fea0003800200 */
.L_x_5636:
        /* <DEDUP_REMOVED lines=61> */
.L_x_5634:
[----:B------:R-:W-:Y:S05]  /*c4e0*/  BSYNC.RECONVERGENT B1 ;  /* 0x0000000000017941 */ /* 0x000fea0003800200 */
.L_x_5633:
        /* <DEDUP_REMOVED lines=20> */
.L_x_5640:
        /* <DEDUP_REMOVED lines=13> */
.L_x_5642:
[----:B------:R-:W-:Y:S05]  /*c700*/  BSYNC.RECONVERGENT B2 ;  /* 0x0000000000027941 */ /* 0x000fea0003800200 */
.L_x_5641:
        /* <DEDUP_REMOVED lines=61> */
.L_x_5639:
[----:B------:R-:W-:Y:S05]  /*cae0*/  BSYNC.RECONVERGENT B1 ;  /* 0x0000000000017941 */ /* 0x000fea0003800200 */
.L_x_5638:
        /* <DEDUP_REMOVED lines=24> */
.L_x_5645:
        /* <DEDUP_REMOVED lines=13> */
.L_x_5647:
[----:B------:R-:W-:Y:S05]  /*cd40*/  BSYNC.RECONVERGENT B2 ;  /* 0x0000000000027941 */ /* 0x000fea0003800200 */
.L_x_5646:
        /* <DEDUP_REMOVED lines=61> */
.L_x_5644:
[----:B------:R-:W-:Y:S05]  /*d120*/  BSYNC.RECONVERGENT B1 ;  /* 0x0000000000017941 */ /* 0x000fea0003800200 */
.L_x_5643:
[----:B------:R-:W-:Y:S01]  /*d130*/  I2FP.F32.U32 R114, R114 ;  /* 0x0000007200727245 */ /* 0x000fe20000201000 */
[----:B------:R-:W-:Y:S01]  /*d140*/  BSSY.RECONVERGENT B1, `(.L_x_5648) ;  /* 0x000005f000017945 */ /* 0x000fe20003800200 */
[----:B------:R-:W-:Y:S01]  /*d150*/  ISETP.NE.AND P2, PT, R136, 0x1, PT ;  /* 0x000000018800780c */ /* 0x000fe20003f45270 */
[----:B------:R-:W-:Y:S01]  /*d160*/  IMAD.MOV.U32 R137, RZ, RZ, 0x2 ;  /* 0x00000002ff897424 */ /* 0x000fe200078e00ff */
[----:B------:R-:W-:Y:S01]  /*d170*/  SHF.L.U32 R115, R125, 0x10, RZ ;  /* 0x000000107d737819 */ /* 0x000fe200000006ff */
        /* <DEDUP_REMOVED lines=16> */
.L_x_5650:
        /* <DEDUP_REMOVED lines=13> */
.L_x_5652:
[----:B------:R-:W-:Y:S05]  /*d350*/  BSYNC.RECONVERGENT B2 ;  /* 0x0000000000027941 */ /* 0x000fea0003800200 */
.L_x_5651:
        /* <DEDUP_REMOVED lines=61> */
.L_x_5649:
[----:B------:R-:W-:Y:S05]  /*d730*/  BSYNC.RECONVERGENT B1 ;  /* 0x0000000000017941 */ /* 0x000fea0003800200 */
.L_x_5648:
        /* <DEDUP_REMOVED lines=23> */
.L_x_5655:
        /* <DEDUP_REMOVED lines=13> */
.L_x_5657:
[----:B------:R-:W-:Y:S05]  /*d980*/  BSYNC.RECONVERGENT B2 ;  /* 0x0000000000027941 */ /* 0x000fea0003800200 */
.L_x_5656:
        /* <DEDUP_REMOVED lines=56> */
[----:B------:R-:W-:Y:S02]  /*dd10*/  VIADD R145, R3, 0x96a522ad ;  /* 0x96a522ad03917836 */ /* 0x000fe40000000000 */
[----:B------:R-:W-:Y:S02]  /*dd20*/  IMAD.MOV.U32 R148, RZ, RZ, R156 ;  /* 0x000000ffff947224 */ /* 0x000fe400078e009c */
[----:B------:R-:W-:Y:S01]  /*dd30*/  IMAD.MOV.U32 R132, RZ, RZ, R152 ;  /* 0x000000ffff847224 */ /* 0x000fe200078e0098 */
[----:B------:R-:W-:Y:S01]  /*dd40*/  LOP3.LUT R145, R145, R136, R153, 0x96, !PT ;  /* 0x0000008891917212 */ /* 0x000fe200078e9699 */
[----:B------:R-:W-:-:S07]  /*dd50*/  IMAD.MOV.U32 R136, RZ, RZ, RZ ;  /* 0x000000ffff887224 */ /* 0x000fce00078e00ff */
.L_x_5654:
[----:B------:R-:W-:Y:S05]  /*dd60*/  BSYNC.RECONVERGENT B1 ;  /* 0x0000000000017941 */ /* 0x000fea0003800200 */
.L_x_5653:
        /* <DEDUP_REMOVED lines=20> */
.L_x_5660:
        /* <DEDUP_REMOVED lines=13> */
.L_x_5662:
[----:B------:R-:W-:Y:S05]  /*df80*/  BSYNC.RECONVERGENT B2 ;  /* 0x0000000000027941 */ /* 0x000fea0003800200 */
.L_x_5661:
        /* <DEDUP_REMOVED lines=61> */
.L_x_5659:
[----:B------:R-:W-:Y:S05]  /*e360*/  BSYNC.RECONVERGENT B1 ;  /* 0x0000000000017941 */ /* 0x000fea0003800200 */
.L_x_5658:
        /* <DEDUP_REMOVED lines=24> */
.L_x_5665:
        /* <DEDUP_REMOVED lines=13> */
.L_x_5667:
[----:B------:R-:W-:Y:S05]  /*e5c0*/  BSYNC.RECONVERGENT B2 ;  /* 0x0000000000027941 */ /* 0x000fea0003800200 */
.L_x_5666:
        /* <DEDUP_REMOVED lines=61> */
.L_x_5664:
[----:B------:R-:W-:Y:S05]  /*e9a0*/  BSYNC.RECONVERGENT B1 ;  /* 0x0000000000017941 */ /* 0x000fea0003800200 */
.L_x_5663:
        /* <DEDUP_REMOVED lines=19> */
.L_x_5670:
        /* <DEDUP_REMOVED lines=13> */
.L_x_5672:
[----:B------:R-:W-:Y:S05]  /*ebb0*/  BSYNC.RECONVERGENT B2 ;  /* 0x0000000000027941 */ /* 0x000fea0003800200 */
.L_x_5671:
        /* <DEDUP_REMOVED lines=61> */
.L_x_5669:
[----:B------:R-:W-:Y:S05]  /*ef90*/  BSYNC.RECONVERGENT B1 ;  /* 0x0000000000017941 */ /* 0x000fea0003800200 */
.L_x_5668:
        /* <DEDUP_REMOVED lines=23> */
.L_x_5675:
        /* <DEDUP_REMOVED lines=13> */
.L_x_5677:
[----:B------:R-:W-:Y:S05]  /*f1e0*/  BSYNC.RECONVERGENT B2 ;  /* 0x0000000000027941 */ /* 0x000fea0003800200 */
.L_x_5676:
        /* <DEDUP_REMOVED lines=61> */
.L_x_5674:
[----:B------:R-:W-:Y:S05]  /*f5c0*/  BSYNC.RECONVERGENT B1 ;  /* 0x0000000000017941 */ /* 0x000fea0003800200 */
.L_x_5673:
        /* <DEDUP_REMOVED lines=18> */
.L_x_5680:
        /* <DEDUP_REMOVED lines=13> */
.L_x_5682:
[----:B------:R-:W-:Y:S05]  /*f7c0*/  BSYNC.RECONVERGENT B2 ;  /* 0x0000000000027941 */ /* 0x000fea0003800200 */
.L_x_5681:
        /* <DEDUP_REMOVED lines=61> */
.L_x_5679:
[----:B------:R-:W-:Y:S05]  /*fba0*/  BSYNC.RECONVERGENT B1 ;  /* 0x0000000000017941 */ /* 0x000fea0003800200 */
.L_x_5678:
        /* <DEDUP_REMOVED lines=24> */
.L_x_5685:
        /* <DEDUP_REMOVED lines=13> */
.L_x_5687:
[----:B------:R-:W-:Y:S05]  /*fe00*/  BSYNC.RECONVERGENT B2 ;  /* 0x0000000000027941 */ /* 0x000fea0003800200 */
.L_x_5686:
        /* <DEDUP_REMOVED lines=61> */
.L_x_5684:
[----:B------:R-:W-:Y:S05]  /*101e0*/  BSYNC.RECONVERGENT B1 ;  /* 0x0000000000017941 */ /* 0x000fea0003800200 */
.L_x_5683:
        /* <DEDUP_REMOVED lines=19> */
.L_x_5690:
        /* <DEDUP_REMOVED lines=13> */
.L_x_5692:
[----:B------:R-:W-:Y:S05]  /*103f0*/  BSYNC.RECONVERGENT B2 ;  /* 0x0000000000027941 */ /* 0x000fea0003800200 */
.L_x_5691:
        /* <DEDUP_REMOVED lines=51> */
[----:B------:R-:W-:Y:S01]  /*10730*/  IMAD.MOV.U32 R139, RZ, RZ, RZ ;  /* 0x000000ffff8b7224 */ /* 0x000fe200078e00ff */
[----:B------:R-:W-:Y:S01]  /*10740*/  IADD3 R137, PT, PT, R2, -0x700cb87f, RZ ;  /* 0x8ff3478102897810 */ /* 0x000fe20007ffe0ff */
        /* <DEDUP_REMOVED lines=8> */
.L_x_5689:
[----:B------:R-:W-:Y:S05]  /*107d0*/  BSYNC.RECONVERGENT B1 ;  /* 0x0000000000017941 */ /* 0x000fea0003800200 */
.L_x_5688:
        /* <DEDUP_REMOVED lines=9> */
[----:B------:R-:W-:Y:S02]  /*10870*/  SEL R156, RZ, 0x1, P5 ;  /* 0x00000001ff9c7807 */ /* 0x000fe40002800000 */
[----:B------:R-:W-:Y:S02]  /*10880*/  ISETP.NE.AND P5, PT, R139, 0x1, PT ;  /* 0x000000018b00780c */ /* 0x000fe40003fa5270 */
[----:B------:R-:W-:-:S05]  /*10890*/  FSEL R137, R164, RZ, P4 ;  /* 0x000000ffa4897208 */ /* 0x000fca0002000000 */
[----:B------:R-:W-:-:S04]  /*108a0*/  FADD.FTZ R126, R126, R137 ;  /* 0x000000897e7e7221 */ /* 0x000fc80000010000 */
        /* <DEDUP_REMOVED lines=10> */
.L_x_5695:
        /* <DEDUP_REMOVED lines=13> */
.L_x_5697:
[----:B------:R-:W-:Y:S05]  /*10a20*/  BSYNC.RECONVERGENT B2 ;  /* 0x0000000000027941 */ /* 0x000fea0003800200 */
.L_x_5696:
        /* <DEDUP_REMOVED lines=17> */
[C---:B------:R-:W-:Y:S02]  /*10b40*/  IADD3 R137, PT, PT, R2.reuse, -0x255992d5, RZ ;  /* 0xdaa66d2b02897810 */ /* 0x040fe40007ffe0ff */
        /* <DEDUP_REMOVED lines=25> */
[C---:B------:R-:W-:Y:S02]  /*10ce0*/  VIADD R137, R2.reuse, 0x5384540f ;  /* 0x5384540f02897836 */ /* 0x040fe40000000000 */
[----:B------:R-:W-:Y:S02]  /*10cf0*/  VIADD R145, R2, 0xf1bbcdc8 ;  /* 0xf1bbcdc802917836 */ /* 0x000fe40000000000 */
        /* <DEDUP_REMOVED lines=13> */
[----:B------:R-:W-:Y:S01]  /*10dd0*/  IMAD.MOV.U32 R138, RZ, RZ, RZ ;  /* 0x000000ffff8a7224 */ /* 0x000fe200078e00ff */
[----:B------:R-:W-:Y:S01]  /*10de0*/  MOV R136, R132 ;  /* 0x0000008400887202 */ /* 0x000fe20000000f00 */
[----:B------:R-:W-:-:S07]  /*10df0*/  IMAD.MOV.U32 R132, RZ, RZ, R158 ;  /* 0x000000ffff847224 */ /* 0x000fce00078e009e */
.L_x_5694:
[----:B------:R-:W-:Y:S05]  /*10e00*/  BSYNC.RECONVERGENT B1 ;  /* 0x0000000000017941 */ /* 0x000fea0003800200 */
.L_x_5693:
        /* <DEDUP_REMOVED lines=18> */
.L_x_5700:
        /* <DEDUP_REMOVED lines=15> */
.L_x_5702:
[----:B------:R-:W-:Y:S05]  /*11020*/  BSYNC.RECONVERGENT B2 ;  /* 0x0000000000027941 */ /* 0x000fea0003800200 */
.L_x_5701:
        /* <DEDUP_REMOVED lines=61> */
.L_x_5699:
[----:B------:R-:W-:Y:S05]  /*11400*/  BSYNC.RECONVERGENT B1 ;  /* 0x0000000000017941 */ /* 0x000fea0003800200 */
.L_x_5698:
        /* <DEDUP_REMOVED lines=12> */
.L_x_5622:
        /* <DEDUP_REMOVED lines=16> */
.L_x_5706:
        /* <DEDUP_REMOVED lines=13> */
.L_x_5708:
[----:B------:R-:W-:Y:S05]  /*116a0*/  BSYNC.RECONVERGENT B2 ;  /* 0x0000000000027941 */ /* 0x000fea0003800200 */
.L_x_5707:
        /* <DEDUP_REMOVED lines=60> */
.L_x_5705:
[----:B------:R-:W-:Y:S05]  /*11a70*/  BSYNC.RECONVERGENT B1 ;  /* 0x0000000000017941 */ /* 0x000fea0003800200 */
.L_x_5704:
        /* <DEDUP_REMOVED lines=9> */
[----:B------:R-:W-:Y:S02]  /*11b10*/  PRMT R124, R124, 0x7632, R124 ;  /* 0x000076327c7c7816 */ /* 0x000fe4000000007c */
[----:B0-----:R-:W-:Y:S01]  /*11b20*/  FSETP.LE.FTZ.AND P3, PT, R114, R133, PT ;  /* 0x000000857200720b */ /* 0x001fe20003f73000 */
        /* <DEDUP_REMOVED lines=11> */
.L_x_5711:
        /* <DEDUP_REMOVED lines=13> */
.L_x_5713:
[----:B------:R-:W-:Y:S05]  /*11cb0*/  BSYNC.RECONVERGENT B2 ;  /* 0x0000000000027941 */ /* 0x000fea0003800200 */
.L_x_5712:
        /* <DEDUP_REMOVED lines=61> */
.L_x_5710:
[----:B------:R-:W-:Y:S05]  /*12090*/  BSYNC.RECONVERGENT B1 ;  /* 0x0000000000017941 */ /* 0x000fea0003800200 */
.L_x_5709:
        /* <DEDUP_REMOVED lines=19> */
.L_x_5716:
        /* <DEDUP_REMOVED lines=13> */
.L_x_5718:
[----:B------:R-:W-:Y:S05]  /*122a0*/  BSYNC.RECONVERGENT B2 ;  /* 0x0000000000027941 */ /* 0x000fea0003800200 */
.L_x_5717:
        /* <DEDUP_REMOVED lines=61> */
.L_x_5715:
[----:B------:R-:W-:Y:S05]  /*12680*/  BSYNC.RECONVERGENT B1 ;  /* 0x0000000000017941 */ /* 0x000fea0003800200 */
.L_x_5714:
[----:B------:R-:W-:Y:S01]  /*12690*/  I2FP.F32.U32 R115, R115 ;  /* 0x0000007300737245 */ /* 0x000fe20000201000 */
[----:B------:R-:W-:Y:S01]  /*126a0*/  BSSY.RECONVERGENT B1, `(.L_x_5719) ;  /* 0x000005e000017945 */ /* 0x000fe20003800200 */
[----:B------:R-:W-:Y:S01]  /*126b0*/  LOP3.LUT R171, R171, 0xfffffffb, RZ, 0xc0, !PT ;  /* 0xfffffffbabab7812 */ /* 0x000fe200078ec0ff */
[----:B------:R-:W-:Y:S01]  /*126c0*/  IMAD.MOV.U32 R136, RZ, RZ, 0x2 ;  /* 0x00000002ff887424 */ /* 0x000fe200078e00ff */
[----:B------:R-:W-:Y:S01]  /*126d0*/  PRMT R157, R125, 0x7632, R157 ;  /* 0x000076327d9d7816 */ /* 0x000fe2000000009d */
[----:B------:R-:W-:Y:S01]  /*126e0*/  FFMA.FTZ R124, R115, R112, 1.1641532182693481445e-10 ;  /* 0x2f000000737c7423 */ /* 0x000fe20000010070 */
[----:B------:R-:W-:-:S04]  /*126f0*/  SHF.L.U32 R115, R125, 0x10, RZ ;  /* 0x000000107d737819 */ /* 0x000fc800000006ff */
[----:B------:R-:W-:Y:S01]  /*12700*/  FSETP.LE.FTZ.AND P2, PT, R124, R133, PT ;  /* 0x000000857c00720b */ /* 0x000fe20003f53000 */
[----:B------:R-:W-:-:S12]  /*12710*/  IMAD.MOV.U32 R124, RZ, RZ, R148 ;  /* 0x000000ffff7c7224 */ /* 0x000fd800078e0094 */
        /* <DEDUP_REMOVED lines=11> */
.L_x_5721:
        /* <DEDUP_REMOVED lines=13> */
.L_x_5723:
[----:B------:R-:W-:Y:S05]  /*128a0*/  BSYNC.RECONVERGENT B2 ;  /* 0x0000000000027941 */ /* 0x000fea0003800200 */
.L_x_5722:
        /* <DEDUP_REMOVED lines=61> */
.L_x_5720:
[----:B------:R-:W-:Y:S05]  /*12c80*/  BSYNC.RECONVERGENT B1 ;  /* 0x0000000000017941 */ /* 0x000fea0003800200 */
.L_x_5719:
[----:B------:R-:W-:Y:S01]  /*12c90*/  I2FP.F32.U32 R125, R124 ;  /* 0x0000007c007d7245 */ /* 0x000fe20000201000 */
[----:B------:R-:W-:Y:S01]  /*12ca0*/  BSSY.RECONVERGENT B1, `(.L_x_5724) ;  /* 0x000005d000017945 */ /* 0x000fe20003800200 */
[----:B------:R-:W-:Y:S01]  /*12cb0*/  ISETP.NE.AND P2, PT, R136, 0x1, PT ;  /* 0x000000018800780c */ /* 0x000fe20003f45270 */
[----:B------:R-:W-:Y:S01]  /*12cc0*/  IMAD.MOV.U32 R137, RZ, RZ, 0x2 ;  /* 0x00000002ff897424 */ /* 0x000fe200078e00ff */
[----:B------:R-:W-:Y:S01]  /*12cd0*/  LOP3.LUT R171, R171, 0xfffffffd, RZ, 0xc0, !PT ;  /* 0xfffffffdabab7812 */ /* 0x000fe200078ec0ff */
[----:B------:R-:W-:Y:S01]  /*12ce0*/  FFMA.FTZ R134, R125, R112, 1.1641532182693481445e-10 ;  /* 0x2f0000007d867423 */ /* 0x000fe20000010070 */
[----:B------:R-:W-:Y:S01]  /*12cf0*/  SHF.L.U32 R124, R157, 0x10, RZ ;  /* 0x000000109d7c7819 */ /* 0x000fe200000006ff */
        /* <DEDUP_REMOVED lines=12> */
.L_x_5726:
        /* <DEDUP_REMOVED lines=13> */
.L_x_5728:
[----:B------:R-:W-:Y:S05]  /*12e90*/  BSYNC.RECONVERGENT B2 ;  /* 0x0000000000027941 */ /* 0x000fea0003800200 */
.L_x_5727:
        /* <DEDUP_REMOVED lines=59> */
[----:B------:R-:W-:Y:S01]  /*13250*/  IMAD.MOV.U32 R137, RZ, RZ, RZ ;  /* 0x000000ffff897224 */ /* 0x000fe200078e00ff */
[----:B------:R-:W-:-:S07]  /*13260*/  MOV R132, R138 ;  /* 0x0000008a00847202 */ /* 0x000fce0000000f00 */
.L_x_5725:
[----:B------:R-:W-:Y:S05]  /*13270*/  BSYNC.RECONVERGENT B1 ;  /* 0x0000000000017941 */ /* 0x000fea0003800200 */
.L_x_5724:
        /* <DEDUP_REMOVED lines=18> */
.L_x_5731:
        /* <DEDUP_REMOVED lines=13> */
.L_x_5733:
[----:B------:R-:W-:Y:S05]  /*13470*/  BSYNC.RECONVERGENT B2 ;  /* 0x0000000000027941 */ /* 0x000fea0003800200 */
.L_x_5732:
        /* <DEDUP_REMOVED lines=57> */
[----:B------:R-:W-:Y:S01]  /*13810*/  IMAD.MOV.U32 R135, RZ, RZ, R132 ;  /* 0x000000ffff877224 */ /* 0x000fe200078e0084 */
[----:B------:R-:W-:Y:S01]  /*13820*/  MOV R132, R138 ;  /* 0x0000008a00847202 */ /* 0x000fe20000000f00 */
[----:B------:R-:W-:Y:S01]  /*13830*/  IMAD.MOV.U32 R136, RZ, RZ, RZ ;  /* 0x000000ffff887224 */ /* 0x000fe200078e00ff */
[----:B------:R-:W-:-:S07]  /*13840*/  LOP3.LUT R145, R145, R134, R139, 0x96, !PT ;  /* 0x0000008691917212 */ /* 0x000fce00078e968b */
.L_x_5730:
[----:B------:R-:W-:Y:S05]  /*13850*/  BSYNC.RECONVERGENT B1 ;  /* 0x0000000000017941 */ /* 0x000fea0003800200 */
.L_x_5729:
        /* <DEDUP_REMOVED lines=17> */
.L_x_5736:
        /* <DEDUP_REMOVED lines=13> */
.L_x_5738:
[----:B------:R-:W-:Y:S05]  /*13a40*/  BSYNC.RECONVERGENT B2 ;  /* 0x0000000000027941 */ /* 0x000fea0003800200 */
.L_x_5737:
        /* <DEDUP_REMOVED lines=61> */
.L_x_5735:
[----:B------:R-:W-:Y:S05]  /*13e20*/  BSYNC.RECONVERGENT B1 ;  /* 0x0000000000017941 */ /* 0x000fea0003800200 */
.L_x_5734:
        /* <DEDUP_REMOVED lines=18> */
.L_x_5741:
        /* <DEDUP_REMOVED lines=13> */
.L_x_5743:
[----:B------:R-:W-:Y:S05]  /*14020*/  BSYNC.RECONVERGENT B2 ;  /* 0x0000000000027941 */ /* 0x000fea0003800200 */
.L_x_5742:
        /* <DEDUP_REMOVED lines=59> */
[----:B------:R-:W-:Y:S02]  /*143e0*/  MOV R132, R138 ;  /* 0x0000008a00847202 */ /* 0x000fe40000000f00 */
[----:B------:R-:W-:-:S07]  /*143f0*/  LOP3.LUT R145, R145, R134, R139, 0x96, !PT ;  /* 0x0000008691917212 */ /* 0x000fce00078e968b */
.L_x_5740:
[----:B------:R-:W-:Y:S05]  /*14400*/  BSYNC.RECONVERGENT B1 ;  /* 0x0000000000017941 */ /* 0x000fea0003800200 */
.L_x_5739:
        /* <DEDUP_REMOVED lines=10> */
[C---:B------:R-:W-:Y:S01]  /*144b0*/  LOP3.LUT P0, RZ, R171.reuse, 0x8, RZ, 0xc0, !PT ;  /* 0x00000008abff7812 */ /* 0x040fe2000780c0ff */
        /* <DEDUP_REMOVED lines=26> */
.L_x_5703:
        /* <DEDUP_REMOVED lines=44> */
.L_x_5744:
[----:B------:R-:W-:Y:S01]  /*14920*/  MOV R159, R132 ;  /* 0x00000084009f7202 */ /* 0x000fe20000000f00 */
[----:B------:R-:W-:-:S07]  /*14930*/  VIADD R0, R0, 0x100 ;  /* 0x0000010000007836 */ /* 0x000fce0000000000 */
.L_x_5621:
[----:B------:R-:W-:Y:S05]  /*14940*/  BSYNC.RECONVERGENT B0 ;  /* 0x0000000000007941 */ /* 0x000fea0003800200 */
.L_x_5620:
        /* <DEDUP_REMOVED lines=36> */
.L_x_5750:
        /* <DEDUP_REMOVED lines=13> */
.L_x_5752:
[----:B------:R-:W-:Y:S05]  /*14c60*/  BSYNC.RECONVERGENT B2 ;  /* 0x0000000000027941 */ /* 0x000fea0003800200 */
.L_x_5751:
        /* <DEDUP_REMOVED lines=55> */
[----:B------:R-:W-:-:S03]  /*14fe0*/  MOV R148, R118 ;  /* 0x0000007600947202 */ /* 0x000fc60000000f00 */
[----:B------:R-:W-:Y:S01]  /*14ff0*/  HFMA2 R118, -RZ, RZ, 0, 0 ;  /* 0x00000000ff767431 */ /* 0x000fe200000001ff */
[----:B------:R-:W-:Y:S02]  /*15000*/  LOP3.LUT R146, R117, R146, R119, 0x96, !PT ;  /* 0x0000009275927212 */ /* 0x000fe400078e9677 */
[----:B------:R-:W-:Y:S01]  /*15010*/  LOP3.LUT R145, R145, R116, R133, 0x96, !PT ;  /* 0x0000007491917212 */ /* 0x000fe200078e9685 */
[----:B------:R-:W-:-:S07]  /*15020*/  IMAD.MOV.U32 R116, RZ, RZ, R159 ;  /* 0x000000ffff747224 */ /* 0x000fce00078e009f */
.L_x_5749:
[----:B------:R-:W-:Y:S05]  /*15030*/  BSYNC.RECONVERGENT B1 ;  /* 0x0000000000017941 */ /* 0x000fea0003800200 */
.L_x_5748:
        /* <DEDUP_REMOVED lines=11> */
[----:B0-----:R-:W-:-:S02]  /*150f0*/  FSETP.LE.FTZ.AND P4, PT, R116, R133, PT ;  /* 0x000000857400720b */ /* 0x001fc40003f93000 */
        /* <DEDUP_REMOVED lines=12> */
.L_x_5755:
        /* <DEDUP_REMOVED lines=13> */
.L_x_5757:
[----:B------:R-:W-:Y:S05]  /*15290*/  BSYNC.RECONVERGENT B2 ;  /* 0x0000000000027941 */ /* 0x000fea0003800200 */
.L_x_5756:
        /* <DEDUP_REMOVED lines=54> */
[----:B------:R-:W-:Y:S02]  /*15600*/  LOP3.LUT R146, R117, R146, R137, 0x96, !PT ;  /* 0x0000009275927212 */ /* 0x000fe400078e9689 */
[----:B------:R-:W-:Y:S01]  /*15610*/  MOV R148, R136 ;  /* 0x0000008800947202 */ /* 0x000fe20000000f00 */
[----:B------:R-:W-:-:S05]  /*15620*/  IMAD.WIDE.U32 R118, R119, -0x2daee0ad, RZ ;  /* 0xd2511f5377767825 */ /* 0x000fca00078e00ff */
[----:B------:R-:W-:Y:S01]  /*15630*/  LOP3.LUT R145, R145, R116, R119, 0x96, !PT ;  /* 0x0000007491917212 */ /* 0x000fe200078e9677 */
[----:B------:R-:W-:Y:S01]  /*15640*/  IMAD.MOV.U32 R116, RZ, RZ, R132 ;  /* 0x000000ffff747224 */ /* 0x000fe200078e0084 */
[----:B------:R-:W-:Y:S01]  /*15650*/  MOV R132, R118 ;  /* 0x0000007600847202 */ /* 0x000fe20000000f00 */
[----:B------:R-:W-:-:S07]  /*15660*/  IMAD.MOV.U32 R119, RZ, RZ, RZ ;  /* 0x000000ffff777224 */ /* 0x000fce00078e00ff */
.L_x_5754:
[----:B------:R-:W-:Y:S05]  /*15670*/  BSYNC.RECONVERGENT B1 ;  /* 0x0000000000017941 */ /* 0x000fea0003800200 */
.L_x_5753:
        /* <DEDUP_REMOVED lines=23> */
.L_x_5760:
        /* <DEDUP_REMOVED lines=13> */
.L_x_5762:
[----:B------:R-:W-:Y:S05]  /*158c0*/  BSYNC.RECONVERGENT B2 ;  /* 0x0000000000027941 */ /* 0x000fea0003800200 */
.L_x_5761:
        /* <DEDUP_REMOVED lines=61> */
.L_x_5759:
[----:B------:R-:W-:Y:S05]  /*15ca0*/  BSYNC.RECONVERGENT B1 ;  /* 0x0000000000017941 */ /* 0x000fea0003800200 */
.L_x_5758:
        /* <DEDUP_REMOVED lines=20> */
.L_x_5765:
        /* <DEDUP_REMOVED lines=13> */
.L_x_5767:
[----:B------:R-:W-:Y:S05]  /*15ec0*/  BSYNC.RECONVERGENT B2 ;  /* 0x0000000000027941 */ /* 0x000fea0003800200 */
.L_x_5766:
        /* <DEDUP_REMOVED lines=61> */
.L_x_5764:
[----:B------:R-:W-:Y:S05]  /*162a0*/  BSYNC.RECONVERGENT B1 ;  /* 0x0000000000017941 */ /* 0x000fea0003800200 */
.L_x_5763:
        /* <DEDUP_REMOVED lines=24> */
.L_x_5770:
        /* <DEDUP_REMOVED lines=13> */
.L_x_5772:
[----:B------:R-:W-:Y:S05]  /*16500*/  BSYNC.RECONVERGENT B2 ;  /* 0x0000000000027941 */ /* 0x000fea0003800200 */
.L_x_5771:
        /* <DEDUP_REMOVED lines=57> */
[----:B------:R-:W-:-:S03]  /*168a0*/  IMAD.MOV.U32 R136, RZ, RZ, RZ ;  /* 0x000000ffff887224 */ /* 0x000fc600078e00ff */
[----:B------:R-:W-:Y:S01]  /*168b0*/  LOP3.LUT R145, R145, R118, R139, 0x96, !PT ;  /* 0x0000007691917212 */ /* 0x000fe200078e968b */
[----:B------:R-:W-:Y:S01]  /*168c0*/  IMAD.MOV.U32 R118, RZ, RZ, R132 ;  /* 0x000000ffff767224 */ /* 0x000fe200078e0084 */
[----:B------:R-:W-:-:S07]  /*168d0*/  MOV R132, R138 ;  /* 0x0000008a00847202 */ /* 0x000fce0000000f00 */
.L_x_5769:
[----:B------:R-:W-:Y:S05]  /*168e0*/  BSYNC.RECONVERGENT B1 ;  /* 0x0000000000017941 */ /* 0x000fea0003800200 */
.L_x_5768:
        /* <DEDUP_REMOVED lines=21> */
.L_x_5775:
        /* <DEDUP_REMOVED lines=13> */
.L_x_5777:
[----:B------:R-:W-:Y:S05]  /*16b10*/  BSYNC.RECONVERGENT B2 ;  /* 0x0000000000027941 */ /* 0x000fea0003800200 */
.L_x_5776:
        /* <DEDUP_REMOVED lines=61> */
.L_x_5774:
[----:B------:R-:W-:Y:S05]  /*16ef0*/  BSYNC.RECONVERGENT B1 ;  /* 0x0000000000017941 */ /* 0x000fea0003800200 */
.L_x_5773:
        /* <DEDUP_REMOVED lines=23> */
.L_x_5780:
        /* <DEDUP_REMOVED lines=13> */
.L_x_5782:
[----:B------:R-:W-:Y:S05]  /*17140*/  BSYNC.RECONVERGENT B2 ;  /* 0x0000000000027941 */ /* 0x000fea0003800200 */
.L_x_5781:
        /* <DEDUP_REMOVED lines=59> */
[----:B------:R-:W-:Y:S01]  /*17500*/  LOP3.LUT R145, R145, R136, R153, 0x96, !PT ;  /* 0x0000008891917212 */ /* 0x000fe200078e9699 */
[----:B------:R-:W-:-:S07]  /*17510*/  IMAD.MOV.U32 R136, RZ, RZ, RZ ;  /* 0x000000ffff887224 */ /* 0x000fce00078e00ff */
.L_x_5779:
[----:B------:R-:W-:Y:S05]  /*17520*/  BSYNC.RECONVERGENT B1 ;  /* 0x0000000000017941 */ /* 0x000fea0003800200 */
.L_x_5778:
        /* <DEDUP_REMOVED lines=20> */
.L_x_5785:
        /* <DEDUP_REMOVED lines=13> */
.L_x_5787:
[----:B------:R-:W-:Y:S05]  /*17740*/  BSYNC.RECONVERGENT B2 ;  /* 0x0000000000027941 */ /* 0x000fea0003800200 */
.L_x_5786:
        /* <DEDUP_REMOVED lines=61> */
.L_x_5784:
[----:B------:R-:W-:Y:S05]  /*17b20*/  BSYNC.RECONVERGENT B1 ;  /* 0x0000000000017941 */ /* 0x000fea0003800200 */
.L_x_5783:
        /* <DEDUP_REMOVED lines=24> */
.L_x_5790:
        /* <DEDUP_REMOVED lines=13> */
.L_x_5792:
[----:B------:R-:W-:Y:S05]  /*17d80*/  BSYNC.RECONVERGENT B2 ;  /* 0x0000000000027941 */ /* 0x000fea0003800200 */
.L_x_5791:
        /* <DEDUP_REMOVED lines=59> */
[----:B------:R-:W-:Y:S01]  /*18140*/  MOV R132, R138 ;  /* 0x0000008a00847202 */ /* 0x000fe20000000f00 */
[----:B------:R-:W-:-:S07]  /*18150*/  IMAD.MOV.U32 R138, RZ, RZ, RZ ;  /* 0x000000ffff8a7224 */ /* 0x000fce00078e00ff */
.L_x_5789:
[----:B------:R-:W-:Y:S05]  /*18160*/  BSYNC.RECONVERGENT B1 ;  /* 0x0000000000017941 */ /* 0x000fea0003800200 */
.L_x_5788:
        /* <DEDUP_REMOVED lines=19> */
.L_x_5795:
        /* <DEDUP_REMOVED lines=13> */
.L_x_5797:
[----:B------:R-:W-:Y:S05]  /*18370*/  BSYNC.RECONVERGENT B2 ;  /* 0x0000000000027941 */ /* 0x000fea0003800200 */
.L_x_5796:
        /* <DEDUP_REMOVED lines=61> */
.L_x_5794:
[----:B------:R-:W-:Y:S05]  /*18750*/  BSYNC.RECONVERGENT B1 ;  /* 0x0000000000017941 */ /* 0x000fea0003800200 */
.L_x_5793:
        /* <DEDUP_REMOVED lines=23> */
.L_x_5800:
        /* <DEDUP_REMOVED lines=13> */
.L_x_5802:
[----:B------:R-:W-:Y:S05]  /*189a0*/  BSYNC.RECONVERGENT B2 ;  /* 0x0000000000027941 */ /* 0x000fea0003800200 */
.L_x_5801:
        /* <DEDUP_REMOVED lines=61> */
.L_x_5799:
[----:B------:R-:W-:Y:S05]  /*18d80*/  BSYNC.RECONVERGENT B1 ;  /* 0x0000000000017941 */ /* 0x000fea0003800200 */
.L_x_5798:
        /* <DEDUP_REMOVED lines=18> */
.L_x_5805:
        /* <DEDUP_REMOVED lines=13> */
.L_x_5807:
[----:B------:R-:W-:Y:S05]  /*18f80*/  BSYNC.RECONVERGENT B2 ;  /* 0x0000000000027941 */ /* 0x000fea0003800200 */
.L_x_5806:
        /* <DEDUP_REMOVED lines=61> */
.L_x_5804:
[----:B------:R-:W-:Y:S05]  /*19360*/  BSYNC.RECONVERGENT B1 ;  /* 0x0000000000017941 */ /* 0x000fea0003800200 */
.L_x_5803:
        /* <DEDUP_REMOVED lines=24> */
.L_x_5810:
        /* <DEDUP_REMOVED lines=13> */
.L_x_5812:
[----:B------:R-:W-:Y:S05]  /*195c0*/  BSYNC.RECONVERGENT B2 ;  /* 0x0000000000027941 */ /* 0x000fea0003800200 */
.L_x_5811:
[----:B------:R-:W-:Y:S01]  /*195d0*/  IMAD.WIDE.U32 R138, R170, -0x326172a9, RZ ;  /* 0xcd9e8d57aa8a7825 */ /* 0x000fe200078e00ff */
[----:B------:R-:W-:Y:S02]  /*195e0*/  LOP3.LUT R158, R149, R137, R3, 0x96, !PT ;  /* 0x00000089959e7212 */ /* 0x000fe400078e9603 */
[C---:B------:R-:W-:Y:S01]  /*195f0*/  IADD3 R137, PT, PT, R2.reuse, -0x61c88647, RZ ;  /* 0x9e3779b902897810 */ /* 0x040fe20007ffe0ff */
        /* <DEDUP_REMOVED lines=58> */
.L_x_5809:
[----:B------:R-:W-:Y:S05]  /*199a0*/  BSYNC.RECONVERGENT B1 ;  /* 0x0000000000017941 */ /* 0x000fea0003800200 */
.L_x_5808:
        /* <DEDUP_REMOVED lines=19> */
.L_x_5815:
        /* <DEDUP_REMOVED lines=13> */
.L_x_5817:
[----:B------:R-:W-:Y:S05]  /*19bb0*/  BSYNC.RECONVERGENT B2 ;  /* 0x0000000000027941 */ /* 0x000fea0003800200 */
.L_x_5816:
        /* <DEDUP_REMOVED lines=61> */
.L_x_5814:
[----:B------:R-:W-:Y:S05]  /*19f90*/  BSYNC.RECONVERGENT B1 ;  /* 0x0000000000017941 */ /* 0x000fea0003800200 */
.L_x_5813:
[----:B------:R-:W-:Y:S01]  /*19fa0*/  I2FP.F32.U32 R130, R136 ;  /* 0x0000008800827245 */ /* 0x000fe20000201000 */
[----:B------:R-:W-:Y:S01]  /*19fb0*/  BSSY.RECONVERGENT B1, `(.L_x_5818) ;  /* 0x0000061000017945 */ /* 0x000fe20003800200 */
[----:B------:R-:W-:Y:S01]  /*19fc0*/  SHF.L.U32 R137, R163, 0x10, RZ ;  /* 0x00000010a3897819 */ /* 0x000fe200000006ff */
[----:B------:R-:W-:Y:S01]  /*19fd0*/  IMAD.MOV.U32 R138, RZ, RZ, 0x2 ;  /* 0x00000002ff8a7424 */ /* 0x000fe200078e00ff */
[----:B------:R-:W-:Y:S01]  /*19fe0*/  MOV R136, R148 ;  /* 0x0000009400887202 */ /* 0x000fe20000000f00 */
[----:B------:R-:W-:Y:S02]  /*19ff0*/  FFMA.FTZ R130, R130, R135, 1.1641532182693481445e-10 ;  /* 0x2f00000082827423 */ /* 0x000fe40000010087 */
[----:B------:R-:W-:-:S03]  /*1a000*/  FMUL.FTZ R137, R137, R134 ;  /* 0x0000008689897220 */ /* 0x000fc60000410000 */
        /* <DEDUP_REMOVED lines=16> */
.L_x_5820:
        /* <DEDUP_REMOVED lines=13> */
.L_x_5822:
[----:B------:R-:W-:Y:S05]  /*1a1e0*/  BSYNC.RECONVERGENT B2 ;  /* 0x0000000000027941 */ /* 0x000fea0003800200 */
.L_x_5821:
        /* <DEDUP_REMOVED lines=61> */
.L_x_5819:
[----:B------:R-:W-:Y:S05]  /*1a5c0*/  BSYNC.RECONVERGENT B1 ;  /* 0x0000000000017941 */ /* 0x000fea0003800200 */
.L_x_5818:
        /* <DEDUP_REMOVED lines=18> */
.L_x_5825:
        /* <DEDUP_REMOVED lines=15> */
.L_x_5827:
[----:B------:R-:W-:Y:S05]  /*1a7e0*/  BSYNC.RECONVERGENT B2 ;  /* 0x0000000000027941 */ /* 0x000fea0003800200 */
.L_x_5826:
        /* <DEDUP_REMOVED lines=61> */
.L_x_5824:
[----:B------:R-:W-:Y:S05]  /*1abc0*/  BSYNC.RECONVERGENT B1 ;  /* 0x0000000000017941 */ /* 0x000fea0003800200 */
.L_x_5823:
        /* <DEDUP_REMOVED lines=12> */
.L_x_5747:
[----:B------:R-:W-:Y:S01]  /*1ac90*/  ISETP.NE.AND P2, PT, R157, 0x1, PT ;  /* 0x000000019d00780c */ /* 0x000fe20003f45270 */
[----:B------:R-:W-:Y:S01]  /*1aca0*/  BSSY.RECONVERGENT B1, `(.L_x_5829) ;  /* 0x0000059000017945 */ /* 0x000fe20003800200 */
[----:B--2---:R-:W-:Y:S01]  /*1acb0*/  IMAD.MOV.U32 R119, RZ, RZ, 0x2 ;  /* 0x00000002ff777424 */ /* 0x004fe200078e00ff */
[----:B------:R-:W-:Y:S01]  /*1acc0*/  MOV R116, R148 ;  /* 0x0000009400747202 */ /* 0x000fe20000000f00 */
[----:B01----:R-:W-:-:S09]  /*1acd0*/  IMAD.MOV.U32 R132, RZ, RZ, R159 ;  /* 0x000000ffff847224 */ /* 0x003fd200078e009f */
        /* <DEDUP_REMOVED lines=11> */
.L_x_5831:
        /* <DEDUP_REMOVED lines=13> */
.L_x_5833:
[----:B------:R-:W-:Y:S05]  /*1ae60*/  BSYNC.RECONVERGENT B2 ;  /* 0x0000000000027941 */ /* 0x000fea0003800200 */
.L_x_5832:
[----:B------:R-:W-:Y:S01]  /*1ae70*/  IMAD.WIDE.U32 R118, R170, -0x326172a9, RZ ;  /* 0xcd9e8d57aa767825 */ /* 0x000fe200078e00ff */
[----:B------:R-:W-:Y:S02]  /*1ae80*/  LOP3.LUT R134, R149, R117, R3, 0x96, !PT ;  /* 0x0000007595867212 */ /* 0x000fe400078e9603 */
[----:B------:R-:W-:Y:S01]  /*1ae90*/  IADD3 R145, PT, PT, R3, -0x695add53, RZ ;  /* 0x96a522ad03917810 */ /* 0x000fe20007ffe0ff */
        /* <DEDUP_REMOVED lines=57> */
.L_x_5830:
[----:B------:R-:W-:Y:S05]  /*1b230*/  BSYNC.RECONVERGENT B1 ;  /* 0x0000000000017941 */ /* 0x000fea0003800200 */
.L_x_5829:
[----:B------:R-:W0:Y:S01]  /*1b240*/  LDC R133, c[0x0][0x404] ;  /* 0x00010100ff857b82 */ /* 0x000e220000000800 */
[----:B------:R-:W-:Y:S01]  /*1b250*/  I2FP.F32.U32 R117, R116 ;  /* 0x0000007400757245 */ /* 0x000fe20000201000 */
[----:B------:R-:W-:Y:S01]  /*1b260*/  HFMA2 R116, -RZ, RZ, 0.1171875, 0 ;  /* 0x2f800000ff747431 */ /* 0x000fe200000001ff */
[----:B------:R-:W-:Y:S01]  /*1b270*/  ISETP.NE.AND P2, PT, R119, 0x1, PT ;  /* 0x000000017700780c */ /* 0x000fe20003f45270 */
[----:B------:R-:W-:Y:S01]  /*1b280*/  BSSY.RECONVERGENT B1, `(.L_x_5834) ;  /* 0x000005d000017945 */ /* 0x000fe20003800200 */
[----:B------:R-:W-:Y:S02]  /*1b290*/  LOP3.LUT R171, R171, 0xffffffef, RZ, 0xc0, !PT ;  /* 0xffffffefabab7812 */ /* 0x000fe400078ec0ff */
[----:B------:R-:W-:Y:S01]  /*1b2a0*/  MOV R135, 0x2 ;  /* 0x0000000200877802 */ /* 0x000fe20000000f00 */
[----:B------:R-:W-:Y:S01]  /*1b2b0*/  FFMA.FTZ R118, R117, R116, 1.1641532182693481445e-10 ;  /* 0x2f00000075767423 */ /* 0x000fe20000010074 */
[C---:B-----5:R-:W-:Y:S01]  /*1b2c0*/  IMAD.U32 R117, R128.reuse, 0x10000, RZ ;  /* 0x0001000080757824 */ /* 0x060fe200078e00ff */
[----:B------:R-:W-:-:S03]  /*1b2d0*/  PRMT R128, R128, 0x7632, R128 ;  /* 0x0000763280807816 */ /* 0x000fc60000000080 */
        /* <DEDUP_REMOVED lines=12> */
.L_x_5836:
        /* <DEDUP_REMOVED lines=13> */
.L_x_5838:
[----:B------:R-:W-:Y:S05]  /*1b470*/  BSYNC.RECONVERGENT B2 ;  /* 0x0000000000027941 */ /* 0x000fea0003800200 */
.L_x_5837:
        /* <DEDUP_REMOVED lines=58> */
[----:B------:R-:W-:Y:S02]  /*1b820*/  LOP3.LUT R145, R145, R118, R137, 0x96, !PT ;  /* 0x0000007691917212 */ /* 0x000fe400078e9689 */
[----:B------:R-:W-:Y:S01]  /*1b830*/  MOV R118, R132 ;  /* 0x0000008400767202 */ /* 0x000fe20000000f00 */
[----:B------:R-:W-:-:S07]  /*1b840*/  IMAD.MOV.U32 R132, RZ, RZ, R136 ;  /* 0x000000ffff847224 */ /* 0x000fce00078e0088 */
.L_x_5835:
[----:B------:R-:W-:Y:S05]  /*1b850*/  BSYNC.RECONVERGENT B1 ;  /* 0x0000000000017941 */ /* 0x000fea0003800200 */
.L_x_5834:
        /* <DEDUP_REMOVED lines=19> */
.L_x_5841:
        /* <DEDUP_REMOVED lines=13> */
.L_x_5843:
[----:B------:R-:W-:Y:S05]  /*1ba60*/  BSYNC.RECONVERGENT B2 ;  /* 0x0000000000027941 */ /* 0x000fea0003800200 */
.L_x_5842:
        /* <DEDUP_REMOVED lines=58> */
[----:B------:R-:W-:Y:S01]  /*1be10*/  IMAD.MOV.U32 R148, RZ, RZ, R164 ;  /* 0x000000ffff947224 */ /* 0x000fe200078e00a4 */
[----:B------:R-:W-:Y:S01]  /*1be20*/  LOP3.LUT R145, R145, R134, R139, 0x96, !PT ;  /* 0x0000008691917212 */ /* 0x000fe200078e968b */
[----:B------:R-:W-:-:S07]  /*1be30*/  IMAD.MOV.U32 R132, RZ, RZ, R138 ;  /* 0x000000ffff847224 */ /* 0x000fce00078e008a */
.L_x_5840:
[----:B------:R-:W-:Y:S05]  /*1be40*/  BSYNC.RECONVERGENT B1 ;  /* 0x0000000000017941 */ /* 0x000fea0003800200 */
.L_x_5839:
        /* <DEDUP_REMOVED lines=20> */
.L_x_5846:
        /* <DEDUP_REMOVED lines=13> */
.L_x_5848:
[----:B------:R-:W-:Y:S05]  /*1c060*/  BSYNC.RECONVERGENT B2 ;  /* 0x0000000000027941 */ /* 0x000fea0003800200 */
.L_x_5847:
        /* <DEDUP_REMOVED lines=61> */
.L_x_5845:
[----:B------:R-:W-:Y:S05]  /*1c440*/  BSYNC.RECONVERGENT B1 ;  /* 0x0000000000017941 */ /* 0x000fea0003800200 */
.L_x_5844:
        /* <DEDUP_REMOVED lines=19> */
.L_x_5851:
        /* <DEDUP_REMOVED lines=13> */
.L_x_5853:
[----:B------:R-:W-:Y:S05]  /*1c650*/  BSYNC.RECONVERGENT B2 ;  /* 0x0000000000027941 */ /* 0x000fea0003800200 */
.L_x_5852:
        /* <DEDUP_REMOVED lines=61> */
.L_x_5850:
[----:B------:R-:W-:Y:S05]  /*1ca30*/  BSYNC.RECONVERGENT B1 ;  /* 0x0000000000017941 */ /* 0x000fea0003800200 */
.L_x_5849:
        /* <DEDUP_REMOVED lines=18> */
.L_x_5856:
        /* <DEDUP_REMOVED lines=13> */
.L_x_5858:
[----:B------:R-:W-:Y:S05]  /*1cc30*/  BSYNC.RECONVERGENT B2 ;  /* 0x0000000000027941 */ /* 0x000fea0003800200 */
.L_x_5857:
        /* <DEDUP_REMOVED lines=54> */
[----:B------:R-:W-:Y:S02]  /*1cfa0*/  HFMA2 R137, -RZ, RZ, 0, 0 ;  /* 0x00000000ff897431 */ /* 0x000fe400000001ff */
[----:B------:R-:W-:Y:S01]  /*1cfb0*/  IMAD.WIDE.U32 R138, R139, -0x2daee0ad, RZ ;  /* 0xd2511f538b8a7825 */ /* 0x000fe200078e00ff */
[----:B------:R-:W-:Y:S02]  /*1cfc0*/  LOP3.LUT R146, R135, R136, R165, 0x96, !PT ;  /* 0x0000008887927212 */ /* 0x000fe400078e96a5 */
[----:B------:R-:W-:Y:S01]  /*1cfd0*/  MOV R135, R132 ;  /* 0x0000008400877202 */ /* 0x000fe20000000f00 */
[----:B------:R-:W-:Y:S01]  /*1cfe0*/  IMAD.MOV.U32 R148, RZ, RZ, R164 ;  /* 0x000000ffff947224 */ /* 0x000fe200078e00a4 */
[----:B------:R-:W-:Y:S01]  /*1cff0*/  LOP3.LUT R145, R145, R134, R139, 0x96, !PT ;  /* 0x0000008691917212 */ /* 0x000fe200078e968b */
[----:B------:R-:W-:-:S07]  /*1d000*/  IMAD.MOV.U32 R132, RZ, RZ, R138 ;  /* 0x000000ffff847224 */ /* 0x000fce00078e008a */
.L_x_5855:
[----:B------:R-:W-:Y:S05]  /*1d010*/  BSYNC.RECONVERGENT B1 ;  /* 0x0000000000017941 */ /* 0x000fea0003800200 */
.L_x_5854:
        /* <DEDUP_REMOVED lines=17> */
.L_x_5861:
        /* <DEDUP_REMOVED lines=13> */
.L_x_5863:
[----:B------:R-:W-:Y:S05]  /*1d200*/  BSYNC.RECONVERGENT B2 ;  /* 0x0000000000027941 */ /* 0x000fea0003800200 */
.L_x_5862:
        /* <DEDUP_REMOVED lines=57> */
[----:B------:R-:W-:Y:S01]  /*1d5a0*/  MOV R135, R132 ;  /* 0x0000008400877202 */ /* 0x000fe20000000f00 */
[----:B------:R-:W-:Y:S01]  /*1d5b0*/  IMAD.MOV.U32 R148, RZ, RZ, R164 ;  /* 0x000000ffff947224 */ /* 0x000fe200078e00a4 */
[----:B------:R-:W-:Y:S01]  /*1d5c0*/  LOP3.LUT R145, R145, R134, R139, 0x96, !PT ;  /* 0x0000008691917212 */ /* 0x000fe200078e968b */
[----:B------:R-:W-:-:S07]  /*1d5d0*/  IMAD.MOV.U32 R132, RZ, RZ, R138 ;  /* 0x000000ffff847224 */ /* 0x000fce00078e008a */
.L_x_5860:
[----:B------:R-:W-:Y:S05]  /*1d5e0*/  BSYNC.RECONVERGENT B1 ;  /* 0x0000000000017941 */ /* 0x000fea0003800200 */
.L_x_5859:
        /* <DEDUP_REMOVED lines=18> */
.L_x_5866:
        /* <DEDUP_REMOVED lines=13> */
.L_x_5868:
[----:B------:R-:W-:Y:S05]  /*1d7e0*/  BSYNC.RECONVERGENT B2 ;  /* 0x0000000000027941 */ /* 0x000fea0003800200 */
.L_x_5867:
        /* <DEDUP_REMOVED lines=61> */
.L_x_5865:
[----:B------:R-:W-:Y:S05]  /*1dbc0*/  BSYNC.RECONVERGENT B1 ;  /* 0x0000000000017941 */ /* 0x000fea0003800200 */
.L_x_5864:
        /* <DEDUP_REMOVED lines=37> */
.L_x_5828:
        /* <DEDUP_REMOVED lines=25> */
[----:B------:R-:W-:Y:S01]  /*1dfb0*/  IMAD.U32 R133, R156, 0x10000, RZ ;  /* 0x000100009c857824 */ /* 0x000fe200078e00ff */
[----:B--2---:R-:W0:Y:S01]  /*1dfc0*/  LDC.64 R138, c[0x0][0x3b8] ;  /* 0x0000ee00ff8a7b82 */ /* 0x004e220000000a00 */
        /* <DEDUP_REMOVED lines=18> */
.L_x_5746:
[----:B------:R-:W-:Y:S05]  /*1e0f0*/  BSYNC.RECONVERGENT B0 ;  /* 0x0000000000007941 */ /* 0x000fea0003800200 */
.L_x_5745:
[----:B------:R-:W-:Y:S01]  /*1e100*/  FADD.FTZ R0, RZ, R108 ;  /* 0x0000006cff007221 */ /* 0x000fe20000010000 */
[C---:B------:R-:W-:Y:S01]  /*1e110*/  ISETP.GE.U32.AND P0, PT, R142.reuse, 0x100, PT ;  /* 0x000001008e00780c */ /* 0x040fe20003f06070 */
[----:B------:R-:W2:Y:S01]  /*1e120*/  S2R R165, SR_TID.X ;  /* 0x0000000000a57919 */ /* 0x000ea20000002100 */
[C---:B------:R-:W-:Y:S01]  /*1e130*/  ISETP.GT.U32.AND P2, PT, R142.reuse, 0x1ff, PT ;  /* 0x000001ff8e00780c */ /* 0x040fe20003f44070 */
[----:B01-3--:R-:W-:Y:S01]  /*1e140*/  FADD.FTZ R133, R109, R0 ;  /* 0x000000006d857221 */ /* 0x00bfe20000010000 */
        /* <DEDUP_REMOVED lines=9> */
[----:B--2---:R-:W-:-:S03]  /*1e1e0*/  LOP3.LUT R138, R165, 0x1f, RZ, 0xc0, !PT ;  /* 0x0000001fa58a7812 */ /* 0x004fc600078ec0ff */
        /* <DEDUP_REMOVED lines=97> */
.L_x_5870:
[----:B------:R-:W-:Y:S05]  /*1e800*/  BSYNC.RECONVERGENT B0 ;  /* 0x0000000000007941 */ /* 0x000fea0003800200 */
.L_x_5869:
        /* <DEDUP_REMOVED lines=12> */
.L_x_5872:
[----:B------:R-:W-:Y:S05]  /*1e8d0*/  BSYNC.RECONVERGENT B0 ;  /* 0x0000000000007941 */ /* 0x000fea0003800200 */
.L_x_5871:
        /* <DEDUP_REMOVED lines=115> */
.L_x_5874:
[----:B------:R-:W-:Y:S05]  /*1f010*/  BSYNC.RECONVERGENT B0 ;  /* 0x0000000000007941 */ /* 0x000fea0003800200 */
.L_x_5873:
        /* <DEDUP_REMOVED lines=50> */
.L_x_5876:
[----:B------:R-:W-:Y:S05]  /*1f340*/  BSYNC.RECONVERGENT B0 ;  /* 0x0000000000007941 */ /* 0x000fea0003800200 */
.L_x_5875:
[----:B------:R-:W-:Y:S01]  /*1f350*/  LOP3.LUT P0, RZ, R171, 0x20, RZ, 0xc0, !PT ;  /* 0x00000020abff7812 */ /* 0x000fe2000780c0ff */
[----:B------:R-:W-:-:S12]  /*1f360*/  BSSY.RECONVERGENT B0, `(.L_x_5877) ;  /* 0x0000030000007945 */ /* 0x000fd80003800200 */
        /* <DEDUP_REMOVED lines=9> */
[----:B------:R-:W0:Y:S01]  /*1f400*/  LDC.64 R168, c[0x0][0x430] ;  /* 0x00010c00ffa87b82 */ /* 0x000e220000000a00 */
        /* <DEDUP_REMOVED lines=28> */
[----:B-1----:R-:W-:Y:S01]  /*1f5d0*/  IMAD.WIDE.U32 R166, R154, 0x10, R166 ;  /* 0x000000109aa67825 */ /* 0x002fe200078e00a6 */
[----:B------:R-:W-:-:S02]  /*1f5e0*/  F2FP.BF16.F32.PACK_AB R135, R0, R135 ;  /* 0x000000870087723e */ /* 0x000fc400000010ff */
[----:B------:R-:W-:Y:S01]  /*1f5f0*/  F2FP.BF16.F32.PACK_AB R139, R176, R139 ;  /* 0x0000008bb08b723e */ /* 0x000fe200000010ff */
[----:B0-----:R-:W-:Y:S01]  /*1f600*/  IMAD.WIDE.U32 R168, R154, 0x10, R168 ;  /* 0x000000109aa87825 */ /* 0x001fe200078e00a8 */
[----:B------:R-:W-:Y:S01]  /*1f610*/  F2FP.BF16.F32.PACK_AB R138, R174, R175 ;  /* 0x000000afae8a723e */ /* 0x000fe200000010ff */
[----:B------:R3:W-:Y:S01]  /*1f620*/  STG.E.128 desc[UR6][R166.64], R132 ;  /* 0x00000084a6007986 */ /* 0x0007e2000c101d06 */
[----:B------:R-:W-:Y:S02]  /*1f630*/  F2FP.BF16.F32.PACK_AB R137, R164, R137 ;  /* 0x00000089a489723e */ /* 0x000fe400000010ff */
[----:B------:R-:W-:-:S05]  /*1f640*/  F2FP.BF16.F32.PACK_AB R136, R173, R136 ;  /* 0x00000088ad88723e */ /* 0x000fca00000010ff */
[----:B------:R3:W-:Y:S02]  /*1f650*/  STG.E.128 desc[UR6][R168.64], R136 ;  /* 0x00000088a8007986 */ /* 0x0007e4000c101d06 */
.L_x_5878:
[----:B------:R-:W-:Y:S05]  /*1f660*/  BSYNC.RECONVERGENT B0 ;  /* 0x0000000000007941 */ /* 0x000fea0003800200 */
.L_x_5877:
[----:B0123--:R-:W0:Y:S01]  /*1f670*/  LDC.64 R132, c[0x0][0x380] ;  /* 0x0000e000ff847b82 */ /* 0x00fe220000000a00 */
[----:B------:R-:W-:Y:S01]  /*1f680*/  UPLOP3.LUT UP1, UPT, UPT, UPT, UP1, 0x40, 0x4 ;  /* 0x000000000004789c */ /* 0x000fe20003f2e810 */
[----:B0-----:R-:W-:-:S04]  /*1f690*/  IADD3 R140, PT, PT, R140, R132, RZ ;  /* 0x000000848c8c7210 */ /* 0x001fc80007ffe0ff */
[----:B------:R-:W-:-:S13]  /*1f6a0*/  ISETP.GE.AND P0, PT, R140, R133, PT ;  /* 0x000000858c00720c */ /* 0x000fda0003f06270 */
[----:B------:R-:W-:Y:S05]  /*1f6b0*/  @!P0 BRA `(.L_x_5879) ;  /* 0xfffffe2000a88947 */ /* 0x000fea000383ffff */
[----:B------:R-:W-:Y:S05]  /*1f6c0*/  EXIT ;  /* 0x000000000000794d */ /* 0x000fea0003800000 */
.L_x_5880:
        /* <DEDUP_REMOVED lines=11> */
.L_x_13700:


//--------------------- .text._ZN10layer_norm31ln_parallel_residual_fwd_kernelINS_13Kernel_traitsIf13__nv_bfloat16fS2_fjLj6144ELj1ELj1ELj8ELj16ENS_18Kernel_traits_baseILj6144EfS2_fS2_fjLj256EEEEELb1ELb0ELb1EEEvNS_9FwdParamsE --------------------------
	.section	.text._ZN10layer_norm31ln_parallel_residual_fwd_kernelINS_13Kernel_traitsIf13__nv_bfloat16fS2_fjLj6144ELj1ELj1ELj8ELj16ENS_18Kernel_traits_baseILj6144EfS2_fS2_fjLj256EEEEELb1ELb0ELb1EEEvNS_9FwdParamsE,"ax",@progbits
	.align	128
        .global         _ZN10layer_norm31ln_parallel_residual_fwd_kernelINS_13Kernel_traitsIf13__nv_bfloat16fS2_fjLj6144ELj1ELj1ELj8ELj16ENS_18Kernel_traits_baseILj6144EfS2_fS2_fjLj256EEEEELb1ELb0ELb1EEEvNS_9FwdParamsE
        .type           _ZN10layer_norm31ln_parallel_residual_fwd_kernelINS_13Kernel_traitsIf13__nv_bfloat16fS2_fjLj6144ELj1ELj1ELj8ELj16ENS_18Kernel_traits_baseILj6144EfS2_fS2_fjLj256EEEEELb1ELb0ELb1EEEvNS_9FwdParamsE,@function
        .size           _ZN10layer_norm31ln_parallel_residual_fwd_kernelINS_13Kernel_traitsIf13__nv_bfloat16fS2_fjLj6144ELj1ELj1ELj8ELj16ENS_18Kernel_traits_baseILj6144EfS2_fS2_fjLj256EEEEELb1ELb0ELb1EEEvNS_9FwdParamsE,(.L_x_13701 - _ZN10layer_norm31ln_parallel_residual_fwd_kernelINS_13Kernel_traitsIf13__nv_bfloat16fS2_fjLj6144ELj1ELj1ELj8ELj16ENS_18Kernel_traits_baseILj6144EfS2_fS2_fjLj256EEEEELb1ELb0ELb1EEEvNS_9FwdParamsE)
        .other          _ZN10layer_norm31ln_parallel_residual_fwd_kernelINS_13Kernel_traitsIf13__nv_bfloat16fS2_fjLj6144ELj1ELj1ELj8ELj16ENS_18Kernel_traits_baseILj6144EfS2_fS2_fjLj256EEEEELb1ELb0ELb1EEEvNS_9FwdParamsE,@"STO_CUDA_ENTRY STV_DEFAULT"
_ZN10layer_norm31ln_parallel_residual_fwd_kernelINS_13Kernel_traitsIf13__nv_bfloat16fS2_fjLj6144ELj1ELj1ELj8ELj16ENS_18Kernel_traits_baseILj6144EfS2_fS2_fjLj256EEEEELb1ELb0ELb1EEEvNS_9FwdParamsE:
.text._ZN10layer_norm31ln_parallel_residual_fwd_kernelINS_13Kernel_traitsIf13__nv_bfloat16fS2_fjLj6144ELj1ELj1ELj8ELj16ENS_18Kernel_traits_baseILj6144EfS2_fS2_fjLj256EEEEELb1ELb0ELb1EEEvNS_9FwdParamsE:
        /* <DEDUP_REMOVED lines=68> */
.L_x_5882:
        /* <DEDUP_REMOVED lines=25> */
.L_x_5881:
        /* <DEDUP_REMOVED lines=37> */
.L_x_5884:
        /* <DEDUP_REMOVED lines=35> */
[----:B---3--:R-:W-:-:S07]  /*0a50*/  CS2R R12, SRZ ;  /* 0x00000000000c7805 */ /* 0x008fce000001ff00 */
.L_x_5883:
        /* <DEDUP_REMOVED lines=98> */
.L_x_6114:
        /* <DEDUP_REMOVED lines=36> */
.L_x_5887:
        /* <DEDUP_REMOVED lines=12> */
.L_x_5888:
        /* <DEDUP_REMOVED lines=54> */
[----:B------:R-:W-:Y:S02]  /*16e0*/  HFMA2 R111, -RZ, RZ, 0, 0 ;  /* 0x00000000ff6f7431 */ /* 0x000fe400000001ff */
[----:B------:R-:W-:Y:S01]  /*16f0*/  IMAD.WIDE.U32 R118, R118, -0x2daee0ad, RZ ;  /* 0xd2511f5376767825 */ /* 0x000fe200078e00ff */
[----:B------:R-:W-:-:S03]  /*1700*/  LOP3.LUT R135, R135, R110, R121, 0x96, !PT ;  /* 0x0000006e87877212 */ /* 0x000fc600078e9679 */
[----:B------:R-:W-:Y:S01]  /*1710*/  IMAD.MOV.U32 R138, RZ, RZ, R120 ;  /* 0x000000ffff8a7224 */ /* 0x000fe200078e0078 */
[----:B------:R-:W-:Y:S01]  /*1720*/  LOP3.LUT R136, R109, R108, R119, 0x96, !PT ;  /* 0x0000006c6d887212 */ /* 0x000fe200078e9677 */
[----:B------:R-:W-:-:S07]  /*1730*/  IMAD.MOV.U32 R108, RZ, RZ, R152 ;  /* 0x000000ffff6c7224 */ /* 0x000fce00078e0098 */
.L_x_5886:
[----:B------:R-:W-:Y:S01]  /*1740*/  ISETP.NE.AND P0, PT, R111, 0x1, PT ;  /* 0x000000016f00780c */ /* 0x000fe20003f05270 */
[----:B------:R-:W-:Y:S01]  /*1750*/  UMOV UR4, UR6 ;  /* 0x0000000600047c82 */ /* 0x000fe20008000000 */
[----:B------:R-:W-:Y:S01]  /*1760*/  I2FP.F32.U32 R109, R108 ;  /* 0x0000006c006d7245 */ /* 0x000fe20000201000 */
[----:B-----5:R-:W-:Y:S01]  /*1770*/  IMAD.U32 R108, R112, 0x10000, RZ ;  /* 0x00010000706c7824 */ /* 0x020fe200078e00ff */
[----:B------:R-:W-:-:S03]  /*1780*/  MOV R110, R138 ;  /* 0x0000008a006e7202 */ /* 0x000fc60000000f00 */
[----:B------:R-:W-:-:S05]  /*1790*/  FFMA.FTZ R109, R109, R0, 1.1641532182693481445e-10 ;  /* 0x2f0000006d6d7423 */ /* 0x000fca0000010000 */
[----:B------:R-:W-:Y:S02]  /*17a0*/  FSETP.LE.FTZ.AND P2, PT, R109, UR4, PT ;  /* 0x000000046d007c0b */ /* 0x000fe4000bf53000 */
[----:B------:R-:W-:Y:S01]  /*17b0*/  PRMT R109, R112, 0x7632, R109 ;  /* 0x00007632706d7816 */ /* 0x000fe2000000006d */
[----:B------:R-:W-:Y:S01]  /*17c0*/  IMAD.MOV.U32 R112, RZ, RZ, 0x2 ;  /* 0x00000002ff707424 */ /* 0x000fe200078e00ff */
        /* <DEDUP_REMOVED lines=10> */
.L_x_5890:
        /* <DEDUP_REMOVED lines=12> */
.L_x_5891:
[----:B------:R-:W-:Y:S01]  /*1930*/  IMAD.WIDE.U32 R120, R168, -0x326172a9, RZ ;  /* 0xcd9e8d57a8787825 */ /* 0x000fe200078e00ff */
[----:B------:R-:W-:-:S03]  /*1940*/  LOP3.LUT R126, R137, R111, R3, 0x96, !PT ;  /* 0x0000006f897e7212 */ /* 0x000fc600078e9603 */
[----:B------:R-:W-:Y:S01]  /*1950*/  HFMA2 R112, -RZ, RZ, 0, 0 ;  /* 0x00000000ff707431 */ /* 0x000fe200000001ff */
[C---:B------:R-:W-:Y:S01]  /*1960*/  IADD3 R111, PT, PT, R2.reuse, -0x61c88647, RZ ;  /* 0x9e3779b9026f7810 */ /* 0x040fe20007ffe0ff */
        /* <DEDUP_REMOVED lines=57> */
.L_x_5889:
        /* <DEDUP_REMOVED lines=17> */
.L_x_5893:
        /* <DEDUP_REMOVED lines=12> */
.L_x_5894:
        /* <DEDUP_REMOVED lines=57> */
[----:B------:R-:W-:Y:S02]  /*2260*/  MOV R138, R126 ;  /* 0x0000007e008a7202 */ /* 0x000fe40000000f00 */
[----:B------:R-:W-:Y:S01]  /*2270*/  LOP3.LUT R136, R111, R110, R123, 0x96, !PT ;  /* 0x0000006e6f887212 */ /* 0x000fe200078e967b */
[----:B------:R-:W-:Y:S02]  /*2280*/  IMAD.MOV.U32 R110, RZ, RZ, R118 ;  /* 0x000000ffff6e7224 */ /* 0x000fe400078e0076 */
[----:B------:R-:W-:-:S07]  /*2290*/  IMAD.MOV.U32 R118, RZ, RZ, R122 ;  /* 0x000000ffff767224 */ /* 0x000fce00078e007a */
.L_x_5892:
[----:B------:R-:W-:Y:S01]  /*22a0*/  ISETP.NE.AND P0, PT, R120, 0x1, PT ;  /* 0x000000017800780c */ /* 0x000fe20003f05270 */
[----:B------:R-:W-:Y:S01]  /*22b0*/  IMAD.MOV.U32 R121, RZ, RZ, 0x2 ;  /* 0x00000002ff797424 */ /* 0x000fe200078e00ff */
[----:B------:R-:W-:Y:S01]  /*22c0*/  I2FP.F32.U32 R111, R110 ;  /* 0x0000006e006f7245 */ /* 0x000fe20000201000 */
[----:B------:R-:W-:Y:S01]  /*22d0*/  IMAD.U32 R110, R113, 0x10000, RZ ;  /* 0x00010000716e7824 */ /* 0x000fe200078e00ff */
[----:B------:R-:W-:-:S03]  /*22e0*/  MOV R112, R138 ;  /* 0x0000008a00707202 */ /* 0x000fc60000000f00 */
[----:B------:R-:W-:-:S05]  /*22f0*/  FFMA.FTZ R111, R111, R0, 1.1641532182693481445e-10 ;  /* 0x2f0000006f6f7423 */ /* 0x000fca0000010000 */
[----:B------:R-:W-:Y:S02]  /*2300*/  FSETP.LE.FTZ.AND P2, PT, R111, UR4, PT ;  /* 0x000000046f007c0b */ /* 0x000fe4000bf53000 */
[----:B------:R-:W-:Y:S02]  /*2310*/  PRMT R111, R113, 0x7632, R111 ;  /* 0x00007632716f7816 */ /* 0x000fe4000000006f */
        /* <DEDUP_REMOVED lines=10> */
.L_x_5896:
        /* <DEDUP_REMOVED lines=12> */
.L_x_5897:
        /* <DEDUP_REMOVED lines=57> */
[----:B------:R-:W-:Y:S02]  /*2810*/  MOV R138, R126 ;  /* 0x0000007e008a7202 */ /* 0x000fe40000000f00 */
[----:B------:R-:W-:Y:S01]  /*2820*/  LOP3.LUT R136, R113, R112, R123, 0x96, !PT ;  /* 0x0000007071887212 */ /* 0x000fe200078e967b */
[----:B------:R-:W-:Y:S02]  /*2830*/  IMAD.MOV.U32 R112, RZ, RZ, R118 ;  /* 0x000000ffff707224 */ /* 0x000fe400078e0076 */
[----:B------:R-:W-:-:S07]  /*2840*/  IMAD.MOV.U32 R118, RZ, RZ, R122 ;  /* 0x000000ffff767224 */ /* 0x000fce00078e007a */
.L_x_5895:
        /* <DEDUP_REMOVED lines=16> */
.L_x_5899:
        /* <DEDUP_REMOVED lines=12> */
.L_x_5900:
        /* <DEDUP_REMOVED lines=61> */
.L_x_5898:
[----:B------:R-:W-:Y:S01]  /*2de0*/  ISETP.NE.AND P0, PT, R120, 0x1, PT ;  /* 0x000000017800780c */ /* 0x000fe20003f05270 */
[----:B------:R-:W-:Y:S01]  /*2df0*/  IMAD.MOV.U32 R122, RZ, RZ, 0x2 ;  /* 0x00000002ff7a7424 */ /* 0x000fe200078e00ff */
[----:B------:R-:W-:Y:S01]  /*2e00*/  I2FP.F32.U32 R113, R112 ;  /* 0x0000007000717245 */ /* 0x000fe20000201000 */
[----:B------:R-:W-:-:S04]  /*2e10*/  IMAD.U32 R112, R114, 0x10000, RZ ;  /* 0x0001000072707824 */ /* 0x000fc800078e00ff */
[----:B------:R-:W-:-:S05]  /*2e20*/  FFMA.FTZ R113, R113, R0, 1.1641532182693481445e-10 ;  /* 0x2f00000071717423 */ /* 0x000fca0000010000 */
[----:B------:R-:W-:Y:S02]  /*2e30*/  FSETP.LE.FTZ.AND P3, PT, R113, UR4, PT ;  /* 0x0000000471007c0b */ /* 0x000fe4000bf73000 */
[----:B------:R-:W-:Y:S02]  /*2e40*/  PRMT R113, R114, 0x7632, R113 ;  /* 0x0000763272717816 */ /* 0x000fe40000000071 */
[----:B------:R-:W-:Y:S01]  /*2e50*/  MOV R114, R138 ;  /* 0x0000008a00727202 */ /* 0x000fe20000000f00 */
        /* <DEDUP_REMOVED lines=9> */
.L_x_5902:
        /* <DEDUP_REMOVED lines=12> */
.L_x_5903:
        /* <DEDUP_REMOVED lines=59> */
[----:B------:R-:W-:Y:S01]  /*3360*/  IMAD.MOV.U32 R118, RZ, RZ, R126 ;  /* 0x000000ffff767224 */ /* 0x000fe200078e007e */
[----:B------:R-:W-:-:S07]  /*3370*/  LOP3.LUT R136, R121, R120, R127, 0x96, !PT ;  /* 0x0000007879887212 */ /* 0x000fce00078e967f */
.L_x_5901:
        /* <DEDUP_REMOVED lines=16> */
.L_x_5905:
        /* <DEDUP_REMOVED lines=12> */
.L_x_5906:
        /* <DEDUP_REMOVED lines=61> */
.L_x_5904:
        /* <DEDUP_REMOVED lines=17> */
.L_x_5908:
        /* <DEDUP_REMOVED lines=12> */
.L_x_5909:
        /* <DEDUP_REMOVED lines=61> */
.L_x_5907:
[----:B------:R-:W-:Y:S01]  /*3eb0*/  UMOV UR5, UR7 ;  /* 0x0000000700057c82 */ /* 0x000fe20008000000 */
        /* <DEDUP_REMOVED lines=35> */
.L_x_5885:
        /* <DEDUP_REMOVED lines=15> */
.L_x_5912:
        /* <DEDUP_REMOVED lines=12> */
.L_x_5913:
        /* <DEDUP_REMOVED lines=57> */
[----:B------:R-:W-:Y:S02]  /*4630*/  LOP3.LUT R136, R109, R108, R119, 0x96, !PT ;  /* 0x0000006c6d887212 */ /* 0x000fe400078e9677 */
[----:B------:R-:W-:-:S07]  /*4640*/  MOV R108, R152 ;  /* 0x00000098006c7202 */ /* 0x000fce0000000f00 */
.L_x_5911:
        /* <DEDUP_REMOVED lines=8> */
[----:B------:R-:W-:Y:S01]  /*46d0*/  PRMT R112, R112, 0x7632, R112 ;  /* 0x0000763270707816 */ /* 0x000fe20000000070 */
[----:B------:R-:W-:-:S03]  /*46e0*/  IMAD.MOV.U32 R108, RZ, RZ, R138 ;  /* 0x000000ffff6c7224 */ /* 0x000fc600078e008a */
[----:B------:R-:W-:-:S04]  /*46f0*/  FSETP.LE.FTZ.AND P3, PT, R109, UR4, PT ;  /* 0x000000046d007c0b */ /* 0x000fc8000bf73000 */
        /* <DEDUP_REMOVED lines=10> */
.L_x_5915:
        /* <DEDUP_REMOVED lines=12> */
.L_x_5916:
        /* <DEDUP_REMOVED lines=8> */
[----:B------:R-:W-:Y:S01]  /*48e0*/  IADD3 R123, PT, PT, R3, 0x76cf5d0a, RZ ;  /* 0x76cf5d0a037b7810 */ /* 0x000fe20007ffe0ff */
[C---:B------:R-:W-:Y:S01]  /*48f0*/  VIADD R135, R2.reuse, 0x8ff34781 ;  /* 0x8ff3478102877836 */ /* 0x040fe20000000000 */
        /* <DEDUP_REMOVED lines=44> */
[----:B------:R-:W-:Y:S02]  /*4bc0*/  HFMA2 R111, -RZ, RZ, 0, 0 ;  /* 0x00000000ff6f7431 */ /* 0x000fe400000001ff */
[----:B------:R-:W-:Y:S01]  /*4bd0*/  IMAD.WIDE.U32 R120, R121, -0x2daee0ad, RZ ;  /* 0xd2511f5379787825 */ /* 0x000fe200078e00ff */
[----:B------:R-:W-:-:S04]  /*4be0*/  LOP3.LUT R135, R135, R110, R139, 0x96, !PT ;  /* 0x0000006e87877212 */ /* 0x000fc800078e968b */
[----:B------:R-:W-:Y:S01]  /*4bf0*/  LOP3.LUT R136, R109, R108, R121, 0x96, !PT ;  /* 0x0000006c6d887212 */ /* 0x000fe200078e9679 */
[----:B------:R-:W-:Y:S02]  /*4c00*/  IMAD.MOV.U32 R108, RZ, RZ, R118 ;  /* 0x000000ffff6c7224 */ /* 0x000fe400078e0076 */
[----:B------:R-:W-:-:S07]  /*4c10*/  IMAD.MOV.U32 R118, RZ, RZ, R120 ;  /* 0x000000ffff767224 */ /* 0x000fce00078e0078 */
.L_x_5914:
[----:B------:R-:W-:Y:S01]  /*4c20*/  I2FP.F32.U32 R109, R108 ;  /* 0x0000006c006d7245 */ /* 0x000fe20000201000 */
[----:B------:R-:W-:Y:S01]  /*4c30*/  IMAD.U32 R108, R156, 0x10000, RZ ;  /* 0x000100009c6c7824 */ /* 0x000fe200078e00ff */
[----:B------:R-:W-:Y:S01]  /*4c40*/  ISETP.NE.AND P2, PT, R111, 0x1, PT ;  /* 0x000000016f00780c */ /* 0x000fe20003f45270 */
[----:B------:R-:W-:Y:S02]  /*4c50*/  IMAD.MOV.U32 R110, RZ, RZ, 0x2 ;  /* 0x00000002ff6e7424 */ /* 0x000fe400078e00ff */
[----:B------:R-:W-:Y:S01]  /*4c60*/  FFMA.FTZ R109, R109, R0, 1.1641532182693481445e-10 ;  /* 0x2f0000006d6d7423 */ /* 0x000fe20000010000 */
[----:B------:R-:W-:-:S04]  /*4c70*/  FMUL.FTZ R108, R108, UR5 ;  /* 0x000000056c6c7c20 */ /* 0x000fc80008410000 */
[----:B------:R-:W-:Y:S02]  /*4c80*/  FSETP.GTU.FTZ.AND P0, PT, R109, UR4, PT ;  /* 0x000000046d007c0b */ /* 0x000fe4000bf1c000 */
[----:B------:R-:W-:Y:S02]  /*4c90*/  FSEL R109, R126, RZ, P3 ;  /* 0x000000ff7e6d7208 */ /* 0x000fe40001800000 */
        /* <DEDUP_REMOVED lines=14> */
.L_x_5918:
        /* <DEDUP_REMOVED lines=12> */
.L_x_5919:
        /* <DEDUP_REMOVED lines=54> */
[----:B------:R-:W-:Y:S02]  /*51a0*/  LOP3.LUT R135, R135, R120, R127, 0x96, !PT ;  /* 0x0000007887877212 */ /* 0x000fe400078e967f */
[----:B------:R-:W-:Y:S01]  /*51b0*/  MOV R138, R126 ;  /* 0x0000007e008a7202 */ /* 0x000fe20000000f00 */
[----:B------:R-:W-:-:S05]  /*51c0*/  VIADD R109, R3, 0x96a522ad ;  /* 0x96a522ad036d7836 */ /* 0x000fca0000000000 */
[----:B------:R-:W-:Y:S01]  /*51d0*/  LOP3.LUT R136, R109, R110, R123, 0x96, !PT ;  /* 0x0000006e6d887212 */ /* 0x000fe200078e967b */
[----:B------:R-:W-:Y:S02]  /*51e0*/  HFMA2 R110, -RZ, RZ, 0, 0 ;  /* 0x00000000ff6e7431 */ /* 0x000fe400000001ff */
[----:B------:R-:W-:Y:S02]  /*51f0*/  IMAD.MOV.U32 R109, RZ, RZ, R118 ;  /* 0x000000ffff6d7224 */ /* 0x000fe400078e0076 */
[----:B------:R-:W-:-:S07]  /*5200*/  IMAD.MOV.U32 R118, RZ, RZ, R122 ;  /* 0x000000ffff767224 */ /* 0x000fce00078e007a */
.L_x_5917:
        /* <DEDUP_REMOVED lines=18> */
.L_x_5921:
        /* <DEDUP_REMOVED lines=12> */
.L_x_5922:
        /* <DEDUP_REMOVED lines=51> */
[----:B------:R-:W-:Y:S01]  /*5720*/  HFMA2 R111, -RZ, RZ, 0, 0 ;  /* 0x00000000ff6f7431 */ /* 0x000fe200000001ff */
        /* <DEDUP_REMOVED lines=9> */
.L_x_5920:
        /* <DEDUP_REMOVED lines=23> */
.L_x_5924:
        /* <DEDUP_REMOVED lines=12> */
.L_x_5925:
        /* <DEDUP_REMOVED lines=61> */
.L_x_5923:
        /* <DEDUP_REMOVED lines=19> */
.L_x_5927:
        /* <DEDUP_REMOVED lines=12> */
.L_x_5928:
        /* <DEDUP_REMOVED lines=61> */
.L_x_5926:
        /* <DEDUP_REMOVED lines=22> */
.L_x_5930:
        /* <DEDUP_REMOVED lines=12> */
.L_x_5931:
        /* <DEDUP_REMOVED lines=61> */
.L_x_5929:
[----:B------:R-:W-:Y:S01]  /*6970*/  ISETP.NE.AND P0, PT, R112, 0x1, PT ;  /* 0x000000017000780c */ /* 0x000fe20003f05270 */
[----:B------:R-:W-:Y:S01]  /*6980*/  IMAD.U32 R113, R113, 0x10000, RZ ;  /* 0x0001000071717824 */ /* 0x000fe200078e00ff */
[----:B------:R-:W-:Y:S01]  /*6990*/  I2FP.F32.U32 R111, R111 ;  /* 0x0000006f006f7245 */ /* 0x000fe20000201000 */
[----:B------:R-:W-:Y:S02]  /*69a0*/  IMAD.MOV.U32 R120, RZ, RZ, 0x2 ;  /* 0x00000002ff787424 */ /* 0x000fe400078e00ff */
        /* <DEDUP_REMOVED lines=13> */
.L_x_5933:
        /* <DEDUP_REMOVED lines=12> */
.L_x_5934:
        /* <DEDUP_REMOVED lines=61> */
.L_x_5932:
        /* <DEDUP_REMOVED lines=23> */
.L_x_5936:
        /* <DEDUP_REMOVED lines=12> */
.L_x_5937:
        /* <DEDUP_REMOVED lines=61> */
.L_x_5935:
        /* <DEDUP_REMOVED lines=18> */
.L_x_5939:
        /* <DEDUP_REMOVED lines=12> */
.L_x_5940:
        /* <DEDUP_REMOVED lines=61> */
.L_x_5938:
[----:B------:R-:W-:Y:S01]  /*7ac0*/  I2FP.F32.U32 R113, R112 ;  /* 0x0000007000717245 */ /* 0x000fe20000201000 */
[----:B------:R-:W-:Y:S02]  /*7ad0*/  IMAD.U32 R112, R158, 0x10000, RZ ;  /* 0x000100009e707824 */ /* 0x000fe400078e00ff */
[----:B------:R-:W-:Y:S02]  /*7ae0*/  IMAD.MOV.U32 R121, RZ, RZ, 0x2 ;  /* 0x00000002ff797424 */ /* 0x000fe400078e00ff */
        /* <DEDUP_REMOVED lines=19> */
.L_x_5942:
        /* <DEDUP_REMOVED lines=12> */
.L_x_5943:
        /* <DEDUP_REMOVED lines=61> */
.L_x_5941:
        /* <DEDUP_REMOVED lines=17> */
.L_x_5945:
        /* <DEDUP_REMOVED lines=12> */
.L_x_5946:
        /* <DEDUP_REMOVED lines=61> */
.L_x_5944:
        /* <DEDUP_REMOVED lines=23> */
.L_x_5948:
        /* <DEDUP_REMOVED lines=12> */
.L_x_5949:
        /* <DEDUP_REMOVED lines=61> */
.L_x_5947:
        /* <DEDUP_REMOVED lines=18> */
.L_x_5951:
        /* <DEDUP_REMOVED lines=12> */
.L_x_5952:
        /* <DEDUP_REMOVED lines=60> */
[----:B------:R-:W-:-:S07]  /*91f0*/  LOP3.LUT R136, R121, R120, R127, 0x96, !PT ;  /* 0x0000007879887212 */ /* 0x000fce00078e967f */
.L_x_5950:
[----:B------:R-:W-:Y:S01]  /*9200*/  I2FP.F32.U32 R121, R114 ;  /* 0x0000007200797245 */ /* 0x000fe20000201000 */
[----:B------:R-:W-:Y:S01]  /*9210*/  IMAD.U32 R114, R159, 0x10000, RZ ;  /* 0x000100009f727824 */ /* 0x000fe200078e00ff */
[----:B------:R-:W-:Y:S01]  /*9220*/  MOV R120, R138 ;  /* 0x0000008a00787202 */ /* 0x000fe20000000f00 */
        /* <DEDUP_REMOVED lines=19> */
.L_x_5954:
        /* <DEDUP_REMOVED lines=12> */
.L_x_5955:
        /* <DEDUP_REMOVED lines=61> */
.L_x_5953:
        /* <DEDUP_REMOVED lines=17> */
.L_x_5957:
        /* <DEDUP_REMOVED lines=14> */
.L_x_5958:
        /* <DEDUP_REMOVED lines=61> */
.L_x_5956:
        /* <DEDUP_REMOVED lines=10> */
[----:B------:R-:W-:-:S07]  /*9e50*/  @P1 FADD.FTZ R115, R7, R115 ;  /* 0x0000007307731221 */ /* 0x000fce0000010000 */
.L_x_5910:
[----:B------:R-:W0:Y:S01]  /*9e60*/  LDC.64 R150, c[0x0][0x3a8] ;  /* 0x0000ea00ff967b82 */ /* 0x000e220000000a00 */
[----:B------:R-:W-:Y:S01]  /*9e70*/  SEL R123, RZ, 0x100, !P0 ;  /* 0x00000100ff7b7807 */ /* 0x000fe20004000000 */
[----:B------:R-:W-:Y:S01]  /*9e80*/  VIADD R153, R147, 0x100 ;  /* 0x0000010093997836 */ /* 0x000fe20000000000 */
[----:B------:R-:W-:Y:S02]  /*9e90*/  ISETP.NE.U32.AND P0, PT, R116, RZ, PT ;  /* 0x000000ff7400720c */ /* 0x000fe40003f05070 */
[----:B------:R-:W-:Y:S01]  /*9ea0*/  SEL R121, RZ, 0x1000000, !P5 ;  /* 0x01000000ff797807 */ /* 0x000fe20006800000 */
[----:B------:R-:W-:Y:S01]  /*9eb0*/  IMAD.WIDE.U32 R126, R153, 0x10, R124 ;  /* 0x00000010997e7825 */ /* 0x000fe200078e007c */
[----:B------:R-:W-:Y:S01]  /*9ec0*/  SEL R120, RZ, 0x10000, !P4 ;  /* 0x00010000ff787807 */ /* 0x000fe20006000000 */
[----:B------:R-:W1:Y:S01]  /*9ed0*/  LDC.64 R148, c[0x0][0x3b0] ;  /* 0x0000ec00ff947b82 */ /* 0x000e620000000a00 */
[----:B------:R-:W-:Y:S02]  /*9ee0*/  ISETP.NE.AND P5, PT, R128, RZ, PT ;  /* 0x000000ff8000720c */ /* 0x000fe40003fa5270 */
[----:B------:R-:W-:-:S02]  /*9ef0*/  ISETP.NE.AND P4, PT, R129, RZ, PT ;  /* 0x000000ff8100720c */ /* 0x000fc40003f85270 */
[----:B------:R-:W-:Y:S02]  /*9f00*/  ISETP.NE.AND.EX P0, PT, R117, RZ, PT, P0 ;  /* 0x000000ff7500720c */ /* 0x000fe40003f05300 */
[----:B------:R-:W-:Y:S01]  /*9f10*/  ISETP.NE.AND P6, PT, R119, RZ, PT ;  /* 0x000000ff7700720c */ /* 0x000fe20003fc5270 */
[----:B------:R-:W2:Y:S01]  /*9f20*/  @P1 LDC.64 R130, c[0x0][0x3a0] ;  /* 0x0000e800ff821b82 */ /* 0x000ea20000000a00 */
[----:B------:R-:W-:Y:S02]  /*9f30*/  SEL R117, RZ, 0x1000000, !P2 ;  /* 0x01000000ff757807 */ /* 0x000fe40005000000 */
[----:B------:R-:W-:Y:S02]  /*9f40*/  SEL R116, RZ, 0x10000, !P4 ;  /* 0x00010000ff747807 */ /* 0x000fe40006000000 */
[----:B------:R-:W-:Y:S02]  /*9f50*/  SEL R119, RZ, 0x100, !P5 ;  /* 0x00000100ff777807 */ /* 0x000fe40006800000 */
[----:B------:R-:W-:-:S02]  /*9f60*/  LOP3.LUT R123, R123, R121, R120, 0xfe, !PT ;  /* 0x000000797b7b7212 */ /* 0x000fc400078efe78 */
[----:B------:R-:W-:Y:S01]  /*9f70*/  SEL R122, RZ, 0x1, !P3 ;  /* 0x00000001ff7a7807 */ /* 0x000fe20005800000 */
[----:B------:R-:W3:Y:S01]  /*9f80*/  @P0 LDC.64 R128, c[0x0][0x398] ;  /* 0x0000e600ff800b82 */ /* 0x000ee20000000a00 */
[----:B------:R-:W-:Y:S01]  /*9f90*/  LOP3.LUT R119, R119, R117, R116, 0xfe, !PT ;  /* 0x0000007577777212 */ /* 0x000fe200078efe74 */
[----:B0-----:R-:W-:Y:S01]  /*9fa0*/  IMAD.WIDE.U32 R116, R147, 0x20, R150 ;  /* 0x0000002093747825 */ /* 0x001fe200078e0096 */
[----:B------:R-:W-:Y:S02]  /*9fb0*/  SEL R120, RZ, 0x1, !P6 ;  /* 0x00000001ff787807 */ /* 0x000fe40007000000 */
[----:B------:R-:W-:Y:S02]  /*9fc0*/  LOP3.LUT R123, R123, R122, RZ, 0xfc, !PT ;  /* 0x0000007a7b7b7212 */ /* 0x000fe400078efcff */
[----:B------:R-:W-:Y:S01]  /*9fd0*/  LOP3.LUT R122, R119, R120, RZ, 0xfc, !PT ;  /* 0x00000078777a7212 */ /* 0x000fe200078efcff */
[----:B-1----:R-:W-:Y:S01]  /*9fe0*/  IMAD.WIDE.U32 R120, R147, 0x8, R148 ;  /* 0x0000000893787825 */ /* 0x002fe200078e0094 */
[----:B------:R0:W-:Y:S04]  /*9ff0*/  STG.E.128 desc[UR8][R116.64], R108 ;  /* 0x0000006c74007986 */ /* 0x0001e8000c101d08 */
[----:B------:R0:W-:Y:S01]  /*a000*/  STG.E.128 desc[UR8][R116.64+0x10], R112 ;  /* 0x0000107074007986 */ /* 0x0001e2000c101d08 */
[----:B--2---:R-:W-:-:S03]  /*a010*/  @P1 IMAD.WIDE.U32 R130, R153, 0x20, R130 ;  /* 0x0000002099821825 */ /* 0x004fc600078e0082 */
[----:B------:R0:W-:Y:S01]  /*a020*/  STG.E.64 desc[UR8][R120.64], R122 ;  /* 0x0000007a78007986 */ /* 0x0001e2000c101b08 */
[----:B---3--:R-:W-:Y:S01]  /*a030*/  @P0 IMAD.WIDE.U32 R128, R153, 0x10, R128 ;  /* 0x0000001099800825 */ /* 0x008fe200078e0080 */
        /* <DEDUP_REMOVED lines=21> */
.L_x_5959:
[----:B------:R2:W5:Y:S04]  /*a190*/  @P0 LDG.E.128 R156, desc[UR8][R128.64] ;  /* 0x00000008809c0981 */ /* 0x000568000c1e1d00 */
[----:B------:R2:W5:Y:S04]  /*a1a0*/  @P1 LDG.E.128 R8, desc[UR8][R130.64] ;  /* 0x0000000882081981 */ /* 0x000568000c1e1d00 */
[----:B------:R2:W5:Y:S04]  /*a1b0*/  @P1 LDG.E.128 R4, desc[UR8][R130.64+0x10] ;  /* 0x0000100882041981 */ /* 0x000568000c1e1d00 */
[----:B01----:R2:W5:Y:S01]  /*a1c0*/  LDG.E.128 R120, desc[UR8][R126.64] ;  /* 0x000000087e787981 */ /* 0x003562000c1e1d00 */
[----:B------:R-:W-:Y:S05]  /*a1d0*/  @!P0 BRA `(.L_x_5960) ;  /* 0x0000005c005c8947 */ /* 0x000fea0003800000 */
[----:B------:R-:W-:Y:S01]  /*a1e0*/  ISETP.NE.AND P2, PT, R160, 0x1, PT ;  /* 0x00000001a000780c */ /* 0x000fe20003f45270 */
[----:B------:R-:W-:Y:S01]  /*a1f0*/  IMAD.MOV.U32 R119, RZ, RZ, 0x2 ;  /* 0x00000002ff777424 */ /* 0x000fe200078e00ff */
[----:B--2---:R-:W-:Y:S01]  /*a200*/  MOV R128, R118 ;  /* 0x0000007600807202 */ /* 0x004fe20000000f00 */
        /* <DEDUP_REMOVED lines=12> */
.L_x_5962:
        /* <DEDUP_REMOVED lines=12> */
.L_x_5963:
        /* <DEDUP_REMOVED lines=56> */
[----:B------:R-:W-:Y:S01]  /*a710*/  HFMA2 R119, -RZ, RZ, 0, 0 ;  /* 0x00000000ff777431 */ /* 0x000fe200000001ff */
[----:B------:R-:W-:Y:S01]  /*a720*/  LOP3.LUT R136, R117, R116, R129, 0x96, !PT ;  /* 0x0000007475887212 */ /* 0x000fe200078e9681 */
[----:B------:R-:W-:-:S07]  /*a730*/  IMAD.MOV.U32 R116, RZ, RZ, R118 ;  /* 0x000000ffff747224 */ /* 0x000fce00078e0076 */
.L_x_5961:
[----:B------:R-:W-:Y:S01]  /*a740*/  ISETP.NE.AND P2, PT, R119, 0x1, PT ;  /* 0x000000017700780c */ /* 0x000fe20003f45270 */
[----:B------:R-:W-:Y:S01]  /*a750*/  IMAD.MOV.U32 R118, RZ, RZ, 0x2 ;  /* 0x00000002ff767424 */ /* 0x000fe200078e00ff */
[----:B------:R-:W-:Y:S01]  /*a760*/  I2FP.F32.U32 R117, R116 ;  /* 0x0000007400757245 */ /* 0x000fe20000201000 */
[C---:B-----5:R-:W-:Y:S01]  /*a770*/  IMAD.U32 R116, R120.reuse, 0x10000, RZ ;  /* 0x0001000078747824 */ /* 0x060fe200078e00ff */
[----:B------:R-:W-:-:S03]  /*a780*/  PRMT R120, R120, 0x7632, R120 ;  /* 0x0000763278787816 */ /* 0x000fc60000000078 */
[----:B------:R-:W-:Y:S01]  /*a790*/  FFMA.FTZ R117, R117, R0, 1.1641532182693481445e-10 ;  /* 0x2f00000075757423 */ /* 0x000fe20000010000 */
[----:B------:R-:W-:-:S04]  /*a7a0*/  FMUL.FTZ R140, R116, UR5 ;  /* 0x00000005748c7c20 */ /* 0x000fc80008410000 */
        /* <DEDUP_REMOVED lines=12> */
.L_x_5965:
        /* <DEDUP_REMOVED lines=12> */
.L_x_5966:
        /* <DEDUP_REMOVED lines=58> */
[----:B------:R-:W-:Y:S01]  /*acd0*/  MOV R117, R128 ;  /* 0x0000008000757202 */ /* 0x000fe20000000f00 */
[----:B------:R-:W-:-:S07]  /*ace0*/  IMAD.MOV.U32 R128, RZ, RZ, R126 ;  /* 0x000000ffff807224 */ /* 0x000fce00078e007e */
.L_x_5964:
        /* <DEDUP_REMOVED lines=22> */
.L_x_5968:
        /* <DEDUP_REMOVED lines=12> */
.L_x_5969:
        /* <DEDUP_REMOVED lines=61> */
.L_x_5967:
        /* <DEDUP_REMOVED lines=18> */
.L_x_5971:
        /* <DEDUP_REMOVED lines=12> */
.L_x_5972:
        /* <DEDUP_REMOVED lines=61> */
.L_x_5970:
        /* <DEDUP_REMOVED lines=23> */
.L_x_5974:
        /* <DEDUP_REMOVED lines=12> */
.L_x_5975:
        /* <DEDUP_REMOVED lines=29> */
[----:B------:R-:W-:Y:S01]  /*bc90*/  IMAD.WIDE.U32 R142, R135, -0x326172a9, RZ ;  /* 0xcd9e8d57878e7825 */ /* 0x000fe200078e00ff */
[----:B------:R-:W-:-:S03]  /*bca0*/  IADD3 R135, PT, PT, R3, 0x646e171e, RZ ;  /* 0x646e171e03877810 */ /* 0x000fc60007ffe0ff */
[----:B------:R-:W-:Y:S01]  /*bcb0*/  IMAD.WIDE.U32 R130, R131, -0x2daee0ad, RZ ;  /* 0xd2511f5383827825 */ /* 0x000fe200078e00ff */
[----:B------:R-:W-:-:S04]  /*bcc0*/  LOP3.LUT R119, R119, R126, R143, 0x96, !PT ;  /* 0x0000007e77777212 */ /* 0x000fc800078e968f */
        /* <DEDUP_REMOVED lines=26> */
[----:B------:R-:W-:Y:S01]  /*be70*/  MOV R118, R128 ;  /* 0x0000008000767202 */ /* 0x000fe20000000f00 */
[----:B------:R-:W-:-:S07]  /*be80*/  IMAD.MOV.U32 R128, RZ, RZ, R130 ;  /* 0x000000ffff807224 */ /* 0x000fce00078e0082 */
.L_x_5973:
        /* <DEDUP_REMOVED lines=19> */
.L_x_5977:
        /* <DEDUP_REMOVED lines=12> */
.L_x_5978:
        /* <DEDUP_REMOVED lines=61> */
.L_x_5976:
[----:B------:R-:W-:Y:S02]  /*c450*/  I2FP.F32.U32 R119, R119 ;  /* 0x0000007700777245 */ /* 0x000fe40000201000 */
[----:B------:R-:W-:Y:S02]  /*c460*/  SHF.L.U32 R118, R157, 0x10, RZ ;  /* 0x000000109d767819 */ /* 0x000fe400000006ff */
[----:B------:R-:W-:Y:S01]  /*c470*/  ISETP.NE.AND P3, PT, R126, 0x1, PT ;  /* 0x000000017e00780c */ /* 0x000fe20003f65270 */
[----:B------:R-:W-:Y:S02]  /*c480*/  FFMA.FTZ R119, R119, R0, 1.1641532182693481445e-10 ;  /* 0x2f00000077777423 */ /* 0x000fe40000010000 */
[----:B------:R-:W-:-:S03]  /*c490*/  FMUL.FTZ R118, R118, UR5 ;  /* 0x0000000576767c20 */ /* 0x000fc60008410000 */
[----:B------:R-:W-:Y:S02]  /*c4a0*/  FSETP.GTU.FTZ.AND P2, PT, R119, UR4, PT ;  /* 0x0000000477007c0b */ /* 0x000fe4000bf5c000 */
[----:B------:R-:W-:Y:S01]  /*c4b0*/  FSEL R119, R120, RZ, P4 ;  /* 0x000000ff78777208 */ /* 0x000fe20002000000 */
[----:B------:R-:W-:Y:S01]  /*c4c0*/  IMAD.MOV.U32 R120, RZ, RZ, 0x2 ;  /* 0x00000002ff787424 */ /* 0x000fe200078e00ff */
        /* <DEDUP_REMOVED lines=14> */
.L_x_5980:
        /* <DEDUP_REMOVED lines=12> */
.L_x_5981:
        /* <DEDUP_REMOVED lines=61> */
.L_x_5979:
        /* <DEDUP_REMOVED lines=18> */
.L_x_5983:
        /* <DEDUP_REMOVED lines=12> */
.L_x_5984:
        /* <DEDUP_REMOVED lines=61> */
.L_x_5982:
[----:B------:R-:W-:Y:S01]  /*cff0*/  I2FP.F32.U32 R119, R119 ;  /* 0x0000007700777245 */ /* 0x000fe20000201000 */
[----:B------:R-:W-:Y:S01]  /*d000*/  IMAD.MOV.U32 R127, RZ, RZ, 0x2 ;  /* 0x00000002ff7f7424 */ /* 0x000fe200078e00ff */
[----:B------:R-:W-:-:S03]  /*d010*/  PRMT R120, R157, 0x7632, R120 ;  /* 0x000076329d787816 */ /* 0x000fc60000000078 */
[----:B------:R-:W-:Y:S01]  /*d020*/  FFMA.FTZ R119, R119, R0, 1.1641532182693481445e-10 ;  /* 0x2f00000077777423 */ /* 0x000fe20000010000 */
[----:B------:R-:W-:-:S04]  /*d030*/  SHF.L.U32 R120, R120, 0x10, RZ ;  /* 0x0000001078787819 */ /* 0x000fc800000006ff */
        /* <DEDUP_REMOVED lines=18> */
.L_x_5986:
        /* <DEDUP_REMOVED lines=12> */
.L_x_5987:
        /* <DEDUP_REMOVED lines=61> */
.L_x_5985:
        /* <DEDUP_REMOVED lines=18> */
.L_x_5989:
        /* <DEDUP_REMOVED lines=12> */
.L_x_5990:
        /* <DEDUP_REMOVED lines=61> */
.L_x_5988:
        /* <DEDUP_REMOVED lines=22> */
.L_x_5992:
        /* <DEDUP_REMOVED lines=12> */
.L_x_5993:
        /* <DEDUP_REMOVED lines=61> */
.L_x_5991:
        /* <DEDUP_REMOVED lines=17> */
.L_x_5995:
        /* <DEDUP_REMOVED lines=12> */
.L_x_5996:
        /* <DEDUP_REMOVED lines=61> */
.L_x_5994:
        /* <DEDUP_REMOVED lines=23> */
.L_x_5998:
        /* <DEDUP_REMOVED lines=12> */
.L_x_5999:
[----:B------:R-:W-:Y:S01]  /*e960*/  IMAD.WIDE.U32 R130, R168, -0x326172a9, RZ ;  /* 0xcd9e8d57a8827825 */ /* 0x000fe200078e00ff */
[----:B------:R-:W-:Y:S02]  /*e970*/  LOP3.LUT R162, R137, R127, R3, 0x96, !PT ;  /* 0x0000007f89a27212 */ /* 0x000fe400078e9603 */
[C---:B------:R-:W-:Y:S01]  /*e980*/  IADD3 R135, PT, PT, R2.reuse, 0x3c6ef372, RZ ;  /* 0x3c6ef37202877810 */ /* 0x040fe20007ffe0ff */
[----:B------:R-:W-:Y:S01]  /*e990*/  VIADD R127, R2, 0x9e3779b9 ;  /* 0x9e3779b9027f7836 */ /* 0x000fe20000000000 */
[----:B------:R-:W-:Y:S01]  /*e9a0*/  LOP3.LUT R160, R133, R131, R2, 0x96, !PT ;  /* 0x0000008385a07212 */ /* 0x000fe200078e9602 */
[----:B------:R-:W-:Y:S01]  /*e9b0*/  IMAD.WIDE.U32 R162, R162, -0x326172a9, RZ ;  /* 0xcd9e8d57a2a27825 */ /* 0x000fe200078e00ff */
[----:B------:R-:W-:Y:S02]  /*e9c0*/  IADD3 R131, PT, PT, R3, -0x4498517b, RZ ;  /* 0xbb67ae8503837810 */ /* 0x000fe40007ffe0ff */
[----:B------:R-:W-:Y:S01]  /*e9d0*/  MOV R122, R128 ;  /* 0x00000080007a7202 */ /* 0x000fe20000000f00 */
        /* <DEDUP_REMOVED lines=53> */
.L_x_5997:
[----:B------:R-:W-:Y:S01]  /*ed30*/  ISETP.NE.AND P5, PT, R131, 0x1, PT ;  /* 0x000000018300780c */ /* 0x000fe20003fa5270 */
[----:B------:R-:W-:Y:S01]  /*ed40*/  IMAD.MOV.U32 R126, RZ, RZ, R138 ;  /* 0x000000ffff7e7224 */ /* 0x000fe200078e008a */
[----:B------:R-:W-:Y:S01]  /*ed50*/  I2FP.F32.U32 R127, R122 ;  /* 0x0000007a007f7245 */ /* 0x000fe20000201000 */
[C---:B------:R-:W-:Y:S01]  /*ed60*/  IMAD.U32 R122, R123.reuse, 0x10000, RZ ;  /* 0x000100007b7a7824 */ /* 0x040fe200078e00ff */
[----:B------:R-:W-:Y:S02]  /*ed70*/  PRMT R123, R123, 0x7632, R123 ;  /* 0x000076327b7b7816 */ /* 0x000fe4000000007b */
[----:B------:R-:W-:Y:S01]  /*ed80*/  MOV R130, 0x2 ;  /* 0x0000000200827802 */ /* 0x000fe20000000f00 */
[----:B------:R-:W-:Y:S01]  /*ed90*/  FFMA.FTZ R127, R127, R0, 1.1641532182693481445e-10 ;  /* 0x2f0000007f7f7423 */ /* 0x000fe20000010000 */
[----:B------:R-:W-:-:S04]  /*eda0*/  FMUL.FTZ R146, R122, UR5 ;  /* 0x000000057a927c20 */ /* 0x000fc80008410000 */
        /* <DEDUP_REMOVED lines=10> */
.L_x_6001:
        /* <DEDUP_REMOVED lines=12> */
.L_x_6002:
        /* <DEDUP_REMOVED lines=58> */
[----:B------:R-:W-:Y:S02]  /*f2b0*/  LOP3.LUT R136, R131, R126, R161, 0x96, !PT ;  /* 0x0000007e83887212 */ /* 0x000fe400078e96a1 */
[----:B------:R-:W-:Y:S01]  /*f2c0*/  MOV R126, R128 ;  /* 0x00000080007e7202 */ /* 0x000fe20000000f00 */
[----:B------:R-:W-:-:S07]  /*f2d0*/  IMAD.MOV.U32 R128, RZ, RZ, R160 ;  /* 0x000000ffff807224 */ /* 0x000fce00078e00a0 */
.L_x_6000:
[----:B------:R-:W-:Y:S01]  /*f2e0*/  I2FP.F32.U32 R127, R126 ;  /* 0x0000007e007f7245 */ /* 0x000fe20000201000 */
[----:B------:R-:W-:Y:S01]  /*f2f0*/  IMAD.U32 R122, R159, 0x10000, RZ ;  /* 0x000100009f7a7824 */ /* 0x000fe200078e00ff */
[----:B------:R-:W-:Y:S01]  /*f300*/  MOV R131, 0x2 ;  /* 0x0000000200837802 */ /* 0x000fe20000000f00 */
[----:B------:R-:W-:Y:S02]  /*f310*/  IMAD.MOV.U32 R126, RZ, RZ, R138 ;  /* 0x000000ffff7e7224 */ /* 0x000fe400078e008a */
        /* <DEDUP_REMOVED lines=18> */
.L_x_6004:
        /* <DEDUP_REMOVED lines=12> */
.L_x_6005:
        /* <DEDUP_REMOVED lines=61> */
.L_x_6003:
        /* <DEDUP_REMOVED lines=17> */
.L_x_6007:
        /* <DEDUP_REMOVED lines=14> */
.L_x_6008:
        /* <DEDUP_REMOVED lines=49> */
[----:B------:R-:W-:Y:S02]  /*fdd0*/  IADD3 R123, PT, PT, R2, -0xe443238, RZ ;  /* 0xf1bbcdc8027b7810 */ /* 0x000fe40007ffe0ff */
[----:B------:R-:W-:Y:S02]  /*fde0*/  LOP3.LUT R135, R135, R160, R127, 0x96, !PT ;  /* 0x000000a087877212 */ /* 0x000fe400078e967f */
[----:B------:R-:W-:-:S03]  /*fdf0*/  LOP3.LUT R123, R123, R162, R131, 0x96, !PT ;  /* 0x000000a27b7b7212 */ /* 0x000fc600078e9683 */
[----:B------:R-:W-:-:S04]  /*fe00*/  IMAD.WIDE.U32 R162, R135, -0x326172a9, RZ ;  /* 0xcd9e8d5787a27825 */ /* 0x000fc800078e00ff */
[----:B------:R-:W-:Y:S01]  /*fe10*/  IMAD.WIDE.U32 R160, R123, -0x2daee0ad, RZ ;  /* 0xd2511f537ba07825 */ /* 0x000fe200078e00ff */
[----:B------:R-:W-:-:S03]  /*fe20*/  IADD3 R123, PT, PT, R3, -0x695add53, RZ ;  /* 0x96a522ad037b7810 */ /* 0x000fc60007ffe0ff */
[----:B------:R-:W-:Y:S01]  /*fe30*/  VIADD R135, R2, 0x8ff34781 ;  /* 0x8ff3478102877836 */ /* 0x000fe20000000000 */
[----:B------:R-:W-:Y:S01]  /*fe40*/  LOP3.LUT R136, R123, R126, R161, 0x96, !PT ;  /* 0x0000007e7b887212 */ /* 0x000fe200078e96a1 */
[----:B------:R-:W-:Y:S01]  /*fe50*/  IMAD.MOV.U32 R138, RZ, RZ, R162 ;  /* 0x000000ffff8a7224 */ /* 0x000fe200078e00a2 */
[----:B------:R-:W-:Y:S01]  /*fe60*/  MOV R126, R128 ;  /* 0x00000080007e7202 */ /* 0x000fe20000000f00 */
[----:B------:R-:W-:Y:S01]  /*fe70*/  IMAD.MOV.U32 R128, RZ, RZ, R160 ;  /* 0x000000ffff807224 */ /* 0x000fe200078e00a0 */
[----:B------:R-:W-:-:S07]  /*fe80*/  LOP3.LUT R135, R135, R130, R163, 0x96, !PT ;  /* 0x0000008287877212 */ /* 0x000fce00078e96a3 */
.L_x_6006:
        /* <DEDUP_REMOVED lines=12> */
.L_x_5960:
[----:B------:R-:W-:Y:S01]  /*ff50*/  ISETP.NE.AND P2, PT, R160, 0x1, PT ;  /* 0x00000001a000780c */ /* 0x000fe20003f45270 */
[----:B------:R-:W-:Y:S01]  /*ff60*/  IMAD.MOV.U32 R116, RZ, RZ, R138 ;  /* 0x000000ffff747224 */ /* 0x000fe200078e008a */
[----:B------:R-:W-:Y:S02]  /*ff70*/  MOV R119, 0x2 ;  /* 0x0000000200777802 */ /* 0x000fe40000000f00 */
[----:B--2---:R-:W-:-:S09]  /*ff80*/  MOV R128, R118 ;  /* 0x0000007600807202 */ /* 0x004fd20000000f00 */
        /* <DEDUP_REMOVED lines=11> */
.L_x_6011:
        /* <DEDUP_REMOVED lines=12> */
.L_x_6012:
        /* <DEDUP_REMOVED lines=54> */
[----:B------:R-:W-:-:S04]  /*10460*/  IMAD.WIDE.U32 R128, R119, -0x2daee0ad, RZ ;  /* 0xd2511f5377807825 */ /* 0x000fc800078e00ff */
[----:B------:R-:W-:Y:S01]  /*10470*/  HFMA2 R119, -RZ, RZ, 0, 0 ;  /* 0x00000000ff777431 */ /* 0x000fe200000001ff */
[----:B------:R-:W-:Y:S02]  /*10480*/  LOP3.LUT R135, R135, R126, R131, 0x96, !PT ;  /* 0x0000007e87877212 */ /* 0x000fe400078e9683 */
[----:B------:R-:W-:Y:S02]  /*10490*/  MOV R138, R130 ;  /* 0x00000082008a7202 */ /* 0x000fe40000000f00 */
[----:B------:R-:W-:Y:S01]  /*104a0*/  LOP3.LUT R136, R117, R116, R129, 0x96, !PT ;  /* 0x0000007475887212 */ /* 0x000fe200078e9681 */
[----:B------:R-:W-:-:S07]  /*104b0*/  IMAD.MOV.U32 R116, RZ, RZ, R118 ;  /* 0x000000ffff747224 */ /* 0x000fce00078e0076 */
.L_x_6010:
[----:B------:R-:W-:Y:S01]  /*104c0*/  ISETP.NE.AND P2, PT, R119, 0x1, PT ;  /* 0x000000017700780c */ /* 0x000fe20003f45270 */
[----:B------:R-:W-:Y:S01]  /*104d0*/  IMAD.MOV.U32 R118, RZ, RZ, R138 ;  /* 0x000000ffff767224 */ /* 0x000fe200078e008a */
[----:B------:R-:W-:Y:S01]  /*104e0*/  I2FP.F32.U32 R117, R116 ;  /* 0x0000007400757245 */ /* 0x000fe20000201000 */
[----:B-----5:R-:W-:-:S04]  /*104f0*/  IMAD.U32 R116, R120, 0x10000, RZ ;  /* 0x0001000078747824 */ /* 0x020fc800078e00ff */
[----:B------:R-:W-:-:S05]  /*10500*/  FFMA.FTZ R117, R117, R0, 1.1641532182693481445e-10 ;  /* 0x2f00000075757423 */ /* 0x000fca0000010000 */
[----:B------:R-:W-:Y:S02]  /*10510*/  FSETP.LE.FTZ.AND P3, PT, R117, UR4, PT ;  /* 0x0000000475007c0b */ /* 0x000fe4000bf73000 */
[----:B------:R-:W-:Y:S02]  /*10520*/  PRMT R117, R120, 0x7632, R117 ;  /* 0x0000763278757816 */ /* 0x000fe40000000075 */
[----:B------:R-:W-:Y:S02]  /*10530*/  P2R R129, PR, RZ, 0x8 ;  /* 0x00000008ff817803 */ /* 0x000fe40000000000 */
[----:B------:R-:W-:Y:S01]  /*10540*/  MOV R120, 0x2 ;  /* 0x0000000200787802 */ /* 0x000fe20000000f00 */
        /* <DEDUP_REMOVED lines=9> */
.L_x_6014:
        /* <DEDUP_REMOVED lines=12> */
.L_x_6015:
        /* <DEDUP_REMOVED lines=60> */
[----:B------:R-:W-:-:S07]  /*10a60*/  LOP3.LUT R135, R135, R126, R155, 0x96, !PT ;  /* 0x0000007e87877212 */ /* 0x000fce00078e969b */
.L_x_6013:
[----:B------:R-:W-:Y:S01]  /*10a70*/  ISETP.NE.AND P2, PT, R120, 0x1, PT ;  /* 0x000000017800780c */ /* 0x000fe20003f45270 */
[----:B------:R-:W-:Y:S01]  /*10a80*/  IMAD.U32 R117, R117, 0x10000, RZ ;  /* 0x0001000075757824 */ /* 0x000fe200078e00ff */
[----:B------:R-:W-:Y:S01]  /*10a90*/  I2FP.F32.U32 R119, R118 ;  /* 0x0000007600777245 */ /* 0x000fe20000201000 */
[----:B------:R-:W-:Y:S01]  /*10aa0*/  IMAD.MOV.U32 R118, RZ, RZ, R138 ;  /* 0x000000ffff767224 */ /* 0x000fe200078e008a */
[----:B------:R-:W-:-:S03]  /*10ab0*/  MOV R126, 0x2 ;  /* 0x00000002007e7802 */ /* 0x000fc60000000f00 */
        /* <DEDUP_REMOVED lines=12> */
.L_x_6017:
        /* <DEDUP_REMOVED lines=12> */
.L_x_6018:
        /* <DEDUP_REMOVED lines=56> */
[----:B------:R-:W-:Y:S01]  /*10fc0*/  HFMA2 R126, -RZ, RZ, 0, 0 ;  /* 0x00000000ff7e7431 */ /* 0x000fe200000001ff */
[----:B------:R-:W-:Y:S01]  /*10fd0*/  LOP3.LUT R136, R119, R118, R131, 0x96, !PT ;  /* 0x0000007677887212 */ /* 0x000fe200078e9683 */
[----:B------:R-:W-:Y:S01]  /*10fe0*/  IMAD.MOV.U32 R138, RZ, RZ, R154 ;  /* 0x000000ffff8a7224 */ /* 0x000fe200078e009a */
[----:B------:R-:W-:Y:S01]  /*10ff0*/  MOV R118, R128 ;  /* 0x0000008000767202 */ /* 0x000fe20000000f00 */
[----:B------:R-:W-:-:S07]  /*11000*/  IMAD.MOV.U32 R128, RZ, RZ, R130 ;  /* 0x000000ffff807224 */ /* 0x000fce00078e0082 */
.L_x_6016:
[----:B------:R-:W-:Y:S01]  /*11010*/  ISETP.NE.AND P2, PT, R126, 0x1, PT ;  /* 0x000000017e00780c */ /* 0x000fe20003f45270 */
[----:B------:R-:W-:Y:S01]  /*11020*/  IMAD.MOV.U32 R120, RZ, RZ, R138 ;  /* 0x000000ffff787224 */ /* 0x000fe200078e008a */
[----:B------:R-:W-:Y:S01]  /*11030*/  I2FP.F32.U32 R119, R118 ;  /* 0x0000007600777245 */ /* 0x000fe20000201000 */
[----:B------:R-:W-:Y:S01]  /*11040*/  IMAD.U32 R118, R121, 0x10000, RZ ;  /* 0x0001000079767824 */ /* 0x000fe200078e00ff */
[----:B------:R-:W-:-:S03]  /*11050*/  MOV R127, 0x2 ;  /* 0x00000002007f7802 */ /* 0x000fc60000000f00 */
        /* <DEDUP_REMOVED lines=13> */
.L_x_6020:
        /* <DEDUP_REMOVED lines=12> */
.L_x_6021:
        /* <DEDUP_REMOVED lines=53> */
[----:B------:R-:W-:Y:S02]  /*11540*/  HFMA2 R127, -RZ, RZ, 0, 0 ;  /* 0x00000000ff7f7431 */ /* 0x000fe400000001ff */
[----:B------:R-:W-:-:S04]  /*11550*/  IMAD.WIDE.U32 R130, R131, -0x2daee0ad, RZ ;  /* 0xd2511f5383827825 */ /* 0x000fc800078e00ff */
[----:B------:R-:W-:Y:S01]  /*11560*/  VIADD R135, R2, 0x8ff34781 ;  /* 0x8ff3478102877836 */ /* 0x000fe20000000000 */
[----:B------:R-:W-:Y:S01]  /*11570*/  LOP3.LUT R136, R121, R120, R131, 0x96, !PT ;  /* 0x0000007879887212 */ /* 0x000fe200078e9683 */
[----:B------:R-:W-:Y:S01]  /*11580*/  IMAD.MOV.U32 R138, RZ, RZ, R160 ;  /* 0x000000ffff8a7224 */ /* 0x000fe200078e00a0 */
[----:B------:R-:W-:Y:S01]  /*11590*/  MOV R120, R128 ;  /* 0x0000008000787202 */ /* 0x000fe20000000f00 */
[----:B------:R-:W-:Y:S01]  /*115a0*/  IMAD.MOV.U32 R128, RZ, RZ, R130 ;  /* 0x000000ffff807224 */ /* 0x000fe200078e0082 */
[----:B------:R-:W-:-:S07]  /*115b0*/  LOP3.LUT R135, R135, R126, R161, 0x96, !PT ;  /* 0x0000007e87877212 */ /* 0x000fce00078e96a1 */
.L_x_6019:
        /* <DEDUP_REMOVED lines=17> */
.L_x_6023:
        /* <DEDUP_REMOVED lines=12> */
.L_x_6024:
        /* <DEDUP_REMOVED lines=61> */
.L_x_6022:
[----:B------:R-:W-:Y:S02]  /*11b60*/  ISETP.NE.AND P3, PT, R126, 0x1, PT ;  /* 0x000000017e00780c */ /* 0x000fe40003f65270 */
[----:B------:R-:W-:Y:S01]  /*11b70*/  I2FP.F32.U32 R121, R120 ;  /* 0x0000007800797245 */ /* 0x000fe20000201000 */
[C---:B------:R-:W-:Y:S01]  /*11b80*/  IMAD.U32 R120, R122.reuse, 0x10000, RZ ;  /* 0x000100007a787824 */ /* 0x040fe200078e00ff */
        /* <DEDUP_REMOVED lines=14> */
.L_x_6026:
        /* <DEDUP_REMOVED lines=12> */
.L_x_6027:
        /* <DEDUP_REMOVED lines=49> */
[----:B------:R-:W-:Y:S01]  /*12040*/  LOP3.LUT R135, R135, R160, R127, 0x96, !PT ;  /* 0x000000a087877212 */ /* 0x000fe200078e967f */
[----:B------:R-:W-:Y:S01]  /*12050*/  HFMA2 R127, -RZ, RZ, 0, 0 ;  /* 0x00000000ff7f7431 */ /* 0x000fe200000001ff */
        /* <DEDUP_REMOVED lines=10> */
.L_x_6025:
[----:B------:R-:W-:Y:S02]  /*12100*/  ISETP.NE.AND P4, PT, R127, 0x1, PT ;  /* 0x000000017f00780c */ /* 0x000fe40003f85270 */
[----:B------:R-:W-:Y:S02]  /*12110*/  I2FP.F32.U32 R121, R121 ;  /* 0x0000007900797245 */ /* 0x000fe40000201000 */
[----:B------:R-:W-:-:S03]  /*12120*/  MOV R130, 0x2 ;  /* 0x0000000200827802 */ /* 0x000fc60000000f00 */
[----:B------:R-:W-:Y:S01]  /*12130*/  FFMA.FTZ R126, R121, R0, 1.1641532182693481445e-10 ;  /* 0x2f000000797e7423 */ /* 0x000fe20000010000 */
[----:B------:R-:W-:Y:S02]  /*12140*/  IMAD.U32 R121, R122, 0x10000, RZ ;  /* 0x000100007a797824 */ /* 0x000fe400078e00ff */
[----:B------:R-:W-:Y:S02]  /*12150*/  IMAD.MOV.U32 R122, RZ, RZ, R138 ;  /* 0x000000ffff7a7224 */ /* 0x000fe400078e008a */
        /* <DEDUP_REMOVED lines=10> */
.L_x_6029:
        /* <DEDUP_REMOVED lines=12> */
.L_x_6030:
        /* <DEDUP_REMOVED lines=59> */
[----:B------:R-:W-:Y:S01]  /*12670*/  LOP3.LUT R136, R131, R126, R161, 0x96, !PT ;  /* 0x0000007e83887212 */ /* 0x000fe200078e96a1 */
[----:B------:R-:W-:-:S07]  /*12680*/  IMAD.MOV.U32 R128, RZ, RZ, R160 ;  /* 0x000000ffff807224 */ /* 0x000fce00078e00a0 */
.L_x_6028:
[----:B------:R-:W-:Y:S01]  /*12690*/  ISETP.NE.AND P5, PT, R130, 0x1, PT ;  /* 0x000000018200780c */ /* 0x000fe20003fa5270 */
[C---:B------:R-:W-:Y:S01]  /*126a0*/  IMAD.U32 R163, R123.reuse, 0x10000, RZ ;  /* 0x000100007ba37824 */ /* 0x040fe200078e00ff */
[----:B------:R-:W-:Y:S01]  /*126b0*/  I2FP.F32.U32 R127, R122 ;  /* 0x0000007a007f7245 */ /* 0x000fe20000201000 */
[----:B------:R-:W-:Y:S01]  /*126c0*/  IMAD.MOV.U32 R122, RZ, RZ, R138 ;  /* 0x000000ffff7a7224 */ /* 0x000fe200078e008a */
[----:B------:R-:W-:Y:S02]  /*126d0*/  PRMT R162, R123, 0x7632, R162 ;  /* 0x000076327ba27816 */ /* 0x000fe400000000a2 */
        /* <DEDUP_REMOVED lines=12> */
.L_x_6032:
        /* <DEDUP_REMOVED lines=12> */
.L_x_6033:
        /* <DEDUP_REMOVED lines=61> */
.L_x_6031:
        /* <DEDUP_REMOVED lines=14> */
[----:B------:R-:W-:Y:S01]  /*12d10*/  FMUL.FTZ R119, R119, UR5 ;  /* 0x0000000577777c20 */ /* 0x000fe20008410000 */
[----:B------:R-:W-:Y:S01]  /*12d20*/  FMUL.FTZ R117, R117, UR5 ;  /* 0x0000000575757c20 */ /* 0x000fe20008410000 */
[----:B------:R-:W-:Y:S01]  /*12d30*/  FMUL.FTZ R162, R162, UR5 ;  /* 0x00000005a2a27c20 */ /* 0x000fe20008410000 */
[----:B------:R-:W-:-:S02]  /*12d40*/  FSEL R118, R118, RZ, P5 ;  /* 0x000000ff76767208 */ /* 0x000fc40002800000 */
[----:B------:R-:W-:Y:S02]  /*12d50*/  ISETP.NE.AND P0, PT, R152, RZ, PT ;  /* 0x000000ff9800720c */ /* 0x000fe40003f05270 */
[----:B------:R-:W-:Y:S02]  /*12d60*/  ISETP.NE.AND P6, PT, R155, RZ, PT ;  /* 0x000000ff9b00720c */ /* 0x000fe40003fc5270 */
[----:B------:R-:W-:Y:S01]  /*12d70*/  FSETP.GTU.FTZ.AND P5, PT, R127, UR4, PT ;  /* 0x000000047f007c0b */ /* 0x000fe2000bfbc000 */
[----:B------:R-:W-:Y:S01]  /*12d80*/  @P1 FADD.FTZ R116, R8, R116 ;  /* 0x0000007408741221 */ /* 0x000fe20000010000 */
[----:B------:R-:W-:Y:S01]  /*12d90*/  FSEL R122, R123, RZ, P4 ;  /* 0x000000ff7b7a7208 */ /* 0x000fe20002000000 */
[----:B------:R-:W-:Y:S01]  /*12da0*/  @P1 FADD.FTZ R118, R10, R118 ;  /* 0x000000760a761221 */ /* 0x000fe20000010000 */
[----:B------:R-:W-:Y:S02]  /*12db0*/  FSEL R121, R121, RZ, P3 ;  /* 0x000000ff79797208 */ /* 0x000fe40001800000 */
        /* <DEDUP_REMOVED lines=12> */
.L_x_6009:
[----:B------:R-:W-:Y:S01]  /*12e80*/  SEL R127, RZ, 0x1000000, !P5 ;  /* 0x01000000ff7f7807 */ /* 0x000fe20006800000 */
[----:B------:R-:W0:Y:S01]  /*12e90*/  @P0 LDC.64 R162, c[0x0][0x398] ;  /* 0x0000e600ffa20b82 */ /* 0x000e220000000a00 */
[----:B------:R-:W-:Y:S02]  /*12ea0*/  SEL R126, RZ, 0x10000, !P4 ;  /* 0x00010000ff7e7807 */ /* 0x000fe40006000000 */
[----:B------:R-:W-:Y:S02]  /*12eb0*/  SEL R167, RZ, 0x100, !P3 ;  /* 0x00000100ffa77807 */ /* 0x000fe40005800000 */
[----:B------:R-:W-:Y:S02]  /*12ec0*/  ISETP.NE.AND P5, PT, R152, RZ, PT ;  /* 0x000000ff9800720c */ /* 0x000fe40003fa5270 */
[----:B------:R-:W-:Y:S01]  /*12ed0*/  ISETP.NE.AND P4, PT, R154, RZ, PT ;  /* 0x000000ff9a00720c */ /* 0x000fe20003f85270 */
[----:B------:R-:W1:Y:S01]  /*12ee0*/  @P1 LDC.64 R164, c[0x0][0x3a0] ;  /* 0x0000e800ffa41b82 */ /* 0x000e620000000a00 */
[----:B------:R-:W-:-:S02]  /*12ef0*/  ISETP.NE.AND P3, PT, R155, RZ, PT ;  /* 0x000000ff9b00720c */ /* 0x000fc40003f65270 */
[----:B------:R-:W-:Y:S02]  /*12f00*/  ISETP.NE.AND P6, PT, R129, RZ, PT ;  /* 0x000000ff8100720c */ /* 0x000fe40003fc5270 */
[----:B------:R-:W-:Y:S02]  /*12f10*/  SEL R131, RZ, 0x1000000, !P3 ;  /* 0x01000000ff837807 */ /* 0x000fe40005800000 */
[----:B------:R-:W-:Y:S02]  /*12f20*/  SEL R130, RZ, 0x10000, !P4 ;  /* 0x00010000ff827807 */ /* 0x000fe40006000000 */
[----:B------:R-:W-:Y:S02]  /*12f30*/  SEL R129, RZ, 0x100, !P5 ;  /* 0x00000100ff817807 */ /* 0x000fe40006800000 */
[----:B------:R-:W-:Y:S01]  /*12f40*/  LOP3.LUT R167, R167, R127, R126, 0xfe, !PT ;  /* 0x0000007fa7a77212 */ /* 0x000fe200078efe7e */
[----:B------:R-:W-:Y:S01]  /*12f50*/  IMAD.WIDE.U32 R126, R153, 0x20, R150 ;  /* 0x00000020997e7825 */ /* 0x000fe200078e0096 */
[----:B------:R-:W-:-:S02]  /*12f60*/  LOP3.LUT R129, R129, R131, R130, 0xfe, !PT ;  /* 0x0000008381817212 */ /* 0x000fc400078efe82 */
[----:B------:R-:W-:Y:S02]  /*12f70*/  SEL R166, RZ, 0x1, !P2 ;  /* 0x00000001ffa67807 */ /* 0x000fe40005000000 */
[----:B------:R-:W-:Y:S01]  /*12f80*/  SEL R130, RZ, 0x1, !P6 ;  /* 0x00000001ff827807 */ /* 0x000fe20007000000 */
[----:B------:R2:W-:Y:S01]  /*12f90*/  STG.E.128 desc[UR8][R126.64], R116 ;  /* 0x000000747e007986 */ /* 0x0005e2000c101d08 */
[----:B------:R-:W-:Y:S02]  /*12fa0*/  LOP3.LUT R167, R167, R166, RZ, 0xfc, !PT ;  /* 0x000000a6a7a77212 */ /* 0x000fe400078efcff */
[----:B------:R-:W-:Y:S01]  /*12fb0*/  LOP3.LUT R166, R129, R130, RZ, 0xfc, !PT ;  /* 0x0000008281a67212 */ /* 0x000fe200078efcff */
[----:B------:R-:W-:Y:S01]  /*12fc0*/  IMAD.WIDE.U32 R130, R153, 0x8, R148 ;  /* 0x0000000899827825 */ /* 0x000fe200078e0094 */
[----:B------:R2:W-:Y:S01]  /*12fd0*/  STG.E.128 desc[UR8][R126.64+0x10], R120 ;  /* 0x000010787e007986 */ /* 0x0005e2000c101d08 */
[----:B------:R-:W-:-:S03]  /*12fe0*/  IADD3 R155, PT, PT, R147, 0x200, RZ ;  /* 0x00000200939b7810 */ /* 0x000fc60007ffe0ff */
[----:B------:R2:W-:Y:S02]  /*12ff0*/  STG.E.64 desc[UR8][R130.64], R166 ;  /* 0x000000a682007986 */ /* 0x0005e4000c101b08 */
[----:B------:R-:W-:-:S04]  /*13000*/  IMAD.WIDE.U32 R160, R155, 0x10, R124 ;  /* 0x000000109ba07825 */ /* 0x000fc800078e007c */
[----:B0-----:R-:W-:-:S04]  /*13010*/  @P0 IMAD.WIDE.U32 R162, R155, 0x10, R162 ;  /* 0x000000109ba20825 */ /* 0x001fc800078e00a2 */
[----:B-1----:R-:W-:Y:S01]  /*13020*/  @P1 IMAD.WIDE.U32 R164, R155, 0x20, R164 ;  /* 0x000000209ba41825 */ /* 0x002fe200078e00a4 */
[----:B--2---:R-:W-:Y:S06]  /*13030*/  @!P0 BRA `(.L_x_6034) ;  /* 0x0000000000508947 */ /* 0x004fec0003800000 */
[----:B------:R-:W-:Y:S01]  /*13040*/  IMAD.U32 R125, R145, 0x10000, RZ ;  /* 0x00010000917d7824 */ /* 0x000fe200078e00ff */
        /* <DEDUP_REMOVED lines=19> */
.L_x_6034:
[----:B------:R1:W5:Y:S04]  /*13180*/  @P0 LDG.E.128 R156, desc[UR8][R162.64] ;  /* 0x00000008a29c0981 */ /* 0x000368000c1e1d00 */
[----:B------:R1:W5:Y:S04]  /*13190*/  @P1 LDG.E.128 R8, desc[UR8][R164.64] ;  /* 0x00000008a4081981 */ /* 0x000368000c1e1d00 */
[----:B------:R1:W5:Y:S04]  /*131a0*/  @P1 LDG.E.128 R4, desc[UR8][R164.64+0x10] ;  /* 0x00001008a4041981 */ /* 0x000368000c1e1d00 */
[----:B0-----:R1:W5:Y:S01]  /*131b0*/  LDG.E.128 R124, desc[UR8][R160.64] ;  /* 0x00000008a07c7981 */ /* 0x001362000c1e1d00 */
[----:B------:R-:W-:Y:S05]  /*131c0*/  @!P0 BRA `(.L_x_6035) ;  /* 0x0000005c00648947 */ /* 0x000fea0003800000 */
        /* <DEDUP_REMOVED lines=15> */
.L_x_6037:
        /* <DEDUP_REMOVED lines=12> */
.L_x_6038:
        /* <DEDUP_REMOVED lines=59> */
[----:B------:R-:W-:Y:S01]  /*13730*/  IMAD.MOV.U32 R130, RZ, RZ, RZ ;  /* 0x000000ffff827224 */ /* 0x000fe200078e00ff */
[----:B------:R-:W-:-:S07]  /*13740*/  MOV R129, R128 ;  /* 0x0000008000817202 */ /* 0x000fce0000000f00 */
.L_x_6036:
[----:B------:R-:W-:Y:S01]  /*13750*/  ISETP.NE.AND P2, PT, R130, 0x1, PT ;  /* 0x000000018200780c */ /* 0x000fe20003f45270 */
[----:B------:R-:W-:Y:S01]  /*13760*/  IMAD.MOV.U32 R131, RZ, RZ, 0x2 ;  /* 0x00000002ff837424 */ /* 0x000fe200078e00ff */
[----:B------:R-:W-:Y:S02]  /*13770*/  I2FP.F32.U32 R129, R129 ;  /* 0x0000008100817245 */ /* 0x000fe40000201000 */
[C---:B-----5:R-:W-:Y:S02]  /*13780*/  SHF.L.U32 R128, R124.reuse, 0x10, RZ ;  /* 0x000000107c807819 */ /* 0x060fe400000006ff */
[----:B------:R-:W-:Y:S01]  /*13790*/  PRMT R124, R124, 0x7632, R124 ;  /* 0x000076327c7c7816 */ /* 0x000fe2000000007c */
[----:B------:R-:W-:Y:S02]  /*137a0*/  FFMA.FTZ R129, R129, R0, 1.1641532182693481445e-10 ;  /* 0x2f00000081817423 */ /* 0x000fe40000010000 */
[----:B------:R-:W-:-:S03]  /*137b0*/  FMUL.FTZ R142, R128, UR5 ;  /* 0x00000005808e7c20 */ /* 0x000fc60008410000 */
[----:B------:R-:W-:Y:S02]  /*137c0*/  FSETP.LE.FTZ.AND P4, PT, R129, UR4, PT ;  /* 0x0000000481007c0b */ /* 0x000fe4000bf93000 */
[----:B------:R-:W-:Y:S02]  /*137d0*/  MOV R129, R138 ;  /* 0x0000008a00817202 */ /* 0x000fe40000000f00 */
[----:B-1----:R-:W-:Y:S01]  /*137e0*/  P2R R160, PR, RZ, 0x10 ;  /* 0x00000010ffa07803 */ /* 0x002fe20000000000 */
        /* <DEDUP_REMOVED lines=9> */
.L_x_6040:
        /* <DEDUP_REMOVED lines=12> */
.L_x_6041:
        /* <DEDUP_REMOVED lines=56> */
[----:B------:R-:W-:-:S04]  /*13cc0*/  LOP3.LUT R135, R135, R130, R139, 0x96, !PT ;  /* 0x0000008287877212 */ /* 0x000fc800078e968b */
[----:B------:R-:W-:Y:S02]  /*13cd0*/  LOP3.LUT R136, R129, R128, R141, 0x96, !PT ;  /* 0x0000008081887212 */ /* 0x000fe400078e968d */
[----:B------:R-:W-:Y:S01]  /*13ce0*/  MOV R129, R152 ;  /* 0x0000009800817202 */ /* 0x000fe20000000f00 */
[----:B------:R-:W-:-:S07]  /*13cf0*/  IMAD.MOV.U32 R152, RZ, RZ, R140 ;  /* 0x000000ffff987224 */ /* 0x000fce00078e008c */
.L_x_6039:
        /* <DEDUP_REMOVED lines=22> */
.L_x_6043:
        /* <DEDUP_REMOVED lines=12> */
.L_x_6044:
        /* <DEDUP_REMOVED lines=56> */
[----:B------:R-:W-:Y:S01]  /*142a0*/  HFMA2 R130, -RZ, RZ, 0, 0 ;  /* 0x00000000ff827431 */ /* 0x000fe200000001ff */
[----:B------:R-:W-:Y:S01]  /*142b0*/  MOV R129, R152 ;  /* 0x0000009800817202 */ /* 0x000fe20000000f00 */
[----:B------:R-:W-:Y:S01]  /*142c0*/  IMAD.MOV.U32 R138, RZ, RZ, R144 ;  /* 0x000000ffff8a7224 */ /* 0x000fe200078e0090 */
[----:B------:R-:W-:Y:S01]  /*142d0*/  LOP3.LUT R135, R135, R140, R145, 0x96, !PT ;  /* 0x0000008c87877212 */ /* 0x000fe200078e9691 */
[----:B------:R-:W-:-:S07]  /*142e0*/  IMAD.MOV.U32 R152, RZ, RZ, R142 ;  /* 0x000000ffff987224 */ /* 0x000fce00078e008e */
.L_x_6042:
[----:B------:R-:W-:Y:S01]  /*142f0*/  ISETP.NE.AND P2, PT, R130, 0x1, PT ;  /* 0x000000018200780c */ /* 0x000fe20003f45270 */
[----:B------:R-:W-:Y:S01]  /*14300*/  IMAD.U32 R124, R124, 0x10000, RZ ;  /* 0x000100007c7c7824 */ /* 0x000fe200078e00ff */
[----:B------:R-:W-:Y:S02]  /*14310*/  I2FP.F32.U32 R129, R129 ;  /* 0x0000008100817245 */ /* 0x000fe40000201000 */
[----:B------:R-:W-:Y:S01]  /*14320*/  MOV R131, 0x2 ;  /* 0x0000000200837802 */ /* 0x000fe20000000f00 */
[----:B------:R-:W-:Y:S02]  /*14330*/  FMUL.FTZ R146, R124, UR5 ;  /* 0x000000057c927c20 */ /* 0x000fe40008410000 */
        /* <DEDUP_REMOVED lines=13> */
.L_x_6046:
        /* <DEDUP_REMOVED lines=12> */
.L_x_6047:
        /* <DEDUP_REMOVED lines=61> */
.L_x_6045:
        /* <DEDUP_REMOVED lines=23> */
.L_x_6049:
        /* <DEDUP_REMOVED lines=12> */
.L_x_6050:
        /* <DEDUP_REMOVED lines=60> */
[----:B------:R-:W-:-:S07]  /*14e90*/  IMAD.MOV.U32 R152, RZ, RZ, R144 ;  /* 0x000000ffff987224 */ /* 0x000fce00078e0090 */
.L_x_6048:
        /* <DEDUP_REMOVED lines=19> */
.L_x_6052:
        /* <DEDUP_REMOVED lines=12> */
.L_x_6053:
        /* <DEDUP_REMOVED lines=61> */
.L_x_6051:
        /* <DEDUP_REMOVED lines=22> */
.L_x_6055:
        /* <DEDUP_REMOVED lines=12> */
.L_x_6056:
        /* <DEDUP_REMOVED lines=61> */
.L_x_6054:
[----:B------:R-:W-:Y:S01]  /*15a50*/  ISETP.NE.AND P2, PT, R143, 0x1, PT ;  /* 0x000000018f00780c */ /* 0x000fe20003f45270 */
[----:B------:R-:W-:Y:S01]  /*15a60*/  IMAD.U32 R125, R125, 0x10000, RZ ;  /* 0x000100007d7d7824 */ /* 0x000fe200078e00ff */
[----:B------:R-:W-:Y:S01]  /*15a70*/  I2FP.F32.U32 R131, R124 ;  /* 0x0000007c00837245 */ /* 0x000fe20000201000 */
[----:B------:R-:W-:Y:S01]  /*15a80*/  IMAD.MOV.U32 R124, RZ, RZ, R138 ;  /* 0x000000ffff7c7224 */ /* 0x000fe200078e008a */
[----:B------:R-:W-:-:S03]  /*15a90*/  MOV R144, 0x2 ;  /* 0x0000000200907802 */ /* 0x000fc60000000f00 */
[----:B------:R-:W-:-:S05]  /*15aa0*/  FFMA.FTZ R131, R131, R0, 1.1641532182693481445e-10 ;  /* 0x2f00000083837423 */ /* 0x000fca0000010000 */
[----:B------:R-:W-:Y:S01]  /*15ab0*/  FSETP.LE.FTZ.AND P4, PT, R131, UR4, PT ;  /* 0x0000000483007c0b */ /* 0x000fe2000bf93000 */
[----:B------:R-:W-:-:S03]  /*15ac0*/  FMUL.FTZ R131, R125, UR5 ;  /* 0x000000057d837c20 */ /* 0x000fc60008410000 */
        /* <DEDUP_REMOVED lines=10> */
.L_x_6058:
        /* <DEDUP_REMOVED lines=12> */
.L_x_6059:
        /* <DEDUP_REMOVED lines=61> */
.L_x_6057:
[----:B------:R-:W-:Y:S02]  /*16000*/  I2FP.F32.U32 R125, R124 ;  /* 0x0000007c007d7245 */ /* 0x000fe40000201000 */
[----:B------:R-:W-:Y:S02]  /*16010*/  PRMT R124, R157, 0x7632, R124 ;  /* 0x000076329d7c7816 */ /* 0x000fe4000000007c */
[----:B------:R-:W-:Y:S01]  /*16020*/  FSEL R131, R131, RZ, P4 ;  /* 0x000000ff83837208 */ /* 0x000fe20002000000 */
[----:B------:R-:W-:Y:S01]  /*16030*/  FFMA.FTZ R125, R125, R0, 1.1641532182693481445e-10 ;  /* 0x2f0000007d7d7423 */ /* 0x000fe20000010000 */
[----:B------:R-:W-:Y:S01]  /*16040*/  MOV R143, 0x2 ;  /* 0x00000002008f7802 */ /* 0x000fe20000000f00 */
[----:B------:R-:W-:-:S03]  /*16050*/  IMAD.U32 R124, R124, 0x10000, RZ ;  /* 0x000100007c7c7824 */ /* 0x000fc600078e00ff */
[----:B------:R-:W-:Y:S01]  /*16060*/  FSETP.GTU.FTZ.AND P2, PT, R125, UR4, PT ;  /* 0x000000047d007c0b */ /* 0x000fe2000bf5c000 */
[----:B------:R-:W-:-:S03]  /*16070*/  FMUL.FTZ R124, R124, UR5 ;  /* 0x000000057c7c7c20 */ /* 0x000fc60008410000 */
        /* <DEDUP_REMOVED lines=15> */
.L_x_6061:
        /* <DEDUP_REMOVED lines=12> */
.L_x_6062:
        /* <DEDUP_REMOVED lines=61> */
.L_x_6060:
[----:B------:R-:W-:Y:S02]  /*16600*/  ISETP.NE.AND P3, PT, R143, 0x1, PT ;  /* 0x000000018f00780c */ /* 0x000fe40003f65270 */
[----:B------:R-:W-:Y:S01]  /*16610*/  I2FP.F32.U32 R125, R124 ;  /* 0x0000007c007d7245 */ /* 0x000fe20000201000 */
[C---:B------:R-:W-:Y:S01]  /*16620*/  IMAD.U32 R124, R126.reuse, 0x10000, RZ ;  /* 0x000100007e7c7824 */ /* 0x040fe200078e00ff */
[----:B------:R-:W-:Y:S02]  /*16630*/  PRMT R126, R126, 0x7632, R126 ;  /* 0x000076327e7e7816 */ /* 0x000fe4000000007e */
[----:B------:R-:W-:Y:S01]  /*16640*/  MOV R144, 0x2 ;  /* 0x0000000200907802 */ /* 0x000fe20000000f00 */
[----:B------:R-:W-:Y:S01]  /*16650*/  FFMA.FTZ R125, R125, R0, 1.1641532182693481445e-10 ;  /* 0x2f0000007d7d7423 */ /* 0x000fe20000010000 */
[----:B------:R-:W-:-:S04]  /*16660*/  FMUL.FTZ R146, R124, UR5 ;  /* 0x000000057c927c20 */ /* 0x000fc80008410000 */
        /* <DEDUP_REMOVED lines=11> */
.L_x_6064:
        /* <DEDUP_REMOVED lines=12> */
.L_x_6065:
        /* <DEDUP_REMOVED lines=61> */
.L_x_6063:
        /* <DEDUP_REMOVED lines=22> */
.L_x_6067:
        /* <DEDUP_REMOVED lines=12> */
.L_x_6068:
        /* <DEDUP_REMOVED lines=53> */
[----:B------:R-:W-:Y:S02]  /*17120*/  HFMA2 R145, -RZ, RZ, 0, 0 ;  /* 0x00000000ff917431 */ /* 0x000fe400000001ff */
[----:B------:R-:W-:Y:S01]  /*17130*/  IMAD.WIDE.U32 R170, R135, -0x326172a9, RZ ;  /* 0xcd9e8d5787aa7825 */ /* 0x000fe200078e00ff */
[----:B------:R-:W-:Y:S02]  /*17140*/  LOP3.LUT R136, R125, R144, R165, 0x96, !PT ;  /* 0x000000907d887212 */ /* 0x000fe400078e96a5 */
[----:B------:R-:W-:Y:S01]  /*17150*/  MOV R125, R152 ;  /* 0x00000098007d7202 */ /* 0x000fe20000000f00 */
[----:B------:R-:W-:Y:S02]  /*17160*/  VIADD R135, R2, 0x8ff34781 ;  /* 0x8ff3478102877836 */ /* 0x000fe40000000000 */
[----:B------:R-:W-:Y:S02]  /*17170*/  IMAD.MOV.U32 R138, RZ, RZ, R170 ;  /* 0x000000ffff8a7224 */ /* 0x000fe400078e00aa */
[----:B------:R-:W-:Y:S01]  /*17180*/  IMAD.MOV.U32 R152, RZ, RZ, R164 ;  /* 0x000000ffff987224 */ /* 0x000fe200078e00a4 */
[----:B------:R-:W-:-:S07]  /*17190*/  LOP3.LUT R135, R135, R162, R171, 0x96, !PT ;  /* 0x000000a287877212 */ /* 0x000fce00078e96ab */
.L_x_6066:
        /* <DEDUP_REMOVED lines=17> */
.L_x_6070:
        /* <DEDUP_REMOVED lines=12> */
.L_x_6071:
        /* <DEDUP_REMOVED lines=58> */
[----:B------:R-:W-:Y:S02]  /*17710*/  IMAD.MOV.U32 R138, RZ, RZ, R170 ;  /* 0x000000ffff8a7224 */ /* 0x000fe400078e00aa */
[----:B------:R-:W-:Y:S01]  /*17720*/  IMAD.MOV.U32 R152, RZ, RZ, R164 ;  /* 0x000000ffff987224 */ /* 0x000fe200078e00a4 */
[----:B------:R-:W-:-:S07]  /*17730*/  LOP3.LUT R135, R135, R162, R171, 0x96, !PT ;  /* 0x000000a287877212 */ /* 0x000fce00078e96ab */
.L_x_6069:
        /* <DEDUP_REMOVED lines=23> */
.L_x_6073:
        /* <DEDUP_REMOVED lines=12> */
.L_x_6074:
        /* <DEDUP_REMOVED lines=56> */
[----:B------:R-:W-:Y:S02]  /*17cf0*/  HFMA2 R162, -RZ, RZ, 0, 0 ;  /* 0x00000000ffa27431 */ /* 0x000fe400000001ff */
[----:B------:R-:W-:Y:S02]  /*17d00*/  VIADD R145, R2, 0x8ff34781 ;  /* 0x8ff3478102917836 */ /* 0x000fe40000000000 */
[----:B------:R-:W-:Y:S02]  /*17d10*/  IMAD.MOV.U32 R138, RZ, RZ, R172 ;  /* 0x000000ffff8a7224 */ /* 0x000fe400078e00ac */
[----:B------:R-:W-:Y:S01]  /*17d20*/  IMAD.MOV.U32 R152, RZ, RZ, R170 ;  /* 0x000000ffff987224 */ /* 0x000fe200078e00aa */
[----:B------:R-:W-:-:S07]  /*17d30*/  LOP3.LUT R135, R145, R164, R173, 0x96, !PT ;  /* 0x000000a491877212 */ /* 0x000fce00078e96ad */
.L_x_6072:
        /* <DEDUP_REMOVED lines=18> */
.L_x_6076:
        /* <DEDUP_REMOVED lines=12> */
.L_x_6077:
        /* <DEDUP_REMOVED lines=51> */
[----:B------:R-:W-:Y:S02]  /*18250*/  LOP3.LUT R135, R135, R172, R165, 0x96, !PT ;  /* 0x000000ac87877212 */ /* 0x000fe400078e96a5 */
[----:B------:R-:W-:Y:S01]  /*18260*/  IADD3 R163, PT, PT, R3, -0x695add53, RZ ;  /* 0x96a522ad03a37810 */ /* 0x000fe20007ffe0ff */
[----:B------:R-:W-:-:S04]  /*18270*/  IMAD.WIDE.U32 R172, R145, -0x326172a9, RZ ;  /* 0xcd9e8d5791ac7825 */ /* 0x000fc800078e00ff */
[----:B------:R-:W-:Y:S02]  /*18280*/  VIADD R145, R2, 0x8ff34781 ;  /* 0x8ff3478102917836 */ /* 0x000fe40000000000 */
[----:B------:R-:W-:-:S03]  /*18290*/  IMAD.WIDE.U32 R170, R135, -0x2daee0ad, RZ ;  /* 0xd2511f5387aa7825 */ /* 0x000fc600078e00ff */
[----:B------:R-:W-:Y:S01]  /*182a0*/  LOP3.LUT R135, R145, R164, R173, 0x96, !PT ;  /* 0x000000a491877212 */ /* 0x000fe200078e96ad */
[----:B------:R-:W-:Y:S02]  /*182b0*/  HFMA2 R164, -RZ, RZ, 0, 0 ;  /* 0x00000000ffa47431 */ /* 0x000fe400000001ff */
[----:B------:R-:W-:Y:S01]  /*182c0*/  IMAD.MOV.U32 R138, RZ, RZ, R172 ;  /* 0x000000ffff8a7224 */ /* 0x000fe200078e00ac */
[----:B------:R-:W-:Y:S01]  /*182d0*/  LOP3.LUT R136, R163, R162, R171, 0x96, !PT ;  /* 0x000000a2a3887212 */ /* 0x000fe200078e96ab */
[----:B------:R-:W-:-:S07]  /*182e0*/  IMAD.MOV.U32 R152, RZ, RZ, R170 ;  /* 0x000000ffff987224 */ /* 0x000fce00078e00aa */
.L_x_6075:
[----:B------:R-:W-:Y:S01]  /*182f0*/  I2FP.F32.U32 R145, R146 ;  /* 0x0000009200917245 */ /* 0x000fe20000201000 */
[----:B------:R-:W-:Y:S01]  /*18300*/  IMAD.U32 R126, R159, 0x10000, RZ ;  /* 0x000100009f7e7824 */ /* 0x000fe200078e00ff */
[----:B------:R-:W-:Y:S01]  /*18310*/  FSEL R163, R154, RZ, P4 ;  /* 0x000000ff9aa37208 */ /* 0x000fe20002000000 */
[----:B------:R-:W-:Y:S01]  /*18320*/  IMAD.MOV.U32 R146, RZ, RZ, R138 ;  /* 0x000000ffff927224 */ /* 0x000fe200078e008a */
[----:B------:R-:W-:Y:S01]  /*18330*/  MOV R162, 0x2 ;  /* 0x0000000200a27802 */ /* 0x000fe20000000f00 */
[----:B------:R-:W-:Y:S01]  /*18340*/  FFMA.FTZ R145, R145, R0, 1.1641532182693481445e-10 ;  /* 0x2f00000091917423 */ /* 0x000fe20000010000 */
[----:B------:R-:W-:-:S04]  /*18350*/  FMUL.FTZ R126, R126, UR5 ;  /* 0x000000057e7e7c20 */ /* 0x000fc80008410000 */
[----:B------:R-:W-:-:S04]  /*18360*/  FSETP.GTU.FTZ.AND P5, PT, R145, UR4, PT ;  /* 0x0000000491007c0b */ /* 0x000fc8000bfbc000 */
        /* <DEDUP_REMOVED lines=14> */
.L_x_6079:
        /* <DEDUP_REMOVED lines=12> */
.L_x_6080:
        /* <DEDUP_REMOVED lines=61> */
.L_x_6078:
        /* <DEDUP_REMOVED lines=17> */
.L_x_6082:
        /* <DEDUP_REMOVED lines=14> */
.L_x_6083:
        /* <DEDUP_REMOVED lines=61> */
.L_x_6081:
[----:B------:R-:W-:Y:S02]  /*18ea0*/  I2FP.F32.U32 R127, R146 ;  /* 0x00000092007f7245 */ /* 0x000fe40000201000 */
[----:B------:R-:W-:-:S03]  /*18eb0*/  PRMT R146, R159, 0x7632, R146 ;  /* 0x000076329f927816 */ /* 0x000fc60000000092 */
[----:B------:R-:W-:Y:S01]  /*18ec0*/  FFMA.FTZ R127, R127, R0, 1.1641532182693481445e-10 ;  /* 0x2f0000007f7f7423 */ /* 0x000fe20000010000 */
[----:B------:R-:W-:Y:S01]  /*18ed0*/  FSEL R0, R169, RZ, P5 ;  /* 0x000000ffa9007208 */ /* 0x000fe20002800000 */
[----:B------:R-:W-:-:S03]  /*18ee0*/  IMAD.U32 R146, R146, 0x10000, RZ ;  /* 0x0001000092927824 */ /* 0x000fc600078e00ff */
[----:B------:R-:W-:Y:S01]  /*18ef0*/  FSETP.GTU.FTZ.AND P6, PT, R127, UR4, PT ;  /* 0x000000047f007c0b */ /* 0x000fe2000bfdc000 */
[----:B------:R-:W-:-:S05]  /*18f00*/  FMUL.FTZ R146, R146, UR5 ;  /* 0x0000000592927c20 */ /* 0x000fca0008410000 */
[----:B------:R-:W-:Y:S02]  /*18f10*/  FSEL R127, R146, RZ, !P6 ;  /* 0x000000ff927f7208 */ /* 0x000fe40007000000 */
[----:B------:R-:W-:-:S03]  /*18f20*/  SEL R146, RZ, 0x1, P6 ;  /* 0x00000001ff927807 */ /* 0x000fc60003000000 */
[----:B------:R-:W-:-:S04]  /*18f30*/  FADD.FTZ R127, R127, R0 ;  /* 0x000000007f7f7221 */ /* 0x000fc80000010000 */
[----:B------:R-:W-:Y:S01]  /*18f40*/  @P1 FADD.FTZ R127, R7, R127 ;  /* 0x0000007f077f1221 */ /* 0x000fe20000010000 */
[----:B------:R-:W-:Y:S06]  /*18f50*/  BRA `(.L_x_6084) ;  /* 0x0000002c00d07947 */ /* 0x000fec0003800000 */
.L_x_6035:
        /* <DEDUP_REMOVED lines=15> */
.L_x_6086:
        /* <DEDUP_REMOVED lines=12> */
.L_x_6087:
[----:B-1----:R-:W-:Y:S01]  /*19110*/  IMAD.WIDE.U32 R160, R168, -0x326172a9, RZ ;  /* 0xcd9e8d57a8a07825 */ /* 0x002fe200078e00ff */
        /* <DEDUP_REMOVED lines=60> */
.L_x_6085:
[----:B------:R-:W-:Y:S01]  /*194e0*/  ISETP.NE.AND P2, PT, R130, 0x1, PT ;  /* 0x000000018200780c */ /* 0x000fe20003f45270 */
[----:B------:R-:W-:Y:S01]  /*194f0*/  IMAD.MOV.U32 R131, RZ, RZ, 0x2 ;  /* 0x00000002ff837424 */ /* 0x000fe200078e00ff */
[----:B------:R-:W-:Y:S02]  /*19500*/  I2FP.F32.U32 R129, R129 ;  /* 0x0000008100817245 */ /* 0x000fe40000201000 */
[C---:B-----5:R-:W-:Y:S02]  /*19510*/  SHF.L.U32 R128, R124.reuse, 0x10, RZ ;  /* 0x000000107c807819 */ /* 0x060fe400000006ff */
[----:B------:R-:W-:Y:S01]  /*19520*/  PRMT R124, R124, 0x7632, R124 ;  /* 0x000076327c7c7816 */ /* 0x000fe2000000007c */
[----:B------:R-:W-:-:S05]  /*19530*/  FFMA.FTZ R129, R129, R0, 1.1641532182693481445e-10 ;  /* 0x2f00000081817423 */ /* 0x000fca0000010000 */
        /* <DEDUP_REMOVED lines=12> */
.L_x_6089:
        /* <DEDUP_REMOVED lines=12> */
.L_x_6090:
        /* <DEDUP_REMOVED lines=61> */
.L_x_6088:
[----:B------:R-:W-:Y:S01]  /*19a90*/  ISETP.NE.AND P2, PT, R131, 0x1, PT ;  /* 0x000000018300780c */ /* 0x000fe20003f45270 */
[----:B------:R-:W-:Y:S01]  /*19aa0*/  IMAD.MOV.U32 R154, RZ, RZ, 0x2 ;  /* 0x00000002ff9a7424 */ /* 0x000fe200078e00ff */
[----:B------:R-:W-:Y:S02]  /*19ab0*/  I2FP.F32.U32 R129, R129 ;  /* 0x0000008100817245 */ /* 0x000fe40000201000 */
[----:B------:R-:W-:-:S03]  /*19ac0*/  SHF.L.U32 R124, R124, 0x10, RZ ;  /* 0x000000107c7c7819 */ /* 0x000fc600000006ff */
        /* <DEDUP_REMOVED lines=13> */
.L_x_6092:
        /* <DEDUP_REMOVED lines=12> */
.L_x_6093:
        /* <DEDUP_REMOVED lines=61> */
.L_x_6091:
[----:B------:R-:W-:Y:S01]  /*1a030*/  ISETP.NE.AND P2, PT, R154, 0x1, PT ;  /* 0x000000019a00780c */ /* 0x000fe20003f45270 */
[----:B------:R-:W-:Y:S01]  /*1a040*/  IMAD.MOV.U32 R162, RZ, RZ, 0x2 ;  /* 0x00000002ffa27424 */ /* 0x000fe200078e00ff */
[----:B------:R-:W-:Y:S02]  /*1a050*/  I2FP.F32.U32 R129, R129 ;  /* 0x0000008100817245 */ /* 0x000fe40000201000 */
[----:B------:R-:W-:-:S03]  /*1a060*/  MOV R130, R138 ;  /* 0x0000008a00827202 */ /* 0x000fc60000000f00 */
[----:B------:R-:W-:-:S05]  /*1a070*/  FFMA.FTZ R129, R129, R0, 1.1641532182693481445e-10 ;  /* 0x2f00000081817423 */ /* 0x000fca0000010000 */
[----:B------:R-:W-:Y:S02]  /*1a080*/  FSETP.LE.FTZ.AND P3, PT, R129, UR4, PT ;  /* 0x0000000481007c0b */ /* 0x000fe4000bf73000 */
[C---:B------:R-:W-:Y:S02]  /*1a090*/  SHF.L.U32 R129, R125.reuse, 0x10, RZ ;  /* 0x000000107d817819 */ /* 0x040fe400000006ff */
[----:B------:R-:W-:Y:S02]  /*1a0a0*/  PRMT R125, R125, 0x7632, R125 ;  /* 0x000076327d7d7816 */ /* 0x000fe4000000007d */
[----:B------:R-:W-:Y:S01]  /*1a0b0*/  P2R R166, PR, RZ, 0x8 ;  /* 0x00000008ffa67803 */ /* 0x000fe20000000000 */
        /* <DEDUP_REMOVED lines=9> */
.L_x_6095:
        /* <DEDUP_REMOVED lines=12> */
.L_x_6096:
        /* <DEDUP_REMOVED lines=61> */
.L_x_6094:
[----:B------:R-:W-:Y:S01]  /*1a5e0*/  ISETP.NE.AND P2, PT, R162, 0x1, PT ;  /* 0x00000001a200780c */ /* 0x000fe20003f45270 */
[----:B------:R-:W-:Y:S01]  /*1a5f0*/  IMAD.MOV.U32 R154, RZ, RZ, 0x2 ;  /* 0x00000002ff9a7424 */ /* 0x000fe200078e00ff */
[----:B------:R-:W-:Y:S02]  /*1a600*/  I2FP.F32.U32 R131, R130 ;  /* 0x0000008200837245 */ /* 0x000fe40000201000 */
[----:B------:R-:W-:Y:S02]  /*1a610*/  SHF.L.U32 R125, R125, 0x10, RZ ;  /* 0x000000107d7d7819 */ /* 0x000fe400000006ff */
        /* <DEDUP_REMOVED lines=13> */
.L_x_6098:
        /* <DEDUP_REMOVED lines=12> */
.L_x_6099:
        /* <DEDUP_REMOVED lines=61> */
.L_x_6097:
[----:B------:R-:W-:Y:S01]  /*1ab80*/  ISETP.NE.AND P3, PT, R154, 0x1, PT ;  /* 0x000000019a00780c */ /* 0x000fe20003f65270 */
[----:B------:R-:W-:Y:S01]  /*1ab90*/  IMAD.MOV.U32 R162, RZ, RZ, 0x2 ;  /* 0x00000002ffa27424 */ /* 0x000fe200078e00ff */
[----:B------:R-:W-:Y:S02]  /*1aba0*/  I2FP.F32.U32 R131, R130 ;  /* 0x0000008200837245 */ /* 0x000fe40000201000 */
[C---:B------:R-:W-:Y:S02]  /*1abb0*/  SHF.L.U32 R130, R126.reuse, 0x10, RZ ;  /* 0x000000107e827819 */ /* 0x040fe400000006ff */
[----:B------:R-:W-:Y:S01]  /*1abc0*/  PRMT R126, R126, 0x7632, R126 ;  /* 0x000076327e7e7816 */ /* 0x000fe2000000007e */
        /* <DEDUP_REMOVED lines=12> */
.L_x_6101:
        /* <DEDUP_REMOVED lines=12> */
.L_x_6102:
        /* <DEDUP_REMOVED lines=61> */
.L_x_6100:
[----:B------:R-:W-:Y:S01]  /*1b120*/  ISETP.NE.AND P4, PT, R162, 0x1, PT ;  /* 0x00000001a200780c */ /* 0x000fe20003f85270 */
[----:B------:R-:W-:Y:S01]  /*1b130*/  IMAD.MOV.U32 R163, RZ, RZ, 0x2 ;  /* 0x00000002ffa37424 */ /* 0x000fe200078e00ff */
[----:B------:R-:W-:Y:S02]  /*1b140*/  I2FP.F32.U32 R131, R131 ;  /* 0x0000008300837245 */ /* 0x000fe40000201000 */
[----:B------:R-:W-:Y:S02]  /*1b150*/  SHF.L.U32 R126, R126, 0x10, RZ ;  /* 0x000000107e7e7819 */ /* 0x000fe400000006ff */
        /* <DEDUP_REMOVED lines=12> */
.L_x_6104:
        /* <DEDUP_REMOVED lines=12> */
.L_x_6105:
        /* <DEDUP_REMOVED lines=61> */
.L_x_6103:
[----:B------:R-:W-:Y:S02]  /*1b6b0*/  ISETP.NE.AND P5, PT, R163, 0x1, PT ;  /* 0x00000001a300780c */ /* 0x000fe40003fa5270 */
[----:B------:R-:W-:Y:S01]  /*1b6c0*/  I2FP.F32.U32 R131, R154 ;  /* 0x0000009a00837245 */ /* 0x000fe20000201000 */
[----:B------:R-:W-:Y:S01]  /*1b6d0*/  IMAD.MOV.U32 R154, RZ, RZ, 0x2 ;  /* 0x00000002ff9a7424 */ /* 0x000fe200078e00ff */
        /* <DEDUP_REMOVED lines=14> */
.L_x_6107:
        /* <DEDUP_REMOVED lines=12> */
.L_x_6108:
        /* <DEDUP_REMOVED lines=61> */
.L_x_6106:
[----:B------:R-:W-:Y:S01]  /*1bc50*/  P2R R165, PR, RZ, 0x2 ;  /* 0x00000002ffa57803 */ /* 0x000fe20000000000 */
[----:B------:R-:W-:Y:S01]  /*1bc60*/  FMUL.FTZ R128, R128, UR5 ;  /* 0x0000000580807c20 */ /* 0x000fe20008410000 */
[----:B------:R-:W-:Y:S01]  /*1bc70*/  I2FP.F32.U32 R163, R162 ;  /* 0x000000a200a37245 */ /* 0x000fe20000201000 */
[----:B------:R-:W-:Y:S01]  /*1bc80*/  FMUL.FTZ R162, R126, UR5 ;  /* 0x000000057ea27c20 */ /* 0x000fe20008410000 */
[----:B------:R-:W-:Y:S01]  /*1bc90*/  ISETP.NE.AND P1, PT, R160, RZ, PT ;  /* 0x000000ffa000720c */ /* 0x000fe20003f25270 */
[----:B------:R-:W-:Y:S01]  /*1bca0*/  FMUL.FTZ R131, R169, UR5 ;  /* 0x00000005a9837c20 */ /* 0x000fe20008410000 */
[----:B------:R-:W-:Y:S01]  /*1bcb0*/  SHF.L.U32 R126, R127, 0x10, RZ ;  /* 0x000000107f7e7819 */ /* 0x000fe200000006ff */
[----:B------:R-:W-:Y:S01]  /*1bcc0*/  FMUL.FTZ R127, R125, UR5 ;  /* 0x000000057d7f7c20 */ /* 0x000fe20008410000 */
        /* <DEDUP_REMOVED lines=8> */
[----:B------:R-:W-:Y:S01]  /*1bd50*/  FSEL R126, R131, RZ, P4 ;  /* 0x000000ff837e7208 */ /* 0x000fe20002000000 */
[----:B------:R-:W-:Y:S01]  /*1bd60*/  FMUL.FTZ R130, R129, UR5 ;  /* 0x0000000581827c20 */ /* 0x000fe20008410000 */
[----:B------:R-:W-:-:S02]  /*1bd70*/  ISETP.NE.AND P0, PT, R161, RZ, PT ;  /* 0x000000ffa100720c */ /* 0x000fc40003f05270 */
        /* <DEDUP_REMOVED lines=18> */
.L_x_6084:
[----:B------:R-:W-:Y:S01]  /*1bea0*/  FADD.FTZ R0, RZ, R108 ;  /* 0x0000006cff007221 */ /* 0x000fe20000010000 */
[----:B------:R-:W-:Y:S01]  /*1beb0*/  ISETP.NE.AND P6, PT, R161, RZ, PT ;  /* 0x000000ffa100720c */ /* 0x000fe20003fc5270 */
        /* <DEDUP_REMOVED lines=11> */
[----:B------:R-:W-:Y:S01]  /*1bf70*/  SEL R164, RZ, 0x100, !P3 ;  /* 0x00000100ffa47807 */ /* 0x000fe20005800000 */
        /* <DEDUP_REMOVED lines=52> */
.L_x_6109:
        /* <DEDUP_REMOVED lines=80> */
.L_x_6111:
[----:B------:R-:W-:Y:S05]  /*1c7c0*/  BSYNC.RECONVERGENT B0 ;  /* 0x0000000000007941 */ /* 0x000fea0003800200 */
.L_x_6110:
        /* <DEDUP_REMOVED lines=15> */
.L_x_6113:
[----:B------:R-:W-:Y:S05]  /*1c8c0*/  BSYNC.RECONVERGENT B0 ;  /* 0x0000000000007941 */ /* 0x000fea0003800200 */
.L_x_6112:
[----:B------:R-:W1:Y:S01]  /*1c8d0*/  SHFL.DOWN PT, R161, R0, 0x4, 0x1f ;  /* 0x08801f0000a17f89 */ /* 0x000e6200000e0000 */
[----:B------:R-:W-:Y:S01]  /*1c8e0*/  ISETP.NE.AND P1, PT, R149, RZ, PT ;  /* 0x000000ff9500720c */ /* 0x000fe20003f25270 */
[----:B------:R-:W-:Y:S01]  /*1c8f0*/  UPLOP3.LUT UP0, UPT, UPT, UPT, UP0, 0x40, 0x4 ;  /* 0x000000000004789c */ /* 0x000fe20003f0e800 */
[----:B------:R-:W-:Y:S01]  /*1c900*/  ISETP.NE.AND P2, PT, RZ, UR14, PT ;  /* 0x0000000eff007c0c */ /* 0x000fe2000bf45270 */
[----:B0-----:R-:W0:Y:S04]  /*1c910*/  SHFL.DOWN PT, R163, R150, 0x4, 0x1f ;  /* 0x08801f0096a37f89 */ /* 0x001e2800000e0000 */
        /* <DEDUP_REMOVED lines=47> */
[----:B------:R-:W1:Y:S02]  /*1cc10*/  SHFL.IDX PT, R177, R163, RZ, 0x1f ;  /* 0x00001fffa3b17589 */ /* 0x000e6400000e0000 */
[----:B------:R-:W-:Y:S02]  /*1cc20*/  FFMA.FTZ R161, R160, R161, R151 ;  /* 0x000000a1a0a17223 */ /* 0x000fe40000010097 */
[----:B------:R-:W2:Y:S04]  /*1cc30*/  @!P1 LDC.64 R150, c[0x0][0x3c0] ;  /* 0x0000f000ff969b82 */ /* 0x000ea80000000a00 */
[----:B------:R-:W0:Y:S01]  /*1cc40*/  SHFL.IDX PT, R161, R161, RZ, 0x1f ;  /* 0x00001fffa1a17589 */ /* 0x000e2200000e0000 */
[C---:B-1----:R-:W-:Y:S01]  /*1cc50*/  FSEL R160, R177.reuse, RZ, !P2 ;  /* 0x000000ffb1a07208 */ /* 0x042fe20005000000 */
[----:B------:R-:W-:-:S04]  /*1cc60*/  FMUL.FTZ R148, R177, R177 ;  /* 0x000000b1b1947220 */ /* 0x000fc80000410000 */
[----:B------:R-:W-:Y:S01]  /*1cc70*/  FADD.FTZ R164, -R160, R109 ;  /* 0x0000006da0a47221 */ /* 0x000fe20000010100 */
[----:B------:R-:W-:Y:S01]  /*1cc80*/  FSEL R109, R148, RZ, P2 ;  /* 0x000000ff946d7208 */ /* 0x000fe20001000000 */
[C---:B------:R-:W-:Y:S01]  /*1cc90*/  FADD.FTZ R148, -R160.reuse, R112 ;  /* 0x00000070a0947221 */ /* 0x040fe20000010100 */
[----:B0-----:R-:W-:Y:S01]  /*1cca0*/  FFMA.FTZ R0, R161, UR11, R0 ;  /* 0x0000000ba1007c23 */ /* 0x001fe20008010000 */
[C---:B------:R-:W-:Y:S01]  /*1ccb0*/  FADD.FTZ R161, -R160.reuse, R113 ;  /* 0x00000071a0a17221 */ /* 0x040fe20000010100 */
[----:B------:R-:W-:Y:S01]  /*1ccc0*/  FADD.FTZ R171, -R160, R122 ;  /* 0x0000007aa0ab7221 */ /* 0x000fe20000010100 */
[----:B------:R-:W0:Y:S01]  /*1ccd0*/  @!P1 LDC.64 R112, c[0x0][0x3c8] ;  /* 0x0000f200ff709b82 */ /* 0x000e220000000a00 */
[----:B------:R-:W-:Y:S01]  /*1cce0*/  FADD.FTZ R0, R0, R109 ;  /* 0x0000006d00007221 */ /* 0x000fe20000010000 */
[C---:B------:R-:W-:Y:S01]  /*1ccf0*/  FADD.FTZ R172, -R160.reuse, R123 ;  /* 0x0000007ba0ac7221 */ /* 0x040fe20000010100 */
[C---:B------:R-:W-:Y:S01]  /*1cd00*/  FADD.FTZ R162, -R160.reuse, R108 ;  /* 0x0000006ca0a27221 */ /* 0x040fe20000010100 */
[C---:B------:R-:W-:Y:S01]  /*1cd10*/  FADD.FTZ R110, -R160.reuse, R110 ;  /* 0x0000006ea06e7221 */ /* 0x040fe20000010100 */
[----:B------:R-:W1:Y:S01]  /*1cd20*/  MUFU.RSQ R179, R0 ;  /* 0x0000000000b37308 */ /* 0x000e620000001400 */
[C---:B------:R-:W-:Y:S01]  /*1cd30*/  FADD.FTZ R111, -R160.reuse, R111 ;  /* 0x0000006fa06f7221 */ /* 0x040fe20000010100 */
[C---:B------:R-:W-:Y:S01]  /*1cd40*/  FADD.FTZ R165, -R160.reuse, R117 ;  /* 0x00000075a0a57221 */ /* 0x040fe20000010100 */
[----:B------:R-:W3:Y:S01]  /*1cd50*/  LDC.64 R122, c[0x0][0x428] ;  /* 0x00010a00ff7a7b82 */ /* 0x000ee20000000a00 */
[C---:B------:R-:W-:Y:S01]  /*1cd60*/  FADD.FTZ R114, -R160.reuse, R114 ;  /* 0x00000072a0727221 */ /* 0x040fe20000010100 */
[----:B------:R-:W-:Y:S01]  /*1cd70*/  FADD.FTZ R115, -R160, R115 ;  /* 0x00000073a0737221 */ /* 0x000fe20000010100 */
[----:B--2---:R-:W-:-:S04]  /*1cd80*/  @!P1 IMAD.WIDE R108, R134, 0x4, R150 ;  /* 0x00000004866c9825 */ /* 0x004fc800078e0296 */
[C---:B------:R-:W-:Y:S01]  /*1cd90*/  FADD.FTZ R163, -R160.reuse, R116 ;  /* 0x00000074a0a37221 */ /* 0x040fe20000010100 */
        /* <DEDUP_REMOVED lines=8> */
[----:B------:R-:W-:Y:S01]  /*1ce20*/  FADD.FTZ R174, -R160, R129 ;  /* 0x00000081a0ae7221 */ /* 0x000fe20000010100 */
[C---:B-1----:R-:W-:Y:S01]  /*1ce30*/  FMUL.FTZ R117, R179.reuse, R162 ;  /* 0x000000a2b3757220 */ /* 0x042fe20000410000 */
        /* <DEDUP_REMOVED lines=9> */
[----:B--2---:R-:W-:Y:S01]  /*1ced0*/  FFMA.FTZ R109, R119, R82, R86 ;  /* 0x00000052776d7223 */ /* 0x004fe20000010056 */
[----:B------:R-:W-:Y:S01]  /*1cee0*/  FFMA.FTZ R110, R116, R83, R87 ;  /* 0x00000053746e7223 */ /* 0x000fe20000010057 */
[----:B------:R-:W-:Y:S01]  /*1cef0*/  FFMA.FTZ R114, R131, R76, R88 ;  /* 0x0000004c83727223 */ /* 0x000fe20000010058 */
[----:B------:R-:W-:Y:S01]  /*1cf00*/  FFMA.FTZ R115, R118, R77, R89 ;  /* 0x0000004d76737223 */ /* 0x000fe20000010059 */
[----:B0-----:R-:W-:-:S04]  /*1cf10*/  @!P1 IMAD.WIDE R112, R134, 0x4, R112 ;  /* 0x0000000486709825 */ /* 0x001fc800078e0270 */
[----:B------:R-:W-:Y:S01]  /*1cf20*/  FFMA.FTZ R120, R151, R78, R90 ;  /* 0x0000004e97787223 */ /* 0x000fe2000001005a */
[----:B------:R-:W-:Y:S01]  /*1cf30*/  FFMA.FTZ R121, R130, R79, R91 ;  /* 0x0000004f82797223 */ /* 0x000fe2000001005b */
[----:B------:R-:W-:Y:S01]  /*1cf40*/  F2FP.BF16.F32.PACK_AB R108, R111, R0 ;  /* 0x000000006f6c723e */ /* 0x000fe200000010ff */
[C---:B------:R-:W-:Y:S01]  /*1cf50*/  FMUL.FTZ R163, R179.reuse, R163 ;  /* 0x000000a3b3a37220 */ /* 0x040fe20000410000 */
[----:B------:R-:W-:Y:S01]  /*1cf60*/  FMUL.FTZ R0, R179, R165 ;  /* 0x000000a5b3007220 */ /* 0x000fe20000410000 */
[----:B------:R-:W0:Y:S01]  /*1cf70*/  LDC.64 R128, c[0x0][0x430] ;  /* 0x00010c00ff807b82 */ /* 0x000e220000000a00 */
[----:B------:R-:W-:Y:S01]  /*1cf80*/  F2FP.BF16.F32.PACK_AB R109, R110, R109 ;  /* 0x0000006d6e6d723e */ /* 0x000fe200000010ff */
[----:B------:R1:W-:Y:S01]  /*1cf90*/  @!P1 STG.E desc[UR8][R112.64], R179 ;  /* 0x000000b370009986 */ /* 0x0003e2000c101908 */
[----:B------:R-:W-:Y:S01]  /*1cfa0*/  F2FP.BF16.F32.PACK_AB R110, R115, R114 ;  /* 0x00000072736e723e */ /* 0x000fe200000010ff */
[----:B---3--:R-:W-:Y:S01]  /*1cfb0*/  IMAD.WIDE.U32 R114, R147, 0x10, R122 ;  /* 0x0000001093727825 */ /* 0x008fe200078e007a */
[----:B------:R-:W-:-:S03]  /*1cfc0*/  F2FP.BF16.F32.PACK_AB R111, R121, R120 ;  /* 0x00000078796f723e */ /* 0x000fc600000010ff */
[----:B------:R-:W-:Y:S01]  /*1cfd0*/  FFMA.FTZ R119, R119, R58, R14 ;  /* 0x0000003a77777223 */ /* 0x000fe2000001000e */
[----:B------:R-:W-:Y:S01]  /*1cfe0*/  FFMA.FTZ R116, R116, R59, R15 ;  /* 0x0000003b74747223 */ /* 0x000fe2000001000f */
[C---:B------:R-:W-:Y:S01]  /*1cff0*/  FMUL.FTZ R161, R179.reuse, R166 ;  /* 0x000000a6b3a17220 */ /* 0x040fe20000410000 */
[----:B------:R-:W-:Y:S01]  /*1d000*/  FMUL.FTZ R148, R179, R167 ;  /* 0x000000a7b3947220 */ /* 0x000fe20000410000 */
[----:B------:R-:W-:Y:S01]  /*1d010*/  FFMA.FTZ R151, R151, R54, R18 ;  /* 0x0000003697977223 */ /* 0x000fe20000010012 */
[----:B------:R-:W-:Y:S01]  /*1d020*/  FFMA.FTZ R130, R130, R55, R19 ;  /* 0x0000003782827223 */ /* 0x000fe20000010013 */
[C---:B------:R-:W-:Y:S01]  /*1d030*/  FMUL.FTZ R169, R179.reuse, R169 ;  /* 0x000000a9b3a97220 */ /* 0x040fe20000410000 */
[----:B------:R-:W-:Y:S01]  /*1d040*/  FMUL.FTZ R170, R179, R170 ;  /* 0x000000aab3aa7220 */ /* 0x000fe20000410000 */
[----:B-1----:R-:W-:Y:S01]  /*1d050*/  FFMA.FTZ R112, R163, R72, R92 ;  /* 0x00000048a3707223 */ /* 0x002fe2000001005c */
[----:B------:R-:W-:Y:S01]  /*1d060*/  FFMA.FTZ R113, R0, R73, R93 ;  /* 0x0000004900717223 */ /* 0x000fe2000001005d */
[C---:B------:R-:W-:Y:S01]  /*1d070*/  FMUL.FTZ R171, R179.reuse, R171 ;  /* 0x000000abb3ab7220 */ /* 0x040fe20000410000 */
[----:B------:R-:W-:Y:S01]  /*1d080*/  FMUL.FTZ R172, R179, R172 ;  /* 0x000000acb3ac7220 */ /* 0x000fe20000410000 */
[----:B------:R1:W-:Y:S01]  /*1d090*/  STG.E.128 desc[UR8][R114.64], R108 ;  /* 0x0000006c72007986 */ /* 0x0003e2000c101d08 */
[----:B------:R-:W-:Y:S01]  /*1d0a0*/  FFMA.FTZ R117, R117, R56, R12 ;  /* 0x0000003875757223 */ /* 0x000fe2000001000c */
[----:B------:R-:W-:Y:S01]  /*1d0b0*/  F2FP.BF16.F32.PACK_AB R112, R113, R112 ;  /* 0x000000707170723e */ /* 0x000fe200000010ff */
[----:B------:R-:W-:Y:S01]  /*1d0c0*/  FFMA.FTZ R113, R161, R74, R94 ;  /* 0x0000004aa1717223 */ /* 0x000fe2000001005e */
[----:B------:R-:W-:Y:S01]  /*1d0d0*/  FFMA.FTZ R164, R164, R57, R13 ;  /* 0x00000039a4a47223 */ /* 0x000fe2000001000d */
[----:B------:R-:W-:Y:S01]  /*1d0e0*/  FFMA.FTZ R131, R131, R52, R16 ;  /* 0x0000003483837223 */ /* 0x000fe20000010010 */
[C---:B------:R-:W-:Y:S01]  /*1d0f0*/  FADD.FTZ R124, -R160.reuse, R124 ;  /* 0x0000007ca07c7221 */ /* 0x040fe20000010100 */
[C---:B------:R-:W-:Y:S01]  /*1d100*/  FADD.FTZ R125, -R160.reuse, R125 ;  /* 0x0000007da07d7221 */ /* 0x040fe20000010100 */
[C---:B------:R-:W-:Y:S01]  /*1d110*/  FMUL.FTZ R175, R179.reuse, R175 ;  /* 0x000000afb3af7220 */ /* 0x040fe20000410000 */
[C---:B------:R-:W-:Y:S01]  /*1d120*/  FMUL.FTZ R176, R179.reuse, R176 ;  /* 0x000000b0b3b07220 */ /* 0x040fe20000410000 */
[C---:B------:R-:W-:Y:S01]  /*1d130*/  FMUL.FTZ R173, R179.reuse, R173 ;  /* 0x000000adb3ad7220 */ /* 0x040fe20000410000 */
[C---:B------:R-:W-:Y:S01]  /*1d140*/  FMUL.FTZ R174, R179.reuse, R174 ;  /* 0x000000aeb3ae7220 */ /* 0x040fe20000410000 */
[C---:B------:R-:W-:Y:S01]  /*1d150*/  FADD.FTZ R126, -R160.reuse, R126 ;  /* 0x0000007ea07e7221 */ /* 0x040fe20000010100 */
[----:B------:R-:W-:Y:S01]  /*1d160*/  FADD.FTZ R127, -R160, R127 ;  /* 0x0000007fa07f7221 */ /* 0x000fe20000010100 */
[C---:B------:R-:W-:Y:S01]  /*1d170*/  FMUL.FTZ R167, R179.reuse, R124 ;  /* 0x0000007cb3a77220 */ /* 0x040fe20000410000 */
[----:B------:R-:W-:Y:S01]  /*1d180*/  FMUL.FTZ R150, R179, R125 ;  /* 0x0000007db3967220 */ /* 0x000fe20000410000 */
[----:B0-----:R-:W-:-:S04]  /*1d190*/  IMAD.WIDE.U32 R124, R147, 0x10, R128 ;  /* 0x00000010937c7825 */ /* 0x001fc800078e0080 */
[----:B------:R-:W-:Y:S01]  /*1d1a0*/  FFMA.FTZ R160, R173, R64, R100 ;  /* 0x00000040ada07223 */ /* 0x000fe20000010064 */
[----:B-1----:R-:W-:Y:S01]  /*1d1b0*/  F2FP.BF16.F32.PACK_AB R109, R116, R119 ;  /* 0x00000077746d723e */ /* 0x002fe200000010ff */
[----:B------:R-:W-:Y:S01]  /*1d1c0*/  FFMA.FTZ R114, R148, R75, R95 ;  /* 0x0000004b94727223 */ /* 0x000fe2000001005f */
[----:B------:R-:W-:Y:S01]  /*1d1d0*/  F2FP.BF16.F32.PACK_AB R111, R130, R151 ;  /* 0x00000097826f723e */ /* 0x000fe200000010ff */
[----:B------:R-:W-:Y:S01]  /*1d1e0*/  FFMA.FTZ R115, R169, R68, R96 ;  /* 0x00000044a9737223 */ /* 0x000fe20000010060 */
[----:B------:R-:W-:Y:S01]  /*1d1f0*/  FFMA.FTZ R116, R170, R69, R97 ;  /* 0x00000045aa747223 */ /* 0x000fe20000010061 */
[C---:B------:R-:W-:Y:S01]  /*1d200*/  FFMA.FTZ R119, R171.reuse, R70, R98 ;  /* 0x00000046ab777223 */ /* 0x040fe20000010062 */
[C---:B------:R-:W-:Y:S01]  /*1d210*/  FFMA.FTZ R130, R172.reuse, R71, R99 ;  /* 0x00000047ac827223 */ /* 0x040fe20000010063 */
        /* <DEDUP_REMOVED lines=12> */
[----:B------:R-:W0:Y:S01]  /*1d2e0*/  LDC.64 R170, c[0x0][0x380] ;  /* 0x0000e000ffaa7b82 */ /* 0x000e220000000a00 */
[----:B------:R-:W-:Y:S01]  /*1d2f0*/  F2FP.BF16.F32.PACK_AB R110, R110, R131 ;  /* 0x000000836e6e723e */ /* 0x000fe200000010ff */
[----:B------:R-:W-:Y:S01]  /*1d300*/  FFMA.FTZ R131, R0, R49, R21 ;  /* 0x0000003100837223 */ /* 0x000fe20000010015 */
[----:B------:R-:W-:Y:S01]  /*1d310*/  F2FP.BF16.F32.PACK_AB R118, R117, R118 ;  /* 0x000000767576723e */ /* 0x000fe200000010ff */
        /* <DEDUP_REMOVED lines=21> */
[----:B------:R-:W-:Y:S01]  /*1d470*/  IMAD.WIDE.U32 R120, R153, 0x10, R122 ;  /* 0x0000001099787825 */ /* 0x000fe200078e007a */
[----:B------:R-:W-:Y:S01]  /*1d480*/  F2FP.BF16.F32.PACK_AB R117, R148, R117 ;  /* 0x000000759475723e */ /* 0x000fe200000010ff */
[----:B------:R1:W-:Y:S01]  /*1d490*/  STG.E.128 desc[UR8][R124.64], R108 ;  /* 0x0000006c7c007986 */ /* 0x0003e2000c101d08 */
[----:B------:R-:W-:Y:S01]  /*1d4a0*/  F2FP.BF16.F32.PACK_AB R162, R151, R162 ;  /* 0x000000a297a2723e */ /* 0x000fe200000010ff */
        /* <DEDUP_REMOVED lines=11> */
[----:B0-----:R-:W-:-:S03]  /*1d560*/  IADD3 R134, PT, PT, R134, R170, RZ ;  /* 0x000000aa86867210 */ /* 0x001fc60007ffe0ff */
[----:B------:R1:W-:Y:S01]  /*1d570*/  STG.E.128 desc[UR8][R128.64], R164 ;  /* 0x000000a480007986 */ /* 0x0003e2000c101d08 */
[----:B------:R-:W-:-:S13]  /*1d580*/  ISETP.GE.AND P1, PT, R134, R171, PT ;  /* 0x000000ab8600720c */ /* 0x000fda0003f26270 */
[----:B------:R-:W-:Y:S05]  /*1d590*/  @!P1 BRA `(.L_x_6114) ;  /* 0xfffffe3800b89947 */ /* 0x000fea000383ffff */
[----:B------:R-:W-:Y:S05]  /*1d5a0*/  EXIT ;  /* 0x000000000000794d */ /* 0x000fea0003800000 */
.L_x_6115:
        /* <DEDUP_REMOVED lines=13> */
.L_x_13701:


//--------------------- .text._ZN10layer_norm31ln_parallel_residual_fwd_kernelINS_13Kernel_traitsIf13__nv_bfloat16fS2_fjLj6144ELj1ELj1ELj8ELj16ENS_18Kernel_traits_baseILj6144EfS2_fS2_fjLj256EEEEELb1ELb1ELb0EEEvNS_9FwdParamsE --------------------------
	.section	.text._ZN10layer_norm31ln_parallel_residual_fwd_kernelINS_13Kernel_traitsIf13__nv_bfloat16fS2_fjLj6144ELj1ELj1ELj8ELj16ENS_18Kernel_traits_baseILj6144EfS2_fS2_fjLj256EEEEELb1ELb1ELb0EEEvNS_9FwdParamsE,"ax",@progbits
	.align	128
        .global         _ZN10layer_norm31ln_parallel_residual_fwd_kernelINS_13Kernel_traitsIf13__nv_bfloat16fS2_fjLj6144ELj1ELj1ELj8ELj16ENS_18Kernel_traits_baseILj6144EfS2_fS2_fjLj256EEEEELb1ELb1ELb0EEEvNS_9FwdParamsE
        .type           _ZN10layer_norm31ln_parallel_residual_fwd_kernelINS_13Kernel_traitsIf13__nv_bfloat16fS2_fjLj6144ELj1ELj1ELj8ELj16ENS_18Kernel_traits_baseILj6144EfS2_fS2_fjLj256EEEEELb1ELb1ELb0EEEvNS_9FwdParamsE,@function
        .size           _ZN10layer_norm31ln_parallel_residual_fwd_kernelINS_13Kernel_traitsIf13__nv_bfloat16fS2_fjLj6144ELj1ELj1ELj8ELj16ENS_18Kernel_traits_baseILj6144EfS2_fS2_fjLj256EEEEELb1ELb1ELb0EEEvNS_9FwdParamsE,(.L_x_13702 - _ZN10layer_norm31ln_parallel_residual_fwd_kernelINS_13Kernel_traitsIf13__nv_bfloat16fS2_fjLj6144ELj1ELj1ELj8ELj16ENS_18Kernel_traits_baseILj6144EfS2_fS2_fjLj256EEEEELb1ELb1ELb0EEEvNS_9FwdParamsE)
        .other          _ZN10layer_norm31ln_parallel_residual_fwd_kernelINS_13Kernel_traitsIf13__nv_bfloat16fS2_fjLj6144ELj1ELj1ELj8ELj16ENS_18Kernel_traits_baseILj6144EfS2_fS2_fjLj256EEEEELb1ELb1ELb0EEEvNS_9FwdParamsE,@"STO_CUDA_ENTRY STV_DEFAULT"
_ZN10layer_norm31ln_parallel_residual_fwd_kernelINS_13Kernel_traitsIf13__nv_bfloat16fS2_fjLj6144ELj1ELj1ELj8ELj16ENS_18Kernel_traits_baseILj6144EfS2_fS2_fjLj256EEEEELb1ELb1ELb0EEEvNS_9FwdParamsE:
.text._ZN10layer_norm31ln_parallel_residual_fwd_kernelINS_13Kernel_traitsIf13__nv_bfloat16fS2_fjLj6144ELj1ELj1ELj8ELj16ENS_18Kernel_traits_baseILj6144EfS2_fS2_fjLj256EEEEELb1ELb1ELb0EEEvNS_9FwdParamsE:
        /* <DEDUP_REMOVED lines=19> */
[----:B------:R-:W-:Y:S01]  /*0130*/  UISETP.NE.AND.EX UP0, UPT, UR5, URZ, UPT, UP0 ;  /* 0x000000ff0500728c */ /* 0x000fe2000bf05300 */
[----:B----4-:R-:W-:-:S06]  /*0140*/  LOP3.LUT R0, R95, 0x1f, RZ, 0xc0, !PT ;  /* 0x0000001f5f007812 */ /* 0x010fcc00078ec0ff */
[----:B------:R-:W1:Y:S02]  /*0150*/  LDC R14, c[0x0][0x360] ;  /* 0x0000d800ff0e7b82 */ /* 0x000e640000000800 */
[----:B-1----:R-:W-:Y:S01]  /*0160*/  IMAD R14, R14, UR17, R95 ;  /* 0x000000110e0e7c24 */ /* 0x002fe2000f8e025f */
[----:B---3--:R-:W-:Y:S02]  /*0170*/  @P0 R2UR UR8, R2 ;  /* 0x00000000020802ca */ /* 0x008fe400000e0000 */
[----:B------:R-:W-:Y:S02]  /*0180*/  @P0 R2UR UR9, R3 ;  /* 0x00000000030902ca */ /* 0x000fe400000e0000 */
[----:B------:R-:W-:Y:S02]  /*0190*/  LOP3.LUT R3, R95, 0xe0, RZ, 0xc0, !PT ;  /* 0x000000e05f037812 */ /* 0x000fe400078ec0ff */
[----:B-----5:R-:W-:Y:S02]  /*01a0*/  SHF.R.S32.HI R2, RZ, 0x1f, R9 ;  /* 0x0000001fff027819 */ /* 0x020fe40000011409 */
[----:B------:R-:W-:-:S02]  /*01b0*/  LOP3.LUT R15, R3, R0, RZ, 0xfc, !PT ;  /* 0x00000000030f7212 */ /* 0x000fc400078efcff */
[----:B------:R-:W-:Y:S02]  /*01c0*/  LEA.HI R2, R2, R9, RZ, 0x3 ;  /* 0x0000000902027211 */ /* 0x000fe400078f18ff */
[----:B0-----:R-:W-:Y:S01]  /*01d0*/  @P0 IADD3 R88, P1, PT, R4, R7, RZ ;  /* 0x0000000704580210 */ /* 0x001fe20007f3e0ff */
[----:B------:R-:W-:Y:S01]  /*01e0*/  UIADD3 UR26, UPT, UPT, UR8, -0x61c88647, URZ ;  /* 0x9e3779b9081a7890 */ /* 0x000fe2000fffe0ff */
[----:B------:R-:W-:Y:S01]  /*01f0*/  LOP3.LUT R7, R15, 0xff, RZ, 0x3c, !PT ;  /* 0x000000ff0f077812 */ /* 0x000fe200078e3cff */
[----:B------:R-:W-:Y:S01]  /*0200*/  UIADD3 UR27, UPT, UPT, UR9, -0x4498517b, URZ ;  /* 0xbb67ae85091b7890 */ /* 0x000fe2000fffe0ff */
[----:B------:R-:W-:Y:S01]  /*0210*/  SHF.R.S32.HI R4, RZ, 0x3, R2 ;  /* 0x00000003ff047819 */ /* 0x000fe20000011402 */
[----:B------:R-:W-:Y:S01]  /*0220*/  UIADD3 UR16, UPT, UPT, UR8, 0x3c6ef372, URZ ;  /* 0x3c6ef37208107890 */ /* 0x000fe2000fffe0ff */
[----:B------:R-:W-:Y:S01]  /*0230*/  @P0 IADD3.X R89, PT, PT, RZ, R5, RZ, P1, !PT ;  /* 0x00000005ff590210 */ /* 0x000fe20000ffe4ff */
[----:B------:R-:W-:Y:S02]  /*0240*/  UIADD3 UR28, UPT, UPT, UR9, 0x76cf5d0a, URZ ;  /* 0x76cf5d0a091c7890 */ /* 0x000fe4000fffe0ff */
[----:B------:R-:W-:Y:S01]  /*0250*/  IMAD.IADD R2, R4, 0x1, R7 ;  /* 0x0000000104027824 */ /* 0x000fe200078e0207 */
[--C-:B------:R-:W-:Y:S01]  /*0260*/  SHF.R.U64 R13, R88, 0x2, R89.reuse ;  /* 0x00000002580d7819 */ /* 0x100fe20000001259 */
[----:B------:R-:W-:Y:S01]  /*0270*/  UIADD3 UR29, UPT, UPT, UR8, -0x255992d5, URZ ;  /* 0xdaa66d2b081d7890 */ /* 0x000fe2000fffe0ff */
[----:B------:R-:W-:Y:S01]  /*0280*/  SHF.R.U32.HI R12, RZ, 0x2, R89 ;  /* 0x00000002ff0c7819 */ /* 0x000fe20000011659 */
[----:B------:R-:W-:-:S02]  /*0290*/  UIADD3 UR30, UPT, UPT, UR9, 0x32370b8f, URZ ;  /* 0x32370b8f091e7890 */ /* 0x000fc4000fffe0ff */
[----:B------:R-:W-:Y:S02]  /*02a0*/  UIADD3 UR31, UPT, UPT, UR8, 0x78dde6e4, URZ ;  /* 0x78dde6e4081f7890 */ /* 0x000fe4000fffe0ff */
[----:B------:R-:W-:Y:S02]  /*02b0*/  UIADD3 UR32, UPT, UPT, UR9, -0x126145ec, URZ ;  /* 0xed9eba1409207890 */ /* 0x000fe4000fffe0ff */
[----:B------:R-:W-:Y:S02]  /*02c0*/  UIADD3 UR18, UPT, UPT, UR8, 0x1715609d, URZ ;  /* 0x1715609d08127890 */ /* 0x000fe4000fffe0ff */
[----:B------:R-:W-:Y:S02]  /*02d0*/  UIADD3 UR19, UPT, UPT, UR9, -0x56f99767, URZ ;  /* 0xa906689909137890 */ /* 0x000fe4000fffe0ff */
[----:B------:R-:W-:Y:S02]  /*02e0*/  UIADD3 UR14, UPT, UPT, UR8, -0x4ab325aa, URZ ;  /* 0xb54cda56080e7890 */ /* 0x000fe4000fffe0ff */
[----:B------:R-:W-:-:S02]  /*02f0*/  UIADD3 UR12, UPT, UPT, UR9, 0x646e171e, URZ ;  /* 0x646e171e090c7890 */ /* 0x000fc4000fffe0ff */
[----:B------:R-:W-:Y:S02]  /*0300*/  UIADD3 UR13, UPT, UPT, UR8, 0x5384540f, URZ ;  /* 0x5384540f080d7890 */ /* 0x000fe4000fffe0ff */
[----:B------:R-:W-:Y:S02]  /*0310*/  UIADD3 UR20, UPT, UPT, UR9, 0x1fd5c5a3, URZ ;  /* 0x1fd5c5a309147890 */ /* 0x000fe4000fffe0ff */
[----:B------:R-:W-:Y:S02]  /*0320*/  UIADD3 UR21, UPT, UPT, UR8, -0xe443238, URZ ;  /* 0xf1bbcdc808157890 */ /* 0x000fe4000fffe0ff */
[----:B------:R-:W-:Y:S02]  /*0330*/  UIADD3 UR10, UPT, UPT, UR9, -0x24c28bd8, URZ ;  /* 0xdb3d7428090a7890 */ /* 0x000fe4000fffe0ff */
[----:B------:R-:W-:Y:S02]  /*0340*/  UIADD3 UR11, UPT, UPT, UR8, -0x700cb87f, URZ ;  /* 0x8ff34781080b7890 */ /* 0x000fe4000fffe0ff */
[----:B------:R-:W-:Y:S01]  /*0350*/  UIADD3 UR15, UPT, UPT, UR9, -0x695add53, URZ ;  /* 0x96a522ad090f7890 */ /* 0x000fe2000fffe0ff */
[----:B------:R-:W-:Y:S11]  /*0360*/  BRA.U !UP0, `(.L_x_6117) ;  /* 0x0000000108807547 */ /* 0x000ff6000b800000 */
        /* <DEDUP_REMOVED lines=10> */
[----:B------:R-:W-:Y:S02]  /*0410*/  @P1 LOP3.LUT R15, R15, 0x100, RZ, 0xfc, !PT ;  /* 0x000001000f0f1812 */ /* 0x000fe400078efcff */
        /* <DEDUP_REMOVED lines=21> */
.L_x_6117:
[C---:B------:R-:W-:Y:S02]  /*0570*/  ISETP.GE.U32.AND P2, PT, R2.reuse, 0x100, PT ;  /* 0x000001000200780c */ /* 0x040fe40003f46070 */
[C---:B------:R-:W-:Y:S02]  /*0580*/  ISETP.GE.U32.AND P0, PT, R2.reuse, 0x200, PT ;  /* 0x000002000200780c */ /* 0x040fe40003f06070 */
[----:B------:R-:W-:Y:S02]  /*0590*/  ISETP.GE.U32.AND P1, PT, R2, 0x300, PT ;  /* 0x000003000200780c */ /* 0x000fe40003f26070 */
[----:B------:R-:W-:Y:S02]  /*05a0*/  CS2R R30, SRZ ;  /* 0x00000000001e7805 */ /* 0x000fe4000001ff00 */
[----:B------:R-:W-:-:S05]  /*05b0*/  P2R R125, PR, RZ, 0x4 ;  /* 0x00000004ff7d7803 */ /* 0x000fca0000000000 */
        /* <DEDUP_REMOVED lines=21> */
[----:B------:R-:W-:-:S02]  /*0710*/  @P1 CS2R R46, SRZ ;  /* 0x00000000002e1805 */ /* 0x000fc4000001ff00 */
[----:B------:R-:W-:Y:S02]  /*0720*/  @P1 CS2R R44, SRZ ;  /* 0x00000000002c1805 */ /* 0x000fe4000001ff00 */
[----:B------:R-:W-:Y:S02]  /*0730*/  @P1 CS2R R42, SRZ ;  /* 0x00000000002a1805 */ /* 0x000fe4000001ff00 */
[----:B0-----:R-:W-:-:S07]  /*0740*/  @P1 CS2R R40, SRZ ;  /* 0x0000000000281805 */ /* 0x001fce000001ff00 */
.L_x_6118:
[----:B------:R-:W-:Y:S05]  /*0750*/  BSYNC.RECONVERGENT B0 ;  /* 0x0000000000007941 */ /* 0x000fea0003800200 */
.L_x_6116:
[----:B------:R-:W1:Y:S02]  /*0760*/  LDCU UR4, c[0x0][0x384] ;  /* 0x00007080ff0477ac */ /* 0x000e640008000800 */
[----:B-1----:R-:W-:-:S06]  /*0770*/  UISETP.GE.AND UP0, UPT, UR17, UR4, UPT ;  /* 0x000000041100728c */ /* 0x002fcc000bf06270 */
[----:B------:R-:W-:-:S13]  /*0780*/  PLOP3.LUT P0, PT, PT, PT, UP0, 0x80, 0x8 ;  /* 0x000000000008781c */ /* 0x000fda0003f0f008 */
[----:B------:R-:W-:Y:S05]  /*0790*/  @P0 EXIT ;  /* 0x000000000000094d */ /* 0x000fea0003800000 */
[----:B------:R-:W-:Y:S01]  /*07a0*/  IMAD.HI.U32 R5, R14, -0x326172a9, RZ ;  /* 0xcd9e8d570e057827 */ /* 0x000fe200078e00ff */
[----:B------:R-:W-:Y:S01]  /*07b0*/  LOP3.LUT R88, R88, 0x3, RZ, 0xc0, !PT ;  /* 0x0000000358587812 */ /* 0x000fe200078ec0ff */
[----:B------:R-:W1:Y:S02]  /*07c0*/  LDCU UR22, c[0x0][0x408] ;  /* 0x00008100ff1677ac */ /* 0x000e640008000800 */
[C---:B0-----:R-:W-:Y:S01]  /*07d0*/  IMAD.HI.U32 R6, R13.reuse, -0x2daee0ad, RZ ;  /* 0xd2511f530d067827 */ /* 0x041fe200078e00ff */
[----:B------:R-:W-:Y:S01]  /*07e0*/  LOP3.LUT R5, R12, UR8, R5, 0x96, !PT ;  /* 0x000000080c057c12 */ /* 0x000fe2000f8e9605 */
[----:B------:R-:W0:Y:S02]  /*07f0*/  LDCU UR23, c[0x0][0x388] ;  /* 0x00007100ff1777ac */ /* 0x000e240008000800 */
[----:B------:R-:W-:Y:S01]  /*0800*/  IMAD R10, R13, -0x2daee0ad, RZ ;  /* 0xd2511f530d0a7824 */ /* 0x000fe200078e02ff */
[----:B------:R-:W-:Y:S01]  /*0810*/  LOP3.LUT R6, R6, UR9, RZ, 0x3c, !PT ;  /* 0x0000000906067c12 */ /* 0x000fe2000f8e3cff */
[----:B------:R-:W-:Y:S01]  /*0820*/  IMAD.HI.U32 R9, R5, -0x2daee0ad, RZ ;  /* 0xd2511f5305097827 */ /* 0x000fe200078e00ff */
[----:B------:R-:W2:Y:S03]  /*0830*/  LDCU.U8 UR24, c[0x0][0x410] ;  /* 0x00008200ff1877ac */ /* 0x000ea60008000000 */
[----:B------:R-:W-:Y:S01]  /*0840*/  IMAD R8, R14, -0x326172a9, RZ ;  /* 0xcd9e8d570e087824 */ /* 0x000fe200078e02ff */
[----:B------:R-:W-:Y:S01]  /*0850*/  LOP3.LUT R9, R10, UR27, R9, 0x96, !PT ;  /* 0x0000001b0a097c12 */ /* 0x000fe2000f8e9609 */
[C---:B------:R-:W-:Y:S01]  /*0860*/  IMAD.HI.U32 R7, R6.reuse, -0x326172a9, RZ ;  /* 0xcd9e8d5706077827 */ /* 0x040fe200078e00ff */
[----:B------:R-:W3:Y:S03]  /*0870*/  LDCU UR25, c[0x0][0x400] ;  /* 0x00008000ff1977ac */ /* 0x000ee60008000800 */
[----:B------:R-:W-:Y:S01]  /*0880*/  IMAD R11, R6, -0x326172a9, RZ ;  /* 0xcd9e8d57060b7824 */ /* 0x000fe200078e02ff */
[----:B------:R-:W-:Y:S01]  /*0890*/  LOP3.LUT R7, R8, UR26, R7, 0x96, !PT ;  /* 0x0000001a08077c12 */ /* 0x000fe2000f8e9607 */
[----:B------:R-:W-:Y:S01]  /*08a0*/  IMAD.HI.U32 R6, R9, -0x326172a9, RZ ;  /* 0xcd9e8d5709067827 */ /* 0x000fe200078e00ff */
[----:B------:R-:W-:-:S03]  /*08b0*/  UPLOP3.LUT UP1, UPT, UPT, UPT, UPT, 0x40, 0x4 ;  /* 0x000000000004789c */ /* 0x000fc60003f2e870 */
        /* <DEDUP_REMOVED lines=24> */
[----:B------:R-:W-:Y:S01]  /*0a40*/  IMAD R10, R5, -0x2daee0ad, RZ ;  /* 0xd2511f53050a7824 */ /* 0x000fe200078e02ff */
[----:B------:R-:W-:Y:S01]  /*0a50*/  LOP3.LUT R6, R9, UR14, R6, 0x96, !PT ;  /* 0x0000000e09067c12 */ /* 0x000fe2000f8e9606 */
[----:B------:R-:W-:-:S04]  /*0a60*/  IMAD.HI.U32 R5, R7, -0x2daee0ad, RZ ;  /* 0xd2511f5307057827 */ /* 0x000fc800078e00ff */
[----:B------:R-:W-:Y:S01]  /*0a70*/  IMAD.HI.U32 R9, R6, -0x2daee0ad, RZ ;  /* 0xd2511f5306097827 */ /* 0x000fe200078e00ff */
[----:B------:R-:W-:-:S03]  /*0a80*/  LOP3.LUT R5, R10, UR12, R5, 0x96, !PT ;  /* 0x0000000c0a057c12 */ /* 0x000fc6000f8e9605 */
[----:B------:R-:W-:Y:S02]  /*0a90*/  IMAD R10, R7, -0x2daee0ad, RZ ;  /* 0xd2511f53070a7824 */ /* 0x000fe400078e02ff */
[----:B------:R-:W-:Y:S02]  /*0aa0*/  IMAD R8, R8, -0x326172a9, RZ ;  /* 0xcd9e8d5708087824 */ /* 0x000fe400078e02ff */
[C---:B------:R-:W-:Y:S01]  /*0ab0*/  IMAD.HI.U32 R7, R5.reuse, -0x326172a9, RZ ;  /* 0xcd9e8d5705077827 */ /* 0x040fe200078e00ff */
[----:B------:R-:W-:Y:S02]  /*0ac0*/  LOP3.LUT R9, R10, UR20, R9, 0x96, !PT ;  /* 0x000000140a097c12 */ /* 0x000fe4000f8e9609 */
[----:B------:R-:W-:Y:S01]  /*0ad0*/  LOP3.LUT R10, R4, 0xff, RZ, 0xc0, !PT ;  /* 0x000000ff040a7812 */ /* 0x000fe200078ec0ff */
[----:B------:R-:W-:Y:S01]  /*0ae0*/  IMAD R11, R6, -0x2daee0ad, RZ ;  /* 0xd2511f53060b7824 */ /* 0x000fe200078e02ff */
[----:B------:R-:W-:Y:S01]  /*0af0*/  LOP3.LUT R7, R8, UR13, R7, 0x96, !PT ;  /* 0x0000000d08077c12 */ /* 0x000fe2000f8e9607 */
[----:B------:R-:W-:Y:S01]  /*0b00*/  IMAD R8, R5, -0x326172a9, RZ ;  /* 0xcd9e8d5705087824 */ /* 0x000fe200078e02ff */
[----:B------:R-:W-:Y:S01]  /*0b10*/  VIADDMNMX R3, R10, -R3, RZ, !PT ;  /* 0x800000030a037246 */ /* 0x000fe200078001ff */
[----:B------:R-:W-:Y:S01]  /*0b20*/  IMAD.HI.U32 R5, R9, -0x326172a9, RZ ;  /* 0xcd9e8d5709057827 */ /* 0x000fe200078e00ff */
[----:B------:R-:W-:Y:S01]  /*0b30*/  LOP3.LUT R4, R4, 0xffffff00, RZ, 0xc0, !PT ;  /* 0xffffff0004047812 */ /* 0x000fe200078ec0ff */
[----:B------:R-:W4:Y:S01]  /*0b40*/  LDCU.64 UR12, c[0x0][0x3a0] ;  /* 0x00007400ff0c77ac */ /* 0x000f220008000a00 */
[----:B------:R-:W-:Y:S01]  /*0b50*/  VIMNMX R3, PT, PT, R3, 0x20, PT ;  /* 0x0000002003037848 */ /* 0x000fe20003fe0100 */
[----:B------:R-:W-:Y:S01]  /*0b60*/  IMAD R0, R0, -0x20, R10 ;  /* 0xffffffe000007824 */ /* 0x000fe200078e020a */
[----:B------:R-:W-:Y:S01]  /*0b70*/  LOP3.LUT R5, R8, UR21, R5, 0x96, !PT ;  /* 0x0000001508057c12 */ /* 0x000fe2000f8e9605 */
[----:B------:R-:W-:Y:S01]  /*0b80*/  IMAD.HI.U32 R6, R7, -0x2daee0ad, RZ ;  /* 0xd2511f5307067827 */ /* 0x000fe200078e00ff */
[----:B------:R-:W-:-:S02]  /*0b90*/  LEA R3, R3, R4, 0x3 ;  /* 0x0000000403037211 */ /* 0x000fc400078e18ff */
[----:B------:R-:W-:Y:S01]  /*0ba0*/  VIMNMX R0, PT, PT, RZ, R0, !PT ;  /* 0x00000000ff007248 */ /* 0x000fe20007fe0100 */
[----:B------:R-:W-:Y:S01]  /*0bb0*/  IMAD.HI.U32 R15, R5, -0x2daee0ad, RZ ;  /* 0xd2511f53050f7827 */ /* 0x000fe200078e00ff */
[----:B------:R-:W-:Y:S02]  /*0bc0*/  LOP3.LUT R6, R11, UR10, R6, 0x96, !PT ;  /* 0x0000000a0b067c12 */ /* 0x000fe4000f8e9606 */
[----:B------:R-:W-:Y:S01]  /*0bd0*/  VIMNMX R11, PT, PT, R0, 0x20, PT ;  /* 0x00000020000b7848 */ /* 0x000fe20003fe0100 */
[----:B------:R-:W-:Y:S01]  /*0be0*/  IMAD R0, R7, -0x2daee0ad, RZ ;  /* 0xd2511f5307007824 */ /* 0x000fe200078e02ff */
[----:B------:R-:W-:Y:S01]  /*0bf0*/  I2FP.F32.U32 R3, R3 ;  /* 0x0000000300037245 */ /* 0x000fe20000201000 */
[----:B------:R-:W-:Y:S02]  /*0c00*/  IMAD R8, R9, -0x326172a9, RZ ;  /* 0xcd9e8d5709087824 */ /* 0x000fe400078e02ff */
[----:B------:R-:W-:Y:S01]  /*0c10*/  IMAD R4, R11, 0x8, R4 ;  /* 0x000000080b047824 */ /* 0x000fe200078e0204 */
[----:B------:R-:W-:Y:S01]  /*0c20*/  LOP3.LUT R15, R0, UR15, R15, 0x96, !PT ;  /* 0x0000000f000f7c12 */ /* 0x000fe2000f8e960f */
[----:B------:R-:W-:Y:S01]  /*0c30*/  IMAD.HI.U32 R7, R6, -0x326172a9, RZ ;  /* 0xcd9e8d5706077827 */ /* 0x000fe200078e00ff */
[----:B------:R-:W1:Y:S01]  /*0c40*/  MUFU.RCP R0, R3 ;  /* 0x0000000300007308 */ /* 0x000e620000001000 */
[----:B------:R-:W0:Y:S01]  /*0c50*/  LDCU.64 UR14, c[0x0][0x380] ;  /* 0x00007000ff0e77ac */ /* 0x000e220008000a00 */
[----:B------:R0:W-:Y:S01]  /*0c60*/  STL [R1], R4 ;  /* 0x0000000401007387 */ /* 0x0001e20000100800 */
[----:B------:R-:W-:Y:S01]  /*0c70*/  IMAD.MOV.U32 R9, RZ, RZ, RZ ;  /* 0x000000ffff097224 */ /* 0x000fe200078e00ff */
[----:B------:R-:W-:Y:S01]  /*0c80*/  LOP3.LUT R11, R8, UR11, R7, 0x96, !PT ;  /* 0x0000000b080b7c12 */ /* 0x000fe2000f8e9607 */
[----:B------:R-:W-:Y:S01]  /*0c90*/  IMAD R91, R5, -0x2daee0ad, RZ ;  /* 0xd2511f53055b7824 */ /* 0x000fe200078e02ff */
[----:B------:R-:W0:Y:S01]  /*0ca0*/  LDCU.64 UR10, c[0x0][0x398] ;  /* 0x00007300ff0a77ac */ /* 0x000e220008000a00 */
[----:B------:R-:W-:Y:S01]  /*0cb0*/  IMAD R10, R6, -0x326172a9, RZ ;  /* 0xcd9e8d57060a7824 */ /* 0x000fe200078e02ff */
[----:B-1234-:R1:W-:Y:S06]  /*0cc0*/  STL [R1+0x4], R0 ;  /* 0x0000040001007387 */ /* 0x01e3ec0000100800 */
.L_x_6503:
[----:B0-----:R-:W-:Y:S01]  /*0cd0*/  UIMAD UR4, UR17, UR23, URZ ;  /* 0x00000017110472a4 */ /* 0x001fe2000f8e02ff */
[----:B------:R-:W-:Y:S01]  /*0ce0*/  ISETP.NE.AND P0, PT, R125, RZ, PT ;  /* 0x000000ff7d00720c */ /* 0x000fe20003f05270 */
[----:B------:R-:W-:Y:S02]  /*0cf0*/  BSSY.RECONVERGENT B0, `(.L_x_6119) ;  /* 0x0000896000007945 */ /* 0x000fe40003800200 */
[----:B------:R-:W-:-:S04]  /*0d00*/  USHF.R.S32.HI UR5, URZ, 0x1f, UR4 ;  /* 0x0000001fff057899 */ /* 0x000fc80008011404 */
[----:B------:R-:W-:-:S06]  /*0d10*/  ULEA.HI UR5, UR5, UR4, URZ, 0x3 ;  /* 0x0000000405057291 */ /* 0x000fcc000f8f18ff */
[----:B------:R-:W-:-:S05]  /*0d20*/  IMAD.U32 R90, RZ, RZ, UR5 ;  /* 0x00000005ff5a7e24 */ /* 0x000fca000f8e00ff */
[----:B------:R-:W-:-:S04]  /*0d30*/  LEA.HI.SX32 R90, R90, R95, 0x1d ;  /* 0x0000005f5a5a7211 */ /* 0x000fc800078feaff */
[----:B-123--:R-:W-:Y:S01]  /*0d40*/  MOV R84, R90 ;  /* 0x0000005a00547202 */ /* 0x00efe20000000f00 */
[----:B------:R-:W-:Y:S06]  /*0d50*/  @!P0 BRA `(.L_x_6120) ;  /* 0x00000088003c8947 */ /* 0x000fec0003800000 */
[----:B------:R-:W-:Y:S01]  /*0d60*/  ISETP.NE.U32.AND P1, PT, RZ, UR12, PT ;  /* 0x0000000cff007c0c */ /* 0x000fe2000bf25070 */
[----:B------:R-:W0:Y:S01]  /*0d70*/  LDC.64 R62, c[0x0][0x390] ;  /* 0x0000e400ff3e7b82 */ /* 0x000e220000000a00 */
[----:B------:R-:W-:Y:S02]  /*0d80*/  ISETP.NE.U32.AND P0, PT, RZ, UR10, PT ;  /* 0x0000000aff007c0c */ /* 0x000fe4000bf05070 */
[----:B------:R-:W-:Y:S02]  /*0d90*/  ISETP.NE.AND.EX P1, PT, RZ, UR13, PT, P1 ;  /* 0x0000000dff007c0c */ /* 0x000fe4000bf25310 */
[----:B------:R-:W-:-:S11]  /*0da0*/  ISETP.NE.AND.EX P0, PT, RZ, UR11, PT, P0 ;  /* 0x0000000bff007c0c */ /* 0x000fd6000bf05300 */
[----:B------:R-:W2:Y:S08]  /*0db0*/  @P1 LDC.64 R64, c[0x0][0x3a0] ;  /* 0x0000e800ff401b82 */ /* 0x000eb00000000a00 */
[----:B------:R-:W3:Y:S01]  /*0dc0*/  @P0 LDC.64 R60, c[0x0][0x398] ;  /* 0x0000e600ff3c0b82 */ /* 0x000ee20000000a00 */
[----:B0-----:R-:W-:-:S04]  /*0dd0*/  IMAD.WIDE.U32 R62, R90, 0x10, R62 ;  /* 0x000000105a3e7825 */ /* 0x001fc800078e003e */
[----:B--2---:R-:W-:-:S05]  /*0de0*/  @P1 IMAD.WIDE.U32 R64, R90, 0x20, R64 ;  /* 0x000000205a401825 */ /* 0x004fca00078e0040 */
[----:B------:R0:W5:Y:S01]  /*0df0*/  @P1 LDG.E.128 R52, desc[UR6][R64.64] ;  /* 0x0000000640341981 */ /* 0x000162000c1e1d00 */
[----:B---3--:R-:W-:-:S03]  /*0e00*/  @P0 IMAD.WIDE.U32 R60, R90, 0x10, R60 ;  /* 0x000000105a3c0825 */ /* 0x008fc600078e003c */
[----:B------:R0:W5:Y:S04]  /*0e10*/  @P1 LDG.E.128 R56, desc[UR6][R64.64+0x10] ;  /* 0x0000100640381981 */ /* 0x000168000c1e1d00 */
[----:B------:R0:W5:Y:S04]  /*0e20*/  @P0 LDG.E.128 R48, desc[UR6][R60.64] ;  /* 0x000000063c300981 */ /* 0x000168000c1e1d00 */
[----:B------:R0:W5:Y:S01]  /*0e30*/  LDG.E.128 R64, desc[UR6][R62.64] ;  /* 0x000000063e407981 */ /* 0x000162000c1e1d00 */
[----:B------:R-:W-:-:S04]  /*0e40*/  UISETP.NE.U32.AND UP0, UPT, UR10, URZ, UPT ;  /* 0x000000ff0a00728c */ /* 0x000fc8000bf05070 */
[----:B------:R-:W-:-:S09]  /*0e50*/  UISETP.NE.AND.EX UP0, UPT, UR11, URZ, UPT, UP0 ;  /* 0x000000ff0b00728c */ /* 0x000fd2000bf05300 */
[----:B0-----:R-:W-:Y:S05]  /*0e60*/  BRA.U UP0, `(.L_x_6121) ;  /* 0x0000002d00987547 */ /* 0x001fea000b800000 */
[----:B------:R-:W-:Y:S01]  /*0e70*/  ISETP.NE.AND P2, PT, R88, 0x1, PT ;  /* 0x000000015800780c */ /* 0x000fe20003f45270 */
[----:B------:R-:W-:Y:S01]  /*0e80*/  BSSY.RECONVERGENT B1, `(.L_x_6122) ;  /* 0x0000053000017945 */ /* 0x000fe20003800200 */
[----:B------:R-:W-:Y:S02]  /*0e90*/  IMAD.MOV.U32 R62, RZ, RZ, 0x2 ;  /* 0x00000002ff3e7424 */ /* 0x000fe400078e00ff */
        /* <DEDUP_REMOVED lines=13> */
.L_x_6124:
        /* <DEDUP_REMOVED lines=13> */
.L_x_6126:
[----:B------:R-:W-:Y:S05]  /*1040*/  BSYNC.RECONVERGENT B2 ;  /* 0x0000000000027941 */ /* 0x000fea0003800200 */
.L_x_6125:
        /* <DEDUP_REMOVED lines=10> */
[----:B------:R-:W-:Y:S01]  /*10f0*/  IMAD.WIDE.U32 R60, R60, -0x2daee0ad, RZ ;  /* 0xd2511f533c3c7825 */ /* 0x000fe200078e00ff */
[----:B------:R-:W-:-:S03]  /*1100*/  UIADD3 UR5, UPT, UPT, UR9, 0x32370b8f, URZ ;  /* 0x32370b8f09057890 */ /* 0x000fc6000fffe0ff */
[----:B------:R-:W-:Y:S01]  /*1110*/  IMAD.WIDE.U32 R62, R62, -0x326172a9, RZ ;  /* 0xcd9e8d573e3e7825 */ /* 0x000fe200078e00ff */
[----:B------:R-:W-:Y:S01]  /*1120*/  LOP3.LUT R11, R84, UR4, R61, 0x96, !PT ;  /* 0x00000004540b7c12 */ /* 0x000fe2000f8e963d */
[----:B------:R-:W-:-:S03]  /*1130*/  UIADD3 UR4, UPT, UPT, UR8, -0x255992d5, URZ ;  /* 0xdaa66d2b08047890 */ /* 0x000fc6000fffe0ff */
[----:B------:R-:W-:Y:S01]  /*1140*/  LOP3.LUT R84, R10, UR16, R63, 0x96, !PT ;  /* 0x000000100a547c12 */ /* 0x000fe2000f8e963f */
        /* <DEDUP_REMOVED lines=11> */
[----:B------:R-:W-:Y:S01]  /*1200*/  IMAD.WIDE.U32 R10, R11, -0x326172a9, RZ ;  /* 0xcd9e8d570b0a7825 */ /* 0x000fe200078e00ff */
[----:B------:R-:W-:-:S03]  /*1210*/  UIADD3 UR4, UPT, UPT, UR8, -0x4ab325aa, URZ ;  /* 0xb54cda5608047890 */ /* 0x000fc6000fffe0ff */
[----:B------:R-:W-:Y:S01]  /*1220*/  IMAD.WIDE.U32 R84, R84, -0x2daee0ad, RZ ;  /* 0xd2511f5354547825 */ /* 0x000fe200078e00ff */
[----:B------:R-:W-:-:S04]  /*1230*/  LOP3.LUT R61, R62, UR18, R11, 0x96, !PT ;  /* 0x000000123e3d7c12 */ /* 0x000fc8000f8e960b */
[----:B------:R-:W-:Y:S01]  /*1240*/  LOP3.LUT R62, R60, UR19, R85, 0x96, !PT ;  /* 0x000000133c3e7c12 */ /* 0x000fe2000f8e9655 */
        /* <DEDUP_REMOVED lines=18> */
[----:B------:R-:W-:-:S03]  /*1370*/  LOP3.LUT R11, R62, UR4, R11, 0x96, !PT ;  /* 0x000000043e0b7c12 */ /* 0x000fc6000f8e960b */
[----:B------:R-:W-:Y:S01]  /*1380*/  IMAD.MOV.U32 R62, RZ, RZ, RZ ;  /* 0x000000ffff3e7224 */ /* 0x000fe200078e00ff */
[----:B------:R-:W-:Y:S01]  /*1390*/  LOP3.LUT R15, R60, UR5, R85, 0x96, !PT ;  /* 0x000000053c0f7c12 */ /* 0x000fe2000f8e9655 */
[----:B------:R-:W-:-:S07]  /*13a0*/  IMAD.MOV.U32 R60, RZ, RZ, R91 ;  /* 0x000000ffff3c7224 */ /* 0x000fce00078e005b */
.L_x_6123:
[----:B------:R-:W-:Y:S05]  /*13b0*/  BSYNC.RECONVERGENT B1 ;  /* 0x0000000000017941 */ /* 0x000fea0003800200 */
.L_x_6122:
[----:B------:R-:W0:Y:S01]  /*13c0*/  LDC R100, c[0x0][0x404] ;  /* 0x00010100ff647b82 */ /* 0x000e220000000800 */
[----:B------:R-:W-:Y:S01]  /*13d0*/  ISETP.NE.AND P2, PT, R62, 0x1, PT ;  /* 0x000000013e00780c */ /* 0x000fe20003f45270 */
[----:B------:R-:W-:Y:S01]  /*13e0*/  IMAD.MOV.U32 R97, RZ, RZ, 0x2f800000 ;  /* 0x2f800000ff617424 */ /* 0x000fe200078e00ff */
[----:B------:R-:W-:Y:S01]  /*13f0*/  I2FP.F32.U32 R60, R60 ;  /* 0x0000003c003c7245 */ /* 0x000fe20000201000 */
[----:B------:R-:W-:Y:S01]  /*1400*/  BSSY.RECONVERGENT B1, `(.L_x_6127) ;  /* 0x0000056000017945 */ /* 0x000fe20003800200 */
[----:B------:R-:W-:-:S03]  /*1410*/  IMAD.MOV.U32 R63, RZ, RZ, R10 ;  /* 0x000000ffff3f7224 */ /* 0x000fc600078e000a */
[----:B------:R-:W-:Y:S01]  /*1420*/  FFMA.FTZ R61, R60, R97, 1.1641532182693481445e-10 ;  /* 0x2f0000003c3d7423 */ /* 0x000fe20000010061 */
[----:B-----5:R-:W-:-:S04]  /*1430*/  SHF.L.U32 R60, R64, 0x10, RZ ;  /* 0x00000010403c7819 */ /* 0x020fc800000006ff */
[----:B0-----:R-:W-:Y:S02]  /*1440*/  FSETP.LE.FTZ.AND P3, PT, R61, R100, PT ;  /* 0x000000643d00720b */ /* 0x001fe40003f73000 */
        /* <DEDUP_REMOVED lines=12> */
.L_x_6129:
        /* <DEDUP_REMOVED lines=13> */
.L_x_6131:
[----:B------:R-:W-:Y:S05]  /*15e0*/  BSYNC.RECONVERGENT B2 ;  /* 0x0000000000027941 */ /* 0x000fea0003800200 */
.L_x_6130:
        /* <DEDUP_REMOVED lines=53> */
[----:B------:R-:W-:Y:S02]  /*1940*/  IMAD.MOV.U32 R63, RZ, RZ, R84 ;  /* 0x000000ffff3f7224 */ /* 0x000fe400078e0054 */
[----:B------:R-:W-:-:S07]  /*1950*/  IMAD.MOV.U32 R84, RZ, RZ, R62 ;  /* 0x000000ffff547224 */ /* 0x000fce00078e003e */
.L_x_6128:
[----:B------:R-:W-:Y:S05]  /*1960*/  BSYNC.RECONVERGENT B1 ;  /* 0x0000000000017941 */ /* 0x000fea0003800200 */
.L_x_6127:
[----:B------:R-:W-:Y:S01]  /*1970*/  ISETP.NE.AND P2, PT, R64, 0x1, PT ;  /* 0x000000014000780c */ /* 0x000fe20003f45270 */
[----:B------:R-:W-:Y:S01]  /*1980*/  BSSY.RECONVERGENT B1, `(.L_x_6132) ;  /* 0x0000056000017945 */ /* 0x000fe20003800200 */
[----:B------:R-:W-:Y:S01]  /*1990*/  I2FP.F32.U32 R62, R63 ;  /* 0x0000003f003e7245 */ /* 0x000fe20000201000 */
[----:B------:R-:W-:Y:S02]  /*19a0*/  IMAD.U32 R61, R61, 0x10000, RZ ;  /* 0x000100003d3d7824 */ /* 0x000fe400078e00ff */
[----:B------:R-:W-:Y:S02]  /*19b0*/  IMAD.MOV.U32 R87, RZ, RZ, 0x2 ;  /* 0x00000002ff577424 */ /* 0x000fe400078e00ff */
        /* <DEDUP_REMOVED lines=13> */
.L_x_6134:
        /* <DEDUP_REMOVED lines=13> */
.L_x_6136:
[----:B------:R-:W-:Y:S05]  /*1b60*/  BSYNC.RECONVERGENT B2 ;  /* 0x0000000000027941 */ /* 0x000fea0003800200 */
.L_x_6135:
        /* <DEDUP_REMOVED lines=53> */
[----:B------:R-:W-:Y:S01]  /*1ec0*/  IMAD.MOV.U32 R63, RZ, RZ, R84 ;  /* 0x000000ffff3f7224 */ /* 0x000fe200078e0054 */
[----:B------:R-:W-:-:S07]  /*1ed0*/  MOV R84, R62 ;  /* 0x0000003e00547202 */ /* 0x000fce0000000f00 */
.L_x_6133:
[----:B------:R-:W-:Y:S05]  /*1ee0*/  BSYNC.RECONVERGENT B1 ;  /* 0x0000000000017941 */ /* 0x000fea0003800200 */
.L_x_6132:
[----:B------:R-:W-:Y:S01]  /*1ef0*/  ISETP.NE.AND P2, PT, R87, 0x1, PT ;  /* 0x000000015700780c */ /* 0x000fe20003f45270 */
[----:B------:R-:W-:Y:S01]  /*1f00*/  BSSY.RECONVERGENT B1, `(.L_x_6137) ;  /* 0x0000057000017945 */ /* 0x000fe20003800200 */
[----:B------:R-:W-:Y:S01]  /*1f10*/  I2FP.F32.U32 R62, R63 ;  /* 0x0000003f003e7245 */ /* 0x000fe20000201000 */
[----:B------:R-:W-:-:S04]  /*1f20*/  IMAD.MOV.U32 R88, RZ, RZ, 0x2 ;  /* 0x00000002ff587424 */ /* 0x000fc800078e00ff */
[----:B------:R-:W-:Y:S01]  /*1f30*/  FFMA.FTZ R63, R62, R97, 1.1641532182693481445e-10 ;  /* 0x2f0000003e3f7423 */ /* 0x000fe20000010061 */
[----:B------:R-:W-:-:S04]  /*1f40*/  IMAD.U32 R62, R65, 0x10000, RZ ;  /* 0x00010000413e7824 */ /* 0x000fc800078e00ff */
[----:B------:R-:W-:Y:S02]  /*1f50*/  FSETP.LE.FTZ.AND P3, PT, R63, R100, PT ;  /* 0x000000643f00720b */ /* 0x000fe40003f73000 */
[----:B------:R-:W-:Y:S02]  /*1f60*/  PRMT R63, R65, 0x7632, R63 ;  /* 0x00007632413f7816 */ /* 0x000fe4000000003f */
[----:B------:R-:W-:Y:S02]  /*1f70*/  P2R R91, PR, RZ, 0x8 ;  /* 0x00000008ff5b7803 */ /* 0x000fe40000000000 */
[----:B------:R-:W-:Y:S01]  /*1f80*/  MOV R65, R10 ;  /* 0x0000000a00417202 */ /* 0x000fe20000000f00 */
        /* <DEDUP_REMOVED lines=9> */
.L_x_6139:
        /* <DEDUP_REMOVED lines=13> */
.L_x_6141:
[----:B------:R-:W-:Y:S05]  /*20f0*/  BSYNC.RECONVERGENT B2 ;  /* 0x0000000000027941 */ /* 0x000fea0003800200 */
.L_x_6140:
        /* <DEDUP_REMOVED lines=52> */
[----:B------:R-:W-:Y:S02]  /*2440*/  LOP3.LUT R15, R92, UR5, R65, 0x96, !PT ;  /* 0x000000055c0f7c12 */ /* 0x000fe4000f8e9641 */
[----:B------:R-:W-:Y:S01]  /*2450*/  MOV R65, R84 ;  /* 0x0000005400417202 */ /* 0x000fe20000000f00 */
[----:B------:R-:W-:-:S07]  /*2460*/  IMAD.MOV.U32 R84, RZ, RZ, R64 ;  /* 0x000000ffff547224 */ /* 0x000fce00078e0040 */
.L_x_6138:
[----:B------:R-:W-:Y:S05]  /*2470*/  BSYNC.RECONVERGENT B1 ;  /* 0x0000000000017941 */ /* 0x000fea0003800200 */
.L_x_6137:
[----:B------:R-:W-:Y:S01]  /*2480*/  ISETP.NE.AND P2, PT, R88, 0x1, PT ;  /* 0x000000015800780c */ /* 0x000fe20003f45270 */
[----:B------:R-:W-:Y:S01]  /*2490*/  BSSY.RECONVERGENT B1, `(.L_x_6142) ;  /* 0x0000056000017945 */ /* 0x000fe20003800200 */
[----:B------:R-:W-:Y:S01]  /*24a0*/  I2FP.F32.U32 R64, R65 ;  /* 0x0000004100407245 */ /* 0x000fe20000201000 */
[----:B------:R-:W-:Y:S02]  /*24b0*/  HFMA2 R92, -RZ, RZ, 0, 1.1920928955078125e-07 ;  /* 0x00000002ff5c7431 */ /* 0x000fe400000001ff */
[----:B------:R-:W-:Y:S02]  /*24c0*/  IMAD.U32 R63, R63, 0x10000, RZ ;  /* 0x000100003f3f7824 */ /* 0x000fe400078e00ff */
        /* <DEDUP_REMOVED lines=13> */
.L_x_6144:
        /* <DEDUP_REMOVED lines=13> */
.L_x_6146:
[----:B------:R-:W-:Y:S05]  /*2670*/  BSYNC.RECONVERGENT B2 ;  /* 0x0000000000027941 */ /* 0x000fea0003800200 */
.L_x_6145:
        /* <DEDUP_REMOVED lines=53> */
[----:B------:R-:W-:Y:S02]  /*29d0*/  IMAD.MOV.U32 R84, RZ, RZ, R64 ;  /* 0x000000ffff547224 */ /* 0x000fe400078e0040 */
[----:B------:R-:W-:-:S07]  /*29e0*/  IMAD.MOV.U32 R92, RZ, RZ, RZ ;  /* 0x000000ffff5c7224 */ /* 0x000fce00078e00ff */
.L_x_6143:
[----:B------:R-:W-:Y:S05]  /*29f0*/  BSYNC.RECONVERGENT B1 ;  /* 0x0000000000017941 */ /* 0x000fea0003800200 */
.L_x_6142:
[----:B------:R-:W-:Y:S01]  /*2a00*/  ISETP.NE.AND P3, PT, R92, 0x1, PT ;  /* 0x000000015c00780c */ /* 0x000fe20003f65270 */
[----:B------:R-:W-:Y:S01]  /*2a10*/  BSSY.RECONVERGENT B1, `(.L_x_6147) ;  /* 0x0000056000017945 */ /* 0x000fe20003800200 */
[----:B------:R-:W-:Y:S01]  /*2a20*/  I2FP.F32.U32 R64, R65 ;  /* 0x0000004100407245 */ /* 0x000fe20000201000 */
[----:B------:R-:W-:Y:S01]  /*2a30*/  IMAD.MOV.U32 R88, RZ, RZ, 0x2 ;  /* 0x00000002ff587424 */ /* 0x000fe200078e00ff */
[----:B------:R-:W-:-:S03]  /*2a40*/  PRMT R65, R66, 0x7632, R65 ;  /* 0x0000763242417816 */ /* 0x000fc60000000041 */
[----:B------:R-:W-:Y:S01]  /*2a50*/  FFMA.FTZ R87, R64, R97, 1.1641532182693481445e-10 ;  /* 0x2f00000040577423 */ /* 0x000fe20000010061 */
[----:B------:R-:W-:Y:S01]  /*2a60*/  SHF.L.U32 R64, R66, 0x10, RZ ;  /* 0x0000001042407819 */ /* 0x000fe200000006ff */
[----:B------:R-:W-:-:S03]  /*2a70*/  IMAD.MOV.U32 R66, RZ, RZ, R10 ;  /* 0x000000ffff427224 */ /* 0x000fc600078e000a */
        /* <DEDUP_REMOVED lines=10> */
.L_x_6149:
        /* <DEDUP_REMOVED lines=13> */
.L_x_6151:
[----:B------:R-:W-:Y:S05]  /*2bf0*/  BSYNC.RECONVERGENT B2 ;  /* 0x0000000000027941 */ /* 0x000fea0003800200 */
.L_x_6150:
        /* <DEDUP_REMOVED lines=53> */
[----:B------:R-:W-:Y:S01]  /*2f50*/  IMAD.MOV.U32 R84, RZ, RZ, R92 ;  /* 0x000000ffff547224 */ /* 0x000fe200078e005c */
[----:B------:R-:W-:-:S07]  /*2f60*/  LOP3.LUT R15, R94, UR5, R93, 0x96, !PT ;  /* 0x000000055e0f7c12 */ /* 0x000fce000f8e965d */
.L_x_6148:
[----:B------:R-:W-:Y:S05]  /*2f70*/  BSYNC.RECONVERGENT B1 ;  /* 0x0000000000017941 */ /* 0x000fea0003800200 */
.L_x_6147:
[----:B------:R-:W-:Y:S01]  /*2f80*/  ISETP.NE.AND P4, PT, R88, 0x1, PT ;  /* 0x000000015800780c */ /* 0x000fe20003f85270 */
[----:B------:R-:W-:Y:S01]  /*2f90*/  BSSY.RECONVERGENT B1, `(.L_x_6152) ;  /* 0x0000055000017945 */ /* 0x000fe20003800200 */
[----:B------:R-:W-:Y:S01]  /*2fa0*/  I2FP.F32.U32 R66, R66 ;  /* 0x0000004200427245 */ /* 0x000fe20000201000 */
[----:B------:R-:W-:Y:S02]  /*2fb0*/  IMAD.U32 R65, R65, 0x10000, RZ ;  /* 0x0001000041417824 */ /* 0x000fe400078e00ff */
[----:B------:R-:W-:Y:S02]  /*2fc0*/  IMAD.MOV.U32 R92, RZ, RZ, 0x2 ;  /* 0x00000002ff5c7424 */ /* 0x000fe400078e00ff */
        /* <DEDUP_REMOVED lines=12> */
.L_x_6154:
        /* <DEDUP_REMOVED lines=13> */
.L_x_6156:
[----:B------:R-:W-:Y:S05]  /*3160*/  BSYNC.RECONVERGENT B2 ;  /* 0x0000000000027941 */ /* 0x000fea0003800200 */
.L_x_6155:
        /* <DEDUP_REMOVED lines=51> */
[----:B------:R-:W-:Y:S02]  /*34a0*/  LOP3.LUT R11, R98, UR4, R11, 0x96, !PT ;  /* 0x00000004620b7c12 */ /* 0x000fe4000f8e960b */
[----:B------:R-:W-:Y:S01]  /*34b0*/  MOV R84, R92 ;  /* 0x0000005c00547202 */ /* 0x000fe20000000f00 */
[----:B------:R-:W-:Y:S01]  /*34c0*/  IMAD.MOV.U32 R92, RZ, RZ, RZ ;  /* 0x000000ffff5c7224 */ /* 0x000fe200078e00ff */
[----:B------:R-:W-:-:S07]  /*34d0*/  LOP3.LUT R15, R94, UR5, R93, 0x96, !PT ;  /* 0x000000055e0f7c12 */ /* 0x000fce000f8e965d */
.L_x_6153:
[----:B------:R-:W-:Y:S05]  /*34e0*/  BSYNC.RECONVERGENT B1 ;  /* 0x0000000000017941 */ /* 0x000fea0003800200 */
.L_x_6152:
[----:B------:R-:W-:Y:S01]  /*34f0*/  ISETP.NE.AND P5, PT, R92, 0x1, PT ;  /* 0x000000015c00780c */ /* 0x000fe20003fa5270 */
[----:B------:R-:W-:Y:S01]  /*3500*/  BSSY.RECONVERGENT B1, `(.L_x_6157) ;  /* 0x0000056000017945 */ /* 0x000fe20003800200 */
[----:B------:R-:W-:Y:S01]  /*3510*/  I2FP.F32.U32 R66, R66 ;  /* 0x0000004200427245 */ /* 0x000fe20000201000 */
[----:B------:R-:W-:Y:S01]  /*3520*/  IMAD.MOV.U32 R88, RZ, RZ, 0x2 ;  /* 0x00000002ff587424 */ /* 0x000fe200078e00ff */
[----:B------:R-:W-:-:S03]  /*3530*/  MOV R93, R10 ;  /* 0x0000000a005d7202 */ /* 0x000fc60000000f00 */
        /* <DEDUP_REMOVED lines=13> */
.L_x_6159:
        /* <DEDUP_REMOVED lines=13> */
.L_x_6161:
[----:B------:R-:W-:Y:S05]  /*36e0*/  BSYNC.RECONVERGENT B2 ;  /* 0x0000000000027941 */ /* 0x000fea0003800200 */
.L_x_6160:
        /* <DEDUP_REMOVED lines=55> */
.L_x_6158:
[----:B------:R-:W-:Y:S05]  /*3a60*/  BSYNC.RECONVERGENT B1 ;  /* 0x0000000000017941 */ /* 0x000fea0003800200 */
.L_x_6157:
        /* <DEDUP_REMOVED lines=20> */
[----:B------:R-:W-:Y:S01]  /*3bb0*/  FSETP.GTU.FTZ.AND P5, PT, R97, R100, PT ;  /* 0x000000646100720b */ /* 0x000fe20003fbc000 */
        /* <DEDUP_REMOVED lines=16> */
[----:B------:R-:W-:Y:S11]  /*3cc0*/  BRA `(.L_x_6162) ;  /* 0x0000005400a87947 */ /* 0x000ff60003800000 */
.L_x_6121:
        /* <DEDUP_REMOVED lines=9> */
[----:B------:R-:W-:Y:S01]  /*3d60*/  IMAD.MOV.U32 R4, RZ, RZ, 0x2 ;  /* 0x00000002ff047424 */ /* 0x000fe200078e00ff */
[----:B------:R-:W-:Y:S01]  /*3d70*/  IADD3 R93, PT, PT, R93, 0x32370b8f, RZ ;  /* 0x32370b8f5d5d7810 */ /* 0x000fe20007ffe0ff */
[----:B-1----:R-:W-:-:S02]  /*3d80*/  IMAD.MOV.U32 R0, RZ, RZ, R10 ;  /* 0x000000ffff007224 */ /* 0x002fc400078e000a */
        /* <DEDUP_REMOVED lines=16> */
.L_x_6165:
        /* <DEDUP_REMOVED lines=13> */
.L_x_6167:
[----:B------:R-:W-:Y:S05]  /*3f60*/  BSYNC.RECONVERGENT B2 ;  /* 0x0000000000027941 */ /* 0x000fea0003800200 */
.L_x_6166:
        /* <DEDUP_REMOVED lines=12> */
[----:B------:R-:W-:-:S03]  /*4030*/  UIADD3 UR5, UPT, UPT, UR9, -0x126145ec, URZ ;  /* 0xed9eba1409057890 */ /* 0x000fc6000fffe0ff */
[----:B------:R-:W-:Y:S01]  /*4040*/  IMAD.WIDE.U32 R60, R60, -0x326172a9, RZ ;  /* 0xcd9e8d573c3c7825 */ /* 0x000fe200078e00ff */
[----:B------:R-:W-:Y:S01]  /*4050*/  LOP3.LUT R6, R6, UR4, R11, 0x96, !PT ;  /* 0x0000000406067c12 */ /* 0x000fe2000f8e960b */
[----:B------:R-:W-:-:S03]  /*4060*/  UIADD3 UR4, UPT, UPT, UR8, 0x78dde6e4, URZ ;  /* 0x78dde6e408047890 */ /* 0x000fc6000fffe0ff */
[----:B------:R-:W-:Y:S01]  /*4070*/  LOP3.LUT R4, R4, UR16, R61, 0x96, !PT ;  /* 0x0000001004047c12 */ /* 0x000fe2000f8e963d */
        /* <DEDUP_REMOVED lines=15> */
[----:B------:R-:W-:-:S04]  /*4170*/  LOP3.LUT R6, R95, R6, R11, 0x96, !PT ;  /* 0x000000065f067212 */ /* 0x000fc800078e960b */
[----:B------:R-:W-:Y:S01]  /*4180*/  LOP3.LUT R62, R89, R4, R61, 0x96, !PT ;  /* 0x00000004593e7212 */ /* 0x000fe200078e963d */
[----:B------:R-:W-:-:S04]  /*4190*/  IMAD.WIDE.U32 R6, R6, -0x326172a9, RZ ;  /* 0xcd9e8d5706067825 */ /* 0x000fc800078e00ff */
        /* <DEDUP_REMOVED lines=10> */
[----:B------:R-:W-:Y:S02]  /*4240*/  LOP3.LUT R11, R87, R10, R7, 0x96, !PT ;  /* 0x0000000a570b7212 */ /* 0x000fe400078e9607 */
[----:B------:R-:W-:Y:S02]  /*4250*/  MOV R10, R6 ;  /* 0x00000006000a7202 */ /* 0x000fe40000000f00 */
[----:B------:R-:W-:Y:S01]  /*4260*/  LOP3.LUT R15, R4, UR4, R85, 0x96, !PT ;  /* 0x00000004040f7c12 */ /* 0x000fe2000f8e9655 */
[----:B------:R-:W-:-:S07]  /*4270*/  IMAD.MOV.U32 R4, RZ, RZ, RZ ;  /* 0x000000ffff047224 */ /* 0x000fce00078e00ff */
.L_x_6164:
[----:B------:R-:W-:Y:S05]  /*4280*/  BSYNC.RECONVERGENT B1 ;  /* 0x0000000000017941 */ /* 0x000fea0003800200 */
.L_x_6163:
        /* <DEDUP_REMOVED lines=8> */
[----:B------:R-:W1:Y:S01]  /*4310*/  LDC R104, c[0x0][0x408] ;  /* 0x00010200ff687b82 */ /* 0x000e620000000800 */
[----:B------:R-:W-:Y:S01]  /*4320*/  FFMA.FTZ R0, R3, R106, 1.1641532182693481445e-10 ;  /* 0x2f00000003007423 */ /* 0x000fe2000001006a */
[----:B------:R-:W-:-:S04]  /*4330*/  IMAD.MOV.U32 R3, RZ, RZ, R10 ;  /* 0x000000ffff037224 */ /* 0x000fc800078e000a */
        /* <DEDUP_REMOVED lines=12> */
.L_x_6170:
        /* <DEDUP_REMOVED lines=13> */
.L_x_6172:
[----:B------:R-:W-:Y:S05]  /*44d0*/  BSYNC.RECONVERGENT B2 ;  /* 0x0000000000027941 */ /* 0x000fea0003800200 */
.L_x_6171:
        /* <DEDUP_REMOVED lines=45> */
[----:B------:R-:W-:-:S03]  /*47b0*/  LOP3.LUT R11, R87, R60, R11, 0x96, !PT ;  /* 0x0000003c570b7212 */ /* 0x000fc600078e960b */
[----:B------:R-:W-:Y:S01]  /*47c0*/  IMAD.MOV.U32 R84, RZ, RZ, R4 ;  /* 0x000000ffff547224 */ /* 0x000fe200078e0004 */
[----:B------:R-:W-:Y:S01]  /*47d0*/  LOP3.LUT R15, R6, UR4, R5, 0x96, !PT ;  /* 0x00000004060f7c12 */ /* 0x000fe2000f8e9605 */
[----:B------:R-:W-:-:S07]  /*47e0*/  HFMA2 R6, -RZ, RZ, 0, 0 ;  /* 0x00000000ff067431 */ /* 0x000fce00000001ff */
.L_x_6169:
[----:B------:R-:W-:Y:S05]  /*47f0*/  BSYNC.RECONVERGENT B1 ;  /* 0x0000000000017941 */ /* 0x000fea0003800200 */
.L_x_6168:
[----:B------:R-:W-:Y:S01]  /*4800*/  I2FP.F32.U32 R3, R3 ;  /* 0x0000000300037245 */ /* 0x000fe20000201000 */
[----:B------:R-:W-:Y:S01]  /*4810*/  IMAD.U32 R5, R48, 0x10000, RZ ;  /* 0x0001000030057824 */ /* 0x000fe200078e00ff */
[----:B------:R-:W-:Y:S01]  /*4820*/  ISETP.NE.AND P3, PT, R6, 0x1, PT ;  /* 0x000000010600780c */ /* 0x000fe20003f65270 */
[----:B------:R-:W-:Y:S01]  /*4830*/  BSSY.RECONVERGENT B1, `(.L_x_6173) ;  /* 0x0000053000017945 */ /* 0x000fe20003800200 */
[----:B------:R-:W-:Y:S01]  /*4840*/  FSEL R0, R0, RZ, P4 ;  /* 0x000000ff00007208 */ /* 0x000fe20002000000 */
[----:B------:R-:W-:Y:S01]  /*4850*/  FFMA.FTZ R4, R3, R106, 1.1641532182693481445e-10 ;  /* 0x2f00000003047423 */ /* 0x000fe2000001006a */
[----:B------:R-:W-:-:S04]  /*4860*/  FMUL.FTZ R5, R5, R104 ;  /* 0x0000006805057220 */ /* 0x000fc80000410000 */
[----:B------:R-:W-:Y:S01]  /*4870*/  FSETP.GTU.FTZ.AND P2, PT, R4, R105, PT ;  /* 0x000000690400720b */ /* 0x000fe20003f5c000 */
[----:B------:R-:W-:-:S03]  /*4880*/  IMAD.MOV.U32 R4, RZ, RZ, 0x2 ;  /* 0x00000002ff047424 */ /* 0x000fc600078e00ff */
        /* <DEDUP_REMOVED lines=14> */
.L_x_6175:
        /* <DEDUP_REMOVED lines=13> */
.L_x_6177:
[----:B------:R-:W-:Y:S05]  /*4a40*/  BSYNC.RECONVERGENT B2 ;  /* 0x0000000000027941 */ /* 0x000fea0003800200 */
.L_x_6176:
        /* <DEDUP_REMOVED lines=46> */
[----:B------:R-:W-:Y:S01]  /*4d30*/  MOV R84, R4 ;  /* 0x0000000400547202 */ /* 0x000fe20000000f00 */
[----:B------:R-:W-:Y:S01]  /*4d40*/  IMAD.MOV.U32 R4, RZ, RZ, RZ ;  /* 0x000000ffff047224 */ /* 0x000fe200078e00ff */
[----:B------:R-:W-:-:S07]  /*4d50*/  LOP3.LUT R15, R6, UR4, R5, 0x96, !PT ;  /* 0x00000004060f7c12 */ /* 0x000fce000f8e9605 */
.L_x_6174:
[----:B------:R-:W-:Y:S05]  /*4d60*/  BSYNC.RECONVERGENT B1 ;  /* 0x0000000000017941 */ /* 0x000fea0003800200 */
.L_x_6173:
[----:B------:R-:W-:Y:S01]  /*4d70*/  ISETP.NE.AND P2, PT, R4, 0x1, PT ;  /* 0x000000010400780c */ /* 0x000fe20003f45270 */
[----:B------:R-:W-:Y:S01]  /*4d80*/  BSSY.RECONVERGENT B1, `(.L_x_6178) ;  /* 0x0000051000017945 */ /* 0x000fe20003800200 */
[----:B------:R-:W-:Y:S01]  /*4d90*/  I2FP.F32.U32 R5, R0 ;  /* 0x0000000000057245 */ /* 0x000fe20000201000 */
[----:B------:R-:W-:Y:S01]  /*4da0*/  IMAD.MOV.U32 R8, RZ, RZ, 0x2 ;  /* 0x00000002ff087424 */ /* 0x000fe200078e00ff */
[----:B------:R-:W-:-:S03]  /*4db0*/  MOV R6, R10 ;  /* 0x0000000a00067202 */ /* 0x000fc60000000f00 */
[----:B------:R-:W-:Y:S01]  /*4dc0*/  FFMA.FTZ R0, R5, R106, 1.1641532182693481445e-10 ;  /* 0x2f00000005007423 */ /* 0x000fe2000001006a */
[----:B------:R-:W-:-:S04]  /*4dd0*/  IMAD.U32 R5, R64, 0x10000, RZ ;  /* 0x0001000040057824 */ /* 0x000fc800078e00ff */
[----:B------:R-:W-:Y:S01]  /*4de0*/  FSETP.LE.FTZ.AND P4, PT, R0, R105, PT ;  /* 0x000000690000720b */ /* 0x000fe20003f93000 */
[----:B------:R-:W-:-:S03]  /*4df0*/  FMUL.FTZ R0, R5, R104 ;  /* 0x0000006805007220 */ /* 0x000fc60000410000 */
        /* <DEDUP_REMOVED lines=10> */
.L_x_6180:
        /* <DEDUP_REMOVED lines=13> */
.L_x_6182:
[----:B------:R-:W-:Y:S05]  /*4f70*/  BSYNC.RECONVERGENT B2 ;  /* 0x0000000000027941 */ /* 0x000fea0003800200 */
.L_x_6181:
        /* <DEDUP_REMOVED lines=45> */
[----:B------:R-:W-:-:S04]  /*5250*/  LOP3.LUT R11, R87, R62, R11, 0x96, !PT ;  /* 0x0000003e570b7212 */ /* 0x000fc800078e960b */
[----:B------:R-:W-:Y:S02]  /*5260*/  LOP3.LUT R15, R6, UR4, R5, 0x96, !PT ;  /* 0x00000004060f7c12 */ /* 0x000fe4000f8e9605 */
[----:B------:R-:W-:Y:S01]  /*5270*/  MOV R6, R84 ;  /* 0x0000005400067202 */ /* 0x000fe20000000f00 */
[----:B------:R-:W-:-:S07]  /*5280*/  IMAD.MOV.U32 R84, RZ, RZ, R4 ;  /* 0x000000ffff547224 */ /* 0x000fce00078e0004 */
.L_x_6179:
[----:B------:R-:W-:Y:S05]  /*5290*/  BSYNC.RECONVERGENT B1 ;  /* 0x0000000000017941 */ /* 0x000fea0003800200 */
.L_x_6178:
[----:B------:R-:W-:Y:S01]  /*52a0*/  PRMT R4, R48, 0x7632, R4 ;  /* 0x0000763230047816 */ /* 0x000fe20000000004 */
[----:B------:R-:W-:Y:S01]  /*52b0*/  BSSY.RECONVERGENT B1, `(.L_x_6183) ;  /* 0x0000056000017945 */ /* 0x000fe20003800200 */
[----:B------:R-:W-:Y:S01]  /*52c0*/  I2FP.F32.U32 R5, R6 ;  /* 0x0000000600057245 */ /* 0x000fe20000201000 */
[----:B------:R-:W-:Y:S01]  /*52d0*/  HFMA2 R6, -RZ, RZ, 0, 1.1920928955078125e-07 ;  /* 0x00000002ff067431 */ /* 0x000fe200000001ff */
[----:B------:R-:W-:Y:S01]  /*52e0*/  ISETP.NE.AND P3, PT, R8, 0x1, PT ;  /* 0x000000010800780c */ /* 0x000fe20003f65270 */
[----:B------:R-:W-:Y:S01]  /*52f0*/  IMAD.U32 R7, R4, 0x10000, RZ ;  /* 0x0001000004077824 */ /* 0x000fe200078e00ff */
[----:B------:R-:W-:Y:S01]  /*5300*/  FSEL R0, R0, RZ, P4 ;  /* 0x000000ff00007208 */ /* 0x000fe20002000000 */
[----:B------:R-:W-:Y:S02]  /*5310*/  FFMA.FTZ R4, R5, R106, 1.1641532182693481445e-10 ;  /* 0x2f00000005047423 */ /* 0x000fe4000001006a */
[----:B------:R-:W-:-:S03]  /*5320*/  FMUL.FTZ R7, R7, R104 ;  /* 0x0000006807077220 */ /* 0x000fc60000410000 */
        /* <DEDUP_REMOVED lines=15> */
.L_x_6185:
        /* <DEDUP_REMOVED lines=13> */
.L_x_6187:
[----:B------:R-:W-:Y:S05]  /*54f0*/  BSYNC.RECONVERGENT B2 ;  /* 0x0000000000027941 */ /* 0x000fea0003800200 */
.L_x_6186:
        /* <DEDUP_REMOVED lines=48> */
[----:B------:R-:W-:-:S07]  /*5800*/  IMAD.MOV.U32 R6, RZ, RZ, RZ ;  /* 0x000000ffff067224 */ /* 0x000fce00078e00ff */
.L_x_6184:
[----:B------:R-:W-:Y:S05]  /*5810*/  BSYNC.RECONVERGENT B1 ;  /* 0x0000000000017941 */ /* 0x000fea0003800200 */
.L_x_6183:
[----:B------:R-:W-:Y:S01]  /*5820*/  ISETP.NE.AND P2, PT, R6, 0x1, PT ;  /* 0x000000010600780c */ /* 0x000fe20003f45270 */
[----:B------:R-:W-:Y:S01]  /*5830*/  BSSY.RECONVERGENT B1, `(.L_x_6188) ;  /* 0x0000052000017945 */ /* 0x000fe20003800200 */
[----:B------:R-:W-:Y:S01]  /*5840*/  I2FP.F32.U32 R5, R0 ;  /* 0x0000000000057245 */ /* 0x000fe20000201000 */
[----:B------:R-:W-:Y:S02]  /*5850*/  IMAD.MOV.U32 R8, RZ, RZ, 0x2 ;  /* 0x00000002ff087424 */ /* 0x000fe400078e00ff */
[----:B------:R-:W-:Y:S02]  /*5860*/  IMAD.MOV.U32 R7, RZ, RZ, R10 ;  /* 0x000000ffff077224 */ /* 0x000fe400078e000a */
[----:B------:R-:W-:Y:S01]  /*5870*/  FFMA.FTZ R0, R5, R106, 1.1641532182693481445e-10 ;  /* 0x2f00000005007423 */ /* 0x000fe2000001006a */
[----:B------:R-:W-:-:S04]  /*5880*/  SHF.L.U32 R5, R65, 0x10, RZ ;  /* 0x0000001041057819 */ /* 0x000fc800000006ff */
[----:B------:R-:W-:Y:S01]  /*5890*/  FSETP.LE.FTZ.AND P4, PT, R0, R105, PT ;  /* 0x000000690000720b */ /* 0x000fe20003f93000 */
[----:B------:R-:W-:Y:S01]  /*58a0*/  FMUL.FTZ R5, R104, R5 ;  /* 0x0000000568057220 */ /* 0x000fe20000410000 */
[----:B------:R-:W-:Y:S02]  /*58b0*/  PRMT R0, R65, 0x7632, R0 ;  /* 0x0000763241007816 */ /* 0x000fe40000000000 */
        /* <DEDUP_REMOVED lines=10> */
.L_x_6190:
        /* <DEDUP_REMOVED lines=13> */
.L_x_6192:
[----:B------:R-:W-:Y:S05]  /*5a30*/  BSYNC.RECONVERGENT B2 ;  /* 0x0000000000027941 */ /* 0x000fea0003800200 */
.L_x_6191:
        /* <DEDUP_REMOVED lines=46> */
[----:B------:R-:W-:Y:S01]  /*5d20*/  LOP3.LUT R15, R62, UR4, R7, 0x96, !PT ;  /* 0x000000043e0f7c12 */ /* 0x000fe2000f8e9607 */
[----:B------:R-:W-:Y:S02]  /*5d30*/  IMAD.MOV.U32 R7, RZ, RZ, R84 ;  /* 0x000000ffff077224 */ /* 0x000fe400078e0054 */
[----:B------:R-:W-:-:S07]  /*5d40*/  IMAD.MOV.U32 R84, RZ, RZ, R6 ;  /* 0x000000ffff547224 */ /* 0x000fce00078e0006 */
.L_x_6189:
[----:B------:R-:W-:Y:S05]  /*5d50*/  BSYNC.RECONVERGENT B1 ;  /* 0x0000000000017941 */ /* 0x000fea0003800200 */
.L_x_6188:
[----:B------:R-:W-:Y:S01]  /*5d60*/  I2FP.F32.U32 R7, R7 ;  /* 0x0000000700077245 */ /* 0x000fe20000201000 */
[----:B------:R-:W-:Y:S01]  /*5d70*/  IMAD.U32 R63, R49, 0x10000, RZ ;  /* 0x00010000313f7824 */ /* 0x000fe200078e00ff */
[----:B------:R-:W-:Y:S01]  /*5d80*/  FSEL R62, R5, RZ, P4 ;  /* 0x000000ff053e7208 */ /* 0x000fe20002000000 */
[----:B------:R-:W-:Y:S02]  /*5d90*/  BSSY.RECONVERGENT B1, `(.L_x_6193) ;  /* 0x0000053000017945 */ /* 0x000fe40003800200 */
[----:B------:R-:W-:Y:S01]  /*5da0*/  FFMA.FTZ R6, R7, R106, 1.1641532182693481445e-10 ;  /* 0x2f00000007067423 */ /* 0x000fe2000001006a */
[----:B------:R-:W-:Y:S01]  /*5db0*/  FMUL.FTZ R63, R63, R104 ;  /* 0x000000683f3f7220 */ /* 0x000fe20000410000 */
[----:B------:R-:W-:-:S03]  /*5dc0*/  IMAD.MOV.U32 R7, RZ, RZ, R10 ;  /* 0x000000ffff077224 */ /* 0x000fc600078e000a */
[----:B------:R-:W-:-:S04]  /*5dd0*/  FSETP.GTU.FTZ.AND P2, PT, R6, R105, PT ;  /* 0x000000690600720b */ /* 0x000fc80003f5c000 */
        /* <DEDUP_REMOVED lines=15> */
.L_x_6195:
        /* <DEDUP_REMOVED lines=13> */
.L_x_6197:
[----:B------:R-:W-:Y:S05]  /*5fa0*/  BSYNC.RECONVERGENT B2 ;  /* 0x0000000000027941 */ /* 0x000fea0003800200 */
.L_x_6196:
        /* <DEDUP_REMOVED lines=47> */
[----:B------:R-:W-:Y:S01]  /*62a0*/  IMAD.MOV.U32 R7, RZ, RZ, R84 ;  /* 0x000000ffff077224 */ /* 0x000fe200078e0054 */
[----:B------:R-:W-:-:S07]  /*62b0*/  MOV R84, R6 ;  /* 0x0000000600547202 */ /* 0x000fce0000000f00 */
.L_x_6194:
[----:B------:R-:W-:Y:S05]  /*62c0*/  BSYNC.RECONVERGENT B1 ;  /* 0x0000000000017941 */ /* 0x000fea0003800200 */
.L_x_6193:
        /* <DEDUP_REMOVED lines=19> */
.L_x_6200:
        /* <DEDUP_REMOVED lines=13> */
.L_x_6202:
[----:B------:R-:W-:Y:S05]  /*64d0*/  BSYNC.RECONVERGENT B2 ;  /* 0x0000000000027941 */ /* 0x000fea0003800200 */
.L_x_6201:
        /* <DEDUP_REMOVED lines=49> */
.L_x_6199:
[----:B------:R-:W-:Y:S05]  /*67f0*/  BSYNC.RECONVERGENT B1 ;  /* 0x0000000000017941 */ /* 0x000fea0003800200 */
.L_x_6198:
[----:B------:R-:W-:Y:S01]  /*6800*/  PRMT R6, R49, 0x7632, R6 ;  /* 0x0000763231067816 */ /* 0x000fe20000000006 */
[----:B------:R-:W-:Y:S01]  /*6810*/  BSSY.RECONVERGENT B1, `(.L_x_6203) ;  /* 0x0000056000017945 */ /* 0x000fe20003800200 */
[----:B------:R-:W-:Y:S01]  /*6820*/  I2FP.F32.U32 R7, R8 ;  /* 0x0000000800077245 */ /* 0x000fe20000201000 */
[----:B------:R-:W-:Y:S01]  /*6830*/  HFMA2 R88, -RZ, RZ, 0, 1.1920928955078125e-07 ;  /* 0x00000002ff587431 */ /* 0x000fe200000001ff */
[----:B------:R-:W-:Y:S01]  /*6840*/  FSEL R0, R0, RZ, P4 ;  /* 0x000000ff00007208 */ /* 0x000fe20002000000 */
[----:B------:R-:W-:Y:S02]  /*6850*/  IMAD.U32 R63, R6, 0x10000, RZ ;  /* 0x00010000063f7824 */ /* 0x000fe400078e00ff */
[----:B------:R-:W-:Y:S02]  /*6860*/  FFMA.FTZ R6, R7, R106, 1.1641532182693481445e-10 ;  /* 0x2f00000007067423 */ /* 0x000fe4000001006a */
[----:B------:R-:W-:-:S03]  /*6870*/  FMUL.FTZ R63, R63, R104 ;  /* 0x000000683f3f7220 */ /* 0x000fc60000410000 */
[----:B------:R-:W-:-:S04]  /*6880*/  FSETP.GTU.FTZ.AND P2, PT, R6, R105, PT ;  /* 0x000000690600720b */ /* 0x000fc80003f5c000 */
        /* <DEDUP_REMOVED lines=15> */
.L_x_6205:
        /* <DEDUP_REMOVED lines=13> */
.L_x_6207:
[----:B------:R-:W-:Y:S05]  /*6a50*/  BSYNC.RECONVERGENT B2 ;  /* 0x0000000000027941 */ /* 0x000fea0003800200 */
.L_x_6206:
        /* <DEDUP_REMOVED lines=15> */
[----:B------:R-:W-:Y:S02]  /*6b50*/  UIADD3 UR4, UPT, UPT, UR8, 0x78dde6e4, URZ ;  /* 0x78dde6e408047890 */ /* 0x000fe4000fffe0ff */
[----:B------:R-:W-:Y:S01]  /*6b60*/  IMAD.MOV.U32 R88, RZ, RZ, RZ ;  /* 0x000000ffff587224 */ /* 0x000fe200078e00ff */
        /* <DEDUP_REMOVED lines=31> */
[----:B------:R-:W-:-:S07]  /*6d60*/  LOP3.LUT R15, R98, UR4, R65, 0x96, !PT ;  /* 0x00000004620f7c12 */ /* 0x000fce000f8e9641 */
.L_x_6204:
[----:B------:R-:W-:Y:S05]  /*6d70*/  BSYNC.RECONVERGENT B1 ;  /* 0x0000000000017941 */ /* 0x000fea0003800200 */
.L_x_6203:
[----:B------:R-:W-:Y:S01]  /*6d80*/  ISETP.NE.AND P3, PT, R88, 0x1, PT ;  /* 0x000000015800780c */ /* 0x000fe20003f65270 */
[----:B------:R-:W-:Y:S01]  /*6d90*/  BSSY.RECONVERGENT B1, `(.L_x_6208) ;  /* 0x0000051000017945 */ /* 0x000fe20003800200 */
[----:B------:R-:W-:Y:S01]  /*6da0*/  I2FP.F32.U32 R7, R0 ;  /* 0x0000000000077245 */ /* 0x000fe20000201000 */
[----:B------:R-:W-:Y:S01]  /*6db0*/  IMAD.MOV.U32 R65, RZ, RZ, R10 ;  /* 0x000000ffff417224 */ /* 0x000fe200078e000a */
[C---:B------:R-:W-:Y:S02]  /*6dc0*/  SHF.L.U32 R97, R66.reuse, 0x10, RZ ;  /* 0x0000001042617819 */ /* 0x040fe400000006ff */
[----:B------:R-:W-:Y:S01]  /*6dd0*/  PRMT R0, R66, 0x7632, R0 ;  /* 0x0000763242007816 */ /* 0x000fe20000000000 */
        /* <DEDUP_REMOVED lines=13> */
.L_x_6210:
        /* <DEDUP_REMOVED lines=13> */
.L_x_6212:
[----:B------:R-:W-:Y:S05]  /*6f80*/  BSYNC.RECONVERGENT B2 ;  /* 0x0000000000027941 */ /* 0x000fea0003800200 */
.L_x_6211:
        /* <DEDUP_REMOVED lines=49> */
.L_x_6209:
[----:B------:R-:W-:Y:S05]  /*72a0*/  BSYNC.RECONVERGENT B1 ;  /* 0x0000000000017941 */ /* 0x000fea0003800200 */
.L_x_6208:
[----:B------:R-:W-:Y:S01]  /*72b0*/  I2FP.F32.U32 R65, R65 ;  /* 0x0000004100417245 */ /* 0x000fe20000201000 */
[----:B------:R-:W-:Y:S01]  /*72c0*/  BSSY.RECONVERGENT B1, `(.L_x_6213) ;  /* 0x0000056000017945 */ /* 0x000fe20003800200 */
[----:B------:R-:W-:Y:S01]  /*72d0*/  SHF.L.U32 R97, R50, 0x10, RZ ;  /* 0x0000001032617819 */ /* 0x000fe200000006ff */
[----:B------:R-:W-:Y:S01]  /*72e0*/  IMAD.MOV.U32 R88, RZ, RZ, 0x2 ;  /* 0x00000002ff587424 */ /* 0x000fe200078e00ff */
[----:B------:R-:W-:Y:S01]  /*72f0*/  FSEL R64, R7, RZ, P2 ;  /* 0x000000ff07407208 */ /* 0x000fe20001000000 */
[----:B------:R-:W-:Y:S01]  /*7300*/  FFMA.FTZ R8, R65, R106, 1.1641532182693481445e-10 ;  /* 0x2f00000041087423 */ /* 0x000fe2000001006a */
[----:B------:R-:W-:Y:S02]  /*7310*/  IMAD.MOV.U32 R65, RZ, RZ, R10 ;  /* 0x000000ffff417224 */ /* 0x000fe400078e000a */
[----:B------:R-:W-:Y:S02]  /*7320*/  FMUL.FTZ R97, R97, R104 ;  /* 0x0000006861617220 */ /* 0x000fe40000410000 */
[----:B------:R-:W-:-:S04]  /*7330*/  FSETP.GTU.FTZ.AND P3, PT, R8, R105, PT ;  /* 0x000000690800720b */ /* 0x000fc80003f7c000 */
[----:B------:R-:W-:Y:S02]  /*7340*/  FSEL R97, R97, RZ, !P3 ;  /* 0x000000ff61617208 */ /* 0x000fe40005800000 */
[----:B------:R-:W-:Y:S02]  /*7350*/  SEL R8, RZ, 0x1, P3 ;  /* 0x00000001ff087807 */ /* 0x000fe40001800000 */
[----:B------:R-:W-:Y:S01]  /*7360*/  ISETP.NE.AND P3, PT, R66, 0x1, PT ;  /* 0x000000014200780c */ /* 0x000fe20003f65270 */
[----:B------:R-:W-:Y:S01]  /*7370*/  FADD.FTZ R64, R97, R64 ;  /* 0x0000004061407221 */ /* 0x000fe20000010000 */
[----:B------:R-:W-:-:S03]  /*7380*/  PRMT R7, R8, 0x7610, R7 ;  /* 0x0000761008077816 */ /* 0x000fc60000000007 */
        /* <DEDUP_REMOVED lines=10> */
.L_x_6215:
        /* <DEDUP_REMOVED lines=13> */
.L_x_6217:
[----:B------:R-:W-:Y:S05]  /*7500*/  BSYNC.RECONVERGENT B2 ;  /* 0x0000000000027941 */ /* 0x000fea0003800200 */
.L_x_6216:
        /* <DEDUP_REMOVED lines=48> */
[----:B------:R-:W-:-:S07]  /*7810*/  MOV R84, R98 ;  /* 0x0000006200547202 */ /* 0x000fce0000000f00 */
.L_x_6214:
[----:B------:R-:W-:Y:S05]  /*7820*/  BSYNC.RECONVERGENT B1 ;  /* 0x0000000000017941 */ /* 0x000fea0003800200 */
.L_x_6213:
[----:B------:R-:W-:Y:S01]  /*7830*/  ISETP.NE.AND P4, PT, R88, 0x1, PT ;  /* 0x000000015800780c */ /* 0x000fe20003f85270 */
[----:B------:R-:W-:Y:S01]  /*7840*/  IMAD.U32 R97, R0, 0x10000, RZ ;  /* 0x0001000000617824 */ /* 0x000fe200078e00ff */
[----:B------:R-:W-:Y:S01]  /*7850*/  I2FP.F32.U32 R65, R65 ;  /* 0x0000004100417245 */ /* 0x000fe20000201000 */
[----:B------:R-:W-:Y:S01]  /*7860*/  BSSY.RECONVERGENT B1, `(.L_x_6218) ;  /* 0x000004e000017945 */ /* 0x000fe20003800200 */
[----:B------:R-:W-:Y:S02]  /*7870*/  HFMA2 R66, -RZ, RZ, 0, 1.1920928955078125e-07 ;  /* 0x00000002ff427431 */ /* 0x000fe400000001ff */
[----:B------:R-:W-:Y:S01]  /*7880*/  FMUL.FTZ R0, R97, R104 ;  /* 0x0000006861007220 */ /* 0x000fe20000410000 */
[----:B------:R-:W-:Y:S01]  /*7890*/  FFMA.FTZ R8, R65, R106, 1.1641532182693481445e-10 ;  /* 0x2f00000041087423 */ /* 0x000fe2000001006a */
[----:B------:R-:W-:-:S04]  /*78a0*/  IMAD.MOV.U32 R65, RZ, RZ, R10 ;  /* 0x000000ffff417224 */ /* 0x000fc800078e000a */
        /* <DEDUP_REMOVED lines=10> */
.L_x_6220:
        /* <DEDUP_REMOVED lines=13> */
.L_x_6222:
[----:B------:R-:W-:Y:S05]  /*7a20*/  BSYNC.RECONVERGENT B2 ;  /* 0x0000000000027941 */ /* 0x000fea0003800200 */
.L_x_6221:
        /* <DEDUP_REMOVED lines=49> */
.L_x_6219:
[----:B------:R-:W-:Y:S05]  /*7d40*/  BSYNC.RECONVERGENT B1 ;  /* 0x0000000000017941 */ /* 0x000fea0003800200 */
.L_x_6218:
[----:B------:R-:W-:Y:S01]  /*7d50*/  PRMT R8, R50, 0x7632, R8 ;  /* 0x0000763232087816 */ /* 0x000fe20000000008 */
[----:B------:R-:W-:Y:S01]  /*7d60*/  BSSY.RECONVERGENT B1, `(.L_x_6223) ;  /* 0x0000056000017945 */ /* 0x000fe20003800200 */
[----:B------:R-:W-:Y:S01]  /*7d70*/  I2FP.F32.U32 R65, R65 ;  /* 0x0000004100417245 */ /* 0x000fe20000201000 */
[----:B------:R-:W-:Y:S01]  /*7d80*/  IMAD.MOV.U32 R99, RZ, RZ, 0x2 ;  /* 0x00000002ff637424 */ /* 0x000fe200078e00ff */
        /* <DEDUP_REMOVED lines=20> */
.L_x_6225:
        /* <DEDUP_REMOVED lines=13> */
.L_x_6227:
[----:B------:R-:W-:Y:S05]  /*7fa0*/  BSYNC.RECONVERGENT B2 ;  /* 0x0000000000027941 */ /* 0x000fea0003800200 */
.L_x_6226:
        /* <DEDUP_REMOVED lines=49> */
.L_x_6224:
[----:B------:R-:W-:Y:S05]  /*82c0*/  BSYNC.RECONVERGENT B1 ;  /* 0x0000000000017941 */ /* 0x000fea0003800200 */
.L_x_6223:
        /* <DEDUP_REMOVED lines=19> */
.L_x_6230:
        /* <DEDUP_REMOVED lines=13> */
.L_x_6232:
[----:B------:R-:W-:Y:S05]  /*84d0*/  BSYNC.RECONVERGENT B2 ;  /* 0x0000000000027941 */ /* 0x000fea0003800200 */
.L_x_6231:
[----:B------:R-:W-:Y:S01]  /*84e0*/  LOP3.LUT R10, R9, UR9, R101, 0x96, !PT ;  /* 0x00000009090a7c12 */ /* 0x000fe2000f8e9665 */
[----:B------:R-:W-:Y:S01]  /*84f0*/  IMAD.WIDE.U32 R98, R14, -0x326172a9, RZ ;  /* 0xcd9e8d570e627825 */ /* 0x000fe200078e00ff */
[----:B------:R-:W-:-:S03]  /*8500*/  UIADD3 UR4, UPT, UPT, UR8, -0x61c88647, URZ ;  /* 0x9e3779b908047890 */ /* 0x000fc6000fffe0ff */
[----:B------:R-:W-:Y:S01]  /*8510*/  IMAD.WIDE.U32 R10, R10, -0x326172a9, RZ ;  /* 0xcd9e8d570a0a7825 */ /* 0x000fe200078e00ff */
[----:B------:R-:W-:-:S03]  /*8520*/  LOP3.LUT R99, R12, UR8, R99, 0x96, !PT ;  /* 0x000000080c637c12 */ /* 0x000fc6000f8e9663 */
[----:B------:R-:W-:Y:S01]  /*8530*/  IMAD.MOV.U32 R88, RZ, RZ, R84 ;  /* 0x000000ffff587224 */ /* 0x000fe200078e0054 */
[----:B------:R-:W-:Y:S01]  /*8540*/  LOP3.LUT R101, R98, UR4, R11, 0x96, !PT ;  /* 0x0000000462657c12 */ /* 0x000fe2000f8e960b */
[----:B------:R-:W-:Y:S01]  /*8550*/  UIADD3 UR4, UPT, UPT, UR9, -0x4498517b, URZ ;  /* 0xbb67ae8509047890 */ /* 0x000fe2000fffe0ff */
[----:B------:R-:W-:-:S05]  /*8560*/  IMAD.WIDE.U32 R98, R99, -0x2daee0ad, RZ ;  /* 0xd2511f5363627825 */ /* 0x000fca00078e00ff */
[----:B------:R-:W-:Y:S01]  /*8570*/  LOP3.LUT R99, R100, UR4, R99, 0x96, !PT ;  /* 0x0000000464637c12 */ /* 0x000fe2000f8e9663 */
[----:B------:R-:W-:Y:S01]  /*8580*/  UIADD3 UR4, UPT, UPT, UR9, 0x76cf5d0a, URZ ;  /* 0x76cf5d0a09047890 */ /* 0x000fe2000fffe0ff */
        /* <DEDUP_REMOVED lines=8> */
[----:B------:R-:W-:Y:S01]  /*8610*/  LOP3.LUT R99, R93, R100, R99, 0x96, !PT ;  /* 0x000000645d637212 */ /* 0x000fe200078e9663 */
        /* <DEDUP_REMOVED lines=21> */
[----:B------:R-:W-:-:S04]  /*8770*/  UIADD3 UR4, UPT, UPT, UR9, -0x695add53, URZ ;  /* 0x96a522ad09047890 */ /* 0x000fc8000fffe0ff */
[----:B------:R-:W-:Y:S01]  /*8780*/  LOP3.LUT R99, R10, UR21, R99, 0x96, !PT ;  /* 0x000000150a637c12 */ /* 0x000fe2000f8e9663 */
[----:B------:R-:W-:-:S05]  /*8790*/  IMAD.WIDE.U32 R10, R11, -0x326172a9, RZ ;  /* 0xcd9e8d570b0a7825 */ /* 0x000fca00078e00ff */
[----:B------:R-:W-:Y:S01]  /*87a0*/  LOP3.LUT R11, R87, R98, R11, 0x96, !PT ;  /* 0x00000062570b7212 */ /* 0x000fe200078e960b */
[----:B------:R-:W-:-:S03]  /*87b0*/  IMAD.WIDE.U32 R98, R99, -0x2daee0ad, RZ ;  /* 0xd2511f5363627825 */ /* 0x000fc600078e00ff */
[----:B------:R-:W-:Y:S01]  /*87c0*/  MOV R84, R98 ;  /* 0x0000006200547202 */ /* 0x000fe20000000f00 */
[----:B------:R-:W-:Y:S01]  /*87d0*/  IMAD.MOV.U32 R98, RZ, RZ, RZ ;  /* 0x000000ffff627224 */ /* 0x000fe200078e00ff */
[----:B------:R-:W-:-:S07]  /*87e0*/  LOP3.LUT R15, R100, UR4, R99, 0x96, !PT ;  /* 0x00000004640f7c12 */ /* 0x000fce000f8e9663 */
.L_x_6229:
[----:B------:R-:W-:Y:S05]  /*87f0*/  BSYNC.RECONVERGENT B1 ;  /* 0x0000000000017941 */ /* 0x000fea0003800200 */
.L_x_6228:
[----:B------:R-:W-:Y:S01]  /*8800*/  I2FP.F32.U32 R97, R88 ;  /* 0x0000005800617245 */ /* 0x000fe20000201000 */
[----:B------:R-:W-:Y:S01]  /*8810*/  IMAD.U32 R99, R51, 0x10000, RZ ;  /* 0x0001000033637824 */ /* 0x000fe200078e00ff */
[----:B------:R-:W-:Y:S01]  /*8820*/  FSEL R0, R0, RZ, P4 ;  /* 0x000000ff00007208 */ /* 0x000fe20002000000 */
[----:B------:R-:W-:Y:S02]  /*8830*/  BSSY.RECONVERGENT B1, `(.L_x_6233) ;  /* 0x0000054000017945 */ /* 0x000fe40003800200 */
[----:B------:R-:W-:Y:S01]  /*8840*/  FFMA.FTZ R66, R97, R106, 1.1641532182693481445e-10 ;  /* 0x2f00000061427423 */ /* 0x000fe2000001006a */
[----:B------:R-:W-:-:S04]  /*8850*/  FMUL.FTZ R99, R99, R104 ;  /* 0x0000006863637220 */ /* 0x000fc80000410000 */
[----:B------:R-:W-:-:S04]  /*8860*/  FSETP.GTU.FTZ.AND P5, PT, R66, R105, PT ;  /* 0x000000694200720b */ /* 0x000fc80003fbc000 */
[----:B------:R-:W-:Y:S02]  /*8870*/  FSEL R99, R99, RZ, !P5 ;  /* 0x000000ff63637208 */ /* 0x000fe40006800000 */
[----:B------:R-:W-:Y:S02]  /*8880*/  SEL R88, RZ, 0x1, P5 ;  /* 0x00000001ff587807 */ /* 0x000fe40002800000 */
[----:B------:R-:W-:Y:S01]  /*8890*/  ISETP.NE.AND P5, PT, R98, 0x1, PT ;  /* 0x000000016200780c */ /* 0x000fe20003fa5270 */
[--C-:B------:R-:W-:Y:S01]  /*88a0*/  FADD.FTZ R66, R99, R0.reuse ;  /* 0x0000000063427221 */ /* 0x100fe20000010000 */
[----:B------:R-:W-:Y:S01]  /*88b0*/  HFMA2 R99, -RZ, RZ, 0, 1.1920928955078125e-07 ;  /* 0x00000002ff637431 */ /* 0x000fe200000001ff */
[----:B------:R-:W-:Y:S01]  /*88c0*/  PRMT R0, R88, 0x7610, R0 ;  /* 0x0000761058007816 */ /* 0x000fe20000000000 */
[----:B------:R-:W-:Y:S02]  /*88d0*/  IMAD.MOV.U32 R88, RZ, RZ, R10 ;  /* 0x000000ffff587224 */ /* 0x000fe400078e000a */
[----:B------:R-:W-:-:S07]  /*88e0*/  @P1 FADD.FTZ R66, R58, R66 ;  /* 0x000000423a421221 */ /* 0x000fce0000010000 */
        /* <DEDUP_REMOVED lines=9> */
.L_x_6235:
        /* <DEDUP_REMOVED lines=13> */
.L_x_6237:
[----:B------:R-:W-:Y:S05]  /*8a50*/  BSYNC.RECONVERGENT B2 ;  /* 0x0000000000027941 */ /* 0x000fea0003800200 */
.L_x_6236:
        /* <DEDUP_REMOVED lines=45> */
[----:B------:R-:W-:-:S04]  /*8d30*/  IMAD.WIDE.U32 R98, R99, -0x2daee0ad, RZ ;  /* 0xd2511f5363627825 */ /* 0x000fc800078e00ff */
[----:B------:R-:W-:Y:S01]  /*8d40*/  IMAD.MOV.U32 R84, RZ, RZ, R98 ;  /* 0x000000ffff547224 */ /* 0x000fe200078e0062 */
[----:B------:R-:W-:Y:S01]  /*8d50*/  LOP3.LUT R15, R100, UR4, R99, 0x96, !PT ;  /* 0x00000004640f7c12 */ /* 0x000fe2000f8e9663 */
[----:B------:R-:W-:-:S07]  /*8d60*/  HFMA2 R99, -RZ, RZ, 0, 0 ;  /* 0x00000000ff637431 */ /* 0x000fce00000001ff */
.L_x_6234:
[----:B------:R-:W-:Y:S05]  /*8d70*/  BSYNC.RECONVERGENT B1 ;  /* 0x0000000000017941 */ /* 0x000fea0003800200 */
.L_x_6233:
[----:B------:R-:W-:Y:S01]  /*8d80*/  ISETP.NE.AND P6, PT, R99, 0x1, PT ;  /* 0x000000016300780c */ /* 0x000fe20003fc5270 */
[----:B------:R-:W-:Y:S01]  /*8d90*/  IMAD.U32 R67, R67, 0x10000, RZ ;  /* 0x0001000043437824 */ /* 0x000fe200078e00ff */
[----:B------:R-:W-:Y:S01]  /*8da0*/  I2FP.F32.U32 R97, R88 ;  /* 0x0000005800617245 */ /* 0x000fe20000201000 */
[----:B------:R-:W-:Y:S01]  /*8db0*/  BSSY.RECONVERGENT B1, `(.L_x_6238) ;  /* 0x0000050000017945 */ /* 0x000fe20003800200 */
[----:B------:R-:W-:Y:S02]  /*8dc0*/  IMAD.MOV.U32 R88, RZ, RZ, 0x2 ;  /* 0x00000002ff587424 */ /* 0x000fe400078e00ff */
[----:B------:R-:W-:Y:S01]  /*8dd0*/  FMUL.FTZ R67, R67, R104 ;  /* 0x0000006843437220 */ /* 0x000fe20000410000 */
        /* <DEDUP_REMOVED lines=12> */
.L_x_6240:
        /* <DEDUP_REMOVED lines=15> */
.L_x_6242:
[----:B------:R-:W-:Y:S05]  /*8f90*/  BSYNC.RECONVERGENT B2 ;  /* 0x0000000000027941 */ /* 0x000fea0003800200 */
.L_x_6241:
[----:B------:R-:W-:Y:S01]  /*8fa0*/  LOP3.LUT R10, R9, UR9, R99, 0x96, !PT ;  /* 0x00000009090a7c12 */ /* 0x000fe2000f8e9663 */
[----:B------:R-:W-:Y:S01]  /*8fb0*/  IMAD.WIDE.U32 R100, R14, -0x326172a9, RZ ;  /* 0xcd9e8d570e647825 */ /* 0x000fe200078e00ff */
[----:B------:R-:W-:Y:S01]  /*8fc0*/  UIADD3 UR4, UPT, UPT, UR8, -0x61c88647, URZ ;  /* 0x9e3779b908047890 */ /* 0x000fe2000fffe0ff */
[----:B------:R-:W-:Y:S02]  /*8fd0*/  MOV R97, R84 ;  /* 0x0000005400617202 */ /* 0x000fe40000000f00 */
[----:B------:R-:W-:Y:S01]  /*8fe0*/  IMAD.WIDE.U32 R10, R10, -0x326172a9, RZ ;  /* 0xcd9e8d570a0a7825 */ /* 0x000fe200078e00ff */
[----:B------:R-:W-:-:S04]  /*8ff0*/  LOP3.LUT R101, R12, UR8, R101, 0x96, !PT ;  /* 0x000000080c657c12 */ /* 0x000fc8000f8e9665 */
        /* <DEDUP_REMOVED lines=14> */
[----:B------:R-:W-:-:S04]  /*90e0*/  IMAD.WIDE.U32 R92, R92, -0x2daee0ad, RZ ;  /* 0xd2511f535c5c7825 */ /* 0x000fc800078e00ff */
[----:B------:R-:W-:Y:S01]  /*90f0*/  IMAD.WIDE.U32 R98, R98, -0x326172a9, RZ ;  /* 0xcd9e8d5762627825 */ /* 0x000fe200078e00ff */
[----:B------:R-:W-:Y:S01]  /*9100*/  LOP3.LUT R11, R100, UR4, R93, 0x96, !PT ;  /* 0x00000004640b7c12 */ /* 0x000fe2000f8e965d */
[----:B------:R-:W-:-:S06]  /*9110*/  UIADD3 UR4, UPT, UPT, UR8, 0x78dde6e4, URZ ;  /* 0x78dde6e408047890 */ /* 0x000fcc000fffe0ff */
        /* <DEDUP_REMOVED lines=25> */
.L_x_6239:
[----:B------:R-:W-:Y:S05]  /*92b0*/  BSYNC.RECONVERGENT B1 ;  /* 0x0000000000017941 */ /* 0x000fea0003800200 */
.L_x_6238:
[----:B------:R-:W-:Y:S02]  /*92c0*/  I2FP.F32.U32 R87, R97 ;  /* 0x0000006100577245 */ /* 0x000fe40000201000 */
[----:B------:R-:W-:Y:S02]  /*92d0*/  PRMT R89, R51, 0x7632, R89 ;  /* 0x0000763233597816 */ /* 0x000fe40000000059 */
[----:B------:R-:W-:Y:S01]  /*92e0*/  FSEL R92, R67, RZ, P5 ;  /* 0x000000ff435c7208 */ /* 0x000fe20002800000 */
[----:B------:R-:W-:Y:S01]  /*92f0*/  FFMA.FTZ R106, R87, R106, 1.1641532182693481445e-10 ;  /* 0x2f000000576a7423 */ /* 0x000fe2000001006a */
[----:B------:R-:W-:-:S04]  /*9300*/  SHF.L.U32 R89, R89, 0x10, RZ ;  /* 0x0000001059597819 */ /* 0x000fc800000006ff */
[----:B------:R-:W-:Y:S01]  /*9310*/  FSETP.GTU.FTZ.AND P6, PT, R106, R105, PT ;  /* 0x000000696a00720b */ /* 0x000fe20003fdc000 */
[----:B------:R-:W-:-:S05]  /*9320*/  FMUL.FTZ R89, R89, R104 ;  /* 0x0000006859597220 */ /* 0x000fca0000410000 */
[----:B------:R-:W-:Y:S02]  /*9330*/  FSEL R87, R89, RZ, !P6 ;  /* 0x000000ff59577208 */ /* 0x000fe40007000000 */
[----:B------:R-:W-:-:S03]  /*9340*/  SEL R89, RZ, 0x1, P6 ;  /* 0x00000001ff597807 */ /* 0x000fc60003000000 */
[----:B------:R-:W-:-:S04]  /*9350*/  FADD.FTZ R67, R87, R92 ;  /* 0x0000005c57437221 */ /* 0x000fc80000010000 */
[----:B------:R-:W-:-:S07]  /*9360*/  @P1 FADD.FTZ R67, R59, R67 ;  /* 0x000000433b431221 */ /* 0x000fce0000010000 */
.L_x_6162:
[----:B------:R-:W-:Y:S01]  /*9370*/  ISETP.NE.AND P6, PT, R86, RZ, PT ;  /* 0x000000ff5600720c */ /* 0x000fe20003fc5270 */
[----:B------:R-:W0:Y:S01]  /*9380*/  LDC.64 R94, c[0x0][0x3b0] ;  /* 0x0000ec00ff5e7b82 */ /* 0x000e220000000a00 */
[----:B------:R-:W-:Y:S02]  /*9390*/  SEL R97, RZ, 0x1000000, !P5 ;  /* 0x01000000ff617807 */ /* 0x000fe40006800000 */
[----:B------:R-:W-:Y:S02]  /*93a0*/  SEL R93, RZ, 0x10000, !P4 ;  /* 0x00010000ff5d7807 */ /* 0x000fe40006000000 */
[----:B------:R-:W-:Y:S02]  /*93b0*/  ISETP.NE.AND P5, PT, R91, RZ, PT ;  /* 0x000000ff5b00720c */ /* 0x000fe40003fa5270 */
[----:B------:R-:W-:Y:S01]  /*93c0*/  ISETP.NE.AND P4, PT, R96, RZ, PT ;  /* 0x000000ff6000720c */ /* 0x000fe20003f85270 */
[----:B------:R-:W2:Y:S01]  /*93d0*/  LDC.64 R86, c[0x0][0x3a8] ;  /* 0x0000ea00ff567b82 */ /* 0x000ea20000000a00 */
[----:B------:R-:W-:-:S02]  /*93e0*/  ISETP.NE.AND P1, PT, R85, RZ, PT ;  /* 0x000000ff5500720c */ /* 0x000fc40003f25270 */
[----:B------:R-:W-:Y:S02]  /*93f0*/  SEL R96, RZ, 0x100, !P3 ;  /* 0x00000100ff607807 */ /* 0x000fe40005800000 */
        /* <DEDUP_REMOVED lines=10> */
[----:B--2---:R-:W-:-:S05]  /*94a0*/  IMAD.WIDE.U32 R86, R90, 0x20, R86 ;  /* 0x000000205a567825 */ /* 0x004fca00078e0056 */
[----:B------:R0:W-:Y:S04]  /*94b0*/  STG.E.128 desc[UR6][R86.64], R60 ;  /* 0x0000003c56007986 */ /* 0x0001e8000c101d06 */
        /* <DEDUP_REMOVED lines=23> */
.L_x_6243:
[----:B------:R-:W-:Y:S01]  /*9630*/  IMAD.MOV.U32 R91, RZ, RZ, R84 ;  /* 0x000000ffff5b7224 */ /* 0x000fe200078e0054 */
[----:B------:R-:W-:-:S07]  /*9640*/  IADD3 R84, PT, PT, R90, 0x100, RZ ;  /* 0x000001005a547810 */ /* 0x000fce0007ffe0ff */
.L_x_6120:
[----:B------:R-:W-:Y:S05]  /*9650*/  BSYNC.RECONVERGENT B0 ;  /* 0x0000000000007941 */ /* 0x000fea0003800200 */
.L_x_6119:
[----:B------:R-:W-:Y:S01]  /*9660*/  ISETP.GE.U32.AND P0, PT, R2, 0x200, PT ;  /* 0x000002000200780c */ /* 0x000fe20003f06070 */
[----:B------:R-:W-:Y:S03]  /*9670*/  BSSY.RECONVERGENT B0, `(.L_x_6244) ;  /* 0x00008a2000007945 */ /* 0x000fe60003800200 */
[----:B------:R-:W-:-:S09]  /*9680*/  P2R R106, PR, RZ, 0x1 ;  /* 0x00000001ff6a7803 */ /* 0x000fd20000000000 */
        /* <DEDUP_REMOVED lines=8> */
[----:B---3--:R-:W-:-:S04]  /*9710*/  IMAD.WIDE.U32 R70, R84, 0x10, R70 ;  /* 0x0000001054467825 */ /* 0x008fc800078e0046 */
[----:B----4-:R-:W-:-:S05]  /*9720*/  @P1 IMAD.WIDE.U32 R72, R84, 0x20, R72 ;  /* 0x0000002054481825 */ /* 0x010fca00078e0048 */
[----:B------:R3:W5:Y:S01]  /*9730*/  @P1 LDG.E.128 R52, desc[UR6][R72.64] ;  /* 0x0000000648341981 */ /* 0x000762000c1e1d00 */
[----:B0-----:R-:W-:-:S03]  /*9740*/  @P0 IMAD.WIDE.U32 R68, R84, 0x10, R68 ;  /* 0x0000001054440825 */ /* 0x001fc600078e0044 */
[----:B------:R3:W5:Y:S04]  /*9750*/  @P1 LDG.E.128 R56, desc[UR6][R72.64+0x10] ;  /* 0x0000100648381981 */ /* 0x000768000c1e1d00 */
[----:B------:R3:W5:Y:S04]  /*9760*/  @P0 LDG.E.128 R48, desc[UR6][R68.64] ;  /* 0x0000000644300981 */ /* 0x000768000c1e1d00 */
[----:B------:R3:W5:Y:S01]  /*9770*/  LDG.E.128 R72, desc[UR6][R70.64] ;  /* 0x0000000646487981 */ /* 0x000762000c1e1d00 */
[----:B------:R-:W-:Y:S05]  /*9780*/  @!P0 BRA `(.L_x_6246) ;  /* 0x0000005400f08947 */ /* 0x000fea0003800000 */
[----:B------:R-:W-:Y:S01]  /*9790*/  ISETP.NE.AND P2, PT, R88, 0x1, PT ;  /* 0x000000015800780c */ /* 0x000fe20003f45270 */
[----:B------:R-:W-:Y:S01]  /*97a0*/  IMAD.U32 R89, RZ, RZ, UR8 ;  /* 0x00000008ff597e24 */ /* 0x000fe2000f8e00ff */
[----:B--2---:R-:W-:Y:S01]  /*97b0*/  MOV R93, UR8 ;  /* 0x00000008005d7c02 */ /* 0x004fe20008000f00 */
[----:B------:R-:W-:Y:S01]  /*97c0*/  IMAD.U32 R94, RZ, RZ, UR9 ;  /* 0x00000009ff5e7e24 */ /* 0x000fe2000f8e00ff */
[----:B------:R-:W-:Y:S01]  /*97d0*/  BSSY.RECONVERGENT B1, `(.L_x_6247) ;  /* 0x0000057000017945 */ /* 0x000fe20003800200 */
[----:B------:R-:W-:Y:S02]  /*97e0*/  IMAD.U32 R92, RZ, RZ, UR8 ;  /* 0x00000008ff5c7e24 */ /* 0x000fe4000f8e00ff */
[----:B------:R-:W-:Y:S02]  /*97f0*/  HFMA2 R4, -RZ, RZ, 0, 1.1920928955078125e-07 ;  /* 0x00000002ff047431 */ /* 0x000fe400000001ff */
[----:B------:R-:W-:Y:S01]  /*9800*/  IMAD.U32 R95, RZ, RZ, UR8 ;  /* 0x00000008ff5f7e24 */ /* 0x000fe2000f8e00ff */
[----:B------:R-:W-:Y:S01]  /*9810*/  IADD3 R89, PT, PT, R89, -0x700cb87f, RZ ;  /* 0x8ff3478159597810 */ /* 0x000fe20007ffe0ff */
[----:B-1----:R-:W-:Y:S01]  /*9820*/  IMAD.MOV.U32 R0, RZ, RZ, R10 ;  /* 0x000000ffff007224 */ /* 0x002fe200078e000a */
[----:B------:R-:W-:Y:S01]  /*9830*/  IADD3 R94, PT, PT, R94, 0x32370b8f, RZ ;  /* 0x32370b8f5e5e7810 */ /* 0x000fe20007ffe0ff */
[----:B------:R-:W-:-:S02]  /*9840*/  IMAD.MOV.U32 R85, RZ, RZ, R91 ;  /* 0x000000ffff557224 */ /* 0x000fc400078e005b */
        /* <DEDUP_REMOVED lines=14> */
.L_x_6249:
[----:B------:R-:W-:Y:S01]  /*9930*/  VIADD R13, R13, 0x1 ;  /* 0x000000010d0d7836 */ /* 0x000fe20000000000 */
[----:B------:R-:W-:Y:S03]  /*9940*/  BSSY.RECONVERGENT B2, `(.L_x_6250) ;  /* 0x000000c000027945 */ /* 0x000fe60003800200 */
[C---:B---3--:R-:W-:Y:S01]  /*9950*/  IMAD.WIDE.U32 R68, R13.reuse, -0x2daee0ad, RZ ;  /* 0xd2511f530d447825 */ /* 0x048fe200078e00ff */
        /* <DEDUP_REMOVED lines=10> */
.L_x_6251:
[----:B------:R-:W-:Y:S05]  /*9a00*/  BSYNC.RECONVERGENT B2 ;  /* 0x0000000000027941 */ /* 0x000fea0003800200 */
.L_x_6250:
        /* <DEDUP_REMOVED lines=30> */
[----:B------:R-:W-:-:S04]  /*9bf0*/  IMAD.WIDE.U32 R10, R11, -0x2daee0ad, RZ ;  /* 0xd2511f530b0a7825 */ /* 0x000fc800078e00ff */
[----:B------:R-:W-:Y:S01]  /*9c00*/  IMAD.WIDE.U32 R68, R68, -0x326172a9, RZ ;  /* 0xcd9e8d5744447825 */ /* 0x000fe200078e00ff */
[----:B------:R-:W-:Y:S01]  /*9c10*/  LOP3.LUT R6, R6, UR4, R11, 0x96, !PT ;  /* 0x0000000406067c12 */ /* 0x000fe2000f8e960b */
[----:B------:R-:W-:-:S03]  /*9c20*/  UIADD3 UR4, UPT, UPT, UR9, -0x24c28bd8, URZ ;  /* 0xdb3d742809047890 */ /* 0x000fc6000fffe0ff */
        /* <DEDUP_REMOVED lines=14> */
[----:B------:R-:W-:Y:S01]  /*9d10*/  IMAD.MOV.U32 R85, RZ, RZ, R6 ;  /* 0x000000ffff557224 */ /* 0x000fe200078e0006 */
[----:B------:R-:W-:Y:S01]  /*9d20*/  LOP3.LUT R15, R4, UR4, R7, 0x96, !PT ;  /* 0x00000004040f7c12 */ /* 0x000fe2000f8e9607 */
[----:B------:R-:W-:-:S07]  /*9d30*/  HFMA2 R4, -RZ, RZ, 0, 0 ;  /* 0x00000000ff047431 */ /* 0x000fce00000001ff */
.L_x_6248:
[----:B------:R-:W-:Y:S05]  /*9d40*/  BSYNC.RECONVERGENT B1 ;  /* 0x0000000000017941 */ /* 0x000fea0003800200 */
.L_x_6247:
[----:B------:R-:W0:Y:S01]  /*9d50*/  LDC R105, c[0x0][0x404] ;  /* 0x00010100ff697b82 */ /* 0x000e220000000800 */
[----:B------:R-:W-:Y:S01]  /*9d60*/  ISETP.NE.AND P2, PT, R4, 0x1, PT ;  /* 0x000000010400780c */ /* 0x000fe20003f45270 */
[----:B------:R-:W-:Y:S01]  /*9d70*/  IMAD.MOV.U32 R107, RZ, RZ, 0x2f800000 ;  /* 0x2f800000ff6b7424 */ /* 0x000fe200078e00ff */
[----:B------:R-:W-:Y:S01]  /*9d80*/  I2FP.F32.U32 R0, R0 ;  /* 0x0000000000007245 */ /* 0x000fe20000201000 */
[C---:B-----5:R-:W-:Y:S01]  /*9d90*/  IMAD.U32 R3, R72.reuse, 0x10000, RZ ;  /* 0x0001000048037824 */ /* 0x060fe200078e00ff */
[----:B------:R-:W-:Y:S01]  /*9da0*/  BSSY.RECONVERGENT B1, `(.L_x_6252) ;  /* 0x0000052000017945 */ /* 0x000fe20003800200 */
[----:B---3--:R-:W-:Y:S01]  /*9db0*/  PRMT R72, R72, 0x7632, R72 ;  /* 0x0000763248487816 */ /* 0x008fe20000000048 */
        /* <DEDUP_REMOVED lines=16> */
.L_x_6254:
        /* <DEDUP_REMOVED lines=13> */
.L_x_6256:
[----:B------:R-:W-:Y:S05]  /*9f90*/  BSYNC.RECONVERGENT B2 ;  /* 0x0000000000027941 */ /* 0x000fea0003800200 */
.L_x_6255:
        /* <DEDUP_REMOVED lines=47> */
[----:B------:R-:W-:Y:S02]  /*a290*/  HFMA2 R6, -RZ, RZ, 0, 0 ;  /* 0x00000000ff067431 */ /* 0x000fe400000001ff */
[----:B------:R-:W-:Y:S02]  /*a2a0*/  IMAD.MOV.U32 R5, RZ, RZ, R85 ;  /* 0x000000ffff057224 */ /* 0x000fe400078e0055 */
[----:B------:R-:W-:-:S07]  /*a2b0*/  IMAD.MOV.U32 R85, RZ, RZ, R4 ;  /* 0x000000ffff557224 */ /* 0x000fce00078e0004 */
.L_x_6253:
[----:B------:R-:W-:Y:S05]  /*a2c0*/  BSYNC.RECONVERGENT B1 ;  /* 0x0000000000017941 */ /* 0x000fea0003800200 */
.L_x_6252:
[----:B------:R-:W-:Y:S01]  /*a2d0*/  I2FP.F32.U32 R4, R5 ;  /* 0x0000000500047245 */ /* 0x000fe20000201000 */
[----:B------:R-:W-:Y:S01]  /*a2e0*/  IMAD.U32 R3, R48, 0x10000, RZ ;  /* 0x0001000030037824 */ /* 0x000fe200078e00ff */
[----:B------:R-:W-:Y:S01]  /*a2f0*/  ISETP.NE.AND P3, PT, R6, 0x1, PT ;  /* 0x000000010600780c */ /* 0x000fe20003f65270 */
[----:B------:R-:W-:Y:S01]  /*a300*/  BSSY.RECONVERGENT B1, `(.L_x_6257) ;  /* 0x0000054000017945 */ /* 0x000fe20003800200 */
[----:B------:R-:W-:Y:S01]  /*a310*/  FSEL R5, R0, RZ, P4 ;  /* 0x000000ff00057208 */ /* 0x000fe20002000000 */
[----:B------:R-:W-:Y:S01]  /*a320*/  FFMA.FTZ R4, R4, R107, 1.1641532182693481445e-10 ;  /* 0x2f00000004047423 */ /* 0x000fe2000001006b */
[----:B------:R-:W-:Y:S01]  /*a330*/  FMUL.FTZ R3, R3, R104 ;  /* 0x0000006803037220 */ /* 0x000fe20000410000 */
[----:B------:R-:W-:-:S03]  /*a340*/  MOV R0, R10 ;  /* 0x0000000a00007202 */ /* 0x000fc60000000f00 */
[----:B------:R-:W-:Y:S01]  /*a350*/  FSETP.GTU.FTZ.AND P2, PT, R4, R105, PT ;  /* 0x000000690400720b */ /* 0x000fe20003f5c000 */
[----:B------:R-:W-:-:S03]  /*a360*/  IMAD.MOV.U32 R4, RZ, RZ, 0x2 ;  /* 0x00000002ff047424 */ /* 0x000fc600078e00ff */
        /* <DEDUP_REMOVED lines=13> */
.L_x_6259:
        /* <DEDUP_REMOVED lines=13> */
.L_x_6261:
[----:B------:R-:W-:Y:S05]  /*a510*/  BSYNC.RECONVERGENT B2 ;  /* 0x0000000000027941 */ /* 0x000fea0003800200 */
.L_x_6260:
        /* <DEDUP_REMOVED lines=50> */
.L_x_6258:
[----:B------:R-:W-:Y:S05]  /*a840*/  BSYNC.RECONVERGENT B1 ;  /* 0x0000000000017941 */ /* 0x000fea0003800200 */
.L_x_6257:
        /* <DEDUP_REMOVED lines=19> */
.L_x_6264:
        /* <DEDUP_REMOVED lines=13> */
.L_x_6266:
[----:B------:R-:W-:Y:S05]  /*aa50*/  BSYNC.RECONVERGENT B2 ;  /* 0x0000000000027941 */ /* 0x000fea0003800200 */
.L_x_6265:
        /* <DEDUP_REMOVED lines=41> */
[----:B------:R-:W-:Y:S02]  /*acf0*/  UIADD3 UR4, UPT, UPT, UR9, -0x695add53, URZ ;  /* 0x96a522ad09047890 */ /* 0x000fe4000fffe0ff */
[----:B------:R-:W-:Y:S01]  /*ad00*/  IMAD.MOV.U32 R7, RZ, RZ, RZ ;  /* 0x000000ffff077224 */ /* 0x000fe200078e00ff */
[----:B------:R-:W-:Y:S01]  /*ad10*/  LOP3.LUT R4, R4, UR21, R71, 0x96, !PT ;  /* 0x0000001504047c12 */ /* 0x000fe2000f8e9647 */
[----:B------:R-:W-:-:S04]  /*ad20*/  IMAD.WIDE.U32 R10, R10, -0x326172a9, RZ ;  /* 0xcd9e8d570a0a7825 */ /* 0x000fc800078e00ff */
[----:B------:R-:W-:Y:S01]  /*ad30*/  IMAD.WIDE.U32 R4, R4, -0x2daee0ad, RZ ;  /* 0xd2511f5304047825 */ /* 0x000fe200078e00ff */
[----:B------:R-:W-:-:S04]  /*ad40*/  LOP3.LUT R11, R89, R70, R11, 0x96, !PT ;  /* 0x00000046590b7212 */ /* 0x000fc800078e960b */
[----:B------:R-:W-:Y:S01]  /*ad50*/  LOP3.LUT R15, R6, UR4, R5, 0x96, !PT ;  /* 0x00000004060f7c12 */ /* 0x000fe2000f8e9605 */
[----:B------:R-:W-:Y:S01]  /*ad60*/  IMAD.MOV.U32 R6, RZ, RZ, R85 ;  /* 0x000000ffff067224 */ /* 0x000fe200078e0055 */
[----:B------:R-:W-:-:S07]  /*ad70*/  MOV R85, R4 ;  /* 0x0000000400557202 */ /* 0x000fce0000000f00 */
.L_x_6263:
[----:B------:R-:W-:Y:S05]  /*ad80*/  BSYNC.RECONVERGENT B1 ;  /* 0x0000000000017941 */ /* 0x000fea0003800200 */
.L_x_6262:
        /* <DEDUP_REMOVED lines=24> */
.L_x_6269:
        /* <DEDUP_REMOVED lines=13> */
.L_x_6271:
[----:B------:R-:W-:Y:S05]  /*afe0*/  BSYNC.RECONVERGENT B2 ;  /* 0x0000000000027941 */ /* 0x000fea0003800200 */
.L_x_6270:
        /* <DEDUP_REMOVED lines=50> */
.L_x_6268:
[----:B------:R-:W-:Y:S05]  /*b310*/  BSYNC.RECONVERGENT B1 ;  /* 0x0000000000017941 */ /* 0x000fea0003800200 */
.L_x_6267:
[----:B------:R-:W-:Y:S01]  /*b320*/  ISETP.NE.AND P2, PT, R8, 0x1, PT ;  /* 0x000000010800780c */ /* 0x000fe20003f45270 */
[----:B------:R-:W-:Y:S01]  /*b330*/  IMAD.U32 R5, R73, 0x10000, RZ ;  /* 0x0001000049057824 */ /* 0x000fe200078e00ff */
[----:B------:R-:W-:Y:S01]  /*b340*/  I2FP.F32.U32 R0, R0 ;  /* 0x0000000000007245 */ /* 0x000fe20000201000 */
[----:B------:R-:W-:Y:S01]  /*b350*/  BSSY.RECONVERGENT B1, `(.L_x_6272) ;  /* 0x0000051000017945 */ /* 0x000fe20003800200 */
[----:B------:R-:W-:Y:S01]  /*b360*/  IMAD.MOV.U32 R71, RZ, RZ, 0x2 ;  /* 0x00000002ff477424 */ /* 0x000fe200078e00ff */
[----:B------:R-:W-:Y:S01]  /*b370*/  MOV R7, R10 ;  /* 0x0000000a00077202 */ /* 0x000fe20000000f00 */
[----:B------:R-:W-:Y:S01]  /*b380*/  FMUL.FTZ R5, R5, R104 ;  /* 0x0000006805057220 */ /* 0x000fe20000410000 */
[----:B------:R-:W-:Y:S01]  /*b390*/  FFMA.FTZ R6, R0, R107, 1.1641532182693481445e-10 ;  /* 0x2f00000000067423 */ /* 0x000fe2000001006b */
[----:B------:R-:W-:-:S04]  /*b3a0*/  PRMT R0, R73, 0x7632, R0 ;  /* 0x0000763249007816 */ /* 0x000fc80000000000 */
        /* <DEDUP_REMOVED lines=11> */
.L_x_6274:
        /* <DEDUP_REMOVED lines=13> */
.L_x_6276:
[----:B------:R-:W-:Y:S05]  /*b530*/  BSYNC.RECONVERGENT B2 ;  /* 0x0000000000027941 */ /* 0x000fea0003800200 */
.L_x_6275:
        /* <DEDUP_REMOVED lines=47> */
[----:B------:R-:W-:Y:S02]  /*b830*/  LOP3.LUT R15, R70, UR4, R7, 0x96, !PT ;  /* 0x00000004460f7c12 */ /* 0x000fe4000f8e9607 */
[----:B------:R-:W-:Y:S01]  /*b840*/  MOV R7, R85 ;  /* 0x0000005500077202 */ /* 0x000fe20000000f00 */
[----:B------:R-:W-:-:S07]  /*b850*/  IMAD.MOV.U32 R85, RZ, RZ, R6 ;  /* 0x000000ffff557224 */ /* 0x000fce00078e0006 */
.L_x_6273:
[----:B------:R-:W-:Y:S05]  /*b860*/  BSYNC.RECONVERGENT B1 ;  /* 0x0000000000017941 */ /* 0x000fea0003800200 */
.L_x_6272:
[----:B------:R-:W-:Y:S01]  /*b870*/  I2FP.F32.U32 R6, R7 ;  /* 0x0000000700067245 */ /* 0x000fe20000201000 */
[----:B------:R-:W-:Y:S01]  /*b880*/  BSSY.RECONVERGENT B1, `(.L_x_6277) ;  /* 0x0000057000017945 */ /* 0x000fe20003800200 */
[----:B------:R-:W-:Y:S01]  /*b890*/  SHF.L.U32 R7, R49, 0x10, RZ ;  /* 0x0000001031077819 */ /* 0x000fe200000006ff */
[----:B------:R-:W-:Y:S01]  /*b8a0*/  IMAD.MOV.U32 R73, RZ, RZ, 0x2 ;  /* 0x00000002ff497424 */ /* 0x000fe200078e00ff */
[----:B------:R-:W-:Y:S01]  /*b8b0*/  FSEL R5, R5, RZ, P4 ;  /* 0x000000ff05057208 */ /* 0x000fe20002000000 */
[----:B------:R-:W-:Y:S02]  /*b8c0*/  FFMA.FTZ R6, R6, R107, 1.1641532182693481445e-10 ;  /* 0x2f00000006067423 */ /* 0x000fe4000001006b */
[----:B------:R-:W-:-:S03]  /*b8d0*/  FMUL.FTZ R7, R7, R104 ;  /* 0x0000006807077220 */ /* 0x000fc60000410000 */
[----:B------:R-:W-:-:S04]  /*b8e0*/  FSETP.GTU.FTZ.AND P2, PT, R6, R105, PT ;  /* 0x000000690600720b */ /* 0x000fc80003f5c000 */
[----:B------:R-:W-:Y:S01]  /*b8f0*/  FSEL R70, R7, RZ, !P2 ;  /* 0x000000ff07467208 */ /* 0x000fe20005000000 */
[----:B------:R-:W-:Y:S01]  /*b900*/  IMAD.MOV.U32 R7, RZ, RZ, R10 ;  /* 0x000000ffff077224 */ /* 0x000fe200078e000a */
[----:B------:R-:W-:Y:S02]  /*b910*/  SEL R6, RZ, 0x1, P2 ;  /* 0x00000001ff067807 */ /* 0x000fe40001000000 */
[----:B------:R-:W-:Y:S01]  /*b920*/  ISETP.NE.AND P2, PT, R71, 0x1, PT ;  /* 0x000000014700780c */ /* 0x000fe20003f45270 */
[--C-:B------:R-:W-:Y:S01]  /*b930*/  FADD.FTZ R70, R70, R5.reuse ;  /* 0x0000000546467221 */ /* 0x100fe20000010000 */
        /* <DEDUP_REMOVED lines=11> */
.L_x_6279:
        /* <DEDUP_REMOVED lines=13> */
.L_x_6281:
[----:B------:R-:W-:Y:S05]  /*bac0*/  BSYNC.RECONVERGENT B2 ;  /* 0x0000000000027941 */ /* 0x000fea0003800200 */
.L_x_6280:
        /* <DEDUP_REMOVED lines=50> */
.L_x_6278:
[----:B------:R-:W-:Y:S05]  /*bdf0*/  BSYNC.RECONVERGENT B1 ;  /* 0x0000000000017941 */ /* 0x000fea0003800200 */
.L_x_6277:
[----:B------:R-:W-:Y:S01]  /*be00*/  ISETP.NE.AND P2, PT, R73, 0x1, PT ;  /* 0x000000014900780c */ /* 0x000fe20003f45270 */
[----:B------:R-:W-:Y:S01]  /*be10*/  BSSY.RECONVERGENT B1, `(.L_x_6282) ;  /* 0x0000052000017945 */ /* 0x000fe20003800200 */
[----:B------:R-:W-:Y:S01]  /*be20*/  I2FP.F32.U32 R6, R7 ;  /* 0x0000000700067245 */ /* 0x000fe20000201000 */
[----:B------:R-:W-:Y:S02]  /*be30*/  IMAD.U32 R7, R0, 0x10000, RZ ;  /* 0x0001000000077824 */ /* 0x000fe400078e00ff */
[----:B------:R-:W-:Y:S02]  /*be40*/  HFMA2 R72, -RZ, RZ, 0, 1.1920928955078125e-07 ;  /* 0x00000002ff487431 */ /* 0x000fe400000001ff */
[----:B------:R-:W-:Y:S02]  /*be50*/  IMAD.MOV.U32 R8, RZ, RZ, R10 ;  /* 0x000000ffff087224 */ /* 0x000fe400078e000a */
        /* <DEDUP_REMOVED lines=13> */
.L_x_6284:
        /* <DEDUP_REMOVED lines=13> */
.L_x_6286:
[----:B------:R-:W-:Y:S05]  /*c000*/  BSYNC.RECONVERGENT B2 ;  /* 0x0000000000027941 */ /* 0x000fea0003800200 */
.L_x_6285:
        /* <DEDUP_REMOVED lines=50> */
.L_x_6283:
[----:B------:R-:W-:Y:S05]  /*c330*/  BSYNC.RECONVERGENT B1 ;  /* 0x0000000000017941 */ /* 0x000fea0003800200 */
.L_x_6282:
        /* <DEDUP_REMOVED lines=24> */
.L_x_6289:
        /* <DEDUP_REMOVED lines=13> */
.L_x_6291:
[----:B------:R-:W-:Y:S05]  /*c590*/  BSYNC.RECONVERGENT B2 ;  /* 0x0000000000027941 */ /* 0x000fea0003800200 */
.L_x_6290:
        /* <DEDUP_REMOVED lines=50> */
.L_x_6288:
[----:B------:R-:W-:Y:S05]  /*c8c0*/  BSYNC.RECONVERGENT B1 ;  /* 0x0000000000017941 */ /* 0x000fea0003800200 */
.L_x_6287:
[----:B------:R-:W-:Y:S01]  /*c8d0*/  ISETP.NE.AND P3, PT, R88, 0x1, PT ;  /* 0x000000015800780c */ /* 0x000fe20003f65270 */
[----:B------:R-:W-:Y:S01]  /*c8e0*/  BSSY.RECONVERGENT B1, `(.L_x_6292) ;  /* 0x0000052000017945 */ /* 0x000fe20003800200 */
[----:B------:R-:W-:Y:S01]  /*c8f0*/  I2FP.F32.U32 R0, R0 ;  /* 0x0000000000007245 */ /* 0x000fe20000201000 */
[----:B------:R-:W-:Y:S01]  /*c900*/  IMAD.MOV.U32 R73, RZ, RZ, R10 ;  /* 0x000000ffff497224 */ /* 0x000fe200078e000a */
[----:B------:R-:W-:-:S03]  /*c910*/  SHF.L.U32 R7, R74, 0x10, RZ ;  /* 0x000000104a077819 */ /* 0x000fc600000006ff */
[----:B------:R-:W-:Y:S01]  /*c920*/  FFMA.FTZ R8, R0, R107, 1.1641532182693481445e-10 ;  /* 0x2f00000000087423 */ /* 0x000fe2000001006b */
[----:B------:R-:W-:Y:S01]  /*c930*/  PRMT R0, R74, 0x7632, R0 ;  /* 0x000076324a007816 */ /* 0x000fe20000000000 */
[----:B------:R-:W-:Y:S02]  /*c940*/  IMAD.MOV.U32 R74, RZ, RZ, 0x2 ;  /* 0x00000002ff4a7424 */ /* 0x000fe400078e00ff */
[----:B------:R-:W-:Y:S01]  /*c950*/  FMUL.FTZ R7, R7, R104 ;  /* 0x0000006807077220 */ /* 0x000fe20000410000 */
        /* <DEDUP_REMOVED lines=10> */
.L_x_6294:
        /* <DEDUP_REMOVED lines=13> */
.L_x_6296:
[----:B------:R-:W-:Y:S05]  /*cad0*/  BSYNC.RECONVERGENT B2 ;  /* 0x0000000000027941 */ /* 0x000fea0003800200 */
.L_x_6295:
        /* <DEDUP_REMOVED lines=50> */
.L_x_6293:
[----:B------:R-:W-:Y:S05]  /*ce00*/  BSYNC.RECONVERGENT B1 ;  /* 0x0000000000017941 */ /* 0x000fea0003800200 */
.L_x_6292:
[----:B------:R-:W-:Y:S01]  /*ce10*/  I2FP.F32.U32 R8, R73 ;  /* 0x0000004900087245 */ /* 0x000fe20000201000 */
[----:B------:R-:W-:Y:S01]  /*ce20*/  IMAD.U32 R73, R50, 0x10000, RZ ;  /* 0x0001000032497824 */ /* 0x000fe200078e00ff */
[----:B------:R-:W-:Y:S01]  /*ce30*/  FSEL R7, R7, RZ, P2 ;  /* 0x000000ff07077208 */ /* 0x000fe20001000000 */
[----:B------:R-:W-:Y:S01]  /*ce40*/  BSSY.RECONVERGENT B1, `(.L_x_6297) ;  /* 0x0000055000017945 */ /* 0x000fe20003800200 */
[----:B------:R-:W-:Y:S02]  /*ce50*/  HFMA2 R97, -RZ, RZ, 0, 1.1920928955078125e-07 ;  /* 0x00000002ff617431 */ /* 0x000fe400000001ff */
[----:B------:R-:W-:Y:S01]  /*ce60*/  FFMA.FTZ R8, R8, R107, 1.1641532182693481445e-10 ;  /* 0x2f00000008087423 */ /* 0x000fe2000001006b */
[----:B------:R-:W-:Y:S01]  /*ce70*/  FMUL.FTZ R72, R73, R104 ;  /* 0x0000006849487220 */ /* 0x000fe20000410000 */
[----:B------:R-:W-:-:S03]  /*ce80*/  IMAD.MOV.U32 R73, RZ, RZ, R10 ;  /* 0x000000ffff497224 */ /* 0x000fc600078e000a */
[----:B------:R-:W-:-:S04]  /*ce90*/  FSETP.GTU.FTZ.AND P3, PT, R8, R105, PT ;  /* 0x000000690800720b */ /* 0x000fc80003f7c000 */
[----:B------:R-:W-:Y:S02]  /*cea0*/  FSEL R72, R72, RZ, !P3 ;  /* 0x000000ff48487208 */ /* 0x000fe40005800000 */
        /* <DEDUP_REMOVED lines=14> */
.L_x_6299:
        /* <DEDUP_REMOVED lines=13> */
.L_x_6301:
[----:B------:R-:W-:Y:S05]  /*d060*/  BSYNC.RECONVERGENT B2 ;  /* 0x0000000000027941 */ /* 0x000fea0003800200 */
.L_x_6300:
        /* <DEDUP_REMOVED lines=50> */
.L_x_6298:
[----:B------:R-:W-:Y:S05]  /*d390*/  BSYNC.RECONVERGENT B1 ;  /* 0x0000000000017941 */ /* 0x000fea0003800200 */
.L_x_6297:
        /* <DEDUP_REMOVED lines=18> */
.L_x_6304:
        /* <DEDUP_REMOVED lines=13> */
.L_x_6306:
[----:B------:R-:W-:Y:S05]  /*d590*/  BSYNC.RECONVERGENT B2 ;  /* 0x0000000000027941 */ /* 0x000fea0003800200 */
.L_x_6305:
        /* <DEDUP_REMOVED lines=50> */
.L_x_6303:
[----:B------:R-:W-:Y:S05]  /*d8c0*/  BSYNC.RECONVERGENT B1 ;  /* 0x0000000000017941 */ /* 0x000fea0003800200 */
.L_x_6302:
        /* <DEDUP_REMOVED lines=24> */
.L_x_6309:
        /* <DEDUP_REMOVED lines=13> */
.L_x_6311:
[----:B------:R-:W-:Y:S05]  /*db20*/  BSYNC.RECONVERGENT B2 ;  /* 0x0000000000027941 */ /* 0x000fea0003800200 */
.L_x_6310:
        /* <DEDUP_REMOVED lines=50> */
.L_x_6308:
[----:B------:R-:W-:Y:S05]  /*de50*/  BSYNC.RECONVERGENT B1 ;  /* 0x0000000000017941 */ /* 0x000fea0003800200 */
.L_x_6307:
[----:B------:R-:W-:Y:S01]  /*de60*/  ISETP.NE.AND P5, PT, R98, 0x1, PT ;  /* 0x000000016200780c */ /* 0x000fe20003fa5270 */
[C---:B------:R-:W-:Y:S01]  /*de70*/  IMAD.U32 R97, R75.reuse, 0x10000, RZ ;  /* 0x000100004b617824 */ /* 0x040fe200078e00ff */
[----:B------:R-:W-:Y:S01]  /*de80*/  I2FP.F32.U32 R0, R0 ;  /* 0x0000000000007245 */ /* 0x000fe20000201000 */
[----:B------:R-:W-:Y:S01]  /*de90*/  BSSY.RECONVERGENT B1, `(.L_x_6312) ;  /* 0x0000050000017945 */ /* 0x000fe20003800200 */
[----:B------:R-:W-:Y:S01]  /*dea0*/  PRMT R75, R75, 0x7632, R75 ;  /* 0x000076324b4b7816 */ /* 0x000fe2000000004b */
[----:B------:R-:W-:Y:S02]  /*deb0*/  IMAD.MOV.U32 R88, RZ, RZ, R10 ;  /* 0x000000ffff587224 */ /* 0x000fe400078e000a */
[----:B------:R-:W-:Y:S01]  /*dec0*/  FFMA.FTZ R74, R0, R107, 1.1641532182693481445e-10 ;  /* 0x2f000000004a7423 */ /* 0x000fe2000001006b */
[----:B------:R-:W-:Y:S01]  /*ded0*/  FMUL.FTZ R0, R97, R104 ;  /* 0x0000006861007220 */ /* 0x000fe20000410000 */
[----:B------:R-:W-:-:S03]  /*dee0*/  HFMA2 R97, -RZ, RZ, 0, 1.1920928955078125e-07 ;  /* 0x00000002ff617431 */ /* 0x000fc600000001ff */
        /* <DEDUP_REMOVED lines=10> */
.L_x_6314:
        /* <DEDUP_REMOVED lines=13> */
.L_x_6316:
[----:B------:R-:W-:Y:S05]  /*e060*/  BSYNC.RECONVERGENT B2 ;  /* 0x0000000000027941 */ /* 0x000fea0003800200 */
.L_x_6315:
[----:B------:R-:W-:Y:S01]  /*e070*/  LOP3.LUT R10, R9, UR9, R101, 0x96, !PT ;  /* 0x00000009090a7c12 */ /* 0x000fe2000f8e9665 */
[----:B------:R-:W-:Y:S01]  /*e080*/  IMAD.WIDE.U32 R98, R14, -0x326172a9, RZ ;  /* 0xcd9e8d570e627825 */ /* 0x000fe200078e00ff */
[----:B------:R-:W-:-:S03]  /*e090*/  UIADD3 UR4, UPT, UPT, UR8, -0x61c88647, URZ ;  /* 0x9e3779b908047890 */ /* 0x000fc6000fffe0ff */
[----:B------:R-:W-:Y:S02]  /*e0a0*/  HFMA2 R97, -RZ, RZ, 0, 0 ;  /* 0x00000000ff617431 */ /* 0x000fe400000001ff */
        /* <DEDUP_REMOVED lines=23> */
[----:B------:R-:W-:-:S04]  /*e220*/  UIADD3 UR4, UPT, UPT, UR9, 0x646e171e, URZ ;  /* 0x646e171e09047890 */ /* 0x000fc8000fffe0ff */
[----:B------:R-:W-:Y:S01]  /*e230*/  LOP3.LUT R101, R98, UR18, R11, 0x96, !PT ;  /* 0x0000001262657c12 */ /* 0x000fe2000f8e960b */
[----:B------:R-:W-:-:S05]  /*e240*/  IMAD.WIDE.U32 R98, R99, -0x2daee0ad, RZ ;  /* 0xd2511f5363627825 */ /* 0x000fca00078e00ff */
[----:B------:R-:W-:Y:S01]  /*e250*/  LOP3.LUT R99, R100, UR19, R99, 0x96, !PT ;  /* 0x0000001364637c12 */ /* 0x000fe2000f8e9663 */
[----:B------:R-:W-:-:S05]  /*e260*/  IMAD.WIDE.U32 R100, R101, -0x2daee0ad, RZ ;  /* 0xd2511f5365647825 */ /* 0x000fca00078e00ff */
[----:B------:R-:W-:Y:S01]  /*e270*/  LOP3.LUT R11, R98, UR4, R101, 0x96, !PT ;  /* 0x00000004620b7c12 */ /* 0x000fe2000f8e9665 */
[----:B------:R-:W-:Y:S01]  /*e280*/  IMAD.WIDE.U32 R98, R99, -0x326172a9, RZ ;  /* 0xcd9e8d5763627825 */ /* 0x000fe200078e00ff */
[----:B------:R-:W-:-:S04]  /*e290*/  UIADD3 UR4, UPT, UPT, UR9, -0x24c28bd8, URZ ;  /* 0xdb3d742809047890 */ /* 0x000fc8000fffe0ff */
        /* <DEDUP_REMOVED lines=14> */
[----:B------:R-:W-:-:S07]  /*e380*/  LOP3.LUT R15, R100, UR4, R99, 0x96, !PT ;  /* 0x00000004640f7c12 */ /* 0x000fce000f8e9663 */
.L_x_6313:
[----:B------:R-:W-:Y:S05]  /*e390*/  BSYNC.RECONVERGENT B1 ;  /* 0x0000000000017941 */ /* 0x000fea0003800200 */
.L_x_6312:
[----:B------:R-:W-:Y:S01]  /*e3a0*/  I2FP.F32.U32 R74, R88 ;  /* 0x00000058004a7245 */ /* 0x000fe20000201000 */
[----:B------:R-:W-:Y:S01]  /*e3b0*/  IMAD.U32 R99, R51, 0x10000, RZ ;  /* 0x0001000033637824 */ /* 0x000fe200078e00ff */
[----:B------:R-:W-:Y:S03]  /*e3c0*/  BSSY.RECONVERGENT B1, `(.L_x_6317) ;  /* 0x0000056000017945 */ /* 0x000fe60003800200 */
[----:B------:R-:W-:Y:S01]  /*e3d0*/  FFMA.FTZ R74, R74, R107, 1.1641532182693481445e-10 ;  /* 0x2f0000004a4a7423 */ /* 0x000fe2000001006b */
[----:B------:R-:W-:-:S04]  /*e3e0*/  FMUL.FTZ R99, R99, R104 ;  /* 0x0000006863637220 */ /* 0x000fc80000410000 */
[----:B------:R-:W-:-:S04]  /*e3f0*/  FSETP.GTU.FTZ.AND P5, PT, R74, R105, PT ;  /* 0x000000694a00720b */ /* 0x000fc80003fbc000 */
[----:B------:R-:W-:Y:S02]  /*e400*/  FSEL R74, R99, RZ, !P5 ;  /* 0x000000ff634a7208 */ /* 0x000fe40006800000 */
[----:B------:R-:W-:Y:S02]  /*e410*/  SEL R88, RZ, 0x1, P5 ;  /* 0x00000001ff587807 */ /* 0x000fe40002800000 */
[----:B------:R-:W-:Y:S02]  /*e420*/  ISETP.NE.AND P5, PT, R97, 0x1, PT ;  /* 0x000000016100780c */ /* 0x000fe40003fa5270 */
[----:B------:R-:W-:Y:S02]  /*e430*/  FSEL R99, R0, RZ, P4 ;  /* 0x000000ff00637208 */ /* 0x000fe40002000000 */
[----:B------:R-:W-:Y:S02]  /*e440*/  PRMT R0, R88, 0x7610, R0 ;  /* 0x0000761058007816 */ /* 0x000fe40000000000 */
[----:B------:R-:W-:Y:S01]  /*e450*/  MOV R88, R10 ;  /* 0x0000000a00587202 */ /* 0x000fe20000000f00 */
[----:B------:R-:W-:Y:S01]  /*e460*/  FADD.FTZ R74, R74, R99 ;  /* 0x000000634a4a7221 */ /* 0x000fe20000010000 */
[----:B------:R-:W-:-:S03]  /*e470*/  IMAD.MOV.U32 R99, RZ, RZ, 0x2 ;  /* 0x00000002ff637424 */ /* 0x000fc600078e00ff */
[----:B------:R-:W-:Y:S02]  /*e480*/  @P1 FADD.FTZ R74, R58, R74 ;  /* 0x0000004a3a4a1221 */ /* 0x000fe40000010000 */
        /* <DEDUP_REMOVED lines=9> */
.L_x_6319:
        /* <DEDUP_REMOVED lines=13> */
.L_x_6321:
[----:B------:R-:W-:Y:S05]  /*e5f0*/  BSYNC.RECONVERGENT B2 ;  /* 0x0000000000027941 */ /* 0x000fea0003800200 */
.L_x_6320:
        /* <DEDUP_REMOVED lines=49> */
[----:B------:R-:W-:-:S07]  /*e910*/  IMAD.MOV.U32 R99, RZ, RZ, RZ ;  /* 0x000000ffff637224 */ /* 0x000fce00078e00ff */
.L_x_6318:
[----:B------:R-:W-:Y:S05]  /*e920*/  BSYNC.RECONVERGENT B1 ;  /* 0x0000000000017941 */ /* 0x000fea0003800200 */
.L_x_6317:
[----:B------:R-:W-:Y:S01]  /*e930*/  ISETP.NE.AND P6, PT, R99, 0x1, PT ;  /* 0x000000016300780c */ /* 0x000fe20003fc5270 */
[----:B------:R-:W-:Y:S01]  /*e940*/  BSSY.RECONVERGENT B1, `(.L_x_6322) ;  /* 0x0000054000017945 */ /* 0x000fe20003800200 */
[----:B------:R-:W-:Y:S01]  /*e950*/  I2FP.F32.U32 R88, R88 ;  /* 0x0000005800587245 */ /* 0x000fe20000201000 */
[----:B------:R-:W-:Y:S01]  /*e960*/  IMAD.MOV.U32 R97, RZ, RZ, R10 ;  /* 0x000000ffff617224 */ /* 0x000fe200078e000a */
[----:B------:R-:W-:-:S03]  /*e970*/  SHF.L.U32 R75, R75, 0x10, RZ ;  /* 0x000000104b4b7819 */ /* 0x000fc600000006ff */
[----:B------:R-:W-:Y:S01]  /*e980*/  FFMA.FTZ R98, R88, R107, 1.1641532182693481445e-10 ;  /* 0x2f00000058627423 */ /* 0x000fe2000001006b */
[----:B------:R-:W-:Y:S02]  /*e990*/  IMAD.MOV.U32 R88, RZ, RZ, 0x2 ;  /* 0x00000002ff587424 */ /* 0x000fe400078e00ff */
[----:B------:R-:W-:Y:S02]  /*e9a0*/  FMUL.FTZ R75, R75, R104 ;  /* 0x000000684b4b7220 */ /* 0x000fe40000410000 */
        /* <DEDUP_REMOVED lines=10> */
.L_x_6324:
        /* <DEDUP_REMOVED lines=15> */
.L_x_6326:
[----:B------:R-:W-:Y:S05]  /*eb40*/  BSYNC.RECONVERGENT B2 ;  /* 0x0000000000027941 */ /* 0x000fea0003800200 */
.L_x_6325:
[----:B------:R-:W-:Y:S01]  /*eb50*/  LOP3.LUT R98, R9, UR9, R11, 0x96, !PT ;  /* 0x0000000909627c12 */ /* 0x000fe2000f8e960b */
[----:B------:R-:W-:Y:S01]  /*eb60*/  IMAD.WIDE.U32 R100, R14, -0x326172a9, RZ ;  /* 0xcd9e8d570e647825 */ /* 0x000fe200078e00ff */
[----:B------:R-:W-:Y:S01]  /*eb70*/  UIADD3 UR4, UPT, UPT, UR8, -0x61c88647, URZ ;  /* 0x9e3779b908047890 */ /* 0x000fe2000fffe0ff */
[----:B------:R-:W-:Y:S01]  /*eb80*/  MOV R97, R85 ;  /* 0x0000005500617202 */ /* 0x000fe20000000f00 */
[----:B------:R-:W-:Y:S01]  /*eb90*/  UIADD3 UR5, UPT, UPT, UR9, -0x126145ec, URZ ;  /* 0xed9eba1409057890 */ /* 0x000fe2000fffe0ff */
[----:B------:R-:W-:Y:S01]  /*eba0*/  IMAD.WIDE.U32 R98, R98, -0x326172a9, RZ ;  /* 0xcd9e8d5762627825 */ /* 0x000fe200078e00ff */
[----:B------:R-:W-:-:S03]  /*ebb0*/  LOP3.LUT R101, R12, UR8, R101, 0x96, !PT ;  /* 0x000000080c657c12 */ /* 0x000fc6000f8e9665 */
[----:B------:R-:W-:Y:S01]  /*ebc0*/  IMAD.MOV.U32 R88, RZ, RZ, RZ ;  /* 0x000000ffff587224 */ /* 0x000fe200078e00ff */
        /* <DEDUP_REMOVED lines=42> */
[----:B------:R-:W-:-:S07]  /*ee70*/  IMAD.MOV.U32 R85, RZ, RZ, R92 ;  /* 0x000000ffff557224 */ /* 0x000fce00078e005c */
.L_x_6323:
[----:B------:R-:W-:Y:S05]  /*ee80*/  BSYNC.RECONVERGENT B1 ;  /* 0x0000000000017941 */ /* 0x000fea0003800200 */
.L_x_6322:
        /* <DEDUP_REMOVED lines=10> */
[----:B------:R-:W-:Y:S01]  /*ef30*/  @P1 FADD.FTZ R75, R59, R75 ;  /* 0x0000004b3b4b1221 */ /* 0x000fe20000010000 */
[----:B------:R-:W-:Y:S06]  /*ef40*/  BRA `(.L_x_6327) ;  /* 0x0000002c00987947 */ /* 0x000fec0003800000 */
.L_x_6246:
[----:B------:R-:W-:Y:S01]  /*ef50*/  ISETP.NE.AND P2, PT, R88, 0x1, PT ;  /* 0x000000015800780c */ /* 0x000fe20003f45270 */
[----:B------:R-:W-:Y:S01]  /*ef60*/  BSSY.RECONVERGENT B1, `(.L_x_6328) ;  /* 0x0000054000017945 */ /* 0x000fe20003800200 */
[----:B---3--:R-:W-:Y:S01]  /*ef70*/  IMAD.MOV.U32 R70, RZ, RZ, 0x2 ;  /* 0x00000002ff467424 */ /* 0x008fe200078e00ff */
        /* <DEDUP_REMOVED lines=13> */
.L_x_6330:
        /* <DEDUP_REMOVED lines=13> */
.L_x_6332:
[----:B------:R-:W-:Y:S05]  /*f120*/  BSYNC.RECONVERGENT B2 ;  /* 0x0000000000027941 */ /* 0x000fea0003800200 */
.L_x_6331:
[----:B--2---:R-:W-:Y:S01]  /*f130*/  IMAD.WIDE.U32 R86, R14, -0x326172a9, RZ ;  /* 0xcd9e8d570e567825 */ /* 0x004fe200078e00ff */
        /* <DEDUP_REMOVED lines=54> */
.L_x_6329:
[----:B------:R-:W-:Y:S05]  /*f4a0*/  BSYNC.RECONVERGENT B1 ;  /* 0x0000000000017941 */ /* 0x000fea0003800200 */
.L_x_6328:
        /* <DEDUP_REMOVED lines=11> */
[----:B--2---:R-:W-:Y:S01]  /*f560*/  P2R R86, PR, RZ, 0x8 ;  /* 0x00000008ff567803 */ /* 0x004fe20000000000 */
        /* <DEDUP_REMOVED lines=9> */
.L_x_6335:
        /* <DEDUP_REMOVED lines=13> */
.L_x_6337:
[----:B------:R-:W-:Y:S05]  /*f6d0*/  BSYNC.RECONVERGENT B2 ;  /* 0x0000000000027941 */ /* 0x000fea0003800200 */
.L_x_6336:
        /* <DEDUP_REMOVED lines=55> */
.L_x_6334:
[----:B------:R-:W-:Y:S05]  /*fa50*/  BSYNC.RECONVERGENT B1 ;  /* 0x0000000000017941 */ /* 0x000fea0003800200 */
.L_x_6333:
        /* <DEDUP_REMOVED lines=18> */
.L_x_6340:
        /* <DEDUP_REMOVED lines=13> */
.L_x_6342:
[----:B------:R-:W-:Y:S05]  /*fc50*/  BSYNC.RECONVERGENT B2 ;  /* 0x0000000000027941 */ /* 0x000fea0003800200 */
.L_x_6341:
        /* <DEDUP_REMOVED lines=55> */
.L_x_6339:
[----:B------:R-:W-:Y:S05]  /*ffd0*/  BSYNC.RECONVERGENT B1 ;  /* 0x0000000000017941 */ /* 0x000fea0003800200 */
.L_x_6338:
[----:B------:R-:W-:Y:S01]  /*ffe0*/  I2FP.F32.U32 R70, R71 ;  /* 0x0000004700467245 */ /* 0x000fe20000201000 */
[----:B------:R-:W-:Y:S01]  /*fff0*/  BSSY.RECONVERGENT B1, `(.L_x_6343) ;  /* 0x0000057000017945 */ /* 0x000fe20003800200 */
[C---:B------:R-:W-:Y:S01]  /*10000*/  PRMT R71, R73.reuse, 0x7632, R71 ;  /* 0x0000763249477816 */ /* 0x040fe20000000047 */
[----:B------:R-:W-:Y:S02]  /*10010*/  IMAD.MOV.U32 R92, RZ, RZ, 0x2 ;  /* 0x00000002ff5c7424 */ /* 0x000fe400078e00ff */
[----:B------:R-:W-:Y:S01]  /*10020*/  FFMA.FTZ R91, R70, R97, 1.1641532182693481445e-10 ;  /* 0x2f000000465b7423 */ /* 0x000fe20000010061 */
[----:B------:R-:W-:Y:S01]  /*10030*/  IMAD.U32 R70, R73, 0x10000, RZ ;  /* 0x0001000049467824 */ /* 0x000fe200078e00ff */
[----:B------:R-:W-:-:S03]  /*10040*/  MOV R73, R10 ;  /* 0x0000000a00497202 */ /* 0x000fc60000000f00 */
        /* <DEDUP_REMOVED lines=12> */
.L_x_6345:
        /* <DEDUP_REMOVED lines=13> */
.L_x_6347:
[----:B------:R-:W-:Y:S05]  /*101e0*/  BSYNC.RECONVERGENT B2 ;  /* 0x0000000000027941 */ /* 0x000fea0003800200 */
.L_x_6346:
        /* <DEDUP_REMOVED lines=55> */
.L_x_6344:
[----:B------:R-:W-:Y:S05]  /*10560*/  BSYNC.RECONVERGENT B1 ;  /* 0x0000000000017941 */ /* 0x000fea0003800200 */
.L_x_6343:
        /* <DEDUP_REMOVED lines=18> */
.L_x_6350:
        /* <DEDUP_REMOVED lines=13> */
.L_x_6352:
[----:B------:R-:W-:Y:S05]  /*10760*/  BSYNC.RECONVERGENT B2 ;  /* 0x0000000000027941 */ /* 0x000fea0003800200 */
.L_x_6351:
        /* <DEDUP_REMOVED lines=53> */
[----:B------:R-:W-:Y:S02]  /*10ac0*/  LOP3.LUT R15, R92, UR5, R73, 0x96, !PT ;  /* 0x000000055c0f7c12 */ /* 0x000fe4000f8e9649 */
[----:B------:R-:W-:-:S07]  /*10ad0*/  MOV R85, R72 ;  /* 0x0000004800557202 */ /* 0x000fce0000000f00 */
.L_x_6349:
[----:B------:R-:W-:Y:S05]  /*10ae0*/  BSYNC.RECONVERGENT B1 ;  /* 0x0000000000017941 */ /* 0x000fea0003800200 */
.L_x_6348:
[----:B------:R-:W-:Y:S01]  /*10af0*/  ISETP.NE.AND P3, PT, R94, 0x1, PT ;  /* 0x000000015e00780c */ /* 0x000fe20003f65270 */
[----:B------:R-:W-:Y:S01]  /*10b00*/  BSSY.RECONVERGENT B1, `(.L_x_6353) ;  /* 0x0000056000017945 */ /* 0x000fe20003800200 */
[----:B------:R-:W-:Y:S01]  /*10b10*/  I2FP.F32.U32 R72, R88 ;  /* 0x0000005800487245 */ /* 0x000fe20000201000 */
[----:B------:R-:W-:Y:S01]  /*10b20*/  HFMA2 R88, -RZ, RZ, 0, 1.1920928955078125e-07 ;  /* 0x00000002ff587431 */ /* 0x000fe200000001ff */
[----:B------:R-:W-:-:S03]  /*10b30*/  PRMT R73, R74, 0x7632, R73 ;  /* 0x000076324a497816 */ /* 0x000fc60000000049 */
[----:B------:R-:W-:Y:S01]  /*10b40*/  FFMA.FTZ R93, R72, R97, 1.1641532182693481445e-10 ;  /* 0x2f000000485d7423 */ /* 0x000fe20000010061 */
[----:B------:R-:W-:Y:S02]  /*10b50*/  IMAD.U32 R72, R74, 0x10000, RZ ;  /* 0x000100004a487824 */ /* 0x000fe400078e00ff */
[----:B------:R-:W-:Y:S02]  /*10b60*/  IMAD.MOV.U32 R74, RZ, RZ, R10 ;  /* 0x000000ffff4a7224 */ /* 0x000fe400078e000a */
        /* <DEDUP_REMOVED lines=10> */
.L_x_6355:
        /* <DEDUP_REMOVED lines=13> */
.L_x_6357:
[----:B------:R-:W-:Y:S05]  /*10ce0*/  BSYNC.RECONVERGENT B2 ;  /* 0x0000000000027941 */ /* 0x000fea0003800200 */
.L_x_6356:
        /* <DEDUP_REMOVED lines=55> */
.L_x_6354:
[----:B------:R-:W-:Y:S05]  /*11060*/  BSYNC.RECONVERGENT B1 ;  /* 0x0000000000017941 */ /* 0x000fea0003800200 */
.L_x_6353:
[----:B------:R-:W-:Y:S01]  /*11070*/  ISETP.NE.AND P4, PT, R88, 0x1, PT ;  /* 0x000000015800780c */ /* 0x000fe20003f85270 */
[----:B------:R-:W-:Y:S01]  /*11080*/  BSSY.RECONVERGENT B1, `(.L_x_6358) ;  /* 0x0000055000017945 */ /* 0x000fe20003800200 */
[----:B------:R-:W-:Y:S01]  /*11090*/  I2FP.F32.U32 R74, R74 ;  /* 0x0000004a004a7245 */ /* 0x000fe20000201000 */
[----:B------:R-:W-:Y:S02]  /*110a0*/  IMAD.U32 R73, R73, 0x10000, RZ ;  /* 0x0001000049497824 */ /* 0x000fe400078e00ff */
[----:B------:R-:W-:Y:S02]  /*110b0*/  IMAD.MOV.U32 R92, RZ, RZ, 0x2 ;  /* 0x00000002ff5c7424 */ /* 0x000fe400078e00ff */
        /* <DEDUP_REMOVED lines=12> */
.L_x_6360:
        /* <DEDUP_REMOVED lines=13> */
.L_x_6362:
[----:B------:R-:W-:Y:S05]  /*11250*/  BSYNC.RECONVERGENT B2 ;  /* 0x0000000000027941 */ /* 0x000fea0003800200 */
.L_x_6361:
        /* <DEDUP_REMOVED lines=54> */
[----:B------:R-:W-:-:S07]  /*115c0*/  IMAD.MOV.U32 R92, RZ, RZ, RZ ;  /* 0x000000ffff5c7224 */ /* 0x000fce00078e00ff */
.L_x_6359:
[----:B------:R-:W-:Y:S05]  /*115d0*/  BSYNC.RECONVERGENT B1 ;  /* 0x0000000000017941 */ /* 0x000fea0003800200 */
.L_x_6358:
        /* <DEDUP_REMOVED lines=18> */
.L_x_6365:
        /* <DEDUP_REMOVED lines=13> */
.L_x_6367:
[----:B------:R-:W-:Y:S05]  /*117d0*/  BSYNC.RECONVERGENT B2 ;  /* 0x0000000000027941 */ /* 0x000fea0003800200 */
.L_x_6366:
        /* <DEDUP_REMOVED lines=55> */
.L_x_6364:
[----:B------:R-:W-:Y:S05]  /*11b50*/  BSYNC.RECONVERGENT B1 ;  /* 0x0000000000017941 */ /* 0x000fea0003800200 */
.L_x_6363:
        /* <DEDUP_REMOVED lines=37> */
.L_x_6327:
[----:B------:R-:W-:Y:S01]  /*11db0*/  ISETP.NE.AND P6, PT, R87, RZ, PT ;  /* 0x000000ff5700720c */ /* 0x000fe20003fc5270 */
[----:B------:R-:W0:Y:S01]  /*11dc0*/  LDC.64 R94, c[0x0][0x3b0] ;  /* 0x0000ec00ff5e7b82 */ /* 0x000e220000000a00 */
[----:B------:R-:W-:Y:S02]  /*11dd0*/  ISETP.NE.AND P1, PT, R86, RZ, PT ;  /* 0x000000ff5600720c */ /* 0x000fe40003f25270 */
[----:B------:R-:W-:Y:S02]  /*11de0*/  SEL R92, RZ, 0x1000000, !P5 ;  /* 0x01000000ff5c7807 */ /* 0x000fe40006800000 */
[----:B------:R-:W-:Y:S02]  /*11df0*/  ISETP.NE.AND P5, PT, R91, RZ, PT ;  /* 0x000000ff5b00720c */ /* 0x000fe40003fa5270 */
[----:B------:R-:W-:Y:S01]  /*11e00*/  SEL R91, RZ, 0x10000, !P4 ;  /* 0x00010000ff5b7807 */ /* 0x000fe20006000000 */
[----:B------:R-:W2:Y:S01]  /*11e10*/  LDC.64 R86, c[0x0][0x3a8] ;  /* 0x0000ea00ff567b82 */ /* 0x000ea20000000a00 */
[----:B------:R-:W-:-:S02]  /*11e20*/  ISETP.NE.AND P4, PT, R96, RZ, PT ;  /* 0x000000ff6000720c */ /* 0x000fc40003f85270 */
[----:B------:R-:W-:Y:S02]  /*11e30*/  SEL R96, RZ, 0x100, !P3 ;  /* 0x00000100ff607807 */ /* 0x000fe40005800000 */
[----:B------:R-:W-:Y:S02]  /*11e40*/  SEL R93, RZ, 0x1000000, !P4 ;  /* 0x01000000ff5d7807 */ /* 0x000fe40006000000 */
[----:B------:R-:W-:Y:S02]  /*11e50*/  LOP3.LUT R96, R96, R92, R91, 0xfe, !PT ;  /* 0x0000005c60607212 */ /* 0x000fe400078efe5b */
        /* <DEDUP_REMOVED lines=20> */
[----:B------:R-:W-:Y:S02]  /*11fa0*/  LOP3.LUT R92, R86, 0xff00, R91, 0xf8, !PT ;  /* 0x0000ff00565c7812 */ /* 0x000fe400078ef85b */
[----:B------:R-:W-:Y:S01]  /*11fb0*/  LOP3.LUT R93, R5, 0xff, RZ, 0xc0, !PT ;  /* 0x000000ff055d7812 */ /* 0x000fe200078ec0ff */
[----:B------:R-:W-:Y:S01]  /*11fc0*/  IMAD.WIDE.U32 R86, R87, 0x1000000, RZ ;  /* 0x0100000057567825 */ /* 0x000fe200078e00ff */
[----:B------:R-:W-:Y:S02]  /*11fd0*/  LOP3.LUT R94, R4, 0xff, RZ, 0xc0, !PT ;  /* 0x000000ff045e7812 */ /* 0x000fe400078ec0ff */
        /* <DEDUP_REMOVED lines=9> */
.L_x_6368:
[----:B------:R-:W-:Y:S02]  /*12070*/  IMAD.MOV.U32 R91, RZ, RZ, R85 ;  /* 0x000000ffff5b7224 */ /* 0x000fe400078e0055 */
[----:B------:R-:W-:-:S07]  /*12080*/  VIADD R84, R84, 0x100 ;  /* 0x0000010054547836 */ /* 0x000fce0000000000 */
.L_x_6245:
[----:B------:R-:W-:Y:S05]  /*12090*/  BSYNC.RECONVERGENT B0 ;  /* 0x0000000000007941 */ /* 0x000fea0003800200 */
.L_x_6244:
        /* <DEDUP_REMOVED lines=17> */
[----:B------:R3:W5:Y:S01]  /*121b0*/  @P1 LDG.E.128 R56, desc[UR6][R78.64+0x10] ;  /* 0x000010064e381981 */ /* 0x000762000c1e1d00 */
[----:B------:R-:W-:Y:S05]  /*121c0*/  @!P0 BRA `(.L_x_6371) ;  /* 0x0000005400e88947 */ /* 0x000fea0003800000 */
[----:B------:R-:W-:Y:S01]  /*121d0*/  ISETP.NE.AND P2, PT, R88, 0x1, PT ;  /* 0x000000015800780c */ /* 0x000fe20003f45270 */
[----:B--2---:R-:W-:Y:S01]  /*121e0*/  IMAD.U32 R93, RZ, RZ, UR8 ;  /* 0x00000008ff5d7e24 */ /* 0x004fe2000f8e00ff */
[----:B------:R-:W-:Y:S01]  /*121f0*/  MOV R89, UR8 ;  /* 0x0000000800597c02 */ /* 0x000fe20008000f00 */
[----:B------:R-:W-:Y:S01]  /*12200*/  IMAD.U32 R96, RZ, RZ, UR8 ;  /* 0x00000008ff607e24 */ /* 0x000fe2000f8e00ff */
[----:B------:R-:W-:Y:S01]  /*12210*/  MOV R95, UR9 ;  /* 0x00000009005f7c02 */ /* 0x000fe20008000f00 */
[----:B------:R-:W-:Y:S01]  /*12220*/  IMAD.U32 R94, RZ, RZ, UR8 ;  /* 0x00000008ff5e7e24 */ /* 0x000fe2000f8e00ff */
[----:B------:R-:W-:Y:S01]  /*12230*/  BSSY.RECONVERGENT B1, `(.L_x_6372) ;  /* 0x0000054000017945 */ /* 0x000fe20003800200 */
[----:B------:R-:W-:Y:S01]  /*12240*/  IMAD.MOV.U32 R4, RZ, RZ, 0x2 ;  /* 0x00000002ff047424 */ /* 0x000fe200078e00ff */
[----:B-1----:R-:W-:Y:S01]  /*12250*/  MOV R0, R10 ;  /* 0x0000000a00007202 */ /* 0x002fe20000000f00 */
[----:B------:R-:W-:Y:S01]  /*12260*/  IMAD.MOV.U32 R85, RZ, RZ, R91 ;  /* 0x000000ffff557224 */ /* 0x000fe200078e005b */
[----:B------:R-:W-:Y:S01]  /*12270*/  IADD3 R93, PT, PT, R93, -0x4ab325aa, RZ ;  /* 0xb54cda565d5d7810 */ /* 0x000fe20007ffe0ff */
[----:B------:R-:W-:Y:S01]  /*12280*/  VIADD R89, R89, 0x8ff34781 ;  /* 0x8ff3478159597836 */ /* 0x000fe20000000000 */
[----:B------:R-:W-:Y:S01]  /*12290*/  IADD3 R96, PT, PT, R96, 0x5384540f, RZ ;  /* 0x5384540f60607810 */ /* 0x000fe20007ffe0ff */
[----:B------:R-:W-:-:S02]  /*122a0*/  VIADD R94, R94, 0xdaa66d2b ;  /* 0xdaa66d2b5e5e7836 */ /* 0x000fc40000000000 */
[----:B------:R-:W-:Y:S01]  /*122b0*/  VIADD R95, R95, 0x32370b8f ;  /* 0x32370b8f5f5f7836 */ /* 0x000fe20000000000 */
[----:B------:R-:W-:Y:S06]  /*122c0*/  @!P2 BRA `(.L_x_6373) ;  /* 0x000000040028a947 */ /* 0x000fec0003800000 */
        /* <DEDUP_REMOVED lines=10> */
.L_x_6374:
[----:B------:R-:W-:Y:S01]  /*12370*/  VIADD R13, R13, 0x1 ;  /* 0x000000010d0d7836 */ /* 0x000fe20000000000 */
[----:B------:R-:W-:Y:S03]  /*12380*/  BSSY.RECONVERGENT B2, `(.L_x_6375) ;  /* 0x000000c000027945 */ /* 0x000fe60003800200 */
[C---:B---3--:R-:W-:Y:S01]  /*12390*/  IMAD.WIDE.U32 R76, R13.reuse, -0x2daee0ad, RZ ;  /* 0xd2511f530d4c7825 */ /* 0x048fe200078e00ff */
        /* <DEDUP_REMOVED lines=10> */
.L_x_6376:
[----:B------:R-:W-:Y:S05]  /*12440*/  BSYNC.RECONVERGENT B2 ;  /* 0x0000000000027941 */ /* 0x000fea0003800200 */
.L_x_6375:
        /* <DEDUP_REMOVED lines=50> */
.L_x_6373:
[----:B------:R-:W-:Y:S05]  /*12770*/  BSYNC.RECONVERGENT B1 ;  /* 0x0000000000017941 */ /* 0x000fea0003800200 */
.L_x_6372:
[----:B------:R-:W0:Y:S01]  /*12780*/  LDC R107, c[0x0][0x404] ;  /* 0x00010100ff6b7b82 */ /* 0x000e220000000800 */
[----:B------:R-:W-:Y:S01]  /*12790*/  I2FP.F32.U32 R3, R0 ;  /* 0x0000000000037245 */ /* 0x000fe20000201000 */
[----:B------:R-:W-:Y:S01]  /*127a0*/  IMAD.MOV.U32 R124, RZ, RZ, 0x2f800000 ;  /* 0x2f800000ff7c7424 */ /* 0x000fe200078e00ff */
[----:B------:R-:W-:Y:S01]  /*127b0*/  ISETP.NE.AND P2, PT, R4, 0x1, PT ;  /* 0x000000010400780c */ /* 0x000fe20003f45270 */
[----:B------:R-:W-:Y:S01]  /*127c0*/  BSSY.RECONVERGENT B1, `(.L_x_6377) ;  /* 0x0000053000017945 */ /* 0x000fe20003800200 */
[----:B------:R-:W-:Y:S02]  /*127d0*/  IMAD.MOV.U32 R7, RZ, RZ, 0x2 ;  /* 0x00000002ff077424 */ /* 0x000fe400078e00ff */
[----:B------:R-:W-:Y:S01]  /*127e0*/  FFMA.FTZ R0, R3, R124, 1.1641532182693481445e-10 ;  /* 0x2f00000003007423 */ /* 0x000fe2000001007c */
[----:B------:R-:W-:Y:S01]  /*127f0*/  IMAD.MOV.U32 R3, RZ, RZ, R10 ;  /* 0x000000ffff037224 */ /* 0x000fe200078e000a */
[----:B------:R-:W1:Y:S03]  /*12800*/  LDC R103, c[0x0][0x408] ;  /* 0x00010200ff677b82 */ /* 0x000e660000000800 */
[----:B0-----:R-:W-:-:S02]  /*12810*/  FSETP.LE.FTZ.AND P4, PT, R0, R107, PT ;  /* 0x0000006b0000720b */ /* 0x001fc40003f93000 */
[C---:B-----5:R-:W-:Y:S02]  /*12820*/  SHF.L.U32 R0, R80.reuse, 0x10, RZ ;  /* 0x0000001050007819 */ /* 0x060fe400000006ff */
[----:B------:R-:W-:Y:S02]  /*12830*/  PRMT R80, R80, 0x7632, R80 ;  /* 0x0000763250507816 */ /* 0x000fe40000000050 */
[----:B------:R-:W-:Y:S01]  /*12840*/  P2R R86, PR, RZ, 0x10 ;  /* 0x00000010ff567803 */ /* 0x000fe20000000000 */
[----:B-1----:R-:W-:Y:S01]  /*12850*/  FMUL.FTZ R0, R0, R103 ;  /* 0x0000006700007220 */ /* 0x002fe20000410000 */
        /* <DEDUP_REMOVED lines=9> */
.L_x_6379:
        /* <DEDUP_REMOVED lines=13> */
.L_x_6381:
[----:B------:R-:W-:Y:S05]  /*129c0*/  BSYNC.RECONVERGENT B2 ;  /* 0x0000000000027941 */ /* 0x000fea0003800200 */
.L_x_6380:
[----:B---3--:R-:W-:Y:S01]  /*129d0*/  IMAD.WIDE.U32 R76, R14, -0x326172a9, RZ ;  /* 0xcd9e8d570e4c7825 */ /* 0x008fe200078e00ff */
        /* <DEDUP_REMOVED lines=48> */
[----:B------:R-:W-:-:S07]  /*12ce0*/  MOV R85, R4 ;  /* 0x0000000400557202 */ /* 0x000fce0000000f00 */
.L_x_6378:
[----:B------:R-:W-:Y:S05]  /*12cf0*/  BSYNC.RECONVERGENT B1 ;  /* 0x0000000000017941 */ /* 0x000fea0003800200 */
.L_x_6377:
[----:B------:R-:W-:Y:S01]  /*12d00*/  I2FP.F32.U32 R3, R3 ;  /* 0x0000000300037245 */ /* 0x000fe20000201000 */
[----:B------:R-:W-:Y:S01]  /*12d10*/  IMAD.U32 R6, R48, 0x10000, RZ ;  /* 0x0001000030067824 */ /* 0x000fe200078e00ff */
[----:B------:R-:W-:Y:S01]  /*12d20*/  FSEL R5, R0, RZ, P4 ;  /* 0x000000ff00057208 */ /* 0x000fe20002000000 */
[----:B------:R-:W-:Y:S01]  /*12d30*/  BSSY.RECONVERGENT B1, `(.L_x_6382) ;  /* 0x0000054000017945 */ /* 0x000fe20003800200 */
[----:B------:R-:W-:Y:S02]  /*12d40*/  IMAD.MOV.U32 R0, RZ, RZ, R10 ;  /* 0x000000ffff007224 */ /* 0x000fe400078e000a */
[----:B------:R-:W-:Y:S01]  /*12d50*/  FFMA.FTZ R4, R3, R124, 1.1641532182693481445e-10 ;  /* 0x2f00000003047423 */ /* 0x000fe2000001007c */
[----:B------:R-:W-:-:S04]  /*12d60*/  FMUL.FTZ R6, R6, R103 ;  /* 0x0000006706067220 */ /* 0x000fc80000410000 */
[----:B------:R-:W-:Y:S01]  /*12d70*/  FSETP.GTU.FTZ.AND P2, PT, R4, R107, PT ;  /* 0x0000006b0400720b */ /* 0x000fe20003f5c000 */
[----:B------:R-:W-:-:S03]  /*12d80*/  HFMA2 R4, -RZ, RZ, 0, 1.1920928955078125e-07 ;  /* 0x00000002ff047431 */ /* 0x000fc600000001ff */
[----:B---3--:R-:W-:Y:S02]  /*12d90*/  FSEL R76, R6, RZ, !P2 ;  /* 0x000000ff064c7208 */ /* 0x008fe40005000000 */
        /* <DEDUP_REMOVED lines=13> */
.L_x_6384:
        /* <DEDUP_REMOVED lines=13> */
.L_x_6386:
[----:B------:R-:W-:Y:S05]  /*12f40*/  BSYNC.RECONVERGENT B2 ;  /* 0x0000000000027941 */ /* 0x000fea0003800200 */
.L_x_6385:
        /* <DEDUP_REMOVED lines=47> */
[----:B------:R-:W-:Y:S02]  /*13240*/  IMAD.MOV.U32 R85, RZ, RZ, R4 ;  /* 0x000000ffff557224 */ /* 0x000fe400078e0004 */
[----:B------:R-:W-:Y:S01]  /*13250*/  HFMA2 R4, -RZ, RZ, 0, 0 ;  /* 0x00000000ff047431 */ /* 0x000fe200000001ff */
[----:B------:R-:W-:-:S07]  /*13260*/  LOP3.LUT R15, R6, UR4, R5, 0x96, !PT ;  /* 0x00000004060f7c12 */ /* 0x000fce000f8e9605 */
.L_x_6383:
[----:B------:R-:W-:Y:S05]  /*13270*/  BSYNC.RECONVERGENT B1 ;  /* 0x0000000000017941 */ /* 0x000fea0003800200 */
.L_x_6382:
[----:B------:R-:W-:Y:S01]  /*13280*/  ISETP.NE.AND P2, PT, R4, 0x1, PT ;  /* 0x000000010400780c */ /* 0x000fe20003f45270 */
[----:B------:R-:W-:Y:S01]  /*13290*/  IMAD.U32 R80, R80, 0x10000, RZ ;  /* 0x0001000050507824 */ /* 0x000fe200078e00ff */
[----:B------:R-:W-:Y:S01]  /*132a0*/  I2FP.F32.U32 R5, R0 ;  /* 0x0000000000057245 */ /* 0x000fe20000201000 */
[----:B------:R-:W-:Y:S01]  /*132b0*/  BSSY.RECONVERGENT B1, `(.L_x_6387) ;  /* 0x0000050000017945 */ /* 0x000fe20003800200 */
[----:B------:R-:W-:-:S03]  /*132c0*/  IMAD.MOV.U32 R7, RZ, RZ, 0x2 ;  /* 0x00000002ff077424 */ /* 0x000fc600078e00ff */
[----:B------:R-:W-:Y:S01]  /*132d0*/  FFMA.FTZ R0, R5, R124, 1.1641532182693481445e-10 ;  /* 0x2f00000005007423 */ /* 0x000fe2000001007c */
[----:B------:R-:W-:-:S04]  /*132e0*/  MOV R5, R10 ;  /* 0x0000000a00057202 */ /* 0x000fc80000000f00 */
        /* <DEDUP_REMOVED lines=12> */
.L_x_6389:
        /* <DEDUP_REMOVED lines=13> */
.L_x_6391:
[----:B------:R-:W-:Y:S05]  /*13480*/  BSYNC.RECONVERGENT B2 ;  /* 0x0000000000027941 */ /* 0x000fea0003800200 */
.L_x_6390:
        /* <DEDUP_REMOVED lines=50> */
.L_x_6388:
[----:B------:R-:W-:Y:S05]  /*137b0*/  BSYNC.RECONVERGENT B1 ;  /* 0x0000000000017941 */ /* 0x000fea0003800200 */
.L_x_6387:
[----:B------:R-:W-:Y:S01]  /*137c0*/  I2FP.F32.U32 R5, R5 ;  /* 0x0000000500057245 */ /* 0x000fe20000201000 */
[----:B------:R-:W-:Y:S01]  /*137d0*/  BSSY.RECONVERGENT B1, `(.L_x_6392) ;  /* 0x0000057000017945 */ /* 0x000fe20003800200 */
[----:B------:R-:W-:Y:S01]  /*137e0*/  PRMT R4, R48, 0x7632, R4 ;  /* 0x0000763230047816 */ /* 0x000fe20000000004 */
[----:B------:R-:W-:Y:S01]  /*137f0*/  IMAD.MOV.U32 R78, RZ, RZ, 0x2 ;  /* 0x00000002ff4e7424 */ /* 0x000fe200078e00ff */
[----:B------:R-:W-:Y:S01]  /*13800*/  FSEL R77, R0, RZ, P4 ;  /* 0x000000ff004d7208 */ /* 0x000fe20002000000 */
[----:B------:R-:W-:Y:S01]  /*13810*/  IMAD.MOV.U32 R0, RZ, RZ, R10 ;  /* 0x000000ffff007224 */ /* 0x000fe200078e000a */
[----:B------:R-:W-:Y:S01]  /*13820*/  SHF.L.U32 R6, R4, 0x10, RZ ;  /* 0x0000001004067819 */ /* 0x000fe200000006ff */
[----:B------:R-:W-:-:S04]  /*13830*/  FFMA.FTZ R4, R5, R124, 1.1641532182693481445e-10 ;  /* 0x2f00000005047423 */ /* 0x000fc8000001007c */
[----:B------:R-:W-:Y:S01]  /*13840*/  FMUL.FTZ R6, R6, R103 ;  /* 0x0000006706067220 */ /* 0x000fe20000410000 */
[----:B------:R-:W-:-:S04]  /*13850*/  FSETP.GTU.FTZ.AND P2, PT, R4, R107, PT ;  /* 0x0000006b0400720b */ /* 0x000fc80003f5c000 */
        /* <DEDUP_REMOVED lines=14> */
.L_x_6394:
        /* <DEDUP_REMOVED lines=13> */
.L_x_6396:
[----:B------:R-:W-:Y:S05]  /*13a10*/  BSYNC.RECONVERGENT B2 ;  /* 0x0000000000027941 */ /* 0x000fea0003800200 */
.L_x_6395:
        /* <DEDUP_REMOVED lines=48> */
[----:B------:R-:W-:Y:S01]  /*13d20*/  IMAD.MOV.U32 R78, RZ, RZ, RZ ;  /* 0x000000ffff4e7224 */ /* 0x000fe200078e00ff */
[----:B------:R-:W-:-:S07]  /*13d30*/  MOV R85, R6 ;  /* 0x0000000600557202 */ /* 0x000fce0000000f00 */
.L_x_6393:
[----:B------:R-:W-:Y:S05]  /*13d40*/  BSYNC.RECONVERGENT B1 ;  /* 0x0000000000017941 */ /* 0x000fea0003800200 */
.L_x_6392:
        /* <DEDUP_REMOVED lines=20> */
.L_x_6399:
        /* <DEDUP_REMOVED lines=13> */
.L_x_6401:
[----:B------:R-:W-:Y:S05]  /*13f60*/  BSYNC.RECONVERGENT B2 ;  /* 0x0000000000027941 */ /* 0x000fea0003800200 */
.L_x_6400:
        /* <DEDUP_REMOVED lines=42> */
[----:B------:R-:W-:Y:S01]  /*14210*/  HFMA2 R79, -RZ, RZ, 0, 0 ;  /* 0x00000000ff4f7431 */ /* 0x000fe200000001ff */
[----:B------:R-:W-:Y:S01]  /*14220*/  LOP3.LUT R6, R6, UR21, R81, 0x96, !PT ;  /* 0x0000001506067c12 */ /* 0x000fe2000f8e9651 */
[----:B------:R-:W-:-:S04]  /*14230*/  IMAD.WIDE.U32 R10, R10, -0x326172a9, RZ ;  /* 0xcd9e8d570a0a7825 */ /* 0x000fc800078e00ff */
[----:B------:R-:W-:Y:S01]  /*14240*/  IMAD.WIDE.U32 R6, R6, -0x2daee0ad, RZ ;  /* 0xd2511f5306067825 */ /* 0x000fe200078e00ff */
[----:B------:R-:W-:-:S04]  /*14250*/  LOP3.LUT R11, R89, R80, R11, 0x96, !PT ;  /* 0x00000050590b7212 */ /* 0x000fc800078e960b */
[----:B------:R-:W-:Y:S01]  /*14260*/  LOP3.LUT R15, R78, UR4, R7, 0x96, !PT ;  /* 0x000000044e0f7c12 */ /* 0x000fe2000f8e9607 */
[----:B------:R-:W-:Y:S02]  /*14270*/  IMAD.MOV.U32 R7, RZ, RZ, R85 ;  /* 0x000000ffff077224 */ /* 0x000fe400078e0055 */
[----:B------:R-:W-:-:S07]  /*14280*/  IMAD.MOV.U32 R85, RZ, RZ, R6 ;  /* 0x000000ffff557224 */ /* 0x000fce00078e0006 */
.L_x_6398:
[----:B------:R-:W-:Y:S05]  /*14290*/  BSYNC.RECONVERGENT B1 ;  /* 0x0000000000017941 */ /* 0x000fea0003800200 */
.L_x_6397:
[----:B------:R-:W-:Y:S01]  /*142a0*/  I2FP.F32.U32 R7, R7 ;  /* 0x0000000700077245 */ /* 0x000fe20000201000 */
[----:B------:R-:W-:Y:S01]  /*142b0*/  IMAD.U32 R8, R49, 0x10000, RZ ;  /* 0x0001000031087824 */ /* 0x000fe200078e00ff */
[----:B------:R-:W-:Y:S01]  /*142c0*/  FSEL R5, R5, RZ, P4 ;  /* 0x000000ff05057208 */ /* 0x000fe20002000000 */
[----:B------:R-:W-:Y:S02]  /*142d0*/  BSSY.RECONVERGENT B1, `(.L_x_6402) ;  /* 0x0000055000017945 */ /* 0x000fe40003800200 */
[----:B------:R-:W-:Y:S01]  /*142e0*/  FFMA.FTZ R6, R7, R124, 1.1641532182693481445e-10 ;  /* 0x2f00000007067423 */ /* 0x000fe2000001007c */
[----:B------:R-:W-:Y:S01]  /*142f0*/  FMUL.FTZ R8, R8, R103 ;  /* 0x0000006708087220 */ /* 0x000fe20000410000 */
[----:B------:R-:W-:-:S03]  /*14300*/  MOV R7, R10 ;  /* 0x0000000a00077202 */ /* 0x000fc60000000f00 */
[----:B------:R-:W-:-:S04]  /*14310*/  FSETP.GTU.FTZ.AND P2, PT, R6, R107, PT ;  /* 0x0000006b0600720b */ /* 0x000fc80003f5c000 */
[----:B------:R-:W-:Y:S01]  /*14320*/  FSEL R78, R8, RZ, !P2 ;  /* 0x000000ff084e7208 */ /* 0x000fe20005000000 */
[----:B------:R-:W-:Y:S01]  /*14330*/  IMAD.MOV.U32 R8, RZ, RZ, 0x2 ;  /* 0x00000002ff087424 */ /* 0x000fe200078e00ff */
        /* <DEDUP_REMOVED lines=14> */
.L_x_6404:
        /* <DEDUP_REMOVED lines=13> */
.L_x_6406:
[----:B------:R-:W-:Y:S05]  /*144f0*/  BSYNC.RECONVERGENT B2 ;  /* 0x0000000000027941 */ /* 0x000fea0003800200 */
.L_x_6405:
        /* <DEDUP_REMOVED lines=50> */
.L_x_6403:
[----:B------:R-:W-:Y:S05]  /*14820*/  BSYNC.RECONVERGENT B1 ;  /* 0x0000000000017941 */ /* 0x000fea0003800200 */
.L_x_6402:
[----:B------:R-:W-:Y:S01]  /*14830*/  ISETP.NE.AND P2, PT, R8, 0x1, PT ;  /* 0x000000010800780c */ /* 0x000fe20003f45270 */
[----:B------:R-:W-:Y:S01]  /*14840*/  BSSY.RECONVERGENT B1, `(.L_x_6407) ;  /* 0x0000052000017945 */ /* 0x000fe20003800200 */
[----:B------:R-:W-:Y:S01]  /*14850*/  I2FP.F32.U32 R7, R7 ;  /* 0x0000000700077245 */ /* 0x000fe20000201000 */
[----:B------:R-:W-:Y:S01]  /*14860*/  IMAD.MOV.U32 R80, RZ, RZ, 0x2 ;  /* 0x00000002ff507424 */ /* 0x000fe200078e00ff */
[----:B------:R-:W-:-:S03]  /*14870*/  SHF.L.U32 R0, R0, 0x10, RZ ;  /* 0x0000001000007819 */ /* 0x000fc600000006ff */
[----:B------:R-:W-:Y:S01]  /*14880*/  FFMA.FTZ R6, R7, R124, 1.1641532182693481445e-10 ;  /* 0x2f00000007067423 */ /* 0x000fe2000001007c */
[----:B------:R-:W-:Y:S02]  /*14890*/  IMAD.MOV.U32 R7, RZ, RZ, R10 ;  /* 0x000000ffff077224 */ /* 0x000fe400078e000a */
[----:B------:R-:W-:Y:S02]  /*148a0*/  FMUL.FTZ R0, R0, R103 ;  /* 0x0000006700007220 */ /* 0x000fe40000410000 */
        /* <DEDUP_REMOVED lines=11> */
.L_x_6409:
        /* <DEDUP_REMOVED lines=13> */
.L_x_6411:
[----:B------:R-:W-:Y:S05]  /*14a30*/  BSYNC.RECONVERGENT B2 ;  /* 0x0000000000027941 */ /* 0x000fea0003800200 */
.L_x_6410:
        /* <DEDUP_REMOVED lines=48> */
[----:B------:R-:W-:Y:S01]  /*14d40*/  MOV R85, R6 ;  /* 0x0000000600557202 */ /* 0x000fe20000000f00 */
[----:B------:R-:W-:-:S07]  /*14d50*/  IMAD.MOV.U32 R80, RZ, RZ, RZ ;  /* 0x000000ffff507224 */ /* 0x000fce00078e00ff */
.L_x_6408:
[----:B------:R-:W-:Y:S05]  /*14d60*/  BSYNC.RECONVERGENT B1 ;  /* 0x0000000000017941 */ /* 0x000fea0003800200 */
.L_x_6407:
[----:B------:R-:W-:Y:S01]  /*14d70*/  PRMT R6, R49, 0x7632, R6 ;  /* 0x0000763231067816 */ /* 0x000fe20000000006 */
[----:B------:R-:W-:Y:S01]  /*14d80*/  BSSY.RECONVERGENT B1, `(.L_x_6412) ;  /* 0x0000057000017945 */ /* 0x000fe20003800200 */
[----:B------:R-:W-:Y:S01]  /*14d90*/  I2FP.F32.U32 R7, R7 ;  /* 0x0000000700077245 */ /* 0x000fe20000201000 */
[----:B------:R-:W-:Y:S01]  /*14da0*/  HFMA2 R88, -RZ, RZ, 0, 1.1920928955078125e-07 ;  /* 0x00000002ff587431 */ /* 0x000fe200000001ff */
[----:B------:R-:W-:Y:S01]  /*14db0*/  FSEL R79, R0, RZ, P4 ;  /* 0x000000ff004f7208 */ /* 0x000fe20002000000 */
[----:B------:R-:W-:Y:S02]  /*14dc0*/  IMAD.U32 R8, R6, 0x10000, RZ ;  /* 0x0001000006087824 */ /* 0x000fe400078e00ff */
[----:B------:R-:W-:Y:S01]  /*14dd0*/  FFMA.FTZ R6, R7, R124, 1.1641532182693481445e-10 ;  /* 0x2f00000007067423 */ /* 0x000fe2000001007c */
[----:B------:R-:W-:Y:S02]  /*14de0*/  IMAD.MOV.U32 R0, RZ, RZ, R10 ;  /* 0x000000ffff007224 */ /* 0x000fe400078e000a */
[----:B------:R-:W-:-:S02]  /*14df0*/  FMUL.FTZ R8, R8, R103 ;  /* 0x0000006708087220 */ /* 0x000fc40000410000 */
        /* <DEDUP_REMOVED lines=15> */
.L_x_6414:
        /* <DEDUP_REMOVED lines=13> */
.L_x_6416:
[----:B------:R-:W-:Y:S05]  /*14fc0*/  BSYNC.RECONVERGENT B2 ;  /* 0x0000000000027941 */ /* 0x000fea0003800200 */
.L_x_6415:
        /* <DEDUP_REMOVED lines=50> */
.L_x_6413:
[----:B------:R-:W-:Y:S05]  /*152f0*/  BSYNC.RECONVERGENT B1 ;  /* 0x0000000000017941 */ /* 0x000fea0003800200 */
.L_x_6412:
        /* <DEDUP_REMOVED lines=19> */
.L_x_6419:
        /* <DEDUP_REMOVED lines=13> */
.L_x_6421:
[----:B------:R-:W-:Y:S05]  /*15500*/  BSYNC.RECONVERGENT B2 ;  /* 0x0000000000027941 */ /* 0x000fea0003800200 */
.L_x_6420:
        /* <DEDUP_REMOVED lines=50> */
.L_x_6418:
[----:B------:R-:W-:Y:S05]  /*15830*/  BSYNC.RECONVERGENT B1 ;  /* 0x0000000000017941 */ /* 0x000fea0003800200 */
.L_x_6417:
        /* <DEDUP_REMOVED lines=24> */
.L_x_6424:
        /* <DEDUP_REMOVED lines=13> */
.L_x_6426:
[----:B------:R-:W-:Y:S05]  /*15a90*/  BSYNC.RECONVERGENT B2 ;  /* 0x0000000000027941 */ /* 0x000fea0003800200 */
.L_x_6425:
        /* <DEDUP_REMOVED lines=50> */
.L_x_6423:
[----:B------:R-:W-:Y:S05]  /*15dc0*/  BSYNC.RECONVERGENT B1 ;  /* 0x0000000000017941 */ /* 0x000fea0003800200 */
.L_x_6422:
        /* <DEDUP_REMOVED lines=18> */
.L_x_6429:
        /* <DEDUP_REMOVED lines=13> */
.L_x_6431:
[----:B------:R-:W-:Y:S05]  /*15fc0*/  BSYNC.RECONVERGENT B2 ;  /* 0x0000000000027941 */ /* 0x000fea0003800200 */
.L_x_6430:
        /* <DEDUP_REMOVED lines=50> */
.L_x_6428:
[----:B------:R-:W-:Y:S05]  /*162f0*/  BSYNC.RECONVERGENT B1 ;  /* 0x0000000000017941 */ /* 0x000fea0003800200 */
.L_x_6427:
[----:B------:R-:W-:Y:S01]  /*16300*/  PRMT R8, R50, 0x7632, R8 ;  /* 0x0000763232087816 */ /* 0x000fe20000000008 */
[----:B------:R-:W-:Y:S01]  /*16310*/  BSSY.RECONVERGENT B1, `(.L_x_6432) ;  /* 0x0000057000017945 */ /* 0x000fe20003800200 */
[----:B------:R-:W-:-:S03]  /*16320*/  I2FP.F32.U32 R81, R81 ;  /* 0x0000005100517245 */ /* 0x000fc60000201000 */
[----:B------:R-:W-:Y:S02]  /*16330*/  IMAD.U32 R88, R8, 0x10000, RZ ;  /* 0x0001000008587824 */ /* 0x000fe400078e00ff */
[----:B------:R-:W-:Y:S01]  /*16340*/  FFMA.FTZ R8, R81, R124, 1.1641532182693481445e-10 ;  /* 0x2f00000051087423 */ /* 0x000fe2000001007c */
[----:B------:R-:W-:Y:S01]  /*16350*/  FSEL R81, R0, RZ, P3 ;  /* 0x000000ff00517208 */ /* 0x000fe20001800000 */
[----:B------:R-:W-:Y:S01]  /*16360*/  FMUL.FTZ R88, R88, R103 ;  /* 0x0000006758587220 */ /* 0x000fe20000410000 */
[----:B------:R-:W-:Y:S02]  /*16370*/  MOV R0, R10 ;  /* 0x0000000a00007202 */ /* 0x000fe40000000f00 */
        /* <DEDUP_REMOVED lines=16> */
.L_x_6434:
        /* <DEDUP_REMOVED lines=13> */
.L_x_6436:
[----:B------:R-:W-:Y:S05]  /*16550*/  BSYNC.RECONVERGENT B2 ;  /* 0x0000000000027941 */ /* 0x000fea0003800200 */
.L_x_6435:
        /* <DEDUP_REMOVED lines=50> */
.L_x_6433:
[----:B------:R-:W-:Y:S05]  /*16880*/  BSYNC.RECONVERGENT B1 ;  /* 0x0000000000017941 */ /* 0x000fea0003800200 */
.L_x_6432:
[----:B------:R-:W-:Y:S01]  /*16890*/  ISETP.NE.AND P5, PT, R88, 0x1, PT ;  /* 0x000000015800780c */ /* 0x000fe20003fa5270 */
[----:B------:R-:W-:Y:S01]  /*168a0*/  BSSY.RECONVERGENT B1, `(.L_x_6437) ;  /* 0x0000052000017945 */ /* 0x000fe20003800200 */
[----:B------:R-:W-:Y:S01]  /*168b0*/  I2FP.F32.U32 R97, R0 ;  /* 0x0000000000617245 */ /* 0x000fe20000201000 */
[----:B------:R-:W-:Y:S01]  /*168c0*/  IMAD.MOV.U32 R98, RZ, RZ, 0x2 ;  /* 0x00000002ff627424 */ /* 0x000fe200078e00ff */
[C---:B------:R-:W-:Y:S02]  /*168d0*/  SHF.L.U32 R0, R83.reuse, 0x10, RZ ;  /* 0x0000001053007819 */ /* 0x040fe400000006ff */
[----:B------:R-:W-:Y:S01]  /*168e0*/  PRMT R83, R83, 0x7632, R83 ;  /* 0x0000763253537816 */ /* 0x000fe20000000053 */
[----:B------:R-:W-:Y:S01]  /*168f0*/  FFMA.FTZ R82, R97, R124, 1.1641532182693481445e-10 ;  /* 0x2f00000061527423 */ /* 0x000fe2000001007c */
[----:B------:R-:W-:Y:S02]  /*16900*/  IMAD.MOV.U32 R97, RZ, RZ, R10 ;  /* 0x000000ffff617224 */ /* 0x000fe400078e000a */
[----:B------:R-:W-:-:S02]  /*16910*/  FMUL.FTZ R0, R0, R103 ;  /* 0x0000006700007220 */ /* 0x000fc40000410000 */
        /* <DEDUP_REMOVED lines=10> */
.L_x_6439:
        /* <DEDUP_REMOVED lines=13> */
.L_x_6441:
[----:B------:R-:W-:Y:S05]  /*16a90*/  BSYNC.RECONVERGENT B2 ;  /* 0x0000000000027941 */ /* 0x000fea0003800200 */
.L_x_6440:
        /* <DEDUP_REMOVED lines=50> */
.L_x_6438:
[----:B------:R-:W-:Y:S05]  /*16dc0*/  BSYNC.RECONVERGENT B1 ;  /* 0x0000000000017941 */ /* 0x000fea0003800200 */
.L_x_6437:
[----:B------:R-:W-:Y:S01]  /*16dd0*/  I2FP.F32.U32 R97, R97 ;  /* 0x0000006100617245 */ /* 0x000fe20000201000 */
[----:B------:R-:W-:Y:S01]  /*16de0*/  IMAD.U32 R88, R51, 0x10000, RZ ;  /* 0x0001000033587824 */ /* 0x000fe200078e00ff */
[----:B------:R-:W-:Y:S01]  /*16df0*/  BSSY.RECONVERGENT B1, `(.L_x_6442) ;  /* 0x0000056000017945 */ /* 0x000fe20003800200 */
[----:B------:R-:W-:Y:S02]  /*16e00*/  HFMA2 R99, -RZ, RZ, 0, 1.1920928955078125e-07 ;  /* 0x00000002ff637431 */ /* 0x000fe400000001ff */
[----:B------:R-:W-:Y:S01]  /*16e10*/  FFMA.FTZ R82, R97, R124, 1.1641532182693481445e-10 ;  /* 0x2f00000061527423 */ /* 0x000fe2000001007c */
[----:B------:R-:W-:Y:S01]  /*16e20*/  FMUL.FTZ R88, R88, R103 ;  /* 0x0000006758587220 */ /* 0x000fe20000410000 */
[----:B------:R-:W-:-:S03]  /*16e30*/  FSEL R97, R0, RZ, P4 ;  /* 0x000000ff00617208 */ /* 0x000fc60002000000 */
[----:B------:R-:W-:-:S04]  /*16e40*/  FSETP.GTU.FTZ.AND P5, PT, R82, R107, PT ;  /* 0x0000006b5200720b */ /* 0x000fc80003fbc000 */
[----:B------:R-:W-:Y:S02]  /*16e50*/  FSEL R82, R88, RZ, !P5 ;  /* 0x000000ff58527208 */ /* 0x000fe40006800000 */
[----:B------:R-:W-:Y:S02]  /*16e60*/  SEL R88, RZ, 0x1, P5 ;  /* 0x00000001ff587807 */ /* 0x000fe40002800000 */
[----:B------:R-:W-:Y:S01]  /*16e70*/  ISETP.NE.AND P5, PT, R98, 0x1, PT ;  /* 0x000000016200780c */ /* 0x000fe20003fa5270 */
[----:B------:R-:W-:Y:S01]  /*16e80*/  FADD.FTZ R82, R82, R97 ;  /* 0x0000006152527221 */ /* 0x000fe20000010000 */
[----:B------:R-:W-:Y:S01]  /*16e90*/  PRMT R0, R88, 0x7610, R0 ;  /* 0x0000761058007816 */ /* 0x000fe20000000000 */
[----:B------:R-:W-:Y:S02]  /*16ea0*/  IMAD.MOV.U32 R88, RZ, RZ, R10 ;  /* 0x000000ffff587224 */ /* 0x000fe400078e000a */
        /* <DEDUP_REMOVED lines=10> */
.L_x_6444:
        /* <DEDUP_REMOVED lines=13> */
.L_x_6446:
[----:B------:R-:W-:Y:S05]  /*17020*/  BSYNC.RECONVERGENT B2 ;  /* 0x0000000000027941 */ /* 0x000fea0003800200 */
.L_x_6445:
        /* <DEDUP_REMOVED lines=50> */
.L_x_6443:
[----:B------:R-:W-:Y:S05]  /*17350*/  BSYNC.RECONVERGENT B1 ;  /* 0x0000000000017941 */ /* 0x000fea0003800200 */
.L_x_6442:
[----:B------:R-:W-:Y:S01]  /*17360*/  ISETP.NE.AND P6, PT, R99, 0x1, PT ;  /* 0x000000016300780c */ /* 0x000fe20003fc5270 */
[----:B------:R-:W-:Y:S01]  /*17370*/  BSSY.RECONVERGENT B1, `(.L_x_6447) ;  /* 0x0000053000017945 */ /* 0x000fe20003800200 */
[----:B------:R-:W-:Y:S01]  /*17380*/  I2FP.F32.U32 R97, R88 ;  /* 0x0000005800617245 */ /* 0x000fe20000201000 */
[----:B------:R-:W-:-:S04]  /*17390*/  IMAD.U32 R88, R83, 0x10000, RZ ;  /* 0x0001000053587824 */ /* 0x000fc800078e00ff */
[----:B------:R-:W-:Y:S01]  /*173a0*/  FFMA.FTZ R98, R97, R124, 1.1641532182693481445e-10 ;  /* 0x2f00000061627423 */ /* 0x000fe2000001007c */
[----:B------:R-:W-:Y:S01]  /*173b0*/  FMUL.FTZ R83, R88, R103 ;  /* 0x0000006758537220 */ /* 0x000fe20000410000 */
[----:B------:R-:W-:Y:S01]  /*173c0*/  IMAD.MOV.U32 R88, RZ, RZ, 0x2 ;  /* 0x00000002ff587424 */ /* 0x000fe200078e00ff */
[----:B------:R-:W-:Y:S02]  /*173d0*/  MOV R97, R10 ;  /* 0x0000000a00617202 */ /* 0x000fe40000000f00 */
        /* <DEDUP_REMOVED lines=10> */
.L_x_6449:
        /* <DEDUP_REMOVED lines=15> */
.L_x_6451:
[----:B------:R-:W-:Y:S05]  /*17570*/  BSYNC.RECONVERGENT B2 ;  /* 0x0000000000027941 */ /* 0x000fea0003800200 */
.L_x_6450:
[----:B------:R-:W-:Y:S01]  /*17580*/  LOP3.LUT R10, R9, UR9, R101, 0x96, !PT ;  /* 0x00000009090a7c12 */ /* 0x000fe2000f8e9665 */
[----:B------:R-:W-:Y:S01]  /*17590*/  IMAD.WIDE.U32 R98, R14, -0x326172a9, RZ ;  /* 0xcd9e8d570e627825 */ /* 0x000fe200078e00ff */
[----:B------:R-:W-:Y:S02]  /*175a0*/  UIADD3 UR4, UPT, UPT, UR8, -0x61c88647, URZ ;  /* 0x9e3779b908047890 */ /* 0x000fe4000fffe0ff */
        /* <DEDUP_REMOVED lines=47> */
.L_x_6448:
[----:B------:R-:W-:Y:S05]  /*178a0*/  BSYNC.RECONVERGENT B1 ;  /* 0x0000000000017941 */ /* 0x000fea0003800200 */
.L_x_6447:
[----:B------:R-:W-:Y:S02]  /*178b0*/  I2FP.F32.U32 R89, R97 ;  /* 0x0000006100597245 */ /* 0x000fe40000201000 */
[----:B------:R-:W-:Y:S02]  /*178c0*/  PRMT R93, R51, 0x7632, R93 ;  /* 0x00007632335d7816 */ /* 0x000fe4000000005d */
[----:B------:R-:W-:Y:S01]  /*178d0*/  FSEL R83, R83, RZ, P5 ;  /* 0x000000ff53537208 */ /* 0x000fe20002800000 */
[----:B------:R-:W-:Y:S01]  /*178e0*/  FFMA.FTZ R124, R89, R124, 1.1641532182693481445e-10 ;  /* 0x2f000000597c7423 */ /* 0x000fe2000001007c */
[----:B------:R-:W-:-:S04]  /*178f0*/  SHF.L.U32 R94, R93, 0x10, RZ ;  /* 0x000000105d5e7819 */ /* 0x000fc800000006ff */
[----:B------:R-:W-:Y:S01]  /*17900*/  FSETP.GTU.FTZ.AND P6, PT, R124, R107, PT ;  /* 0x0000006b7c00720b */ /* 0x000fe20003fdc000 */
[----:B------:R-:W-:-:S03]  /*17910*/  FMUL.FTZ R94, R94, R103 ;  /* 0x000000675e5e7220 */ /* 0x000fc60000410000 */
[----:B------:R-:W-:Y:S02]  /*17920*/  SEL R89, RZ, 0x1, P6 ;  /* 0x00000001ff597807 */ /* 0x000fe40003000000 */
[----:B------:R-:W-:-:S05]  /*17930*/  FSEL R94, R94, RZ, !P6 ;  /* 0x000000ff5e5e7208 */ /* 0x000fca0007000000 */
[----:B------:R-:W-:-:S04]  /*17940*/  FADD.FTZ R83, R94, R83 ;  /* 0x000000535e537221 */ /* 0x000fc80000010000 */
[----:B------:R-:W-:Y:S01]  /*17950*/  @P1 FADD.FTZ R83, R59, R83 ;  /* 0x000000533b531221 */ /* 0x000fe20000010000 */
[----:B------:R-:W-:Y:S06]  /*17960*/  BRA `(.L_x_6452) ;  /* 0x0000002c00987947 */ /* 0x000fec0003800000 */
.L_x_6371:
        /* <DEDUP_REMOVED lines=16> */
.L_x_6455:
        /* <DEDUP_REMOVED lines=13> */
.L_x_6457:
[----:B------:R-:W-:Y:S05]  /*17b40*/  BSYNC.RECONVERGENT B2 ;  /* 0x0000000000027941 */ /* 0x000fea0003800200 */
.L_x_6456:
        /* <DEDUP_REMOVED lines=55> */
.L_x_6454:
[----:B------:R-:W-:Y:S05]  /*17ec0*/  BSYNC.RECONVERGENT B1 ;  /* 0x0000000000017941 */ /* 0x000fea0003800200 */
.L_x_6453:
[----:B------:R-:W0:Y:S01]  /*17ed0*/  LDC R101, c[0x0][0x404] ;  /* 0x00010100ff657b82 */ /* 0x000e220000000800 */
[----:B------:R-:W-:Y:S01]  /*17ee0*/  ISETP.NE.AND P2, PT, R78, 0x1, PT ;  /* 0x000000014e00780c */ /* 0x000fe20003f45270 */
[----:B------:R-:W-:Y:S01]  /*17ef0*/  IMAD.MOV.U32 R100, RZ, RZ, 0x2f800000 ;  /* 0x2f800000ff647424 */ /* 0x000fe200078e00ff */
[----:B------:R-:W-:Y:S01]  /*17f00*/  I2FP.F32.U32 R77, R76 ;  /* 0x0000004c004d7245 */ /* 0x000fe20000201000 */
[----:B------:R-:W-:Y:S01]  /*17f10*/  BSSY.RECONVERGENT B1, `(.L_x_6458) ;  /* 0x0000056000017945 */ /* 0x000fe20003800200 */
[----:B------:R-:W-:-:S03]  /*17f20*/  IMAD.MOV.U32 R79, RZ, RZ, R10 ;  /* 0x000000ffff4f7224 */ /* 0x000fc600078e000a */
[----:B------:R-:W-:Y:S01]  /*17f30*/  FFMA.FTZ R76, R77, R100, 1.1641532182693481445e-10 ;  /* 0x2f0000004d4c7423 */ /* 0x000fe20000010064 */
[----:B-----5:R-:W-:-:S04]  /*17f40*/  PRMT R77, R80, 0x7632, R77 ;  /* 0x00007632504d7816 */ /* 0x020fc8000000004d */
[----:B0-----:R-:W-:Y:S02]  /*17f50*/  FSETP.LE.FTZ.AND P3, PT, R76, R101, PT ;  /* 0x000000654c00720b */ /* 0x001fe40003f73000 */
[----:B------:R-:W-:Y:S01]  /*17f60*/  SHF.L.U32 R76, R80, 0x10, RZ ;  /* 0x00000010504c7819 */ /* 0x000fe200000006ff */
        /* <DEDUP_REMOVED lines=11> */
.L_x_6460:
        /* <DEDUP_REMOVED lines=13> */
.L_x_6462:
[----:B------:R-:W-:Y:S05]  /*180f0*/  BSYNC.RECONVERGENT B2 ;  /* 0x0000000000027941 */ /* 0x000fea0003800200 */
.L_x_6461:
        /* <DEDUP_REMOVED lines=55> */
.L_x_6459:
[----:B------:R-:W-:Y:S05]  /*18470*/  BSYNC.RECONVERGENT B1 ;  /* 0x0000000000017941 */ /* 0x000fea0003800200 */
.L_x_6458:
[----:B------:R-:W-:Y:S01]  /*18480*/  ISETP.NE.AND P2, PT, R80, 0x1, PT ;  /* 0x000000015000780c */ /* 0x000fe20003f45270 */
[----:B------:R-:W-:Y:S01]  /*18490*/  BSSY.RECONVERGENT B1, `(.L_x_6463) ;  /* 0x0000056000017945 */ /* 0x000fe20003800200 */
[----:B------:R-:W-:Y:S01]  /*184a0*/  I2FP.F32.U32 R79, R79 ;  /* 0x0000004f004f7245 */ /* 0x000fe20000201000 */
[----:B------:R-:W-:Y:S02]  /*184b0*/  HFMA2 R88, -RZ, RZ, 0, 1.1920928955078125e-07 ;  /* 0x00000002ff587431 */ /* 0x000fe400000001ff */
[----:B------:R-:W-:Y:S02]  /*184c0*/  IMAD.U32 R77, R77, 0x10000, RZ ;  /* 0x000100004d4d7824 */ /* 0x000fe400078e00ff */
[----:B------:R-:W-:Y:S01]  /*184d0*/  FFMA.FTZ R78, R79, R100, 1.1641532182693481445e-10 ;  /* 0x2f0000004f4e7423 */ /* 0x000fe20000010064 */
[----:B------:R-:W-:-:S04]  /*184e0*/  IMAD.MOV.U32 R79, RZ, RZ, R10 ;  /* 0x000000ffff4f7224 */ /* 0x000fc800078e000a */
        /* <DEDUP_REMOVED lines=11> */
.L_x_6465:
        /* <DEDUP_REMOVED lines=13> */
.L_x_6467:
[----:B------:R-:W-:Y:S05]  /*18670*/  BSYNC.RECONVERGENT B2 ;  /* 0x0000000000027941 */ /* 0x000fea0003800200 */
.L_x_6466:
        /* <DEDUP_REMOVED lines=55> */
.L_x_6464:
[----:B------:R-:W-:Y:S05]  /*189f0*/  BSYNC.RECONVERGENT B1 ;  /* 0x0000000000017941 */ /* 0x000fea0003800200 */
.L_x_6463:
[----:B------:R-:W-:Y:S01]  /*18a00*/  ISETP.NE.AND P2, PT, R88, 0x1, PT ;  /* 0x000000015800780c */ /* 0x000fe20003f45270 */
[----:B------:R-:W-:Y:S01]  /*18a10*/  BSSY.RECONVERGENT B1, `(.L_x_6468) ;  /* 0x0000057000017945 */ /* 0x000fe20003800200 */
[----:B------:R-:W-:Y:S01]  /*18a20*/  I2FP.F32.U32 R79, R79 ;  /* 0x0000004f004f7245 */ /* 0x000fe20000201000 */
[----:B------:R-:W-:Y:S02]  /*18a30*/  IMAD.U32 R78, R81, 0x10000, RZ ;  /* 0x00010000514e7824 */ /* 0x000fe400078e00ff */
[----:B------:R-:W-:Y:S02]  /*18a40*/  IMAD.MOV.U32 R93, RZ, RZ, 0x2 ;  /* 0x00000002ff5d7424 */ /* 0x000fe400078e00ff */
[----:B------:R-:W-:Y:S01]  /*18a50*/  FFMA.FTZ R80, R79, R100, 1.1641532182693481445e-10 ;  /* 0x2f0000004f507423 */ /* 0x000fe20000010064 */
[----:B------:R-:W-:Y:S02]  /*18a60*/  PRMT R79, R81, 0x7632, R79 ;  /* 0x00007632514f7816 */ /* 0x000fe4000000004f */
[----:B------:R-:W-:-:S02]  /*18a70*/  MOV R81, R10 ;  /* 0x0000000a00517202 */ /* 0x000fc40000000f00 */
        /* <DEDUP_REMOVED lines=11> */
.L_x_6470:
        /* <DEDUP_REMOVED lines=13> */
.L_x_6472:
[----:B------:R-:W-:Y:S05]  /*18c00*/  BSYNC.RECONVERGENT B2 ;  /* 0x0000000000027941 */ /* 0x000fea0003800200 */
.L_x_6471:
        /* <DEDUP_REMOVED lines=55> */
.L_x_6469:
[----:B------:R-:W-:Y:S05]  /*18f80*/  BSYNC.RECONVERGENT B1 ;  /* 0x0000000000017941 */ /* 0x000fea0003800200 */
.L_x_6468:
[----:B------:R-:W-:Y:S01]  /*18f90*/  ISETP.NE.AND P2, PT, R93, 0x1, PT ;  /* 0x000000015d00780c */ /* 0x000fe20003f45270 */
[----:B------:R-:W-:Y:S01]  /*18fa0*/  BSSY.RECONVERGENT B1, `(.L_x_6473) ;  /* 0x0000056000017945 */ /* 0x000fe20003800200 */
[----:B------:R-:W-:Y:S01]  /*18fb0*/  I2FP.F32.U32 R81, R81 ;  /* 0x0000005100517245 */ /* 0x000fe20000201000 */
[----:B------:R-:W-:Y:S01]  /*18fc0*/  IMAD.MOV.U32 R94, RZ, RZ, 0x2 ;  /* 0x00000002ff5e7424 */ /* 0x000fe200078e00ff */
[----:B------:R-:W-:-:S03]  /*18fd0*/  SHF.L.U32 R79, R79, 0x10, RZ ;  /* 0x000000104f4f7819 */ /* 0x000fc600000006ff */
        /* <DEDUP_REMOVED lines=13> */
.L_x_6475:
        /* <DEDUP_REMOVED lines=13> */
.L_x_6477:
[----:B------:R-:W-:Y:S05]  /*19180*/  BSYNC.RECONVERGENT B2 ;  /* 0x0000000000027941 */ /* 0x000fea0003800200 */
.L_x_6476:
        /* <DEDUP_REMOVED lines=55> */
.L_x_6474:
[----:B------:R-:W-:Y:S05]  /*19500*/  BSYNC.RECONVERGENT B1 ;  /* 0x0000000000017941 */ /* 0x000fea0003800200 */
.L_x_6473:
[----:B------:R-:W-:Y:S01]  /*19510*/  ISETP.NE.AND P3, PT, R94, 0x1, PT ;  /* 0x000000015e00780c */ /* 0x000fe20003f65270 */
[----:B------:R-:W-:Y:S01]  /*19520*/  BSSY.RECONVERGENT B1, `(.L_x_6478) ;  /* 0x0000056000017945 */ /* 0x000fe20003800200 */
[----:B------:R-:W-:Y:S01]  /*19530*/  I2FP.F32.U32 R81, R81 ;  /* 0x0000005100517245 */ /* 0x000fe20000201000 */
[----:B------:R-:W-:Y:S02]  /*19540*/  HFMA2 R95, -RZ, RZ, 0, 1.1920928955078125e-07 ;  /* 0x00000002ff5f7431 */ /* 0x000fe400000001ff */
[C---:B------:R-:W-:Y:S02]  /*19550*/  IMAD.U32 R80, R82.reuse, 0x10000, RZ ;  /* 0x0001000052507824 */ /* 0x040fe400078e00ff */
[----:B------:R-:W-:Y:S01]  /*19560*/  FFMA.FTZ R88, R81, R100, 1.1641532182693481445e-10 ;  /* 0x2f00000051587423 */ /* 0x000fe20000010064 */
[----:B------:R-:W-:Y:S01]  /*19570*/  PRMT R81, R82, 0x7632, R81 ;  /* 0x0000763252517816 */ /* 0x000fe20000000051 */
        /* <DEDUP_REMOVED lines=11> */
.L_x_6480:
        /* <DEDUP_REMOVED lines=13> */
.L_x_6482:
[----:B------:R-:W-:Y:S05]  /*19700*/  BSYNC.RECONVERGENT B2 ;  /* 0x0000000000027941 */ /* 0x000fea0003800200 */
.L_x_6481:
        /* <DEDUP_REMOVED lines=54> */
[----:B------:R-:W-:-:S07]  /*19a70*/  HFMA2 R95, -RZ, RZ, 0, 0 ;  /* 0x00000000ff5f7431 */ /* 0x000fce00000001ff */
.L_x_6479:
[----:B------:R-:W-:Y:S05]  /*19a80*/  BSYNC.RECONVERGENT B1 ;  /* 0x0000000000017941 */ /* 0x000fea0003800200 */
.L_x_6478:
        /* <DEDUP_REMOVED lines=17> */
.L_x_6485:
        /* <DEDUP_REMOVED lines=13> */
.L_x_6487:
[----:B------:R-:W-:Y:S05]  /*19c70*/  BSYNC.RECONVERGENT B2 ;  /* 0x0000000000027941 */ /* 0x000fea0003800200 */
.L_x_6486:
        /* <DEDUP_REMOVED lines=55> */
.L_x_6484:
[----:B------:R-:W-:Y:S05]  /*19ff0*/  BSYNC.RECONVERGENT B1 ;  /* 0x0000000000017941 */ /* 0x000fea0003800200 */
.L_x_6483:
        /* <DEDUP_REMOVED lines=18> */
.L_x_6490:
        /* <DEDUP_REMOVED lines=13> */
.L_x_6492:
[----:B------:R-:W-:Y:S05]  /*1a1f0*/  BSYNC.RECONVERGENT B2 ;  /* 0x0000000000027941 */ /* 0x000fea0003800200 */
.L_x_6491:
        /* <DEDUP_REMOVED lines=55> */
.L_x_6489:
[----:B------:R-:W-:Y:S05]  /*1a570*/  BSYNC.RECONVERGENT B1 ;  /* 0x0000000000017941 */ /* 0x000fea0003800200 */
.L_x_6488:
        /* <DEDUP_REMOVED lines=37> */
.L_x_6452:
[----:B------:R-:W-:Y:S01]  /*1a7d0*/  ISETP.NE.AND P6, PT, R87, RZ, PT ;  /* 0x000000ff5700720c */ /* 0x000fe20003fc5270 */
[----:B------:R-:W0:Y:S01]  /*1a7e0*/  LDC.64 R94, c[0x0][0x3b0] ;  /* 0x0000ec00ff5e7b82 */ /* 0x000e220000000a00 */
[----:B------:R-:W-:Y:S02]  /*1a7f0*/  ISETP.NE.AND P1, PT, R86, RZ, PT ;  /* 0x000000ff5600720c */ /* 0x000fe40003f25270 */
[----:B------:R-:W-:Y:S02]  /*1a800*/  SEL R97, RZ, 0x1000000, !P5 ;  /* 0x01000000ff617807 */ /* 0x000fe40006800000 */
[----:B------:R-:W-:Y:S02]  /*1a810*/  ISETP.NE.AND P5, PT, R91, RZ, PT ;  /* 0x000000ff5b00720c */ /* 0x000fe40003fa5270 */
[----:B------:R-:W-:Y:S01]  /*1a820*/  SEL R91, RZ, 0x10000, !P4 ;  /* 0x00010000ff5b7807 */ /* 0x000fe20006000000 */
[----:B------:R-:W2:Y:S01]  /*1a830*/  LDC.64 R86, c[0x0][0x3a8] ;  /* 0x0000ea00ff567b82 */ /* 0x000ea20000000a00 */
        /* <DEDUP_REMOVED lines=12> */
[----:B--2---:R-:W-:Y:S01]  /*1a900*/  IMAD.WIDE.U32 R86, R84, 0x20, R86 ;  /* 0x0000002054567825 */ /* 0x004fe200078e0056 */
[----:B------:R-:W-:-:S04]  /*1a910*/  MOV R91, R85 ;  /* 0x00000055005b7202 */ /* 0x000fc80000000f00 */
[----:B------:R3:W-:Y:S04]  /*1a920*/  STG.E.128 desc[UR6][R86.64], R76 ;  /* 0x0000004c56007986 */ /* 0x0007e8000c101d06 */
[----:B------:R3:W-:Y:S04]  /*1a930*/  STG.E.128 desc[UR6][R86.64+0x10], R80 ;  /* 0x0000105056007986 */ /* 0x0007e8000c101d06 */
[----:B------:R3:W-:Y:S01]  /*1a940*/  STG.E.64 desc[UR6][R94.64], R92 ;  /* 0x0000005c5e007986 */ /* 0x0007e2000c101b06 */
[----:B------:R-:W-:Y:S05]  /*1a950*/  @!P0 BRA `(.L_x_6370) ;  /* 0x0000000000508947 */ /* 0x000fea0003800000 */
[----:B---3--:R-:W-:Y:S01]  /*1a960*/  IMAD.U32 R86, R0, 0x10000, RZ ;  /* 0x0001000000567824 */ /* 0x008fe200078e00ff */
[----:B------:R-:W0:Y:S01]  /*1a970*/  LDC.64 R96, c[0x0][0x3b8] ;  /* 0x0000ee00ff607b82 */ /* 0x000e220000000a00 */
[----:B------:R-:W-:Y:S02]  /*1a980*/  LOP3.LUT R85, R89, 0xffff, RZ, 0xc0, !PT ;  /* 0x0000ffff59557812 */ /* 0x000fe400078ec0ff */
[----:B------:R-:W-:Y:S02]  /*1a990*/  PRMT R92, R8, 0x7104, RZ ;  /* 0x00007104085c7816 */ /* 0x000fe400000000ff */
[----:B------:R-:W-:Y:S02]  /*1a9a0*/  LOP3.LUT R86, R86, 0xff0000, RZ, 0xc0, !PT ;  /* 0x00ff000056567812 */ /* 0x000fe400078ec0ff */
[----:B------:R-:W-:Y:S02]  /*1a9b0*/  LOP3.LUT R93, R5, 0xff, RZ, 0xc0, !PT ;  /* 0x000000ff055d7812 */ /* 0x000fe400078ec0ff */
[----:B------:R-:W-:-:S02]  /*1a9c0*/  PRMT R85, R86, 0x4210, R85 ;  /* 0x0000421056557816 */ /* 0x000fc40000000055 */
[----:B------:R-:W-:Y:S02]  /*1a9d0*/  LOP3.LUT R86, R6, 0xff, RZ, 0xc0, !PT ;  /* 0x000000ff06567812 */ /* 0x000fe400078ec0ff */
[----:B------:R-:W-:Y:S02]  /*1a9e0*/  LOP3.LUT R92, R85, 0xff00, R92, 0xf8, !PT ;  /* 0x0000ff00555c7812 */ /* 0x000fe400078ef85c */
[----:B------:R-:W-:Y:S01]  /*1a9f0*/  LOP3.LUT R94, R4, 0xff, RZ, 0xc0, !PT ;  /* 0x000000ff045e7812 */ /* 0x000fe200078ec0ff */
[----:B------:R-:W-:Y:S01]  /*1aa00*/  IMAD.WIDE.U32 R86, R86, 0x1000000, RZ ;  /* 0x0100000056567825 */ /* 0x000fe200078e00ff */
[----:B------:R-:W-:-:S03]  /*1aa10*/  LOP3.LUT R85, R92, 0xff, R7, 0xf8, !PT ;  /* 0x000000ff5c557812 */ /* 0x000fc600078ef807 */
        /* <DEDUP_REMOVED lines=8> */
.L_x_6370:
[----:B------:R-:W-:Y:S05]  /*1aaa0*/  BSYNC.RECONVERGENT B0 ;  /* 0x0000000000007941 */ /* 0x000fea0003800200 */
.L_x_6369:
[----:B0--3--:R-:W3:Y:S01]  /*1aab0*/  LDL R94, [R1+0x4] ;  /* 0x00000400015e7983 */ /* 0x009ee20000100800 */
[----:B----4-:R-:W-:Y:S01]  /*1aac0*/  FADD.FTZ R84, RZ, R60 ;  /* 0x0000003cff547221 */ /* 0x010fe20000010000 */
[C---:B------:R-:W-:Y:S01]  /*1aad0*/  ISETP.GE.U32.AND P0, PT, R2.reuse, 0x100, PT ;  /* 0x000001000200780c */ /* 0x040fe20003f06070 */
[----:B------:R-:W-:Y:S01]  /*1aae0*/  BSSY.RECONVERGENT B0, `(.L_x_6493) ;  /* 0x000006d000007945 */ /* 0x000fe20003800200 */
[C---:B------:R-:W-:Y:S01]  /*1aaf0*/  ISETP.GT.U32.AND P2, PT, R2.reuse, 0x1ff, PT ;  /* 0x000001ff0200780c */ /* 0x040fe20003f44070 */
[----:B------:R-:W-:Y:S01]  /*1ab00*/  FADD.FTZ R85, R61, R84 ;  /* 0x000000543d557221 */ /* 0x000fe20000010000 */
[----:B------:R-:W-:Y:S01]  /*1ab10*/  ISETP.GT.U32.AND P1, PT, R2, 0x2ff, PT ;  /* 0x000002ff0200780c */ /* 0x000fe20003f24070 */
[----:B------:R-:W0:Y:S01]  /*1ab20*/  S2R R95, SR_TID.X ;  /* 0x00000000005f7919 */ /* 0x000e220000002100 */
        /* <DEDUP_REMOVED lines=24> */
[----:B------:R-:W2:Y:S02]  /*1acb0*/  SHFL.BFLY PT, R84, R85, 0x1, 0x1f ;  /* 0x0c201f0055547f89 */ /* 0x000ea400000e0000 */
[----:B--2---:R-:W-:-:S05]  /*1acc0*/  FADD.FTZ R86, R85, R84 ;  /* 0x0000005455567221 */ /* 0x004fca0000010000 */
[----:B------:R-:W2:Y:S02]  /*1acd0*/  SHFL.BFLY PT, R87, R86, 0x2, 0x1f ;  /* 0x0c401f0056577f89 */ /* 0x000ea400000e0000 */
[----:B--2---:R-:W-:-:S05]  /*1ace0*/  FADD.FTZ R87, R86, R87 ;  /* 0x0000005756577221 */ /* 0x004fca0000010000 */
[----:B------:R-:W2:Y:S02]  /*1acf0*/  SHFL.BFLY PT, R84, R87, 0x4, 0x1f ;  /* 0x0c801f0057547f89 */ /* 0x000ea400000e0000 */
[----:B--2---:R-:W-:-:S05]  /*1ad00*/  FADD.FTZ R92, R87, R84 ;  /* 0x00000054575c7221 */ /* 0x004fca0000010000 */
[----:B------:R-:W2:Y:S02]  /*1ad10*/  SHFL.BFLY PT, R93, R92, 0x8, 0x1f ;  /* 0x0d001f005c5d7f89 */ /* 0x000ea400000e0000 */
[----:B--2---:R-:W-:-:S05]  /*1ad20*/  FADD.FTZ R93, R92, R93 ;  /* 0x0000005d5c5d7221 */ /* 0x004fca0000010000 */
[----:B------:R-:W2:Y:S02]  /*1ad30*/  SHFL.BFLY PT, R84, R93, 0x10, 0x1f ;  /* 0x0e001f005d547f89 */ /* 0x000ea400000e0000 */
[----:B--2---:R-:W-:-:S04]  /*1ad40*/  FADD.FTZ R84, R93, R84 ;  /* 0x000000545d547221 */ /* 0x004fc80000010000 */
[----:B---3--:R-:W-:-:S04]  /*1ad50*/  FMUL.FTZ R84, R94, R84 ;  /* 0x000000545e547220 */ /* 0x008fc80000410000 */
        /* <DEDUP_REMOVED lines=49> */
[----:B------:R-:W2:Y:S02]  /*1b070*/  SHFL.BFLY PT, R86, R85, 0x1, 0x1f ;  /* 0x0c201f0055567f89 */ /* 0x000ea400000e0000 */
[----:B--2---:R-:W-:-:S05]  /*1b080*/  FADD.FTZ R87, R85, R86 ;  /* 0x0000005655577221 */ /* 0x004fca0000010000 */
[----:B------:R-:W2:Y:S02]  /*1b090*/  SHFL.BFLY PT, R86, R87, 0x2, 0x1f ;  /* 0x0c401f0057567f89 */ /* 0x000ea400000e0000 */
[----:B--2---:R-:W-:-:S05]  /*1b0a0*/  FADD.FTZ R92, R87, R86 ;  /* 0x00000056575c7221 */ /* 0x004fca0000010000 */
[----:B------:R-:W2:Y:S02]  /*1b0b0*/  SHFL.BFLY PT, R93, R92, 0x4, 0x1f ;  /* 0x0c801f005c5d7f89 */ /* 0x000ea400000e0000 */
[----:B--2---:R-:W-:-:S05]  /*1b0c0*/  FADD.FTZ R93, R92, R93 ;  /* 0x0000005d5c5d7221 */ /* 0x004fca0000010000 */
[----:B------:R-:W2:Y:S02]  /*1b0d0*/  SHFL.BFLY PT, R86, R93, 0x8, 0x1f ;  /* 0x0d001f005d567f89 */ /* 0x000ea400000e0000 */
[----:B--2---:R-:W-:Y:S01]  /*1b0e0*/  FADD.FTZ R94, R93, R86 ;  /* 0x000000565d5e7221 */ /* 0x004fe20000010000 */
        /* <DEDUP_REMOVED lines=12> */
.L_x_6494:
[----:B------:R-:W-:Y:S05]  /*1b1b0*/  BSYNC.RECONVERGENT B0 ;  /* 0x0000000000007941 */ /* 0x000fea0003800200 */
.L_x_6493:
[----:B------:R-:W-:Y:S01]  /*1b1c0*/  BAR.SYNC.DEFER_BLOCKING 0x0 ;  /* 0x0000000000007b1d */ /* 0x000fe20000010000 */
[----:B0-----:R-:W-:-:S05]  /*1b1d0*/  CS2R R84, SRZ ;  /* 0x0000000000547805 */ /* 0x001fca000001ff00 */
[----:B------:R-:W-:Y:S04]  /*1b1e0*/  BSSY.RECONVERGENT B0, `(.L_x_6495) ;  /* 0x000000a000007945 */ /* 0x000fe80003800200 */
[----:B------:R-:W-:Y:S05]  /*1b1f0*/  @P2 BRA `(.L_x_6496) ;  /* 0x0000000000202947 */ /* 0x000fea0003800000 */
[----:B------:R0:W5:Y:S01]  /*1b200*/  LDL R98, [R1] ;  /* 0x0000000001627983 */ /* 0x0001620000100800 */
[----:B------:R-:W2:Y:S01]  /*1b210*/  S2UR UR5, SR_CgaCtaId ;  /* 0x00000000000579c3 */ /* 0x000ea20000008800 */
[----:B------:R-:W-:Y:S01]  /*1b220*/  UMOV UR4, 0x400 ;  /* 0x0000040000047882 */ /* 0x000fe20000000000 */
[----:B------:R-:W-:-:S04]  /*1b230*/  SHF.L.U32 R84, R95, 0x3, RZ ;  /* 0x000000035f547819 */ /* 0x000fc800000006ff */
[----:B------:R-:W-:Y:S01]  /*1b240*/  LOP3.LUT R84, R84, 0xf8, RZ, 0xc0, !PT ;  /* 0x000000f854547812 */ /* 0x000fe200078ec0ff */
[----:B--2---:R-:W-:-:S04]  /*1b250*/  ULEA UR4, UR5, UR4, 0x18 ;  /* 0x0000000405047291 */ /* 0x004fc8000f8ec0ff */
[----:B------:R-:W-:-:S09]  /*1b260*/  @UP1 UIADD3 UR4, UPT, UPT, UR4, 0x40, URZ ;  /* 0x0000004004041890 */ /* 0x000fd2000fffe0ff */
[----:B0-----:R-:W2:Y:S03]  /*1b270*/  LDS.64 R84, [R84+UR4] ;  /* 0x0000000454547984 */ /* 0x001ea60008000a00 */
.L_x_6496:
[----:B------:R-:W-:Y:S05]  /*1b280*/  BSYNC.RECONVERGENT B0 ;  /* 0x0000000000007941 */ /* 0x000fea0003800200 */
.L_x_6495:
[----:B-----5:R-:W0:Y:S01]  /*1b290*/  SHFL.DOWN PT, R93, R98, 0x4, 0x1f ;  /* 0x08801f00625d7f89 */ /* 0x020e2200000e0000 */
[----:B------:R-:W-:Y:S01]  /*1b2a0*/  I2FP.F32.S32 R99, R98 ;  /* 0x0000006200637245 */ /* 0x000fe20000201400 */
[----:B------:R-:W-:Y:S01]  /*1b2b0*/  BSSY.RECONVERGENT B0, `(.L_x_6497) ;  /* 0x0000064000007945 */ /* 0x000fe20003800200 */
[----:B------:R-:W-:Y:S01]  /*1b2c0*/  ISETP.NE.AND P1, PT, R95, RZ, PT ;  /* 0x000000ff5f00720c */ /* 0x000fe20003f25270 */
[----:B--2---:R-:W2:Y:S01]  /*1b2d0*/  SHFL.DOWN PT, R97, R84, 0x4, 0x1f ;  /* 0x08801f0054617f89 */ /* 0x004ea200000e0000 */
[----:B------:R-:W-:-:S03]  /*1b2e0*/  ISETP.NE.AND P2, PT, RZ, UR24, PT ;  /* 0x00000018ff007c0c */ /* 0x000fc6000bf45270 */
[----:B------:R-:W3:Y:S01]  /*1b2f0*/  SHFL.DOWN PT, R100, R85, 0x4, 0x1f ;  /* 0x08801f0055647f89 */ /* 0x000ee200000e0000 */
[----:B0-----:R-:W-:Y:S01]  /*1b300*/  IMAD.IADD R87, R93, 0x1, R98 ;  /* 0x000000015d577824 */ /* 0x001fe200078e0262 */
[----:B------:R-:W-:-:S04]  /*1b310*/  I2FP.F32.S32 R96, R93 ;  /* 0x0000005d00607245 */ /* 0x000fc80000201400 */
[----:B------:R-:W-:Y:S01]  /*1b320*/  I2FP.F32.S32 R86, R87 ;  /* 0x0000005700567245 */ /* 0x000fe20000201400 */
[C---:B--2---:R-:W-:Y:S01]  /*1b330*/  FMUL.FTZ R94, R97.reuse, R96 ;  /* 0x00000060615e7220 */ /* 0x044fe20000410000 */
[----:B------:R-:W-:Y:S02]  /*1b340*/  FADD.FTZ R97, -R97, R84 ;  /* 0x0000005461617221 */ /* 0x000fe40000010100 */
[----:B------:R-:W0:Y:S01]  /*1b350*/  MUFU.RCP R92, R86 ;  /* 0x00000056005c7308 */ /* 0x000e220000001000 */
[----:B------:R-:W-:Y:S01]  /*1b360*/  FFMA.FTZ R93, R99, R84, R94 ;  /* 0x00000054635d7223 */ /* 0x000fe2000001005e */
[----:B------:R-:W-:Y:S01]  /*1b370*/  FMUL.FTZ R97, R97, R97 ;  /* 0x0000006161617220 */ /* 0x000fe20000410000 */
[----:B------:R-:W2:Y:S03]  /*1b380*/  SHFL.DOWN PT, R94, R87, 0x2, 0x1f ;  /* 0x08401f00575e7f89 */ /* 0x000ea600000e0000 */
[----:B------:R-:W-:-:S04]  /*1b390*/  FMUL.FTZ R97, R97, R99 ;  /* 0x0000006361617220 */ /* 0x000fc80000410000 */
[----:B------:R-:W-:Y:S01]  /*1b3a0*/  FMUL.FTZ R96, R97, R96 ;  /* 0x0000006061607220 */ /* 0x000fe20000410000 */
[----:B---3--:R-:W-:Y:S01]  /*1b3b0*/  FADD.FTZ R97, R100, R85 ;  /* 0x0000005564617221 */ /* 0x008fe20000010000 */
[----:B0-----:R-:W-:-:S03]  /*1b3c0*/  FMUL.FTZ R93, R92, R93 ;  /* 0x0000005d5c5d7220 */ /* 0x001fc60000410000 */
[----:B------:R-:W-:Y:S02]  /*1b3d0*/  FFMA.FTZ R96, R92, R96, R97 ;  /* 0x000000605c607223 */ /* 0x000fe40000010061 */
[----:B------:R-:W0:Y:S04]  /*1b3e0*/  SHFL.DOWN PT, R84, R93, 0x2, 0x1f ;  /* 0x08401f005d547f89 */ /* 0x000e2800000e0000 */
[----:B------:R-:W3:Y:S01]  /*1b3f0*/  SHFL.DOWN PT, R97, R96, 0x2, 0x1f ;  /* 0x08401f0060617f89 */ /* 0x000ee200000e0000 */
[----:B--2---:R-:W-:Y:S01]  /*1b400*/  IMAD.IADD R92, R87, 0x1, R94 ;  /* 0x00000001575c7824 */ /* 0x004fe200078e025e */
[----:B------:R-:W-:-:S04]  /*1b410*/  I2FP.F32.S32 R94, R94 ;  /* 0x0000005e005e7245 */ /* 0x000fc80000201400 */
[----:B------:R-:W-:-:S04]  /*1b420*/  I2FP.F32.S32 R85, R92 ;  /* 0x0000005c00557245 */ /* 0x000fc80000201400 */
[----:B------:R-:W2:Y:S01]  /*1b430*/  MUFU.RCP R87, R85 ;  /* 0x0000005500577308 */ /* 0x000ea20000001000 */
[----:B0-----:R-:W-:Y:S01]  /*1b440*/  FMUL.FTZ R99, R84, R94 ;  /* 0x0000005e54637220 */ /* 0x001fe20000410000 */
[----:B------:R-:W-:-:S03]  /*1b450*/  FADD.FTZ R84, R93, -R84 ;  /* 0x800000545d547221 */ /* 0x000fc60000010000 */
[----:B------:R-:W-:Y:S01]  /*1b460*/  FFMA.FTZ R98, R86, R93, R99 ;  /* 0x0000005d56627223 */ /* 0x000fe20000010063 */
[----:B------:R-:W-:Y:S01]  /*1b470*/  FMUL.FTZ R99, R84, R84 ;  /* 0x0000005454637220 */ /* 0x000fe20000410000 */
[----:B------:R-:W0:Y:S02]  /*1b480*/  SHFL.DOWN PT, R93, R92, 0x1, 0x1f ;  /* 0x08201f005c5d7f89 */ /* 0x000e2400000e0000 */
[----:B--2---:R-:W-:Y:S01]  /*1b490*/  FMUL.FTZ R84, R87, R98 ;  /* 0x0000006257547220 */ /* 0x004fe20000410000 */
[----:B------:R-:W-:Y:S01]  /*1b4a0*/  FMUL.FTZ R99, R86, R99 ;  /* 0x0000006356637220 */ /* 0x000fe20000410000 */
[----:B---3--:R-:W-:-:S03]  /*1b4b0*/  FADD.FTZ R86, R96, R97 ;  /* 0x0000006160567221 */ /* 0x008fc60000010000 */
[----:B------:R-:W2:Y:S01]  /*1b4c0*/  SHFL.DOWN PT, R97, R84, 0x1, 0x1f ;  /* 0x08201f0054617f89 */ /* 0x000ea200000e0000 */
[----:B------:R-:W-:-:S04]  /*1b4d0*/  FMUL.FTZ R99, R99, R94 ;  /* 0x0000005e63637220 */ /* 0x000fc80000410000 */
[----:B------:R-:W-:-:S05]  /*1b4e0*/  FFMA.FTZ R87, R87, R99, R86 ;  /* 0x0000006357577223 */ /* 0x000fca0000010056 */
[----:B------:R-:W3:Y:S01]  /*1b4f0*/  SHFL.DOWN PT, R94, R87, 0x1, 0x1f ;  /* 0x08201f00575e7f89 */ /* 0x000ee200000e0000 */
[-C--:B0-----:R-:W-:Y:S02]  /*1b500*/  IADD3 R86, PT, PT, R92, R93.reuse, RZ ;  /* 0x0000005d5c567210 */ /* 0x081fe40007ffe0ff */
[----:B------:R-:W-:Y:S02]  /*1b510*/  I2FP.F32.S32 R93, R93 ;  /* 0x0000005d005d7245 */ /* 0x000fe40000201400 */
[----:B------:R-:W-:Y:S01]  /*1b520*/  I2FP.F32.S32 R86, R86 ;  /* 0x0000005600567245 */ /* 0x000fe20000201400 */
[----:B--2---:R-:W-:Y:S02]  /*1b530*/  FADD.FTZ R92, R84, -R97 ;  /* 0x80000061545c7221 */ /* 0x004fe40000010000 */
[----:B------:R-:W-:-:S03]  /*1b540*/  FMUL.FTZ R96, R97, R93 ;  /* 0x0000005d61607220 */ /* 0x000fc60000410000 */
[----:B------:R-:W0:Y:S01]  /*1b550*/  MUFU.RCP R86, R86 ;  /* 0x0000005600567308 */ /* 0x000e220000001000 */
[----:B------:R-:W-:Y:S01]  /*1b560*/  FMUL.FTZ R92, R92, R92 ;  /* 0x0000005c5c5c7220 */ /* 0x000fe20000410000 */
[C---:B------:R-:W-:Y:S02]  /*1b570*/  FFMA.FTZ R97, R85.reuse, R84, R96 ;  /* 0x0000005455617223 */ /* 0x040fe40000010060 */
[----:B------:R-:W2:Y:S01]  /*1b580*/  LDC R96, c[0x0][0x448] ;  /* 0x00011200ff607b82 */ /* 0x000ea20000000800 */
[----:B------:R-:W-:Y:S01]  /*1b590*/  FMUL.FTZ R92, R85, R92 ;  /* 0x0000005c555c7220 */ /* 0x000fe20000410000 */
[----:B---3--:R-:W-:-:S03]  /*1b5a0*/  FADD.FTZ R85, R87, R94 ;  /* 0x0000005e57557221 */ /* 0x008fc60000010000 */
[----:B------:R-:W-:Y:S01]  /*1b5b0*/  FMUL.FTZ R92, R92, R93 ;  /* 0x0000005d5c5c7220 */ /* 0x000fe20000410000 */
[----:B0-----:R-:W-:-:S03]  /*1b5c0*/  FMUL.FTZ R97, R86, R97 ;  /* 0x0000006156617220 */ /* 0x001fc60000410000 */
[----:B------:R-:W-:Y:S02]  /*1b5d0*/  FFMA.FTZ R92, R86, R92, R85 ;  /* 0x0000005c565c7223 */ /* 0x000fe40000010055 */
[----:B------:R-:W0:Y:S01]  /*1b5e0*/  @!P1 LDC.64 R86, c[0x0][0x3c0] ;  /* 0x0000f000ff569b82 */ /* 0x000e220000000a00 */
[----:B------:R3:W4:Y:S04]  /*1b5f0*/  SHFL.IDX PT, R93, R97, RZ, 0x1f ;  /* 0x00001fff615d7589 */ /* 0x00072800000e0000 */
[----:B------:R-:W2:Y:S03]  /*1b600*/  SHFL.IDX PT, R101, R92, RZ, 0x1f ;  /* 0x00001fff5c657589 */ /* 0x000ea600000e0000 */
[----:B------:R-:W1:Y:S01]  /*1b610*/  @!P1 LDC.64 R84, c[0x0][0x3c8] ;  /* 0x0000f200ff549b82 */ /* 0x000e620000000a00 */
[----:B---3--:R-:W-:-:S04]  /*1b620*/  IMAD.U32 R97, RZ, RZ, UR17 ;  /* 0x00000011ff617e24 */ /* 0x008fc8000f8e00ff */
[----:B0-----:R-:W-:-:S04]  /*1b630*/  @!P1 IMAD.WIDE R86, R97, 0x4, R86 ;  /* 0x0000000461569825 */ /* 0x001fc800078e0256 */
[----:B----4-:R-:W-:Y:S01]  /*1b640*/  FMUL.FTZ R94, R93, R93 ;  /* 0x0000005d5d5e7220 */ /* 0x010fe20000410000 */
[----:B------:R0:W-:Y:S04]  /*1b650*/  @!P1 STG.E desc[UR6][R86.64], R93 ;  /* 0x0000005d56009986 */ /* 0x0001e8000c101906 */
[----:B------:R-:W-:Y:S01]  /*1b660*/  FSEL R99, R94, RZ, P2 ;  /* 0x000000ff5e637208 */ /* 0x000fe20001000000 */
[----:B--2---:R-:W-:Y:S01]  /*1b670*/  FFMA.FTZ R94, R101, UR25, R96 ;  /* 0x00000019655e7c23 */ /* 0x004fe20008010060 */
[----:B------:R-:W-:-:S03]  /*1b680*/  FSEL R96, R93, RZ, !P2 ;  /* 0x000000ff5d607208 */ /* 0x000fc60005000000 */
[----:B------:R-:W-:Y:S01]  /*1b690*/  FADD.FTZ R94, R94, R99 ;  /* 0x000000635e5e7221 */ /* 0x000fe20000010000 */
[----:B------:R-:W-:-:S04]  /*1b6a0*/  IMAD.U32 R99, RZ, RZ, UR17 ;  /* 0x00000011ff637e24 */ /* 0x000fc8000f8e00ff */
[----:B-1----:R-:W-:Y:S01]  /*1b6b0*/  @!P1 IMAD.WIDE R84, R99, 0x4, R84 ;  /* 0x0000000463549825 */ /* 0x002fe200078e0254 */
[----:B------:R-:W1:Y:S04]  /*1b6c0*/  MUFU.RSQ R94, R94 ;  /* 0x0000005e005e7308 */ /* 0x000e680000001400 */
[----:B-1----:R0:W-:Y:S01]  /*1b6d0*/  @!P1 STG.E desc[UR6][R84.64], R94 ;  /* 0x0000005e54009986 */ /* 0x0021e2000c101906 */
[----:B------:R-:W-:Y:S05]  /*1b6e0*/  @!P0 BRA `(.L_x_6498) ;  /* 0x0000000000808947 */ /* 0x000fea0003800000 */
[--C-:B0-----:R-:W-:Y:S01]  /*1b6f0*/  FADD.FTZ R85, R60, -R96.reuse ;  /* 0x800000603c557221 */ /* 0x101fe20000010000 */
[--C-:B------:R-:W-:Y:S01]  /*1b700*/  FADD.FTZ R87, R61, -R96.reuse ;  /* 0x800000603d577221 */ /* 0x100fe20000010000 */
[----:B------:R-:W0:Y:S01]  /*1b710*/  LDC.64 R92, c[0x0][0x428] ;  /* 0x00010a00ff5c7b82 */ /* 0x000e220000000a00 */
[--C-:B------:R-:W-:Y:S01]  /*1b720*/  FADD.FTZ R97, R63, -R96.reuse ;  /* 0x800000603f617221 */ /* 0x100fe20000010000 */
[C---:B------:R-:W-:Y:S01]  /*1b730*/  FMUL.FTZ R85, R94.reuse, R85 ;  /* 0x000000555e557220 */ /* 0x040fe20000410000 */
[----:B------:R-:W-:Y:S01]  /*1b740*/  FMUL.FTZ R86, R94, R87 ;  /* 0x000000575e567220 */ /* 0x000fe20000410000 */
[--C-:B------:R-:W-:Y:S01]  /*1b750*/  FADD.FTZ R87, R62, -R96.reuse ;  /* 0x800000603e577221 */ /* 0x100fe20000010000 */
[----:B------:R-:W-:Y:S01]  /*1b760*/  FADD.FTZ R99, R66, -R96 ;  /* 0x8000006042637221 */ /* 0x000fe20000010000 */
[----:B------:R-:W-:Y:S01]  /*1b770*/  FFMA.FTZ R84, R85, R120, R16 ;  /* 0x0000007855547223 */ /* 0x000fe20000010010 */
[----:B------:R-:W-:Y:S01]  /*1b780*/  FFMA.FTZ R85, R86, R121, R17 ;  /* 0x0000007956557223 */ /* 0x000fe20000010011 */
[C---:B------:R-:W-:Y:S01]  /*1b790*/  FMUL.FTZ R86, R94.reuse, R97 ;  /* 0x000000615e567220 */ /* 0x040fe20000410000 */
[--C-:B------:R-:W-:Y:S01]  /*1b7a0*/  FADD.FTZ R101, R67, -R96.reuse ;  /* 0x8000006043657221 */ /* 0x100fe20000010000 */
[C---:B------:R-:W-:Y:S01]  /*1b7b0*/  FMUL.FTZ R87, R94.reuse, R87 ;  /* 0x000000575e577220 */ /* 0x040fe20000410000 */
[----:B------:R-:W-:Y:S01]  /*1b7c0*/  FMUL.FTZ R99, R94, R99 ;  /* 0x000000635e637220 */ /* 0x000fe20000410000 */
[----:B------:R-:W-:Y:S01]  /*1b7d0*/  F2FP.BF16.F32.PACK_AB R84, R85, R84 ;  /* 0x000000545554723e */ /* 0x000fe200000010ff */
[----:B------:R-:W-:Y:S01]  /*1b7e0*/  FADD.FTZ R85, R64, -R96 ;  /* 0x8000006040557221 */ /* 0x000fe20000010000 */
[----:B------:R-:W-:Y:S01]  /*1b7f0*/  FMUL.FTZ R100, R94, R101 ;  /* 0x000000655e647220 */ /* 0x000fe20000410000 */
[----:B------:R-:W-:-:S02]  /*1b800*/  FFMA.FTZ R86, R86, R123, R19 ;  /* 0x0000007b56567223 */ /* 0x000fc40000010013 */
[----:B------:R-:W-:Y:S01]  /*1b810*/  FMUL.FTZ R97, R94, R85 ;  /* 0x000000555e617220 */ /* 0x000fe20000410000 */
[----:B------:R-:W-:Y:S01]  /*1b820*/  FADD.FTZ R85, R65, -R96 ;  /* 0x8000006041557221 */ /* 0x000fe20000010000 */
[----:B------:R-:W-:Y:S02]  /*1b830*/  FFMA.FTZ R100, R100, R119, R23 ;  /* 0x0000007764647223 */ /* 0x000fe40000010017 */
[----:B------:R-:W-:Y:S01]  /*1b840*/  FFMA.FTZ R97, R97, R116, R20 ;  /* 0x0000007461617223 */ /* 0x000fe20000010014 */
[----:B------:R-:W-:Y:S01]  /*1b850*/  FMUL.FTZ R98, R94, R85 ;  /* 0x000000555e627220 */ /* 0x000fe20000410000 */
[----:B------:R-:W-:Y:S01]  /*1b860*/  FFMA.FTZ R85, R87, R122, R18 ;  /* 0x0000007a57557223 */ /* 0x000fe20000010012 */
[----:B------:R-:W-:Y:S01]  /*1b870*/  FFMA.FTZ R87, R99, R118, R22 ;  /* 0x0000007663577223 */ /* 0x000fe20000010016 */
[----:B0-----:R-:W-:-:S04]  /*1b880*/  IMAD.WIDE.U32 R92, R90, 0x10, R92 ;  /* 0x000000105a5c7825 */ /* 0x001fc800078e005c */
[----:B------:R-:W-:Y:S01]  /*1b890*/  FFMA.FTZ R98, R98, R117, R21 ;  /* 0x0000007562627223 */ /* 0x000fe20000010015 */
[----:B------:R-:W-:Y:S02]  /*1b8a0*/  IADD3 R90, PT, PT, R90, 0x100, RZ ;  /* 0x000001005a5a7810 */ /* 0x000fe40007ffe0ff */
[----:B------:R-:W-:Y:S02]  /*1b8b0*/  F2FP.BF16.F32.PACK_AB R85, R86, R85 ;  /* 0x000000555655723e */ /* 0x000fe400000010ff */
[----:B------:R-:W-:Y:S02]  /*1b8c0*/  F2FP.BF16.F32.PACK_AB R86, R98, R97 ;  /* 0x000000616256723e */ /* 0x000fe400000010ff */
[----:B------:R-:W-:-:S05]  /*1b8d0*/  F2FP.BF16.F32.PACK_AB R87, R100, R87 ;  /* 0x000000576457723e */ /* 0x000fca00000010ff */
[----:B------:R1:W-:Y:S02]  /*1b8e0*/  STG.E.128 desc[UR6][R92.64], R84 ;  /* 0x000000545c007986 */ /* 0x0003e4000c101d06 */
.L_x_6498:
[----:B------:R-:W-:Y:S05]  /*1b8f0*/  BSYNC.RECONVERGENT B0 ;  /* 0x0000000000007941 */ /* 0x000fea0003800200 */
.L_x_6497:
[----:B------:R-:W-:Y:S01]  /*1b900*/  ISETP.NE.AND P0, PT, R106, RZ, PT ;  /* 0x000000ff6a00720c */ /* 0x000fe20003f05270 */
[----:B------:R-:W-:-:S12]  /*1b910*/  BSSY.RECONVERGENT B0, `(.L_x_6499) ;  /* 0x0000022000007945 */ /* 0x000fd80003800200 */
[----:B------:R-:W-:Y:S05]  /*1b920*/  @!P0 BRA `(.L_x_6500) ;  /* 0x0000000000808947 */ /* 0x000fea0003800000 */
[--C-:B01----:R-:W-:Y:S01]  /*1b930*/  FADD.FTZ R85, R68, -R96.reuse ;  /* 0x8000006044557221 */ /* 0x103fe20000010000 */
        /* <DEDUP_REMOVED lines=26> */
[----:B------:R-:W-:Y:S01]  /*1bae0*/  F2FP.BF16.F32.PACK_AB R85, R86, R85 ;  /* 0x000000555655723e */ /* 0x000fe200000010ff */
[----:B------:R-:W-:Y:S01]  /*1baf0*/  VIADD R90, R90, 0x100 ;  /* 0x000001005a5a7836 */ /* 0x000fe20000000000 */
[----:B------:R-:W-:Y:S02]  /*1bb00*/  F2FP.BF16.F32.PACK_AB R87, R100, R87 ;  /* 0x000000576457723e */ /* 0x000fe400000010ff */
[----:B------:R-:W-:-:S05]  /*1bb10*/  F2FP.BF16.F32.PACK_AB R86, R98, R97 ;  /* 0x000000616256723e */ /* 0x000fca00000010ff */
[----:B------:R2:W-:Y:S02]  /*1bb20*/  STG.E.128 desc[UR6][R92.64], R84 ;  /* 0x000000545c007986 */ /* 0x0005e4000c101d06 */
.L_x_6500:
[----:B------:R-:W-:Y:S05]  /*1bb30*/  BSYNC.RECONVERGENT B0 ;  /* 0x0000000000007941 */ /* 0x000fea0003800200 */
.L_x_6499:
[----:B------:R-:W-:Y:S01]  /*1bb40*/  ISETP.NE.AND P0, PT, R102, RZ, PT ;  /* 0x000000ff6600720c */ /* 0x000fe20003f05270 */
[----:B------:R-:W-:-:S12]  /*1bb50*/  BSSY.RECONVERGENT B0, `(.L_x_6501) ;  /* 0x0000021000007945 */ /* 0x000fd80003800200 */
        /* <DEDUP_REMOVED lines=13> */
[----:B------:R-:W-:Y:S01]  /*1bc30*/  FMUL.FTZ R85, R94, R85 ;  /* 0x000000555e557220 */ /* 0x000fe20000410000 */
[----:B------:R-:W-:Y:S01]  /*1bc40*/  FFMA.FTZ R98, R96, R39, R47 ;  /* 0x0000002760627223 */ /* 0x000fe2000001002f */
[C---:B------:R-:W-:Y:S01]  /*1bc50*/  FMUL.FTZ R105, R94.reuse, R105 ;  /* 0x000000695e697220 */ /* 0x040fe20000410000 */
[C---:B------:R-:W-:Y:S01]  /*1bc60*/  FMUL.FTZ R96, R94.reuse, R99 ;  /* 0x000000635e607220 */ /* 0x040fe20000410000 */
[C---:B------:R-:W-:Y:S01]  /*1bc70*/  FMUL.FTZ R97, R94.reuse, R97 ;  /* 0x000000615e617220 */ /* 0x040fe20000410000 */
[----:B------:R-:W-:Y:S01]  /*1bc80*/  FFMA.FTZ R86, R101, R36, R44 ;  /* 0x0000002465567223 */ /* 0x000fe2000001002c */
        /* <DEDUP_REMOVED lines=11> */
[----:B------:R-:W-:-:S05]  /*1bd40*/  F2FP.BF16.F32.PACK_AB R84, R97, R84 ;  /* 0x000000546154723e */ /* 0x000fca00000010ff */
[----:B------:R3:W-:Y:S02]  /*1bd50*/  STG.E.128 desc[UR6][R92.64], R84 ;  /* 0x000000545c007986 */ /* 0x0007e4000c101d06 */
.L_x_6502:
[----:B------:R-:W-:Y:S05]  /*1bd60*/  BSYNC.RECONVERGENT B0 ;  /* 0x0000000000007941 */ /* 0x000fea0003800200 */
.L_x_6501:
[----:B------:R-:W-:Y:S02]  /*1bd70*/  UIADD3 UR17, UPT, UPT, UR17, UR14, URZ ;  /* 0x0000000e11117290 */ /* 0x000fe4000fffe0ff */
[----:B------:R-:W-:Y:S02]  /*1bd80*/  UPLOP3.LUT UP1, UPT, UPT, UPT, UP1, 0x40, 0x4 ;  /* 0x000000000004789c */ /* 0x000fe40003f2e810 */
[----:B------:R-:W-:-:S09]  /*1bd90*/  UISETP.GE.AND UP0, UPT, UR17, UR15, UPT ;  /* 0x0000000f1100728c */ /* 0x000fd2000bf06270 */
[----:B------:R-:W-:Y:S05]  /*1bda0*/  BRA.U !UP0, `(.L_x_6503) ;  /* 0xfffffe4d08c87547 */ /* 0x000fea000b83ffff */
[----:B------:R-:W-:Y:S05]  /*1bdb0*/  EXIT ;  /* 0x000000000000794d */ /* 0x000fea0003800000 */
.L_x_6504:
        /* <DEDUP_REMOVED lines=12> */
.L_x_13702:


//--------------------- .text._ZN10layer_norm31ln_parallel_residual_fwd_kernelINS_13Kernel_traitsIf13__nv_bfloat16fS2_fjLj6144ELj1ELj1ELj8ELj16ENS_18Kernel_traits_baseILj6144EfS2_fS2_fjLj256EEEEELb1ELb1ELb1EEEvNS_9FwdParamsE --------------------------
	.section	.text._ZN10layer_norm31ln_parallel_residual_fwd_kernelINS_13Kernel_traitsIf13__nv_bfloat16fS2_fjLj6144ELj1ELj1ELj8ELj16ENS_18Kernel_traits_baseILj6144EfS2_fS2_fjLj256EEEEELb1ELb1ELb1EEEvNS_9FwdParamsE,"ax",@progbits
	.align	128
        .global         _ZN10layer_norm31ln_parallel_residual_fwd_kernelINS_13Kernel_traitsIf13__nv_bfloat16fS2_fjLj6144ELj1ELj1ELj8ELj16ENS_18Kernel_traits_baseILj6144EfS2_fS2_fjLj256EEEEELb1ELb1ELb1EEEvNS_9FwdParamsE
        .type           _ZN10layer_norm31ln_parallel_residual_fwd_kernelINS_13Kernel_traitsIf13__nv_bfloat16fS2_fjLj6144ELj1ELj1ELj8ELj16ENS_18Kernel_traits_baseILj6144EfS2_fS2_fjLj256EEEEELb1ELb1ELb1EEEvNS_9FwdParamsE,@function
        .size           _ZN10layer_norm31ln_parallel_residual_fwd_kernelINS_13Kernel_traitsIf13__nv_bfloat16fS2_fjLj6144ELj1ELj1ELj8ELj16ENS_18Kernel_traits_baseILj6144EfS2_fS2_fjLj256EEEEELb1ELb1ELb1EEEvNS_9FwdParamsE,(.L_x_13703 - _ZN10layer_norm31ln_parallel_residual_fwd_kernelINS_13Kernel_traitsIf13__nv_bfloat16fS2_fjLj6144ELj1ELj1ELj8ELj16ENS_18Kernel_traits_baseILj6144EfS2_fS2_fjLj256EEEEELb1ELb1ELb1EEEvNS_9FwdParamsE)
        .other          _ZN10layer_norm31ln_parallel_residual_fwd_kernelINS_13Kernel_traitsIf13__nv_bfloat16fS2_fjLj6144ELj1ELj1ELj8ELj16ENS_18Kernel_traits_baseILj6144EfS2_fS2_fjLj256EEEEELb1ELb1ELb1EEEvNS_9FwdParamsE,@"STO_CUDA_ENTRY STV_DEFAULT"
_ZN10layer_norm31ln_parallel_residual_fwd_kernelINS_13Kernel_traitsIf13__nv_bfloat16fS2_fjLj6144ELj1ELj1ELj8ELj16ENS_18Kernel_traits_baseILj6144EfS2_fS2_fjLj256EEEEELb1ELb1ELb1EEEvNS_9FwdParamsE:
.text._ZN10layer_norm31ln_parallel_residual_fwd_kernelINS_13Kernel_traitsIf13__nv_bfloat16fS2_fjLj6144ELj1ELj1ELj8ELj16ENS_18Kernel_traits_baseILj6144EfS2_fS2_fjLj256EEEEELb1ELb1ELb1EEEvNS_9FwdParamsE:
        /* <DEDUP_REMOVED lines=58> */
.L_x_6505:
[----:B------:R-:W-:Y:S05]  /*03a0*/  @P2 EXIT ;  /* 0x000000000000294d */ /* 0x000fea0003800000 */
[----:B-----5:R-:W-:Y:S01]  /*03b0*/  @P1 IADD3 R6, P0, PT, R4, R13, RZ ;  /* 0x0000000d04061210 */ /* 0x020fe20007f1e0ff */
[----:B------:R-:W0:Y:S01]  /*03c0*/  LDCU.64 UR4, c[0x0][0x398] ;  /* 0x00007300ff0477ac */ /* 0x000e220008000a00 */
[----:B------:R-:W-:Y:S01]  /*03d0*/  @P1 R2UR UR8, R2 ;  /* 0x00000000020812ca */ /* 0x000fe200000e0000 */
[----:B------:R-:W-:Y:S01]  /*03e0*/  IMAD R0, R15, UR18, R102 ;  /* 0x000000120f007c24 */ /* 0x000fe2000f8e0266 */
[----:B------:R-:W-:Y:S01]  /*03f0*/  @P1 R2UR UR9, R3 ;  /* 0x00000000030912ca */ /* 0x000fe200000e0000 */
[----:B------:R-:W-:Y:S01]  /*0400*/  @P1 IMAD.X R7, RZ, RZ, R5, P0 ;  /* 0x000000ffff071224 */ /* 0x000fe200000e0605 */
[----:B------:R-:W-:Y:S01]  /*0410*/  LOP3.LUT R101, R6, 0x3, RZ, 0xc0, !PT ;  /* 0x0000000306657812 */ /* 0x000fe200078ec0ff */
[----:B------:R-:W-:Y:S01]  /*0420*/  IMAD.HI.U32 R4, R0, -0x326172a9, RZ ;  /* 0xcd9e8d5700047827 */ /* 0x000fe200078e00ff */
[----:B------:R-:W1:Y:S02]  /*0430*/  LDCU UR19, c[0x0][0x388] ;  /* 0x00007100ff1377ac */ /* 0x000e640008000800 */
[--C-:B------:R-:W-:Y:S01]  /*0440*/  SHF.R.U64 R2, R6, 0x2, R7.reuse ;  /* 0x0000000206027819 */ /* 0x100fe20000001207 */
[----:B----4-:R-:W-:Y:S01]  /*0450*/  IMAD R8, R0, -0x326172a9, RZ ;  /* 0xcd9e8d5700087824 */ /* 0x010fe200078e02ff */
[----:B------:R-:W-:Y:S01]  /*0460*/  SHF.R.U32.HI R3, RZ, 0x2, R7 ;  /* 0x00000002ff037819 */ /* 0x000fe20000011607 */
[----:B------:R-:W-:Y:S01]  /*0470*/  HFMA2 R6, -RZ, RZ, 0, 0 ;  /* 0x00000000ff067431 */ /* 0x000fe200000001ff */
[----:B------:R-:W2:Y:S01]  /*0480*/  LDCU.U8 UR39, c[0x0][0x410] ;  /* 0x00008200ff2777ac */ /* 0x000ea20008000000 */
[----:B------:R-:W-:Y:S01]  /*0490*/  IMAD.HI.U32 R5, R2, -0x2daee0ad, RZ ;  /* 0xd2511f5302057827 */ /* 0x000fe200078e00ff */
[----:B------:R-:W-:Y:S01]  /*04a0*/  LOP3.LUT R4, R3, UR8, R4, 0x96, !PT ;  /* 0x0000000803047c12 */ /* 0x000fe2000f8e9604 */
[----:B------:R-:W-:-:S02]  /*04b0*/  UIADD3 UR21, UPT, UPT, UR8, -0x61c88647, URZ ;  /* 0x9e3779b908157890 */ /* 0x000fc4000fffe0ff */
[----:B------:R-:W-:Y:S01]  /*04c0*/  IMAD R10, R2, -0x2daee0ad, RZ ;  /* 0xd2511f53020a7824 */ /* 0x000fe200078e02ff */
[----:B------:R-:W-:Y:S01]  /*04d0*/  LOP3.LUT R5, R5, UR9, RZ, 0x3c, !PT ;  /* 0x0000000905057c12 */ /* 0x000fe2000f8e3cff */
[----:B0-----:R-:W-:Y:S01]  /*04e0*/  UISETP.NE.U32.AND UP0, UPT, UR4, URZ, UPT ;  /* 0x000000ff0400728c */ /* 0x001fe2000bf05070 */
[----:B------:R-:W-:Y:S01]  /*04f0*/  IMAD.HI.U32 R9, R4, -0x2daee0ad, RZ ;  /* 0xd2511f5304097827 */ /* 0x000fe200078e00ff */
[----:B------:R-:W-:Y:S02]  /*0500*/  UIADD3 UR4, UPT, UPT, UR9, -0x4498517b, URZ ;  /* 0xbb67ae8509047890 */ /* 0x000fe4000fffe0ff */
[----:B------:R-:W-:Y:S01]  /*0510*/  UISETP.NE.AND.EX UP0, UPT, UR5, URZ, UPT, UP0 ;  /* 0x000000ff0500728c */ /* 0x000fe2000bf05300 */
[C---:B------:R-:W-:Y:S01]  /*0520*/  IMAD.HI.U32 R7, R5.reuse, -0x326172a9, RZ ;  /* 0xcd9e8d5705077827 */ /* 0x040fe200078e00ff */
[----:B------:R-:W-:Y:S02]  /*0530*/  UIADD3 UR5, UPT, UPT, UR8, 0x3c6ef372, URZ ;  /* 0x3c6ef37208057890 */ /* 0x000fe4000fffe0ff */
[----:B------:R-:W-:Y:S01]  /*0540*/  LOP3.LUT R9, R10, UR4, R9, 0x96, !PT ;  /* 0x000000040a097c12 */ /* 0x000fe2000f8e9609 */
[----:B------:R-:W-:Y:S01]  /*0550*/  UIADD3 UR22, UPT, UPT, UR9, 0x76cf5d0a, URZ ;  /* 0x76cf5d0a09167890 */ /* 0x000fe2000fffe0ff */
[----:B------:R-:W-:Y:S01]  /*0560*/  LOP3.LUT R7, R8, UR21, R7, 0x96, !PT ;  /* 0x0000001508077c12 */ /* 0x000fe2000f8e9607 */
[----:B------:R-:W-:Y:S01]  /*0570*/  IMAD R8, R5, -0x326172a9, RZ ;  /* 0xcd9e8d5705087824 */ /* 0x000fe200078e02ff */
[----:B------:R-:W-:Y:S01]  /*0580*/  UIADD3 UR6, UPT, UPT, UR8, -0x255992d5, URZ ;  /* 0xdaa66d2b08067890 */ /* 0x000fe2000fffe0ff */
[----:B------:R-:W-:Y:S01]  /*0590*/  IMAD R11, R4, -0x2daee0ad, RZ ;  /* 0xd2511f53040b7824 */ /* 0x000fe200078e02ff */
[----:B------:R-:W-:Y:S01]  /*05a0*/  UIADD3 UR7, UPT, UPT, UR9, 0x32370b8f, URZ ;  /* 0x32370b8f09077890 */ /* 0x000fe2000fffe0ff */
[----:B------:R-:W-:Y:S01]  /*05b0*/  IMAD.HI.U32 R5, R9, -0x326172a9, RZ ;  /* 0xcd9e8d5709057827 */ /* 0x000fe200078e00ff */
[----:B------:R-:W-:Y:S01]  /*05c0*/  UIADD3 UR4, UPT, UPT, UR8, 0x78dde6e4, URZ ;  /* 0x78dde6e408047890 */ /* 0x000fe2000fffe0ff */
[----:B------:R-:W-:Y:S01]  /*05d0*/  PLOP3.LUT P0, PT, PT, PT, UP0, 0x80, 0x8 ;  /* 0x000000000008781c */ /* 0x000fe20003f0f008 */
[----:B------:R-:W-:Y:S01]  /*05e0*/  UIADD3 UR23, UPT, UPT, UR9, -0x126145ec, URZ ;  /* 0xed9eba1409177890 */ /* 0x000fe2000fffe0ff */
[----:B------:R-:W-:Y:S01]  /*05f0*/  IMAD.HI.U32 R4, R7, -0x2daee0ad, RZ ;  /* 0xd2511f5307047827 */ /* 0x000fe200078e00ff */
[----:B------:R-:W-:Y:S01]  /*0600*/  LOP3.LUT R5, R8, UR5, R5, 0x96, !PT ;  /* 0x0000000508057c12 */ /* 0x000fe2000f8e9605 */
[----:B------:R-:W-:-:S02]  /*0610*/  UIADD3 UR12, UPT, UPT, UR8, 0x1715609d, URZ ;  /* 0x1715609d080c7890 */ /* 0x000fc4000fffe0ff */
[----:B------:R-:W-:Y:S01]  /*0620*/  IMAD R8, R9, -0x326172a9, RZ ;  /* 0xcd9e8d5709087824 */ /* 0x000fe200078e02ff */
[----:B------:R-:W-:Y:S01]  /*0630*/  LOP3.LUT R4, R11, UR22, R4, 0x96, !PT ;  /* 0x000000160b047c12 */ /* 0x000fe2000f8e9604 */
[----:B------:R-:W-:Y:S01]  /*0640*/  IMAD R11, R7, -0x2daee0ad, RZ ;  /* 0xd2511f53070b7824 */ /* 0x000fe200078e02ff */
[----:B------:R-:W-:Y:S01]  /*0650*/  UIADD3 UR24, UPT, UPT, UR9, -0x56f99767, URZ ;  /* 0xa906689909187890 */ /* 0x000fe2000fffe0ff */
[----:B------:R-:W-:Y:S01]  /*0660*/  IMAD.HI.U32 R10, R5, -0x2daee0ad, RZ ;  /* 0xd2511f53050a7827 */ /* 0x000fe200078e00ff */
[----:B------:R-:W-:Y:S02]  /*0670*/  UIADD3 UR25, UPT, UPT, UR8, -0x4ab325aa, URZ ;  /* 0xb54cda5608197890 */ /* 0x000fe4000fffe0ff */
[----:B------:R-:W-:Y:S01]  /*0680*/  UIADD3 UR26, UPT, UPT, UR9, 0x646e171e, URZ ;  /* 0x646e171e091a7890 */ /* 0x000fe2000fffe0ff */
[----:B------:R-:W-:Y:S01]  /*0690*/  IMAD.HI.U32 R7, R4, -0x326172a9, RZ ;  /* 0xcd9e8d5704077827 */ /* 0x000fe200078e00ff */
[----:B------:R-:W-:Y:S01]  /*06a0*/  LOP3.LUT R10, R11, UR7, R10, 0x96, !PT ;  /* 0x000000070b0a7c12 */ /* 0x000fe2000f8e960a */
[----:B------:R-:W-:-:S02]  /*06b0*/  UIADD3 UR5, UPT, UPT, UR8, 0x5384540f, URZ ;  /* 0x5384540f08057890 */ /* 0x000fc4000fffe0ff */
[----:B------:R-:W-:Y:S01]  /*06c0*/  IMAD R9, R4, -0x326172a9, RZ ;  /* 0xcd9e8d5704097824 */ /* 0x000fe200078e02ff */
[----:B------:R-:W-:Y:S01]  /*06d0*/  LOP3.LUT R7, R8, UR6, R7, 0x96, !PT ;  /* 0x0000000608077c12 */ /* 0x000fe2000f8e9607 */
[----:B------:R-:W-:Y:S01]  /*06e0*/  IMAD R8, R5, -0x2daee0ad, RZ ;  /* 0xd2511f5305087824 */ /* 0x000fe200078e02ff */
[----:B------:R-:W-:Y:S01]  /*06f0*/  UIADD3 UR27, UPT, UPT, UR9, 0x1fd5c5a3, URZ ;  /* 0x1fd5c5a3091b7890 */ /* 0x000fe2000fffe0ff */
[----:B------:R-:W-:Y:S01]  /*0700*/  IMAD.HI.U32 R4, R10, -0x326172a9, RZ ;  /* 0xcd9e8d570a047827 */ /* 0x000fe200078e00ff */
[----:B------:R-:W-:Y:S02]  /*0710*/  UIADD3 UR14, UPT, UPT, UR8, -0xe443238, URZ ;  /* 0xf1bbcdc8080e7890 */ /* 0x000fe4000fffe0ff */
[----:B------:R-:W-:Y:S01]  /*0720*/  UIADD3 UR28, UPT, UPT, UR8, -0x700cb87f, URZ ;  /* 0x8ff34781081c7890 */ /* 0x000fe2000fffe0ff */
[----:B------:R-:W-:Y:S01]  /*0730*/  IMAD.HI.U32 R5, R7, -0x2daee0ad, RZ ;  /* 0xd2511f5307057827 */ /* 0x000fe200078e00ff */
[----:B------:R-:W-:Y:S01]  /*0740*/  LOP3.LUT R4, R9, UR4, R4, 0x96, !PT ;  /* 0x0000000409047c12 */ /* 0x000fe2000f8e9604 */
[----:B------:R-:W-:-:S02]  /*0750*/  UIADD3 UR4, UPT, UPT, UR9, -0x24c28bd8, URZ ;  /* 0xdb3d742809047890 */ /* 0x000fc4000fffe0ff */
[----:B------:R-:W-:Y:S01]  /*0760*/  IMAD R9, R7, -0x2daee0ad, RZ ;  /* 0xd2511f5307097824 */ /* 0x000fe200078e02ff */
[----:B------:R-:W-:Y:S01]  /*0770*/  LOP3.LUT R5, R8, UR23, R5, 0x96, !PT ;  /* 0x0000001708057c12 */ /* 0x000fe2000f8e9605 */
[----:B------:R-:W-:Y:S01]  /*0780*/  IMAD.HI.U32 R8, R4, -0x2daee0ad, RZ ;  /* 0xd2511f5304087827 */ /* 0x000fe200078e00ff */
[----:B------:R-:W-:Y:S01]  /*0790*/  UIADD3 UR29, UPT, UPT, UR9, -0x695add53, URZ ;  /* 0x96a522ad091d7890 */ /* 0x000fe2000fffe0ff */
[----:B------:R-:W0:Y:S02]  /*07a0*/  LDCU UR6, c[0x0][0x404] ;  /* 0x00008080ff0677ac */ /* 0x000e240008000800 */
[----:B------:R-:W-:Y:S01]  /*07b0*/  IMAD R10, R10, -0x326172a9, RZ ;  /* 0xcd9e8d570a0a7824 */ /* 0x000fe200078e02ff */
[----:B------:R-:W-:Y:S01]  /*07c0*/  LOP3.LUT R8, R9, UR24, R8, 0x96, !PT ;  /* 0x0000001809087c12 */ /* 0x000fe2000f8e9608 */
[C---:B------:R-:W-:Y:S01]  /*07d0*/  IMAD.HI.U32 R7, R5.reuse, -0x326172a9, RZ ;  /* 0xcd9e8d5705077827 */ /* 0x040fe200078e00ff */
[----:B------:R-:W3:Y:S03]  /*07e0*/  LDCU UR7, c[0x0][0x408] ;  /* 0x00008100ff0777ac */ /* 0x000ee60008000800 */
[----:B------:R-:W-:Y:S01]  /*07f0*/  IMAD R9, R4, -0x2daee0ad, RZ ;  /* 0xd2511f5304097824 */ /* 0x000fe200078e02ff */
[----:B------:R-:W-:Y:S01]  /*0800*/  LOP3.LUT R7, R10, UR12, R7, 0x96, !PT ;  /* 0x0000000c0a077c12 */ /* 0x000fe2000f8e9607 */
[----:B------:R-:W-:Y:S01]  /*0810*/  IMAD R10, R5, -0x326172a9, RZ ;  /* 0xcd9e8d57050a7824 */ /* 0x000fe200078e02ff */
[----:B------:R-:W4:Y:S01]  /*0820*/  LDCU UR20, c[0x0][0x400] ;  /* 0x00008000ff1477ac */ /* 0x000f220008000800 */
[----:B------:R-:W-:Y:S01]  /*0830*/  IMAD.HI.U32 R5, R8, -0x326172a9, RZ ;  /* 0xcd9e8d5708057827 */ /* 0x000fe200078e00ff */
[----:B------:R-:W0:Y:S03]  /*0840*/  LDCU.64 UR12, c[0x0][0x398] ;  /* 0x00007300ff0c77ac */ /* 0x000e260008000a00 */
[C---:B------:R-:W-:Y:S01]  /*0850*/  IMAD.HI.U32 R4, R7.reuse, -0x2daee0ad, RZ ;  /* 0xd2511f5307047827 */ /* 0x040fe200078e00ff */
[----:B------:R-:W-:Y:S01]  /*0860*/  LOP3.LUT R5, R10, UR25, R5, 0x96, !PT ;  /* 0x000000190a057c12 */ /* 0x000fe2000f8e9605 */
[----:B------:R-:W0:Y:S02]  /*0870*/  LDCU.64 UR16, c[0x0][0x3a0] ;  /* 0x00007400ff1077ac */ /* 0x000e240008000a00 */
        /* <DEDUP_REMOVED lines=12> */
[----:B------:R-:W-:Y:S01]  /*0940*/  LOP3.LUT R11, R11, UR14, R4, 0x96, !PT ;  /* 0x0000000e0b0b7c12 */ /* 0x000fe2000f8e9604 */
[----:B------:R-:W0:Y:S02]  /*0950*/  LDCU.64 UR14, c[0x0][0x380] ;  /* 0x00007000ff0e77ac */ /* 0x000e240008000a00 */
        /* <DEDUP_REMOVED lines=8> */
[----:B-1234-:R-:W-:-:S07]  /*09e0*/  IMAD R8, R8, -0x326172a9, RZ ;  /* 0xcd9e8d5708087824 */ /* 0x01efce00078e02ff */
.L_x_6735:
        /* <DEDUP_REMOVED lines=18> */
[----:B------:R-:W-:Y:S01]  /*0b10*/  UISETP.NE.AND.EX UP0, UPT, UR13, URZ, UPT, UP0 ;  /* 0x000000ff0d00728c */ /* 0x000fe2000bf05300 */
[----:B------:R-:W-:Y:S01]  /*0b20*/  IMAD.MOV.U32 R102, RZ, RZ, 0x2f800000 ;  /* 0x2f800000ff667424 */ /* 0x000fe200078e00ff */
[----:B------:R-:W-:Y:S02]  /*0b30*/  UIADD3 UR28, UPT, UPT, UR8, 0x5384540f, URZ ;  /* 0x5384540f081c7890 */ /* 0x000fe4000fffe0ff */
[----:B------:R-:W-:Y:S02]  /*0b40*/  UIADD3 UR30, UPT, UPT, UR9, -0x4498517b, URZ ;  /* 0xbb67ae85091e7890 */ /* 0x000fe4000fffe0ff */
[----:B------:R-:W-:Y:S02]  /*0b50*/  UIADD3 UR31, UPT, UPT, UR8, -0x255992d5, URZ ;  /* 0xdaa66d2b081f7890 */ /* 0x000fe4000fffe0ff */
[----:B------:R-:W-:Y:S02]  /*0b60*/  UIADD3 UR32, UPT, UPT, UR8, 0x3c6ef372, URZ ;  /* 0x3c6ef37208207890 */ /* 0x000fe4000fffe0ff */
[----:B------:R-:W-:-:S02]  /*0b70*/  UIADD3 UR33, UPT, UPT, UR9, -0x24c28bd8, URZ ;  /* 0xdb3d742809217890 */ /* 0x000fc4000fffe0ff */
[----:B------:R-:W-:Y:S02]  /*0b80*/  UIADD3 UR34, UPT, UPT, UR8, -0xe443238, URZ ;  /* 0xf1bbcdc808227890 */ /* 0x000fe4000fffe0ff */
[----:B------:R-:W-:Y:S02]  /*0b90*/  UIADD3 UR35, UPT, UPT, UR8, 0x1715609d, URZ ;  /* 0x1715609d08237890 */ /* 0x000fe4000fffe0ff */
[----:B------:R-:W-:Y:S02]  /*0ba0*/  UIADD3 UR36, UPT, UPT, UR8, -0x700cb87f, URZ ;  /* 0x8ff3478108247890 */ /* 0x000fe4000fffe0ff */
[----:B------:R-:W-:Y:S02]  /*0bb0*/  UIADD3 UR37, UPT, UPT, UR9, 0x32370b8f, URZ ;  /* 0x32370b8f09257890 */ /* 0x000fe4000fffe0ff */
[----:B------:R-:W-:Y:S01]  /*0bc0*/  UIADD3 UR38, UPT, UPT, UR8, 0x78dde6e4, URZ ;  /* 0x78dde6e408267890 */ /* 0x000fe2000fffe0ff */
        /* <DEDUP_REMOVED lines=16> */
.L_x_6508:
        /* <DEDUP_REMOVED lines=12> */
.L_x_6509:
        /* <DEDUP_REMOVED lines=38> */
[----:B------:R-:W-:-:S03]  /*0ff0*/  LOP3.LUT R5, R16, UR36, R19, 0x96, !PT ;  /* 0x0000002410057c12 */ /* 0x000fc6000f8e9613 */
[----:B------:R-:W-:Y:S01]  /*1000*/  IMAD.MOV.U32 R8, RZ, RZ, R18 ;  /* 0x000000ffff087224 */ /* 0x000fe200078e0012 */
[----:B------:R-:W-:Y:S01]  /*1010*/  LOP3.LUT R4, R4, UR29, R111, 0x96, !PT ;  /* 0x0000001d04047c12 */ /* 0x000fe2000f8e966f */
[----:B------:R-:W-:-:S07]  /*1020*/  IMAD.MOV.U32 R16, RZ, RZ, R100 ;  /* 0x000000ffff107224 */ /* 0x000fce00078e0064 */
.L_x_6507:
[----:B------:R-:W-:Y:S01]  /*1030*/  ISETP.NE.AND P0, PT, R20, 0x1, PT ;  /* 0x000000011400780c */ /* 0x000fe20003f05270 */
[----:B------:R-:W-:Y:S01]  /*1040*/  UMOV UR4, UR6 ;  /* 0x0000000600047c82 */ /* 0x000fe20008000000 */
[----:B------:R-:W-:Y:S01]  /*1050*/  I2FP.F32.U32 R17, R16 ;  /* 0x0000001000117245 */ /* 0x000fe20000201000 */
[C---:B-----5:R-:W-:Y:S01]  /*1060*/  IMAD.U32 R18, R12.reuse, 0x10000, RZ ;  /* 0x000100000c127824 */ /* 0x060fe200078e00ff */
[----:B------:R-:W-:Y:S01]  /*1070*/  PRMT R19, R12, 0x7632, R19 ;  /* 0x000076320c137816 */ /* 0x000fe20000000013 */
[----:B------:R-:W-:Y:S01]  /*1080*/  IMAD.MOV.U32 R16, RZ, RZ, 0x2 ;  /* 0x00000002ff107424 */ /* 0x000fe200078e00ff */
        /* <DEDUP_REMOVED lines=13> */
.L_x_6511:
        /* <DEDUP_REMOVED lines=12> */
.L_x_6512:
        /* <DEDUP_REMOVED lines=42> */
[----:B------:R-:W-:-:S07]  /*14c0*/  LOP3.LUT R4, R4, UR29, R21, 0x96, !PT ;  /* 0x0000001d04047c12 */ /* 0x000fce000f8e9615 */
.L_x_6510:
        /* <DEDUP_REMOVED lines=17> */
.L_x_6514:
        /* <DEDUP_REMOVED lines=12> */
.L_x_6515:
        /* <DEDUP_REMOVED lines=38> */
[----:B------:R-:W-:-:S03]  /*1900*/  MOV R8, R22 ;  /* 0x0000001600087202 */ /* 0x000fc60000000f00 */
[----:B------:R-:W-:Y:S01]  /*1910*/  HFMA2 R22, -RZ, RZ, 0, 0 ;  /* 0x00000000ff167431 */ /* 0x000fe200000001ff */
[----:B------:R-:W-:Y:S01]  /*1920*/  LOP3.LUT R5, R16, UR36, R23, 0x96, !PT ;  /* 0x0000002410057c12 */ /* 0x000fe2000f8e9617 */
[----:B------:R-:W-:Y:S01]  /*1930*/  IMAD.MOV.U32 R110, RZ, RZ, R20 ;  /* 0x000000ffff6e7224 */ /* 0x000fe200078e0014 */
[----:B------:R-:W-:-:S07]  /*1940*/  LOP3.LUT R4, R4, UR29, R21, 0x96, !PT ;  /* 0x0000001d04047c12 */ /* 0x000fce000f8e9615 */
.L_x_6513:
        /* <DEDUP_REMOVED lines=18> */
.L_x_6517:
        /* <DEDUP_REMOVED lines=12> */
.L_x_6518:
        /* <DEDUP_REMOVED lines=43> */
.L_x_6516:
        /* <DEDUP_REMOVED lines=16> */
.L_x_6520:
        /* <DEDUP_REMOVED lines=12> */
.L_x_6521:
        /* <DEDUP_REMOVED lines=38> */
[----:B------:R-:W-:Y:S02]  /*2200*/  MOV R8, R4 ;  /* 0x0000000400087202 */ /* 0x000fe40000000f00 */
[----:B------:R-:W-:Y:S02]  /*2210*/  LOP3.LUT R5, R16, UR36, R5, 0x96, !PT ;  /* 0x0000002410057c12 */ /* 0x000fe4000f8e9605 */
[----:B------:R-:W-:Y:S01]  /*2220*/  LOP3.LUT R4, R12, UR29, R23, 0x96, !PT ;  /* 0x0000001d0c047c12 */ /* 0x000fe2000f8e9617 */
[----:B------:R-:W-:Y:S02]  /*2230*/  IMAD.MOV.U32 R12, RZ, RZ, R110 ;  /* 0x000000ffff0c7224 */ /* 0x000fe400078e006e */
[----:B------:R-:W-:-:S07]  /*2240*/  IMAD.MOV.U32 R110, RZ, RZ, R22 ;  /* 0x000000ffff6e7224 */ /* 0x000fce00078e0016 */
.L_x_6519:
        /* <DEDUP_REMOVED lines=17> */
.L_x_6523:
        /* <DEDUP_REMOVED lines=12> */
.L_x_6524:
        /* <DEDUP_REMOVED lines=43> */
.L_x_6522:
        /* <DEDUP_REMOVED lines=16> */
.L_x_6526:
        /* <DEDUP_REMOVED lines=12> */
.L_x_6527:
        /* <DEDUP_REMOVED lines=43> */
.L_x_6525:
        /* <DEDUP_REMOVED lines=17> */
.L_x_6529:
        /* <DEDUP_REMOVED lines=12> */
.L_x_6530:
        /* <DEDUP_REMOVED lines=42> */
[----:B------:R-:W-:-:S07]  /*2fb0*/  IMAD.MOV.U32 R110, RZ, RZ, R12 ;  /* 0x000000ffff6e7224 */ /* 0x000fce00078e000c */
.L_x_6528:
[----:B------:R-:W-:Y:S01]  /*2fc0*/  UMOV UR5, UR7 ;  /* 0x0000000700057c82 */ /* 0x000fe20008000000 */
[----:B------:R-:W-:Y:S01]  /*2fd0*/  P2R R12, PR, RZ, 0x2 ;  /* 0x00000002ff0c7803 */ /* 0x000fe20000000000 */
[----:B------:R-:W-:Y:S01]  /*2fe0*/  FMUL.FTZ R20, R20, UR5 ;  /* 0x0000000514147c20 */ /* 0x000fe20008410000 */
[----:B------:R-:W-:Y:S01]  /*2ff0*/  I2FP.F32.U32 R13, R14 ;  /* 0x0000000e000d7245 */ /* 0x000fe20000201000 */
[----:B------:R-:W-:Y:S01]  /*3000*/  FMUL.FTZ R24, R24, UR5 ;  /* 0x0000000518187c20 */ /* 0x000fe20008410000 */
[----:B------:R-:W-:Y:S01]  /*3010*/  ISETP.NE.AND P1, PT, R101, RZ, PT ;  /* 0x000000ff6500720c */ /* 0x000fe20003f25270 */
[----:B------:R-:W-:Y:S01]  /*3020*/  FMUL.FTZ R18, R18, UR5 ;  /* 0x0000000512127c20 */ /* 0x000fe20008410000 */
[----:B------:R-:W-:Y:S01]  /*3030*/  ISETP.NE.AND P5, PT, R95, RZ, PT ;  /* 0x000000ff5f00720c */ /* 0x000fe20003fa5270 */
[----:B------:R-:W-:Y:S02]  /*3040*/  IMAD.U32 R25, R25, 0x10000, RZ ;  /* 0x0001000019197824 */ /* 0x000fe400078e00ff */
[----:B------:R-:W-:Y:S01]  /*3050*/  FFMA.FTZ R13, R13, R102, 1.1641532182693481445e-10 ;  /* 0x2f0000000d0d7423 */ /* 0x000fe20000010066 */
[----:B------:R-:W-:Y:S01]  /*3060*/  FSEL R26, R20, RZ, P1 ;  /* 0x000000ff141a7208 */ /* 0x000fe20000800000 */
[----:B------:R-:W-:Y:S01]  /*3070*/  FMUL.FTZ R23, R23, UR5 ;  /* 0x0000000517177c20 */ /* 0x000fe20008410000 */
[----:B------:R-:W-:Y:S01]  /*3080*/  ISETP.NE.AND P1, PT, R12, RZ, PT ;  /* 0x000000ff0c00720c */ /* 0x000fe20003f25270 */
[----:B------:R-:W-:Y:S01]  /*3090*/  FMUL.FTZ R22, R22, UR5 ;  /* 0x0000000516167c20 */ /* 0x000fe20008410000 */
[----:B------:R-:W-:Y:S01]  /*30a0*/  FSEL R30, R24, RZ, P4 ;  /* 0x000000ff181e7208 */ /* 0x000fe20002000000 */
        /* <DEDUP_REMOVED lines=20> */
[----:B------:R-:W-:Y:S09]  /*31f0*/  BRA `(.L_x_6531) ;  /* 0x0000004800e47947 */ /* 0x000ff20003800000 */
.L_x_6506:
        /* <DEDUP_REMOVED lines=15> */
.L_x_6533:
        /* <DEDUP_REMOVED lines=12> */
.L_x_6534:
        /* <DEDUP_REMOVED lines=42> */
.L_x_6532:
[----:B------:R-:W-:Y:S01]  /*3650*/  I2FP.F32.U32 R7, R7 ;  /* 0x0000000700077245 */ /* 0x000fe20000201000 */
[----:B------:R-:W-:Y:S01]  /*3660*/  UMOV UR4, UR6 ;  /* 0x0000000600047c82 */ /* 0x000fe20008000000 */
[----:B------:R-:W-:Y:S01]  /*3670*/  ISETP.NE.AND P0, PT, R10, 0x1, PT ;  /* 0x000000010a00780c */ /* 0x000fe20003f05270 */
[----:B------:R-:W-:Y:S01]  /*3680*/  UMOV UR5, UR7 ;  /* 0x0000000700057c82 */ /* 0x000fe20008000000 */
[----:B------:R-:W-:Y:S02]  /*3690*/  IMAD.MOV.U32 R11, RZ, RZ, 0x2 ;  /* 0x00000002ff0b7424 */ /* 0x000fe400078e00ff */
[----:B------:R-:W-:Y:S01]  /*36a0*/  FFMA.FTZ R7, R7, R102, 1.1641532182693481445e-10 ;  /* 0x2f00000007077423 */ /* 0x000fe20000010066 */
[----:B------:R-:W-:-:S04]  /*36b0*/  IMAD.MOV.U32 R9, RZ, RZ, R8 ;  /* 0x000000ffff097224 */ /* 0x000fc800078e0008 */
[----:B------:R-:W-:Y:S02]  /*36c0*/  FSETP.LE.FTZ.AND P3, PT, R7, UR4, PT ;  /* 0x0000000407007c0b */ /* 0x000fe4000bf73000 */
[C---:B-----5:R-:W-:Y:S02]  /*36d0*/  SHF.L.U32 R7, R12.reuse, 0x10, RZ ;  /* 0x000000100c077819 */ /* 0x060fe400000006ff */
[----:B------:R-:W-:Y:S02]  /*36e0*/  PRMT R12, R12, 0x7632, R12 ;  /* 0x000076320c0c7816 */ /* 0x000fe4000000000c */
[----:B------:R-:W-:Y:S01]  /*36f0*/  P2R R95, PR, RZ, 0x8 ;  /* 0x00000008ff5f7803 */ /* 0x000fe20000000000 */
[----:B------:R-:W-:Y:S01]  /*3700*/  FMUL.FTZ R7, R7, UR5 ;  /* 0x0000000507077c20 */ /* 0x000fe20008410000 */
        /* <DEDUP_REMOVED lines=9> */
.L_x_6536:
        /* <DEDUP_REMOVED lines=12> */
.L_x_6537:
        /* <DEDUP_REMOVED lines=35> */
[----:B------:R-:W-:Y:S01]  /*3a90*/  IMAD.WIDE.U32 R16, R17, -0x326172a9, RZ ;  /* 0xcd9e8d5711107825 */ /* 0x000fe200078e00ff */
[----:B------:R-:W-:-:S03]  /*3aa0*/  MOV R9, R110 ;  /* 0x0000006e00097202 */ /* 0x000fc60000000f00 */
[----:B------:R-:W-:Y:S01]  /*3ab0*/  IMAD.WIDE.U32 R10, R10, -0x2daee0ad, RZ ;  /* 0xd2511f530a0a7825 */ /* 0x000fe200078e00ff */
[----:B------:R-:W-:-:S03]  /*3ac0*/  LOP3.LUT R5, R8, UR36, R17, 0x96, !PT ;  /* 0x0000002408057c12 */ /* 0x000fc6000f8e9611 */
[----:B------:R-:W-:Y:S01]  /*3ad0*/  IMAD.MOV.U32 R8, RZ, RZ, R16 ;  /* 0x000000ffff087224 */ /* 0x000fe200078e0010 */
[----:B------:R-:W-:Y:S01]  /*3ae0*/  LOP3.LUT R4, R4, UR29, R11, 0x96, !PT ;  /* 0x0000001d04047c12 */ /* 0x000fe2000f8e960b */
[----:B------:R-:W-:Y:S02]  /*3af0*/  IMAD.MOV.U32 R110, RZ, RZ, R10 ;  /* 0x000000ffff6e7224 */ /* 0x000fe400078e000a */
[----:B------:R-:W-:-:S07]  /*3b00*/  IMAD.MOV.U32 R11, RZ, RZ, RZ ;  /* 0x000000ffff0b7224 */ /* 0x000fce00078e00ff */
.L_x_6535:
        /* <DEDUP_REMOVED lines=22> */
.L_x_6539:
        /* <DEDUP_REMOVED lines=12> */
.L_x_6540:
        /* <DEDUP_REMOVED lines=43> */
.L_x_6538:
[----:B------:R-:W-:Y:S01]  /*3fe0*/  I2FP.F32.U32 R9, R9 ;  /* 0x0000000900097245 */ /* 0x000fe20000201000 */
[----:B------:R-:W-:Y:S01]  /*3ff0*/  IMAD.MOV.U32 R10, RZ, RZ, R8 ;  /* 0x000000ffff0a7224 */ /* 0x000fe200078e0008 */
[----:B------:R-:W-:-:S03]  /*4000*/  ISETP.NE.AND P0, PT, R16, 0x1, PT ;  /* 0x000000011000780c */ /* 0x000fc60003f05270 */
[----:B------:R-:W-:-:S05]  /*4010*/  FFMA.FTZ R9, R9, R102, 1.1641532182693481445e-10 ;  /* 0x2f00000009097423 */ /* 0x000fca0000010066 */
[----:B------:R-:W-:Y:S02]  /*4020*/  FSETP.LE.FTZ.AND P3, PT, R9, UR4, PT ;  /* 0x0000000409007c0b */ /* 0x000fe4000bf73000 */
[----:B------:R-:W-:Y:S01]  /*4030*/  SHF.L.U32 R9, R12, 0x10, RZ ;  /* 0x000000100c097819 */ /* 0x000fe200000006ff */
[----:B------:R-:W-:Y:S01]  /*4040*/  IMAD.MOV.U32 R12, RZ, RZ, 0x2 ;  /* 0x00000002ff0c7424 */ /* 0x000fe200078e00ff */
[----:B------:R-:W-:-:S03]  /*4050*/  P2R R94, PR, RZ, 0x8 ;  /* 0x00000008ff5e7803 */ /* 0x000fc60000000000 */
        /* <DEDUP_REMOVED lines=10> */
.L_x_6542:
        /* <DEDUP_REMOVED lines=12> */
.L_x_6543:
        /* <DEDUP_REMOVED lines=43> */
.L_x_6541:
[----:B------:R-:W-:Y:S01]  /*4470*/  I2FP.F32.U32 R11, R10 ;  /* 0x0000000a000b7245 */ /* 0x000fe20000201000 */
[----:B------:R-:W-:Y:S01]  /*4480*/  IMAD.MOV.U32 R16, RZ, RZ, 0x2 ;  /* 0x00000002ff107424 */ /* 0x000fe200078e00ff */
[----:B------:R-:W-:Y:S02]  /*4490*/  PRMT R10, R40, 0x7632, R10 ;  /* 0x00007632280a7816 */ /* 0x000fe4000000000a */
[----:B------:R-:W-:Y:S01]  /*44a0*/  ISETP.NE.AND P2, PT, R12, 0x1, PT ;  /* 0x000000010c00780c */ /* 0x000fe20003f45270 */
[----:B------:R-:W-:Y:S01]  /*44b0*/  FFMA.FTZ R11, R11, R102, 1.1641532182693481445e-10 ;  /* 0x2f0000000b0b7423 */ /* 0x000fe20000010066 */
[----:B------:R-:W-:Y:S02]  /*44c0*/  SHF.L.U32 R10, R10, 0x10, RZ ;  /* 0x000000100a0a7819 */ /* 0x000fe400000006ff */
[----:B------:R-:W-:Y:S02]  /*44d0*/  FSEL R25, R9, RZ, P3 ;  /* 0x000000ff09197208 */ /* 0x000fe40001800000 */
[----:B------:R-:W-:Y:S01]  /*44e0*/  FSETP.GTU.FTZ.AND P0, PT, R11, UR4, PT ;  /* 0x000000040b007c0b */ /* 0x000fe2000bf1c000 */
[----:B------:R-:W-:-:S03]  /*44f0*/  FMUL.FTZ R10, R10, UR5 ;  /* 0x000000050a0a7c20 */ /* 0x000fc60008410000 */
        /* <DEDUP_REMOVED lines=14> */
.L_x_6545:
        /* <DEDUP_REMOVED lines=12> */
.L_x_6546:
        /* <DEDUP_REMOVED lines=41> */
[----:B------:R-:W-:Y:S02]  /*4930*/  IMAD.MOV.U32 R8, RZ, RZ, R18 ;  /* 0x000000ffff087224 */ /* 0x000fe400078e0012 */
[----:B------:R-:W-:-:S07]  /*4940*/  IMAD.MOV.U32 R16, RZ, RZ, RZ ;  /* 0x000000ffff107224 */ /* 0x000fce00078e00ff */
.L_x_6544:
        /* <DEDUP_REMOVED lines=19> */
.L_x_6548:
        /* <DEDUP_REMOVED lines=12> */
.L_x_6549:
        /* <DEDUP_REMOVED lines=43> */
.L_x_6547:
        /* <DEDUP_REMOVED lines=22> */
.L_x_6551:
        /* <DEDUP_REMOVED lines=12> */
.L_x_6552:
        /* <DEDUP_REMOVED lines=43> */
.L_x_6550:
[----:B------:R-:W-:Y:S01]  /*52c0*/  I2FP.F32.U32 R11, R11 ;  /* 0x0000000b000b7245 */ /* 0x000fe20000201000 */
[----:B------:R-:W-:Y:S01]  /*52d0*/  IMAD.MOV.U32 R17, RZ, RZ, 0x2 ;  /* 0x00000002ff117424 */ /* 0x000fe200078e00ff */
[----:B------:R-:W-:Y:S01]  /*52e0*/  ISETP.NE.AND P0, PT, R16, 0x1, PT ;  /* 0x000000011000780c */ /* 0x000fe20003f05270 */
[----:B------:R-:W-:Y:S02]  /*52f0*/  IMAD.MOV.U32 R12, RZ, RZ, R8 ;  /* 0x000000ffff0c7224 */ /* 0x000fe400078e0008 */
[----:B------:R-:W-:-:S05]  /*5300*/  FFMA.FTZ R11, R11, R102, 1.1641532182693481445e-10 ;  /* 0x2f0000000b0b7423 */ /* 0x000fca0000010066 */
[----:B------:R-:W-:Y:S02]  /*5310*/  FSETP.LE.FTZ.AND P2, PT, R11, UR4, PT ;  /* 0x000000040b007c0b */ /* 0x000fe4000bf53000 */
[----:B------:R-:W-:-:S05]  /*5320*/  SHF.L.U32 R11, R13, 0x10, RZ ;  /* 0x000000100d0b7819 */ /* 0x000fca00000006ff */
        /* <DEDUP_REMOVED lines=10> */
.L_x_6554:
        /* <DEDUP_REMOVED lines=12> */
.L_x_6555:
        /* <DEDUP_REMOVED lines=43> */
.L_x_6553:
        /* <DEDUP_REMOVED lines=23> */
.L_x_6557:
        /* <DEDUP_REMOVED lines=12> */
.L_x_6558:
        /* <DEDUP_REMOVED lines=43> */
.L_x_6556:
        /* <DEDUP_REMOVED lines=18> */
.L_x_6560:
        /* <DEDUP_REMOVED lines=12> */
.L_x_6561:
        /* <DEDUP_REMOVED lines=43> */
.L_x_6559:
[----:B------:R-:W-:Y:S02]  /*60b0*/  I2FP.F32.U32 R13, R13 ;  /* 0x0000000d000d7245 */ /* 0x000fe40000201000 */
[----:B------:R-:W-:-:S03]  /*60c0*/  SHF.L.U32 R16, R42, 0x10, RZ ;  /* 0x000000102a107819 */ /* 0x000fc600000006ff */
[----:B------:R-:W-:Y:S02]  /*60d0*/  FFMA.FTZ R13, R13, R102, 1.1641532182693481445e-10 ;  /* 0x2f0000000d0d7423 */ /* 0x000fe40000010066 */
[----:B------:R-:W-:-:S03]  /*60e0*/  FMUL.FTZ R16, R16, UR5 ;  /* 0x0000000510107c20 */ /* 0x000fc60008410000 */
[----:B------:R-:W-:Y:S02]  /*60f0*/  FSETP.GTU.FTZ.AND P0, PT, R13, UR4, PT ;  /* 0x000000040d007c0b */ /* 0x000fe4000bf1c000 */
[----:B------:R-:W-:Y:S01]  /*6100*/  FSEL R13, R12, RZ, P3 ;  /* 0x000000ff0c0d7208 */ /* 0x000fe20001800000 */
[----:B------:R-:W-:Y:S01]  /*6110*/  IMAD.MOV.U32 R12, RZ, RZ, R8 ;  /* 0x000000ffff0c7224 */ /* 0x000fe200078e0008 */
        /* <DEDUP_REMOVED lines=15> */
.L_x_6563:
        /* <DEDUP_REMOVED lines=12> */
.L_x_6564:
        /* <DEDUP_REMOVED lines=43> */
.L_x_6562:
        /* <DEDUP_REMOVED lines=17> */
.L_x_6566:
        /* <DEDUP_REMOVED lines=12> */
.L_x_6567:
        /* <DEDUP_REMOVED lines=43> */
.L_x_6565:
[----:B------:R-:W-:Y:S01]  /*6a00*/  I2FP.F32.U32 R13, R13 ;  /* 0x0000000d000d7245 */ /* 0x000fe20000201000 */
[----:B------:R-:W-:Y:S01]  /*6a10*/  IMAD.MOV.U32 R16, RZ, RZ, 0x2 ;  /* 0x00000002ff107424 */ /* 0x000fe200078e00ff */
[----:B------:R-:W-:Y:S02]  /*6a20*/  PRMT R14, R42, 0x7632, R14 ;  /* 0x000076322a0e7816 */ /* 0x000fe4000000000e */
[----:B------:R-:W-:Y:S01]  /*6a30*/  FSEL R29, R12, RZ, P0 ;  /* 0x000000ff0c1d7208 */ /* 0x000fe20000000000 */
[----:B------:R-:W-:Y:S01]  /*6a40*/  FFMA.FTZ R13, R13, R102, 1.1641532182693481445e-10 ;  /* 0x2f0000000d0d7423 */ /* 0x000fe20000010066 */
[----:B------:R-:W-:Y:S01]  /*6a50*/  SHF.L.U32 R14, R14, 0x10, RZ ;  /* 0x000000100e0e7819 */ /* 0x000fe200000006ff */
[----:B------:R-:W-:-:S03]  /*6a60*/  IMAD.MOV.U32 R12, RZ, RZ, R8 ;  /* 0x000000ffff0c7224 */ /* 0x000fc600078e0008 */
[----:B------:R-:W-:Y:S01]  /*6a70*/  FSETP.GTU.FTZ.AND P4, PT, R13, UR4, PT ;  /* 0x000000040d007c0b */ /* 0x000fe2000bf9c000 */
[----:B------:R-:W-:-:S03]  /*6a80*/  FMUL.FTZ R14, R14, UR5 ;  /* 0x000000050e0e7c20 */ /* 0x000fc60008410000 */
        /* <DEDUP_REMOVED lines=14> */
.L_x_6569:
        /* <DEDUP_REMOVED lines=12> */
.L_x_6570:
        /* <DEDUP_REMOVED lines=43> */
.L_x_6568:
        /* <DEDUP_REMOVED lines=18> */
.L_x_6572:
        /* <DEDUP_REMOVED lines=12> */
.L_x_6573:
        /* <DEDUP_REMOVED lines=43> */
.L_x_6571:
[----:B------:R-:W-:Y:S01]  /*7370*/  I2FP.F32.U32 R13, R14 ;  /* 0x0000000e000d7245 */ /* 0x000fe20000201000 */
[----:B------:R-:W-:Y:S01]  /*7380*/  IMAD.MOV.U32 R16, RZ, RZ, 0x2 ;  /* 0x00000002ff107424 */ /* 0x000fe200078e00ff */
        /* <DEDUP_REMOVED lines=20> */
.L_x_6575:
        /* <DEDUP_REMOVED lines=12> */
.L_x_6576:
        /* <DEDUP_REMOVED lines=43> */
.L_x_6574:
        /* <DEDUP_REMOVED lines=17> */
.L_x_6578:
        /* <DEDUP_REMOVED lines=14> */
.L_x_6579:
        /* <DEDUP_REMOVED lines=43> */
.L_x_6577:
        /* <DEDUP_REMOVED lines=11> */
.L_x_6531:
[----:B------:R-:W0:Y:S01]  /*7d90*/  LDC.64 R108, c[0x0][0x3a8] ;  /* 0x0000ea00ff6c7b82 */ /* 0x000e220000000a00 */
[----:B------:R-:W-:Y:S01]  /*7da0*/  SEL R15, RZ, 0x100, !P0 ;  /* 0x00000100ff0f7807 */ /* 0x000fe20004000000 */
[----:B------:R-:W-:Y:S01]  /*7db0*/  VIADD R106, R103, 0x100 ;  /* 0x00000100676a7836 */ /* 0x000fe20000000000 */
[----:B------:R-:W-:Y:S02]  /*7dc0*/  ISETP.NE.U32.AND P0, PT, RZ, UR12, PT ;  /* 0x0000000cff007c0c */ /* 0x000fe4000bf05070 */
[----:B------:R-:W-:Y:S02]  /*7dd0*/  SEL R21, RZ, 0x1000000, !P5 ;  /* 0x01000000ff157807 */ /* 0x000fe40006800000 */
[----:B------:R-:W-:Y:S01]  /*7de0*/  SEL R20, RZ, 0x10000, !P4 ;  /* 0x00010000ff147807 */ /* 0x000fe20006000000 */
[----:B------:R-:W1:Y:S01]  /*7df0*/  LDC.64 R104, c[0x0][0x3b0] ;  /* 0x0000ec00ff687b82 */ /* 0x000e620000000a00 */
[----:B------:R-:W-:Y:S02]  /*7e00*/  ISETP.NE.AND P5, PT, R94, RZ, PT ;  /* 0x000000ff5e00720c */ /* 0x000fe40003fa5270 */
[----:B------:R-:W-:-:S02]  /*7e10*/  ISETP.NE.AND P4, PT, R101, RZ, PT ;  /* 0x000000ff6500720c */ /* 0x000fc40003f85270 */
[----:B------:R-:W-:Y:S02]  /*7e20*/  ISETP.NE.AND.EX P0, PT, RZ, UR13, PT, P0 ;  /* 0x0000000dff007c0c */ /* 0x000fe4000bf05300 */
[----:B------:R-:W-:Y:S01]  /*7e30*/  SEL R14, RZ, 0x1000000, !P2 ;  /* 0x01000000ff0e7807 */ /* 0x000fe20005000000 */
[----:B------:R-:W2:Y:S01]  /*7e40*/  @P1 LDC.64 R16, c[0x0][0x3a0] ;  /* 0x0000e800ff101b82 */ /* 0x000ea20000000a00 */
[----:B------:R-:W-:Y:S02]  /*7e50*/  SEL R13, RZ, 0x10000, !P4 ;  /* 0x00010000ff0d7807 */ /* 0x000fe40006000000 */
[----:B------:R-:W-:Y:S02]  /*7e60*/  SEL R12, RZ, 0x100, !P5 ;  /* 0x00000100ff0c7807 */ /* 0x000fe40006800000 */
[----:B------:R-:W-:Y:S02]  /*7e70*/  ISETP.NE.AND P6, PT, R95, RZ, PT ;  /* 0x000000ff5f00720c */ /* 0x000fe40003fc5270 */
        /* <DEDUP_REMOVED lines=36> */
.L_x_6580:
[----:B------:R1:W5:Y:S04]  /*80c0*/  @P0 LDG.E.128 R40, desc[UR10][R18.64] ;  /* 0x0000000a12280981 */ /* 0x000368000c1e1d00 */
[----:B------:R1:W5:Y:S04]  /*80d0*/  @P1 LDG.E.128 R36, desc[UR10][R16.64] ;  /* 0x0000000a10241981 */ /* 0x000368000c1e1d00 */
[----:B------:R1:W5:Y:S04]  /*80e0*/  @P1 LDG.E.128 R32, desc[UR10][R16.64+0x10] ;  /* 0x0000100a10201981 */ /* 0x000368000c1e1d00 */
[----:B0-----:R-:W5:Y:S01]  /*80f0*/  LDG.E.128 R12, desc[UR10][R12.64] ;  /* 0x0000000a0c0c7981 */ /* 0x001f62000c1e1d00 */
        /* <DEDUP_REMOVED lines=16> */
.L_x_6583:
        /* <DEDUP_REMOVED lines=12> */
.L_x_6584:
[----:B------:R-:W-:Y:S01]  /*82c0*/  IMAD.WIDE.U32 R8, R0, -0x326172a9, RZ ;  /* 0xcd9e8d5700087825 */ /* 0x000fe200078e00ff */
[----:B-1----:R-:W-:Y:S02]  /*82d0*/  LOP3.LUT R16, R6, UR9, R5, 0x96, !PT ;  /* 0x0000000906107c12 */ /* 0x002fe4000f8e9605 */
        /* <DEDUP_REMOVED lines=41> */
.L_x_6582:
[----:B------:R-:W-:Y:S01]  /*8570*/  I2FP.F32.U32 R7, R7 ;  /* 0x0000000700077245 */ /* 0x000fe20000201000 */
[----:B------:R-:W-:Y:S01]  /*8580*/  IMAD.MOV.U32 R10, RZ, RZ, R8 ;  /* 0x000000ffff0a7224 */ /* 0x000fe200078e0008 */
[----:B------:R-:W-:Y:S02]  /*8590*/  ISETP.NE.AND P2, PT, R11, 0x1, PT ;  /* 0x000000010b00780c */ /* 0x000fe40003f45270 */
[----:B-----5:R-:W-:Y:S01]  /*85a0*/  PRMT R9, R12, 0x7632, R9 ;  /* 0x000076320c097816 */ /* 0x020fe20000000009 */
[----:B------:R-:W-:Y:S01]  /*85b0*/  FFMA.FTZ R7, R7, R102, 1.1641532182693481445e-10 ;  /* 0x2f00000007077423 */ /* 0x000fe20000010066 */
[----:B-1----:R-:W-:-:S04]  /*85c0*/  MOV R16, 0x2 ;  /* 0x0000000200107802 */ /* 0x002fc80000000f00 */
[----:B------:R-:W-:Y:S01]  /*85d0*/  FSETP.LE.FTZ.AND P4, PT, R7, UR4, PT ;  /* 0x0000000407007c0b */ /* 0x000fe2000bf93000 */
[----:B------:R-:W-:-:S03]  /*85e0*/  IMAD.U32 R7, R12, 0x10000, RZ ;  /* 0x000100000c077824 */ /* 0x000fc600078e00ff */
        /* <DEDUP_REMOVED lines=11> */
.L_x_6586:
        /* <DEDUP_REMOVED lines=12> */
.L_x_6587:
        /* <DEDUP_REMOVED lines=40> */
[----:B------:R-:W-:Y:S01]  /*89e0*/  IMAD.MOV.U32 R8, RZ, RZ, R18 ;  /* 0x000000ffff087224 */ /* 0x000fe200078e0012 */
[----:B------:R-:W-:Y:S01]  /*89f0*/  LOP3.LUT R4, R4, UR29, R17, 0x96, !PT ;  /* 0x0000001d04047c12 */ /* 0x000fe2000f8e9611 */
[----:B------:R-:W-:-:S07]  /*8a00*/  IMAD.MOV.U32 R16, RZ, RZ, RZ ;  /* 0x000000ffff107224 */ /* 0x000fce00078e00ff */
.L_x_6585:
        /* <DEDUP_REMOVED lines=8> */
[----:B------:R-:W-:Y:S01]  /*8a90*/  FSEL R20, R10, RZ, !P2 ;  /* 0x000000ff0a147208 */ /* 0x000fe20005000000 */
[----:B------:R-:W-:Y:S01]  /*8aa0*/  IMAD.MOV.U32 R10, RZ, RZ, R8 ;  /* 0x000000ffff0a7224 */ /* 0x000fe200078e0008 */
        /* <DEDUP_REMOVED lines=12> */
.L_x_6589:
        /* <DEDUP_REMOVED lines=12> */
.L_x_6590:
        /* <DEDUP_REMOVED lines=43> */
.L_x_6588:
[----:B------:R-:W-:Y:S01]  /*8ee0*/  ISETP.NE.AND P2, PT, R17, 0x1, PT ;  /* 0x000000011100780c */ /* 0x000fe20003f45270 */
[----:B------:R-:W-:Y:S01]  /*8ef0*/  IMAD.U32 R9, R9, 0x10000, RZ ;  /* 0x0001000009097824 */ /* 0x000fe200078e00ff */
[----:B------:R-:W-:Y:S01]  /*8f00*/  I2FP.F32.U32 R11, R10 ;  /* 0x0000000a000b7245 */ /* 0x000fe20000201000 */
[----:B------:R-:W-:Y:S01]  /*8f10*/  IMAD.MOV.U32 R10, RZ, RZ, R8 ;  /* 0x000000ffff0a7224 */ /* 0x000fe200078e0008 */
[----:B------:R-:W-:Y:S01]  /*8f20*/  MOV R16, 0x2 ;  /* 0x0000000200107802 */ /* 0x000fe20000000f00 */
[----:B------:R-:W-:Y:S02]  /*8f30*/  FMUL.FTZ R9, R9, UR5 ;  /* 0x0000000509097c20 */ /* 0x000fe40008410000 */
        /* <DEDUP_REMOVED lines=12> */
.L_x_6592:
        /* <DEDUP_REMOVED lines=12> */
.L_x_6593:
        /* <DEDUP_REMOVED lines=43> */
.L_x_6591:
[----:B------:R-:W-:Y:S01]  /*9370*/  I2FP.F32.U32 R11, R10 ;  /* 0x0000000a000b7245 */ /* 0x000fe20000201000 */
[----:B------:R-:W-:Y:S01]  /*9380*/  HFMA2 R17, -RZ, RZ, 0, 1.1920928955078125e-07 ;  /* 0x00000002ff117431 */ /* 0x000fe200000001ff */
[----:B------:R-:W-:Y:S02]  /*9390*/  PRMT R10, R40, 0x7632, R10 ;  /* 0x00007632280a7816 */ /* 0x000fe4000000000a */
[----:B------:R-:W-:Y:S01]  /*93a0*/  ISETP.NE.AND P3, PT, R16, 0x1, PT ;  /* 0x000000011000780c */ /* 0x000fe20003f65270 */
[----:B------:R-:W-:Y:S01]  /*93b0*/  FFMA.FTZ R11, R11, R102, 1.1641532182693481445e-10 ;  /* 0x2f0000000b0b7423 */ /* 0x000fe20000010066 */
[----:B------:R-:W-:Y:S01]  /*93c0*/  FSEL R21, R9, RZ, P4 ;  /* 0x000000ff09157208 */ /* 0x000fe20002000000 */
[----:B------:R-:W-:-:S03]  /*93d0*/  IMAD.U32 R10, R10, 0x10000, RZ ;  /* 0x000100000a0a7824 */ /* 0x000fc600078e00ff */
        /* <DEDUP_REMOVED lines=16> */
.L_x_6595:
        /* <DEDUP_REMOVED lines=12> */
.L_x_6596:
        /* <DEDUP_REMOVED lines=43> */
.L_x_6594:
        /* <DEDUP_REMOVED lines=19> */
.L_x_6598:
        /* <DEDUP_REMOVED lines=12> */
.L_x_6599:
        /* <DEDUP_REMOVED lines=43> */
.L_x_6597:
        /* <DEDUP_REMOVED lines=22> */
.L_x_6601:
        /* <DEDUP_REMOVED lines=12> */
.L_x_6602:
        /* <DEDUP_REMOVED lines=43> */
.L_x_6600:
[----:B------:R-:W-:Y:S01]  /*a1c0*/  I2FP.F32.U32 R11, R11 ;  /* 0x0000000b000b7245 */ /* 0x000fe20000201000 */
[----:B------:R-:W-:Y:S01]  /*a1d0*/  IMAD.MOV.U32 R17, RZ, RZ, R8 ;  /* 0x000000ffff117224 */ /* 0x000fe200078e0008 */
[----:B------:R-:W-:Y:S02]  /*a1e0*/  ISETP.NE.AND P2, PT, R16, 0x1, PT ;  /* 0x000000011000780c */ /* 0x000fe40003f45270 */
[----:B------:R-:W-:Y:S01]  /*a1f0*/  MOV R18, 0x2 ;  /* 0x0000000200127802 */ /* 0x000fe20000000f00 */
[----:B------:R-:W-:-:S05]  /*a200*/  FFMA.FTZ R11, R11, R102, 1.1641532182693481445e-10 ;  /* 0x2f0000000b0b7423 */ /* 0x000fca0000010066 */
        /* <DEDUP_REMOVED lines=13> */
.L_x_6604:
        /* <DEDUP_REMOVED lines=12> */
.L_x_6605:
        /* <DEDUP_REMOVED lines=43> */
.L_x_6603:
        /* <DEDUP_REMOVED lines=23> */
.L_x_6607:
        /* <DEDUP_REMOVED lines=12> */
.L_x_6608:
        /* <DEDUP_REMOVED lines=43> */
.L_x_6606:
        /* <DEDUP_REMOVED lines=18> */
.L_x_6610:
        /* <DEDUP_REMOVED lines=12> */
.L_x_6611:
        /* <DEDUP_REMOVED lines=43> */
.L_x_6609:
        /* <DEDUP_REMOVED lines=22> */
.L_x_6613:
        /* <DEDUP_REMOVED lines=12> */
.L_x_6614:
        /* <DEDUP_REMOVED lines=42> */
[----:B------:R-:W-:-:S07]  /*b480*/  MOV R101, R18 ;  /* 0x0000001200657202 */ /* 0x000fce0000000f00 */
.L_x_6612:
        /* <DEDUP_REMOVED lines=17> */
.L_x_6616:
        /* <DEDUP_REMOVED lines=12> */
.L_x_6617:
        /* <DEDUP_REMOVED lines=43> */
.L_x_6615:
[----:B------:R-:W-:Y:S01]  /*b910*/  I2FP.F32.U32 R17, R19 ;  /* 0x0000001300117245 */ /* 0x000fe20000201000 */
[----:B------:R-:W-:Y:S01]  /*b920*/  HFMA2 R99, -RZ, RZ, 0, 1.1920928955078125e-07 ;  /* 0x00000002ff637431 */ /* 0x000fe200000001ff */
[----:B------:R-:W-:-:S03]  /*b930*/  PRMT R18, R42, 0x7632, R18 ;  /* 0x000076322a127816 */ /* 0x000fc60000000012 */
[----:B------:R-:W-:Y:S02]  /*b940*/  FFMA.FTZ R17, R17, R102, 1.1641532182693481445e-10 ;  /* 0x2f00000011117423 */ /* 0x000fe40000010066 */
[----:B------:R-:W-:-:S03]  /*b950*/  IMAD.U32 R18, R18, 0x10000, RZ ;  /* 0x0001000012127824 */ /* 0x000fc600078e00ff */
[----:B------:R-:W-:Y:S01]  /*b960*/  FSETP.GTU.FTZ.AND P4, PT, R17, UR4, PT ;  /* 0x0000000411007c0b */ /* 0x000fe2000bf9c000 */
[----:B------:R-:W-:Y:S01]  /*b970*/  FMUL.FTZ R18, R18, UR5 ;  /* 0x0000000512127c20 */ /* 0x000fe20008410000 */
[----:B------:R-:W-:Y:S01]  /*b980*/  FSEL R17, R14, RZ, P3 ;  /* 0x000000ff0e117208 */ /* 0x000fe20001800000 */
[----:B------:R-:W-:Y:S01]  /*b990*/  IMAD.MOV.U32 R14, RZ, RZ, R8 ;  /* 0x000000ffff0e7224 */ /* 0x000fe200078e0008 */
        /* <DEDUP_REMOVED lines=14> */
.L_x_6619:
        /* <DEDUP_REMOVED lines=12> */
.L_x_6620:
        /* <DEDUP_REMOVED lines=43> */
.L_x_6618:
[----:B------:R-:W-:Y:S01]  /*bdf0*/  ISETP.NE.AND P5, PT, R99, 0x1, PT ;  /* 0x000000016300780c */ /* 0x000fe20003fa5270 */
[----:B------:R-:W-:Y:S01]  /*be00*/  IMAD.U32 R18, R15, 0x10000, RZ ;  /* 0x000100000f127824 */ /* 0x000fe200078e00ff */
[----:B------:R-:W-:Y:S02]  /*be10*/  I2FP.F32.U32 R19, R14 ;  /* 0x0000000e00137245 */ /* 0x000fe40000201000 */
[----:B------:R-:W-:Y:S01]  /*be20*/  MOV R100, 0x2 ;  /* 0x0000000200647802 */ /* 0x000fe20000000f00 */
[----:B------:R-:W-:Y:S02]  /*be30*/  FMUL.FTZ R18, R18, UR5 ;  /* 0x0000000512127c20 */ /* 0x000fe40008410000 */
[----:B------:R-:W-:Y:S01]  /*be40*/  FFMA.FTZ R14, R19, R102, 1.1641532182693481445e-10 ;  /* 0x2f000000130e7423 */ /* 0x000fe20000010066 */
[----:B------:R-:W-:Y:S01]  /*be50*/  PRMT R19, R15, 0x7632, R19 ;  /* 0x000076320f137816 */ /* 0x000fe20000000013 */
[----:B------:R-:W-:-:S03]  /*be60*/  IMAD.MOV.U32 R15, RZ, RZ, R8 ;  /* 0x000000ffff0f7224 */ /* 0x000fc600078e0008 */
        /* <DEDUP_REMOVED lines=10> */
.L_x_6622:
        /* <DEDUP_REMOVED lines=12> */
.L_x_6623:
        /* <DEDUP_REMOVED lines=43> */
.L_x_6621:
        /* <DEDUP_REMOVED lines=22> */
.L_x_6625:
        /* <DEDUP_REMOVED lines=12> */
.L_x_6626:
        /* <DEDUP_REMOVED lines=43> */
.L_x_6624:
        /* <DEDUP_REMOVED lines=17> */
.L_x_6628:
        /* <DEDUP_REMOVED lines=14> */
.L_x_6629:
        /* <DEDUP_REMOVED lines=43> */
.L_x_6627:
        /* <DEDUP_REMOVED lines=12> */
.L_x_6581:
[----:B------:R-:W-:Y:S01]  /*ccb0*/  ISETP.NE.AND P2, PT, R100, 0x1, PT ;  /* 0x000000016400780c */ /* 0x000fe20003f45270 */
[----:B-1----:R-:W-:Y:S02]  /*ccc0*/  HFMA2 R18, -RZ, RZ, 0, 1.1920928955078125e-07 ;  /* 0x00000002ff127431 */ /* 0x002fe400000001ff */
        /* <DEDUP_REMOVED lines=13> */
.L_x_6632:
        /* <DEDUP_REMOVED lines=12> */
.L_x_6633:
        /* <DEDUP_REMOVED lines=43> */
.L_x_6631:
[----:B------:R-:W-:Y:S01]  /*d110*/  ISETP.NE.AND P2, PT, R18, 0x1, PT ;  /* 0x000000011200780c */ /* 0x000fe20003f45270 */
[----:B------:R-:W-:Y:S01]  /*d120*/  IMAD.MOV.U32 R19, RZ, RZ, R8 ;  /* 0x000000ffff137224 */ /* 0x000fe200078e0008 */
[----:B------:R-:W-:Y:S01]  /*d130*/  I2FP.F32.U32 R17, R16 ;  /* 0x0000001000117245 */ /* 0x000fe20000201000 */
[----:B-----5:R-:W-:Y:S01]  /*d140*/  IMAD.U32 R16, R12, 0x10000, RZ ;  /* 0x000100000c107824 */ /* 0x020fe200078e00ff */
        /* <DEDUP_REMOVED lines=14> */
.L_x_6635:
        /* <DEDUP_REMOVED lines=12> */
.L_x_6636:
        /* <DEDUP_REMOVED lines=43> */
.L_x_6634:
[----:B------:R-:W-:Y:S01]  /*d5a0*/  ISETP.NE.AND P2, PT, R20, 0x1, PT ;  /* 0x000000011400780c */ /* 0x000fe20003f45270 */
[----:B------:R-:W-:Y:S01]  /*d5b0*/  HFMA2 R18, -RZ, RZ, 0, 1.1920928955078125e-07 ;  /* 0x00000002ff127431 */ /* 0x000fe200000001ff */
[----:B------:R-:W-:Y:S01]  /*d5c0*/  I2FP.F32.U32 R19, R19 ;  /* 0x0000001300137245 */ /* 0x000fe20000201000 */
[----:B------:R-:W-:Y:S02]  /*d5d0*/  IMAD.U32 R22, R17, 0x10000, RZ ;  /* 0x0001000011167824 */ /* 0x000fe400078e00ff */
        /* <DEDUP_REMOVED lines=13> */
.L_x_6638:
        /* <DEDUP_REMOVED lines=12> */
.L_x_6639:
        /* <DEDUP_REMOVED lines=43> */
.L_x_6637:
[----:B------:R-:W-:Y:S02]  /*da20*/  ISETP.NE.AND P2, PT, R18, 0x1, PT ;  /* 0x000000011200780c */ /* 0x000fe40003f45270 */
[----:B------:R-:W-:Y:S02]  /*da30*/  I2FP.F32.U32 R17, R17 ;  /* 0x0000001100117245 */ /* 0x000fe40000201000 */
[----:B------:R-:W-:Y:S02]  /*da40*/  PRMT R100, R13, 0x7632, R100 ;  /* 0x000076320d647816 */ /* 0x000fe40000000064 */
[----:B------:R-:W-:Y:S01]  /*da50*/  MOV R20, 0x2 ;  /* 0x0000000200147802 */ /* 0x000fe20000000f00 */
[----:B------:R-:W-:-:S05]  /*da60*/  FFMA.FTZ R17, R17, R102, 1.1641532182693481445e-10 ;  /* 0x2f00000011117423 */ /* 0x000fca0000010066 */
[----:B------:R-:W-:Y:S01]  /*da70*/  FSETP.LE.FTZ.AND P3, PT, R17, UR4, PT ;  /* 0x0000000411007c0b */ /* 0x000fe2000bf73000 */
[----:B------:R-:W-:Y:S02]  /*da80*/  IMAD.U32 R17, R13, 0x10000, RZ ;  /* 0x000100000d117824 */ /* 0x000fe400078e00ff */
[----:B------:R-:W-:Y:S01]  /*da90*/  IMAD.MOV.U32 R13, RZ, RZ, R8 ;  /* 0x000000ffff0d7224 */ /* 0x000fe200078e0008 */
        /* <DEDUP_REMOVED lines=10> */
.L_x_6641:
        /* <DEDUP_REMOVED lines=12> */
.L_x_6642:
        /* <DEDUP_REMOVED lines=43> */
.L_x_6640:
        /* <DEDUP_REMOVED lines=17> */
.L_x_6644:
        /* <DEDUP_REMOVED lines=12> */
.L_x_6645:
        /* <DEDUP_REMOVED lines=43> */
.L_x_6643:
        /* <DEDUP_REMOVED lines=17> */
.L_x_6647:
        /* <DEDUP_REMOVED lines=12> */
.L_x_6648:
        /* <DEDUP_REMOVED lines=43> */
.L_x_6646:
[----:B------:R-:W-:Y:S01]  /*e7b0*/  ISETP.NE.AND P4, PT, R20, 0x1, PT ;  /* 0x000000011400780c */ /* 0x000fe20003f85270 */
[----:B------:R-:W-:Y:S01]  /*e7c0*/  HFMA2 R18, -RZ, RZ, 0, 1.1920928955078125e-07 ;  /* 0x00000002ff127431 */ /* 0x000fe200000001ff */
[----:B------:R-:W-:Y:S01]  /*e7d0*/  I2FP.F32.U32 R19, R14 ;  /* 0x0000000e00137245 */ /* 0x000fe20000201000 */
[----:B------:R-:W-:Y:S02]  /*e7e0*/  IMAD.U32 R107, R107, 0x10000, RZ ;  /* 0x000100006b6b7824 */ /* 0x000fe400078e00ff */
[----:B------:R-:W-:Y:S02]  /*e7f0*/  IMAD.MOV.U32 R14, RZ, RZ, R8 ;  /* 0x000000ffff0e7224 */ /* 0x000fe400078e0008 */
        /* <DEDUP_REMOVED lines=11> */
.L_x_6650:
        /* <DEDUP_REMOVED lines=12> */
.L_x_6651:
        /* <DEDUP_REMOVED lines=43> */
.L_x_6649:
        /* <DEDUP_REMOVED lines=17> */
.L_x_6653:
        /* <DEDUP_REMOVED lines=12> */
.L_x_6654:
        /* <DEDUP_REMOVED lines=43> */
.L_x_6652:
[----:B------:R-:W-:Y:S01]  /*f0a0*/  P2R R19, PR, RZ, 0x2 ;  /* 0x00000002ff137803 */ /* 0x000fe20000000000 */
[----:B------:R-:W-:Y:S01]  /*f0b0*/  FMUL.FTZ R16, R16, UR5 ;  /* 0x0000000510107c20 */ /* 0x000fe20008410000 */
[----:B------:R-:W-:Y:S01]  /*f0c0*/  I2FP.F32.U32 R15, R15 ;  /* 0x0000000f000f7245 */ /* 0x000fe20000201000 */
[----:B------:R-:W-:Y:S01]  /*f0d0*/  FMUL.FTZ R22, R22, UR5 ;  /* 0x0000000516167c20 */ /* 0x000fe20008410000 */
[----:B------:R-:W-:Y:S01]  /*f0e0*/  ISETP.NE.AND P1, PT, R12, RZ, PT ;  /* 0x000000ff0c00720c */ /* 0x000fe20003f25270 */
[----:B------:R-:W-:Y:S01]  /*f0f0*/  FMUL.FTZ R14, R17, UR5 ;  /* 0x00000005110e7c20 */ /* 0x000fe20008410000 */
[----:B------:R-:W-:Y:S01]  /*f100*/  P2R R113, PR, RZ, 0x1 ;  /* 0x00000001ff717803 */ /* 0x000fe20000000000 */
[----:B------:R-:W-:Y:S01]  /*f110*/  IMAD.U32 R111, R111, 0x10000, RZ ;  /* 0x000100006f6f7824 */ /* 0x000fe200078e00ff */
[----:B------:R-:W-:Y:S01]  /*f120*/  ISETP.NE.AND P0, PT, R94, RZ, PT ;  /* 0x000000ff5e00720c */ /* 0x000fe20003f05270 */
[----:B------:R-:W-:Y:S01]  /*f130*/  FFMA.FTZ R15, R15, R102, 1.1641532182693481445e-10 ;  /* 0x2f0000000f0f7423 */ /* 0x000fe20000010066 */
        /* <DEDUP_REMOVED lines=8> */
[----:B------:R-:W-:Y:S01]  /*f1c0*/  FMUL.FTZ R111, R111, UR5 ;  /* 0x000000056f6f7c20 */ /* 0x000fe20008410000 */
[----:B------:R-:W-:-:S02]  /*f1d0*/  FSEL R22, R14, RZ, P5 ;  /* 0x000000ff0e167208 */ /* 0x000fc40002800000 */
[----:B------:R-:W-:Y:S02]  /*f1e0*/  ISETP.NE.AND P6, PT, R13, RZ, PT ;  /* 0x000000ff0d00720c */ /* 0x000fe40003fc5270 */
[----:B------:R-:W-:Y:S02]  /*f1f0*/  FSETP.GTU.FTZ.AND P5, PT, R15, UR4, PT ;  /* 0x000000040f007c0b */ /* 0x000fe4000bfbc000 */
        /* <DEDUP_REMOVED lines=13> */
[----:B------:R-:W-:Y:S01]  /*f2d0*/  @P1 FADD.FTZ R18, R34, R18 ;  /* 0x0000001222121221 */ /* 0x000fe20000010000 */
[----:B------:R-:W-:-:S10]  /*f2e0*/  @P1 FADD.FTZ R19, R35, R19 ;  /* 0x0000001323131221 */ /* 0x000fd40000010000 */
.L_x_6630:
[----:B------:R-:W-:Y:S01]  /*f2f0*/  ISETP.NE.AND P6, PT, R12, RZ, PT ;  /* 0x000000ff0c00720c */ /* 0x000fe20003fc5270 */
[----:B------:R-:W0:Y:S01]  /*f300*/  @P0 LDC.64 R114, c[0x0][0x398] ;  /* 0x0000e600ff720b82 */ /* 0x000e220000000a00 */
[----:B------:R-:W-:Y:S02]  /*f310*/  SEL R12, RZ, 0x10000, !P4 ;  /* 0x00010000ff0c7807 */ /* 0x000fe40006000000 */
[----:B------:R-:W-:Y:S02]  /*f320*/  ISETP.NE.AND P4, PT, R95, RZ, PT ;  /* 0x000000ff5f00720c */ /* 0x000fe40003f85270 */
[----:B------:R-:W-:Y:S02]  /*f330*/  SEL R100, RZ, 0x1000000, !P5 ;  /* 0x01000000ff647807 */ /* 0x000fe40006800000 */
[----:B------:R-:W-:Y:S01]  /*f340*/  SEL R95, RZ, 0x100, !P3 ;  /* 0x00000100ff5f7807 */ /* 0x000fe20005800000 */
        /* <DEDUP_REMOVED lines=11> */
[----:B------:R-:W-:Y:S01]  /*f400*/  STG.E.128 desc[UR10][R12.64], R20 ;  /* 0x000000140c007986 */ /* 0x000fe2000c101d0a */
[----:B------:R-:W-:-:S03]  /*f410*/  IADD3 R107, PT, PT, R103, 0x200, RZ ;  /* 0x00000200676b7810 */ /* 0x000fc60007ffe0ff */
[----:B------:R2:W-:Y:S02]  /*f420*/  STG.E.128 desc[UR10][R12.64+0x10], R16 ;  /* 0x000010100c007986 */ /* 0x0005e4000c101d0a */
[----:B------:R-:W-:-:S04]  /*f430*/  IMAD.WIDE.U32 R116, R107, 0x10, R92 ;  /* 0x000000106b747825 */ /* 0x000fc800078e005c */
[----:B0-----:R-:W-:-:S04]  /*f440*/  @P0 IMAD.WIDE.U32 R114, R107, 0x10, R114 ;  /* 0x000000106b720825 */ /* 0x001fc800078e0072 */
[----:B-1----:R-:W-:Y:S01]  /*f450*/  @P1 IMAD.WIDE.U32 R110, R107, 0x20, R110 ;  /* 0x000000206b6e1825 */ /* 0x002fe200078e006e */
[----:B--2---:R-:W-:-:S03]  /*f460*/  LOP3.LUT R12, R14, R15, RZ, 0xfc, !PT ;  /* 0x0000000f0e0c7212 */ /* 0x004fc600078efcff */
        /* <DEDUP_REMOVED lines=24> */
.L_x_6655:
[----:B------:R2:W5:Y:S04]  /*f5f0*/  @P0 LDG.E.128 R40, desc[UR10][R114.64] ;  /* 0x0000000a72280981 */ /* 0x000568000c1e1d00 */
[----:B------:R2:W5:Y:S04]  /*f600*/  @P1 LDG.E.128 R36, desc[UR10][R110.64] ;  /* 0x0000000a6e241981 */ /* 0x000568000c1e1d00 */
[----:B------:R2:W5:Y:S04]  /*f610*/  @P1 LDG.E.128 R32, desc[UR10][R110.64+0x10] ;  /* 0x0000100a6e201981 */ /* 0x000568000c1e1d00 */
[----:B------:R2:W5:Y:S01]  /*f620*/  LDG.E.128 R92, desc[UR10][R116.64] ;  /* 0x0000000a745c7981 */ /* 0x000562000c1e1d00 */
        /* <DEDUP_REMOVED lines=16> */
.L_x_6658:
        /* <DEDUP_REMOVED lines=12> */
.L_x_6659:
        /* <DEDUP_REMOVED lines=41> */
[----:B------:R-:W-:-:S07]  /*fa80*/  MOV R100, R12 ;  /* 0x0000000c00647202 */ /* 0x000fce0000000f00 */
.L_x_6657:
[----:B------:R-:W-:Y:S01]  /*fa90*/  I2FP.F32.U32 R7, R7 ;  /* 0x0000000700077245 */ /* 0x000fe20000201000 */
[----:B------:R-:W-:Y:S01]  /*faa0*/  IMAD.MOV.U32 R11, RZ, RZ, 0x2 ;  /* 0x00000002ff0b7424 */ /* 0x000fe200078e00ff */
[----:B------:R-:W-:Y:S01]  /*fab0*/  ISETP.NE.AND P2, PT, R10, 0x1, PT ;  /* 0x000000010a00780c */ /* 0x000fe20003f45270 */
[----:B------:R-:W-:Y:S02]  /*fac0*/  IMAD.MOV.U32 R9, RZ, RZ, R8 ;  /* 0x000000ffff097224 */ /* 0x000fe400078e0008 */
[----:B------:R-:W-:-:S05]  /*fad0*/  FFMA.FTZ R7, R7, R102, 1.1641532182693481445e-10 ;  /* 0x2f00000007077423 */ /* 0x000fca0000010066 */
[----:B------:R-:W-:Y:S02]  /*fae0*/  FSETP.LE.FTZ.AND P4, PT, R7, UR4, PT ;  /* 0x0000000407007c0b */ /* 0x000fe4000bf93000 */
[C---:B-----5:R-:W-:Y:S02]  /*faf0*/  SHF.L.U32 R7, R92.reuse, 0x10, RZ ;  /* 0x000000105c077819 */ /* 0x060fe400000006ff */
[----:B------:R-:W-:Y:S02]  /*fb00*/  PRMT R92, R92, 0x7632, R92 ;  /* 0x000076325c5c7816 */ /* 0x000fe4000000005c */
[----:B--2---:R-:W-:Y:S01]  /*fb10*/  P2R R111, PR, RZ, 0x10 ;  /* 0x00000010ff6f7803 */ /* 0x004fe20000000000 */
        /* <DEDUP_REMOVED lines=10> */
.L_x_6661:
        /* <DEDUP_REMOVED lines=12> */
.L_x_6662:
[----:B------:R-:W-:Y:S01]  /*fc80*/  IMAD.WIDE.U32 R10, R0, -0x326172a9, RZ ;  /* 0xcd9e8d57000a7825 */ /* 0x000fe200078e00ff */
[----:B------:R-:W-:-:S04]  /*fc90*/  LOP3.LUT R4, R6, UR9, R9, 0x96, !PT ;  /* 0x0000000906047c12 */ /* 0x000fc8000f8e9609 */
        /* <DEDUP_REMOVED lines=34> */
[----:B------:R-:W-:Y:S01]  /*fec0*/  IMAD.WIDE.U32 R4, R5, -0x326172a9, RZ ;  /* 0xcd9e8d5705047825 */ /* 0x000fe200078e00ff */
[----:B------:R-:W-:-:S03]  /*fed0*/  MOV R9, R100 ;  /* 0x0000006400097202 */ /* 0x000fc60000000f00 */
[----:B------:R-:W-:Y:S01]  /*fee0*/  IMAD.WIDE.U32 R12, R12, -0x2daee0ad, RZ ;  /* 0xd2511f530c0c7825 */ /* 0x000fe200078e00ff */
[----:B------:R-:W-:-:S03]  /*fef0*/  LOP3.LUT R5, R8, UR36, R5, 0x96, !PT ;  /* 0x0000002408057c12 */ /* 0x000fc6000f8e9605 */
[----:B------:R-:W-:Y:S01]  /*ff00*/  IMAD.MOV.U32 R8, RZ, RZ, R4 ;  /* 0x000000ffff087224 */ /* 0x000fe200078e0004 */
[----:B------:R-:W-:Y:S01]  /*ff10*/  LOP3.LUT R4, R10, UR29, R13, 0x96, !PT ;  /* 0x0000001d0a047c12 */ /* 0x000fe2000f8e960d */
[----:B------:R-:W-:-:S07]  /*ff20*/  IMAD.MOV.U32 R100, RZ, RZ, R12 ;  /* 0x000000ffff647224 */ /* 0x000fce00078e000c */
.L_x_6660:
[----:B------:R-:W-:Y:S02]  /*ff30*/  I2FP.F32.U32 R9, R9 ;  /* 0x0000000900097245 */ /* 0x000fe40000201000 */
[----:B------:R-:W-:Y:S02]  /*ff40*/  SHF.L.U32 R10, R40, 0x10, RZ ;  /* 0x00000010280a7819 */ /* 0x000fe400000006ff */
[----:B------:R-:W-:Y:S01]  /*ff50*/  ISETP.NE.AND P3, PT, R11, 0x1, PT ;  /* 0x000000010b00780c */ /* 0x000fe20003f65270 */
[----:B------:R-:W-:Y:S02]  /*ff60*/  FFMA.FTZ R9, R9, R102, 1.1641532182693481445e-10 ;  /* 0x2f00000009097423 */ /* 0x000fe40000010066 */
[----:B------:R-:W-:-:S03]  /*ff70*/  FMUL.FTZ R10, R10, UR5 ;  /* 0x000000050a0a7c20 */ /* 0x000fc60008410000 */
[----:B------:R-:W-:Y:S02]  /*ff80*/  FSETP.GTU.FTZ.AND P2, PT, R9, UR4, PT ;  /* 0x0000000409007c0b */ /* 0x000fe4000bf5c000 */
[----:B------:R-:W-:Y:S02]  /*ff90*/  FSEL R9, R7, RZ, P4 ;  /* 0x000000ff07097208 */ /* 0x000fe40002000000 */
[----:B01----:R-:W-:Y:S01]  /*ffa0*/  FSEL R12, R10, RZ, !P2 ;  /* 0x000000ff0a0c7208 */ /* 0x003fe20005000000 */
        /* <DEDUP_REMOVED lines=14> */
.L_x_6664:
        /* <DEDUP_REMOVED lines=12> */
.L_x_6665:
        /* <DEDUP_REMOVED lines=42> */
.L_x_6663:
[----:B------:R-:W-:Y:S01]  /*103f0*/  I2FP.F32.U32 R9, R9 ;  /* 0x0000000900097245 */ /* 0x000fe20000201000 */
[----:B------:R-:W-:Y:S01]  /*10400*/  HFMA2 R14, -RZ, RZ, 0, 1.1920928955078125e-07 ;  /* 0x00000002ff0e7431 */ /* 0x000fe200000001ff */
[----:B------:R-:W-:Y:S01]  /*10410*/  ISETP.NE.AND P2, PT, R10, 0x1, PT ;  /* 0x000000010a00780c */ /* 0x000fe20003f45270 */
[----:B------:R-:W-:Y:S02]  /*10420*/  IMAD.MOV.U32 R11, RZ, RZ, R8 ;  /* 0x000000ffff0b7224 */ /* 0x000fe400078e0008 */
        /* <DEDUP_REMOVED lines=14> */
.L_x_6667:
        /* <DEDUP_REMOVED lines=12> */
.L_x_6668:
        /* <DEDUP_REMOVED lines=43> */
.L_x_6666:
[----:B------:R-:W-:Y:S02]  /*10880*/  I2FP.F32.U32 R11, R11 ;  /* 0x0000000b000b7245 */ /* 0x000fe40000201000 */
[----:B------:R-:W-:Y:S02]  /*10890*/  PRMT R10, R40, 0x7632, R10 ;  /* 0x00007632280a7816 */ /* 0x000fe4000000000a */
[----:B------:R-:W-:Y:S01]  /*108a0*/  ISETP.NE.AND P3, PT, R14, 0x1, PT ;  /* 0x000000010e00780c */ /* 0x000fe20003f65270 */
[----:B------:R-:W-:Y:S01]  /*108b0*/  FFMA.FTZ R11, R11, R102, 1.1641532182693481445e-10 ;  /* 0x2f0000000b0b7423 */ /* 0x000fe20000010066 */
[----:B------:R-:W-:Y:S01]  /*108c0*/  FSEL R13, R9, RZ, P4 ;  /* 0x000000ff090d7208 */ /* 0x000fe20002000000 */
[----:B------:R-:W-:Y:S01]  /*108d0*/  IMAD.U32 R10, R10, 0x10000, RZ ;  /* 0x000100000a0a7824 */ /* 0x000fe200078e00ff */
[----:B------:R-:W-:Y:S02]  /*108e0*/  MOV R92, 0x2 ;  /* 0x00000002005c7802 */ /* 0x000fe40000000f00 */
[----:B------:R-:W-:Y:S01]  /*108f0*/  FSETP.GTU.FTZ.AND P2, PT, R11, UR4, PT ;  /* 0x000000040b007c0b */ /* 0x000fe2000bf5c000 */
[----:B------:R-:W-:Y:S01]  /*10900*/  FMUL.FTZ R10, R10, UR5 ;  /* 0x000000050a0a7c20 */ /* 0x000fe20008410000 */
[----:B------:R-:W-:-:S02]  /*10910*/  IMAD.MOV.U32 R11, RZ, RZ, R8 ;  /* 0x000000ffff0b7224 */ /* 0x000fc400078e0008 */
        /* <DEDUP_REMOVED lines=13> */
.L_x_6670:
        /* <DEDUP_REMOVED lines=12> */
.L_x_6671:
        /* <DEDUP_REMOVED lines=43> */
.L_x_6669:
[----:B------:R-:W-:Y:S01]  /*10d60*/  ISETP.NE.AND P2, PT, R92, 0x1, PT ;  /* 0x000000015c00780c */ /* 0x000fe20003f45270 */
[----:B------:R-:W-:Y:S01]  /*10d70*/  IMAD.U32 R10, R93, 0x10000, RZ ;  /* 0x000100005d0a7824 */ /* 0x000fe200078e00ff */
[----:B------:R-:W-:Y:S01]  /*10d80*/  I2FP.F32.U32 R11, R11 ;  /* 0x0000000b000b7245 */ /* 0x000fe20000201000 */
[----:B------:R-:W-:Y:S02]  /*10d90*/  IMAD.MOV.U32 R15, RZ, RZ, R8 ;  /* 0x000000ffff0f7224 */ /* 0x000fe400078e0008 */
[----:B------:R-:W-:Y:S02]  /*10da0*/  FMUL.FTZ R10, R10, UR5 ;  /* 0x000000050a0a7c20 */ /* 0x000fe40008410000 */
[----:B------:R-:W-:-:S05]  /*10db0*/  FFMA.FTZ R11, R11, R102, 1.1641532182693481445e-10 ;  /* 0x2f0000000b0b7423 */ /* 0x000fca0000010066 */
[----:B------:R-:W-:Y:S02]  /*10dc0*/  FSETP.LE.FTZ.AND P4, PT, R11, UR4, PT ;  /* 0x000000040b007c0b */ /* 0x000fe4000bf93000 */
[----:B------:R-:W-:Y:S01]  /*10dd0*/  PRMT R11, R93, 0x7632, R11 ;  /* 0x000076325d0b7816 */ /* 0x000fe2000000000b */
[----:B------:R-:W-:Y:S01]  /*10de0*/  HFMA2 R93, -RZ, RZ, 0, 1.1920928955078125e-07 ;  /* 0x00000002ff5d7431 */ /* 0x000fe200000001ff */
        /* <DEDUP_REMOVED lines=10> */
.L_x_6673:
        /* <DEDUP_REMOVED lines=12> */
.L_x_6674:
        /* <DEDUP_REMOVED lines=43> */
.L_x_6672:
        /* <DEDUP_REMOVED lines=22> */
.L_x_6676:
        /* <DEDUP_REMOVED lines=12> */
.L_x_6677:
        /* <DEDUP_REMOVED lines=43> */
.L_x_6675:
[----:B------:R-:W-:Y:S01]  /*116d0*/  ISETP.NE.AND P2, PT, R92, 0x1, PT ;  /* 0x000000015c00780c */ /* 0x000fe20003f45270 */
[----:B------:R-:W-:Y:S01]  /*116e0*/  IMAD.U32 R11, R11, 0x10000, RZ ;  /* 0x000100000b0b7824 */ /* 0x000fe200078e00ff */
[----:B------:R-:W-:Y:S01]  /*116f0*/  I2FP.F32.U32 R15, R15 ;  /* 0x0000000f000f7245 */ /* 0x000fe20000201000 */
[----:B------:R-:W-:Y:S02]  /*11700*/  HFMA2 R96, -RZ, RZ, 0, 1.1920928955078125e-07 ;  /* 0x00000002ff607431 */ /* 0x000fe400000001ff */
        /* <DEDUP_REMOVED lines=14> */
.L_x_6679:
        /* <DEDUP_REMOVED lines=12> */
.L_x_6680:
        /* <DEDUP_REMOVED lines=43> */
.L_x_6678:
[----:B------:R-:W-:Y:S01]  /*11b60*/  I2FP.F32.U32 R15, R15 ;  /* 0x0000000f000f7245 */ /* 0x000fe20000201000 */
[----:B------:R-:W-:Y:S01]  /*11b70*/  IMAD.MOV.U32 R93, RZ, RZ, R8 ;  /* 0x000000ffff5d7224 */ /* 0x000fe200078e0008 */
        /* <DEDUP_REMOVED lines=10> */
[----:B------:R-:W-:-:S03]  /*11c20*/  MOV R92, 0x2 ;  /* 0x00000002005c7802 */ /* 0x000fc60000000f00 */
        /* <DEDUP_REMOVED lines=10> */
.L_x_6682:
        /* <DEDUP_REMOVED lines=12> */
.L_x_6683:
        /* <DEDUP_REMOVED lines=43> */
.L_x_6681:
[----:B------:R-:W-:Y:S01]  /*12040*/  ISETP.NE.AND P3, PT, R92, 0x1, PT ;  /* 0x000000015c00780c */ /* 0x000fe20003f65270 */
[C---:B------:R-:W-:Y:S01]  /*12050*/  IMAD.U32 R101, R94.reuse, 0x10000, RZ ;  /* 0x000100005e657824 */ /* 0x040fe200078e00ff */
[----:B------:R-:W-:Y:S01]  /*12060*/  I2FP.F32.U32 R93, R93 ;  /* 0x0000005d005d7245 */ /* 0x000fe20000201000 */
[----:B------:R-:W-:Y:S01]  /*12070*/  HFMA2 R97, -RZ, RZ, 0, 1.1920928955078125e-07 ;  /* 0x00000002ff617431 */ /* 0x000fe200000001ff */
[----:B------:R-:W-:Y:S01]  /*12080*/  PRMT R94, R94, 0x7632, R94 ;  /* 0x000076325e5e7816 */ /* 0x000fe2000000005e */
        /* <DEDUP_REMOVED lines=13> */
.L_x_6685:
        /* <DEDUP_REMOVED lines=12> */
.L_x_6686:
        /* <DEDUP_REMOVED lines=43> */
.L_x_6684:
[----:B------:R-:W-:Y:S01]  /*124d0*/  I2FP.F32.U32 R93, R93 ;  /* 0x0000005d005d7245 */ /* 0x000fe20000201000 */
[----:B------:R-:W-:Y:S01]  /*124e0*/  IMAD.U32 R92, R42, 0x10000, RZ ;  /* 0x000100002a5c7824 */ /* 0x000fe200078e00ff */
[----:B------:R-:W-:Y:S02]  /*124f0*/  FSEL R101, R101, RZ, P2 ;  /* 0x000000ff65657208 */ /* 0x000fe40001000000 */
[----:B------:R-:W-:Y:S01]  /*12500*/  MOV R98, 0x2 ;  /* 0x0000000200627802 */ /* 0x000fe20000000f00 */
        /* <DEDUP_REMOVED lines=18> */
.L_x_6688:
        /* <DEDUP_REMOVED lines=12> */
.L_x_6689:
        /* <DEDUP_REMOVED lines=43> */
.L_x_6687:
[----:B------:R-:W-:Y:S01]  /*129a0*/  ISETP.NE.AND P4, PT, R98, 0x1, PT ;  /* 0x000000016200780c */ /* 0x000fe20003f85270 */
[----:B------:R-:W-:Y:S01]  /*129b0*/  IMAD.U32 R97, R94, 0x10000, RZ ;  /* 0x000100005e617824 */ /* 0x000fe200078e00ff */
[----:B------:R-:W-:Y:S01]  /*129c0*/  I2FP.F32.U32 R93, R93 ;  /* 0x0000005d005d7245 */ /* 0x000fe20000201000 */
[----:B------:R-:W-:Y:S02]  /*129d0*/  HFMA2 R101, -RZ, RZ, 0, 1.1920928955078125e-07 ;  /* 0x00000002ff657431 */ /* 0x000fe400000001ff */
[----:B------:R-:W-:Y:S02]  /*129e0*/  IMAD.MOV.U32 R99, RZ, RZ, R8 ;  /* 0x000000ffff637224 */ /* 0x000fe400078e0008 */
        /* <DEDUP_REMOVED lines=12> */
.L_x_6691:
        /* <DEDUP_REMOVED lines=12> */
.L_x_6692:
        /* <DEDUP_REMOVED lines=43> */
.L_x_6690:
        /* <DEDUP_REMOVED lines=23> */
.L_x_6694:
        /* <DEDUP_REMOVED lines=12> */
.L_x_6695:
        /* <DEDUP_REMOVED lines=43> */
.L_x_6693:
[----:B------:R-:W-:Y:S01]  /*13300*/  ISETP.NE.AND P5, PT, R98, 0x1, PT ;  /* 0x000000016200780c */ /* 0x000fe20003fa5270 */
[----:B------:R-:W-:Y:S01]  /*13310*/  HFMA2 R114, -RZ, RZ, 0, 1.1920928955078125e-07 ;  /* 0x00000002ff727431 */ /* 0x000fe200000001ff */
[----:B------:R-:W-:Y:S01]  /*13320*/  I2FP.F32.U32 R99, R94 ;  /* 0x0000005e00637245 */ /* 0x000fe20000201000 */
[C---:B------:R-:W-:Y:S01]  /*13330*/  IMAD.U32 R94, R95.reuse, 0x10000, RZ ;  /* 0x000100005f5e7824 */ /* 0x040fe200078e00ff */
[----:B------:R-:W-:Y:S01]  /*13340*/  PRMT R95, R95, 0x7632, R95 ;  /* 0x000076325f5f7816 */ /* 0x000fe2000000005f */
        /* <DEDUP_REMOVED lines=13> */
.L_x_6697:
        /* <DEDUP_REMOVED lines=12> */
.L_x_6698:
        /* <DEDUP_REMOVED lines=43> */
.L_x_6696:
[----:B------:R-:W-:Y:S01]  /*13790*/  I2FP.F32.U32 R99, R101 ;  /* 0x0000006500637245 */ /* 0x000fe20000201000 */
[----:B------:R-:W-:Y:S01]  /*137a0*/  IMAD.U32 R98, R43, 0x10000, RZ ;  /* 0x000100002b627824 */ /* 0x000fe200078e00ff */
[----:B------:R-:W-:Y:S02]  /*137b0*/  FSEL R94, R94, RZ, P4 ;  /* 0x000000ff5e5e7208 */ /* 0x000fe40002000000 */
        /* <DEDUP_REMOVED lines=19> */
.L_x_6700:
        /* <DEDUP_REMOVED lines=12> */
.L_x_6701:
        /* <DEDUP_REMOVED lines=43> */
.L_x_6699:
        /* <DEDUP_REMOVED lines=17> */
.L_x_6703:
        /* <DEDUP_REMOVED lines=14> */
.L_x_6704:
        /* <DEDUP_REMOVED lines=43> */
.L_x_6702:
        /* <DEDUP_REMOVED lines=12> */
.L_x_6656:
        /* <DEDUP_REMOVED lines=15> */
.L_x_6707:
[----:B------:R-:W-:-:S04]  /*142b0*/  IADD3 R2, PT, PT, R2, 0x1, RZ ;  /* 0x0000000102027810 */ /* 0x000fc80007ffe0ff */
[C---:B------:R-:W-:Y:S01]  /*142c0*/  ISETP.NE.AND P2, PT, R2.reuse, RZ, PT ;  /* 0x000000ff0200720c */ /* 0x040fe20003f45270 */
[----:B--2---:R-:W-:-:S12]  /*142d0*/  IMAD.WIDE.U32 R110, R2, -0x2daee0ad, RZ ;  /* 0xd2511f53026e7825 */ /* 0x004fd800078e00ff */
        /* <DEDUP_REMOVED lines=9> */
.L_x_6708:
        /* <DEDUP_REMOVED lines=43> */
.L_x_6706:
[----:B------:R-:W-:Y:S01]  /*14620*/  ISETP.NE.AND P2, PT, R14, 0x1, PT ;  /* 0x000000010e00780c */ /* 0x000fe20003f45270 */
[C---:B--2--5:R-:W-:Y:S01]  /*14630*/  IMAD.U32 R114, R92.reuse, 0x10000, RZ ;  /* 0x000100005c727824 */ /* 0x064fe200078e00ff */
[----:B------:R-:W-:Y:S02]  /*14640*/  I2FP.F32.U32 R13, R12 ;  /* 0x0000000c000d7245 */ /* 0x000fe40000201000 */
[----:B------:R-:W-:Y:S02]  /*14650*/  PRMT R116, R92, 0x7632, R116 ;  /* 0x000076325c747816 */ /* 0x000fe40000000074 */
[----:B------:R-:W-:Y:S01]  /*14660*/  MOV R12, 0x2 ;  /* 0x00000002000c7802 */ /* 0x000fe20000000f00 */
        /* <DEDUP_REMOVED lines=13> */
.L_x_6710:
        /* <DEDUP_REMOVED lines=12> */
.L_x_6711:
        /* <DEDUP_REMOVED lines=43> */
.L_x_6709:
[----:B------:R-:W-:Y:S01]  /*14ab0*/  ISETP.NE.AND P2, PT, R12, 0x1, PT ;  /* 0x000000010c00780c */ /* 0x000fe20003f45270 */
[----:B------:R-:W-:Y:S01]  /*14ac0*/  HFMA2 R14, -RZ, RZ, 0, 1.1920928955078125e-07 ;  /* 0x00000002ff0e7431 */ /* 0x000fe200000001ff */
[----:B------:R-:W-:Y:S01]  /*14ad0*/  I2FP.F32.U32 R13, R13 ;  /* 0x0000000d000d7245 */ /* 0x000fe20000201000 */
[----:B------:R-:W-:-:S04]  /*14ae0*/  IMAD.U32 R116, R116, 0x10000, RZ ;  /* 0x0001000074747824 */ /* 0x000fc800078e00ff */
        /* <DEDUP_REMOVED lines=13> */
.L_x_6713:
        /* <DEDUP_REMOVED lines=12> */
.L_x_6714:
        /* <DEDUP_REMOVED lines=43> */
.L_x_6712:
[----:B------:R-:W-:Y:S01]  /*14f30*/  ISETP.NE.AND P2, PT, R14, 0x1, PT ;  /* 0x000000010e00780c */ /* 0x000fe20003f45270 */
[C---:B------:R-:W-:Y:S01]  /*14f40*/  IMAD.U32 R115, R93.reuse, 0x10000, RZ ;  /* 0x000100005d737824 */ /* 0x040fe200078e00ff */
        /* <DEDUP_REMOVED lines=16> */
.L_x_6716:
        /* <DEDUP_REMOVED lines=12> */
.L_x_6717:
        /* <DEDUP_REMOVED lines=43> */
.L_x_6715:
        /* <DEDUP_REMOVED lines=17> */
.L_x_6719:
        /* <DEDUP_REMOVED lines=12> */
.L_x_6720:
        /* <DEDUP_REMOVED lines=43> */
.L_x_6718:
        /* <DEDUP_REMOVED lines=17> */
.L_x_6722:
        /* <DEDUP_REMOVED lines=12> */
.L_x_6723:
        /* <DEDUP_REMOVED lines=43> */
.L_x_6721:
        /* <DEDUP_REMOVED lines=16> */
.L_x_6725:
        /* <DEDUP_REMOVED lines=12> */
.L_x_6726:
        /* <DEDUP_REMOVED lines=43> */
.L_x_6724:
        /* <DEDUP_REMOVED lines=17> */
.L_x_6728:
        /* <DEDUP_REMOVED lines=12> */
.L_x_6729:
        /* <DEDUP_REMOVED lines=43> */
.L_x_6727:
        /* <DEDUP_REMOVED lines=37> */
.L_x_6705:
        /* <DEDUP_REMOVED lines=46> */
[----:B0-----:R-:W-:Y:S02]  /*16ae0*/  SHF.L.U32 R104, R98, 0x10, RZ ;  /* 0x0000001062687819 */ /* 0x001fe400000006ff */
[----:B------:R-:W-:Y:S02]  /*16af0*/  LOP3.LUT R108, R99, 0xffff, RZ, 0xc0, !PT ;  /* 0x0000ffff636c7812 */ /* 0x000fe400078ec0ff */
[----:B------:R-:W-:Y:S02]  /*16b00*/  LOP3.LUT R109, R104, 0xff0000, RZ, 0xc0, !PT ;  /* 0x00ff0000686d7812 */ /* 0x000fe400078ec0ff */
[----:B------:R-:W0:Y:S01]  /*16b10*/  LDC.64 R104, c[0x0][0x3b8] ;  /* 0x0000ee00ff687b82 */ /* 0x000e220000000a00 */
        /* <DEDUP_REMOVED lines=16> */
.L_x_6730:
        /* <DEDUP_REMOVED lines=80> */
.L_x_6732:
[----:B------:R-:W-:Y:S05]  /*17120*/  BSYNC.RECONVERGENT B0 ;  /* 0x0000000000007941 */ /* 0x000fea0003800200 */
.L_x_6731:
        /* <DEDUP_REMOVED lines=14> */
.L_x_6734:
[----:B------:R-:W-:Y:S05]  /*17210*/  BSYNC.RECONVERGENT B0 ;  /* 0x0000000000007941 */ /* 0x000fea0003800200 */
.L_x_6733:
[----:B------:R-:W1:Y:S01]  /*17220*/  SHFL.DOWN PT, R112, R111, 0x4, 0x1f ;  /* 0x08801f006f707f89 */ /* 0x000e6200000e0000 */
[----:B------:R-:W-:Y:S01]  /*17230*/  I2FP.F32.U32 R115, R111 ;  /* 0x0000006f00737245 */ /* 0x000fe20000201000 */
[----:B------:R-:W-:Y:S01]  /*17240*/  UPLOP3.LUT UP1, UPT, UPT, UPT, UP1, 0x40, 0x4 ;  /* 0x000000000004789c */ /* 0x000fe20003f2e810 */
[----:B------:R-:W-:Y:S01]  /*17250*/  ISETP.NE.AND P1, PT, RZ, UR39, PT ;  /* 0x00000027ff007c0c */ /* 0x000fe2000bf25270 */
[----:B0-----:R-:W0:Y:S01]  /*17260*/  SHFL.DOWN PT, R113, R104, 0x4, 0x1f ;  /* 0x08801f0068717f89 */ /* 0x001e2200000e0000 */
[----:B-1----:R-:W-:Y:S01]  /*17270*/  IMAD.IADD R114, R112, 0x1, R111 ;  /* 0x0000000170727824 */ /* 0x002fe200078e026f */
[----:B------:R-:W-:Y:S02]  /*17280*/  I2FP.F32.S32 R116, R112 ;  /* 0x0000007000747245 */ /* 0x000fe40000201400 */
[----:B------:R-:W1:Y:S02]  /*17290*/  SHFL.DOWN PT, R112, R105, 0x4, 0x1f ;  /* 0x08801f0069707f89 */ /* 0x000e6400000e0000 */
[----:B------:R-:W-:Y:S01]  /*172a0*/  I2FP.F32.S32 R108, R114 ;  /* 0x00000072006c7245 */ /* 0x000fe20000201400 */
[C---:B0-----:R-:W-:Y:S01]  /*172b0*/  FMUL.FTZ R118, R113.reuse, R116 ;  /* 0x0000007471767220 */ /* 0x041fe20000410000 */
[----:B------:R-:W0:Y:S01]  /*172c0*/  SHFL.DOWN PT, R109, R114, 0x2, 0x1f ;  /* 0x08401f00726d7f89 */ /* 0x000e2200000e0000 */
[----:B------:R-:W-:Y:S01]  /*172d0*/  FADD.FTZ R113, -R113, R104 ;  /* 0x0000006871717221 */ /* 0x000fe20000010100 */
[----:B------:R-:W2:Y:S01]  /*172e0*/  MUFU.RCP R110, R108 ;  /* 0x0000006c006e7308 */ /* 0x000ea20000001000 */
[----:B------:R-:W-:-:S02]  /*172f0*/  FFMA.FTZ R111, R115, R104, R118 ;  /* 0x00000068736f7223 */ /* 0x000fc40000010076 */
[----:B------:R-:W-:-:S04]  /*17300*/  FMUL.FTZ R113, R113, R113 ;  /* 0x0000007171717220 */ /* 0x000fc80000410000 */
[----:B------:R-:W-:-:S04]  /*17310*/  FMUL.FTZ R113, R113, R115 ;  /* 0x0000007371717220 */ /* 0x000fc80000410000 */
[----:B------:R-:W-:Y:S01]  /*17320*/  FMUL.FTZ R116, R113, R116 ;  /* 0x0000007471747220 */ /* 0x000fe20000410000 */
[----:B--2---:R-:W-:Y:S01]  /*17330*/  FMUL.FTZ R111, R110, R111 ;  /* 0x0000006f6e6f7220 */ /* 0x004fe20000410000 */
[----:B-1----:R-:W-:-:S04]  /*17340*/  FADD.FTZ R113, R112, R105 ;  /* 0x0000006970717221 */ /* 0x002fc80000010000 */
[----:B------:R-:W1:Y:S01]  /*17350*/  SHFL.DOWN PT, R118, R111, 0x2, 0x1f ;  /* 0x08401f006f767f89 */ /* 0x000e6200000e0000 */
[----:B0-----:R-:W-:Y:S02]  /*17360*/  IMAD.IADD R104, R114, 0x1, R109 ;  /* 0x0000000172687824 */ /* 0x001fe400078e026d */
[----:B------:R-:W-:Y:S01]  /*17370*/  FFMA.FTZ R113, R110, R116, R113 ;  /* 0x000000746e717223 */ /* 0x000fe20000010071 */
[----:B------:R-:W-:Y:S02]  /*17380*/  I2FP.F32.S32 R115, R109 ;  /* 0x0000006d00737245 */ /* 0x000fe40000201400 */
[----:B------:R-:W-:Y:S02]  /*17390*/  I2FP.F32.S32 R105, R104 ;  /* 0x0000006800697245 */ /* 0x000fe40000201400 */
[----:B------:R-:W-:Y:S02]  /*173a0*/  SHFL.DOWN PT, R114, R113, 0x2, 0x1f ;  /* 0x08401f0071727f89 */ /* 0x000fe400000e0000 */
[----:B------:R-:W0:Y:S02]  /*173b0*/  MUFU.RCP R110, R105 ;  /* 0x00000069006e7308 */ /* 0x000e240000001000 */
[----:B------:R-:W2:Y:S01]  /*173c0*/  SHFL.DOWN PT, R109, R104, 0x1, 0x1f ;  /* 0x08201f00686d7f89 */ /* 0x000ea200000e0000 */
[----:B-1----:R-:W-:Y:S01]  /*173d0*/  FMUL.FTZ R117, R118, R115 ;  /* 0x0000007376757220 */ /* 0x002fe20000410000 */
[----:B------:R-:W-:-:S03]  /*173e0*/  FADD.FTZ R118, R111, -R118 ;  /* 0x800000766f767221 */ /* 0x000fc60000010000 */
[----:B------:R-:W-:Y:S01]  /*173f0*/  FFMA.FTZ R117, R108, R111, R117 ;  /* 0x0000006f6c757223 */ /* 0x000fe20000010075 */
[----:B------:R-:W-:-:S03]  /*17400*/  FMUL.FTZ R111, R118, R118 ;  /* 0x00000076766f7220 */ /* 0x000fc60000410000 */
[----:B0-----:R-:W-:Y:S01]  /*17410*/  FMUL.FTZ R112, R110, R117 ;  /* 0x000000756e707220 */ /* 0x001fe20000410000 */
[----:B------:R-:W-:Y:S01]  /*17420*/  FMUL.FTZ R111, R108, R111 ;  /* 0x0000006f6c6f7220 */ /* 0x000fe20000410000 */
[----:B--2---:R-:W-:-:S03]  /*17430*/  IADD3 R108, PT, PT, R104, R109, RZ ;  /* 0x0000006d686c7210 */ /* 0x004fc60007ffe0ff */
[----:B------:R-:W0:Y:S01]  /*17440*/  SHFL.DOWN PT, R117, R112, 0x1, 0x1f ;  /* 0x08201f0070757f89 */ /* 0x000e2200000e0000 */
[----:B------:R-:W-:Y:S01]  /*17450*/  FMUL.FTZ R115, R111, R115 ;  /* 0x000000736f737220 */ /* 0x000fe20000410000 */
[----:B------:R-:W-:Y:S01]  /*17460*/  FADD.FTZ R111, R113, R114 ;  /* 0x00000072716f7221 */ /* 0x000fe20000010000 */
[----:B------:R-:W-:Y:S02]  /*17470*/  I2FP.F32.S32 R113, R108 ;  /* 0x0000006c00717245 */ /* 0x000fe40000201400 */
[----:B------:R-:W-:Y:S01]  /*17480*/  I2FP.F32.S32 R109, R109 ;  /* 0x0000006d006d7245 */ /* 0x000fe20000201400 */
[----:B------:R-:W-:Y:S02]  /*17490*/  FFMA.FTZ R111, R110, R115, R111 ;  /* 0x000000736e6f7223 */ /* 0x000fe4000001006f */
[----:B------:R-:W1:Y:S01]  /*174a0*/  LDC R115, c[0x0][0x448] ;  /* 0x00011200ff737b82 */ /* 0x000e620000000800 */
[----:B------:R-:W2:Y:S02]  /*174b0*/  MUFU.RCP R113, R113 ;  /* 0x0000007100717308 */ /* 0x000ea40000001000 */
[----:B------:R-:W3:Y:S01]  /*174c0*/  SHFL.DOWN PT, R108, R111, 0x1, 0x1f ;  /* 0x08201f006f6c7f89 */ /* 0x000ee200000e0000 */
[----:B0-----:R-:W-:-:S04]  /*174d0*/  FMUL.FTZ R104, R117, R109 ;  /* 0x0000006d75687220 */ /* 0x001fc80000410000 */
[----:B------:R-:W-:Y:S01]  /*174e0*/  FFMA.FTZ R104, R105, R112, R104 ;  /* 0x0000007069687223 */ /* 0x000fe20000010068 */
[----:B------:R-:W-:-:S03]  /*174f0*/  FADD.FTZ R112, R112, -R117 ;  /* 0x8000007570707221 */ /* 0x000fc60000010000 */
[----:B--2---:R-:W-:Y:S01]  /*17500*/  FMUL.FTZ R104, R113, R104 ;  /* 0x0000006871687220 */ /* 0x004fe20000410000 */
[----:B------:R-:W-:Y:S01]  /*17510*/  FMUL.FTZ R112, R112, R112 ;  /* 0x0000007070707220 */ /* 0x000fe20000410000 */
[----:B---3--:R-:W-:-:S03]  /*17520*/  FADD.FTZ R108, R111, R108 ;  /* 0x0000006c6f6c7221 */ /* 0x008fc60000010000 */
[----:B------:R-:W-:Y:S01]  /*17530*/  FMUL.FTZ R112, R105, R112 ;  /* 0x0000007069707220 */ /* 0x000fe20000410000 */
[----:B------:R-:W0:Y:S03]  /*17540*/  SHFL.IDX PT, R104, R104, RZ, 0x1f ;  /* 0x00001fff68687589 */ /* 0x000e2600000e0000 */
[----:B------:R-:W-:-:S04]  /*17550*/  FMUL.FTZ R112, R112, R109 ;  /* 0x0000006d70707220 */ /* 0x000fc80000410000 */
[----:B------:R-:W-:-:S05]  /*17560*/  FFMA.FTZ R113, R113, R112, R108 ;  /* 0x0000007071717223 */ /* 0x000fca000001006c */
[----:B------:R-:W1:Y:S01]  /*17570*/  SHFL.IDX PT, R116, R113, RZ, 0x1f ;  /* 0x00001fff71747589 */ /* 0x000e6200000e0000 */
[C---:B0-----:R-:W-:Y:S01]  /*17580*/  FSEL R114, R104.reuse, RZ, !P1 ;  /* 0x000000ff68727208 */ /* 0x041fe20004800000 */
[----:B------:R-:W-:-:S04]  /*17590*/  FMUL.FTZ R109, R104, R104 ;  /* 0x00000068686d7220 */ /* 0x000fc80000410000 */
[C---:B------:R-:W-:Y:S01]  /*175a0*/  FADD.FTZ R110, -R114.reuse, R28 ;  /* 0x0000001c726e7221 */ /* 0x040fe20000010100 */
[----:B------:R-:W-:Y:S01]  /*175b0*/  FSEL R109, R109, RZ, P1 ;  /* 0x000000ff6d6d7208 */ /* 0x000fe20000800000 */
[----:B------:R-:W-:Y:S01]  /*175c0*/  FADD.FTZ R105, -R114, R26 ;  /* 0x0000001a72697221 */ /* 0x000fe20000010100 */
[----:B------:R-:W-:Y:S01]  /*175d0*/  ISETP.NE.AND P1, PT, R102, RZ, PT ;  /* 0x000000ff6600720c */ /* 0x000fe20003f25270 */
[C---:B------:R-:W-:Y:S01]  /*175e0*/  FADD.FTZ R108, -R114.reuse, R27 ;  /* 0x0000001b726c7221 */ /* 0x040fe20000010100 */
[----:B------:R-:W-:Y:S01]  /*175f0*/  FADD.FTZ R112, -R114, R30 ;  /* 0x0000001e72707221 */ /* 0x000fe20000010100 */
[----:B------:R-:W0:Y:S01]  /*17600*/  LDC.64 R26, c[0x0][0x428] ;  /* 0x00010a00ff1a7b82 */ /* 0x000e220000000a00 */
[----:B-1----:R-:W-:Y:S01]  /*17610*/  FFMA.FTZ R28, R116, UR20, R115 ;  /* 0x00000014741c7c23 */ /* 0x002fe20008010073 */
[C---:B------:R-:W-:Y:S01]  /*17620*/  FADD.FTZ R116, -R114.reuse, R16 ;  /* 0x0000001072747221 */ /* 0x040fe20000010100 */
[C---:B------:R-:W-:Y:S01]  /*17630*/  FADD.FTZ R16, -R114.reuse, R12 ;  /* 0x0000000c72107221 */ /* 0x040fe20000010100 */
[----:B------:R-:W-:Y:S01]  /*17640*/  FADD.FTZ R115, -R114, R13 ;  /* 0x0000000d72737221 */ /* 0x000fe20000010100 */
[----:B------:R-:W-:Y:S01]  /*17650*/  FADD.FTZ R109, R28, R109 ;  /* 0x0000006d1c6d7221 */ /* 0x000fe20000010000 */
[C---:B------:R-:W-:Y:S01]  /*17660*/  FADD.FTZ R113, -R114.reuse, R31 ;  /* 0x0000001f72717221 */ /* 0x040fe20000010100 */
[C---:B------:R-:W-:Y:S01]  /*17670*/  FADD.FTZ R117, -R114.reuse, R14 ;  /* 0x0000000e72757221 */ /* 0x040fe20000010100 */
[C---:B------:R-:W-:Y:S01]  /*17680*/  FADD.FTZ R118, -R114.reuse, R15 ;  /* 0x0000000f72767221 */ /* 0x040fe20000010100 */
[C---:B------:R-:W-:Y:S01]  /*17690*/  FADD.FTZ R111, -R114.reuse, R29 ;  /* 0x0000001d726f7221 */ /* 0x040fe20000010100 */
[----:B------:R-:W1:Y:S01]  /*176a0*/  @!P1 LDC.64 R120, c[0x0][0x3c0] ;  /* 0x0000f000ff789b82 */ /* 0x000e620000000a00 */
[----:B------:R-:W2:Y:S01]  /*176b0*/  MUFU.RSQ R109, R109 ;  /* 0x0000006d006d7308 */ /* 0x000ea20000001400 */
[C---:B------:R-:W-:Y:S01]  /*176c0*/  FADD.FTZ R24, -R114.reuse, R24 ;  /* 0x0000001872187221 */ /* 0x040fe20000010100 */
[C---:B------:R-:W-:Y:S01]  /*176d0*/  FADD.FTZ R25, -R114.reuse, R25 ;  /* 0x0000001972197221 */ /* 0x040fe20000010100 */
[C---:B------:R-:W-:Y:S01]  /*176e0*/  FADD.FTZ R22, -R114.reuse, R22 ;  /* 0x0000001672167221 */ /* 0x040fe20000010100 */
[C---:B------:R-:W-:Y:S01]  /*176f0*/  FADD.FTZ R23, -R114.reuse, R23 ;  /* 0x0000001772177221 */ /* 0x040fe20000010100 */
[C---:B------:R-:W-:Y:S01]  /*17700*/  FADD.FTZ R17, -R114.reuse, R17 ;  /* 0x0000001172117221 */ /* 0x040fe20000010100 */
[C---:B------:R-:W-:Y:S01]  /*17710*/  FADD.FTZ R18, -R114.reuse, R18 ;  /* 0x0000001272127221 */ /* 0x040fe20000010100 */
[----:B------:R-:W3:Y:S01]  /*17720*/  @!P1 LDC.64 R12, c[0x0][0x3c8] ;  /* 0x0000f200ff0c9b82 */ /* 0x000ee20000000a00 */
[C---:B------:R-:W-:Y:S01]  /*17730*/  FADD.FTZ R20, -R114.reuse, R20 ;  /* 0x0000001472147221 */ /* 0x040fe20000010100 */
[C---:B------:R-:W-:Y:S01]  /*17740*/  FADD.FTZ R19, -R114.reuse, R19 ;  /* 0x0000001372137221 */ /* 0x040fe20000010100 */
[C---:B------:R-:W-:Y:S01]  /*17750*/  FADD.FTZ R21, -R114.reuse, R21 ;  /* 0x0000001572157221 */ /* 0x040fe20000010100 */
[C---:B------:R-:W-:Y:S01]  /*17760*/  FADD.FTZ R92, -R114.reuse, R92 ;  /* 0x0000005c725c7221 */ /* 0x040fe20000010100 */
[----:B------:R-:W-:Y:S01]  /*17770*/  FADD.FTZ R93, -R114, R93 ;  /* 0x0000005d725d7221 */ /* 0x000fe20000010100 */
[----:B0-----:R-:W-:-:S04]  /*17780*/  IMAD.WIDE.U32 R28, R103, 0x10, R26 ;  /* 0x00000010671c7825 */ /* 0x001fc800078e001a */
[C---:B------:R-:W-:Y:S01]  /*17790*/  FADD.FTZ R94, -R114.reuse, R94 ;  /* 0x0000005e725e7221 */ /* 0x040fe20000010100 */
[----:B------:R-:W-:Y:S01]  /*177a0*/  FADD.FTZ R95, -R114, R95 ;  /* 0x0000005f725f7221 */ /* 0x000fe20000010100 */
[C---:B--2---:R-:W-:Y:S01]  /*177b0*/  FMUL.FTZ R15, R109.reuse, R112 ;  /* 0x000000706d0f7220 */ /* 0x044fe20000410000 */
[----:B------:R-:W-:Y:S01]  /*177c0*/  FMUL.FTZ R14, R109, R113 ;  /* 0x000000716d0e7220 */ /* 0x000fe20000410000 */
[----:B------:R-:W-:-:S04]  /*177d0*/  IMAD.WIDE.U32 R30, R106, 0x10, R26 ;  /* 0x000000106a1e7825 */ /* 0x000fc800078e001a */
[----:B------:R-:W-:Y:S01]  /*177e0*/  FMUL.FTZ R103, R109, R110 ;  /* 0x0000006e6d677220 */ /* 0x000fe20000410000 */
[----:B------:R-:W-:Y:S01]  /*177f0*/  FFMA.FTZ R15, R15, R86, R62 ;  /* 0x000000560f0f7223 */ /* 0x000fe2000001003e */
[----:B------:R-:W-:Y:S01]  /*17800*/  FFMA.FTZ R14, R14, R87, R63 ;  /* 0x000000570e0e7223 */ /* 0x000fe2000001003f */
[----:B------:R-:W-:-:S04]  /*17810*/  IMAD.WIDE.U32 R26, R107, 0x10, R26 ;  /* 0x000000106b1a7825 */ /* 0x000fc800078e001a */
[C---:B------:R-:W-:Y:S01]  /*17820*/  FMUL.FTZ R106, R109.reuse, R111 ;  /* 0x0000006f6d6a7220 */ /* 0x040fe20000410000 */
[----:B------:R-:W-:Y:S01]  /*17830*/  MOV R111, UR18 ;  /* 0x00000012006f7c02 */ /* 0x000fe20008000f00 */
[----:B------:R-:W-:Y:S01]  /*17840*/  FMUL.FTZ R110, R109, R17 ;  /* 0x000000116d6e7220 */ /* 0x000fe20000410000 */
[----:B------:R-:W-:Y:S01]  /*17850*/  IMAD.U32 R107, RZ, RZ, UR18 ;  /* 0x00000012ff6b7e24 */ /* 0x000fe2000f8e00ff */
[----:B------:R-:W-:Y:S01]  /*17860*/  F2FP.BF16.F32.PACK_AB R15, R14, R15 ;  /* 0x0000000f0e0f723e */ /* 0x000fe200000010ff */
[----:B------:R-:W-:Y:S01]  /*17870*/  FFMA.FTZ R14, R103, R84, R60 ;  /* 0x00000054670e7223 */ /* 0x000fe2000001003c */
[----:B------:R-:W-:Y:S01]  /*17880*/  FFMA.FTZ R103, R106, R85, R61 ;  /* 0x000000556a677223 */ /* 0x000fe2000001003d */
[----:B-1----:R-:W-:-:S04]  /*17890*/  @!P1 IMAD.WIDE R120, R107, 0x4, R120 ;  /* 0x000000046b789825 */ /* 0x002fc800078e0278 */
[C---:B------:R-:W-:Y:S01]  /*178a0*/  FMUL.FTZ R112, R109.reuse, R19 ;  /* 0x000000136d707220 */ /* 0x040fe20000410000 */
[C---:B------:R-:W-:Y:S01]  /*178b0*/  FMUL.FTZ R105, R109.reuse, R105 ;  /* 0x000000696d697220 */ /* 0x040fe20000410000 */
[----:B------:R-:W-:Y:S01]  /*178c0*/  FMUL.FTZ R108, R109, R108 ;  /* 0x0000006c6d6c7220 */ /* 0x000fe20000410000 */
[----:B---3--:R-:W-:-:S04]  /*178d0*/  @!P1 IMAD.WIDE R106, R111, 0x4, R12 ;  /* 0x000000046f6a9825 */ /* 0x008fc800078e020c */
[C---:B------:R-:W-:Y:S01]  /*178e0*/  FMUL.FTZ R13, R109.reuse, R24 ;  /* 0x000000186d0d7220 */ /* 0x040fe20000410000 */
[C---:B------:R-:W-:Y:S01]  /*178f0*/  FMUL.FTZ R24, R109.reuse, R25 ;  /* 0x000000196d187220 */ /* 0x040fe20000410000 */
[C---:B------:R-:W-:Y:S01]  /*17900*/  FMUL.FTZ R25, R109.reuse, R22 ;  /* 0x000000166d197220 */ /* 0x040fe20000410000 */
[C---:B------:R-:W-:Y:S01]  /*17910*/  FMUL.FTZ R22, R109.reuse, R23 ;  /* 0x000000176d167220 */ /* 0x040fe20000410000 */
[----:B------:R-:W-:Y:S01]  /*17920*/  FMUL.FTZ R23, R109, R116 ;  /* 0x000000746d177220 */ /* 0x000fe20000410000 */
[----:B------:R-:W-:Y:S01]  /*17930*/  F2FP.BF16.F32.PACK_AB R14, R103, R14 ;  /* 0x0000000e670e723e */ /* 0x000fe200000010ff */
        /* <DEDUP_REMOVED lines=9> */
[----:B------:R-:W-:Y:S01]  /*179d0*/  FMUL.FTZ R23, R109, R20 ;  /* 0x000000146d177220 */ /* 0x000fe20000410000 */
[----:B------:R-:W-:Y:S01]  /*179e0*/  F2FP.BF16.F32.PACK_AB R12, R17, R12 ;  /* 0x0000000c110c723e */ /* 0x000fe200000010ff */
[C---:B------:R-:W-:Y:S01]  /*179f0*/  FMUL.FTZ R20, R109.reuse, R21 ;  /* 0x000000156d147220 */ /* 0x040fe20000410000 */
[----:B------:R-:W-:Y:S01]  /*17a00*/  F2FP.BF16.F32.PACK_AB R17, R22, R25 ;  /* 0x000000191611723e */ /* 0x000fe200000010ff */
        /* <DEDUP_REMOVED lines=23> */
[----:B------:R-:W-:Y:S01]  /*17b80*/  F2FP.BF16.F32.PACK_AB R19, R112, R19 ;  /* 0x000000137013723e */ /* 0x000fe200000010ff */
[----:B------:R-:W-:Y:S01]  /*17b90*/  UIADD3 UR18, UPT, UPT, UR18, UR14, URZ ;  /* 0x0000000e12127290 */ /* 0x000fe2000fffe0ff */
[----:B------:R-:W-:Y:S01]  /*17ba0*/  F2FP.BF16.F32.PACK_AB R16, R21, R16 ;  /* 0x000000101510723e */ /* 0x000fe200000010ff */
[----:B------:R1:W-:Y:S01]  /*17bb0*/  @!P1 STG.E desc[UR10][R106.64], R109 ;  /* 0x0000006d6a009986 */ /* 0x0003e2000c10190a */
[----:B------:R-:W-:Y:S01]  /*17bc0*/  F2FP.BF16.F32.PACK_AB R23, R92, R23 ;  /* 0x000000175c17723e */ /* 0x000fe200000010ff */
[----:B------:R-:W-:Y:S01]  /*17bd0*/  UISETP.GE.AND UP0, UPT, UR18, UR15, UPT ;  /* 0x0000000f1200728c */ /* 0x000fe2000bf06270 */
[----:B------:R-:W-:Y:S01]  /*17be0*/  F2FP.BF16.F32.PACK_AB R22, R24, R103 ;  /* 0x000000671816723e */ /* 0x000fe200000010ff */
[----:B------:R1:W-:Y:S01]  /*17bf0*/  STG.E.128 desc[UR10][R28.64], R12 ;  /* 0x0000000c1c007986 */ /* 0x0003e2000c101d0a */
[----:B------:R-:W-:-:S02]  /*17c00*/  F2FP.BF16.F32.PACK_AB R21, R118, R117 ;  /* 0x000000757615723e */ /* 0x000fc400000010ff */
[----:B------:R-:W-:Y:S01]  /*17c10*/  F2FP.BF16.F32.PACK_AB R20, R25, R20 ;  /* 0x000000141914723e */ /* 0x000fe200000010ff */
[----:B------:R1:W-:Y:S04]  /*17c20*/  STG.E.128 desc[UR10][R30.64], R16 ;  /* 0x000000101e007986 */ /* 0x0003e8000c101d0a */
[----:B------:R1:W-:Y:S01]  /*17c30*/  STG.E.128 desc[UR10][R26.64], R20 ;  /* 0x000000141a007986 */ /* 0x0003e2000c101d0a */
[----:B------:R-:W-:Y:S05]  /*17c40*/  BRA.U !UP0, `(.L_x_6735) ;  /* 0xfffffe8d08687547 */ /* 0x000fea000b83ffff */
[----:B------:R-:W-:Y:S05]  /*17c50*/  EXIT ;  /* 0x000000000000794d */ /* 0x000fea0003800000 */
.L_x_6736:
        /* <DEDUP_REMOVED lines=10> */
.L_x_13703:


//--------------------- .text._ZN10layer_norm31ln_parallel_residual_fwd_kernelINS_13Kernel_traitsIf6__halfS2_S2_fjLj6144ELj1ELj1ELj8ELj16ENS_18Kernel_traits_baseILj6144EfS2_S2_S2_fjLj256EEEEELb0ELb0ELb0EEEvNS_9FwdParamsE --------------------------
	.section	.text._ZN10layer_norm31ln_parallel_residual_fwd_kernelINS_13Kernel_traitsIf6__halfS2_S2_fjLj6144ELj1ELj1ELj8ELj16ENS_18Kernel_traits_baseILj6144EfS2_S2_S2_fjLj256EEEEELb0ELb0ELb0EEEvNS_9FwdParamsE,"ax",@progbits
	.align	128
        .global         _ZN10layer_norm31ln_parallel_residual_fwd_kernelINS_13Kernel_traitsIf6__halfS2_S2_fjLj6144ELj1ELj1ELj8ELj16ENS_18Kernel_traits_baseILj6144EfS2_S2_S2_fjLj256EEEEELb0ELb0ELb0EEEvNS_9FwdParamsE
        .type           _ZN10layer_norm31ln_parallel_residual_fwd_kernelINS_13Kernel_traitsIf6__halfS2_S2_fjLj6144ELj1ELj1ELj8ELj16ENS_18Kernel_traits_baseILj6144EfS2_S2_S2_fjLj256EEEEELb0ELb0ELb0EEEvNS_9FwdParamsE,@function
        .size           _ZN10layer_norm31ln_parallel_residual_fwd_kernelINS_13Kernel_traitsIf6__halfS2_S2_fjLj6144ELj1ELj1ELj8ELj16ENS_18Kernel_traits_baseILj6144EfS2_S2_S2_fjLj256EEEEELb0ELb0ELb0EEEvNS_9FwdParamsE,(.L_x_13704 - _ZN10layer_norm31ln_parallel_residual_fwd_kernelINS_13Kernel_traitsIf6__halfS2_S2_fjLj6144ELj1ELj1ELj8ELj16ENS_18Kernel_traits_baseILj6144EfS2_S2_S2_fjLj256EEEEELb0ELb0ELb0EEEvNS_9FwdParamsE)
        .other          _ZN10layer_norm31ln_parallel_residual_fwd_kernelINS_13Kernel_traitsIf6__halfS2_S2_fjLj6144ELj1ELj1ELj8ELj16ENS_18Kernel_traits_baseILj6144EfS2_S2_S2_fjLj256EEEEELb0ELb0ELb0EEEvNS_9FwdParamsE,@"STO_CUDA_ENTRY STV_DEFAULT"
_ZN10layer_norm31ln_parallel_residual_fwd_kernelINS_13Kernel_traitsIf6__halfS2_S2_fjLj6144ELj1ELj1ELj8ELj16ENS_18Kernel_traits_baseILj6144EfS2_S2_S2_fjLj256EEEEELb0ELb0ELb0EEEvNS_9FwdParamsE:
.text._ZN10layer_norm31ln_parallel_residual_fwd_kernelINS_13Kernel_traitsIf6__halfS2_S2_fjLj6144ELj1ELj1ELj8ELj16ENS_18Kernel_traits_baseILj6144EfS2_S2_S2_fjLj256EEEEELb0ELb0ELb0EEEvNS_9FwdParamsE:
        /* <DEDUP_REMOVED lines=95> */
.L_x_6739:
        /* <DEDUP_REMOVED lines=26> */
[----:B--2---:R-:W-:Y:S02]  /*0790*/  CS2R R40, SRZ ;  /* 0x0000000000287805 */ /* 0x004fe4000001ff00 */
[----:B------:R-:W-:Y:S01]  /*07a0*/  @P2 IADD3 R85, PT, PT, R85, 0x100, RZ ;  /* 0x0000010055552810 */ /* 0x000fe20007ffe0ff */
        /* <DEDUP_REMOVED lines=35> */
.L_x_6738:
        /* <DEDUP_REMOVED lines=59> */
.L_x_6741:
        /* <DEDUP_REMOVED lines=26> */
[----:B--2---:R-:W-:Y:S02]  /*0f30*/  CS2R R54, SRZ ;  /* 0x0000000000367805 */ /* 0x004fe4000001ff00 */
[----:B------:R-:W-:Y:S01]  /*0f40*/  @P2 IADD3 R85, PT, PT, R85, 0x100, RZ ;  /* 0x0000010055552810 */ /* 0x000fe20007ffe0ff */
        /* <DEDUP_REMOVED lines=34> */
.L_x_6740:
[----:B------:R-:W-:Y:S05]  /*1170*/  BSYNC.RECONVERGENT B0 ;  /* 0x0000000000007941 */ /* 0x000fea0003800200 */
.L_x_6737:
        /* <DEDUP_REMOVED lines=23> */
.L_x_6770:
[----:B------:R-:W-:Y:S01]  /*12f0*/  IMAD R114, R2, UR10, RZ ;  /* 0x0000000a02727c24 */ /* 0x000fe2000f8e02ff */
[----:B------:R-:W-:Y:S04]  /*1300*/  BSSY.RECONVERGENT B0, `(.L_x_6742) ;  /* 0x0000089000007945 */ /* 0x000fe80003800200 */
[----:B------:R-:W-:-:S04]  /*1310*/  SHF.R.S32.HI R117, RZ, 0x1f, R114 ;  /* 0x0000001fff757819 */ /* 0x000fc80000011472 */
[----:B------:R-:W-:-:S04]  /*1320*/  LEA.HI R117, R117, R114, RZ, 0x3 ;  /* 0x0000007275757211 */ /* 0x000fc800078f18ff */
[----:B------:R-:W-:-:S04]  /*1330*/  LEA.HI.SX32 R114, R117, R0, 0x1d ;  /* 0x0000000075727211 */ /* 0x000fc800078feaff */
[----:B------:R-:W-:Y:S01]  /*1340*/  MOV R0, R114 ;  /* 0x0000007200007202 */ /* 0x000fe20000000f00 */
[----:B--2---:R-:W-:Y:S06]  /*1350*/  @!P1 BRA `(.L_x_6743) ;  /* 0x00000008000c9947 */ /* 0x004fec0003800000 */
        /* <DEDUP_REMOVED lines=10> */
[----:B0-----:R0:W5:Y:S01]  /*1400*/  @P1 LDG.E.128 R100, desc[UR6][R120.64] ;  /* 0x0000000678641981 */ /* 0x001162000c1e1d00 */
[----:B----4-:R-:W-:-:S05]  /*1410*/  @P2 IMAD.WIDE.U32 R122, R114, 0x10, R122 ;  /* 0x00000010727a2825 */ /* 0x010fca00078e007a */
        /* <DEDUP_REMOVED lines=48> */
.L_x_6745:
        /* <DEDUP_REMOVED lines=29> */
.L_x_6744:
        /* <DEDUP_REMOVED lines=30> */
.L_x_6747:
        /* <DEDUP_REMOVED lines=8> */
.L_x_6746:
[----:B------:R-:W1:Y:S01]  /*1b50*/  @P0 LDC.64 R116, c[0x0][0x3a8] ;  /* 0x0000ea00ff740b82 */ /* 0x000e620000000a00 */
[C---:B------:R-:W-:Y:S01]  /*1b60*/  IADD3 R0, PT, PT, R114.reuse, 0x100, RZ ;  /* 0x0000010072007810 */ /* 0x040fe20007ffe0ff */
[----:B-1----:R-:W-:-:S05]  /*1b70*/  @P0 IMAD.WIDE.U32 R116, R114, 0x10, R116 ;  /* 0x0000001072740825 */ /* 0x002fca00078e0074 */
[----:B------:R1:W-:Y:S02]  /*1b80*/  @P0 STG.E.128 desc[UR6][R116.64], R108 ;  /* 0x0000006c74000986 */ /* 0x0003e4000c101d06 */
.L_x_6743:
[----:B0-234-:R-:W-:Y:S05]  /*1b90*/  BSYNC.RECONVERGENT B0 ;  /* 0x0000000000007941 */ /* 0x01dfea0003800200 */
.L_x_6742:
        /* <DEDUP_REMOVED lines=31> */
.L_x_6751:
        /* <DEDUP_REMOVED lines=29> */
.L_x_6750:
        /* <DEDUP_REMOVED lines=32> */
.L_x_6753:
[----:B-----5:R-:W-:Y:S02]  /*2160*/  HADD2.F32 R108, -RZ, R116.H0_H0 ;  /* 0x20000074ff6c7230 */ /* 0x020fe40000004100 */
[----:B------:R-:W-:Y:S02]  /*2170*/  HADD2.F32 R109, -RZ, R100.H0_H0 ;  /* 0x20000064ff6d7230 */ /* 0x000fe40000004100 */
[----:B------:R-:W-:Y:S02]  /*2180*/  HADD2.F32 R110, -RZ, R117.H0_H0 ;  /* 0x20000075ff6e7230 */ /* 0x000fe40000004100 */
[--C-:B------:R-:W-:Y:S02]  /*2190*/  HADD2.F32 R115, -RZ, R118.reuse.H0_H0 ;  /* 0x20000076ff737230 */ /* 0x100fe40000004100 */
[----:B------:R-:W-:Y:S01]  /*21a0*/  FADD.FTZ R108, R109, R108 ;  /* 0x0000006c6d6c7221 */ /* 0x000fe20000010000 */
[----:B------:R-:W-:Y:S02]  /*21b0*/  HADD2.F32 R121, -RZ, R118.H1_H1 ;  /* 0x30000076ff797230 */ /* 0x000fe40000004100 */
[----:B------:R-:W-:-:S02]  /*21c0*/  HADD2.F32 R116, -RZ, R116.H1_H1 ;  /* 0x30000074ff747230 */ /* 0x000fc40000004100 */
[----:B------:R-:W-:Y:S02]  /*21d0*/  HADD2.F32 R117, -RZ, R117.H1_H1 ;  /* 0x30000075ff757230 */ /* 0x000fe40000004100 */
[----:B------:R-:W-:Y:S02]  /*21e0*/  HADD2.F32 R109, -RZ, R100.H1_H1 ;  /* 0x30000064ff6d7230 */ /* 0x000fe40000004100 */
[--C-:B------:R-:W-:Y:S02]  /*21f0*/  HADD2.F32 R118, -RZ, R101.reuse.H1_H1 ;  /* 0x30000065ff767230 */ /* 0x100fe40000004100 */
[----:B------:R-:W-:Y:S02]  /*2200*/  HADD2.F32 R111, -RZ, R101.H0_H0 ;  /* 0x20000065ff6f7230 */ /* 0x000fe40000004100 */
[----:B------:R-:W-:Y:S01]  /*2210*/  FADD.FTZ R109, R109, R116 ;  /* 0x000000746d6d7221 */ /* 0x000fe20000010000 */
[----:B------:R-:W-:Y:S02]  /*2220*/  HADD2.F32 R120, -RZ, R102.H0_H0 ;  /* 0x20000066ff787230 */ /* 0x000fe40000004100 */
[----:B------:R-:W-:Y:S01]  /*2230*/  FADD.FTZ R117, R118, R117 ;  /* 0x0000007576757221 */ /* 0x000fe20000010000 */
[----:B------:R-:W-:-:S02]  /*2240*/  HADD2.F32 R123, -RZ, R119.H0_H0 ;  /* 0x20000077ff7b7230 */ /* 0x000fc40000004100 */
[----:B------:R-:W-:Y:S01]  /*2250*/  FADD.FTZ R110, R111, R110 ;  /* 0x0000006e6f6e7221 */ /* 0x000fe20000010000 */
[----:B------:R-:W-:Y:S02]  /*2260*/  HADD2.F32 R119, -RZ, R119.H1_H1 ;  /* 0x30000077ff777230 */ /* 0x000fe40000004100 */
[----:B------:R-:W-:Y:S01]  /*2270*/  FADD.FTZ R120, R120, R115 ;  /* 0x0000007378787221 */ /* 0x000fe20000010000 */
[----:B------:R-:W-:Y:S02]  /*2280*/  HADD2.F32 R122, -RZ, R102.H1_H1 ;  /* 0x30000066ff7a7230 */ /* 0x000fe40000004100 */
[--C-:B------:R-:W-:Y:S02]  /*2290*/  HADD2.F32 R116, -RZ, R103.reuse.H0_H0 ;  /* 0x20000067ff747230 */ /* 0x100fe40000004100 */
        /* <DEDUP_REMOVED lines=24> */
.L_x_6752:
[----:B------:R-:W0:Y:S02]  /*2420*/  @P0 LDC.64 R116, c[0x0][0x3a8] ;  /* 0x0000ea00ff740b82 */ /* 0x000e240000000a00 */
[C---:B0-----:R-:W-:Y:S01]  /*2430*/  @P0 IMAD.WIDE.U32 R116, R0.reuse, 0x10, R116 ;  /* 0x0000001000740825 */ /* 0x041fe200078e0074 */
[----:B------:R-:W-:-:S04]  /*2440*/  IADD3 R0, PT, PT, R0, 0x100, RZ ;  /* 0x0000010000007810 */ /* 0x000fc80007ffe0ff */
[----:B------:R0:W-:Y:S03]  /*2450*/  @P0 STG.E.128 desc[UR6][R116.64], R108 ;  /* 0x0000006c74000986 */ /* 0x0001e6000c101d06 */
.L_x_6749:
[----:B------:R-:W-:Y:S05]  /*2460*/  BSYNC.RECONVERGENT B0 ;  /* 0x0000000000007941 */ /* 0x000fea0003800200 */
.L_x_6748:
        /* <DEDUP_REMOVED lines=31> */
.L_x_6757:
        /* <DEDUP_REMOVED lines=29> */
.L_x_6756:
        /* <DEDUP_REMOVED lines=32> */
.L_x_6759:
[----:B-----5:R-:W-:Y:S02]  /*2a30*/  HADD2.F32 R108, -RZ, R116.H0_H0 ;  /* 0x20000074ff6c7230 */ /* 0x020fe40000004100 */
[----:B------:R-:W-:Y:S02]  /*2a40*/  HADD2.F32 R110, -RZ, R117.H0_H0 ;  /* 0x20000075ff6e7230 */ /* 0x000fe40000004100 */
[----:B------:R-:W-:Y:S02]  /*2a50*/  HADD2.F32 R109, -RZ, R100.H0_H0 ;  /* 0x20000064ff6d7230 */ /* 0x000fe40000004100 */
[----:B------:R-:W-:Y:S02]  /*2a60*/  HADD2.F32 R111, -RZ, R101.H0_H0 ;  /* 0x20000065ff6f7230 */ /* 0x000fe40000004100 */
[--C-:B------:R-:W-:Y:S02]  /*2a70*/  HADD2.F32 R120, -RZ, R118.reuse.H0_H0 ;  /* 0x20000076ff787230 */ /* 0x100fe40000004100 */
[----:B------:R-:W-:Y:S01]  /*2a80*/  FADD.FTZ R108, R109, R108 ;  /* 0x0000006c6d6c7221 */ /* 0x000fe20000010000 */
[----:B------:R-:W-:-:S02]  /*2a90*/  HADD2.F32 R121, -RZ, R118.H1_H1 ;  /* 0x30000076ff797230 */ /* 0x000fc40000004100 */
[----:B------:R-:W-:Y:S01]  /*2aa0*/  FADD.FTZ R110, R111, R110 ;  /* 0x0000006e6f6e7221 */ /* 0x000fe20000010000 */
[----:B------:R-:W-:Y:S02]  /*2ab0*/  HADD2.F32 R117, -RZ, R117.H1_H1 ;  /* 0x30000075ff757230 */ /* 0x000fe40000004100 */
[----:B------:R-:W-:Y:S02]  /*2ac0*/  HADD2.F32 R118, -RZ, R101.H1_H1 ;  /* 0x30000065ff767230 */ /* 0x000fe40000004100 */
[----:B------:R-:W-:Y:S02]  /*2ad0*/  HADD2.F32 R116, -RZ, R116.H1_H1 ;  /* 0x30000074ff747230 */ /* 0x000fe40000004100 */
[----:B------:R-:W-:Y:S02]  /*2ae0*/  HADD2.F32 R126, -RZ, R119.H1_H1 ;  /* 0x30000077ff7e7230 */ /* 0x000fe40000004100 */
[----:B------:R-:W-:Y:S01]  /*2af0*/  FADD.FTZ R117, R118, R117 ;  /* 0x0000007576757221 */ /* 0x000fe20000010000 */
[----:B------:R-:W-:-:S02]  /*2b00*/  HADD2.F32 R109, -RZ, R100.H1_H1 ;  /* 0x30000064ff6d7230 */ /* 0x000fc40000004100 */
[----:B------:R-:W-:Y:S02]  /*2b10*/  HADD2.F32 R111, -RZ, R103.H1_H1 ;  /* 0x30000067ff6f7230 */ /* 0x000fe40000004100 */
[----:B------:R-:W-:Y:S02]  /*2b20*/  HADD2.F32 R123, -RZ, R119.H0_H0 ;  /* 0x20000077ff7b7230 */ /* 0x000fe40000004100 */
[----:B------:R-:W-:Y:S01]  /*2b30*/  FADD.FTZ R109, R109, R116 ;  /* 0x000000746d6d7221 */ /* 0x000fe20000010000 */
[--C-:B------:R-:W-:Y:S02]  /*2b40*/  HADD2.F32 R119, -RZ, R102.reuse.H0_H0 ;  /* 0x20000066ff777230 */ /* 0x100fe40000004100 */
[----:B------:R-:W-:Y:S01]  /*2b50*/  FADD.FTZ R111, R111, R126 ;  /* 0x0000007e6f6f7221 */ /* 0x000fe20000010000 */
[----:B------:R-:W-:Y:S02]  /*2b60*/  HADD2.F32 R122, -RZ, R102.H1_H1 ;  /* 0x30000066ff7a7230 */ /* 0x000fe40000004100 */
[----:B------:R-:W-:-:S02]  /*2b70*/  HADD2.F32 R118, -RZ, R103.H0_H0 ;  /* 0x20000067ff767230 */ /* 0x000fc40000004100 */
[----:B------:R-:W-:Y:S01]  /*2b80*/  FADD.FTZ R119, R119, R120 ;  /* 0x0000007877777221 */ /* 0x000fe20000010000 */
[----:B------:R-:W-:Y:S02]  /*2b90*/  HADD2.F32 R125, -RZ, R104.H0_H0 ;  /* 0x20000068ff7d7230 */ /* 0x000fe40000004100 */
[----:B------:R-:W-:Y:S01]  /*2ba0*/  FADD.FTZ R121, R122, R121 ;  /* 0x000000797a797221 */ /* 0x000fe20000010000 */
        /* <DEDUP_REMOVED lines=19> */
[----:B------:R-:W-:-:S07]  /*2ce0*/  F2FP.F16.F32.PACK_AB R108, R126, R125 ;  /* 0x0000007d7e6c723e */ /* 0x000fce00000000ff */
.L_x_6758:
[----:B------:R-:W0:Y:S02]  /*2cf0*/  @P0 LDC.64 R116, c[0x0][0x3a8] ;  /* 0x0000ea00ff740b82 */ /* 0x000e240000000a00 */
[----:B0-----:R-:W-:-:S05]  /*2d00*/  @P0 IMAD.WIDE.U32 R116, R0, 0x10, R116 ;  /* 0x0000001000740825 */ /* 0x001fca00078e0074 */
[----:B------:R2:W-:Y:S02]  /*2d10*/  @P0 STG.E.128 desc[UR6][R116.64], R108 ;  /* 0x0000006c74000986 */ /* 0x0005e4000c101d06 */
.L_x_6755:
[----:B------:R-:W-:Y:S05]  /*2d20*/  BSYNC.RECONVERGENT B0 ;  /* 0x0000000000007941 */ /* 0x000fea0003800200 */
.L_x_6754:
[----:B012---:R-:W-:Y:S01]  /*2d30*/  FADD.FTZ R117, RZ, R139 ;  /* 0x0000008bff757221 */ /* 0x007fe20000010000 */
        /* <DEDUP_REMOVED lines=111> */
.L_x_6761:
[----:B------:R-:W-:Y:S05]  /*3430*/  BSYNC.RECONVERGENT B0 ;  /* 0x0000000000007941 */ /* 0x000fea0003800200 */
.L_x_6760:
        /* <DEDUP_REMOVED lines=12> */
.L_x_6763:
[----:B------:R-:W-:Y:S05]  /*3500*/  BSYNC.RECONVERGENT B0 ;  /* 0x0000000000007941 */ /* 0x000fea0003800200 */
.L_x_6762:
        /* <DEDUP_REMOVED lines=82> */
[----:B------:R-:W-:Y:S01]  /*3a30*/  F2FP.F16.F32.PACK_AB R116, R117, R116 ;  /* 0x000000747574723e */ /* 0x000fe200000000ff */
[----:B------:R-:W0:Y:S01]  /*3a40*/  LDC.64 R120, c[0x0][0x428] ;  /* 0x00010a00ff787b82 */ /* 0x000e220000000a00 */
[----:B------:R-:W-:Y:S01]  /*3a50*/  F2FP.F16.F32.PACK_AB R117, R119, R118 ;  /* 0x000000767775723e */ /* 0x000fe200000000ff */
        /* <DEDUP_REMOVED lines=15> */
[----:B------:R-:W-:Y:S01]  /*3b50*/  FFMA.FTZ R158, R158, R19, R63 ;  /* 0x000000139e9e7223 */ /* 0x000fe2000001003f */
[----:B------:R-:W-:Y:S01]  /*3b60*/  F2FP.F16.F32.PACK_AB R119, R149, R148 ;  /* 0x000000949577723e */ /* 0x000fe200000000ff */
[----:B------:R-:W-:Y:S01]  /*3b70*/  FFMA.FTZ R156, R156, R17, R61 ;  /* 0x000000119c9c7223 */ /* 0x000fe2000001003d */
[----:B------:R-:W1:Y:S01]  /*3b80*/  LDC.64 R148, c[0x0][0x430] ;  /* 0x00010c00ff947b82 */ /* 0x000e620000000a00 */
[----:B------:R-:W-:Y:S01]  /*3b90*/  FFMA.FTZ R153, R154, R15, R67 ;  /* 0x0000000f9a997223 */ /* 0x000fe20000010043 */
[----:B------:R-:W-:Y:S01]  /*3ba0*/  FFMA.FTZ R151, R122, R13, R65 ;  /* 0x0000000d7a977223 */ /* 0x000fe20000010041 */
[----:B------:R-:W-:Y:S01]  /*3bb0*/  F2FP.F16.F32.PACK_AB R123, R158, R123 ;  /* 0x0000007b9e7b723e */ /* 0x000fe200000000ff */
[----:B0-----:R-:W-:Y:S01]  /*3bc0*/  IMAD.WIDE.U32 R120, R114, 0x10, R120 ;  /* 0x0000001072787825 */ /* 0x001fe200078e0078 */
[----:B------:R-:W-:-:S04]  /*3bd0*/  F2FP.F16.F32.PACK_AB R122, R156, R155 ;  /* 0x0000009b9c7a723e */ /* 0x000fc800000000ff */
[----:B------:R0:W-:Y:S02]  /*3be0*/  STG.E.128 desc[UR6][R120.64], R116 ;  /* 0x0000007478007986 */ /* 0x0001e4000c101d06 */
[----:B0-----:R-:W-:Y:S01]  /*3bf0*/  F2FP.F16.F32.PACK_AB R121, R153, R152 ;  /* 0x000000989979723e */ /* 0x001fe200000000ff */
[C---:B-1----:R-:W-:Y:S01]  /*3c00*/  IMAD.WIDE.U32 R116, R114.reuse, 0x10, R148 ;  /* 0x0000001072747825 */ /* 0x042fe200078e0094 */
[----:B------:R-:W-:Y:S02]  /*3c10*/  F2FP.F16.F32.PACK_AB R120, R151, R150 ;  /* 0x000000969778723e */ /* 0x000fe400000000ff */
[----:B------:R-:W-:-:S03]  /*3c20*/  IADD3 R114, PT, PT, R114, 0x100, RZ ;  /* 0x0000010072727810 */ /* 0x000fc60007ffe0ff */
[----:B------:R1:W-:Y:S04]  /*3c30*/  STG.E.128 desc[UR6][R116.64], R120 ;  /* 0x0000007874007986 */ /* 0x0003e8000c101d06 */
.L_x_6765:
[----:B------:R-:W-:Y:S05]  /*3c40*/  BSYNC.RECONVERGENT B0 ;  /* 0x0000000000007941 */ /* 0x000fea0003800200 */
.L_x_6764:
        /* <DEDUP_REMOVED lines=43> */
[----:B------:R0:W-:Y:S01]  /*3f00*/  STG.E.128 desc[UR6][R120.64], R116 ;  /* 0x0000007478007986 */ /* 0x0001e2000c101d06 */
[C---:B-1----:R-:W-:Y:S01]  /*3f10*/  IMAD.WIDE.U32 R148, R114.reuse, 0x10, R148 ;  /* 0x0000001072947825 */ /* 0x042fe200078e0094 */
[----:B------:R-:W-:Y:S02]  /*3f20*/  IADD3 R114, PT, PT, R114, 0x100, RZ ;  /* 0x0000010072727810 */ /* 0x000fe40007ffe0ff */
[----:B0-----:R-:W-:Y:S02]  /*3f30*/  F2FP.F16.F32.PACK_AB R121, R153, R152 ;  /* 0x000000989979723e */ /* 0x001fe400000000ff */
[----:B------:R-:W-:-:S05]  /*3f40*/  F2FP.F16.F32.PACK_AB R120, R151, R150 ;  /* 0x000000969778723e */ /* 0x000fca00000000ff */
[----:B------:R2:W-:Y:S02]  /*3f50*/  STG.E.128 desc[UR6][R148.64], R120 ;  /* 0x0000007894007986 */ /* 0x0005e4000c101d06 */
.L_x_6767:
[----:B------:R-:W-:Y:S05]  /*3f60*/  BSYNC.RECONVERGENT B0 ;  /* 0x0000000000007941 */ /* 0x000fea0003800200 */
.L_x_6766:
        /* <DEDUP_REMOVED lines=26> */
[----:B------:R-:W-:Y:S01]  /*4110*/  F2FP.F16.F32.PACK_AB R116, R117, R116 ;  /* 0x000000747574723e */ /* 0x000fe200000000ff */
[----:B------:R-:W-:Y:S01]  /*4120*/  FFMA.FTZ R117, R153, R70, R90 ;  /* 0x0000004699757223 */ /* 0x000fe2000001005a */
[----:B------:R-:W-:Y:S01]  /*4130*/  F2FP.F16.F32.PACK_AB R119, R118, R119 ;  /* 0x000000777677723e */ /* 0x000fe200000000ff */
        /* <DEDUP_REMOVED lines=9> */
[----:B------:R-:W-:Y:S01]  /*41d0*/  FFMA.FTZ R121, R153, R78, R98 ;  /* 0x0000004e99797223 */ /* 0x000fe20000010062 */
[----:B------:R-:W-:Y:S01]  /*41e0*/  FFMA.FTZ R147, R122, R77, R97 ;  /* 0x0000004d7a937223 */ /* 0x000fe20000010061 */
[----:B0-----:R-:W-:Y:S01]  /*41f0*/  IMAD.WIDE.U32 R148, R114, 0x10, R148 ;  /* 0x0000001072947825 */ /* 0x001fe200078e0094 */
[----:B------:R-:W-:-:S02]  /*4200*/  F2FP.F16.F32.PACK_AB R123, R158, R123 ;  /* 0x0000007b9e7b723e */ /* 0x000fc400000000ff */
[----:B------:R-:W-:Y:S01]  /*4210*/  F2FP.F16.F32.PACK_AB R122, R154, R155 ;  /* 0x0000009b9a7a723e */ /* 0x000fe200000000ff */
[----:B-1----:R-:W-:Y:S01]  /*4220*/  IMAD.WIDE.U32 R150, R114, 0x10, R150 ;  /* 0x0000001072967825 */ /* 0x002fe200078e0096 */
[----:B------:R-:W-:Y:S01]  /*4230*/  F2FP.F16.F32.PACK_AB R121, R152, R121 ;  /* 0x000000799879723e */ /* 0x000fe200000000ff */
[----:B------:R3:W-:Y:S01]  /*4240*/  STG.E.128 desc[UR6][R148.64], R116 ;  /* 0x0000007494007986 */ /* 0x0007e2000c101d06 */
[----:B------:R-:W-:-:S05]  /*4250*/  F2FP.F16.F32.PACK_AB R120, R147, R120 ;  /* 0x000000789378723e */ /* 0x000fca00000000ff */
[----:B------:R3:W-:Y:S02]  /*4260*/  STG.E.128 desc[UR6][R150.64], R120 ;  /* 0x0000007896007986 */ /* 0x0007e4000c101d06 */
.L_x_6769:
[----:B------:R-:W-:Y:S05]  /*4270*/  BSYNC.RECONVERGENT B0 ;  /* 0x0000000000007941 */ /* 0x000fea0003800200 */
.L_x_6768:
[----:B01-3--:R-:W0:Y:S01]  /*4280*/  LDC.64 R116, c[0x0][0x380] ;  /* 0x0000e000ff747b82 */ /* 0x00be220000000a00 */
[----:B------:R-:W-:Y:S01]  /*4290*/  UPLOP3.LUT UP1, UPT, UPT, UPT, UP1, 0x40, 0x4 ;  /* 0x000000000004789c */ /* 0x000fe20003f2e810 */
[----:B0-----:R-:W-:-:S04]  /*42a0*/  IADD3 R2, PT, PT, R2, R116, RZ ;  /* 0x0000007402027210 */ /* 0x001fc80007ffe0ff */
[----:B------:R-:W-:-:S13]  /*42b0*/  ISETP.GE.AND P2, PT, R2, R117, PT ;  /* 0x000000750200720c */ /* 0x000fda0003f46270 */
[----:B------:R-:W-:Y:S05]  /*42c0*/  @!P2 BRA `(.L_x_6770) ;  /* 0xffffffd00008a947 */ /* 0x000fea000383ffff */
[----:B------:R-:W-:Y:S05]  /*42d0*/  EXIT ;  /* 0x000000000000794d */ /* 0x000fea0003800000 */
.L_x_6771:
        /* <DEDUP_REMOVED lines=10> */
.L_x_13704:


//--------------------- .text._ZN10layer_norm31ln_parallel_residual_fwd_kernelINS_13Kernel_traitsIf6__halfS2_S2_fjLj6144ELj1ELj1ELj8ELj16ENS_18Kernel_traits_baseILj6144EfS2_S2_S2_fjLj256EEEEELb0ELb0ELb1EEEvNS_9FwdParamsE --------------------------
	.section	.text._ZN10layer_norm31ln_parallel_residual_fwd_kernelINS_13Kernel_traitsIf6__halfS2_S2_fjLj6144ELj1ELj1ELj8ELj16ENS_18Kernel_traits_baseILj6144EfS2_S2_S2_fjLj256EEEEELb0ELb0ELb1EEEvNS_9FwdParamsE,"ax",@progbits
	.align	128
        .global         _ZN10layer_norm31ln_parallel_residual_fwd_kernelINS_13Kernel_traitsIf6__halfS2_S2_fjLj6144ELj1ELj1ELj8ELj16ENS_18Kernel_traits_baseILj6144EfS2_S2_S2_fjLj256EEEEELb0ELb0ELb1EEEvNS_9FwdParamsE
        .type           _ZN10layer_norm31ln_parallel_residual_fwd_kernelINS_13Kernel_traitsIf6__halfS2_S2_fjLj6144ELj1ELj1ELj8ELj16ENS_18Kernel_traits_baseILj6144EfS2_S2_S2_fjLj256EEEEELb0ELb0ELb1EEEvNS_9FwdParamsE,@function
        .size           _ZN10layer_norm31ln_parallel_residual_fwd_kernelINS_13Kernel_traitsIf6__halfS2_S2_fjLj6144ELj1ELj1ELj8ELj16ENS_18Kernel_traits_baseILj6144EfS2_S2_S2_fjLj256EEEEELb0ELb0ELb1EEEvNS_9FwdParamsE,(.L_x_13705 - _ZN10layer_norm31ln_parallel_residual_fwd_kernelINS_13Kernel_traitsIf6__halfS2_S2_fjLj6144ELj1ELj1ELj8ELj16ENS_18Kernel_traits_baseILj6144EfS2_S2_S2_fjLj256EEEEELb0ELb0ELb1EEEvNS_9FwdParamsE)
        .other          _ZN10layer_norm31ln_parallel_residual_fwd_kernelINS_13Kernel_traitsIf6__halfS2_S2_fjLj6144ELj1ELj1ELj8ELj16ENS_18Kernel_traits_baseILj6144EfS2_S2_S2_fjLj256EEEEELb0ELb0ELb1EEEvNS_9FwdParamsE,@"STO_CUDA_ENTRY STV_DEFAULT"
_ZN10layer_norm31ln_parallel_residual_fwd_kernelINS_13Kernel_traitsIf6__halfS2_S2_fjLj6144ELj1ELj1ELj8ELj16ENS_18Kernel_traits_baseILj6144EfS2_S2_S2_fjLj256EEEEELb0ELb0ELb1EEEvNS_9FwdParamsE:
.text._ZN10layer_norm31ln_parallel_residual_fwd_kernelINS_13Kernel_traitsIf6__halfS2_S2_fjLj6144ELj1ELj1ELj8ELj16ENS_18Kernel_traits_baseILj6144EfS2_S2_S2_fjLj256EEEEELb0ELb0ELb1EEEvNS_9FwdParamsE:
        /* <DEDUP_REMOVED lines=58> */
.L_x_6773:
        /* <DEDUP_REMOVED lines=25> */
.L_x_6772:
        /* <DEDUP_REMOVED lines=37> */
.L_x_6775:
        /* <DEDUP_REMOVED lines=36> */
.L_x_6774:
        /* <DEDUP_REMOVED lines=10> */
.L_x_6792:
        /* <DEDUP_REMOVED lines=20> */
[----:B-----5:R-:W-:Y:S02]  /*0ba0*/  HADD2.F32 R108, -RZ, R129.H0_H0 ;  /* 0x20000081ff6c7230 */ /* 0x020fe40000004100 */
[----:B------:R-:W-:Y:S02]  /*0bb0*/  HADD2.F32 R114, -RZ, R130.H0_H0 ;  /* 0x20000082ff727230 */ /* 0x000fe40000004100 */
[----:B------:R-:W-:Y:S02]  /*0bc0*/  HADD2.F32 R111, -RZ, R101.H0_H0 ;  /* 0x20000065ff6f7230 */ /* 0x000fe40000004100 */
[----:B------:R-:W-:Y:S02]  /*0bd0*/  HADD2.F32 R115, -RZ, R102.H0_H0 ;  /* 0x20000066ff737230 */ /* 0x000fe40000004100 */
[----:B------:R-:W-:Y:S02]  /*0be0*/  HADD2.F32 R0, -RZ, R128.H0_H0 ;  /* 0x20000080ff007230 */ /* 0x000fe40000004100 */
[----:B------:R-:W-:Y:S01]  /*0bf0*/  FADD.FTZ R108, R108, R111 ;  /* 0x0000006f6c6c7221 */ /* 0x000fe20000010000 */
[----:B------:R-:W-:-:S02]  /*0c00*/  HADD2.F32 R109, -RZ, R100.H0_H0 ;  /* 0x20000064ff6d7230 */ /* 0x000fc40000004100 */
[----:B------:R-:W-:Y:S01]  /*0c10*/  FADD.FTZ R114, R114, R115 ;  /* 0x0000007372727221 */ /* 0x000fe20000010000 */
[----:B------:R-:W-:Y:S02]  /*0c20*/  HADD2.F32 R116, -RZ, R131.H0_H0 ;  /* 0x20000083ff747230 */ /* 0x000fe40000004100 */
[----:B------:R-:W-:Y:S02]  /*0c30*/  HADD2.F32 R111, -RZ, R103.H0_H0 ;  /* 0x20000067ff6f7230 */ /* 0x000fe40000004100 */
[----:B------:R-:W-:Y:S01]  /*0c40*/  FADD.FTZ R0, R0, R109 ;  /* 0x0000006d00007221 */ /* 0x000fe20000010000 */
[----:B------:R-:W-:Y:S02]  /*0c50*/  HADD2.F32 R115, -RZ, R104.H0_H0 ;  /* 0x20000068ff737230 */ /* 0x000fe40000004100 */
[----:B------:R-:W-:Y:S02]  /*0c60*/  HADD2.F32 R131, -RZ, R131.H1_H1 ;  /* 0x30000083ff837230 */ /* 0x000fe40000004100 */
[----:B------:R-:W-:Y:S01]  /*0c70*/  FADD.FTZ R123, R116, R111 ;  /* 0x0000006f747b7221 */ /* 0x000fe20000010000 */
[----:B------:R-:W-:-:S02]  /*0c80*/  HADD2.F32 R118, -RZ, R103.H1_H1 ;  /* 0x30000067ff767230 */ /* 0x000fc40000004100 */
[----:B------:R-:W-:Y:S01]  /*0c90*/  FADD.FTZ R115, R0, R115 ;  /* 0x0000007300737221 */ /* 0x000fe20000010000 */
[----:B------:R-:W-:Y:S02]  /*0ca0*/  HADD2.F32 R128, -RZ, R128.H1_H1 ;  /* 0x30000080ff807230 */ /* 0x000fe40000004100 */
[----:B------:R-:W-:Y:S02]  /*0cb0*/  HADD2.F32 R129, -RZ, R129.H1_H1 ;  /* 0x30000081ff817230 */ /* 0x000fe40000004100 */
[----:B------:R-:W-:Y:S01]  /*0cc0*/  FADD.FTZ R118, R131, R118 ;  /* 0x0000007683767221 */ /* 0x000fe20000010000 */
[----:B------:R-:W-:Y:S02]  /*0cd0*/  HADD2.F32 R130, -RZ, R130.H1_H1 ;  /* 0x30000082ff827230 */ /* 0x000fe40000004100 */
[----:B------:R-:W-:Y:S02]  /*0ce0*/  HADD2.F32 R109, -RZ, R100.H1_H1 ;  /* 0x30000064ff6d7230 */ /* 0x000fe40000004100 */
[----:B------:R-:W-:-:S02]  /*0cf0*/  HADD2.F32 R110, -RZ, R101.H1_H1 ;  /* 0x30000065ff6e7230 */ /* 0x000fc40000004100 */
[----:B------:R-:W-:Y:S02]  /*0d00*/  HADD2.F32 R117, -RZ, R102.H1_H1 ;  /* 0x30000066ff757230 */ /* 0x000fe40000004100 */
[----:B------:R-:W-:Y:S01]  /*0d10*/  FADD.FTZ R109, R128, R109 ;  /* 0x0000006d806d7221 */ /* 0x000fe20000010000 */
[----:B------:R-:W-:Y:S02]  /*0d20*/  HADD2.F32 R121, -RZ, R106.H0_H0 ;  /* 0x2000006aff797230 */ /* 0x000fe40000004100 */
[----:B------:R-:W-:Y:S01]  /*0d30*/  FADD.FTZ R110, R129, R110 ;  /* 0x0000006e816e7221 */ /* 0x000fe20000010000 */
[----:B------:R-:W-:Y:S02]  /*0d40*/  HADD2.F32 R127, -RZ, R107.H1_H1 ;  /* 0x3000006bff7f7230 */ /* 0x000fe40000004100 */
        /* <DEDUP_REMOVED lines=18> */
.L_x_6777:
[----:B-----5:R-:W-:Y:S02]  /*0e70*/  HADD2.F32 R115, -RZ, R128.H0_H0 ;  /* 0x20000080ff737230 */ /* 0x020fe40000004100 */
[----:B------:R-:W-:Y:S02]  /*0e80*/  HADD2.F32 R0, -RZ, R100.H0_H0 ;  /* 0x20000064ff007230 */ /* 0x000fe40000004100 */
[----:B------:R-:W-:Y:S02]  /*0e90*/  HADD2.F32 R120, -RZ, R128.H1_H1 ;  /* 0x30000080ff787230 */ /* 0x000fe40000004100 */
[--C-:B------:R-:W-:Y:S02]  /*0ea0*/  HADD2.F32 R119, -RZ, R129.reuse.H0_H0 ;  /* 0x20000081ff777230 */ /* 0x100fe40000004100 */
[----:B------:R-:W-:Y:S01]  /*0eb0*/  FADD.FTZ R115, R115, R0 ;  /* 0x0000000073737221 */ /* 0x000fe20000010000 */
[----:B------:R-:W-:Y:S02]  /*0ec0*/  HADD2.F32 R118, -RZ, R129.H1_H1 ;  /* 0x30000081ff767230 */ /* 0x000fe40000004100 */
[----:B------:R-:W-:-:S02]  /*0ed0*/  HADD2.F32 R121, -RZ, R130.H0_H0 ;  /* 0x20000082ff797230 */ /* 0x000fc40000004100 */
[----:B------:R-:W-:Y:S02]  /*0ee0*/  HADD2.F32 R116, -RZ, R130.H1_H1 ;  /* 0x30000082ff747230 */ /* 0x000fe40000004100 */
[----:B------:R-:W-:Y:S02]  /*0ef0*/  HADD2.F32 R108, -RZ, R101.H0_H0 ;  /* 0x20000065ff6c7230 */ /* 0x000fe40000004100 */
[----:B------:R-:W-:Y:S02]  /*0f00*/  HADD2.F32 R110, -RZ, R102.H0_H0 ;  /* 0x20000066ff6e7230 */ /* 0x000fe40000004100 */
[--C-:B------:R-:W-:Y:S02]  /*0f10*/  HADD2.F32 R123, -RZ, R131.reuse.H0_H0 ;  /* 0x20000083ff7b7230 */ /* 0x100fe40000004100 */
[----:B------:R-:W-:Y:S01]  /*0f20*/  FADD.FTZ R119, R119, R108 ;  /* 0x0000006c77777221 */ /* 0x000fe20000010000 */
[----:B------:R-:W-:Y:S02]  /*0f30*/  HADD2.F32 R114, -RZ, R131.H1_H1 ;  /* 0x30000083ff727230 */ /* 0x000fe40000004100 */
[----:B------:R-:W-:Y:S01]  /*0f40*/  FADD.FTZ R121, R121, R110 ;  /* 0x0000006e79797221 */ /* 0x000fe20000010000 */
[----:B------:R-:W-:-:S02]  /*0f50*/  HADD2.F32 R0, -RZ, R103.H0_H0 ;  /* 0x20000067ff007230 */ /* 0x000fc40000004100 */
        /* <DEDUP_REMOVED lines=14> */
.L_x_6776:
[----:B------:R-:W-:Y:S05]  /*1040*/  @!P2 BRA `(.L_x_6779) ;  /* 0x000000000074a947 */ /* 0x000fea0003800000 */
        /* <DEDUP_REMOVED lines=29> */
.L_x_6779:
        /* <DEDUP_REMOVED lines=8> */
.L_x_6778:
        /* <DEDUP_REMOVED lines=27> */
.L_x_6781:
[----:B-----5:R-:W-:Y:S02]  /*1450*/  HADD2.F32 R127, -RZ, R132.H0_H0 ;  /* 0x20000084ff7f7230 */ /* 0x020fe40000004100 */
[----:B------:R-:W-:Y:S02]  /*1460*/  HADD2.F32 R0, -RZ, R104.H0_H0 ;  /* 0x20000068ff007230 */ /* 0x000fe40000004100 */
[--C-:B------:R-:W-:Y:S02]  /*1470*/  HADD2.F32 R129, -RZ, R133.reuse.H0_H0 ;  /* 0x20000085ff817230 */ /* 0x100fe40000004100 */
[----:B------:R-:W-:Y:S02]  /*1480*/  HADD2.F32 R124, -RZ, R133.H1_H1 ;  /* 0x30000085ff7c7230 */ /* 0x000fe40000004100 */
[----:B------:R-:W-:Y:S01]  /*1490*/  FADD.FTZ R127, R0, R127 ;  /* 0x0000007f007f7221 */ /* 0x000fe20000010000 */
[--C-:B------:R-:W-:Y:S02]  /*14a0*/  HADD2.F32 R133, -RZ, R135.reuse.H0_H0 ;  /* 0x20000087ff857230 */ /* 0x100fe40000004100 */
[----:B------:R-:W-:-:S02]  /*14b0*/  HADD2.F32 R128, -RZ, R135.H1_H1 ;  /* 0x30000087ff807230 */ /* 0x000fc40000004100 */
[----:B------:R-:W-:Y:S02]  /*14c0*/  HADD2.F32 R122, -RZ, R132.H1_H1 ;  /* 0x30000084ff7a7230 */ /* 0x000fe40000004100 */
[--C-:B------:R-:W-:Y:S02]  /*14d0*/  HADD2.F32 R131, -RZ, R134.reuse.H0_H0 ;  /* 0x20000086ff837230 */ /* 0x100fe40000004100 */
[----:B------:R-:W-:Y:S02]  /*14e0*/  HADD2.F32 R126, -RZ, R134.H1_H1 ;  /* 0x30000086ff7e7230 */ /* 0x000fe40000004100 */
[----:B------:R-:W-:Y:S02]  /*14f0*/  HADD2.F32 R108, -RZ, R105.H0_H0 ;  /* 0x20000069ff6c7230 */ /* 0x000fe40000004100 */
[----:B------:R-:W-:Y:S02]  /*1500*/  HADD2.F32 R110, -RZ, R106.H0_H0 ;  /* 0x2000006aff6e7230 */ /* 0x000fe40000004100 */
        /* <DEDUP_REMOVED lines=17> */
.L_x_6780:
[----:B------:R-:W-:-:S04]  /*1620*/  UISETP.NE.U32.AND UP0, UPT, UR10, URZ, UPT ;  /* 0x000000ff0a00728c */ /* 0x000fc8000bf05070 */
[----:B------:R-:W-:-:S09]  /*1630*/  UISETP.NE.AND.EX UP0, UPT, UR11, URZ, UPT, UP0 ;  /* 0x000000ff0b00728c */ /* 0x000fd2000bf05300 */
[----:B------:R-:W-:Y:S05]  /*1640*/  BRA.U UP0, `(.L_x_6783) ;  /* 0x0000000100747547 */ /* 0x000fea000b800000 */
        /* <DEDUP_REMOVED lines=29> */
.L_x_6783:
        /* <DEDUP_REMOVED lines=10> */
[----:B------:R-:W-:Y:S01]  /*18c0*/  FADD.FTZ R122, R125, R122 ;  /* 0x0000007a7d7a7221 */ /* 0x000fe20000010000 */
[----:B------:R-:W-:Y:S02]  /*18d0*/  HADD2.F32 R135, -RZ, R135.H1_H1 ;  /* 0x30000087ff877230 */ /* 0x000fe40000004100 */
[----:B------:R-:W-:Y:S02]  /*18e0*/  HADD2.F32 R110, -RZ, R101.H1_H1 ;  /* 0x30000065ff6e7230 */ /* 0x000fe40000004100 */
[----:B------:R-:W-:-:S02]  /*18f0*/  HADD2.F32 R126, -RZ, R103.H1_H1 ;  /* 0x30000067ff7e7230 */ /* 0x000fc40000004100 */
[----:B------:R-:W-:Y:S02]  /*1900*/  HADD2.F32 R134, -RZ, R134.H1_H1 ;  /* 0x30000086ff867230 */ /* 0x000fe40000004100 */
[----:B------:R-:W-:Y:S01]  /*1910*/  FADD.FTZ R110, R110, R133 ;  /* 0x000000856e6e7221 */ /* 0x000fe20000010000 */
[----:B------:R-:W-:Y:S02]  /*1920*/  HADD2.F32 R127, -RZ, R102.H1_H1 ;  /* 0x30000066ff7f7230 */ /* 0x000fe40000004100 */
[----:B------:R-:W-:Y:S01]  /*1930*/  FADD.FTZ R126, R126, R135 ;  /* 0x000000877e7e7221 */ /* 0x000fe20000010000 */
[----:B------:R-:W-:Y:S02]  /*1940*/  HADD2.F32 R111, -RZ, R103.H0_H0 ;  /* 0x20000067ff6f7230 */ /* 0x000fe40000004100 */
        /* <DEDUP_REMOVED lines=25> */
.L_x_6782:
        /* <DEDUP_REMOVED lines=23> */
.L_x_6785:
[----:B0----5:R-:W-:Y:S02]  /*1c50*/  HADD2.F32 R135, -RZ, R140.H0_H0 ;  /* 0x2000008cff877230 */ /* 0x021fe40000004100 */
        /* <DEDUP_REMOVED lines=28> */
.L_x_6784:
[----:B------:R-:W-:Y:S05]  /*1e20*/  BRA.U UP0, `(.L_x_6787) ;  /* 0x0000000100747547 */ /* 0x000fea000b800000 */
        /* <DEDUP_REMOVED lines=29> */
.L_x_6787:
[--C-:B-----5:R-:W-:Y:S02]  /*2000*/  HADD2.F32 R112, -RZ, R142.reuse.H0_H0 ;  /* 0x2000008eff707230 */ /* 0x120fe40000004100 */
[----:B0-----:R-:W-:Y:S02]  /*2010*/  HADD2.F32 R108, -RZ, R141.H0_H0 ;  /* 0x2000008dff6c7230 */ /* 0x001fe40000004100 */
[----:B------:R-:W-:Y:S02]  /*2020*/  HADD2.F32 R142, -RZ, R142.H1_H1 ;  /* 0x3000008eff8e7230 */ /* 0x000fe40000004100 */
[----:B------:R-:W-:Y:S02]  /*2030*/  HADD2.F32 R111, -RZ, R101.H0_H0 ;  /* 0x20000065ff6f7230 */ /* 0x000fe40000004100 */
[----:B------:R-:W-:Y:S02]  /*2040*/  HADD2.F32 R135, -RZ, R102.H1_H1 ;  /* 0x30000066ff877230 */ /* 0x000fe40000004100 */
[----:B------:R-:W-:-:S02]  /*2050*/  HADD2.F32 R0, -RZ, R140.H0_H0 ;  /* 0x2000008cff007230 */ /* 0x000fc40000004100 */
[----:B------:R-:W-:Y:S01]  /*2060*/  FADD.FTZ R108, R111, R108 ;  /* 0x0000006c6f6c7221 */ /* 0x000fe20000010000 */
[----:B------:R-:W-:Y:S02]  /*2070*/  HADD2.F32 R109, -RZ, R100.H0_H0 ;  /* 0x20000064ff6d7230 */ /* 0x000fe40000004100 */
[----:B------:R-:W-:Y:S01]  /*2080*/  FADD.FTZ R142, R135, R142 ;  /* 0x0000008e878e7221 */ /* 0x000fe20000010000 */
[----:B------:R-:W-:Y:S02]  /*2090*/  HADD2.F32 R130, -RZ, R143.H0_H0 ;  /* 0x2000008fff827230 */ /* 0x000fe40000004100 */
[----:B------:R-:W-:Y:S02]  /*20a0*/  HADD2.F32 R141, -RZ, R141.H1_H1 ;  /* 0x3000008dff8d7230 */ /* 0x000fe40000004100 */
[----:B------:R-:W-:Y:S01]  /*20b0*/  FADD.FTZ R0, R109, R0 ;  /* 0x000000006d007221 */ /* 0x000fe20000010000 */
[----:B------:R-:W-:Y:S02]  /*20c0*/  HADD2.F32 R143, -RZ, R143.H1_H1 ;  /* 0x3000008fff8f7230 */ /* 0x000fe40000004100 */
[----:B------:R-:W-:-:S02]  /*20d0*/  HADD2.F32 R110, -RZ, R101.H1_H1 ;  /* 0x30000065ff6e7230 */ /* 0x000fc40000004100 */
[--C-:B------:R-:W-:Y:S02]  /*20e0*/  HADD2.F32 R132, -RZ, R103.reuse.H1_H1 ;  /* 0x30000067ff847230 */ /* 0x100fe40000004100 */
        /* <DEDUP_REMOVED lines=10> */
[----:B------:R-:W-:Y:S02]  /*2190*/  HADD2.F32 R143, -RZ, R107.H1_H1 ;  /* 0x3000006bff8f7230 */ /* 0x000fe40000004100 */
        /* <DEDUP_REMOVED lines=18> */
.L_x_6786:
        /* <DEDUP_REMOVED lines=107> */
.L_x_6789:
[----:B---3--:R-:W-:Y:S05]  /*2970*/  BSYNC.RECONVERGENT B0 ;  /* 0x0000000000007941 */ /* 0x008fea0003800200 */
.L_x_6788:
        /* <DEDUP_REMOVED lines=15> */
.L_x_6791:
[----:B------:R-:W-:Y:S05]  /*2a70*/  BSYNC.RECONVERGENT B0 ;  /* 0x0000000000007941 */ /* 0x000fea0003800200 */
.L_x_6790:
        /* <DEDUP_REMOVED lines=52> */
[----:B------:R-:W1:Y:S02]  /*2dc0*/  SHFL.IDX PT, R157, R145, RZ, 0x1f ;  /* 0x00001fff919d7589 */ /* 0x000e6400000e0000 */
[----:B------:R-:W-:-:S02]  /*2dd0*/  FFMA.FTZ R140, R140, R142, R113 ;  /* 0x0000008e8c8c7223 */ /* 0x000fc40000010071 */
        /* <DEDUP_REMOVED lines=23> */
[----:B------:R-:W3:Y:S01]  /*2f50*/  LDC.64 R128, c[0x0][0x430] ;  /* 0x00010c00ff807b82 */ /* 0x000ee20000000a00 */
        /* <DEDUP_REMOVED lines=15> */
[----:B0-----:R-:W-:Y:S01]  /*3050*/  FFMA.FTZ R113, R116, R29, R25 ;  /* 0x0000001d74717223 */ /* 0x001fe20000010019 */
[----:B------:R-:W-:Y:S01]  /*3060*/  FADD.FTZ R148, -R144, R124 ;  /* 0x0000007c90947221 */ /* 0x000fe20000010100 */
[----:B------:R-:W-:Y:S01]  /*3070*/  FFMA.FTZ R115, R135, R30, R26 ;  /* 0x0000001e87737223 */ /* 0x000fe2000001001a */
[----:B------:R-:W-:Y:S01]  /*3080*/  FFMA.FTZ R118, R130, R31, R27 ;  /* 0x0000001f82767223 */ /* 0x000fe2000001001b */
[----:B------:R-:W-:Y:S01]  /*3090*/  FFMA.FTZ R119, R137, R32, R20 ;  /* 0x0000002089777223 */ /* 0x000fe20000010014 */
[----:B------:R-:W-:Y:S01]  /*30a0*/  FFMA.FTZ R120, R140, R33, R21 ;  /* 0x000000218c787223 */ /* 0x000fe20000010015 */
[----:B------:R-:W-:Y:S01]  /*30b0*/  FFMA.FTZ R121, R145, R34, R22 ;  /* 0x0000002291797223 */ /* 0x000fe20000010016 */
[----:B------:R-:W-:Y:S01]  /*30c0*/  FFMA.FTZ R124, R134, R35, R23 ;  /* 0x00000023867c7223 */ /* 0x000fe20000010017 */
[----:B------:R-:W-:Y:S01]  /*30d0*/  F2FP.F16.F32.PACK_AB R112, R113, R114 ;  /* 0x000000727170723e */ /* 0x000fe200000000ff */
[----:B------:R-:W-:Y:S01]  /*30e0*/  FADD.FTZ R127, -R144, R127 ;  /* 0x0000007f907f7221 */ /* 0x000fe20000010100 */
[----:B------:R-:W-:Y:S01]  /*30f0*/  F2FP.F16.F32.PACK_AB R113, R118, R115 ;  /* 0x000000737671723e */ /* 0x000fe200000000ff */
[----:B------:R-:W-:Y:S01]  /*3100*/  FADD.FTZ R126, -R144, R126 ;  /* 0x0000007e907e7221 */ /* 0x000fe20000010100 */
[----:B------:R-:W-:Y:S01]  /*3110*/  F2FP.F16.F32.PACK_AB R114, R120, R119 ;  /* 0x000000777872723e */ /* 0x000fe200000000ff */
[----:B--2---:R-:W-:Y:S01]  /*3120*/  IMAD.WIDE.U32 R118, R3, 0x10, R122 ;  /* 0x0000001003767825 */ /* 0x004fe200078e007a */
[----:B------:R-:W-:-:S03]  /*3130*/  F2FP.F16.F32.PACK_AB R115, R124, R121 ;  /* 0x000000797c73723e */ /* 0x000fc600000000ff */
[C---:B------:R-:W-:Y:S01]  /*3140*/  FADD.FTZ R132, -R144.reuse, R132 ;  /* 0x0000008490847221 */ /* 0x040fe20000010100 */
[----:B------:R-:W-:Y:S01]  /*3150*/  @!P2 STG.E desc[UR6][R142.64], R159 ;  /* 0x0000009f8e00a986 */ /* 0x000fe2000c101906 */
[C---:B------:R-:W-:Y:S01]  /*3160*/  FADD.FTZ R133, -R144.reuse, R133 ;  /* 0x0000008590857221 */ /* 0x040fe20000010100 */
[C---:B------:R-:W-:Y:S01]  /*3170*/  FADD.FTZ R154, -R144.reuse, R139 ;  /* 0x0000008b909a7221 */ /* 0x040fe20000010100 */
[C---:B------:R-:W-:Y:S01]  /*3180*/  FADD.FTZ R156, -R144.reuse, R141 ;  /* 0x0000008d909c7221 */ /* 0x040fe20000010100 */
[----:B------:R0:W-:Y:S01]  /*3190*/  STG.E.128 desc[UR6][R118.64], R112 ;  /* 0x0000007076007986 */ /* 0x0001e2000c101d06 */
[----:B------:R-:W-:Y:S01]  /*31a0*/  FADD.FTZ R144, -R144, R136 ;  /* 0x0000008890907221 */ /* 0x000fe20000010100 */
[----:B------:R-:W-:Y:S01]  /*31b0*/  FFMA.FTZ R137, R137, R56, R92 ;  /* 0x0000003889897223 */ /* 0x000fe2000001005c */
[C---:B------:R-:W-:Y:S01]  /*31c0*/  FMUL.FTZ R139, R159.reuse, R127 ;  /* 0x0000007f9f8b7220 */ /* 0x040fe20000410000 */
[C---:B------:R-:W-:Y:S01]  /*31d0*/  FMUL.FTZ R146, R159.reuse, R146 ;  /* 0x000000929f927220 */ /* 0x040fe20000410000 */
        /* <DEDUP_REMOVED lines=10> */
[----:B------:R-:W-:Y:S01]  /*3280*/  FMUL.FTZ R147, R159, R147 ;  /* 0x000000939f937220 */ /* 0x000fe20000410000 */
[----:B---3--:R-:W-:-:S04]  /*3290*/  IMAD.WIDE.U32 R126, R3, 0x10, R128 ;  /* 0x00000010037e7825 */ /* 0x008fc800078e0080 */
[----:B------:R-:W-:Y:S01]  /*32a0*/  FFMA.FTZ R3, R139, R36, R16 ;  /* 0x000000248b037223 */ /* 0x000fe20000010010 */
[----:B0-----:R-:W-:Y:S01]  /*32b0*/  FFMA.FTZ R114, R140, R57, R93 ;  /* 0x000000398c727223 */ /* 0x001fe2000001005d */
[----:B------:R-:W-:Y:S01]  /*32c0*/  FFMA.FTZ R118, R146, R37, R17 ;  /* 0x0000002592767223 */ /* 0x000fe20000010011 */
[----:B------:R-:W-:-:S04]  /*32d0*/  IMAD.WIDE.U32 R132, R117, 0x10, R128 ;  /* 0x0000001075847825 */ /* 0x000fc800078e0080 */
[C---:B------:R-:W-:Y:S01]  /*32e0*/  FMUL.FTZ R148, R159.reuse, R148 ;  /* 0x000000949f947220 */ /* 0x040fe20000410000 */
[----:B------:R-:W-:Y:S01]  /*32f0*/  FMUL.FTZ R149, R159, R149 ;  /* 0x000000959f957220 */ /* 0x000fe20000410000 */
[----:B------:R-:W-:Y:S01]  /*3300*/  F2FP.F16.F32.PACK_AB R114, R114, R137 ;  /* 0x000000897272723e */ /* 0x000fe200000000ff */
[----:B------:R-:W-:-:S04]  /*3310*/  IMAD.WIDE.U32 R124, R125, 0x10, R128 ;  /* 0x000000107d7c7825 */ /* 0x000fc800078e0080 */
[C---:B------:R-:W-:Y:S01]  /*3320*/  FFMA.FTZ R128, R136.reuse, R41, R13 ;  /* 0x0000002988807223 */ /* 0x040fe2000001000d */
[----:B------:R-:W-:Y:S01]  /*3330*/  FFMA.FTZ R129, R136, R65, R85 ;  /* 0x0000004188817223 */ /* 0x000fe20000010055 */
[----:B------:R-:W-:Y:S01]  /*3340*/  FFMA.FTZ R136, R153, R46, R10 ;  /* 0x0000002e99887223 */ /* 0x000fe2000001000a */
[----:B------:R-:W-:Y:S01]  /*3350*/  FFMA.FTZ R137, R138, R47, R11 ;  /* 0x0000002f8a897223 */ /* 0x000fe2000001000b */
[----:B------:R-:W-:Y:S01]  /*3360*/  FMUL.FTZ R150, R159, R150 ;  /* 0x000000969f967220 */ /* 0x000fe20000410000 */
[----:B------:R-:W-:Y:S01]  /*3370*/  F2FP.F16.F32.PACK_AB R112, R116, R131 ;  /* 0x000000837470723e */ /* 0x000fe200000000ff */
[----:B------:R-:W-:Y:S01]  /*3380*/  FFMA.FTZ R135, R135, R54, R98 ;  /* 0x0000003687877223 */ /* 0x000fe20000010062 */
[----:B------:R-:W-:Y:S01]  /*3390*/  F2FP.F16.F32.PACK_AB R116, R118, R3 ;  /* 0x000000037674723e */ /* 0x000fe200000000ff */
[----:B------:R-:W-:Y:S01]  /*33a0*/  FFMA.FTZ R130, R130, R55, R99 ;  /* 0x0000003782827223 */ /* 0x000fe20000010063 */
[----:B------:R-:W-:Y:S01]  /*33b0*/  F2FP.F16.F32.PACK_AB R115, R134, R145 ;  /* 0x000000918673723e */ /* 0x000fe200000000ff */
[----:B------:R-:W-:Y:S01]  /*33c0*/  FFMA.FTZ R117, R147, R38, R18 ;  /* 0x0000002693757223 */ /* 0x000fe20000010012 */
[----:B------:R-:W-:Y:S01]  /*33d0*/  FFMA.FTZ R118, R148, R39, R19 ;  /* 0x0000002794767223 */ /* 0x000fe20000010013 */
[----:B------:R-:W-:Y:S01]  /*33e0*/  F2FP.F16.F32.PACK_AB R157, R137, R136 ;  /* 0x00000088899d723e */ /* 0x000fe200000000ff */
[----:B------:R-:W-:Y:S01]  /*33f0*/  FFMA.FTZ R3, R149, R40, R12 ;  /* 0x0000002895037223 */ /* 0x000fe2000001000c */
[----:B------:R-:W-:Y:S01]  /*3400*/  FFMA.FTZ R119, R141, R42, R14 ;  /* 0x0000002a8d777223 */ /* 0x000fe2000001000e */
[----:B------:R-:W-:Y:S01]  /*3410*/  FFMA.FTZ R134, R150, R43, R15 ;  /* 0x0000002b96867223 */ /* 0x000fe2000001000f */
[----:B------:R-:W0:Y:S01]  /*3420*/  LDC.64 R136, c[0x0][0x380] ;  /* 0x0000e000ff887b82 */ /* 0x000e220000000a00 */
[C---:B------:R-:W-:Y:S01]  /*3430*/  FMUL.FTZ R151, R159.reuse, R151 ;  /* 0x000000979f977220 */ /* 0x040fe20000410000 */
[----:B------:R-:W-:Y:S01]  /*3440*/  FMUL.FTZ R152, R159, R152 ;  /* 0x000000989f987220 */ /* 0x000fe20000410000 */
[----:B------:R-:W-:Y:S01]  /*3450*/  F2FP.F16.F32.PACK_AB R113, R130, R135 ;  /* 0x000000878271723e */ /* 0x000fe200000000ff */
[----:B------:R-:W-:Y:S01]  /*3460*/  FFMA.FTZ R130, R149, R64, R84 ;  /* 0x0000004095827223 */ /* 0x000fe20000010054 */
[----:B------:R-:W-:Y:S01]  /*3470*/  F2FP.F16.F32.PACK_AB R117, R118, R117 ;  /* 0x000000757675723e */ /* 0x000fe200000000ff */
[----:B------:R-:W-:Y:S01]  /*3480*/  FFMA.FTZ R135, R152, R45, R9 ;  /* 0x0000002d98877223 */ /* 0x000fe20000010009 */
[----:B------:R-:W-:Y:S01]  /*3490*/  F2FP.F16.F32.PACK_AB R118, R128, R3 ;  /* 0x000000038076723e */ /* 0x000fe200000000ff */
[----:B------:R-:W-:Y:S01]  /*34a0*/  FFMA.FTZ R128, R139, R60, R88 ;  /* 0x0000003c8b807223 */ /* 0x000fe20000010058 */
[----:B------:R-:W-:Y:S01]  /*34b0*/  F2FP.F16.F32.PACK_AB R119, R134, R119 ;  /* 0x000000778677723e */ /* 0x000fe200000000ff */
[----:B------:R-:W-:Y:S01]  /*34c0*/  FFMA.FTZ R3, R146, R61, R89 ;  /* 0x0000003d92037223 */ /* 0x000fe20000010059 */
[----:B------:R-:W-:Y:S01]  /*34d0*/  FFMA.FTZ R134, R151, R44, R8 ;  /* 0x0000002c97867223 */ /* 0x000fe20000010008 */
[C---:B------:R-:W-:Y:S01]  /*34e0*/  FMUL.FTZ R142, R159.reuse, R155 ;  /* 0x0000009b9f8e7220 */ /* 0x040fe20000410000 */
[C---:B------:R-:W-:Y:S01]  /*34f0*/  FMUL.FTZ R143, R159.reuse, R154 ;  /* 0x0000009a9f8f7220 */ /* 0x040fe20000410000 */
[C---:B------:R-:W-:Y:S01]  /*3500*/  FMUL.FTZ R155, R159.reuse, R156 ;  /* 0x0000009c9f9b7220 */ /* 0x040fe20000410000 */
[----:B------:R-:W-:Y:S01]  /*3510*/  FMUL.FTZ R144, R159, R144 ;  /* 0x000000909f907220 */ /* 0x000fe20000410000 */
[----:B------:R-:W-:Y:S01]  /*3520*/  F2FP.F16.F32.PACK_AB R130, R129, R130 ;  /* 0x000000828182723e */ /* 0x000fe200000000ff */
        /* <DEDUP_REMOVED lines=19> */
[----:B------:R1:W-:Y:S01]  /*3660*/  STG.E.128 desc[UR6][R126.64], R112 ;  /* 0x000000707e007986 */ /* 0x0003e2000c101d06 */
[----:B------:R-:W-:-:S02]  /*3670*/  F2FP.F16.F32.PACK_AB R129, R148, R129 ;  /* 0x000000819481723e */ /* 0x000fc400000000ff */
[----:B------:R-:W-:Y:S01]  /*3680*/  F2FP.F16.F32.PACK_AB R158, R140, R139 ;  /* 0x0000008b8c9e723e */ /* 0x000fe200000000ff */
[----:B------:R1:W-:Y:S01]  /*3690*/  STG.E.128 desc[UR6][R120.64], R116 ;  /* 0x0000007478007986 */ /* 0x0003e2000c101d06 */
[----:B------:R-:W-:Y:S02]  /*36a0*/  F2FP.F16.F32.PACK_AB R159, R134, R3 ;  /* 0x00000003869f723e */ /* 0x000fe400000000ff */
[----:B------:R-:W-:Y:S01]  /*36b0*/  F2FP.F16.F32.PACK_AB R155, R144, R155 ;  /* 0x0000009b909b723e */ /* 0x000fe200000000ff */
[----:B------:R1:W-:Y:S01]  /*36c0*/  STG.E.128 desc[UR6][R132.64], R128 ;  /* 0x0000008084007986 */ /* 0x0003e2000c101d06 */
[----:B------:R-:W-:Y:S02]  /*36d0*/  F2FP.F16.F32.PACK_AB R154, R142, R143 ;  /* 0x0000008f8e9a723e */ /* 0x000fe400000000ff */
[----:B------:R-:W-:Y:S01]  /*36e0*/  F2FP.F16.F32.PACK_AB R153, R138, R153 ;  /* 0x000000998a99723e */ /* 0x000fe200000000ff */
[----:B------:R1:W-:Y:S01]  /*36f0*/  STG.E.128 desc[UR6][R122.64], R156 ;  /* 0x0000009c7a007986 */ /* 0x0003e2000c101d06 */
[----:B------:R-:W-:-:S02]  /*3700*/  F2FP.F16.F32.PACK_AB R152, R152, R151 ;  /* 0x000000979898723e */ /* 0x000fc400000000ff */
[----:B0-----:R-:W-:-:S03]  /*3710*/  IADD3 R2, PT, PT, R2, R136, RZ ;  /* 0x0000008802027210 */ /* 0x001fc60007ffe0ff */
[----:B------:R1:W-:Y:S01]  /*3720*/  STG.E.128 desc[UR6][R124.64], R152 ;  /* 0x000000987c007986 */ /* 0x0003e2000c101d06 */
[----:B------:R-:W-:-:S13]  /*3730*/  ISETP.GE.AND P2, PT, R2, R137, PT ;  /* 0x000000890200720c */ /* 0x000fda0003f46270 */
[----:B------:R-:W-:Y:S05]  /*3740*/  @!P2 BRA `(.L_x_6792) ;  /* 0xffffffd000c4a947 */ /* 0x000fea000383ffff */
[----:B------:R-:W-:Y:S05]  /*3750*/  EXIT ;  /* 0x000000000000794d */ /* 0x000fea0003800000 */
.L_x_6793:
        /* <DEDUP_REMOVED lines=10> */
.L_x_13705:


//--------------------- .text._ZN10layer_norm31ln_parallel_residual_fwd_kernelINS_13Kernel_traitsIf6__halfS2_S2_fjLj6144ELj1ELj1ELj8ELj16ENS_18Kernel_traits_baseILj6144EfS2_S2_S2_fjLj256EEEEELb0ELb1ELb0EEEvNS_9FwdParamsE --------------------------
	.section	.text._ZN10layer_norm31ln_parallel_residual_fwd_kernelINS_13Kernel_traitsIf6__halfS2_S2_fjLj6144ELj1ELj1ELj8ELj16ENS_18Kernel_traits_baseILj6144EfS2_S2_S2_fjLj256EEEEELb0ELb1ELb0EEEvNS_9FwdParamsE,"ax",@progbits
	.align	128
        .global         _ZN10layer_norm31ln_parallel_residual_fwd_kernelINS_13Kernel_traitsIf6__halfS2_S2_fjLj6144ELj1ELj1ELj8ELj16ENS_18Kernel_traits_baseILj6144EfS2_S2_S2_fjLj256EEEEELb0ELb1ELb0EEEvNS_9FwdParamsE
        .type           _ZN10layer_norm31ln_parallel_residual_fwd_kernelINS_13Kernel_traitsIf6__halfS2_S2_fjLj6144ELj1ELj1ELj8ELj16ENS_18Kernel_traits_baseILj6144EfS2_S2_S2_fjLj256EEEEELb0ELb1ELb0EEEvNS_9FwdParamsE,@function
        .size           _ZN10layer_norm31ln_parallel_residual_fwd_kernelINS_13Kernel_traitsIf6__halfS2_S2_fjLj6144ELj1ELj1ELj8ELj16ENS_18Kernel_traits_baseILj6144EfS2_S2_S2_fjLj256EEEEELb0ELb1ELb0EEEvNS_9FwdParamsE,(.L_x_13706 - _ZN10layer_norm31ln_parallel_residual_fwd_kernelINS_13Kernel_traitsIf6__halfS2_S2_fjLj6144ELj1ELj1ELj8ELj16ENS_18Kernel_traits_baseILj6144EfS2_S2_S2_fjLj256EEEEELb0ELb1ELb0EEEvNS_9FwdParamsE)
        .other          _ZN10layer_norm31ln_parallel_residual_fwd_kernelINS_13Kernel_traitsIf6__halfS2_S2_fjLj6144ELj1ELj1ELj8ELj16ENS_18Kernel_traits_baseILj6144EfS2_S2_S2_fjLj256EEEEELb0ELb1ELb0EEEvNS_9FwdParamsE,@"STO_CUDA_ENTRY STV_DEFAULT"
_ZN10layer_norm31ln_parallel_residual_fwd_kernelINS_13Kernel_traitsIf6__halfS2_S2_fjLj6144ELj1ELj1ELj8ELj16ENS_18Kernel_traits_baseILj6144EfS2_S2_S2_fjLj256EEEEELb0ELb1ELb0EEEvNS_9FwdParamsE:
.text._ZN10layer_norm31ln_parallel_residual_fwd_kernelINS_13Kernel_traitsIf6__halfS2_S2_fjLj6144ELj1ELj1ELj8ELj16ENS_18Kernel_traits_baseILj6144EfS2_S2_S2_fjLj256EEEEELb0ELb1ELb0EEEvNS_9FwdParamsE:
        /* <DEDUP_REMOVED lines=54> */
.L_x_6795:
        /* <DEDUP_REMOVED lines=30> */
.L_x_6796:
[----:B------:R-:W-:Y:S05]  /*0540*/  BSYNC.RECONVERGENT B0 ;  /* 0x0000000000007941 */ /* 0x000fea0003800200 */
.L_x_6794:
        /* <DEDUP_REMOVED lines=22> */
.L_x_6821:
        /* <DEDUP_REMOVED lines=27> */
[----:B------:R-:W-:Y:S02]  /*0860*/  HADD2.F32 R20, -RZ, R82.H0_H0 ;  /* 0x20000052ff147230 */ /* 0x000fe40000004100 */
[----:B------:R-:W-:-:S02]  /*0870*/  HADD2.F32 R17, -RZ, R28.H1_H1 ;  /* 0x3000001cff117230 */ /* 0x000fc40000004100 */
[----:B------:R-:W-:Y:S02]  /*0880*/  HADD2.F32 R21, -RZ, R29.H0_H0 ;  /* 0x2000001dff157230 */ /* 0x000fe40000004100 */
[----:B------:R-:W-:Y:S02]  /*0890*/  HADD2.F32 R23, -RZ, R30.H0_H0 ;  /* 0x2000001eff177230 */ /* 0x000fe40000004100 */
[----:B------:R-:W-:Y:S01]  /*08a0*/  FADD.FTZ R80, R80, R17 ;  /* 0x0000001150507221 */ /* 0x000fe20000010000 */
[--C-:B------:R-:W-:Y:S02]  /*08b0*/  HADD2.F32 R22, -RZ, R83.reuse.H0_H0 ;  /* 0x20000053ff167230 */ /* 0x100fe40000004100 */
[----:B------:R-:W-:Y:S01]  /*08c0*/  FADD.FTZ R18, R18, R21 ;  /* 0x0000001512127221 */ /* 0x000fe20000010000 */
[----:B------:R-:W-:Y:S02]  /*08d0*/  HADD2.F32 R84, -RZ, R83.H1_H1 ;  /* 0x30000053ff547230 */ /* 0x000fe40000004100 */
[----:B------:R-:W-:Y:S01]  /*08e0*/  FADD.FTZ R20, R20, R23 ;  /* 0x0000001714147221 */ /* 0x000fe20000010000 */
[----:B------:R-:W-:-:S02]  /*08f0*/  HADD2.F32 R81, -RZ, R81.H1_H1 ;  /* 0x30000051ff517230 */ /* 0x000fc40000004100 */
[----:B------:R-:W-:Y:S02]  /*0900*/  HADD2.F32 R82, -RZ, R82.H1_H1 ;  /* 0x30000052ff527230 */ /* 0x000fe40000004100 */
[----:B------:R-:W-:Y:S02]  /*0910*/  HADD2.F32 R10, -RZ, R29.H1_H1 ;  /* 0x3000001dff0a7230 */ /* 0x000fe40000004100 */
[----:B------:R-:W-:Y:S02]  /*0920*/  HADD2.F32 R83, -RZ, R30.H1_H1 ;  /* 0x3000001eff537230 */ /* 0x000fe40000004100 */
[--C-:B------:R-:W-:Y:S02]  /*0930*/  HADD2.F32 R21, -RZ, R31.reuse.H0_H0 ;  /* 0x2000001fff157230 */ /* 0x100fe40000004100 */
[----:B------:R-:W-:Y:S01]  /*0940*/  FADD.FTZ R81, R81, R10 ;  /* 0x0000000a51517221 */ /* 0x000fe20000010000 */
[----:B------:R-:W-:Y:S02]  /*0950*/  HADD2.F32 R23, -RZ, R31.H1_H1 ;  /* 0x3000001fff177230 */ /* 0x000fe40000004100 */
[----:B------:R-:W-:Y:S01]  /*0960*/  FADD.FTZ R82, R82, R83 ;  /* 0x0000005352527221 */ /* 0x000fe20000010000 */
[----:B------:R-:W-:-:S02]  /*0970*/  HADD2.F32 R17, -RZ, R25.H0_H0 ;  /* 0x20000019ff117230 */ /* 0x000fc40000004100 */
[----:B------:R-:W-:Y:S01]  /*0980*/  FADD.FTZ R22, R22, R21 ;  /* 0x0000001516167221 */ /* 0x000fe20000010000 */
[----:B------:R-:W-:Y:S02]  /*0990*/  HADD2.F32 R10, -RZ, R24.H0_H0 ;  /* 0x20000018ff0a7230 */ /* 0x000fe40000004100 */
[----:B------:R-:W-:Y:S01]  /*09a0*/  FADD.FTZ R84, R84, R23 ;  /* 0x0000001754547221 */ /* 0x000fe20000010000 */
[--C-:B------:R-:W-:Y:S02]  /*09b0*/  HADD2.F32 R83, -RZ, R27.reuse.H1_H1 ;  /* 0x3000001bff537230 */ /* 0x100fe40000004100 */
        /* <DEDUP_REMOVED lines=18> */
.L_x_6800:
        /* <DEDUP_REMOVED lines=29> */
.L_x_6799:
        /* <DEDUP_REMOVED lines=30> */
.L_x_6802:
        /* <DEDUP_REMOVED lines=8> */
.L_x_6801:
[----:B------:R-:W3:Y:S01]  /*0f10*/  @P0 LDC.64 R80, c[0x0][0x3a8] ;  /* 0x0000ea00ff500b82 */ /* 0x000ee20000000a00 */
[C---:B0-----:R-:W-:Y:S01]  /*0f20*/  IADD3 R97, PT, PT, R90.reuse, 0x100, RZ ;  /* 0x000001005a617810 */ /* 0x041fe20007ffe0ff */
[----:B---3--:R-:W-:-:S05]  /*0f30*/  @P0 IMAD.WIDE.U32 R80, R90, 0x10, R80 ;  /* 0x000000105a500825 */ /* 0x008fca00078e0050 */
[----:B------:R0:W-:Y:S02]  /*0f40*/  @P0 STG.E.128 desc[UR6][R80.64], R20 ;  /* 0x0000001450000986 */ /* 0x0001e4000c101d06 */
.L_x_6798:
[----:B--234-:R-:W-:Y:S05]  /*0f50*/  BSYNC.RECONVERGENT B0 ;  /* 0x0000000000007941 */ /* 0x01cfea0003800200 */
.L_x_6797:
        /* <DEDUP_REMOVED lines=23> */
[----:B-1----:R-:W-:Y:S02]  /*10d0*/  HADD2.F32 R8, -RZ, R80.H1_H1 ;  /* 0x30000050ff087230 */ /* 0x002fe40000004100 */
[--C-:B------:R-:W-:Y:S02]  /*10e0*/  HADD2.F32 R15, -RZ, R81.reuse.H0_H0 ;  /* 0x20000051ff0f7230 */ /* 0x100fe40000004100 */
[----:B------:R-:W-:Y:S02]  /*10f0*/  HADD2.F32 R16, -RZ, R81.H1_H1 ;  /* 0x30000051ff107230 */ /* 0x000fe40000004100 */
[--C-:B------:R-:W-:Y:S02]  /*1100*/  HADD2.F32 R87, -RZ, R82.reuse.H0_H0 ;  /* 0x20000052ff577230 */ /* 0x100fe40000004100 */
[----:B------:R-:W-:-:S02]  /*1110*/  HADD2.F32 R86, -RZ, R82.H1_H1 ;  /* 0x30000052ff567230 */ /* 0x000fc40000004100 */
[--C-:B------:R-:W-:Y:S02]  /*1120*/  HADD2.F32 R93, -RZ, R83.reuse.H0_H0 ;  /* 0x20000053ff5d7230 */ /* 0x100fe40000004100 */
[----:B------:R-:W-:Y:S01]  /*1130*/  HADD2.F32 R94, -RZ, R83.H1_H1 ;  /* 0x30000053ff5e7230 */ /* 0x000fe20000004100 */
[----:B------:R-:W-:Y:S06]  /*1140*/  BRA `(.L_x_6807) ;  /* 0x0000000400a47947 */ /* 0x000fec0003800000 */
.L_x_6806:
[----:B-----5:R-:W-:Y:S02]  /*1150*/  HADD2.F32 R11, -RZ, R80.H0_H0 ;  /* 0x20000050ff0b7230 */ /* 0x020fe40000004100 */
[----:B-1----:R-:W-:Y:S02]  /*1160*/  HADD2.F32 R8, -RZ, R24.H0_H0 ;  /* 0x20000018ff087230 */ /* 0x002fe40000004100 */
        /* <DEDUP_REMOVED lines=27> */
.L_x_6805:
[----:B------:R-:W-:-:S04]  /*1320*/  UISETP.NE.U32.AND UP0, UPT, UR12, URZ, UPT ;  /* 0x000000ff0c00728c */ /* 0x000fc8000bf05070 */
[----:B------:R-:W-:-:S09]  /*1330*/  UISETP.NE.AND.EX UP0, UPT, UR13, URZ, UPT, UP0 ;  /* 0x000000ff0d00728c */ /* 0x000fd2000bf05300 */
[----:B------:R-:W-:Y:S05]  /*1340*/  BRA.U UP0, `(.L_x_6808) ;  /* 0x0000000100747547 */ /* 0x000fea000b800000 */
        /* <DEDUP_REMOVED lines=29> */
.L_x_6808:
[----:B-1---5:R-:W-:Y:S02]  /*1520*/  HADD2.F32 R8, -RZ, R80.H0_H0 ;  /* 0x20000050ff087230 */ /* 0x022fe40000004100 */
        /* <DEDUP_REMOVED lines=43> */
.L_x_6807:
[----:B------:R-:W0:Y:S02]  /*17e0*/  @P0 LDC.64 R80, c[0x0][0x3a8] ;  /* 0x0000ea00ff500b82 */ /* 0x000e240000000a00 */
[C---:B0-----:R-:W-:Y:S01]  /*17f0*/  @P0 IMAD.WIDE.U32 R80, R97.reuse, 0x10, R80 ;  /* 0x0000001061500825 */ /* 0x041fe200078e0050 */
[----:B------:R-:W-:-:S04]  /*1800*/  IADD3 R97, PT, PT, R97, 0x100, RZ ;  /* 0x0000010061617810 */ /* 0x000fc80007ffe0ff */
[----:B------:R2:W-:Y:S03]  /*1810*/  @P0 STG.E.128 desc[UR6][R80.64], R20 ;  /* 0x0000001450000986 */ /* 0x0005e6000c101d06 */
.L_x_6804:
[----:B------:R-:W-:Y:S05]  /*1820*/  BSYNC.RECONVERGENT B0 ;  /* 0x0000000000007941 */ /* 0x000fea0003800200 */
.L_x_6803:
[----:B------:R-:W-:Y:S01]  /*1830*/  ISETP.GE.U32.AND P5, PT, R5, 0x300, PT ;  /* 0x000003000500780c */ /* 0x000fe20003fa6070 */
[----:B------:R-:W-:-:S12]  /*1840*/  BSSY.RECONVERGENT B0, `(.L_x_6809) ;  /* 0x000008a000007945 */ /* 0x000fd80003800200 */
[----:B------:R-:W-:Y:S05]  /*1850*/  @!P5 BRA `(.L_x_6810) ;  /* 0x000000080020d947 */ /* 0x000fea0003800000 */
[----:B------:R-:W-:Y:S01]  /*1860*/  ISETP.NE.U32.AND P1, PT, RZ, UR10, PT ;  /* 0x0000000aff007c0c */ /* 0x000fe2000bf25070 */
[----:B0-2---:R-:W0:Y:S01]  /*1870*/  LDC.64 R80, c[0x0][0x390] ;  /* 0x0000e400ff507b82 */ /* 0x005e220000000a00 */
        /* <DEDUP_REMOVED lines=26> */
.L_x_6812:
        /* <DEDUP_REMOVED lines=29> */
.L_x_6811:
        /* <DEDUP_REMOVED lines=32> */
.L_x_6814:
        /* <DEDUP_REMOVED lines=44> */
.L_x_6813:
[----:B------:R-:W0:Y:S02]  /*20b0*/  @P0 LDC.64 R80, c[0x0][0x3a8] ;  /* 0x0000ea00ff500b82 */ /* 0x000e240000000a00 */
[----:B0-----:R-:W-:-:S05]  /*20c0*/  @P0 IMAD.WIDE.U32 R80, R97, 0x10, R80 ;  /* 0x0000001061500825 */ /* 0x001fca00078e0050 */
[----:B------:R3:W-:Y:S02]  /*20d0*/  @P0 STG.E.128 desc[UR6][R80.64], R20 ;  /* 0x0000001450000986 */ /* 0x0007e4000c101d06 */
.L_x_6810:
[----:B------:R-:W-:Y:S05]  /*20e0*/  BSYNC.RECONVERGENT B0 ;  /* 0x0000000000007941 */ /* 0x000fea0003800200 */
.L_x_6809:
[----:B0-23--:R-:W-:Y:S01]  /*20f0*/  FADD.FTZ R81, RZ, R9 ;  /* 0x00000009ff517221 */ /* 0x00dfe20000010000 */
        /* <DEDUP_REMOVED lines=84> */
[----:B------:R-:W-:Y:S02]  /*2640*/  FADD.FTZ R97, R85, -R80 ;  /* 0x8000005055617221 */ /* 0x000fe40000010000 */
[----:B------:R-:W-:Y:S01]  /*2650*/  @!P6 LEA R99, R3, UR4, 0x3 ;  /* 0x000000040363ec11 */ /* 0x000fe2000f8e18ff */
        /* <DEDUP_REMOVED lines=22> */
[----:B------:R-:W-:-:S04]  /*27c0*/  HFMA2 R97, -RZ, RZ, 0, 0 ;  /* 0x00000000ff617431 */ /* 0x000fc800000001ff */
[----:B------:R0:W-:Y:S01]  /*27d0*/  @!P2 STS.64 [R96+UR4], R80 ;  /* 0x000000506000a988 */ /* 0x0001e20008000a04 */
[----:B------:R-:W-:Y:S01]  /*27e0*/  BAR.SYNC.DEFER_BLOCKING 0x0 ;  /* 0x0000000000007b1d */ /* 0x000fe20000010000 */
[----:B------:R-:W-:Y:S02]  /*27f0*/  @!P6 MOV R97, R7 ;  /* 0x000000070061e202 */ /* 0x000fe40000000f00 */
[----:B------:R-:W-:-:S03]  /*2800*/  ISETP.NE.AND P2, PT, R0, RZ, PT ;  /* 0x000000ff0000720c */ /* 0x000fc60003f45270 */
[----:B------:R-:W2:Y:S01]  /*2810*/  SHFL.DOWN PT, R100, R97, 0x4, 0x1f ;  /* 0x08801f0061647f89 */ /* 0x000ea200000e0000 */
[----:B0-----:R-:W-:-:S03]  /*2820*/  I2FP.F32.S32 R80, R97 ;  /* 0x0000006100507245 */ /* 0x001fc60000201400 */
[----:B------:R0:W-:Y:S01]  /*2830*/  @!P6 LDS.64 R82, [R99] ;  /* 0x000000006352e984 */ /* 0x0001e20000000a00 */
[----:B--2---:R-:W-:Y:S01]  /*2840*/  IADD3 R103, PT, PT, R100, R97, RZ ;  /* 0x0000006164677210 */ /* 0x004fe20007ffe0ff */
[----:B0-----:R-:W0:Y:S01]  /*2850*/  LDC R99, c[0x0][0x448] ;  /* 0x00011200ff637b82 */ /* 0x001e220000000800 */
[----:B------:R-:W-:Y:S02]  /*2860*/  I2FP.F32.S32 R100, R100 ;  /* 0x0000006400647245 */ /* 0x000fe40000201400 */
        /* <DEDUP_REMOVED lines=11> */
[----:B----4-:R-:W-:Y:S01]  /*2920*/  FADD.FTZ R102, R102, R83 ;  /* 0x0000005366667221 */ /* 0x010fe20000010000 */
[----:B------:R-:W-:Y:S01]  /*2930*/  I2FP.F32.S32 R83, R103 ;  /* 0x0000006700537245 */ /* 0x000fe20000201400 */
[----:B---3--:R-:W-:Y:S01]  /*2940*/  FMUL.FTZ R81, R105, R96 ;  /* 0x0000006069517220 */ /* 0x008fe20000410000 */
[----:B------:R-:W-:Y:S02]  /*2950*/  FMUL.FTZ R101, R101, R80 ;  /* 0x0000005065657220 */ /* 0x000fe40000410000 */
[----:B------:R-:W2:Y:S02]  /*2960*/  MUFU.RCP R96, R83 ;  /* 0x0000005300607308 */ /* 0x000ea40000001000 */
[----:B------:R-:W3:Y:S01]  /*2970*/  SHFL.DOWN PT, R82, R81, 0x2, 0x1f ;  /* 0x08401f0051527f89 */ /* 0x000ee200000e0000 */
[----:B------:R-:W-:-:S03]  /*2980*/  FMUL.FTZ R101, R101, R100 ;  /* 0x0000006465657220 */ /* 0x000fc60000410000 */
[----:B------:R-:W4:Y:S01]  /*2990*/  SHFL.DOWN PT, R100, R103, 0x1, 0x1f ;  /* 0x08201f0067647f89 */ /* 0x000f2200000e0000 */
[----:B------:R-:W-:-:S05]  /*29a0*/  FFMA.FTZ R101, R105, R101, R102 ;  /* 0x0000006569657223 */ /* 0x000fca0000010066 */
[----:B------:R-:W1:Y:S01]  /*29b0*/  SHFL.DOWN PT, R80, R101, 0x2, 0x1f ;  /* 0x08401f0065507f89 */ /* 0x000e6200000e0000 */
[----:B---3--:R-:W-:Y:S01]  /*29c0*/  FMUL.FTZ R97, R82, R106 ;  /* 0x0000006a52617220 */ /* 0x008fe20000410000 */
[----:B------:R-:W-:-:S03]  /*29d0*/  FADD.FTZ R82, R81, -R82 ;  /* 0x8000005251527221 */ /* 0x000fc60000010000 */
[----:B------:R-:W-:Y:S01]  /*29e0*/  FFMA.FTZ R97, R104, R81, R97 ;  /* 0x0000005168617223 */ /* 0x000fe20000010061 */
[----:B------:R-:W-:Y:S01]  /*29f0*/  FMUL.FTZ R81, R82, R82 ;  /* 0x0000005252517220 */ /* 0x000fe20000410000 */
[----:B----4-:R-:W-:Y:S02]  /*2a00*/  IADD3 R103, PT, PT, R103, R100, RZ ;  /* 0x0000006467677210 */ /* 0x010fe40007ffe0ff */
[----:B--2---:R-:W-:Y:S01]  /*2a10*/  FMUL.FTZ R82, R96, R97 ;  /* 0x0000006160527220 */ /* 0x004fe20000410000 */
[----:B------:R-:W-:Y:S01]  /*2a20*/  FMUL.FTZ R81, R104, R81 ;  /* 0x0000005168517220 */ /* 0x000fe20000410000 */
[----:B-1----:R-:W-:Y:S01]  /*2a30*/  FADD.FTZ R101, R101, R80 ;  /* 0x0000005065657221 */ /* 0x002fe20000010000 */
[----:B------:R-:W-:Y:S02]  /*2a40*/  I2FP.F32.S32 R103, R103 ;  /* 0x0000006700677245 */ /* 0x000fe40000201400 */
[----:B------:R-:W1:Y:S01]  /*2a50*/  SHFL.DOWN PT, R97, R82, 0x1, 0x1f ;  /* 0x08201f0052617f89 */ /* 0x000e6200000e0000 */
[----:B------:R-:W-:Y:S01]  /*2a60*/  FMUL.FTZ R81, R81, R106 ;  /* 0x0000006a51517220 */ /* 0x000fe20000410000 */
[----:B------:R-:W-:-:S02]  /*2a70*/  I2FP.F32.S32 R100, R100 ;  /* 0x0000006400647245 */ /* 0x000fc40000201400 */
[----:B------:R-:W2:Y:S01]  /*2a80*/  MUFU.RCP R103, R103 ;  /* 0x0000006700677308 */ /* 0x000ea20000001000 */
[----:B------:R-:W-:-:S05]  /*2a90*/  FFMA.FTZ R81, R96, R81, R101 ;  /* 0x0000005160517223 */ /* 0x000fca0000010065 */
[----:B------:R-:W3:Y:S01]  /*2aa0*/  SHFL.DOWN PT, R80, R81, 0x1, 0x1f ;  /* 0x08201f0051507f89 */ /* 0x000ee200000e0000 */
[----:B-1----:R-:W-:Y:S01]  /*2ab0*/  FADD.FTZ R96, R82, -R97 ;  /* 0x8000006152607221 */ /* 0x002fe20000010000 */
[----:B------:R-:W-:-:S03]  /*2ac0*/  FMUL.FTZ R102, R97, R100 ;  /* 0x0000006461667220 */ /* 0x000fc60000410000 */
[----:B------:R-:W-:Y:S01]  /*2ad0*/  FMUL.FTZ R96, R96, R96 ;  /* 0x0000006060607220 */ /* 0x000fe20000410000 */
[----:B------:R-:W-:-:S03]  /*2ae0*/  FFMA.FTZ R102, R83, R82, R102 ;  /* 0x0000005253667223 */ /* 0x000fc60000010066 */
[----:B------:R-:W-:Y:S01]  /*2af0*/  FMUL.FTZ R96, R83, R96 ;  /* 0x0000006053607220 */ /* 0x000fe20000410000 */
[----:B--2---:R-:W-:Y:S01]  /*2b00*/  FMUL.FTZ R102, R103, R102 ;  /* 0x0000006667667220 */ /* 0x004fe20000410000 */
[----:B---3--:R-:W-:Y:S01]  /*2b10*/  FADD.FTZ R80, R81, R80 ;  /* 0x0000005051507221 */ /* 0x008fe20000010000 */
[----:B------:R-:W1:Y:S01]  /*2b20*/  @!P2 LDC.64 R82, c[0x0][0x3c0] ;  /* 0x0000f000ff52ab82 */ /* 0x000e620000000a00 */
[----:B------:R-:W-:Y:S02]  /*2b30*/  FMUL.FTZ R96, R96, R100 ;  /* 0x0000006460607220 */ /* 0x000fe40000410000 */
[----:B------:R-:W2:Y:S02]  /*2b40*/  SHFL.IDX PT, R101, R102, RZ, 0x1f ;  /* 0x00001fff66657589 */ /* 0x000ea400000e0000 */
[----:B------:R-:W-:-:S03]  /*2b50*/  FFMA.FTZ R96, R103, R96, R80 ;  /* 0x0000006067607223 */ /* 0x000fc60000010050 */
[----:B------:R-:W3:Y:S03]  /*2b60*/  @!P2 LDC.64 R80, c[0x0][0x3c8] ;  /* 0x0000f200ff50ab82 */ /* 0x000ee60000000a00 */
[----:B------:R-:W0:Y:S01]  /*2b70*/  SHFL.IDX PT, R96, R96, RZ, 0x1f ;  /* 0x00001fff60607589 */ /* 0x000e2200000e0000 */
[----:B-1----:R-:W-:-:S04]  /*2b80*/  @!P2 IMAD.WIDE R82, R4, 0x4, R82 ;  /* 0x000000040452a825 */ /* 0x002fc800078e0252 */
[----:B--2---:R-:W-:Y:S01]  /*2b90*/  FMUL.FTZ R97, R101, R101 ;  /* 0x0000006565617220 */ /* 0x004fe20000410000 */
[----:B------:R1:W-:Y:S04]  /*2ba0*/  @!P2 STG.E desc[UR6][R82.64], R101 ;  /* 0x000000655200a986 */ /* 0x0003e8000c101906 */
[----:B------:R-:W-:Y:S01]  /*2bb0*/  FSEL R100, R97, RZ, P3 ;  /* 0x000000ff61647208 */ /* 0x000fe20001800000 */
[----:B---3--:R-:W-:-:S04]  /*2bc0*/  @!P2 IMAD.WIDE R80, R4, 0x4, R80 ;  /* 0x000000040450a825 */ /* 0x008fc800078e0250 */
[----:B0-----:R-:W-:-:S04]  /*2bd0*/  FFMA.FTZ R97, R96, UR8, R99 ;  /* 0x0000000860617c23 */ /* 0x001fc80008010063 */
[----:B------:R-:W-:Y:S01]  /*2be0*/  FADD.FTZ R97, R97, R100 ;  /* 0x0000006461617221 */ /* 0x000fe20000010000 */
[----:B------:R-:W-:-:S03]  /*2bf0*/  FSEL R100, R101, RZ, !P3 ;  /* 0x000000ff65647208 */ /* 0x000fc60005800000 */
        /* <DEDUP_REMOVED lines=29> */
[----:B0-----:R-:W-:Y:S01]  /*2dd0*/  IMAD.WIDE.U32 R96, R90, 0x10, R96 ;  /* 0x000000105a607825 */ /* 0x001fe200078e0060 */
[----:B------:R-:W-:-:S02]  /*2de0*/  F2FP.F16.F32.PACK_AB R81, R104, R83 ;  /* 0x000000536851723e */ /* 0x000fc400000000ff */
[----:B------:R-:W-:Y:S02]  /*2df0*/  F2FP.F16.F32.PACK_AB R82, R101, R82 ;  /* 0x000000526552723e */ /* 0x000fe400000000ff */
[----:B------:R-:W-:Y:S02]  /*2e00*/  F2FP.F16.F32.PACK_AB R83, R112, R103 ;  /* 0x000000677053723e */ /* 0x000fe400000000ff */
[----:B------:R-:W-:-:S03]  /*2e10*/  IADD3 R90, PT, PT, R90, 0x100, RZ ;  /* 0x000001005a5a7810 */ /* 0x000fc60007ffe0ff */
[----:B------:R0:W-:Y:S04]  /*2e20*/  STG.E.128 desc[UR6][R96.64], R80 ;  /* 0x0000005060007986 */ /* 0x0001e8000c101d06 */
.L_x_6816:
[----:B------:R-:W-:Y:S05]  /*2e30*/  BSYNC.RECONVERGENT B0 ;  /* 0x0000000000007941 */ /* 0x000fea0003800200 */
.L_x_6815:
        /* <DEDUP_REMOVED lines=34> */
.L_x_6818:
[----:B------:R-:W-:Y:S05]  /*3060*/  BSYNC.RECONVERGENT B0 ;  /* 0x0000000000007941 */ /* 0x000fea0003800200 */
.L_x_6817:
[----:B------:R-:W-:Y:S04]  /*3070*/  BSSY.RECONVERGENT B0, `(.L_x_6819) ;  /* 0x0000021000007945 */ /* 0x000fe80003800200 */
[----:B------:R-:W-:Y:S05]  /*3080*/  @!P5 BRA `(.L_x_6820) ;  /* 0x00000000007cd947 */ /* 0x000fea0003800000 */
[----:B0-2---:R-:W0:Y:S01]  /*3090*/  LDC.64 R96, c[0x0][0x428] ;  /* 0x00010a00ff607b82 */ /* 0x005e220000000a00 */
        /* <DEDUP_REMOVED lines=25> */
[----:B------:R-:W-:-:S02]  /*3230*/  F2FP.F16.F32.PACK_AB R83, R100, R83 ;  /* 0x000000536453723e */ /* 0x000fc400000000ff */
[----:B------:R-:W-:Y:S02]  /*3240*/  F2FP.F16.F32.PACK_AB R82, R108, R101 ;  /* 0x000000656c52723e */ /* 0x000fe400000000ff */
[----:B------:R-:W-:Y:S02]  /*3250*/  F2FP.F16.F32.PACK_AB R81, R104, R81 ;  /* 0x000000516851723e */ /* 0x000fe400000000ff */
[----:B------:R-:W-:-:S05]  /*3260*/  F2FP.F16.F32.PACK_AB R80, R99, R80 ;  /* 0x000000506350723e */ /* 0x000fca00000000ff */
[----:B------:R3:W-:Y:S02]  /*3270*/  STG.E.128 desc[UR6][R96.64], R80 ;  /* 0x0000005060007986 */ /* 0x0007e4000c101d06 */
.L_x_6820:
[----:B------:R-:W-:Y:S05]  /*3280*/  BSYNC.RECONVERGENT B0 ;  /* 0x0000000000007941 */ /* 0x000fea0003800200 */
.L_x_6819:
[----:B0123--:R-:W0:Y:S01]  /*3290*/  LDC.64 R80, c[0x0][0x380] ;  /* 0x0000e000ff507b82 */ /* 0x00fe220000000a00 */
[----:B------:R-:W-:Y:S01]  /*32a0*/  UPLOP3.LUT UP1, UPT, UPT, UPT, UP1, 0x40, 0x4 ;  /* 0x000000000004789c */ /* 0x000fe20003f2e810 */
[----:B0-----:R-:W-:-:S04]  /*32b0*/  IADD3 R4, PT, PT, R4, R80, RZ ;  /* 0x0000005004047210 */ /* 0x001fc80007ffe0ff */
[----:B------:R-:W-:-:S13]  /*32c0*/  ISETP.GE.AND P2, PT, R4, R81, PT ;  /* 0x000000510400720c */ /* 0x000fda0003f46270 */
[----:B------:R-:W-:Y:S05]  /*32d0*/  @!P2 BRA `(.L_x_6821) ;  /* 0xffffffd000f4a947 */ /* 0x000fea000383ffff */
[----:B------:R-:W-:Y:S05]  /*32e0*/  EXIT ;  /* 0x000000000000794d */ /* 0x000fea0003800000 */
.L_x_6822:
        /* <DEDUP_REMOVED lines=9> */
.L_x_13706:


//--------------------- .text._ZN10layer_norm31ln_parallel_residual_fwd_kernelINS_13Kernel_traitsIf6__halfS2_S2_fjLj6144ELj1ELj1ELj8ELj16ENS_18Kernel_traits_baseILj6144EfS2_S2_S2_fjLj256EEEEELb0ELb1ELb1EEEvNS_9FwdParamsE --------------------------
	.section	.text._ZN10layer_norm31ln_parallel_residual_fwd_kernelINS_13Kernel_traitsIf6__halfS2_S2_fjLj6144ELj1ELj1ELj8ELj16ENS_18Kernel_traits_baseILj6144EfS2_S2_S2_fjLj256EEEEELb0ELb1ELb1EEEvNS_9FwdParamsE,"ax",@progbits
	.align	128
        .global         _ZN10layer_norm31ln_parallel_residual_fwd_kernelINS_13Kernel_traitsIf6__halfS2_S2_fjLj6144ELj1ELj1ELj8ELj16ENS_18Kernel_traits_baseILj6144EfS2_S2_S2_fjLj256EEEEELb0ELb1ELb1EEEvNS_9FwdParamsE
        .type           _ZN10layer_norm31ln_parallel_residual_fwd_kernelINS_13Kernel_traitsIf6__halfS2_S2_fjLj6144ELj1ELj1ELj8ELj16ENS_18Kernel_traits_baseILj6144EfS2_S2_S2_fjLj256EEEEELb0ELb1ELb1EEEvNS_9FwdParamsE,@function
        .size           _ZN10layer_norm31ln_parallel_residual_fwd_kernelINS_13Kernel_traitsIf6__halfS2_S2_fjLj6144ELj1ELj1ELj8ELj16ENS_18Kernel_traits_baseILj6144EfS2_S2_S2_fjLj256EEEEELb0ELb1ELb1EEEvNS_9FwdParamsE,(.L_x_13707 - _ZN10layer_norm31ln_parallel_residual_fwd_kernelINS_13Kernel_traitsIf6__halfS2_S2_fjLj6144ELj1ELj1ELj8ELj16ENS_18Kernel_traits_baseILj6144EfS2_S2_S2_fjLj256EEEEELb0ELb1ELb1EEEvNS_9FwdParamsE)
        .other          _ZN10layer_norm31ln_parallel_residual_fwd_kernelINS_13Kernel_traitsIf6__halfS2_S2_fjLj6144ELj1ELj1ELj8ELj16ENS_18Kernel_traits_baseILj6144EfS2_S2_S2_fjLj256EEEEELb0ELb1ELb1EEEvNS_9FwdParamsE,@"STO_CUDA_ENTRY STV_DEFAULT"
_ZN10layer_norm31ln_parallel_residual_fwd_kernelINS_13Kernel_traitsIf6__halfS2_S2_fjLj6144ELj1ELj1ELj8ELj16ENS_18Kernel_traits_baseILj6144EfS2_S2_S2_fjLj256EEEEELb0ELb1ELb1EEEvNS_9FwdParamsE:
.text._ZN10layer_norm31ln_parallel_residual_fwd_kernelINS_13Kernel_traitsIf6__halfS2_S2_fjLj6144ELj1ELj1ELj8ELj16ENS_18Kernel_traits_baseILj6144EfS2_S2_S2_fjLj256EEEEELb0ELb1ELb1EEEvNS_9FwdParamsE:
        /* <DEDUP_REMOVED lines=49> */
.L_x_6823:
        /* <DEDUP_REMOVED lines=14> */
.L_x_6836:
[----:B----4-:R-:W-:Y:S01]  /*03f0*/  ISETP.NE.U32.AND P2, PT, RZ, UR12, PT ;  /* 0x0000000cff007c0c */ /* 0x010fe2000bf45070 */
[----:B-1----:R-:W1:Y:S01]  /*0400*/  LDC.64 R68, c[0x0][0x390] ;  /* 0x0000e400ff447b82 */ /* 0x002e620000000a00 */
[----:B--2---:R-:W-:Y:S02]  /*0410*/  IMAD R0, R2, UR10, RZ ;  /* 0x0000000a02007c24 */ /* 0x004fe4000f8e02ff */
[----:B------:R-:W-:-:S03]  /*0420*/  ISETP.NE.AND.EX P2, PT, RZ, UR13, PT, P2 ;  /* 0x0000000dff007c0c */ /* 0x000fc6000bf45320 */
[----:B------:R-:W-:Y:S02]  /*0430*/  SHF.R.S32.HI R71, RZ, 0x1f, R0 ;  /* 0x0000001fff477819 */ /* 0x000fe40000011400 */
[----:B------:R-:W2:Y:S02]  /*0440*/  @P1 LDC.64 R64, c[0x0][0x398] ;  /* 0x0000e600ff401b82 */ /* 0x000ea40000000a00 */
[----:B------:R-:W-:-:S04]  /*0450*/  LEA.HI R0, R71, R0, RZ, 0x3 ;  /* 0x0000000047007211 */ /* 0x000fc800078f18ff */
[----:B------:R-:W-:Y:S02]  /*0460*/  LEA.HI.SX32 R71, R0, R3, 0x1d ;  /* 0x0000000300477211 */ /* 0x000fe400078feaff */
[----:B------:R-:W4:Y:S03]  /*0470*/  @P2 LDC.64 R66, c[0x0][0x3a0] ;  /* 0x0000e800ff422b82 */ /* 0x000f260000000a00 */
[----:B-1----:R-:W-:-:S06]  /*0480*/  IMAD.WIDE.U32 R72, R71, 0x10, R68 ;  /* 0x0000001047487825 */ /* 0x002fcc00078e0044 */
[----:B-----5:R-:W5:Y:S01]  /*0490*/  LDG.E.128 R72, desc[UR6][R72.64] ;  /* 0x0000000648487981 */ /* 0x020f62000c1e1d00 */
[----:B--2---:R-:W-:-:S05]  /*04a0*/  @P1 IMAD.WIDE.U32 R64, R71, 0x10, R64 ;  /* 0x0000001047401825 */ /* 0x004fca00078e0040 */
[----:B------:R1:W5:Y:S01]  /*04b0*/  @P1 LDG.E.128 R12, desc[UR6][R64.64] ;  /* 0x00000006400c1981 */ /* 0x000362000c1e1d00 */
[----:B----4-:R-:W-:-:S05]  /*04c0*/  @P2 IMAD.WIDE.U32 R66, R71, 0x10, R66 ;  /* 0x0000001047422825 */ /* 0x010fca00078e0042 */
[----:B------:R1:W5:Y:S01]  /*04d0*/  @P2 LDG.E.128 R8, desc[UR6][R66.64] ;  /* 0x0000000642082981 */ /* 0x000362000c1e1d00 */
[----:B------:R-:W-:Y:S05]  /*04e0*/  @!P1 BRA `(.L_x_6824) ;  /* 0x00000004002c9947 */ /* 0x000fea0003800000 */
[----:B------:R-:W-:Y:S05]  /*04f0*/  @!P2 BRA `(.L_x_6825) ;  /* 0x0000000000b4a947 */ /* 0x000fea0003800000 */
[----:B-----5:R-:W-:Y:S02]  /*0500*/  HADD2.F32 R0, -RZ, R72.H0_H0 ;  /* 0x20000048ff007230 */ /* 0x020fe40000004100 */
[----:B0-----:R-:W-:Y:S02]  /*0510*/  HADD2.F32 R5, -RZ, R12.H0_H0 ;  /* 0x2000000cff057230 */ /* 0x001fe40000004100 */
[----:B------:R-:W-:Y:S02]  /*0520*/  HADD2.F32 R72, -RZ, R72.H1_H1 ;  /* 0x30000048ff487230 */ /* 0x000fe40000004100 */
[----:B-1----:R-:W-:Y:S02]  /*0530*/  HADD2.F32 R64, -RZ, R74.H0_H0 ;  /* 0x2000004aff407230 */ /* 0x002fe40000004100 */
[----:B------:R-:W-:Y:S01]  /*0540*/  FADD.FTZ R0, R0, R5 ;  /* 0x0000000500007221 */ /* 0x000fe20000010000 */
[----:B------:R-:W-:Y:S02]  /*0550*/  HADD2.F32 R5, -RZ, R12.H1_H1 ;  /* 0x3000000cff057230 */ /* 0x000fe40000004100 */
[----:B------:R-:W-:-:S02]  /*0560*/  HADD2.F32 R65, -RZ, R14.H0_H0 ;  /* 0x2000000eff417230 */ /* 0x000fc40000004100 */
[----:B------:R-:W-:Y:S02]  /*0570*/  HADD2.F32 R4, -RZ, R73.H0_H0 ;  /* 0x20000049ff047230 */ /* 0x000fe40000004100 */
[----:B------:R-:W-:Y:S01]  /*0580*/  FADD.FTZ R72, R72, R5 ;  /* 0x0000000548487221 */ /* 0x000fe20000010000 */
[----:B------:R-:W-:Y:S02]  /*0590*/  HADD2.F32 R66, -RZ, R75.H0_H0 ;  /* 0x2000004bff427230 */ /* 0x000fe40000004100 */
[----:B------:R-:W-:Y:S01]  /*05a0*/  FADD.FTZ R64, R64, R65 ;  /* 0x0000004140407221 */ /* 0x000fe20000010000 */
        /* <DEDUP_REMOVED lines=10> */
[----:B------:R-:W-:-:S02]  /*0650*/  HADD2.F32 R67, -RZ, R14.H1_H1 ;  /* 0x3000000eff437230 */ /* 0x000fc40000004100 */
[----:B------:R-:W-:Y:S02]  /*0660*/  HADD2.F32 R65, -RZ, R11.H1_H1 ;  /* 0x3000000bff417230 */ /* 0x000fe40000004100 */
        /* <DEDUP_REMOVED lines=22> */
.L_x_6825:
[----:B-----5:R-:W-:Y:S02]  /*07d0*/  HADD2.F32 R77, -RZ, R72.H0_H0 ;  /* 0x20000048ff4d7230 */ /* 0x020fe40000004100 */
[----:B------:R-:W-:Y:S02]  /*07e0*/  HADD2.F32 R0, -RZ, R12.H0_H0 ;  /* 0x2000000cff007230 */ /* 0x000fe40000004100 */
[--C-:B------:R-:W-:Y:S02]  /*07f0*/  HADD2.F32 R81, -RZ, R74.reuse.H0_H0 ;  /* 0x2000004aff517230 */ /* 0x100fe40000004100 */
[----:B------:R-:W-:Y:S02]  /*0800*/  HADD2.F32 R76, -RZ, R74.H1_H1 ;  /* 0x3000004aff4c7230 */ /* 0x000fe40000004100 */
[----:B------:R-:W-:Y:S01]  /*0810*/  FADD.FTZ R77, R77, R0 ;  /* 0x000000004d4d7221 */ /* 0x000fe20000010000 */
[----:B------:R-:W-:Y:S02]  /*0820*/  HADD2.F32 R72, -RZ, R72.H1_H1 ;  /* 0x30000048ff487230 */ /* 0x000fe40000004100 */
[----:B------:R-:W-:-:S02]  /*0830*/  HADD2.F32 R79, -RZ, R73.H0_H0 ;  /* 0x20000049ff4f7230 */ /* 0x000fc40000004100 */
[----:B------:R-:W-:Y:S02]  /*0840*/  HADD2.F32 R70, -RZ, R73.H1_H1 ;  /* 0x30000049ff467230 */ /* 0x000fe40000004100 */
[----:B0-----:R-:W-:Y:S02]  /*0850*/  HADD2.F32 R4, -RZ, R13.H0_H0 ;  /* 0x2000000dff047230 */ /* 0x001fe40000004100 */
[----:B------:R-:W-:Y:S02]  /*0860*/  HADD2.F32 R6, -RZ, R14.H0_H0 ;  /* 0x2000000eff067230 */ /* 0x000fe40000004100 */
[--C-:B------:R-:W-:Y:S02]  /*0870*/  HADD2.F32 R83, -RZ, R75.reuse.H0_H0 ;  /* 0x2000004bff537230 */ /* 0x100fe40000004100 */
[----:B------:R-:W-:Y:S01]  /*0880*/  FADD.FTZ R79, R79, R4 ;  /* 0x000000044f4f7221 */ /* 0x000fe20000010000 */
[----:B------:R-:W-:Y:S02]  /*0890*/  HADD2.F32 R74, -RZ, R75.H1_H1 ;  /* 0x3000004bff4a7230 */ /* 0x000fe40000004100 */
[----:B------:R-:W-:Y:S01]  /*08a0*/  FADD.FTZ R81, R81, R6 ;  /* 0x0000000651517221 */ /* 0x000fe20000010000 */
[----:B------:R-:W-:-:S02]  /*08b0*/  HADD2.F32 R0, -RZ, R15.H0_H0 ;  /* 0x2000000fff007230 */ /* 0x000fc40000004100 */
[----:B-1----:R-:W-:Y:S02]  /*08c0*/  HADD2.F32 R67, -RZ, R15.H1_H1 ;  /* 0x3000000fff437230 */ /* 0x002fe40000004100 */
        /* <DEDUP_REMOVED lines=13> */
.L_x_6824:
[----:B------:R-:W-:Y:S05]  /*09a0*/  @!P2 BRA `(.L_x_6827) ;  /* 0x000000000074a947 */ /* 0x000fea0003800000 */
        /* <DEDUP_REMOVED lines=29> */
.L_x_6827:
[----:B-----5:R-:W-:Y:S02]  /*0b80*/  HADD2.F32 R77, -RZ, R72.H0_H0 ;  /* 0x20000048ff4d7230 */ /* 0x020fe40000004100 */
[--C-:B------:R-:W-:Y:S02]  /*0b90*/  HADD2.F32 R81, -RZ, R74.reuse.H0_H0 ;  /* 0x2000004aff517230 */ /* 0x100fe40000004100 */
[----:B------:R-:W-:Y:S02]  /*0ba0*/  HADD2.F32 R76, -RZ, R74.H1_H1 ;  /* 0x3000004aff4c7230 */ /* 0x000fe40000004100 */
[----:B------:R-:W-:Y:S02]  /*0bb0*/  HADD2.F32 R72, -RZ, R72.H1_H1 ;  /* 0x30000048ff487230 */ /* 0x000fe40000004100 */
[--C-:B------:R-:W-:Y:S02]  /*0bc0*/  HADD2.F32 R79, -RZ, R73.reuse.H0_H0 ;  /* 0x20000049ff4f7230 */ /* 0x100fe40000004100 */
[----:B------:R-:W-:-:S02]  /*0bd0*/  HADD2.F32 R70, -RZ, R73.H1_H1 ;  /* 0x30000049ff467230 */ /* 0x000fc40000004100 */
[--C-:B------:R-:W-:Y:S02]  /*0be0*/  HADD2.F32 R83, -RZ, R75.reuse.H0_H0 ;  /* 0x2000004bff537230 */ /* 0x100fe40000004100 */
[----:B------:R-:W-:-:S07]  /*0bf0*/  HADD2.F32 R74, -RZ, R75.H1_H1 ;  /* 0x3000004bff4a7230 */ /* 0x000fce0000004100 */
.L_x_6826:
[----:B------:R-:W2:Y:S01]  /*0c00*/  @P0 LDC.64 R84, c[0x0][0x3a8] ;  /* 0x0000ea00ff540b82 */ /* 0x000ea20000000a00 */
[----:B------:R-:W-:-:S05]  /*0c10*/  IADD3 R73, PT, PT, R71, 0x100, RZ ;  /* 0x0000010047497810 */ /* 0x000fca0007ffe0ff */
[----:B-1----:R-:W-:Y:S02]  /*0c20*/  IMAD.WIDE.U32 R64, R73, 0x10, R68 ;  /* 0x0000001049407825 */ /* 0x002fe400078e0044 */
[----:B------:R-:W1:Y:S08]  /*0c30*/  @P1 LDC.64 R90, c[0x0][0x398] ;  /* 0x0000e600ff5a1b82 */ /* 0x000e700000000a00 */
[----:B------:R-:W4:Y:S01]  /*0c40*/  @P2 LDC.64 R92, c[0x0][0x3a0] ;  /* 0x0000e800ff5c2b82 */ /* 0x000f220000000a00 */
[----:B--2---:R-:W-:-:S05]  /*0c50*/  @P0 IMAD.WIDE.U32 R84, R71, 0x10, R84 ;  /* 0x0000001047540825 */ /* 0x004fca00078e0054 */
[----:B------:R2:W-:Y:S01]  /*0c60*/  @P0 STG.E.128 desc[UR6][R84.64], R4 ;  /* 0x0000000454000986 */ /* 0x0005e2000c101d06 */
[----:B-1----:R-:W-:-:S03]  /*0c70*/  @P1 IMAD.WIDE.U32 R90, R73, 0x10, R90 ;  /* 0x00000010495a1825 */ /* 0x002fc600078e005a */
[----:B------:R-:W5:Y:S04]  /*0c80*/  LDG.E.128 R64, desc[UR6][R64.64] ;  /* 0x0000000640407981 */ /* 0x000f68000c1e1d00 */
[----:B------:R2:W5:Y:S01]  /*0c90*/  @P1 LDG.E.128 R12, desc[UR6][R90.64] ;  /* 0x000000065a0c1981 */ /* 0x000562000c1e1d00 */
[----:B----4-:R-:W-:-:S05]  /*0ca0*/  @P2 IMAD.WIDE.U32 R92, R73, 0x10, R92 ;  /* 0x00000010495c2825 */ /* 0x010fca00078e005c */
[----:B------:R2:W5:Y:S01]  /*0cb0*/  @P2 LDG.E.128 R8, desc[UR6][R92.64] ;  /* 0x000000065c082981 */ /* 0x000562000c1e1d00 */
[----:B0-----:R-:W-:-:S04]  /*0cc0*/  UISETP.NE.U32.AND UP0, UPT, UR14, URZ, UPT ;  /* 0x000000ff0e00728c */ /* 0x001fc8000bf05070 */
[----:B------:R-:W-:-:S09]  /*0cd0*/  UISETP.NE.AND.EX UP0, UPT, UR15, URZ, UPT, UP0 ;  /* 0x000000ff0f00728c */ /* 0x000fd2000bf05300 */
[----:B--2---:R-:W-:Y:S05]  /*0ce0*/  BRA.U UP0, `(.L_x_6828) ;  /* 0x0000000100a47547 */ /* 0x004fea000b800000 */
        /* <DEDUP_REMOVED lines=12> */
.L_x_6829:
        /* <DEDUP_REMOVED lines=29> */
.L_x_6828:
        /* <DEDUP_REMOVED lines=32> */
.L_x_6831:
[--C-:B-----5:R-:W-:Y:S02]  /*1180*/  HADD2.F32 R4, -RZ, R65.reuse.H0_H0 ;  /* 0x20000041ff047230 */ /* 0x120fe40000004100 */
[--C-:B------:R-:W-:Y:S02]  /*1190*/  HADD2.F32 R75, -RZ, R66.reuse.H0_H0 ;  /* 0x20000042ff4b7230 */ /* 0x100fe40000004100 */
[----:B------:R-:W-:Y:S02]  /*11a0*/  HADD2.F32 R78, -RZ, R66.H1_H1 ;  /* 0x30000042ff4e7230 */ /* 0x000fe40000004100 */
[----:B------:R-:W-:Y:S02]  /*11b0*/  HADD2.F32 R65, -RZ, R65.H1_H1 ;  /* 0x30000041ff417230 */ /* 0x000fe40000004100 */
[----:B------:R-:W-:Y:S02]  /*11c0*/  HADD2.F32 R6, -RZ, R13.H1_H1 ;  /* 0x3000000dff067230 */ /* 0x000fe40000004100 */
[----:B------:R-:W-:-:S02]  /*11d0*/  HADD2.F32 R66, -RZ, R14.H0_H0 ;  /* 0x2000000eff427230 */ /* 0x000fc40000004100 */
[----:B------:R-:W-:Y:S02]  /*11e0*/  HADD2.F32 R0, -RZ, R64.H0_H0 ;  /* 0x20000040ff007230 */ /* 0x000fe40000004100 */
[----:B------:R-:W-:Y:S01]  /*11f0*/  FADD.FTZ R6, R6, R65 ;  /* 0x0000004106067221 */ /* 0x000fe20000010000 */
[----:B------:R-:W-:Y:S02]  /*1200*/  HADD2.F32 R5, -RZ, R12.H0_H0 ;  /* 0x2000000cff057230 */ /* 0x000fe40000004100 */
[----:B------:R-:W-:Y:S01]  /*1210*/  FADD.FTZ R66, R66, R75 ;  /* 0x0000004b42427221 */ /* 0x000fe20000010000 */
[--C-:B------:R-:W-:Y:S02]  /*1220*/  HADD2.F32 R80, -RZ, R67.reuse.H0_H0 ;  /* 0x20000043ff507230 */ /* 0x100fe40000004100 */
[----:B------:R-:W-:Y:S02]  /*1230*/  HADD2.F32 R82, -RZ, R67.H1_H1 ;  /* 0x30000043ff527230 */ /* 0x000fe40000004100 */
[----:B------:R-:W-:Y:S01]  /*1240*/  FADD.FTZ R0, R5, R0 ;  /* 0x0000000005007221 */ /* 0x000fe20000010000 */
[----:B------:R-:W-:-:S02]  /*1250*/  HADD2.F32 R7, -RZ, R13.H0_H0 ;  /* 0x2000000dff077230 */ /* 0x000fc40000004100 */
[----:B------:R-:W-:Y:S02]  /*1260*/  HADD2.F32 R67, -RZ, R14.H1_H1 ;  /* 0x3000000eff437230 */ /* 0x000fe40000004100 */
[--C-:B------:R-:W-:Y:S02]  /*1270*/  HADD2.F32 R65, -RZ, R15.reuse.H0_H0 ;  /* 0x2000000fff417230 */ /* 0x100fe40000004100 */
[----:B------:R-:W-:Y:S01]  /*1280*/  FADD.FTZ R4, R7, R4 ;  /* 0x0000000407047221 */ /* 0x000fe20000010000 */
[----:B------:R-:W-:Y:S02]  /*1290*/  HADD2.F32 R75, -RZ, R15.H1_H1 ;  /* 0x3000000fff4b7230 */ /* 0x000fe40000004100 */
[----:B------:R-:W-:Y:S01]  /*12a0*/  FADD.FTZ R67, R67, R78 ;  /* 0x0000004e43437221 */ /* 0x000fe20000010000 */
[----:B------:R-:W-:Y:S02]  /*12b0*/  HADD2.F32 R91, -RZ, R8.H0_H0 ;  /* 0x20000008ff5b7230 */ /* 0x000fe40000004100 */
        /* <DEDUP_REMOVED lines=24> */
.L_x_6830:
        /* <DEDUP_REMOVED lines=12> */
[----:B------:R-:W-:Y:S05]  /*1500*/  BRA.U UP0, `(.L_x_6832) ;  /* 0x00000001009c7547 */ /* 0x000fea000b800000 */
        /* <DEDUP_REMOVED lines=10> */
.L_x_6833:
        /* <DEDUP_REMOVED lines=29> */
.L_x_6832:
        /* <DEDUP_REMOVED lines=30> */
.L_x_6835:
[----:B-----5:R-:W-:Y:S02]  /*1960*/  HADD2.F32 R0, -RZ, R64.H0_H0 ;  /* 0x20000040ff007230 */ /* 0x020fe40000004100 */
[----:B0-----:R-:W-:Y:S02]  /*1970*/  HADD2.F32 R5, -RZ, R12.H0_H0 ;  /* 0x2000000cff057230 */ /* 0x001fe40000004100 */
        /* <DEDUP_REMOVED lines=9> */
[----:B------:R-:W-:Y:S02]  /*1a10*/  HADD2.F32 R68, -RZ, R66.H0_H0 ;  /* 0x20000042ff447230 */ /* 0x000fe40000004100 */
[----:B------:R-:W-:Y:S02]  /*1a20*/  HADD2.F32 R67, -RZ, R14.H0_H0 ;  /* 0x2000000eff437230 */ /* 0x000fe40000004100 */
        /* <DEDUP_REMOVED lines=31> */
.L_x_6834:
        /* <DEDUP_REMOVED lines=105> */
[----:B------:R-:W-:Y:S01]  /*22b0*/  HFMA2 R98, -RZ, RZ, 0, 0 ;  /* 0x00000000ff627431 */ /* 0x000fe200000001ff */
[----:B------:R-:W-:Y:S04]  /*22c0*/  @P0 STG.E.128 desc[UR6][R68.64], R4 ;  /* 0x0000000444000986 */ /* 0x000fe8000c101d06 */
[----:B------:R0:W-:Y:S01]  /*22d0*/  @!P2 STS.64 [R0], R64 ;  /* 0x000000400000a388 */ /* 0x0001e20000000a00 */
[----:B------:R-:W-:Y:S01]  /*22e0*/  @!P4 MOV R98, 0x300 ;  /* 0x000003000062c802 */ /* 0x000fe20000000f00 */
        /* <DEDUP_REMOVED lines=41> */
[----:B------:R-:W1:Y:S04]  /*2580*/  MUFU.RCP R102, R102 ;  /* 0x0000006600667308 */ /* 0x000e680000001000 */
[----:B------:R-:W2:Y:S01]  /*2590*/  SHFL.DOWN PT, R0, R65, 0x1, 0x1f ;  /* 0x08201f0041007f89 */ /* 0x000ea200000e0000 */
[----:B0-----:R-:W-:Y:S01]  /*25a0*/  FADD.FTZ R67, R101, -R66 ;  /* 0x8000004265437221 */ /* 0x001fe20000010000 */
[----:B------:R-:W-:Y:S02]  /*25b0*/  FMUL.FTZ R69, R66, R103 ;  /* 0x0000006742457220 */ /* 0x000fe40000410000 */
[----:B------:R-:W3:Y:S01]  /*25c0*/  LDC R66, c[0x0][0x448] ;  /* 0x00011200ff427b82 */ /* 0x000ee20000000800 */
[----:B------:R-:W-:Y:S01]  /*25d0*/  FMUL.FTZ R67, R67, R67 ;  /* 0x0000004343437220 */ /* 0x000fe20000410000 */
[----:B------:R-:W-:-:S03]  /*25e0*/  FFMA.FTZ R69, R64, R101, R69 ;  /* 0x0000006540457223 */ /* 0x000fc60000010045 */
[----:B------:R-:W-:Y:S01]  /*25f0*/  FMUL.FTZ R64, R64, R67 ;  /* 0x0000004340407220 */ /* 0x000fe20000410000 */
[----:B-1----:R-:W-:Y:S01]  /*2600*/  FMUL.FTZ R69, R102, R69 ;  /* 0x0000004566457220 */ /* 0x002fe20000410000 */
[----:B--2---:R-:W-:Y:S02]  /*2610*/  FADD.FTZ R67, R65, R0 ;  /* 0x0000000041437221 */ /* 0x004fe40000010000 */
[----:B------:R-:W-:Y:S02]  /*2620*/  FMUL.FTZ R64, R64, R103 ;  /* 0x0000006740407220 */ /* 0x000fe40000410000 */
[----:B------:R-:W0:Y:S02]  /*2630*/  SHFL.IDX PT, R0, R69, RZ, 0x1f ;  /* 0x00001fff45007589 */ /* 0x000e2400000e0000 */
[----:B------:R-:W-:-:S05]  /*2640*/  FFMA.FTZ R102, R102, R64, R67 ;  /* 0x0000004066667223 */ /* 0x000fca0000010043 */
[----:B------:R-:W3:Y:S01]  /*2650*/  SHFL.IDX PT, R65, R102, RZ, 0x1f ;  /* 0x00001fff66417589 */ /* 0x000ee200000e0000 */
[C---:B0-----:R-:W-:Y:S01]  /*2660*/  FMUL.FTZ R64, R0.reuse, R0 ;  /* 0x0000000000407220 */ /* 0x041fe20000410000 */
[----:B------:R-:W-:-:S04]  /*2670*/  FSEL R68, R0, RZ, !P3 ;  /* 0x000000ff00447208 */ /* 0x000fc80005800000 */
[----:B------:R-:W-:Y:S01]  /*2680*/  FSEL R101, R64, RZ, P3 ;  /* 0x000000ff40657208 */ /* 0x000fe20001800000 */
[C---:B------:R-:W-:Y:S01]  /*2690*/  FADD.FTZ R67, -R68.reuse, R77 ;  /* 0x0000004d44437221 */ /* 0x040fe20000010100 */
[----:B---3--:R-:W-:Y:S01]  /*26a0*/  FFMA.FTZ R66, R65, UR11, R66 ;  /* 0x0000000b41427c23 */ /* 0x008fe20008010042 */
[C---:B------:R-:W-:Y:S01]  /*26b0*/  FADD.FTZ R83, -R68.reuse, R83 ;  /* 0x0000005344537221 */ /* 0x040fe20000010100 */
[----:B------:R-:W0:Y:S01]  /*26c0*/  LDC.64 R64, c[0x0][0x428] ;  /* 0x00010a00ff407b82 */ /* 0x000e220000000a00 */
[----:B------:R-:W-:Y:S01]  /*26d0*/  FADD.FTZ R123, -R68, R74 ;  /* 0x0000004a447b7221 */ /* 0x000fe20000010100 */
        /* <DEDUP_REMOVED lines=25> */
[----:B------:R-:W-:Y:S01]  /*2870*/  FMUL.FTZ R74, R84, R121 ;  /* 0x00000079544a7220 */ /* 0x000fe20000410000 */
[C---:B------:R-:W-:Y:S01]  /*2880*/  FADD.FTZ R113, -R68.reuse, R90 ;  /* 0x0000005a44717221 */ /* 0x040fe20000010100 */
[----:B------:R-:W-:Y:S01]  /*2890*/  FADD.FTZ R93, -R68, R93 ;  /* 0x0000005d445d7221 */ /* 0x000fe20000010100 */
[----:B------:R-:W-:Y:S01]  /*28a0*/  FMUL.FTZ R66, R84, R115 ;  /* 0x0000007354427220 */ /* 0x000fe20000410000 */
[----:B------:R-:W-:Y:S01]  /*28b0*/  FFMA.FTZ R68, R67, R60, R36 ;  /* 0x0000003c43447223 */ /* 0x000fe20000010024 */
[----:B0-----:R-:W-:-:S04]  /*28c0*/  IMAD.WIDE.U32 R78, R73, 0x10, R64 ;  /* 0x00000010494e7825 */ /* 0x001fc800078e0040 */
[----:B------:R-:W-:Y:S01]  /*28d0*/  FFMA.FTZ R67, R83, R58, R34 ;  /* 0x0000003a53437223 */ /* 0x000fe20000010022 */
[----:B------:R-:W-:Y:S01]  /*28e0*/  FFMA.FTZ R82, R80, R59, R35 ;  /* 0x0000003b50527223 */ /* 0x000fe20000010023 */
[----:B------:R-:W-:Y:S01]  /*28f0*/  FFMA.FTZ R72, R81, R56, R32 ;  /* 0x0000003851487223 */ /* 0x000fe20000010020 */
[----:B------:R-:W-:-:S04]  /*2900*/  IMAD.WIDE.U32 R76, R71, 0x10, R64 ;  /* 0x00000010474c7825 */ /* 0x000fc800078e0040 */
[----:B------:R-:W-:Y:S01]  /*2910*/  FFMA.FTZ R73, R74, R57, R33 ;  /* 0x000000394a497223 */ /* 0x000fe20000010021 */
[----:B------:R-:W-:Y:S01]  /*2920*/  FFMA.FTZ R71, R66, R61, R37 ;  /* 0x0000003d42477223 */ /* 0x000fe20000010025 */
[C---:B------:R-:W-:Y:S01]  /*2930*/  FMUL.FTZ R91, R84.reuse, R91 ;  /* 0x0000005b545b7220 */ /* 0x040fe20000410000 */
[----:B------:R-:W-:Y:S01]  /*2940*/  FMUL.FTZ R90, R84, R107 ;  /* 0x0000006b545a7220 */ /* 0x000fe20000410000 */
[----:B------:R-:W-:Y:S01]  /*2950*/  F2FP.F16.F32.PACK_AB R67, R82, R67 ;  /* 0x000000435243723e */ /* 0x000fe200000000ff */
[----:B------:R-:W-:Y:S01]  /*2960*/  IMAD.WIDE.U32 R80, R75, 0x10, R64 ;  /* 0x000000104b507825 */ /* 0x000fe200078e0040 */
[----:B------:R-:W-:Y:S01]  /*2970*/  F2FP.F16.F32.PACK_AB R66, R73, R72 ;  /* 0x000000484942723e */ /* 0x000fe200000000ff */
[----:B------:R-:W0:Y:S01]  /*2980*/  @!P2 LDC.64 R82, c[0x0][0x3c0] ;  /* 0x0000f000ff52ab82 */ /* 0x000e220000000a00 */
[----:B------:R-:W-:Y:S01]  /*2990*/  F2FP.F16.F32.PACK_AB R64, R71, R68 ;  /* 0x000000444740723e */ /* 0x000fe200000000ff */
[----:B------:R-:W-:Y:S01]  /*29a0*/  FMUL.FTZ R74, R84, R87 ;  /* 0x00000057544a7220 */ /* 0x000fe20000410000 */
[----:B------:R-:W-:Y:S01]  /*29b0*/  FFMA.FTZ R68, R91, R52, R28 ;  /* 0x000000345b447223 */ /* 0x000fe2000001001c */
[----:B------:R-:W-:Y:S01]  /*29c0*/  FFMA.FTZ R87, R90, R49, R25 ;  /* 0x000000315a577223 */ /* 0x000fe20000010019 */
[C---:B------:R-:W-:Y:S01]  /*29d0*/  FMUL.FTZ R117, R84.reuse, R117 ;  /* 0x0000007554757220 */ /* 0x040fe20000410000 */
[C---:B------:R-:W-:Y:S01]  /*29e0*/  FMUL.FTZ R70, R84.reuse, R119 ;  /* 0x0000007754467220 */ /* 0x040fe20000410000 */
[C---:B------:R-:W-:Y:S01]  /*29f0*/  FMUL.FTZ R109, R84.reuse, R109 ;  /* 0x0000006d546d7220 */ /* 0x040fe20000410000 */
[----:B------:R-:W1:Y:S01]  /*2a00*/  @!P2 LDC.64 R72, c[0x0][0x3c8] ;  /* 0x0000f200ff48ab82 */ /* 0x000e620000000a00 */
[----:B------:R-:W-:Y:S01]  /*2a10*/  FMUL.FTZ R92, R84, R111 ;  /* 0x0000006f545c7220 */ /* 0x000fe20000410000 */
[----:B------:R-:W-:Y:S01]  /*2a20*/  FFMA.FTZ R117, R117, R62, R38 ;  /* 0x0000003e75757223 */ /* 0x000fe20000010026 */
[----:B------:R-:W-:Y:S01]  /*2a30*/  FFMA.FTZ R70, R70, R63, R39 ;  /* 0x0000003f46467223 */ /* 0x000fe20000010027 */
[----:B------:R-:W-:Y:S01]  /*2a40*/  FFMA.FTZ R71, R109, R50, R26 ;  /* 0x000000326d477223 */ /* 0x000fe2000001001a */
[----:B------:R-:W-:Y:S01]  /*2a50*/  FFMA.FTZ R92, R92, R51, R27 ;  /* 0x000000335c5c7223 */ /* 0x000fe2000001001b */
[C---:B------:R-:W-:Y:S01]  /*2a60*/  FMUL.FTZ R113, R84.reuse, R113 ;  /* 0x0000007154717220 */ /* 0x040fe20000410000 */
[----:B------:R-:W-:Y:S01]  /*2a70*/  FMUL.FTZ R94, R84, R93 ;  /* 0x0000005d545e7220 */ /* 0x000fe20000410000 */
[----:B------:R-:W2:Y:S01]  /*2a80*/  LDC.64 R90, c[0x0][0x380] ;  /* 0x0000e000ff5a7b82 */ /* 0x000ea20000000a00 */
[----:B------:R-:W-:Y:S01]  /*2a90*/  F2FP.F16.F32.PACK_AB R65, R70, R117 ;  /* 0x000000754641723e */ /* 0x000fe200000000ff */
[C---:B------:R-:W-:Y:S01]  /*2aa0*/  FMUL.FTZ R70, R84.reuse, R69 ;  /* 0x0000004554467220 */ /* 0x040fe20000410000 */
[----:B------:R-:W-:Y:S01]  /*2ab0*/  FMUL.FTZ R101, R84, R101 ;  /* 0x0000006554657220 */ /* 0x000fe20000410000 */
[----:B------:R-:W-:Y:S01]  /*2ac0*/  F2FP.F16.F32.PACK_AB R71, R92, R71 ;  /* 0x000000475c47723e */ /* 0x000fe200000000ff */
[----:B------:R-:W-:Y:S01]  /*2ad0*/  FMUL.FTZ R92, R84, R103 ;  /* 0x00000067545c7220 */ /* 0x000fe20000410000 */
[----:B------:R-:W-:Y:S01]  /*2ae0*/  FFMA.FTZ R75, R70, R53, R29 ;  /* 0x00000035464b7223 */ /* 0x000fe2000001001d */
[----:B------:R-:W-:Y:S01]  /*2af0*/  FFMA.FTZ R113, R113, R42, R18 ;  /* 0x0000002a71717223 */ /* 0x000fe20000010012 */
[----:B------:R-:W-:Y:S01]  /*2b00*/  FFMA.FTZ R94, R94, R43, R19 ;  /* 0x0000002b5e5e7223 */ /* 0x000fe20000010013 */
[----:B------:R-:W-:Y:S01]  /*2b10*/  FFMA.FTZ R69, R101, R54, R30 ;  /* 0x0000003665457223 */ /* 0x000fe2000001001e */
[----:B------:R-:W-:Y:S01]  /*2b20*/  FFMA.FTZ R74, R74, R55, R31 ;  /* 0x000000374a4a7223 */ /* 0x000fe2000001001f */
[----:B------:R-:W-:Y:S01]  /*2b30*/  FFMA.FTZ R96, R92, R47, R23 ;  /* 0x0000002f5c607223 */ /* 0x000fe20000010017 */
[----:B0-----:R-:W-:Y:S01]  /*2b40*/  @!P2 IMAD.WIDE R82, R2, 0x4, R82 ;  /* 0x000000040252a825 */ /* 0x001fe200078e0252 */
[----:B------:R-:W-:-:S03]  /*2b50*/  F2FP.F16.F32.PACK_AB R68, R75, R68 ;  /* 0x000000444b44723e */ /* 0x000fc600000000ff */
[----:B------:R-:W-:Y:S01]  /*2b60*/  FMUL.FTZ R89, R84, R89 ;  /* 0x0000005954597220 */ /* 0x000fe20000410000 */
[----:B------:R-:W-:Y:S01]  /*2b70*/  F2FP.F16.F32.PACK_AB R75, R94, R113 ;  /* 0x000000715e4b723e */ /* 0x000fe200000000ff */
[----:B-1----:R-:W-:Y:S01]  /*2b80*/  @!P2 IMAD.WIDE R92, R2, 0x4, R72 ;  /* 0x00000004025ca825 */ /* 0x002fe200078e0248 */
[----:B------:R-:W-:-:S03]  /*2b90*/  F2FP.F16.F32.PACK_AB R69, R74, R69 ;  /* 0x000000454a45723e */ /* 0x000fc600000000ff */
[C---:B------:R-:W-:Y:S01]  /*2ba0*/  FMUL.FTZ R94, R84.reuse, R95 ;  /* 0x0000005f545e7220 */ /* 0x040fe20000410000 */
[C---:B------:R-:W-:Y:S01]  /*2bb0*/  FMUL.FTZ R85, R84.reuse, R85 ;  /* 0x0000005554557220 */ /* 0x040fe20000410000 */
[C---:B------:R-:W-:Y:S01]  /*2bc0*/  FMUL.FTZ R74, R84.reuse, R99 ;  /* 0x00000063544a7220 */ /* 0x040fe20000410000 */
[C---:B------:R-:W-:Y:S01]  /*2bd0*/  FMUL.FTZ R97, R84.reuse, R97 ;  /* 0x0000006154617220 */ /* 0x040fe20000410000 */
[----:B------:R-:W-:Y:S01]  /*2be0*/  FMUL.FTZ R105, R84, R105 ;  /* 0x0000006954697220 */ /* 0x000fe20000410000 */
[----:B------:R1:W-:Y:S01]  /*2bf0*/  @!P2 STG.E desc[UR6][R82.64], R0 ;  /* 0x000000005200a986 */ /* 0x0003e2000c101906 */
[----:B--2---:R-:W-:Y:S01]  /*2c00*/  IADD3 R2, PT, PT, R2, R90, RZ ;  /* 0x0000005a02027210 */ /* 0x004fe20007ffe0ff */
        /* <DEDUP_REMOVED lines=13> */
[----:B------:R-:W-:-:S05]  /*2ce0*/  F2FP.F16.F32.PACK_AB R72, R94, R85 ;  /* 0x000000555e48723e */ /* 0x000fca00000000ff */
[----:B------:R1:W-:Y:S01]  /*2cf0*/  STG.E.128 desc[UR6][R80.64], R72 ;  /* 0x0000004850007986 */ /* 0x0003e2000c101d06 */
[----:B------:R-:W-:Y:S05]  /*2d00*/  @!P2 BRA `(.L_x_6836) ;  /* 0xffffffd400b8a947 */ /* 0x000fea000383ffff */
[----:B------:R-:W-:Y:S05]  /*2d10*/  EXIT ;  /* 0x000000000000794d */ /* 0x000fea0003800000 */
.L_x_6837:
        /* <DEDUP_REMOVED lines=14> */
.L_x_13707:


//--------------------- .text._ZN10layer_norm31ln_parallel_residual_fwd_kernelINS_13Kernel_traitsIf6__halfS2_S2_fjLj6144ELj1ELj1ELj8ELj16ENS_18Kernel_traits_baseILj6144EfS2_S2_S2_fjLj256EEEEELb1ELb0ELb0EEEvNS_9FwdParamsE --------------------------
	.section	.text._ZN10layer_norm31ln_parallel_residual_fwd_kernelINS_13Kernel_traitsIf6__halfS2_S2_fjLj6144ELj1ELj1ELj8ELj16ENS_18Kernel_traits_baseILj6144EfS2_S2_S2_fjLj256EEEEELb1ELb0ELb0EEEvNS_9FwdParamsE,"ax",@progbits
	.align	128
        .global         _ZN10layer_norm31ln_parallel_residual_fwd_kernelINS_13Kernel_traitsIf6__halfS2_S2_fjLj6144ELj1ELj1ELj8ELj16ENS_18Kernel_traits_baseILj6144EfS2_S2_S2_fjLj256EEEEELb1ELb0ELb0EEEvNS_9FwdParamsE
        .type           _ZN10layer_norm31ln_parallel_residual_fwd_kernelINS_13Kernel_traitsIf6__halfS2_S2_fjLj6144ELj1ELj1ELj8ELj16ENS_18Kernel_traits_baseILj6144EfS2_S2_S2_fjLj256EEEEELb1ELb0ELb0EEEvNS_9FwdParamsE,@function
        .size           _ZN10layer_norm31ln_parallel_residual_fwd_kernelINS_13Kernel_traitsIf6__halfS2_S2_fjLj6144ELj1ELj1ELj8ELj16ENS_18Kernel_traits_baseILj6144EfS2_S2_S2_fjLj256EEEEELb1ELb0ELb0EEEvNS_9FwdParamsE,(.L_x_13708 - _ZN10layer_norm31ln_parallel_residual_fwd_kernelINS_13Kernel_traitsIf6__halfS2_S2_fjLj6144ELj1ELj1ELj8ELj16ENS_18Kernel_traits_baseILj6144EfS2_S2_S2_fjLj256EEEEELb1ELb0ELb0EEEvNS_9FwdParamsE)
        .other          _ZN10layer_norm31ln_parallel_residual_fwd_kernelINS_13Kernel_traitsIf6__halfS2_S2_fjLj6144ELj1ELj1ELj8ELj16ENS_18Kernel_traits_baseILj6144EfS2_S2_S2_fjLj256EEEEELb1ELb0ELb0EEEvNS_9FwdParamsE,@"STO_CUDA_ENTRY STV_DEFAULT"
_ZN10layer_norm31ln_parallel_residual_fwd_kernelINS_13Kernel_traitsIf6__halfS2_S2_fjLj6144ELj1ELj1ELj8ELj16ENS_18Kernel_traits_baseILj6144EfS2_S2_S2_fjLj256EEEEELb1ELb0ELb0EEEvNS_9FwdParamsE:
.text._ZN10layer_norm31ln_parallel_residual_fwd_kernelINS_13Kernel_traitsIf6__halfS2_S2_fjLj6144ELj1ELj1ELj8ELj16ENS_18Kernel_traits_baseILj6144EfS2_S2_S2_fjLj256EEEEELb1ELb0ELb0EEEvNS_9FwdParamsE:
        /* <DEDUP_REMOVED lines=107> */
.L_x_6840:
        /* <DEDUP_REMOVED lines=65> */
.L_x_6839:
        /* <DEDUP_REMOVED lines=61> */
.L_x_6842:
        /* <DEDUP_REMOVED lines=64> */
.L_x_6841:
[----:B------:R-:W-:Y:S05]  /*1290*/  BSYNC.RECONVERGENT B0 ;  /* 0x0000000000007941 */ /* 0x000fea0003800200 */
.L_x_6838:
        /* <DEDUP_REMOVED lines=107> */
.L_x_7227:
        /* <DEDUP_REMOVED lines=40> */
.L_x_6848:
        /* <DEDUP_REMOVED lines=13> */
.L_x_6850:
[----:B------:R-:W-:Y:S05]  /*1ca0*/  BSYNC.RECONVERGENT B2 ;  /* 0x0000000000027941 */ /* 0x000fea0003800200 */
.L_x_6849:
        /* <DEDUP_REMOVED lines=60> */
.L_x_6847:
[----:B------:R-:W-:Y:S05]  /*2070*/  BSYNC.RECONVERGENT B1 ;  /* 0x0000000000017941 */ /* 0x000fea0003800200 */
.L_x_6846:
[----:B------:R-:W0:Y:S01]  /*2080*/  LDC R113, c[0x0][0x408] ;  /* 0x00010200ff717b82 */ /* 0x000e220000000800 */
[----:B------:R-:W-:Y:S01]  /*2090*/  HFMA2 R115, -RZ, RZ, 0.1171875, 0 ;  /* 0x2f800000ff737431 */ /* 0x000fe200000001ff */
[----:B------:R-:W-:Y:S01]  /*20a0*/  I2FP.F32.U32 R112, R112 ;  /* 0x0000007000707245 */ /* 0x000fe20000201000 */
[----:B-----5:R-:W-:Y:S01]  /*20b0*/  HADD2.F32 R134, -RZ, R108.H0_H0 ;  /* 0x2000006cff867230 */ /* 0x020fe20000004100 */
[----:B------:R-:W-:Y:S01]  /*20c0*/  ISETP.NE.AND P3, PT, R142, 0x1, PT ;  /* 0x000000018e00780c */ /* 0x000fe20003f65270 */
[----:B------:R-:W-:Y:S01]  /*20d0*/  BSSY.RECONVERGENT B1, `(.L_x_6851) ;  /* 0x0000062000017945 */ /* 0x000fe20003800200 */
[----:B------:R-:W-:Y:S01]  /*20e0*/  LOP3.LUT R148, R148, 0xffffffef, RZ, 0xc0, !PT ;  /* 0xffffffef94947812 */ /* 0x000fe200078ec0ff */
[----:B------:R-:W-:Y:S01]  /*20f0*/  IMAD.MOV.U32 R140, RZ, RZ, 0x2 ;  /* 0x00000002ff8c7424 */ /* 0x000fe200078e00ff */
[----:B------:R-:W1:Y:S01]  /*2100*/  LDC R114, c[0x0][0x404] ;  /* 0x00010100ff727b82 */ /* 0x000e620000000800 */
[----:B------:R-:W-:Y:S01]  /*2110*/  FFMA.FTZ R133, R112, R115, 1.1641532182693481445e-10 ;  /* 0x2f00000070857423 */ /* 0x000fe20000010073 */
[----:B------:R-:W-:-:S02]  /*2120*/  @P1 HADD2.F32 R112, -RZ, R4.H0_H0 ;  /* 0x20000004ff701230 */ /* 0x000fc40000004100 */
[----:B0-----:R-:W-:Y:S02]  /*2130*/  FMUL.FTZ R134, R134, R113 ;  /* 0x0000007186867220 */ /* 0x001fe40000410000 */
[----:B-1----:R-:W-:-:S04]  /*2140*/  FSETP.GTU.FTZ.AND P2, PT, R133, R114, PT ;  /* 0x000000728500720b */ /* 0x002fc80003f5c000 */
[----:B------:R-:W-:Y:S01]  /*2150*/  FSEL R133, R134, RZ, !P2 ;  /* 0x000000ff86857208 */ /* 0x000fe20005000000 */
[----:B------:R-:W-:Y:S01]  /*2160*/  IMAD.MOV.U32 R134, RZ, RZ, R132 ;  /* 0x000000ffff867224 */ /* 0x000fe200078e0084 */
[----:B------:R-:W-:-:S03]  /*2170*/  PLOP3.LUT P2, PT, P2, PT, PT, 0x8, 0x80 ;  /* 0x000000000080781c */ /* 0x000fc6000174e170 */
[----:B------:R-:W-:-:S05]  /*2180*/  @P1 FADD.FTZ R133, R112, R133 ;  /* 0x0000008570851221 */ /* 0x000fca0000010000 */
[----:B------:R-:W-:-:S05]  /*2190*/  F2FP.F16.F32.PACK_AB R112, RZ, R133 ;  /* 0x00000085ff70723e */ /* 0x000fca00000000ff */
        /* <DEDUP_REMOVED lines=10> */
.L_x_6853:
        /* <DEDUP_REMOVED lines=13> */
.L_x_6855:
[----:B------:R-:W-:Y:S05]  /*2310*/  BSYNC.RECONVERGENT B2 ;  /* 0x0000000000027941 */ /* 0x000fea0003800200 */
.L_x_6854:
        /* <DEDUP_REMOVED lines=61> */
.L_x_6852:
[----:B------:R-:W-:Y:S05]  /*26f0*/  BSYNC.RECONVERGENT B1 ;  /* 0x0000000000017941 */ /* 0x000fea0003800200 */
.L_x_6851:
[----:B------:R-:W-:Y:S01]  /*2700*/  I2FP.F32.U32 R134, R134 ;  /* 0x0000008600867245 */ /* 0x000fe20000201000 */
[----:B------:R-:W-:Y:S01]  /*2710*/  HADD2.F32 R108, -RZ, R108.H1_H1 ;  /* 0x3000006cff6c7230 */ /* 0x000fe20000004100 */
[----:B------:R-:W-:Y:S01]  /*2720*/  ISETP.NE.AND P3, PT, R140, 0x1, PT ;  /* 0x000000018c00780c */ /* 0x000fe20003f65270 */
[----:B------:R-:W-:Y:S01]  /*2730*/  BSSY.RECONVERGENT B1, `(.L_x_6856) ;  /* 0x0000061000017945 */ /* 0x000fe20003800200 */
[----:B------:R-:W-:Y:S01]  /*2740*/  LOP3.LUT R148, R148, 0xfffffff7, RZ, 0xc0, !PT ;  /* 0xfffffff794947812 */ /* 0x000fe200078ec0ff */
[----:B------:R-:W-:Y:S01]  /*2750*/  FFMA.FTZ R145, R134, R115, 1.1641532182693481445e-10 ;  /* 0x2f00000086917423 */ /* 0x000fe20000010073 */
[----:B------:R-:W-:Y:S01]  /*2760*/  FMUL.FTZ R108, R108, R113 ;  /* 0x000000716c6c7220 */ /* 0x000fe20000410000 */
[----:B------:R-:W-:Y:S02]  /*2770*/  @P1 HADD2.F32 R134, -RZ, R4.H1_H1 ;  /* 0x30000004ff861230 */ /* 0x000fe40000004100 */
[----:B------:R-:W-:Y:S01]  /*2780*/  HFMA2 R142, -RZ, RZ, 0, 1.1920928955078125e-07 ;  /* 0x00000002ff8e7431 */ /* 0x000fe200000001ff */
[----:B------:R-:W-:-:S04]  /*2790*/  FSETP.GTU.FTZ.AND P2, PT, R145, R114, PT ;  /* 0x000000729100720b */ /* 0x000fc80003f5c000 */
[----:B------:R-:W-:Y:S02]  /*27a0*/  FSEL R147, R108, RZ, !P2 ;  /* 0x000000ff6c937208 */ /* 0x000fe40005000000 */
[----:B------:R-:W-:-:S03]  /*27b0*/  PLOP3.LUT P2, PT, P2, PT, PT, 0x8, 0x80 ;  /* 0x000000000080781c */ /* 0x000fc6000174e170 */
[----:B------:R-:W-:Y:S01]  /*27c0*/  @P1 FADD.FTZ R147, R134, R147 ;  /* 0x0000009386931221 */ /* 0x000fe20000010000 */
[----:B------:R-:W-:-:S04]  /*27d0*/  IMAD.MOV.U32 R134, RZ, RZ, R132 ;  /* 0x000000ffff867224 */ /* 0x000fc800078e0084 */
[----:B------:R-:W-:-:S05]  /*27e0*/  F2FP.F16.F32.PACK_AB R108, RZ, R147 ;  /* 0x00000093ff6c723e */ /* 0x000fca00000000ff */
        /* <DEDUP_REMOVED lines=10> */
.L_x_6858:
        /* <DEDUP_REMOVED lines=13> */
.L_x_6860:
[----:B------:R-:W-:Y:S05]  /*2960*/  BSYNC.RECONVERGENT B2 ;  /* 0x0000000000027941 */ /* 0x000fea0003800200 */
.L_x_6859:
        /* <DEDUP_REMOVED lines=61> */
.L_x_6857:
[----:B------:R-:W-:Y:S05]  /*2d40*/  BSYNC.RECONVERGENT B1 ;  /* 0x0000000000017941 */ /* 0x000fea0003800200 */
.L_x_6856:
[----:B------:R-:W-:Y:S01]  /*2d50*/  I2FP.F32.U32 R134, R134 ;  /* 0x0000008600867245 */ /* 0x000fe20000201000 */
[----:B------:R-:W-:Y:S01]  /*2d60*/  HADD2.F32 R140, -RZ, R109.H0_H0 ;  /* 0x2000006dff8c7230 */ /* 0x000fe20000004100 */
[----:B------:R-:W-:Y:S01]  /*2d70*/  ISETP.NE.AND P2, PT, R142, 0x1, PT ;  /* 0x000000018e00780c */ /* 0x000fe20003f45270 */
[----:B------:R-:W-:Y:S01]  /*2d80*/  BSSY.RECONVERGENT B1, `(.L_x_6861) ;  /* 0x0000061000017945 */ /* 0x000fe20003800200 */
[----:B------:R-:W-:Y:S01]  /*2d90*/  LOP3.LUT R148, R148, 0xfffffffb, RZ, 0xc0, !PT ;  /* 0xfffffffb94947812 */ /* 0x000fe200078ec0ff */
[----:B------:R-:W-:Y:S01]  /*2da0*/  FFMA.FTZ R145, R134, R115, 1.1641532182693481445e-10 ;  /* 0x2f00000086917423 */ /* 0x000fe20000010073 */
[----:B------:R-:W-:Y:S01]  /*2db0*/  FMUL.FTZ R140, R140, R113 ;  /* 0x000000718c8c7220 */ /* 0x000fe20000410000 */
[----:B------:R-:W-:Y:S02]  /*2dc0*/  @P1 HADD2.F32 R134, -RZ, R5.H0_H0 ;  /* 0x20000005ff861230 */ /* 0x000fe40000004100 */
[----:B------:R-:W-:Y:S01]  /*2dd0*/  IMAD.MOV.U32 R144, RZ, RZ, 0x2 ;  /* 0x00000002ff907424 */ /* 0x000fe200078e00ff */
[----:B------:R-:W-:-:S04]  /*2de0*/  FSETP.GTU.FTZ.AND P3, PT, R145, R114, PT ;  /* 0x000000729100720b */ /* 0x000fc80003f7c000 */
[----:B------:R-:W-:Y:S02]  /*2df0*/  FSEL R145, R140, RZ, !P3 ;  /* 0x000000ff8c917208 */ /* 0x000fe40005800000 */
[----:B------:R-:W-:-:S03]  /*2e00*/  PLOP3.LUT P3, PT, P3, PT, PT, 0x8, 0x80 ;  /* 0x000000000080781c */ /* 0x000fc60001f6e170 */
[----:B------:R-:W-:Y:S01]  /*2e10*/  @P1 FADD.FTZ R145, R134, R145 ;  /* 0x0000009186911221 */ /* 0x000fe20000010000 */
[----:B------:R-:W-:-:S04]  /*2e20*/  MOV R134, R132 ;  /* 0x0000008400867202 */ /* 0x000fc80000000f00 */
[----:B------:R-:W-:-:S05]  /*2e30*/  F2FP.F16.F32.PACK_AB R140, RZ, R145 ;  /* 0x00000091ff8c723e */ /* 0x000fca00000000ff */
        /* <DEDUP_REMOVED lines=10> */
.L_x_6863:
        /* <DEDUP_REMOVED lines=13> */
.L_x_6865:
[----:B------:R-:W-:Y:S05]  /*2fb0*/  BSYNC.RECONVERGENT B2 ;  /* 0x0000000000027941 */ /* 0x000fea0003800200 */
.L_x_6864:
        /* <DEDUP_REMOVED lines=61> */
.L_x_6862:
[----:B------:R-:W-:Y:S05]  /*3390*/  BSYNC.RECONVERGENT B1 ;  /* 0x0000000000017941 */ /* 0x000fea0003800200 */
.L_x_6861:
[----:B------:R-:W-:Y:S01]  /*33a0*/  I2FP.F32.U32 R134, R134 ;  /* 0x0000008600867245 */ /* 0x000fe20000201000 */
[----:B------:R-:W-:Y:S01]  /*33b0*/  HADD2.F32 R142, -RZ, R109.H1_H1 ;  /* 0x3000006dff8e7230 */ /* 0x000fe20000004100 */
[----:B------:R-:W-:Y:S01]  /*33c0*/  LOP3.LUT R148, R148, 0xfffffffd, RZ, 0xc0, !PT ;  /* 0xfffffffd94947812 */ /* 0x000fe200078ec0ff */
[----:B------:R-:W-:Y:S01]  /*33d0*/  BSSY.RECONVERGENT B1, `(.L_x_6866) ;  /* 0x0000061000017945 */ /* 0x000fe20003800200 */
[----:B------:R-:W-:Y:S02]  /*33e0*/  IMAD.MOV.U32 R152, RZ, RZ, 0x2 ;  /* 0x00000002ff987424 */ /* 0x000fe400078e00ff */
[----:B------:R-:W-:Y:S01]  /*33f0*/  FFMA.FTZ R109, R134, R115, 1.1641532182693481445e-10 ;  /* 0x2f000000866d7423 */ /* 0x000fe20000010073 */
[----:B------:R-:W-:Y:S01]  /*3400*/  FMUL.FTZ R142, R142, R113 ;  /* 0x000000718e8e7220 */ /* 0x000fe20000410000 */
[----:B------:R-:W-:-:S03]  /*3410*/  @P1 HADD2.F32 R134, -RZ, R5.H1_H1 ;  /* 0x30000005ff861230 */ /* 0x000fc60000004100 */
[----:B------:R-:W-:-:S04]  /*3420*/  FSETP.GTU.FTZ.AND P2, PT, R109, R114, PT ;  /* 0x000000726d00720b */ /* 0x000fc80003f5c000 */
[----:B------:R-:W-:Y:S02]  /*3430*/  FSEL R159, R142, RZ, !P2 ;  /* 0x000000ff8e9f7208 */ /* 0x000fe40005000000 */
[----:B------:R-:W-:Y:S02]  /*3440*/  PLOP3.LUT P3, PT, P2, PT, PT, 0x8, 0x80 ;  /* 0x000000000080781c */ /* 0x000fe4000176e170 */
[----:B------:R-:W-:Y:S01]  /*3450*/  ISETP.NE.AND P2, PT, R144, 0x1, PT ;  /* 0x000000019000780c */ /* 0x000fe20003f45270 */
[----:B------:R-:W-:Y:S01]  /*3460*/  @P1 FADD.FTZ R159, R134, R159 ;  /* 0x0000009f869f1221 */ /* 0x000fe20000010000 */
[----:B------:R-:W-:-:S04]  /*3470*/  IMAD.MOV.U32 R134, RZ, RZ, R132 ;  /* 0x000000ffff867224 */ /* 0x000fc800078e0084 */
[----:B------:R-:W-:-:S05]  /*3480*/  F2FP.F16.F32.PACK_AB R109, RZ, R159 ;  /* 0x0000009fff6d723e */ /* 0x000fca00000000ff */
        /* <DEDUP_REMOVED lines=10> */
.L_x_6868:
        /* <DEDUP_REMOVED lines=13> */
.L_x_6870:
[----:B------:R-:W-:Y:S05]  /*3600*/  BSYNC.RECONVERGENT B2 ;  /* 0x0000000000027941 */ /* 0x000fea0003800200 */
.L_x_6869:
        /* <DEDUP_REMOVED lines=61> */
.L_x_6867:
[----:B------:R-:W-:Y:S05]  /*39e0*/  BSYNC.RECONVERGENT B1 ;  /* 0x0000000000017941 */ /* 0x000fea0003800200 */
.L_x_6866:
[----:B------:R-:W-:Y:S01]  /*39f0*/  I2FP.F32.U32 R134, R134 ;  /* 0x0000008600867245 */ /* 0x000fe20000201000 */
[----:B------:R-:W-:Y:S01]  /*3a00*/  HADD2.F32 R142, -RZ, R110.H0_H0 ;  /* 0x2000006eff8e7230 */ /* 0x000fe20000004100 */
[----:B------:R-:W-:Y:S01]  /*3a10*/  ISETP.NE.AND P3, PT, R152, 0x1, PT ;  /* 0x000000019800780c */ /* 0x000fe20003f65270 */
[----:B------:R-:W-:Y:S01]  /*3a20*/  BSSY.RECONVERGENT B1, `(.L_x_6871) ;  /* 0x000005f000017945 */ /* 0x000fe20003800200 */
[----:B------:R-:W-:Y:S02]  /*3a30*/  HFMA2 R144, -RZ, RZ, 0, 1.1920928955078125e-07 ;  /* 0x00000002ff907431 */ /* 0x000fe400000001ff */
[----:B------:R-:W-:Y:S01]  /*3a40*/  FFMA.FTZ R157, R134, R115, 1.1641532182693481445e-10 ;  /* 0x2f000000869d7423 */ /* 0x000fe20000010073 */
[----:B------:R-:W-:Y:S01]  /*3a50*/  FMUL.FTZ R142, R142, R113 ;  /* 0x000000718e8e7220 */ /* 0x000fe20000410000 */
[----:B------:R-:W-:-:S03]  /*3a60*/  @P1 HADD2.F32 R134, -RZ, R6.H0_H0 ;  /* 0x20000006ff861230 */ /* 0x000fc60000004100 */
[----:B------:R-:W-:-:S04]  /*3a70*/  FSETP.GTU.FTZ.AND P2, PT, R157, R114, PT ;  /* 0x000000729d00720b */ /* 0x000fc80003f5c000 */
        /* <DEDUP_REMOVED lines=14> */
.L_x_6873:
        /* <DEDUP_REMOVED lines=13> */
.L_x_6875:
[----:B------:R-:W-:Y:S05]  /*3c30*/  BSYNC.RECONVERGENT B2 ;  /* 0x0000000000027941 */ /* 0x000fea0003800200 */
.L_x_6874:
        /* <DEDUP_REMOVED lines=61> */
.L_x_6872:
[----:B------:R-:W-:Y:S05]  /*4010*/  BSYNC.RECONVERGENT B1 ;  /* 0x0000000000017941 */ /* 0x000fea0003800200 */
.L_x_6871:
        /* <DEDUP_REMOVED lines=8> */
[----:B------:R-:W-:-:S04]  /*40a0*/  FSETP.GTU.FTZ.AND P3, PT, R169, R114, PT ;  /* 0x00000072a900720b */ /* 0x000fc80003f7c000 */
        /* <DEDUP_REMOVED lines=14> */
.L_x_6878:
        /* <DEDUP_REMOVED lines=13> */
.L_x_6880:
[----:B------:R-:W-:Y:S05]  /*4260*/  BSYNC.RECONVERGENT B2 ;  /* 0x0000000000027941 */ /* 0x000fea0003800200 */
.L_x_6879:
        /* <DEDUP_REMOVED lines=61> */
.L_x_6877:
[----:B------:R-:W-:Y:S05]  /*4640*/  BSYNC.RECONVERGENT B1 ;  /* 0x0000000000017941 */ /* 0x000fea0003800200 */
.L_x_6876:
[----:B------:R-:W-:Y:S01]  /*4650*/  I2FP.F32.U32 R134, R134 ;  /* 0x0000008600867245 */ /* 0x000fe20000201000 */
[----:B------:R-:W-:Y:S01]  /*4660*/  HADD2.F32 R144, -RZ, R111.H0_H0 ;  /* 0x2000006fff907230 */ /* 0x000fe20000004100 */
[----:B------:R-:W-:Y:S01]  /*4670*/  ISETP.NE.AND P5, PT, R154, 0x1, PT ;  /* 0x000000019a00780c */ /* 0x000fe20003fa5270 */
[----:B------:R-:W-:Y:S01]  /*4680*/  BSSY.RECONVERGENT B1, `(.L_x_6881) ;  /* 0x000005f000017945 */ /* 0x000fe20003800200 */
[----:B------:R-:W-:Y:S02]  /*4690*/  IMAD.MOV.U32 R152, RZ, RZ, R132 ;  /* 0x000000ffff987224 */ /* 0x000fe400078e0084 */
[----:B------:R-:W-:Y:S01]  /*46a0*/  FFMA.FTZ R169, R134, R115, 1.1641532182693481445e-10 ;  /* 0x2f00000086a97423 */ /* 0x000fe20000010073 */
[----:B------:R-:W-:Y:S01]  /*46b0*/  FMUL.FTZ R144, R144, R113 ;  /* 0x0000007190907220 */ /* 0x000fe20000410000 */
[----:B------:R-:W-:-:S03]  /*46c0*/  @P1 HADD2.F32 R134, -RZ, R7.H0_H0 ;  /* 0x20000007ff861230 */ /* 0x000fc60000004100 */
[----:B------:R-:W-:-:S04]  /*46d0*/  FSETP.GTU.FTZ.AND P4, PT, R169, R114, PT ;  /* 0x00000072a900720b */ /* 0x000fc80003f9c000 */
        /* <DEDUP_REMOVED lines=14> */
.L_x_6883:
        /* <DEDUP_REMOVED lines=13> */
.L_x_6885:
[----:B------:R-:W-:Y:S05]  /*4890*/  BSYNC.RECONVERGENT B2 ;  /* 0x0000000000027941 */ /* 0x000fea0003800200 */
.L_x_6884:
        /* <DEDUP_REMOVED lines=61> */
.L_x_6882:
[----:B------:R-:W-:Y:S05]  /*4c70*/  BSYNC.RECONVERGENT B1 ;  /* 0x0000000000017941 */ /* 0x000fea0003800200 */
.L_x_6881:
[----:B------:R-:W-:Y:S01]  /*4c80*/  I2FP.F32.U32 R152, R152 ;  /* 0x0000009800987245 */ /* 0x000fe20000201000 */
[----:B------:R-:W-:Y:S01]  /*4c90*/  HADD2.F32 R154, -RZ, R111.H1_H1 ;  /* 0x3000006fff9a7230 */ /* 0x000fe20000004100 */
[----:B------:R-:W-:Y:S02]  /*4ca0*/  PRMT R110, R142, 0x5410, R110 ;  /* 0x000054108e6e7816 */ /* 0x000fe4000000006e */
[----:B------:R-:W-:Y:S01]  /*4cb0*/  PRMT R109, R140, 0x5410, R109 ;  /* 0x000054108c6d7816 */ /* 0x000fe2000000006d */
[----:B------:R-:W-:Y:S01]  /*4cc0*/  FFMA.FTZ R115, R152, R115, 1.1641532182693481445e-10 ;  /* 0x2f00000098737423 */ /* 0x000fe20000010073 */
[----:B------:R-:W-:Y:S01]  /*4cd0*/  FMUL.FTZ R154, R154, R113 ;  /* 0x000000719a9a7220 */ /* 0x000fe20000410000 */
[----:B------:R-:W-:Y:S01]  /*4ce0*/  @P1 HADD2.F32 R152, -RZ, R7.H1_H1 ;  /* 0x30000007ff981230 */ /* 0x000fe20000004100 */
[----:B------:R-:W-:Y:S02]  /*4cf0*/  PRMT R108, R112, 0x5410, R108 ;  /* 0x00005410706c7816 */ /* 0x000fe4000000006c */
[----:B------:R-:W-:-:S04]  /*4d00*/  FSETP.GTU.FTZ.AND P5, PT, R115, R114, PT ;  /* 0x000000727300720b */ /* 0x000fc80003fbc000 */
[----:B------:R-:W-:Y:S02]  /*4d10*/  FSEL R175, R154, RZ, !P5 ;  /* 0x000000ff9aaf7208 */ /* 0x000fe40006800000 */
[----:B------:R-:W-:-:S03]  /*4d20*/  PLOP3.LUT P5, PT, P5, PT, PT, 0x8, 0x80 ;  /* 0x000000000080781c */ /* 0x000fc60002fae170 */
[----:B------:R-:W-:-:S05]  /*4d30*/  @P1 FADD.FTZ R175, R152, R175 ;  /* 0x000000af98af1221 */ /* 0x000fca0000010000 */
[----:B------:R-:W-:-:S04]  /*4d40*/  F2FP.F16.F32.PACK_AB R111, RZ, R175 ;  /* 0x000000afff6f723e */ /* 0x000fc800000000ff */
[----:B------:R-:W-:Y:S01]  /*4d50*/  PRMT R111, R144, 0x5410, R111 ;  /* 0x00005410906f7816 */ /* 0x000fe2000000006f */
[----:B------:R-:W-:Y:S06]  /*4d60*/  BRA `(.L_x_6886) ;  /* 0x0000006000e87947 */ /* 0x000fec0003800000 */
.L_x_6845:
        /* <DEDUP_REMOVED lines=16> */
.L_x_6889:
        /* <DEDUP_REMOVED lines=13> */
.L_x_6891:
[----:B------:R-:W-:Y:S05]  /*4f40*/  BSYNC.RECONVERGENT B2 ;  /* 0x0000000000027941 */ /* 0x000fea0003800200 */
.L_x_6890:
        /* <DEDUP_REMOVED lines=56> */
[----:B------:R-:W-:Y:S02]  /*52d0*/  IMAD.MOV.U32 R0, RZ, RZ, R126 ;  /* 0x000000ffff007224 */ /* 0x000fe400078e007e */
[----:B------:R-:W-:Y:S01]  /*52e0*/  HFMA2 R126, -RZ, RZ, 0, 0 ;  /* 0x00000000ff7e7431 */ /* 0x000fe200000001ff */
[----:B------:R-:W-:Y:S01]  /*52f0*/  LOP3.LUT R119, R119, R112, R127, 0x96, !PT ;  /* 0x0000007077777212 */ /* 0x000fe200078e967f */
[----:B------:R-:W-:-:S07]  /*5300*/  IMAD.MOV.U32 R114, RZ, RZ, R140 ;  /* 0x000000ffff727224 */ /* 0x000fce00078e008c */
.L_x_6888:
[----:B------:R-:W-:Y:S05]  /*5310*/  BSYNC.RECONVERGENT B1 ;  /* 0x0000000000017941 */ /* 0x000fea0003800200 */
.L_x_6887:
[----:B------:R-:W0:Y:S01]  /*5320*/  LDC R112, c[0x0][0x404] ;  /* 0x00010100ff707b82 */ /* 0x000e220000000800 */
[----:B------:R-:W-:Y:S01]  /*5330*/  I2FP.F32.U32 R115, R114 ;  /* 0x0000007200737245 */ /* 0x000fe20000201000 */
[----:B------:R-:W-:Y:S01]  /*5340*/  IMAD.MOV.U32 R114, RZ, RZ, 0x2f800000 ;  /* 0x2f800000ff727424 */ /* 0x000fe200078e00ff */
[----:B------:R-:W-:Y:S01]  /*5350*/  ISETP.NE.AND P3, PT, R126, 0x1, PT ;  /* 0x000000017e00780c */ /* 0x000fe20003f65270 */
[----:B-----5:R-:W-:Y:S01]  /*5360*/  HADD2.F32 R124, -RZ, R108.H0_H0 ;  /* 0x2000006cff7c7230 */ /* 0x020fe20000004100 */
[----:B------:R-:W-:Y:S01]  /*5370*/  LOP3.LUT R148, R148, 0xffffffef, RZ, 0xc0, !PT ;  /* 0xffffffef94947812 */ /* 0x000fe200078ec0ff */
[----:B------:R-:W-:Y:S01]  /*5380*/  FFMA.FTZ R115, R115, R114, 1.1641532182693481445e-10 ;  /* 0x2f00000073737423 */ /* 0x000fe20000010072 */
[----:B------:R-:W-:Y:S01]  /*5390*/  BSSY.RECONVERGENT B1, `(.L_x_6892) ;  /* 0x000005c000017945 */ /* 0x000fe20003800200 */
[----:B------:R-:W1:Y:S01]  /*53a0*/  LDC R113, c[0x0][0x408] ;  /* 0x00010200ff717b82 */ /* 0x000e620000000800 */
[----:B------:R-:W-:Y:S02]  /*53b0*/  IMAD.MOV.U32 R127, RZ, RZ, 0x2 ;  /* 0x00000002ff7f7424 */ /* 0x000fe400078e00ff */
[----:B0-----:R-:W-:-:S02]  /*53c0*/  FSETP.GTU.FTZ.AND P2, PT, R115, R112, PT ;  /* 0x000000707300720b */ /* 0x001fc40003f5c000 */
[----:B------:R-:W-:Y:S02]  /*53d0*/  MOV R115, R132 ;  /* 0x0000008400737202 */ /* 0x000fe40000000f00 */
        /* <DEDUP_REMOVED lines=13> */
.L_x_6894:
        /* <DEDUP_REMOVED lines=13> */
.L_x_6896:
[----:B------:R-:W-:Y:S05]  /*5580*/  BSYNC.RECONVERGENT B2 ;  /* 0x0000000000027941 */ /* 0x000fea0003800200 */
.L_x_6895:
        /* <DEDUP_REMOVED lines=54> */
[----:B------:R-:W-:-:S03]  /*58f0*/  IMAD.WIDE.U32 R130, R115, -0x2daee0ad, RZ ;  /* 0xd2511f5373827825 */ /* 0x000fc600078e00ff */
[----:B------:R-:W-:Y:S01]  /*5900*/  LOP3.LUT R120, R119, R128, R133, 0x96, !PT ;  /* 0x0000008077787212 */ /* 0x000fe200078e9685 */
[----:B------:R-:W-:-:S05]  /*5910*/  VIADD R115, R3, 0x96a522ad ;  /* 0x96a522ad03737836 */ /* 0x000fca0000000000 */
[----:B------:R-:W-:Y:S02]  /*5920*/  LOP3.LUT R119, R115, R126, R131, 0x96, !PT ;  /* 0x0000007e73777212 */ /* 0x000fe400078e9683 */
[----:B------:R-:W-:Y:S01]  /*5930*/  MOV R115, R0 ;  /* 0x0000000000737202 */ /* 0x000fe20000000f00 */
[----:B------:R-:W-:-:S07]  /*5940*/  IMAD.MOV.U32 R0, RZ, RZ, R130 ;  /* 0x000000ffff007224 */ /* 0x000fce00078e0082 */
.L_x_6893:
[----:B------:R-:W-:Y:S05]  /*5950*/  BSYNC.RECONVERGENT B1 ;  /* 0x0000000000017941 */ /* 0x000fea0003800200 */
.L_x_6892:
        /* <DEDUP_REMOVED lines=12> */
[----:B------:R-:W-:Y:S01]  /*5a20*/  @P1 FADD.FTZ R133, R124, R115 ;  /* 0x000000737c851221 */ /* 0x000fe20000010000 */
[----:B------:R-:W-:Y:S01]  /*5a30*/  @!P1 MOV R133, R115 ;  /* 0x0000007300859202 */ /* 0x000fe20000000f00 */
        /* <DEDUP_REMOVED lines=11> */
.L_x_6899:
        /* <DEDUP_REMOVED lines=13> */
.L_x_6901:
[----:B------:R-:W-:Y:S05]  /*5bc0*/  BSYNC.RECONVERGENT B2 ;  /* 0x0000000000027941 */ /* 0x000fea0003800200 */
.L_x_6900:
        /* <DEDUP_REMOVED lines=61> */
.L_x_6898:
[----:B------:R-:W-:Y:S05]  /*5fa0*/  BSYNC.RECONVERGENT B1 ;  /* 0x0000000000017941 */ /* 0x000fea0003800200 */
.L_x_6897:
[----:B------:R-:W-:Y:S01]  /*5fb0*/  I2FP.F32.U32 R127, R124 ;  /* 0x0000007c007f7245 */ /* 0x000fe20000201000 */
[----:B------:R-:W-:Y:S01]  /*5fc0*/  HADD2.F32 R108, -RZ, R108.H1_H1 ;  /* 0x3000006cff6c7230 */ /* 0x000fe20000004100 */
[----:B------:R-:W-:Y:S01]  /*5fd0*/  ISETP.NE.AND P3, PT, R126, 0x1, PT ;  /* 0x000000017e00780c */ /* 0x000fe20003f65270 */
[----:B------:R-:W-:Y:S01]  /*5fe0*/  BSSY.RECONVERGENT B1, `(.L_x_6902) ;  /* 0x000005e000017945 */ /* 0x000fe20003800200 */
[----:B------:R-:W-:Y:S01]  /*5ff0*/  LOP3.LUT R148, R148, 0xfffffff7, RZ, 0xc0, !PT ;  /* 0xfffffff794947812 */ /* 0x000fe200078ec0ff */
[----:B------:R-:W-:Y:S01]  /*6000*/  FFMA.FTZ R127, R127, R114, 1.1641532182693481445e-10 ;  /* 0x2f0000007f7f7423 */ /* 0x000fe20000010072 */
[----:B------:R-:W-:Y:S01]  /*6010*/  FMUL.FTZ R124, R108, R113 ;  /* 0x000000716c7c7220 */ /* 0x000fe20000410000 */
[----:B------:R-:W-:Y:S02]  /*6020*/  HFMA2 R128, -RZ, RZ, 0, 1.1920928955078125e-07 ;  /* 0x00000002ff807431 */ /* 0x000fe400000001ff */
[----:B------:R-:W-:Y:S01]  /*6030*/  IMAD.MOV.U32 R108, RZ, RZ, R132 ;  /* 0x000000ffff6c7224 */ /* 0x000fe200078e0084 */
        /* <DEDUP_REMOVED lines=13> */
.L_x_6904:
        /* <DEDUP_REMOVED lines=13> */
.L_x_6906:
[----:B------:R-:W-:Y:S05]  /*61e0*/  BSYNC.RECONVERGENT B2 ;  /* 0x0000000000027941 */ /* 0x000fea0003800200 */
.L_x_6905:
        /* <DEDUP_REMOVED lines=61> */
.L_x_6903:
[----:B------:R-:W-:Y:S05]  /*65c0*/  BSYNC.RECONVERGENT B1 ;  /* 0x0000000000017941 */ /* 0x000fea0003800200 */
.L_x_6902:
        /* <DEDUP_REMOVED lines=10> */
[----:B------:R-:W-:-:S03]  /*6670*/  SEL R130, RZ, 0x1, P2 ;  /* 0x00000001ff827807 */ /* 0x000fc60001000000 */
[----:B------:R-:W-:Y:S01]  /*6680*/  FADD.FTZ R108, R124, R127 ;  /* 0x0000007f7c6c7221 */ /* 0x000fe20000010000 */
[----:B------:R-:W-:-:S03]  /*6690*/  IMAD.MOV.U32 R124, RZ, RZ, R132 ;  /* 0x000000ffff7c7224 */ /* 0x000fc600078e0084 */
        /* <DEDUP_REMOVED lines=12> */
.L_x_6909:
        /* <DEDUP_REMOVED lines=13> */
.L_x_6911:
[----:B------:R-:W-:Y:S05]  /*6830*/  BSYNC.RECONVERGENT B2 ;  /* 0x0000000000027941 */ /* 0x000fea0003800200 */
.L_x_6910:
        /* <DEDUP_REMOVED lines=61> */
.L_x_6908:
[----:B------:R-:W-:Y:S05]  /*6c10*/  BSYNC.RECONVERGENT B1 ;  /* 0x0000000000017941 */ /* 0x000fea0003800200 */
.L_x_6907:
[----:B------:R-:W-:Y:S01]  /*6c20*/  I2FP.F32.U32 R127, R124 ;  /* 0x0000007c007f7245 */ /* 0x000fe20000201000 */
[----:B------:R-:W-:Y:S01]  /*6c30*/  HADD2.F32 R124, -RZ, R109.H0_H0 ;  /* 0x2000006dff7c7230 */ /* 0x000fe20000004100 */
        /* <DEDUP_REMOVED lines=20> */
.L_x_6914:
        /* <DEDUP_REMOVED lines=13> */
.L_x_6916:
[----:B------:R-:W-:Y:S05]  /*6e50*/  BSYNC.RECONVERGENT B2 ;  /* 0x0000000000027941 */ /* 0x000fea0003800200 */
.L_x_6915:
        /* <DEDUP_REMOVED lines=61> */
.L_x_6913:
[----:B------:R-:W-:Y:S05]  /*7230*/  BSYNC.RECONVERGENT B1 ;  /* 0x0000000000017941 */ /* 0x000fea0003800200 */
.L_x_6912:
        /* <DEDUP_REMOVED lines=25> */
.L_x_6919:
        /* <DEDUP_REMOVED lines=13> */
.L_x_6921:
[----:B------:R-:W-:Y:S05]  /*74a0*/  BSYNC.RECONVERGENT B2 ;  /* 0x0000000000027941 */ /* 0x000fea0003800200 */
.L_x_6920:
        /* <DEDUP_REMOVED lines=61> */
.L_x_6918:
[----:B------:R-:W-:Y:S05]  /*7880*/  BSYNC.RECONVERGENT B1 ;  /* 0x0000000000017941 */ /* 0x000fea0003800200 */
.L_x_6917:
[----:B------:R-:W-:Y:S01]  /*7890*/  I2FP.F32.U32 R127, R124 ;  /* 0x0000007c007f7245 */ /* 0x000fe20000201000 */
[----:B------:R-:W-:Y:S01]  /*78a0*/  HADD2.F32 R124, -RZ, R109.H1_H1 ;  /* 0x3000006dff7c7230 */ /* 0x000fe20000004100 */
[----:B------:R-:W-:Y:S01]  /*78b0*/  LOP3.LUT R148, R148, 0xfffffffd, RZ, 0xc0, !PT ;  /* 0xfffffffd94947812 */ /* 0x000fe200078ec0ff */
[----:B------:R-:W-:Y:S01]  /*78c0*/  BSSY.RECONVERGENT B1, `(.L_x_6922) ;  /* 0x000005e000017945 */ /* 0x000fe20003800200 */
[----:B------:R-:W-:Y:S02]  /*78d0*/  IMAD.MOV.U32 R109, RZ, RZ, R132 ;  /* 0x000000ffff6d7224 */ /* 0x000fe400078e0084 */
[----:B------:R-:W-:Y:S01]  /*78e0*/  FFMA.FTZ R127, R127, R114, 1.1641532182693481445e-10 ;  /* 0x2f0000007f7f7423 */ /* 0x000fe20000010072 */
[----:B------:R-:W-:-:S04]  /*78f0*/  FMUL.FTZ R124, R124, R113 ;  /* 0x000000717c7c7220 */ /* 0x000fc80000410000 */
[----:B------:R-:W-:Y:S01]  /*7900*/  FSETP.GTU.FTZ.AND P2, PT, R127, R112, PT ;  /* 0x000000707f00720b */ /* 0x000fe20003f5c000 */
[----:B------:R-:W-:-:S03]  /*7910*/  IMAD.MOV.U32 R127, RZ, RZ, 0x2 ;  /* 0x00000002ff7f7424 */ /* 0x000fc600078e00ff */
        /* <DEDUP_REMOVED lines=13> */
.L_x_6924:
        /* <DEDUP_REMOVED lines=13> */
.L_x_6926:
[----:B------:R-:W-:Y:S05]  /*7ac0*/  BSYNC.RECONVERGENT B2 ;  /* 0x0000000000027941 */ /* 0x000fea0003800200 */
.L_x_6925:
        /* <DEDUP_REMOVED lines=61> */
.L_x_6923:
[----:B------:R-:W-:Y:S05]  /*7ea0*/  BSYNC.RECONVERGENT B1 ;  /* 0x0000000000017941 */ /* 0x000fea0003800200 */
.L_x_6922:
[----:B------:R-:W-:Y:S01]  /*7eb0*/  I2FP.F32.U32 R109, R109 ;  /* 0x0000006d006d7245 */ /* 0x000fe20000201000 */
[----:B------:R-:W-:Y:S01]  /*7ec0*/  HADD2.F32 R124, -RZ, R9.H1_H1 ;  /* 0x30000009ff7c7230 */ /* 0x000fe20000004100 */
[----:B------:R-:W-:Y:S01]  /*7ed0*/  BSSY.RECONVERGENT B1, `(.L_x_6927) ;  /* 0x0000062000017945 */ /* 0x000fe20003800200 */
[----:B------:R-:W-:Y:S02]  /*7ee0*/  IMAD.MOV.U32 R138, RZ, RZ, 0x2 ;  /* 0x00000002ff8a7424 */ /* 0x000fe400078e00ff */
[----:B------:R-:W-:Y:S01]  /*7ef0*/  FFMA.FTZ R109, R109, R114, 1.1641532182693481445e-10 ;  /* 0x2f0000006d6d7423 */ /* 0x000fe20000010072 */
[----:B------:R-:W-:-:S04]  /*7f00*/  FMUL.FTZ R124, R124, R113 ;  /* 0x000000717c7c7220 */ /* 0x000fc80000410000 */
[----:B------:R-:W-:-:S04]  /*7f10*/  FSETP.GTU.FTZ.AND P2, PT, R109, R112, PT ;  /* 0x000000706d00720b */ /* 0x000fc80003f5c000 */
[----:B------:R-:W-:Y:S01]  /*7f20*/  FSEL R109, R124, RZ, !P2 ;  /* 0x000000ff7c6d7208 */ /* 0x000fe20005000000 */
[----:B------:R-:W-:Y:S01]  /*7f30*/  @P1 HADD2.F32 R124, -RZ, R5.H1_H1 ;  /* 0x30000005ff7c1230 */ /* 0x000fe20000004100 */
        /* <DEDUP_REMOVED lines=16> */
.L_x_6929:
        /* <DEDUP_REMOVED lines=13> */
.L_x_6931:
[----:B------:R-:W-:Y:S05]  /*8110*/  BSYNC.RECONVERGENT B2 ;  /* 0x0000000000027941 */ /* 0x000fea0003800200 */
.L_x_6930:
        /* <DEDUP_REMOVED lines=61> */
.L_x_6928:
[----:B------:R-:W-:Y:S05]  /*84f0*/  BSYNC.RECONVERGENT B1 ;  /* 0x0000000000017941 */ /* 0x000fea0003800200 */
.L_x_6927:
        /* <DEDUP_REMOVED lines=20> */
.L_x_6934:
        /* <DEDUP_REMOVED lines=13> */
.L_x_6936:
[----:B------:R-:W-:Y:S05]  /*8710*/  BSYNC.RECONVERGENT B2 ;  /* 0x0000000000027941 */ /* 0x000fea0003800200 */
.L_x_6935:
        /* <DEDUP_REMOVED lines=61> */
.L_x_6933:
[----:B------:R-:W-:Y:S05]  /*8af0*/  BSYNC.RECONVERGENT B1 ;  /* 0x0000000000017941 */ /* 0x000fea0003800200 */
.L_x_6932:
        /* <DEDUP_REMOVED lines=25> */
.L_x_6939:
        /* <DEDUP_REMOVED lines=13> */
.L_x_6941:
[----:B------:R-:W-:Y:S05]  /*8d60*/  BSYNC.RECONVERGENT B2 ;  /* 0x0000000000027941 */ /* 0x000fea0003800200 */
.L_x_6940:
        /* <DEDUP_REMOVED lines=61> */
.L_x_6938:
[----:B------:R-:W-:Y:S05]  /*9140*/  BSYNC.RECONVERGENT B1 ;  /* 0x0000000000017941 */ /* 0x000fea0003800200 */
.L_x_6937:
        /* <DEDUP_REMOVED lines=20> */
.L_x_6944:
        /* <DEDUP_REMOVED lines=13> */
.L_x_6946:
[----:B------:R-:W-:Y:S05]  /*9360*/  BSYNC.RECONVERGENT B2 ;  /* 0x0000000000027941 */ /* 0x000fea0003800200 */
.L_x_6945:
        /* <DEDUP_REMOVED lines=61> */
.L_x_6943:
[----:B------:R-:W-:Y:S05]  /*9740*/  BSYNC.RECONVERGENT B1 ;  /* 0x0000000000017941 */ /* 0x000fea0003800200 */
.L_x_6942:
        /* <DEDUP_REMOVED lines=25> */
.L_x_6949:
        /* <DEDUP_REMOVED lines=13> */
.L_x_6951:
[----:B------:R-:W-:Y:S05]  /*99b0*/  BSYNC.RECONVERGENT B2 ;  /* 0x0000000000027941 */ /* 0x000fea0003800200 */
.L_x_6950:
        /* <DEDUP_REMOVED lines=61> */
.L_x_6948:
[----:B------:R-:W-:Y:S05]  /*9d90*/  BSYNC.RECONVERGENT B1 ;  /* 0x0000000000017941 */ /* 0x000fea0003800200 */
.L_x_6947:
        /* <DEDUP_REMOVED lines=20> */
.L_x_6954:
        /* <DEDUP_REMOVED lines=13> */
.L_x_6956:
[----:B------:R-:W-:Y:S05]  /*9fb0*/  BSYNC.RECONVERGENT B2 ;  /* 0x0000000000027941 */ /* 0x000fea0003800200 */
.L_x_6955:
        /* <DEDUP_REMOVED lines=61> */
.L_x_6953:
[----:B------:R-:W-:Y:S05]  /*a390*/  BSYNC.RECONVERGENT B1 ;  /* 0x0000000000017941 */ /* 0x000fea0003800200 */
.L_x_6952:
        /* <DEDUP_REMOVED lines=25> */
.L_x_6959:
        /* <DEDUP_REMOVED lines=13> */
.L_x_6961:
[----:B------:R-:W-:Y:S05]  /*a600*/  BSYNC.RECONVERGENT B2 ;  /* 0x0000000000027941 */ /* 0x000fea0003800200 */
.L_x_6960:
        /* <DEDUP_REMOVED lines=61> */
.L_x_6958:
[----:B------:R-:W-:Y:S05]  /*a9e0*/  BSYNC.RECONVERGENT B1 ;  /* 0x0000000000017941 */ /* 0x000fea0003800200 */
.L_x_6957:
        /* <DEDUP_REMOVED lines=20> */
.L_x_6964:
        /* <DEDUP_REMOVED lines=15> */
.L_x_6966:
[----:B------:R-:W-:Y:S05]  /*ac20*/  BSYNC.RECONVERGENT B2 ;  /* 0x0000000000027941 */ /* 0x000fea0003800200 */
.L_x_6965:
        /* <DEDUP_REMOVED lines=61> */
.L_x_6963:
[----:B------:R-:W-:Y:S05]  /*b000*/  BSYNC.RECONVERGENT B1 ;  /* 0x0000000000017941 */ /* 0x000fea0003800200 */
.L_x_6962:
[----:B------:R-:W-:Y:S01]  /*b010*/  I2FP.F32.U32 R111, R111 ;  /* 0x0000006f006f7245 */ /* 0x000fe20000201000 */
[----:B------:R-:W-:Y:S01]  /*b020*/  HADD2.F32 R138, -RZ, R11.H1_H1 ;  /* 0x3000000bff8a7230 */ /* 0x000fe20000004100 */
[----:B------:R-:W-:Y:S02]  /*b030*/  PRMT R110, R142, 0x5410, R110 ;  /* 0x000054108e6e7816 */ /* 0x000fe4000000006e */
[----:B------:R-:W-:Y:S01]  /*b040*/  PRMT R109, R140, 0x5410, R109 ;  /* 0x000054108c6d7816 */ /* 0x000fe2000000006d */
[----:B------:R-:W-:Y:S01]  /*b050*/  FFMA.FTZ R111, R111, R114, 1.1641532182693481445e-10 ;  /* 0x2f0000006f6f7423 */ /* 0x000fe20000010072 */
[----:B------:R-:W-:Y:S01]  /*b060*/  FMUL.FTZ R138, R138, R113 ;  /* 0x000000718a8a7220 */ /* 0x000fe20000410000 */
[----:B------:R-:W-:-:S03]  /*b070*/  PRMT R108, R115, 0x5410, R108 ;  /* 0x00005410736c7816 */ /* 0x000fc6000000006c */
[----:B------:R-:W-:Y:S01]  /*b080*/  FSETP.GTU.FTZ.AND P6, PT, R111, R112, PT ;  /* 0x000000706f00720b */ /* 0x000fe20003fdc000 */
[----:B------:R-:W-:-:S03]  /*b090*/  @P1 HADD2.F32 R112, -RZ, R7.H1_H1 ;  /* 0x30000007ff701230 */ /* 0x000fc60000004100 */
[----:B------:R-:W-:Y:S02]  /*b0a0*/  FSEL R111, R138, RZ, !P6 ;  /* 0x000000ff8a6f7208 */ /* 0x000fe40007000000 */
[----:B------:R-:W-:-:S03]  /*b0b0*/  SEL R138, RZ, 0x1, P6 ;  /* 0x00000001ff8a7807 */ /* 0x000fc60003000000 */
[----:B------:R-:W-:-:S04]  /*b0c0*/  FADD.FTZ R111, R152, R111 ;  /* 0x0000006f986f7221 */ /* 0x000fc80000010000 */
[--C-:B------:R-:W-:Y:S01]  /*b0d0*/  @P1 FADD.FTZ R175, R112, R111.reuse ;  /* 0x0000006f70af1221 */ /* 0x100fe20000010000 */
[----:B------:R-:W-:-:S05]  /*b0e0*/  @!P1 IMAD.MOV.U32 R175, RZ, RZ, R111 ;  /* 0x000000ffffaf9224 */ /* 0x000fca00078e006f */
[----:B------:R-:W-:-:S04]  /*b0f0*/  F2FP.F16.F32.PACK_AB R111, RZ, R175 ;  /* 0x000000afff6f723e */ /* 0x000fc800000000ff */
[----:B------:R-:W-:-:S07]  /*b100*/  PRMT R111, R144, 0x5410, R111 ;  /* 0x00005410906f7816 */ /* 0x000fce000000006f */
.L_x_6886:
        /* <DEDUP_REMOVED lines=43> */
.L_x_6967:
[----:B------:R-:W-:Y:S02]  /*b3c0*/  IMAD.MOV.U32 R140, RZ, RZ, R0 ;  /* 0x000000ffff8c7224 */ /* 0x000fe400078e0000 */
[----:B------:R-:W-:-:S07]  /*b3d0*/  VIADD R0, R136, 0x100 ;  /* 0x0000010088007836 */ /* 0x000fce0000000000 */
.L_x_6844:
[----:B------:R-:W-:Y:S05]  /*b3e0*/  BSYNC.RECONVERGENT B0 ;  /* 0x0000000000007941 */ /* 0x000fea0003800200 */
.L_x_6843:
        /* <DEDUP_REMOVED lines=35> */
.L_x_6973:
        /* <DEDUP_REMOVED lines=13> */
.L_x_6975:
[----:B------:R-:W-:Y:S05]  /*b6f0*/  BSYNC.RECONVERGENT B2 ;  /* 0x0000000000027941 */ /* 0x000fea0003800200 */
.L_x_6974:
        /* <DEDUP_REMOVED lines=61> */
.L_x_6972:
[----:B------:R-:W-:Y:S05]  /*bad0*/  BSYNC.RECONVERGENT B1 ;  /* 0x0000000000017941 */ /* 0x000fea0003800200 */
.L_x_6971:
        /* <DEDUP_REMOVED lines=9> */
[----:B------:R-:W-:Y:S02]  /*bb70*/  HFMA2 R128, -RZ, RZ, 0, 1.1920928955078125e-07 ;  /* 0x00000002ff807431 */ /* 0x000fe400000001ff */
[----:B0-----:R-:W-:Y:S01]  /*bb80*/  FSETP.GTU.FTZ.AND P2, PT, R124, R113, PT ;  /* 0x000000717c00720b */ /* 0x001fe20003f5c000 */
[----:B------:R-:W-:-:S03]  /*bb90*/  IMAD.MOV.U32 R124, RZ, RZ, R132 ;  /* 0x000000ffff7c7224 */ /* 0x000fc600078e0084 */
        /* <DEDUP_REMOVED lines=13> */
.L_x_6978:
        /* <DEDUP_REMOVED lines=13> */
.L_x_6980:
[----:B------:R-:W-:Y:S05]  /*bd40*/  BSYNC.RECONVERGENT B2 ;  /* 0x0000000000027941 */ /* 0x000fea0003800200 */
.L_x_6979:
        /* <DEDUP_REMOVED lines=61> */
.L_x_6977:
[----:B------:R-:W-:Y:S05]  /*c120*/  BSYNC.RECONVERGENT B1 ;  /* 0x0000000000017941 */ /* 0x000fea0003800200 */
.L_x_6976:
        /* <DEDUP_REMOVED lines=25> */
.L_x_6983:
        /* <DEDUP_REMOVED lines=13> */
.L_x_6985:
[----:B------:R-:W-:Y:S05]  /*c390*/  BSYNC.RECONVERGENT B2 ;  /* 0x0000000000027941 */ /* 0x000fea0003800200 */
.L_x_6984:
        /* <DEDUP_REMOVED lines=61> */
.L_x_6982:
[----:B------:R-:W-:Y:S05]  /*c770*/  BSYNC.RECONVERGENT B1 ;  /* 0x0000000000017941 */ /* 0x000fea0003800200 */
.L_x_6981:
[----:B------:R-:W-:Y:S01]  /*c780*/  I2FP.F32.U32 R124, R124 ;  /* 0x0000007c007c7245 */ /* 0x000fe20000201000 */
[----:B------:R-:W-:Y:S01]  /*c790*/  HADD2.F32 R127, -RZ, R108.H1_H1 ;  /* 0x3000006cff7f7230 */ /* 0x000fe20000004100 */
        /* <DEDUP_REMOVED lines=20> */
.L_x_6988:
        /* <DEDUP_REMOVED lines=13> */
.L_x_6990:
[----:B------:R-:W-:Y:S05]  /*c9b0*/  BSYNC.RECONVERGENT B2 ;  /* 0x0000000000027941 */ /* 0x000fea0003800200 */
.L_x_6989:
        /* <DEDUP_REMOVED lines=61> */
.L_x_6987:
[----:B------:R-:W-:Y:S05]  /*cd90*/  BSYNC.RECONVERGENT B1 ;  /* 0x0000000000017941 */ /* 0x000fea0003800200 */
.L_x_6986:
        /* <DEDUP_REMOVED lines=25> */
.L_x_6993:
        /* <DEDUP_REMOVED lines=13> */
.L_x_6995:
[----:B------:R-:W-:Y:S05]  /*d000*/  BSYNC.RECONVERGENT B2 ;  /* 0x0000000000027941 */ /* 0x000fea0003800200 */
.L_x_6994:
        /* <DEDUP_REMOVED lines=61> */
.L_x_6992:
[----:B------:R-:W-:Y:S05]  /*d3e0*/  BSYNC.RECONVERGENT B1 ;  /* 0x0000000000017941 */ /* 0x000fea0003800200 */
.L_x_6991:
[----:B------:R-:W-:Y:S01]  /*d3f0*/  I2FP.F32.U32 R124, R124 ;  /* 0x0000007c007c7245 */ /* 0x000fe20000201000 */
[----:B------:R-:W-:Y:S01]  /*d400*/  HADD2.F32 R127, -RZ, R109.H0_H0 ;  /* 0x2000006dff7f7230 */ /* 0x000fe20000004100 */
[----:B------:R-:W-:Y:S01]  /*d410*/  LOP3.LUT R148, R148, 0xfffffffb, RZ, 0xc0, !PT ;  /* 0xfffffffb94947812 */ /* 0x000fe200078ec0ff */
[----:B------:R-:W-:Y:S01]  /*d420*/  BSSY.RECONVERGENT B1, `(.L_x_6996) ;  /* 0x000005e000017945 */ /* 0x000fe20003800200 */
[----:B------:R-:W-:Y:S02]  /*d430*/  IMAD.MOV.U32 R128, RZ, RZ, 0x2 ;  /* 0x00000002ff807424 */ /* 0x000fe400078e00ff */
[----:B------:R-:W-:Y:S01]  /*d440*/  FFMA.FTZ R124, R124, R115, 1.1641532182693481445e-10 ;  /* 0x2f0000007c7c7423 */ /* 0x000fe20000010073 */
[----:B------:R-:W-:-:S04]  /*d450*/  FMUL.FTZ R127, R127, R114 ;  /* 0x000000727f7f7220 */ /* 0x000fc80000410000 */
        /* <DEDUP_REMOVED lines=15> */
.L_x_6998:
        /* <DEDUP_REMOVED lines=13> */
.L_x_7000:
[----:B------:R-:W-:Y:S05]  /*d620*/  BSYNC.RECONVERGENT B2 ;  /* 0x0000000000027941 */ /* 0x000fea0003800200 */
.L_x_6999:
        /* <DEDUP_REMOVED lines=61> */
.L_x_6997:
[----:B------:R-:W-:Y:S05]  /*da00*/  BSYNC.RECONVERGENT B1 ;  /* 0x0000000000017941 */ /* 0x000fea0003800200 */
.L_x_6996:
        /* <DEDUP_REMOVED lines=11> */
[----:B------:R-:W-:-:S03]  /*dac0*/  IMAD.MOV.U32 R127, RZ, RZ, 0x2 ;  /* 0x00000002ff7f7424 */ /* 0x000fc600078e00ff */
        /* <DEDUP_REMOVED lines=13> */
.L_x_7003:
        /* <DEDUP_REMOVED lines=13> */
.L_x_7005:
[----:B------:R-:W-:Y:S05]  /*dc70*/  BSYNC.RECONVERGENT B2 ;  /* 0x0000000000027941 */ /* 0x000fea0003800200 */
.L_x_7004:
        /* <DEDUP_REMOVED lines=61> */
.L_x_7002:
[----:B------:R-:W-:Y:S05]  /*e050*/  BSYNC.RECONVERGENT B1 ;  /* 0x0000000000017941 */ /* 0x000fea0003800200 */
.L_x_7001:
[----:B------:R-:W-:Y:S01]  /*e060*/  I2FP.F32.U32 R124, R124 ;  /* 0x0000007c007c7245 */ /* 0x000fe20000201000 */
[----:B------:R-:W-:Y:S01]  /*e070*/  HADD2.F32 R109, -RZ, R109.H1_H1 ;  /* 0x3000006dff6d7230 */ /* 0x000fe20000004100 */
        /* <DEDUP_REMOVED lines=20> */
.L_x_7008:
        /* <DEDUP_REMOVED lines=13> */
.L_x_7010:
[----:B------:R-:W-:Y:S05]  /*e290*/  BSYNC.RECONVERGENT B2 ;  /* 0x0000000000027941 */ /* 0x000fea0003800200 */
.L_x_7009:
        /* <DEDUP_REMOVED lines=61> */
.L_x_7007:
[----:B------:R-:W-:Y:S05]  /*e670*/  BSYNC.RECONVERGENT B1 ;  /* 0x0000000000017941 */ /* 0x000fea0003800200 */
.L_x_7006:
        /* <DEDUP_REMOVED lines=25> */
.L_x_7013:
        /* <DEDUP_REMOVED lines=13> */
.L_x_7015:
[----:B------:R-:W-:Y:S05]  /*e8e0*/  BSYNC.RECONVERGENT B2 ;  /* 0x0000000000027941 */ /* 0x000fea0003800200 */
.L_x_7014:
        /* <DEDUP_REMOVED lines=61> */
.L_x_7012:
[----:B------:R-:W-:Y:S05]  /*ecc0*/  BSYNC.RECONVERGENT B1 ;  /* 0x0000000000017941 */ /* 0x000fea0003800200 */
.L_x_7011:
        /* <DEDUP_REMOVED lines=20> */
.L_x_7018:
        /* <DEDUP_REMOVED lines=13> */
.L_x_7020:
[----:B------:R-:W-:Y:S05]  /*eee0*/  BSYNC.RECONVERGENT B2 ;  /* 0x0000000000027941 */ /* 0x000fea0003800200 */
.L_x_7019:
        /* <DEDUP_REMOVED lines=61> */
.L_x_7017:
[----:B------:R-:W-:Y:S05]  /*f2c0*/  BSYNC.RECONVERGENT B1 ;  /* 0x0000000000017941 */ /* 0x000fea0003800200 */
.L_x_7016:
        /* <DEDUP_REMOVED lines=25> */
.L_x_7023:
        /* <DEDUP_REMOVED lines=13> */
.L_x_7025:
[----:B------:R-:W-:Y:S05]  /*f530*/  BSYNC.RECONVERGENT B2 ;  /* 0x0000000000027941 */ /* 0x000fea0003800200 */
.L_x_7024:
        /* <DEDUP_REMOVED lines=61> */
.L_x_7022:
[----:B------:R-:W-:Y:S05]  /*f910*/  BSYNC.RECONVERGENT B1 ;  /* 0x0000000000017941 */ /* 0x000fea0003800200 */
.L_x_7021:
        /* <DEDUP_REMOVED lines=20> */
.L_x_7028:
        /* <DEDUP_REMOVED lines=13> */
.L_x_7030:
[----:B------:R-:W-:Y:S05]  /*fb30*/  BSYNC.RECONVERGENT B2 ;  /* 0x0000000000027941 */ /* 0x000fea0003800200 */
.L_x_7029:
        /* <DEDUP_REMOVED lines=61> */
.L_x_7027:
[----:B------:R-:W-:Y:S05]  /*ff10*/  BSYNC.RECONVERGENT B1 ;  /* 0x0000000000017941 */ /* 0x000fea0003800200 */
.L_x_7026:
        /* <DEDUP_REMOVED lines=25> */
.L_x_7033:
        /* <DEDUP_REMOVED lines=13> */
.L_x_7035:
[----:B------:R-:W-:Y:S05]  /*10180*/  BSYNC.RECONVERGENT B2 ;  /* 0x0000000000027941 */ /* 0x000fea0003800200 */
.L_x_7034:
        /* <DEDUP_REMOVED lines=61> */
.L_x_7032:
[----:B------:R-:W-:Y:S05]  /*10560*/  BSYNC.RECONVERGENT B1 ;  /* 0x0000000000017941 */ /* 0x000fea0003800200 */
.L_x_7031:
        /* <DEDUP_REMOVED lines=20> */
.L_x_7038:
        /* <DEDUP_REMOVED lines=13> */
.L_x_7040:
[----:B------:R-:W-:Y:S05]  /*10780*/  BSYNC.RECONVERGENT B2 ;  /* 0x0000000000027941 */ /* 0x000fea0003800200 */
.L_x_7039:
        /* <DEDUP_REMOVED lines=61> */
.L_x_7037:
[----:B------:R-:W-:Y:S05]  /*10b60*/  BSYNC.RECONVERGENT B1 ;  /* 0x0000000000017941 */ /* 0x000fea0003800200 */
.L_x_7036:
        /* <DEDUP_REMOVED lines=25> */
.L_x_7043:
        /* <DEDUP_REMOVED lines=13> */
.L_x_7045:
[----:B------:R-:W-:Y:S05]  /*10dd0*/  BSYNC.RECONVERGENT B2 ;  /* 0x0000000000027941 */ /* 0x000fea0003800200 */
.L_x_7044:
        /* <DEDUP_REMOVED lines=61> */
.L_x_7042:
[----:B------:R-:W-:Y:S05]  /*111b0*/  BSYNC.RECONVERGENT B1 ;  /* 0x0000000000017941 */ /* 0x000fea0003800200 */
.L_x_7041:
[----:B------:R-:W-:Y:S01]  /*111c0*/  I2FP.F32.U32 R134, R134 ;  /* 0x0000008600867245 */ /* 0x000fe20000201000 */
[----:B------:R-:W-:Y:S01]  /*111d0*/  HADD2.F32 R111, -RZ, R111.H1_H1 ;  /* 0x3000006fff6f7230 */ /* 0x000fe20000004100 */
[----:B------:R-:W-:Y:S01]  /*111e0*/  ISETP.NE.AND P6, PT, R156, 0x1, PT ;  /* 0x000000019c00780c */ /* 0x000fe20003fc5270 */
[----:B------:R-:W-:Y:S01]  /*111f0*/  BSSY.RECONVERGENT B1, `(.L_x_7046) ;  /* 0x000005e000017945 */ /* 0x000fe20003800200 */
[----:B------:R-:W-:Y:S01]  /*11200*/  MOV R154, R132 ;  /* 0x00000084009a7202 */ /* 0x000fe20000000f00 */
[----:B------:R-:W-:Y:S01]  /*11210*/  FFMA.FTZ R152, R134, R115, 1.1641532182693481445e-10 ;  /* 0x2f00000086987423 */ /* 0x000fe20000010073 */
[----:B------:R-:W-:Y:S01]  /*11220*/  FMUL.FTZ R111, R111, R114 ;  /* 0x000000726f6f7220 */ /* 0x000fe20000410000 */
[----:B------:R-:W-:-:S03]  /*11230*/  IMAD.MOV.U32 R134, RZ, RZ, 0x2 ;  /* 0x00000002ff867424 */ /* 0x000fc600078e00ff */
        /* <DEDUP_REMOVED lines=12> */
.L_x_7048:
        /* <DEDUP_REMOVED lines=15> */
.L_x_7050:
[----:B------:R-:W-:Y:S05]  /*113f0*/  BSYNC.RECONVERGENT B2 ;  /* 0x0000000000027941 */ /* 0x000fea0003800200 */
.L_x_7049:
        /* <DEDUP_REMOVED lines=61> */
.L_x_7047:
[----:B------:R-:W-:Y:S05]  /*117d0*/  BSYNC.RECONVERGENT B1 ;  /* 0x0000000000017941 */ /* 0x000fea0003800200 */
.L_x_7046:
        /* <DEDUP_REMOVED lines=9> */
[----:B------:R-:W-:-:S05]  /*11870*/  FSEL R114, R114, RZ, !P6 ;  /* 0x000000ff72727208 */ /* 0x000fca0007000000 */
[----:B------:R-:W-:-:S04]  /*11880*/  FADD.FTZ R111, R111, R114 ;  /* 0x000000726f6f7221 */ /* 0x000fc80000010000 */
[--C-:B------:R-:W-:Y:S01]  /*11890*/  @P1 FADD.FTZ R173, R152, R111.reuse ;  /* 0x0000006f98ad1221 */ /* 0x100fe20000010000 */
[----:B------:R-:W-:Y:S01]  /*118a0*/  @!P1 IMAD.MOV.U32 R173, RZ, RZ, R111 ;  /* 0x000000ffffad9224 */ /* 0x000fe200078e006f */
[----:B------:R-:W-:-:S04]  /*118b0*/  SEL R111, RZ, 0x1, P6 ;  /* 0x00000001ff6f7807 */ /* 0x000fc80003000000 */
[----:B------:R-:W-:Y:S02]  /*118c0*/  F2FP.F16.F32.PACK_AB R113, RZ, R173 ;  /* 0x000000adff71723e */ /* 0x000fe400000000ff */
[----:B------:R-:W-:Y:S02]  /*118d0*/  PRMT R138, R111, 0x7610, R138 ;  /* 0x000076106f8a7816 */ /* 0x000fe4000000008a */
[----:B------:R-:W-:Y:S01]  /*118e0*/  PRMT R111, R144, 0x5410, R113 ;  /* 0x00005410906f7816 */ /* 0x000fe20000000071 */
[----:B------:R-:W-:Y:S06]  /*118f0*/  BRA `(.L_x_7051) ;  /* 0x0000003000a87947 */ /* 0x000fec0003800000 */
.L_x_6970:
        /* <DEDUP_REMOVED lines=16> */
.L_x_7054:
        /* <DEDUP_REMOVED lines=13> */
.L_x_7056:
[----:B------:R-:W-:Y:S05]  /*11ad0*/  BSYNC.RECONVERGENT B2 ;  /* 0x0000000000027941 */ /* 0x000fea0003800200 */
.L_x_7055:
        /* <DEDUP_REMOVED lines=58> */
[----:B------:R-:W-:-:S04]  /*11e80*/  MOV R113, R140 ;  /* 0x0000008c00717202 */ /* 0x000fc80000000f00 */
[----:B------:R-:W-:Y:S01]  /*11e90*/  LOP3.LUT R119, R119, R112, R143, 0x96, !PT ;  /* 0x0000007077777212 */ /* 0x000fe200078e968f */
[----:B------:R-:W-:-:S07]  /*11ea0*/  IMAD.MOV.U32 R112, RZ, RZ, R142 ;  /* 0x000000ffff707224 */ /* 0x000fce00078e008e */
.L_x_7053:
[----:B------:R-:W-:Y:S05]  /*11eb0*/  BSYNC.RECONVERGENT B1 ;  /* 0x0000000000017941 */ /* 0x000fea0003800200 */
.L_x_7052:
        /* <DEDUP_REMOVED lines=10> */
[----:B0-----:R-:W-:-:S04]  /*11f60*/  FMUL.FTZ R125, R125, R114 ;  /* 0x000000727d7d7220 */ /* 0x001fc80000410000 */
[----:B-1----:R-:W-:Y:S01]  /*11f70*/  FSETP.GTU.FTZ.AND P2, PT, R134, R115, PT ;  /* 0x000000738600720b */ /* 0x002fe20003f5c000 */
[----:B------:R-:W-:-:S03]  /*11f80*/  @P1 HADD2.F32 R134, -RZ, R4.H0_H0 ;  /* 0x20000004ff861230 */ /* 0x000fc60000004100 */
        /* <DEDUP_REMOVED lines=15> */
.L_x_7059:
        /* <DEDUP_REMOVED lines=13> */
.L_x_7061:
[----:B------:R-:W-:Y:S05]  /*12150*/  BSYNC.RECONVERGENT B2 ;  /* 0x0000000000027941 */ /* 0x000fea0003800200 */
.L_x_7060:
        /* <DEDUP_REMOVED lines=59> */
[----:B------:R-:W-:Y:S01]  /*12510*/  LOP3.LUT R119, R119, R142, R155, 0x96, !PT ;  /* 0x0000008e77777212 */ /* 0x000fe200078e969b */
[----:B------:R-:W-:-:S07]  /*12520*/  IMAD.MOV.U32 R142, RZ, RZ, RZ ;  /* 0x000000ffff8e7224 */ /* 0x000fce00078e00ff */
.L_x_7058:
[----:B------:R-:W-:Y:S05]  /*12530*/  BSYNC.RECONVERGENT B1 ;  /* 0x0000000000017941 */ /* 0x000fea0003800200 */
.L_x_7057:
        /* <DEDUP_REMOVED lines=9> */
[----:B------:R-:W-:Y:S01]  /*125d0*/  FSETP.GTU.FTZ.AND P3, PT, R108, R115, PT ;  /* 0x000000736c00720b */ /* 0x000fe20003f7c000 */
[----:B------:R-:W-:-:S03]  /*125e0*/  @P1 HADD2.F32 R108, -RZ, R4.H1_H1 ;  /* 0x30000004ff6c1230 */ /* 0x000fc60000004100 */
[----:B------:R-:W-:Y:S02]  /*125f0*/  FSEL R143, R143, RZ, !P3 ;  /* 0x000000ff8f8f7208 */ /* 0x000fe40005800000 */
        /* <DEDUP_REMOVED lines=13> */
.L_x_7064:
        /* <DEDUP_REMOVED lines=13> */
.L_x_7066:
[----:B------:R-:W-:Y:S05]  /*127a0*/  BSYNC.RECONVERGENT B2 ;  /* 0x0000000000027941 */ /* 0x000fea0003800200 */
.L_x_7065:
        /* <DEDUP_REMOVED lines=61> */
.L_x_7063:
[----:B------:R-:W-:Y:S05]  /*12b80*/  BSYNC.RECONVERGENT B1 ;  /* 0x0000000000017941 */ /* 0x000fea0003800200 */
.L_x_7062:
        /* <DEDUP_REMOVED lines=13> */
[----:B------:R-:W-:-:S04]  /*12c60*/  MOV R134, R132 ;  /* 0x0000008400867202 */ /* 0x000fc80000000f00 */
[----:B------:R-:W-:-:S05]  /*12c70*/  F2FP.F16.F32.PACK_AB R142, RZ, R141 ;  /* 0x0000008dff8e723e */ /* 0x000fca00000000ff */
        /* <DEDUP_REMOVED lines=10> */
.L_x_7069:
        /* <DEDUP_REMOVED lines=13> */
.L_x_7071:
[----:B------:R-:W-:Y:S05]  /*12df0*/  BSYNC.RECONVERGENT B2 ;  /* 0x0000000000027941 */ /* 0x000fea0003800200 */
.L_x_7070:
        /* <DEDUP_REMOVED lines=60> */
[----:B------:R-:W-:-:S07]  /*131c0*/  IMAD.MOV.U32 R152, RZ, RZ, RZ ;  /* 0x000000ffff987224 */ /* 0x000fce00078e00ff */
.L_x_7068:
[----:B------:R-:W-:Y:S05]  /*131d0*/  BSYNC.RECONVERGENT B1 ;  /* 0x0000000000017941 */ /* 0x000fea0003800200 */
.L_x_7067:
[----:B------:R-:W-:Y:S01]  /*131e0*/  I2FP.F32.U32 R153, R134 ;  /* 0x0000008600997245 */ /* 0x000fe20000201000 */
[----:B------:R-:W-:Y:S01]  /*131f0*/  HADD2.F32 R109, -RZ, R109.H1_H1 ;  /* 0x3000006dff6d7230 */ /* 0x000fe20000004100 */
[----:B------:R-:W-:Y:S01]  /*13200*/  LOP3.LUT R148, R148, 0xfffffffd, RZ, 0xc0, !PT ;  /* 0xfffffffd94947812 */ /* 0x000fe200078ec0ff */
        /* <DEDUP_REMOVED lines=8> */
[----:B------:R-:W-:Y:S02]  /*13290*/  PLOP3.LUT P3, PT, P2, PT, PT, 0x8, 0x80 ;  /* 0x000000000080781c */ /* 0x000fe4000176e170 */
[----:B------:R-:W-:Y:S01]  /*132a0*/  ISETP.NE.AND P2, PT, R152, 0x1, PT ;  /* 0x000000019800780c */ /* 0x000fe20003f45270 */
[----:B------:R-:W-:-:S05]  /*132b0*/  @P1 FADD.FTZ R155, R144, R155 ;  /* 0x0000009b909b1221 */ /* 0x000fca0000010000 */
        /* <DEDUP_REMOVED lines=11> */
.L_x_7074:
        /* <DEDUP_REMOVED lines=13> */
.L_x_7076:
[----:B------:R-:W-:Y:S05]  /*13440*/  BSYNC.RECONVERGENT B2 ;  /* 0x0000000000027941 */ /* 0x000fea0003800200 */
.L_x_7075:
        /* <DEDUP_REMOVED lines=61> */
.L_x_7073:
[----:B------:R-:W-:Y:S05]  /*13820*/  BSYNC.RECONVERGENT B1 ;  /* 0x0000000000017941 */ /* 0x000fea0003800200 */
.L_x_7072:
        /* <DEDUP_REMOVED lines=23> */
.L_x_7079:
        /* <DEDUP_REMOVED lines=13> */
.L_x_7081:
[----:B------:R-:W-:Y:S05]  /*13a70*/  BSYNC.RECONVERGENT B2 ;  /* 0x0000000000027941 */ /* 0x000fea0003800200 */
.L_x_7080:
        /* <DEDUP_REMOVED lines=61> */
.L_x_7078:
[----:B------:R-:W-:Y:S05]  /*13e50*/  BSYNC.RECONVERGENT B1 ;  /* 0x0000000000017941 */ /* 0x000fea0003800200 */
.L_x_7077:
        /* <DEDUP_REMOVED lines=23> */
.L_x_7084:
        /* <DEDUP_REMOVED lines=13> */
.L_x_7086:
[----:B------:R-:W-:Y:S05]  /*140a0*/  BSYNC.RECONVERGENT B2 ;  /* 0x0000000000027941 */ /* 0x000fea0003800200 */
.L_x_7085:
        /* <DEDUP_REMOVED lines=61> */
.L_x_7083:
[----:B------:R-:W-:Y:S05]  /*14480*/  BSYNC.RECONVERGENT B1 ;  /* 0x0000000000017941 */ /* 0x000fea0003800200 */
.L_x_7082:
[----:B------:R-:W-:Y:S01]  /*14490*/  I2FP.F32.U32 R165, R134 ;  /* 0x0000008600a57245 */ /* 0x000fe20000201000 */
[----:B------:R-:W-:Y:S01]  /*144a0*/  HADD2.F32 R173, -RZ, R111.H0_H0 ;  /* 0x2000006fffad7230 */ /* 0x000fe20000004100 */
[----:B------:R-:W-:Y:S01]  /*144b0*/  ISETP.NE.AND P5, PT, R156, 0x1, PT ;  /* 0x000000019c00780c */ /* 0x000fe20003fa5270 */
[----:B------:R-:W-:Y:S01]  /*144c0*/  @P1 HADD2.F32 R152, -RZ, R7.H0_H0 ;  /* 0x20000007ff981230 */ /* 0x000fe20000004100 */
[----:B------:R-:W-:Y:S01]  /*144d0*/  BSSY.RECONVERGENT B1, `(.L_x_7087) ;  /* 0x000005e000017945 */ /* 0x000fe20003800200 */
[----:B------:R-:W-:Y:S01]  /*144e0*/  FFMA.FTZ R134, R165, R140, 1.1641532182693481445e-10 ;  /* 0x2f000000a5867423 */ /* 0x000fe2000001008c */
[----:B------:R-:W-:Y:S01]  /*144f0*/  FMUL.FTZ R173, R173, R114 ;  /* 0x00000072adad7220 */ /* 0x000fe20000410000 */
[----:B------:R-:W-:-:S03]  /*14500*/  MOV R154, R132 ;  /* 0x00000084009a7202 */ /* 0x000fc60000000f00 */
[----:B------:R-:W-:Y:S01]  /*14510*/  FSETP.GTU.FTZ.AND P4, PT, R134, R115, PT ;  /* 0x000000738600720b */ /* 0x000fe20003f9c000 */
[----:B------:R-:W-:-:S03]  /*14520*/  IMAD.MOV.U32 R134, RZ, RZ, 0x2 ;  /* 0x00000002ff867424 */ /* 0x000fc600078e00ff */
        /* <DEDUP_REMOVED lines=13> */
.L_x_7089:
        /* <DEDUP_REMOVED lines=13> */
.L_x_7091:
[----:B------:R-:W-:Y:S05]  /*146d0*/  BSYNC.RECONVERGENT B2 ;  /* 0x0000000000027941 */ /* 0x000fea0003800200 */
.L_x_7090:
        /* <DEDUP_REMOVED lines=61> */
.L_x_7088:
[----:B------:R-:W-:Y:S05]  /*14ab0*/  BSYNC.RECONVERGENT B1 ;  /* 0x0000000000017941 */ /* 0x000fea0003800200 */
.L_x_7087:
[----:B------:R-:W-:Y:S01]  /*14ac0*/  I2FP.F32.U32 R173, R154 ;  /* 0x0000009a00ad7245 */ /* 0x000fe20000201000 */
[----:B------:R-:W-:Y:S01]  /*14ad0*/  HADD2.F32 R111, -RZ, R111.H1_H1 ;  /* 0x3000006fff6f7230 */ /* 0x000fe20000004100 */
[----:B------:R-:W-:Y:S01]  /*14ae0*/  PRMT R110, R144, 0x5410, R110 ;  /* 0x00005410906e7816 */ /* 0x000fe2000000006e */
[----:B------:R-:W-:Y:S01]  /*14af0*/  @P1 HADD2.F32 R154, -RZ, R7.H1_H1 ;  /* 0x30000007ff9a1230 */ /* 0x000fe20000004100 */
[----:B------:R-:W-:Y:S01]  /*14b00*/  PRMT R109, R142, 0x5410, R109 ;  /* 0x000054108e6d7816 */ /* 0x000fe2000000006d */
[----:B------:R-:W-:Y:S01]  /*14b10*/  FFMA.FTZ R140, R173, R140, 1.1641532182693481445e-10 ;  /* 0x2f000000ad8c7423 */ /* 0x000fe2000001008c */
[----:B------:R-:W-:Y:S01]  /*14b20*/  FMUL.FTZ R111, R111, R114 ;  /* 0x000000726f6f7220 */ /* 0x000fe20000410000 */
[----:B------:R-:W-:-:S03]  /*14b30*/  PRMT R108, R113, 0x5410, R108 ;  /* 0x00005410716c7816 */ /* 0x000fc6000000006c */
[----:B------:R-:W-:-:S04]  /*14b40*/  FSETP.GTU.FTZ.AND P5, PT, R140, R115, PT ;  /* 0x000000738c00720b */ /* 0x000fc80003fbc000 */
[----:B------:R-:W-:Y:S02]  /*14b50*/  FSEL R173, R111, RZ, !P5 ;  /* 0x000000ff6fad7208 */ /* 0x000fe40006800000 */
[----:B------:R-:W-:-:S03]  /*14b60*/  PLOP3.LUT P5, PT, P5, PT, PT, 0x8, 0x80 ;  /* 0x000000000080781c */ /* 0x000fc60002fae170 */
[----:B------:R-:W-:-:S05]  /*14b70*/  @P1 FADD.FTZ R173, R154, R173 ;  /* 0x000000ad9aad1221 */ /* 0x000fca0000010000 */
[----:B------:R-:W-:-:S04]  /*14b80*/  F2FP.F16.F32.PACK_AB R111, RZ, R173 ;  /* 0x000000adff6f723e */ /* 0x000fc800000000ff */
[----:B------:R-:W-:-:S07]  /*14b90*/  PRMT R111, R152, 0x5410, R111 ;  /* 0x00005410986f7816 */ /* 0x000fce000000006f */
.L_x_7051:
        /* <DEDUP_REMOVED lines=43> */
.L_x_7092:
[----:B------:R-:W-:Y:S01]  /*14e50*/  IMAD.MOV.U32 R140, RZ, RZ, R112 ;  /* 0x000000ffff8c7224 */ /* 0x000fe200078e0070 */
[----:B------:R-:W-:-:S07]  /*14e60*/  IADD3 R0, PT, PT, R0, 0x100, RZ ;  /* 0x0000010000007810 */ /* 0x000fce0007ffe0ff */
.L_x_6969:
[----:B------:R-:W-:Y:S05]  /*14e70*/  BSYNC.RECONVERGENT B0 ;  /* 0x0000000000007941 */ /* 0x000fea0003800200 */
.L_x_6968:
        /* <DEDUP_REMOVED lines=33> */
.L_x_7098:
        /* <DEDUP_REMOVED lines=13> */
.L_x_7100:
[----:B------:R-:W-:Y:S05]  /*15160*/  BSYNC.RECONVERGENT B2 ;  /* 0x0000000000027941 */ /* 0x000fea0003800200 */
.L_x_7099:
        /* <DEDUP_REMOVED lines=58> */
[----:B------:R-:W-:Y:S01]  /*15510*/  HFMA2 R127, -RZ, RZ, 0, 0 ;  /* 0x00000000ff7f7431 */ /* 0x000fe200000001ff */
[----:B------:R-:W-:Y:S01]  /*15520*/  MOV R112, R126 ;  /* 0x0000007e00707202 */ /* 0x000fe20000000f00 */
[----:B------:R-:W-:-:S07]  /*15530*/  IMAD.MOV.U32 R115, RZ, RZ, R140 ;  /* 0x000000ffff737224 */ /* 0x000fce00078e008c */
.L_x_7097:
[----:B------:R-:W-:Y:S05]  /*15540*/  BSYNC.RECONVERGENT B1 ;  /* 0x0000000000017941 */ /* 0x000fea0003800200 */
.L_x_7096:
        /* <DEDUP_REMOVED lines=25> */
.L_x_7103:
        /* <DEDUP_REMOVED lines=13> */
.L_x_7105:
[----:B------:R-:W-:Y:S05]  /*157b0*/  BSYNC.RECONVERGENT B2 ;  /* 0x0000000000027941 */ /* 0x000fea0003800200 */
.L_x_7104:
        /* <DEDUP_REMOVED lines=57> */
[----:B------:R-:W-:Y:S01]  /*15b50*/  MOV R123, R112 ;  /* 0x00000070007b7202 */ /* 0x000fe20000000f00 */
[----:B------:R-:W-:Y:S01]  /*15b60*/  IMAD.MOV.U32 R132, RZ, RZ, R138 ;  /* 0x000000ffff847224 */ /* 0x000fe200078e008a */
[----:B------:R-:W-:Y:S01]  /*15b70*/  LOP3.LUT R119, R119, R126, R131, 0x96, !PT ;  /* 0x0000007e77777212 */ /* 0x000fe200078e9683 */
[----:B------:R-:W-:-:S07]  /*15b80*/  IMAD.MOV.U32 R112, RZ, RZ, R130 ;  /* 0x000000ffff707224 */ /* 0x000fce00078e0082 */
.L_x_7102:
[----:B------:R-:W-:Y:S05]  /*15b90*/  BSYNC.RECONVERGENT B1 ;  /* 0x0000000000017941 */ /* 0x000fea0003800200 */
.L_x_7101:
        /* <DEDUP_REMOVED lines=11> */
[----:B------:R-:W-:-:S03]  /*15c50*/  MOV R126, 0x2 ;  /* 0x00000002007e7802 */ /* 0x000fc60000000f00 */
        /* <DEDUP_REMOVED lines=13> */
.L_x_7108:
        /* <DEDUP_REMOVED lines=13> */
.L_x_7110:
[----:B------:R-:W-:Y:S05]  /*15e00*/  BSYNC.RECONVERGENT B2 ;  /* 0x0000000000027941 */ /* 0x000fea0003800200 */
.L_x_7109:
        /* <DEDUP_REMOVED lines=59> */
[----:B------:R-:W-:Y:S02]  /*161c0*/  HFMA2 R126, -RZ, RZ, 0, 0 ;  /* 0x00000000ff7e7431 */ /* 0x000fe400000001ff */
[----:B------:R-:W-:-:S07]  /*161d0*/  IMAD.MOV.U32 R112, RZ, RZ, R138 ;  /* 0x000000ffff707224 */ /* 0x000fce00078e008a */
.L_x_7107:
[----:B------:R-:W-:Y:S05]  /*161e0*/  BSYNC.RECONVERGENT B1 ;  /* 0x0000000000017941 */ /* 0x000fea0003800200 */
.L_x_7106:
[----:B------:R-:W-:Y:S01]  /*161f0*/  I2FP.F32.U32 R124, R124 ;  /* 0x0000007c007c7245 */ /* 0x000fe20000201000 */
[----:B------:R-:W-:Y:S01]  /*16200*/  HADD2.F32 R108, -RZ, R108.H1_H1 ;  /* 0x3000006cff6c7230 */ /* 0x000fe20000004100 */
        /* <DEDUP_REMOVED lines=20> */
.L_x_7113:
        /* <DEDUP_REMOVED lines=13> */
.L_x_7115:
[----:B------:R-:W-:Y:S05]  /*16420*/  BSYNC.RECONVERGENT B2 ;  /* 0x0000000000027941 */ /* 0x000fea0003800200 */
.L_x_7114:
        /* <DEDUP_REMOVED lines=61> */
.L_x_7112:
[----:B------:R-:W-:Y:S05]  /*16800*/  BSYNC.RECONVERGENT B1 ;  /* 0x0000000000017941 */ /* 0x000fea0003800200 */
.L_x_7111:
        /* <DEDUP_REMOVED lines=25> */
.L_x_7118:
        /* <DEDUP_REMOVED lines=13> */
.L_x_7120:
[----:B------:R-:W-:Y:S05]  /*16a70*/  BSYNC.RECONVERGENT B2 ;  /* 0x0000000000027941 */ /* 0x000fea0003800200 */
.L_x_7119:
        /* <DEDUP_REMOVED lines=61> */
.L_x_7117:
[----:B------:R-:W-:Y:S05]  /*16e50*/  BSYNC.RECONVERGENT B1 ;  /* 0x0000000000017941 */ /* 0x000fea0003800200 */
.L_x_7116:
[----:B------:R-:W-:Y:S01]  /*16e60*/  I2FP.F32.U32 R124, R124 ;  /* 0x0000007c007c7245 */ /* 0x000fe20000201000 */
[----:B------:R-:W-:Y:S01]  /*16e70*/  HADD2.F32 R126, -RZ, R109.H0_H0 ;  /* 0x2000006dff7e7230 */ /* 0x000fe20000004100 */
        /* <DEDUP_REMOVED lines=20> */
.L_x_7123:
        /* <DEDUP_REMOVED lines=13> */
.L_x_7125:
[----:B------:R-:W-:Y:S05]  /*17090*/  BSYNC.RECONVERGENT B2 ;  /* 0x0000000000027941 */ /* 0x000fea0003800200 */
.L_x_7124:
        /* <DEDUP_REMOVED lines=57> */
[----:B------:R-:W-:Y:S02]  /*17430*/  HFMA2 R128, -RZ, RZ, 0, 0 ;  /* 0x00000000ff807431 */ /* 0x000fe400000001ff */
[----:B------:R-:W-:Y:S01]  /*17440*/  IMAD.MOV.U32 R132, RZ, RZ, R162 ;  /* 0x000000ffff847224 */ /* 0x000fe200078e00a2 */
[----:B------:R-:W-:Y:S01]  /*17450*/  LOP3.LUT R119, R119, R126, R161, 0x96, !PT ;  /* 0x0000007e77777212 */ /* 0x000fe200078e96a1 */
[----:B------:R-:W-:-:S07]  /*17460*/  IMAD.MOV.U32 R112, RZ, RZ, R160 ;  /* 0x000000ffff707224 */ /* 0x000fce00078e00a0 */
.L_x_7122:
[----:B------:R-:W-:Y:S05]  /*17470*/  BSYNC.RECONVERGENT B1 ;  /* 0x0000000000017941 */ /* 0x000fea0003800200 */
.L_x_7121:
        /* <DEDUP_REMOVED lines=25> */
.L_x_7128:
        /* <DEDUP_REMOVED lines=13> */
.L_x_7130:
[----:B------:R-:W-:Y:S05]  /*176e0*/  BSYNC.RECONVERGENT B2 ;  /* 0x0000000000027941 */ /* 0x000fea0003800200 */
.L_x_7129:
        /* <DEDUP_REMOVED lines=61> */
.L_x_7127:
[----:B------:R-:W-:Y:S05]  /*17ac0*/  BSYNC.RECONVERGENT B1 ;  /* 0x0000000000017941 */ /* 0x000fea0003800200 */
.L_x_7126:
        /* <DEDUP_REMOVED lines=22> */
.L_x_7133:
        /* <DEDUP_REMOVED lines=13> */
.L_x_7135:
[----:B------:R-:W-:Y:S05]  /*17d00*/  BSYNC.RECONVERGENT B2 ;  /* 0x0000000000027941 */ /* 0x000fea0003800200 */
.L_x_7134:
        /* <DEDUP_REMOVED lines=61> */
.L_x_7132:
[----:B------:R-:W-:Y:S05]  /*180e0*/  BSYNC.RECONVERGENT B1 ;  /* 0x0000000000017941 */ /* 0x000fea0003800200 */
.L_x_7131:
[----:B------:R-:W-:Y:S01]  /*180f0*/  I2FP.F32.U32 R124, R124 ;  /* 0x0000007c007c7245 */ /* 0x000fe20000201000 */
[----:B------:R-:W-:Y:S01]  /*18100*/  HADD2.F32 R126, -RZ, R9.H1_H1 ;  /* 0x30000009ff7e7230 */ /* 0x000fe20000004100 */
[----:B------:R-:W-:Y:S01]  /*18110*/  BSSY.RECONVERGENT B1, `(.L_x_7136) ;  /* 0x0000062000017945 */ /* 0x000fe20003800200 */
[----:B------:R-:W-:Y:S02]  /*18120*/  IMAD.MOV.U32 R144, RZ, RZ, 0x2 ;  /* 0x00000002ff907424 */ /* 0x000fe400078e00ff */
        /* <DEDUP_REMOVED lines=21> */
.L_x_7138:
        /* <DEDUP_REMOVED lines=13> */
.L_x_7140:
[----:B------:R-:W-:Y:S05]  /*18350*/  BSYNC.RECONVERGENT B2 ;  /* 0x0000000000027941 */ /* 0x000fea0003800200 */
.L_x_7139:
        /* <DEDUP_REMOVED lines=61> */
.L_x_7137:
[----:B------:R-:W-:Y:S05]  /*18730*/  BSYNC.RECONVERGENT B1 ;  /* 0x0000000000017941 */ /* 0x000fea0003800200 */
.L_x_7136:
        /* <DEDUP_REMOVED lines=22> */
.L_x_7143:
        /* <DEDUP_REMOVED lines=13> */
.L_x_7145:
[----:B------:R-:W-:Y:S05]  /*18970*/  BSYNC.RECONVERGENT B2 ;  /* 0x0000000000027941 */ /* 0x000fea0003800200 */
.L_x_7144:
        /* <DEDUP_REMOVED lines=61> */
.L_x_7142:
[----:B------:R-:W-:Y:S05]  /*18d50*/  BSYNC.RECONVERGENT B1 ;  /* 0x0000000000017941 */ /* 0x000fea0003800200 */
.L_x_7141:
        /* <DEDUP_REMOVED lines=25> */
.L_x_7148:
        /* <DEDUP_REMOVED lines=13> */
.L_x_7150:
[----:B------:R-:W-:Y:S05]  /*18fc0*/  BSYNC.RECONVERGENT B2 ;  /* 0x0000000000027941 */ /* 0x000fea0003800200 */
.L_x_7149:
        /* <DEDUP_REMOVED lines=61> */
.L_x_7147:
[----:B------:R-:W-:Y:S05]  /*193a0*/  BSYNC.RECONVERGENT B1 ;  /* 0x0000000000017941 */ /* 0x000fea0003800200 */
.L_x_7146:
        /* <DEDUP_REMOVED lines=20> */
.L_x_7153:
        /* <DEDUP_REMOVED lines=13> */
.L_x_7155:
[----:B------:R-:W-:Y:S05]  /*195c0*/  BSYNC.RECONVERGENT B2 ;  /* 0x0000000000027941 */ /* 0x000fea0003800200 */
.L_x_7154:
        /* <DEDUP_REMOVED lines=61> */
.L_x_7152:
[----:B------:R-:W-:Y:S05]  /*199a0*/  BSYNC.RECONVERGENT B1 ;  /* 0x0000000000017941 */ /* 0x000fea0003800200 */
.L_x_7151:
        /* <DEDUP_REMOVED lines=25> */
.L_x_7158:
        /* <DEDUP_REMOVED lines=13> */
.L_x_7160:
[----:B------:R-:W-:Y:S05]  /*19c10*/  BSYNC.RECONVERGENT B2 ;  /* 0x0000000000027941 */ /* 0x000fea0003800200 */
.L_x_7159:
        /* <DEDUP_REMOVED lines=61> */
.L_x_7157:
[----:B------:R-:W-:Y:S05]  /*19ff0*/  BSYNC.RECONVERGENT B1 ;  /* 0x0000000000017941 */ /* 0x000fea0003800200 */
.L_x_7156:
        /* <DEDUP_REMOVED lines=20> */
.L_x_7163:
        /* <DEDUP_REMOVED lines=13> */
.L_x_7165:
[----:B------:R-:W-:Y:S05]  /*1a210*/  BSYNC.RECONVERGENT B2 ;  /* 0x0000000000027941 */ /* 0x000fea0003800200 */
.L_x_7164:
        /* <DEDUP_REMOVED lines=61> */
.L_x_7162:
[----:B------:R-:W-:Y:S05]  /*1a5f0*/  BSYNC.RECONVERGENT B1 ;  /* 0x0000000000017941 */ /* 0x000fea0003800200 */
.L_x_7161:
        /* <DEDUP_REMOVED lines=25> */
.L_x_7168:
        /* <DEDUP_REMOVED lines=13> */
.L_x_7170:
[----:B------:R-:W-:Y:S05]  /*1a860*/  BSYNC.RECONVERGENT B2 ;  /* 0x0000000000027941 */ /* 0x000fea0003800200 */
.L_x_7169:
        /* <DEDUP_REMOVED lines=61> */
.L_x_7167:
[----:B------:R-:W-:Y:S05]  /*1ac40*/  BSYNC.RECONVERGENT B1 ;  /* 0x0000000000017941 */ /* 0x000fea0003800200 */
.L_x_7166:
        /* <DEDUP_REMOVED lines=20> */
.L_x_7173:
        /* <DEDUP_REMOVED lines=15> */
.L_x_7175:
[----:B------:R-:W-:Y:S05]  /*1ae80*/  BSYNC.RECONVERGENT B2 ;  /* 0x0000000000027941 */ /* 0x000fea0003800200 */
.L_x_7174:
        /* <DEDUP_REMOVED lines=61> */
.L_x_7172:
[----:B------:R-:W-:Y:S05]  /*1b260*/  BSYNC.RECONVERGENT B1 ;  /* 0x0000000000017941 */ /* 0x000fea0003800200 */
.L_x_7171:
[----:B------:R-:W-:Y:S01]  /*1b270*/  I2FP.F32.U32 R152, R154 ;  /* 0x0000009a00987245 */ /* 0x000fe20000201000 */
[----:B------:R-:W-:Y:S01]  /*1b280*/  HADD2.F32 R154, -RZ, R11.H1_H1 ;  /* 0x3000000bff9a7230 */ /* 0x000fe20000004100 */
[----:B------:R-:W-:Y:S02]  /*1b290*/  PRMT R109, R138, 0x5410, R109 ;  /* 0x000054108a6d7816 */ /* 0x000fe4000000006d */
[----:B------:R-:W-:Y:S01]  /*1b2a0*/  PRMT R110, R140, 0x5410, R110 ;  /* 0x000054108c6e7816 */ /* 0x000fe2000000006e */
[----:B------:R-:W-:Y:S01]  /*1b2b0*/  FFMA.FTZ R115, R152, R115, 1.1641532182693481445e-10 ;  /* 0x2f00000098737423 */ /* 0x000fe20000010073 */
[----:B------:R-:W-:Y:S01]  /*1b2c0*/  FMUL.FTZ R154, R154, R113 ;  /* 0x000000719a9a7220 */ /* 0x000fe20000410000 */
[----:B------:R-:W-:Y:S01]  /*1b2d0*/  @P2 HADD2.F32 R152, -RZ, R7.H1_H1 ;  /* 0x30000007ff982230 */ /* 0x000fe20000004100 */
[----:B------:R-:W-:Y:S01]  /*1b2e0*/  PRMT R108, R142, 0x5410, R108 ;  /* 0x000054108e6c7816 */ /* 0x000fe2000000006c */
[----:B------:R-:W-:Y:S01]  /*1b2f0*/  IMAD.MOV.U32 R140, RZ, RZ, R112 ;  /* 0x000000ffff8c7224 */ /* 0x000fe200078e0070 */
[----:B------:R-:W-:-:S04]  /*1b300*/  FSETP.GTU.FTZ.AND P6, PT, R115, R114, PT ;  /* 0x000000727300720b */ /* 0x000fc80003fdc000 */
[----:B------:R-:W-:-:S05]  /*1b310*/  FSEL R114, R154, RZ, !P6 ;  /* 0x000000ff9a727208 */ /* 0x000fca0007000000 */
[----:B------:R-:W-:-:S04]  /*1b320*/  FADD.FTZ R111, R111, R114 ;  /* 0x000000726f6f7221 */ /* 0x000fc80000010000 */
[----:B------:R-:W-:Y:S01]  /*1b330*/  @P2 FADD.FTZ R177, R152, R111 ;  /* 0x0000006f98b12221 */ /* 0x000fe20000010000 */
[----:B------:R-:W-:Y:S02]  /*1b340*/  @!P2 MOV R177, R111 ;  /* 0x0000006f00b1a202 */ /* 0x000fe40000000f00 */
[----:B------:R-:W-:Y:S02]  /*1b350*/  SEL R111, RZ, 0x1, P6 ;  /* 0x00000001ff6f7807 */ /* 0x000fe40003000000 */
[----:B------:R-:W-:Y:S02]  /*1b360*/  F2FP.F16.F32.PACK_AB R113, RZ, R177 ;  /* 0x000000b1ff71723e */ /* 0x000fe400000000ff */
[----:B------:R-:W-:Y:S02]  /*1b370*/  PRMT R138, R111, 0x7610, R138 ;  /* 0x000076106f8a7816 */ /* 0x000fe4000000008a */
[----:B------:R-:W-:Y:S01]  /*1b380*/  PRMT R111, R144, 0x5410, R113 ;  /* 0x00005410906f7816 */ /* 0x000fe20000000071 */
[----:B------:R-:W-:Y:S06]  /*1b390*/  BRA `(.L_x_7176) ;  /* 0x0000003000b47947 */ /* 0x000fec0003800000 */
.L_x_7095:
        /* <DEDUP_REMOVED lines=16> */
.L_x_7179:
        /* <DEDUP_REMOVED lines=13> */
.L_x_7181:
[----:B------:R-:W-:Y:S05]  /*1b570*/  BSYNC.RECONVERGENT B2 ;  /* 0x0000000000027941 */ /* 0x000fea0003800200 */
.L_x_7180:
        /* <DEDUP_REMOVED lines=61> */
.L_x_7178:
[----:B------:R-:W-:Y:S05]  /*1b950*/  BSYNC.RECONVERGENT B1 ;  /* 0x0000000000017941 */ /* 0x000fea0003800200 */
.L_x_7177:
        /* <DEDUP_REMOVED lines=14> */
[----:B------:R-:W-:Y:S02]  /*1ba40*/  PLOP3.LUT P4, PT, P4, PT, PT, 0x8, 0x80 ;  /* 0x000000000080781c */ /* 0x000fe4000278e170 */
[----:B------:R-:W-:Y:S01]  /*1ba50*/  MOV R134, R132 ;  /* 0x0000008400867202 */ /* 0x000fe20000000f00 */
[----:B------:R-:W-:-:S05]  /*1ba60*/  @P2 FADD.FTZ R123, R112, R123 ;  /* 0x0000007b707b2221 */ /* 0x000fca0000010000 */
        /* <DEDUP_REMOVED lines=11> */
.L_x_7184:
        /* <DEDUP_REMOVED lines=13> */
.L_x_7186:
[----:B------:R-:W-:Y:S05]  /*1bbf0*/  BSYNC.RECONVERGENT B2 ;  /* 0x0000000000027941 */ /* 0x000fea0003800200 */
.L_x_7185:
        /* <DEDUP_REMOVED lines=61> */
.L_x_7183:
[----:B------:R-:W-:Y:S05]  /*1bfd0*/  BSYNC.RECONVERGENT B1 ;  /* 0x0000000000017941 */ /* 0x000fea0003800200 */
.L_x_7182:
[----:B------:R-:W-:Y:S01]  /*1bfe0*/  I2FP.F32.U32 R137, R134 ;  /* 0x0000008600897245 */ /* 0x000fe20000201000 */
[----:B------:R-:W-:Y:S01]  /*1bff0*/  HADD2.F32 R134, -RZ, R108.H1_H1 ;  /* 0x3000006cff867230 */ /* 0x000fe20000004100 */
[----:B------:R-:W-:Y:S01]  /*1c000*/  LOP3.LUT R148, R148, 0xffffffef, RZ, 0xc0, !PT ;  /* 0xffffffef94947812 */ /* 0x000fe200078ec0ff */
[----:B------:R-:W-:Y:S01]  /*1c010*/  BSSY.RECONVERGENT B1, `(.L_x_7187) ;  /* 0x0000061000017945 */ /* 0x000fe20003800200 */
[----:B------:R-:W-:Y:S02]  /*1c020*/  HFMA2 R149, -RZ, RZ, 0, 1.1920928955078125e-07 ;  /* 0x00000002ff957431 */ /* 0x000fe400000001ff */
[----:B------:R-:W-:Y:S01]  /*1c030*/  FFMA.FTZ R108, R137, R140, 1.1641532182693481445e-10 ;  /* 0x2f000000896c7423 */ /* 0x000fe2000001008c */
[----:B------:R-:W-:-:S04]  /*1c040*/  FMUL.FTZ R134, R134, R113 ;  /* 0x0000007186867220 */ /* 0x000fc80000410000 */
[----:B------:R-:W-:Y:S01]  /*1c050*/  FSETP.GTU.FTZ.AND P3, PT, R108, R115, PT ;  /* 0x000000736c00720b */ /* 0x000fe20003f7c000 */
[----:B------:R-:W-:-:S03]  /*1c060*/  @P2 HADD2.F32 R108, -RZ, R4.H1_H1 ;  /* 0x30000004ff6c2230 */ /* 0x000fc60000004100 */
[----:B------:R-:W-:Y:S01]  /*1c070*/  FSEL R139, R134, RZ, !P3 ;  /* 0x000000ff868b7208 */ /* 0x000fe20005800000 */
[----:B------:R-:W-:Y:S01]  /*1c080*/  IMAD.MOV.U32 R134, RZ, RZ, R132 ;  /* 0x000000ffff867224 */ /* 0x000fe200078e0084 */
        /* <DEDUP_REMOVED lines=14> */
.L_x_7189:
        /* <DEDUP_REMOVED lines=13> */
.L_x_7191:
[----:B------:R-:W-:Y:S05]  /*1c240*/  BSYNC.RECONVERGENT B2 ;  /* 0x0000000000027941 */ /* 0x000fea0003800200 */
.L_x_7190:
        /* <DEDUP_REMOVED lines=61> */
.L_x_7188:
[----:B------:R-:W-:Y:S05]  /*1c620*/  BSYNC.RECONVERGENT B1 ;  /* 0x0000000000017941 */ /* 0x000fea0003800200 */
.L_x_7187:
[----:B------:R-:W-:Y:S01]  /*1c630*/  I2FP.F32.U32 R137, R134 ;  /* 0x0000008600897245 */ /* 0x000fe20000201000 */
[----:B------:R-:W-:Y:S01]  /*1c640*/  HADD2.F32 R142, -RZ, R109.H0_H0 ;  /* 0x2000006dff8e7230 */ /* 0x000fe20000004100 */
[----:B------:R-:W-:Y:S01]  /*1c650*/  LOP3.LUT R148, R148, 0xfffffff7, RZ, 0xc0, !PT ;  /* 0xfffffff794947812 */ /* 0x000fe200078ec0ff */
        /* <DEDUP_REMOVED lines=22> */
.L_x_7194:
        /* <DEDUP_REMOVED lines=13> */
.L_x_7196:
[----:B------:R-:W-:Y:S05]  /*1c890*/  BSYNC.RECONVERGENT B2 ;  /* 0x0000000000027941 */ /* 0x000fea0003800200 */
.L_x_7195:
        /* <DEDUP_REMOVED lines=61> */
.L_x_7193:
[----:B------:R-:W-:Y:S05]  /*1cc70*/  BSYNC.RECONVERGENT B1 ;  /* 0x0000000000017941 */ /* 0x000fea0003800200 */
.L_x_7192:
        /* <DEDUP_REMOVED lines=25> */
.L_x_7199:
        /* <DEDUP_REMOVED lines=13> */
.L_x_7201:
[----:B------:R-:W-:Y:S05]  /*1cee0*/  BSYNC.RECONVERGENT B2 ;  /* 0x0000000000027941 */ /* 0x000fea0003800200 */
.L_x_7200:
        /* <DEDUP_REMOVED lines=61> */
.L_x_7198:
[----:B------:R-:W-:Y:S05]  /*1d2c0*/  BSYNC.RECONVERGENT B1 ;  /* 0x0000000000017941 */ /* 0x000fea0003800200 */
.L_x_7197:
        /* <DEDUP_REMOVED lines=25> */
.L_x_7204:
        /* <DEDUP_REMOVED lines=13> */
.L_x_7206:
[----:B------:R-:W-:Y:S05]  /*1d530*/  BSYNC.RECONVERGENT B2 ;  /* 0x0000000000027941 */ /* 0x000fea0003800200 */
.L_x_7205:
        /* <DEDUP_REMOVED lines=61> */
.L_x_7203:
[----:B------:R-:W-:Y:S05]  /*1d910*/  BSYNC.RECONVERGENT B1 ;  /* 0x0000000000017941 */ /* 0x000fea0003800200 */
.L_x_7202:
        /* <DEDUP_REMOVED lines=23> */
.L_x_7209:
        /* <DEDUP_REMOVED lines=13> */
.L_x_7211:
[----:B------:R-:W-:Y:S05]  /*1db60*/  BSYNC.RECONVERGENT B2 ;  /* 0x0000000000027941 */ /* 0x000fea0003800200 */
.L_x_7210:
        /* <DEDUP_REMOVED lines=61> */
.L_x_7208:
[----:B------:R-:W-:Y:S05]  /*1df40*/  BSYNC.RECONVERGENT B1 ;  /* 0x0000000000017941 */ /* 0x000fea0003800200 */
.L_x_7207:
        /* <DEDUP_REMOVED lines=23> */
.L_x_7214:
        /* <DEDUP_REMOVED lines=13> */
.L_x_7216:
[----:B------:R-:W-:Y:S05]  /*1e190*/  BSYNC.RECONVERGENT B2 ;  /* 0x0000000000027941 */ /* 0x000fea0003800200 */
.L_x_7215:
        /* <DEDUP_REMOVED lines=61> */
.L_x_7213:
[----:B------:R-:W-:Y:S05]  /*1e570*/  BSYNC.RECONVERGENT B1 ;  /* 0x0000000000017941 */ /* 0x000fea0003800200 */
.L_x_7212:
        /* <DEDUP_REMOVED lines=8> */
[----:B------:R-:W-:Y:S02]  /*1e600*/  FSETP.GTU.FTZ.AND P5, PT, R140, R115, PT ;  /* 0x000000738c00720b */ /* 0x000fe40003fbc000 */
[----:B------:R-:W-:Y:S02]  /*1e610*/  MOV R140, R114 ;  /* 0x00000072008c7202 */ /* 0x000fe40000000f00 */
[----:B------:R-:W-:Y:S02]  /*1e620*/  FSEL R177, R154, RZ, !P5 ;  /* 0x000000ff9ab17208 */ /* 0x000fe40006800000 */
[----:B------:R-:W-:-:S03]  /*1e630*/  PLOP3.LUT P5, PT, P5, PT, PT, 0x8, 0x80 ;  /* 0x000000000080781c */ /* 0x000fc60002fae170 */
[----:B------:R-:W-:-:S05]  /*1e640*/  @P2 FADD.FTZ R177, R156, R177 ;  /* 0x000000b19cb12221 */ /* 0x000fca0000010000 */
[----:B------:R-:W-:-:S04]  /*1e650*/  F2FP.F16.F32.PACK_AB R111, RZ, R177 ;  /* 0x000000b1ff6f723e */ /* 0x000fc800000000ff */
[----:B------:R-:W-:-:S07]  /*1e660*/  PRMT R111, R152, 0x5410, R111 ;  /* 0x00005410986f7816 */ /* 0x000fce000000006f */
.L_x_7176:
        /* <DEDUP_REMOVED lines=44> */
.L_x_7094:
[----:B------:R-:W-:Y:S05]  /*1e930*/  BSYNC.RECONVERGENT B0 ;  /* 0x0000000000007941 */ /* 0x000fea0003800200 */
.L_x_7093:
        /* <DEDUP_REMOVED lines=112> */
.L_x_7218:
[----:B------:R-:W-:Y:S05]  /*1f040*/  BSYNC.RECONVERGENT B0 ;  /* 0x0000000000007941 */ /* 0x000fea0003800200 */
.L_x_7217:
        /* <DEDUP_REMOVED lines=12> */
.L_x_7220:
[----:B------:R-:W-:Y:S05]  /*1f110*/  BSYNC.RECONVERGENT B0 ;  /* 0x0000000000007941 */ /* 0x000fea0003800200 */
.L_x_7219:
        /* <DEDUP_REMOVED lines=90> */
[----:B------:R-:W-:Y:S01]  /*1f6c0*/  F2FP.F16.F32.PACK_AB R108, R109, R108 ;  /* 0x0000006c6d6c723e */ /* 0x000fe200000000ff */
[C---:B------:R-:W-:Y:S01]  /*1f6d0*/  FMUL.FTZ R189, R0.reuse, R189 ;  /* 0x000000bd00bd7220 */ /* 0x040fe20000410000 */
[----:B------:R-:W-:Y:S01]  /*1f6e0*/  FMUL.FTZ R154, R0, R191 ;  /* 0x000000bf009a7220 */ /* 0x000fe20000410000 */
        /* <DEDUP_REMOVED lines=12> */
[----:B------:R-:W-:Y:S01]  /*1f7b0*/  F2FP.F16.F32.PACK_AB R111, R156, R111 ;  /* 0x0000006f9c6f723e */ /* 0x000fe200000000ff */
[----:B-1----:R-:W-:Y:S01]  /*1f7c0*/  IMAD.WIDE.U32 R182, R136, 0x10, R182 ;  /* 0x0000001088b67825 */ /* 0x002fe200078e00b6 */
[----:B------:R-:W-:-:S02]  /*1f7d0*/  F2FP.F16.F32.PACK_AB R115, R154, R115 ;  /* 0x000000739a73723e */ /* 0x000fc400000000ff */
[----:B------:R-:W-:Y:S01]  /*1f7e0*/  F2FP.F16.F32.PACK_AB R114, R152, R187 ;  /* 0x000000bb9872723e */ /* 0x000fe200000000ff */
[----:B0-----:R-:W-:Y:S01]  /*1f7f0*/  IMAD.WIDE.U32 R180, R136, 0x10, R180 ;  /* 0x0000001088b47825 */ /* 0x001fe200078e00b4 */
[----:B------:R-:W-:Y:S01]  /*1f800*/  F2FP.F16.F32.PACK_AB R113, R144, R113 ;  /* 0x000000719071723e */ /* 0x000fe200000000ff */
[----:B------:R1:W-:Y:S01]  /*1f810*/  STG.E.128 desc[UR6][R182.64], R108 ;  /* 0x0000006cb6007986 */ /* 0x0003e2000c101d06 */
[----:B------:R-:W-:Y:S02]  /*1f820*/  F2FP.F16.F32.PACK_AB R112, R185, R112 ;  /* 0x00000070b970723e */ /* 0x000fe400000000ff */
[----:B------:R-:W-:-:S03]  /*1f830*/  IADD3 R136, PT, PT, R136, 0x100, RZ ;  /* 0x0000010088887810 */ /* 0x000fc60007ffe0ff */
[----:B------:R1:W-:Y:S04]  /*1f840*/  STG.E.128 desc[UR6][R180.64], R112 ;  /* 0x00000070b4007986 */ /* 0x0003e8000c101d06 */
.L_x_7222:
[----:B------:R-:W-:Y:S05]  /*1f850*/  BSYNC.RECONVERGENT B0 ;  /* 0x0000000000007941 */ /* 0x000fea0003800200 */
.L_x_7221:
        /* <DEDUP_REMOVED lines=47> */
[----:B------:R-:W-:Y:S01]  /*1fb50*/  F2FP.F16.F32.PACK_AB R112, R185, R112 ;  /* 0x00000070b970723e */ /* 0x000fe200000000ff */
[----:B------:R-:W-:-:S04]  /*1fb60*/  VIADD R136, R136, 0x100 ;  /* 0x0000010088887836 */ /* 0x000fc80000000000 */
[----:B------:R2:W-:Y:S03]  /*1fb70*/  STG.E.128 desc[UR6][R180.64], R112 ;  /* 0x00000070b4007986 */ /* 0x0005e6000c101d06 */
.L_x_7224:
[----:B------:R-:W-:Y:S05]  /*1fb80*/  BSYNC.RECONVERGENT B0 ;  /* 0x0000000000007941 */ /* 0x000fea0003800200 */
.L_x_7223:
        /* <DEDUP_REMOVED lines=27> */
[----:B------:R-:W-:-:S03]  /*1fd40*/  F2FP.F16.F32.PACK_AB R109, R185, R110 ;  /* 0x0000006eb96d723e */ /* 0x000fc600000000ff */
[----:B------:R-:W-:Y:S01]  /*1fd50*/  FFMA.FTZ R187, R187, R28, R16 ;  /* 0x0000001cbbbb7223 */ /* 0x000fe20000010010 */
[----:B------:R-:W-:Y:S01]  /*1fd60*/  F2FP.F16.F32.PACK_AB R110, R189, R112 ;  /* 0x00000070bd6e723e */ /* 0x000fe200000000ff */
[----:B------:R-:W-:Y:S01]  /*1fd70*/  FFMA.FTZ R112, R111, R32, R12 ;  /* 0x000000206f707223 */ /* 0x000fe2000001000c */
[----:B------:R-:W-:Y:S01]  /*1fd80*/  F2FP.F16.F32.PACK_AB R108, R113, R0 ;  /* 0x00000000716c723e */ /* 0x000fe200000000ff */
        /* <DEDUP_REMOVED lines=9> */
[----:B------:R-:W-:-:S02]  /*1fe20*/  F2FP.F16.F32.PACK_AB R111, R0, R111 ;  /* 0x0000006f006f723e */ /* 0x000fc400000000ff */
[----:B------:R-:W-:Y:S02]  /*1fe30*/  F2FP.F16.F32.PACK_AB R115, R152, R115 ;  /* 0x000000739873723e */ /* 0x000fe400000000ff */
[----:B------:R-:W-:Y:S01]  /*1fe40*/  F2FP.F16.F32.PACK_AB R114, R144, R187 ;  /* 0x000000bb9072723e */ /* 0x000fe200000000ff */
[----:B------:R3:W-:Y:S01]  /*1fe50*/  STG.E.128 desc[UR6][R180.64], R108 ;  /* 0x0000006cb4007986 */ /* 0x0007e2000c101d06 */
[----:B------:R-:W-:Y:S02]  /*1fe60*/  F2FP.F16.F32.PACK_AB R113, R142, R113 ;  /* 0x000000718e71723e */ /* 0x000fe400000000ff */
[----:B------:R-:W-:-:S05]  /*1fe70*/  F2FP.F16.F32.PACK_AB R112, R185, R112 ;  /* 0x00000070b970723e */ /* 0x000fca00000000ff */
[----:B------:R3:W-:Y:S02]  /*1fe80*/  STG.E.128 desc[UR6][R182.64], R112 ;  /* 0x00000070b6007986 */ /* 0x0007e4000c101d06 */
.L_x_7226:
[----:B------:R-:W-:Y:S05]  /*1fe90*/  BSYNC.RECONVERGENT B0 ;  /* 0x0000000000007941 */ /* 0x000fea0003800200 */
.L_x_7225:
[----:B0123--:R-:W0:Y:S01]  /*1fea0*/  LDC.64 R108, c[0x0][0x380] ;  /* 0x0000e000ff6c7b82 */ /* 0x00fe220000000a00 */
[----:B------:R-:W-:Y:S01]  /*1feb0*/  UPLOP3.LUT UP1, UPT, UPT, UPT, UP1, 0x40, 0x4 ;  /* 0x000000000004789c */ /* 0x000fe20003f2e810 */
[----:B0-----:R-:W-:-:S04]  /*1fec0*/  IADD3 R116, PT, PT, R116, R108, RZ ;  /* 0x0000006c74747210 */ /* 0x001fc80007ffe0ff */
[----:B------:R-:W-:-:S13]  /*1fed0*/  ISETP.GE.AND P0, PT, R116, R109, PT ;  /* 0x0000006d7400720c */ /* 0x000fda0003f06270 */
[----:B------:R-:W-:Y:S05]  /*1fee0*/  @!P0 BRA `(.L_x_7227) ;  /* 0xfffffe1800988947 */ /* 0x000fea000383ffff */
[----:B------:R-:W-:Y:S05]  /*1fef0*/  EXIT ;  /* 0x000000000000794d */ /* 0x000fea0003800000 */
.L_x_7228:
        /* <DEDUP_REMOVED lines=16> */
.L_x_13708:


//--------------------- .text._ZN10layer_norm31ln_parallel_residual_fwd_kernelINS_13Kernel_traitsIf6__halfS2_S2_fjLj6144ELj1ELj1ELj8ELj16ENS_18Kernel_traits_baseILj6144EfS2_S2_S2_fjLj256EEEEELb1ELb0ELb1EEEvNS_9FwdParamsE --------------------------
	.section	.text._ZN10layer_norm31ln_parallel_residual_fwd_kernelINS_13Kernel_traitsIf6__halfS2_S2_fjLj6144ELj1ELj1ELj8ELj16ENS_18Kernel_traits_baseILj6144EfS2_S2_S2_fjLj256EEEEELb1ELb0ELb1EEEvNS_9FwdParamsE,"ax",@progbits
	.align	128
        .global         _ZN10layer_norm31ln_parallel_residual_fwd_kernelINS_13Kernel_traitsIf6__halfS2_S2_fjLj6144ELj1ELj1ELj8ELj16ENS_18Kernel_traits_baseILj6144EfS2_S2_S2_fjLj256EEEEELb1ELb0ELb1EEEvNS_9FwdParamsE
        .type           _ZN10layer_norm31ln_parallel_residual_fwd_kernelINS_13Kernel_traitsIf6__halfS2_S2_fjLj6144ELj1ELj1ELj8ELj16ENS_18Kernel_traits_baseILj6144EfS2_S2_S2_fjLj256EEEEELb1ELb0ELb1EEEvNS_9FwdParamsE,@function
        .size           _ZN10layer_norm31ln_parallel_residual_fwd_kernelINS_13Kernel_traitsIf6__halfS2_S2_fjLj6144ELj1ELj1ELj8ELj16ENS_18Kernel_traits_baseILj6144EfS2_S2_S2_fjLj256EEEEELb1ELb0ELb1EEEvNS_9FwdParamsE,(.L_x_13709 - _ZN10layer_norm31ln_parallel_residual_fwd_kernelINS_13Kernel_traitsIf6__halfS2_S2_fjLj6144ELj1ELj1ELj8ELj16ENS_18Kernel_traits_baseILj6144EfS2_S2_S2_fjLj256EEEEELb1ELb0ELb1EEEvNS_9FwdParamsE)
        .other          _ZN10layer_norm31ln_parallel_residual_fwd_kernelINS_13Kernel_traitsIf6__halfS2_S2_fjLj6144ELj1ELj1ELj8ELj16ENS_18Kernel_traits_baseILj6144EfS2_S2_S2_fjLj256EEEEELb1ELb0ELb1EEEvNS_9FwdParamsE,@"STO_CUDA_ENTRY STV_DEFAULT"
_ZN10layer_norm31ln_parallel_residual_fwd_kernelINS_13Kernel_traitsIf6__halfS2_S2_fjLj6144ELj1ELj1ELj8ELj16ENS_18Kernel_traits_baseILj6144EfS2_S2_S2_fjLj256EEEEELb1ELb0ELb1EEEvNS_9FwdParamsE:
.text._ZN10layer_norm31ln_parallel_residual_fwd_kernelINS_13Kernel_traitsIf6__halfS2_S2_fjLj6144ELj1ELj1ELj8ELj16ENS_18Kernel_traits_baseILj6144EfS2_S2_S2_fjLj256EEEEELb1ELb0ELb1EEEvNS_9FwdParamsE:
        /* <DEDUP_REMOVED lines=68> */
.L_x_7230:
        /* <DEDUP_REMOVED lines=25> */
.L_x_7229:
        /* <DEDUP_REMOVED lines=37> */
.L_x_7232:
        /* <DEDUP_REMOVED lines=36> */
.L_x_7231:
        /* <DEDUP_REMOVED lines=98> */
.L_x_7462:
        /* <DEDUP_REMOVED lines=35> */
.L_x_7235:
        /* <DEDUP_REMOVED lines=12> */
.L_x_7236:
        /* <DEDUP_REMOVED lines=60> */
.L_x_7234:
[----:B------:R-:W-:Y:S01]  /*1730*/  I2FP.F32.U32 R111, R110 ;  /* 0x0000006e006f7245 */ /* 0x000fe20000201000 */
[----:B-----5:R-:W-:Y:S01]  /*1740*/  HADD2.F32 R110, -RZ, R104.H0_H0 ;  /* 0x20000068ff6e7230 */ /* 0x020fe20000004100 */
[----:B------:R-:W-:Y:S01]  /*1750*/  UMOV UR5, UR7 ;  /* 0x0000000700057c82 */ /* 0x000fe20008000000 */
[----:B------:R-:W-:Y:S01]  /*1760*/  UMOV UR4, UR6 ;  /* 0x0000000600047c82 */ /* 0x000fe20008000000 */
[----:B------:R-:W-:Y:S01]  /*1770*/  ISETP.NE.AND P2, PT, R133, 0x1, PT ;  /* 0x000000018500780c */ /* 0x000fe20003f45270 */
[----:B------:R-:W-:Y:S01]  /*1780*/  FFMA.FTZ R111, R111, R0, 1.1641532182693481445e-10 ;  /* 0x2f0000006f6f7423 */ /* 0x000fe20000010000 */
[----:B------:R-:W-:Y:S01]  /*1790*/  FMUL.FTZ R110, R110, UR5 ;  /* 0x000000056e6e7c20 */ /* 0x000fe20008410000 */
[----:B------:R-:W-:Y:S02]  /*17a0*/  @P1 HADD2.F32 R130, -RZ, R4.H0_H0 ;  /* 0x20000004ff821230 */ /* 0x000fe40000004100 */
[----:B------:R-:W-:Y:S01]  /*17b0*/  IMAD.MOV.U32 R134, RZ, RZ, 0x2 ;  /* 0x00000002ff867424 */ /* 0x000fe200078e00ff */
[----:B------:R-:W-:Y:S01]  /*17c0*/  FSETP.GTU.FTZ.AND P0, PT, R111, UR4, PT ;  /* 0x000000046f007c0b */ /* 0x000fe2000bf1c000 */
        /* <DEDUP_REMOVED lines=15> */
.L_x_7238:
        /* <DEDUP_REMOVED lines=12> */
.L_x_7239:
        /* <DEDUP_REMOVED lines=61> */
.L_x_7237:
[----:B------:R-:W-:Y:S01]  /*1d50*/  I2FP.F32.U32 R111, R111 ;  /* 0x0000006f006f7245 */ /* 0x000fe20000201000 */
[----:B------:R-:W-:Y:S01]  /*1d60*/  HADD2.F32 R104, -RZ, R104.H1_H1 ;  /* 0x30000068ff687230 */ /* 0x000fe20000004100 */
[----:B------:R-:W-:Y:S01]  /*1d70*/  ISETP.NE.AND P2, PT, R134, 0x1, PT ;  /* 0x000000018600780c */ /* 0x000fe20003f45270 */
[----:B------:R-:W-:Y:S02]  /*1d80*/  @P1 HADD2.F32 R130, -RZ, R4.H1_H1 ;  /* 0x30000004ff821230 */ /* 0x000fe40000004100 */
[----:B------:R-:W-:Y:S02]  /*1d90*/  HFMA2 R133, -RZ, RZ, 0, 1.1920928955078125e-07 ;  /* 0x00000002ff857431 */ /* 0x000fe400000001ff */
[----:B------:R-:W-:Y:S01]  /*1da0*/  FFMA.FTZ R111, R111, R0, 1.1641532182693481445e-10 ;  /* 0x2f0000006f6f7423 */ /* 0x000fe20000010000 */
[----:B------:R-:W-:-:S04]  /*1db0*/  FMUL.FTZ R104, R104, UR5 ;  /* 0x0000000568687c20 */ /* 0x000fc80008410000 */
        /* <DEDUP_REMOVED lines=16> */
.L_x_7241:
        /* <DEDUP_REMOVED lines=12> */
.L_x_7242:
        /* <DEDUP_REMOVED lines=61> */
.L_x_7240:
        /* <DEDUP_REMOVED lines=8> */
[----:B------:R-:W-:Y:S02]  /*23d0*/  PLOP3.LUT P0, PT, P0, PT, PT, 0x8, 0x80 ;  /* 0x000000000080781c */ /* 0x000fe4000070e170 */
[----:B------:R-:W-:Y:S01]  /*23e0*/  MOV R130, R120 ;  /* 0x0000007800827202 */ /* 0x000fe20000000f00 */
        /* <DEDUP_REMOVED lines=13> */
.L_x_7244:
        /* <DEDUP_REMOVED lines=12> */
.L_x_7245:
        /* <DEDUP_REMOVED lines=61> */
.L_x_7243:
        /* <DEDUP_REMOVED lines=22> */
.L_x_7247:
        /* <DEDUP_REMOVED lines=12> */
.L_x_7248:
        /* <DEDUP_REMOVED lines=61> */
.L_x_7246:
        /* <DEDUP_REMOVED lines=22> */
.L_x_7250:
        /* <DEDUP_REMOVED lines=12> */
.L_x_7251:
        /* <DEDUP_REMOVED lines=60> */
[----:B------:R-:W-:-:S07]  /*3520*/  LOP3.LUT R122, R141, R122, R143, 0x96, !PT ;  /* 0x0000007a8d7a7212 */ /* 0x000fce00078e968f */
.L_x_7249:
        /* <DEDUP_REMOVED lines=22> */
.L_x_7253:
        /* <DEDUP_REMOVED lines=12> */
.L_x_7254:
        /* <DEDUP_REMOVED lines=60> */
[----:B------:R-:W-:-:S07]  /*3b10*/  LOP3.LUT R122, R143, R122, R149, 0x96, !PT ;  /* 0x0000007a8f7a7212 */ /* 0x000fce00078e9695 */
.L_x_7252:
        /* <DEDUP_REMOVED lines=22> */
.L_x_7256:
        /* <DEDUP_REMOVED lines=12> */
.L_x_7257:
        /* <DEDUP_REMOVED lines=61> */
.L_x_7255:
[----:B------:R-:W-:Y:S01]  /*4110*/  I2FP.F32.U32 R149, R134 ;  /* 0x0000008600957245 */ /* 0x000fe20000201000 */
[----:B------:R-:W-:Y:S01]  /*4120*/  HADD2.F32 R107, -RZ, R107.H1_H1 ;  /* 0x3000006bff6b7230 */ /* 0x000fe20000004100 */
[----:B------:R-:W-:Y:S01]  /*4130*/  PRMT R106, R130, 0x5410, R106 ;  /* 0x00005410826a7816 */ /* 0x000fe2000000006a */
[----:B------:R-:W-:Y:S01]  /*4140*/  @P1 HADD2.F32 R134, -RZ, R7.H1_H1 ;  /* 0x30000007ff861230 */ /* 0x000fe20000004100 */
[----:B------:R-:W-:Y:S01]  /*4150*/  PRMT R105, R111, 0x5410, R105 ;  /* 0x000054106f697816 */ /* 0x000fe20000000069 */
[----:B------:R-:W-:Y:S01]  /*4160*/  FFMA.FTZ R149, R149, R0, 1.1641532182693481445e-10 ;  /* 0x2f00000095957423 */ /* 0x000fe20000010000 */
[----:B------:R-:W-:Y:S01]  /*4170*/  FMUL.FTZ R107, R107, UR5 ;  /* 0x000000056b6b7c20 */ /* 0x000fe20008410000 */
[----:B------:R-:W-:-:S03]  /*4180*/  PRMT R104, R110, 0x5410, R104 ;  /* 0x000054106e687816 */ /* 0x000fc60000000068 */
[----:B------:R-:W-:-:S04]  /*4190*/  FSETP.GTU.FTZ.AND P5, PT, R149, UR4, PT ;  /* 0x0000000495007c0b */ /* 0x000fc8000bfbc000 */
[----:B------:R-:W-:Y:S02]  /*41a0*/  FSEL R149, R107, RZ, !P5 ;  /* 0x000000ff6b957208 */ /* 0x000fe40006800000 */
[----:B------:R-:W-:-:S03]  /*41b0*/  PLOP3.LUT P5, PT, P5, PT, PT, 0x8, 0x80 ;  /* 0x000000000080781c */ /* 0x000fc60002fae170 */
[----:B------:R-:W-:-:S05]  /*41c0*/  @P1 FADD.FTZ R149, R149, R134 ;  /* 0x0000008695951221 */ /* 0x000fca0000010000 */
[----:B------:R-:W-:-:S04]  /*41d0*/  F2FP.F16.F32.PACK_AB R107, RZ, R149 ;  /* 0x00000095ff6b723e */ /* 0x000fc800000000ff */
[----:B------:R-:W-:Y:S01]  /*41e0*/  PRMT R107, R140, 0x5410, R107 ;  /* 0x000054108c6b7816 */ /* 0x000fe2000000006b */
[----:B------:R-:W-:Y:S06]  /*41f0*/  BRA `(.L_x_7258) ;  /* 0x0000005c00d47947 */ /* 0x000fec0003800000 */
.L_x_7233:
        /* <DEDUP_REMOVED lines=15> */
.L_x_7260:
        /* <DEDUP_REMOVED lines=12> */
.L_x_7261:
        /* <DEDUP_REMOVED lines=56> */
[----:B------:R-:W-:Y:S02]  /*4730*/  IMAD.MOV.U32 R120, RZ, RZ, R114 ;  /* 0x000000ffff787224 */ /* 0x000fe400078e0072 */
[----:B------:R-:W-:Y:S01]  /*4740*/  HFMA2 R114, -RZ, RZ, 0, 0 ;  /* 0x00000000ff727431 */ /* 0x000fe200000001ff */
[----:B------:R-:W-:Y:S01]  /*4750*/  LOP3.LUT R122, R111, R122, R133, 0x96, !PT ;  /* 0x0000007a6f7a7212 */ /* 0x000fe200078e9685 */
[----:B------:R-:W-:-:S07]  /*4760*/  IMAD.MOV.U32 R110, RZ, RZ, R130 ;  /* 0x000000ffff6e7224 */ /* 0x000fce00078e0082 */
.L_x_7259:
        /* <DEDUP_REMOVED lines=22> */
.L_x_7263:
        /* <DEDUP_REMOVED lines=12> */
.L_x_7264:
        /* <DEDUP_REMOVED lines=52> */
[----:B------:R-:W-:-:S03]  /*4cd0*/  LOP3.LUT R115, R115, R118, R111, 0x96, !PT ;  /* 0x0000007673737212 */ /* 0x000fc600078e966f */
[----:B------:R-:W-:Y:S01]  /*4ce0*/  VIADD R111, R3, 0x96a522ad ;  /* 0x96a522ad036f7836 */ /* 0x000fe20000000000 */
[----:B------:R-:W-:Y:S01]  /*4cf0*/  LOP3.LUT R123, R123, R110, R117, 0x96, !PT ;  /* 0x0000006e7b7b7212 */ /* 0x000fe200078e9675 */
[----:B------:R-:W-:Y:S01]  /*4d00*/  IMAD.WIDE.U32 R114, R115, -0x2daee0ad, RZ ;  /* 0xd2511f5373727825 */ /* 0x000fe200078e00ff */
[----:B------:R-:W-:-:S03]  /*4d10*/  MOV R110, R132 ;  /* 0x00000084006e7202 */ /* 0x000fc60000000f00 */
[----:B------:R-:W-:Y:S01]  /*4d20*/  IMAD.MOV.U32 R120, RZ, RZ, R116 ;  /* 0x000000ffff787224 */ /* 0x000fe200078e0074 */
[----:B------:R-:W-:Y:S01]  /*4d30*/  LOP3.LUT R122, R111, R122, R115, 0x96, !PT ;  /* 0x0000007a6f7a7212 */ /* 0x000fe200078e9673 */
[----:B------:R-:W-:Y:S02]  /*4d40*/  IMAD.MOV.U32 R132, RZ, RZ, R114 ;  /* 0x000000ffff847224 */ /* 0x000fe400078e0072 */
[----:B------:R-:W-:-:S07]  /*4d50*/  IMAD.MOV.U32 R115, RZ, RZ, RZ ;  /* 0x000000ffff737224 */ /* 0x000fce00078e00ff */
.L_x_7262:
[----:B------:R-:W-:Y:S01]  /*4d60*/  I2FP.F32.U32 R111, R110 ;  /* 0x0000006e006f7245 */ /* 0x000fe20000201000 */
[----:B------:R-:W-:Y:S01]  /*4d70*/  HADD2.F32 R110, -RZ, R144.H0_H0 ;  /* 0x20000090ff6e7230 */ /* 0x000fe20000004100 */
[----:B------:R-:W-:Y:S01]  /*4d80*/  ISETP.NE.AND P2, PT, R115, 0x1, PT ;  /* 0x000000017300780c */ /* 0x000fe20003f45270 */
[----:B------:R-:W-:Y:S02]  /*4d90*/  @P1 HADD2.F32 R131, -RZ, R4.H0_H0 ;  /* 0x20000004ff831230 */ /* 0x000fe40000004100 */
        /* <DEDUP_REMOVED lines=20> */
.L_x_7266:
        /* <DEDUP_REMOVED lines=12> */
.L_x_7267:
        /* <DEDUP_REMOVED lines=61> */
.L_x_7265:
[----:B------:R-:W-:Y:S01]  /*5370*/  I2FP.F32.U32 R111, R111 ;  /* 0x0000006f006f7245 */ /* 0x000fe20000201000 */
[----:B------:R-:W-:Y:S01]  /*5380*/  HADD2.F32 R104, -RZ, R104.H1_H1 ;  /* 0x30000068ff687230 */ /* 0x000fe20000004100 */
[----:B------:R-:W-:Y:S01]  /*5390*/  ISETP.NE.AND P2, PT, R114, 0x1, PT ;  /* 0x000000017200780c */ /* 0x000fe20003f45270 */
[----:B------:R-:W-:Y:S02]  /*53a0*/  HFMA2 R115, -RZ, RZ, 0, 1.1920928955078125e-07 ;  /* 0x00000002ff737431 */ /* 0x000fe400000001ff */
        /* <DEDUP_REMOVED lines=16> */
.L_x_7269:
        /* <DEDUP_REMOVED lines=12> */
.L_x_7270:
        /* <DEDUP_REMOVED lines=61> */
.L_x_7268:
[----:B------:R-:W-:Y:S01]  /*5940*/  I2FP.F32.U32 R111, R104 ;  /* 0x00000068006f7245 */ /* 0x000fe20000201000 */
[----:B------:R-:W-:Y:S01]  /*5950*/  HADD2.F32 R104, -RZ, R144.H1_H1 ;  /* 0x30000090ff687230 */ /* 0x000fe20000004100 */
[----:B------:R-:W-:Y:S01]  /*5960*/  ISETP.NE.AND P2, PT, R115, 0x1, PT ;  /* 0x000000017300780c */ /* 0x000fe20003f45270 */
[----:B------:R-:W-:Y:S01]  /*5970*/  @P1 HADD2.F32 R135, -RZ, R4.H1_H1 ;  /* 0x30000004ff871230 */ /* 0x000fe20000004100 */
[----:B------:R-:W-:Y:S01]  /*5980*/  MOV R116, 0x2 ;  /* 0x0000000200747802 */ /* 0x000fe20000000f00 */
[----:B------:R-:W-:Y:S01]  /*5990*/  FFMA.FTZ R111, R111, R0, 1.1641532182693481445e-10 ;  /* 0x2f0000006f6f7423 */ /* 0x000fe20000010000 */
[----:B------:R-:W-:-:S04]  /*59a0*/  FMUL.FTZ R104, R104, UR5 ;  /* 0x0000000568687c20 */ /* 0x000fc80008410000 */
[----:B------:R-:W-:-:S04]  /*59b0*/  FSETP.GTU.FTZ.AND P0, PT, R111, UR4, PT ;  /* 0x000000046f007c0b */ /* 0x000fc8000bf1c000 */
[----:B------:R-:W-:-:S05]  /*59c0*/  FSEL R111, R104, RZ, !P0 ;  /* 0x000000ff686f7208 */ /* 0x000fca0004000000 */
[----:B------:R-:W-:Y:S01]  /*59d0*/  FADD.FTZ R104, R118, R111 ;  /* 0x0000006f76687221 */ /* 0x000fe20000010000 */
[----:B------:R-:W-:Y:S01]  /*59e0*/  SEL R118, RZ, 0x1, P0 ;  /* 0x00000001ff767807 */ /* 0x000fe20000000000 */
[----:B------:R-:W-:Y:S02]  /*59f0*/  IMAD.MOV.U32 R111, RZ, RZ, R120 ;  /* 0x000000ffff6f7224 */ /* 0x000fe400078e0078 */
        /* <DEDUP_REMOVED lines=12> */
.L_x_7272:
        /* <DEDUP_REMOVED lines=12> */
.L_x_7273:
        /* <DEDUP_REMOVED lines=61> */
.L_x_7271:
        /* <DEDUP_REMOVED lines=20> */
.L_x_7275:
        /* <DEDUP_REMOVED lines=12> */
.L_x_7276:
        /* <DEDUP_REMOVED lines=55> */
[----:B------:R-:W-:Y:S02]  /*64c0*/  MOV R120, R122 ;  /* 0x0000007a00787202 */ /* 0x000fe40000000f00 */
[----:B------:R-:W-:Y:S01]  /*64d0*/  LOP3.LUT R123, R111, R116, R123, 0x96, !PT ;  /* 0x000000746f7b7212 */ /* 0x000fe200078e967b */
[----:B------:R-:W-:Y:S01]  /*64e0*/  IMAD.MOV.U32 R111, RZ, RZ, R132 ;  /* 0x000000ffff6f7224 */ /* 0x000fe200078e0084 */
[----:B------:R-:W-:Y:S01]  /*64f0*/  LOP3.LUT R122, R115, R114, R141, 0x96, !PT ;  /* 0x00000072737a7212 */ /* 0x000fe200078e968d */
[----:B------:R-:W-:Y:S02]  /*6500*/  HFMA2 R115, -RZ, RZ, 0, 0 ;  /* 0x00000000ff737431 */ /* 0x000fe400000001ff */
[----:B------:R-:W-:-:S07]  /*6510*/  IMAD.MOV.U32 R132, RZ, RZ, R140 ;  /* 0x000000ffff847224 */ /* 0x000fce00078e008c */
.L_x_7274:
        /* <DEDUP_REMOVED lines=8> */
[----:B------:R-:W-:-:S03]  /*65a0*/  SEL R117, RZ, 0x1, P0 ;  /* 0x00000001ff757807 */ /* 0x000fc60000000000 */
[----:B------:R-:W-:Y:S01]  /*65b0*/  FADD.FTZ R111, R127, R114 ;  /* 0x000000727f6f7221 */ /* 0x000fe20000010000 */
[----:B------:R-:W-:Y:S01]  /*65c0*/  IMAD.MOV.U32 R127, RZ, RZ, 0x2 ;  /* 0x00000002ff7f7424 */ /* 0x000fe200078e00ff */
[----:B------:R-:W-:Y:S02]  /*65d0*/  MOV R114, R120 ;  /* 0x0000007800727202 */ /* 0x000fe40000000f00 */
        /* <DEDUP_REMOVED lines=12> */
.L_x_7278:
        /* <DEDUP_REMOVED lines=12> */
.L_x_7279:
        /* <DEDUP_REMOVED lines=57> */
[----:B------:R-:W-:Y:S02]  /*6af0*/  VIADD R115, R3, 0x96a522ad ;  /* 0x96a522ad03737836 */ /* 0x000fe40000000000 */
[----:B------:R-:W-:Y:S02]  /*6b00*/  IMAD.MOV.U32 R114, RZ, RZ, R132 ;  /* 0x000000ffff727224 */ /* 0x000fe400078e0084 */
[----:B------:R-:W-:Y:S01]  /*6b10*/  IMAD.MOV.U32 R132, RZ, RZ, R140 ;  /* 0x000000ffff847224 */ /* 0x000fe200078e008c */
[----:B------:R-:W-:-:S07]  /*6b20*/  LOP3.LUT R122, R115, R122, R141, 0x96, !PT ;  /* 0x0000007a737a7212 */ /* 0x000fce00078e968d */
.L_x_7277:
[----:B------:R-:W-:Y:S01]  /*6b30*/  ISETP.NE.AND P3, PT, R127, 0x1, PT ;  /* 0x000000017f00780c */ /* 0x000fe20003f65270 */
[----:B------:R-:W-:Y:S01]  /*6b40*/  HADD2.F32 R105, -RZ, R105.H1_H1 ;  /* 0x30000069ff697230 */ /* 0x000fe20000004100 */
[----:B------:R-:W-:-:S04]  /*6b50*/  I2FP.F32.U32 R115, R114 ;  /* 0x0000007200737245 */ /* 0x000fc80000201000 */
[----:B------:R-:W-:Y:S01]  /*6b60*/  FMUL.FTZ R116, R105, UR5 ;  /* 0x0000000569747c20 */ /* 0x000fe20008410000 */
[----:B------:R-:W-:Y:S01]  /*6b70*/  FFMA.FTZ R115, R115, R0, 1.1641532182693481445e-10 ;  /* 0x2f00000073737423 */ /* 0x000fe20000010000 */
[----:B------:R-:W-:-:S04]  /*6b80*/  IMAD.MOV.U32 R105, RZ, RZ, R120 ;  /* 0x000000ffff697224 */ /* 0x000fc800078e0078 */
[----:B------:R-:W-:Y:S01]  /*6b90*/  FSETP.GTU.FTZ.AND P0, PT, R115, UR4, PT ;  /* 0x0000000473007c0b */ /* 0x000fe2000bf1c000 */
[----:B------:R-:W-:-:S03]  /*6ba0*/  IMAD.MOV.U32 R115, RZ, RZ, 0x2 ;  /* 0x00000002ff737424 */ /* 0x000fc600078e00ff */
        /* <DEDUP_REMOVED lines=11> */
.L_x_7281:
        /* <DEDUP_REMOVED lines=12> */
.L_x_7282:
        /* <DEDUP_REMOVED lines=61> */
.L_x_7280:
        /* <DEDUP_REMOVED lines=8> */
[----:B------:R-:W-:-:S04]  /*7170*/  @P1 HADD2.F32 R114, -RZ, R5.H1_H1 ;  /* 0x30000005ff721230 */ /* 0x000fc80000004100 */
[----:B------:R-:W-:Y:S01]  /*7180*/  FADD.FTZ R105, R116, R105 ;  /* 0x0000006974697221 */ /* 0x000fe20000010000 */
[----:B------:R-:W-:-:S03]  /*7190*/  SEL R116, RZ, 0x1, P0 ;  /* 0x00000001ff747807 */ /* 0x000fc60000000000 */
        /* <DEDUP_REMOVED lines=13> */
.L_x_7284:
        /* <DEDUP_REMOVED lines=12> */
.L_x_7285:
        /* <DEDUP_REMOVED lines=61> */
.L_x_7283:
[----:B------:R-:W-:Y:S01]  /*7700*/  I2FP.F32.U32 R115, R114 ;  /* 0x0000007200737245 */ /* 0x000fe20000201000 */
[----:B------:R-:W-:Y:S01]  /*7710*/  HADD2.F32 R114, -RZ, R106.H0_H0 ;  /* 0x2000006aff727230 */ /* 0x000fe20000004100 */
[----:B------:R-:W-:Y:S01]  /*7720*/  ISETP.NE.AND P0, PT, R128, 0x1, PT ;  /* 0x000000018000780c */ /* 0x000fe20003f05270 */
[----:B------:R-:W-:Y:S02]  /*7730*/  HFMA2 R134, -RZ, RZ, 0, 1.1920928955078125e-07 ;  /* 0x00000002ff867431 */ /* 0x000fe400000001ff */
        /* <DEDUP_REMOVED lines=15> */
.L_x_7287:
        /* <DEDUP_REMOVED lines=12> */
.L_x_7288:
        /* <DEDUP_REMOVED lines=61> */
.L_x_7286:
[----:B------:R-:W-:Y:S01]  /*7cc0*/  I2FP.F32.U32 R115, R114 ;  /* 0x0000007200737245 */ /* 0x000fe20000201000 */
[----:B------:R-:W-:Y:S01]  /*7cd0*/  HADD2.F32 R114, -RZ, R146.H0_H0 ;  /* 0x20000092ff727230 */ /* 0x000fe20000004100 */
[----:B------:R-:W-:Y:S01]  /*7ce0*/  MOV R140, 0x2 ;  /* 0x00000002008c7802 */ /* 0x000fe20000000f00 */
[----:B------:R-:W-:Y:S02]  /*7cf0*/  @P1 HADD2.F32 R133, -RZ, R6.H0_H0 ;  /* 0x20000006ff851230 */ /* 0x000fe40000004100 */
        /* <DEDUP_REMOVED lines=20> */
.L_x_7290:
        /* <DEDUP_REMOVED lines=12> */
.L_x_7291:
        /* <DEDUP_REMOVED lines=61> */
.L_x_7289:
[----:B------:R-:W-:Y:S01]  /*82d0*/  I2FP.F32.U32 R127, R114 ;  /* 0x00000072007f7245 */ /* 0x000fe20000201000 */
[----:B------:R-:W-:Y:S01]  /*82e0*/  HADD2.F32 R106, -RZ, R106.H1_H1 ;  /* 0x3000006aff6a7230 */ /* 0x000fe20000004100 */
[----:B------:R-:W-:Y:S01]  /*82f0*/  ISETP.NE.AND P4, PT, R140, 0x1, PT ;  /* 0x000000018c00780c */ /* 0x000fe20003f85270 */
[----:B------:R-:W-:Y:S02]  /*8300*/  IMAD.MOV.U32 R134, RZ, RZ, 0x2 ;  /* 0x00000002ff867424 */ /* 0x000fe400078e00ff */
[----:B------:R-:W-:Y:S01]  /*8310*/  FFMA.FTZ R127, R127, R0, 1.1641532182693481445e-10 ;  /* 0x2f0000007f7f7423 */ /* 0x000fe20000010000 */
[----:B------:R-:W-:Y:S01]  /*8320*/  FMUL.FTZ R128, R106, UR5 ;  /* 0x000000056a807c20 */ /* 0x000fe20008410000 */
[----:B------:R-:W-:-:S03]  /*8330*/  MOV R106, R120 ;  /* 0x00000078006a7202 */ /* 0x000fc60000000f00 */
        /* <DEDUP_REMOVED lines=12> */
.L_x_7293:
        /* <DEDUP_REMOVED lines=12> */
.L_x_7294:
        /* <DEDUP_REMOVED lines=61> */
.L_x_7292:
        /* <DEDUP_REMOVED lines=24> */
.L_x_7296:
        /* <DEDUP_REMOVED lines=12> */
.L_x_7297:
        /* <DEDUP_REMOVED lines=61> */
.L_x_7295:
        /* <DEDUP_REMOVED lines=19> */
.L_x_7299:
        /* <DEDUP_REMOVED lines=12> */
.L_x_7300:
        /* <DEDUP_REMOVED lines=61> */
.L_x_7298:
[----:B------:R-:W-:Y:S01]  /*9460*/  I2FP.F32.U32 R127, R128 ;  /* 0x00000080007f7245 */ /* 0x000fe20000201000 */
[----:B------:R-:W-:Y:S02]  /*9470*/  HADD2.F32 R128, -RZ, R147.H0_H0 ;  /* 0x20000093ff807230 */ /* 0x000fe40000004100 */
[----:B------:R-:W-:Y:S02]  /*9480*/  @P1 HADD2.F32 R149, -RZ, R7.H0_H0 ;  /* 0x20000007ff951230 */ /* 0x000fe40000004100 */
[----:B------:R-:W-:Y:S01]  /*9490*/  FFMA.FTZ R127, R127, R0, 1.1641532182693481445e-10 ;  /* 0x2f0000007f7f7423 */ /* 0x000fe20000010000 */
[----:B------:R-:W-:Y:S01]  /*94a0*/  FMUL.FTZ R128, R128, UR5 ;  /* 0x0000000580807c20 */ /* 0x000fe20008410000 */
[----:B------:R-:W-:-:S03]  /*94b0*/  IMAD.MOV.U32 R148, RZ, RZ, 0x2 ;  /* 0x00000002ff947424 */ /* 0x000fc600078e00ff */
[----:B------:R-:W-:-:S04]  /*94c0*/  FSETP.GTU.FTZ.AND P5, PT, R127, UR4, PT ;  /* 0x000000047f007c0b */ /* 0x000fc8000bfbc000 */
        /* <DEDUP_REMOVED lines=17> */
.L_x_7302:
        /* <DEDUP_REMOVED lines=12> */
.L_x_7303:
        /* <DEDUP_REMOVED lines=61> */
.L_x_7301:
        /* <DEDUP_REMOVED lines=19> */
.L_x_7305:
        /* <DEDUP_REMOVED lines=14> */
.L_x_7306:
        /* <DEDUP_REMOVED lines=61> */
.L_x_7304:
        /* <DEDUP_REMOVED lines=10> */
[----:B------:R-:W-:-:S03]  /*a0f0*/  SEL R128, RZ, 0x1, P6 ;  /* 0x00000001ff807807 */ /* 0x000fc60003000000 */
[----:B------:R-:W-:-:S04]  /*a100*/  FADD.FTZ R107, R140, R107 ;  /* 0x0000006b8c6b7221 */ /* 0x000fc80000010000 */
[--C-:B------:R-:W-:Y:S01]  /*a110*/  @P1 FADD.FTZ R149, R142, R107.reuse ;  /* 0x0000006b8e951221 */ /* 0x100fe20000010000 */
[----:B------:R-:W-:-:S05]  /*a120*/  @!P1 IMAD.MOV.U32 R149, RZ, RZ, R107 ;  /* 0x000000ffff959224 */ /* 0x000fca00078e006b */
[----:B------:R-:W-:-:S04]  /*a130*/  F2FP.F16.F32.PACK_AB R107, RZ, R149 ;  /* 0x00000095ff6b723e */ /* 0x000fc800000000ff */
[----:B------:R-:W-:-:S07]  /*a140*/  PRMT R107, R134, 0x5410, R107 ;  /* 0x00005410866b7816 */ /* 0x000fce000000006b */
.L_x_7258:
        /* <DEDUP_REMOVED lines=23> */
[C---:B--2---:R-:W-:Y:S01]  /*a2c0*/  IMAD.WIDE.U32 R104, R129.reuse, 0x8, R112 ;  /* 0x0000000881687825 */ /* 0x044fe200078e0070 */
[----:B------:R-:W-:-:S04]  /*a2d0*/  IADD3 R151, PT, PT, R129, 0x100, RZ ;  /* 0x0000010081977810 */ /* 0x000fc80007ffe0ff */
[----:B------:R2:W-:Y:S01]  /*a2e0*/  STG.E.64 desc[UR8][R104.64], R152 ;  /* 0x0000009868007986 */ /* 0x0005e2000c101b08 */
        /* <DEDUP_REMOVED lines=24> */
.L_x_7307:
        /* <DEDUP_REMOVED lines=19> */
.L_x_7310:
        /* <DEDUP_REMOVED lines=12> */
.L_x_7311:
        /* <DEDUP_REMOVED lines=59> */
[----:B------:R-:W-:Y:S01]  /*aa10*/  LOP3.LUT R122, R117, R114, R119, 0x96, !PT ;  /* 0x00000072757a7212 */ /* 0x000fe200078e9677 */
[----:B------:R-:W-:-:S07]  /*aa20*/  IMAD.MOV.U32 R114, RZ, RZ, R132 ;  /* 0x000000ffff727224 */ /* 0x000fce00078e0084 */
.L_x_7309:
[----:B------:R-:W-:Y:S01]  /*aa30*/  I2FP.F32.U32 R115, R114 ;  /* 0x0000007200737245 */ /* 0x000fe20000201000 */
[----:B-----5:R-:W-:Y:S01]  /*aa40*/  HADD2.F32 R114, -RZ, R104.H0_H0 ;  /* 0x20000068ff727230 */ /* 0x020fe20000004100 */
        /* <DEDUP_REMOVED lines=18> */
.L_x_7313:
        /* <DEDUP_REMOVED lines=12> */
.L_x_7314:
        /* <DEDUP_REMOVED lines=61> */
.L_x_7312:
[----:B------:R-:W-:Y:S01]  /*b000*/  I2FP.F32.U32 R115, R115 ;  /* 0x0000007300737245 */ /* 0x000fe20000201000 */
[----:B------:R-:W-:Y:S01]  /*b010*/  HADD2.F32 R114, -RZ, R144.H0_H0 ;  /* 0x20000090ff727230 */ /* 0x000fe20000004100 */
[----:B------:R-:W-:Y:S01]  /*b020*/  ISETP.NE.AND P3, PT, R117, 0x1, PT ;  /* 0x000000017500780c */ /* 0x000fe20003f65270 */
[----:B-1----:R-:W-:Y:S02]  /*b030*/  @P1 HADD2.F32 R155, -RZ, R4.H0_H0 ;  /* 0x20000004ff9b1230 */ /* 0x002fe40000004100 */
        /* <DEDUP_REMOVED lines=20> */
.L_x_7316:
        /* <DEDUP_REMOVED lines=12> */
.L_x_7317:
        /* <DEDUP_REMOVED lines=61> */
.L_x_7315:
        /* <DEDUP_REMOVED lines=20> */
.L_x_7319:
        /* <DEDUP_REMOVED lines=12> */
.L_x_7320:
        /* <DEDUP_REMOVED lines=61> */
.L_x_7318:
        /* <DEDUP_REMOVED lines=8> */
[----:B------:R-:W-:Y:S01]  /*bc60*/  FSEL R115, R114, RZ, !P2 ;  /* 0x000000ff72737208 */ /* 0x000fe20005000000 */
[----:B------:R-:W-:Y:S01]  /*bc70*/  IMAD.MOV.U32 R114, RZ, RZ, R120 ;  /* 0x000000ffff727224 */ /* 0x000fe200078e0078 */
        /* <DEDUP_REMOVED lines=14> */
.L_x_7322:
        /* <DEDUP_REMOVED lines=12> */
.L_x_7323:
        /* <DEDUP_REMOVED lines=61> */
.L_x_7321:
        /* <DEDUP_REMOVED lines=20> */
.L_x_7325:
        /* <DEDUP_REMOVED lines=12> */
.L_x_7326:
        /* <DEDUP_REMOVED lines=61> */
.L_x_7324:
        /* <DEDUP_REMOVED lines=24> */
.L_x_7328:
        /* <DEDUP_REMOVED lines=12> */
.L_x_7329:
        /* <DEDUP_REMOVED lines=61> */
.L_x_7327:
[----:B------:R-:W-:Y:S01]  /*cdd0*/  I2FP.F32.U32 R115, R114 ;  /* 0x0000007200737245 */ /* 0x000fe20000201000 */
[----:B------:R-:W-:Y:S01]  /*cde0*/  HADD2.F32 R105, -RZ, R105.H1_H1 ;  /* 0x30000069ff697230 */ /* 0x000fe20000004100 */
[----:B------:R-:W-:-:S03]  /*cdf0*/  ISETP.NE.AND P2, PT, R127, 0x1, PT ;  /* 0x000000017f00780c */ /* 0x000fc60003f45270 */
[----:B------:R-:W-:Y:S01]  /*ce00*/  FFMA.FTZ R115, R115, R0, 1.1641532182693481445e-10 ;  /* 0x2f00000073737423 */ /* 0x000fe20000010000 */
[----:B------:R-:W-:-:S04]  /*ce10*/  FMUL.FTZ R105, R105, UR5 ;  /* 0x0000000569697c20 */ /* 0x000fc80008410000 */
[----:B------:R-:W-:Y:S01]  /*ce20*/  FSETP.GTU.FTZ.AND P3, PT, R115, UR4, PT ;  /* 0x0000000473007c0b */ /* 0x000fe2000bf7c000 */
[----:B------:R-:W-:-:S03]  /*ce30*/  IMAD.MOV.U32 R115, RZ, RZ, 0x2 ;  /* 0x00000002ff737424 */ /* 0x000fc600078e00ff */
        /* <DEDUP_REMOVED lines=13> */
.L_x_7331:
        /* <DEDUP_REMOVED lines=12> */
.L_x_7332:
        /* <DEDUP_REMOVED lines=55> */
[----:B------:R-:W-:Y:S02]  /*d340*/  IADD3 R105, PT, PT, R3, -0x695add53, RZ ;  /* 0x96a522ad03697810 */ /* 0x000fe40007ffe0ff */
[----:B------:R-:W-:Y:S01]  /*d350*/  LOP3.LUT R123, R123, R114, R157, 0x96, !PT ;  /* 0x000000727b7b7212 */ /* 0x000fe200078e969d */
[----:B------:R-:W-:Y:S01]  /*d360*/  IMAD.MOV.U32 R120, RZ, RZ, R156 ;  /* 0x000000ffff787224 */ /* 0x000fe200078e009c */
[----:B------:R-:W-:Y:S02]  /*d370*/  LOP3.LUT R122, R105, R122, R153, 0x96, !PT ;  /* 0x0000007a697a7212 */ /* 0x000fe400078e9699 */
[----:B------:R-:W-:Y:S01]  /*d380*/  MOV R105, R134 ;  /* 0x0000008600697202 */ /* 0x000fe20000000f00 */
[----:B------:R-:W-:-:S07]  /*d390*/  IMAD.MOV.U32 R134, RZ, RZ, R152 ;  /* 0x000000ffff867224 */ /* 0x000fce00078e0098 */
.L_x_7330:
[----:B------:R-:W-:Y:S01]  /*d3a0*/  I2FP.F32.U32 R105, R105 ;  /* 0x0000006900697245 */ /* 0x000fe20000201000 */
[----:B------:R-:W-:Y:S01]  /*d3b0*/  HADD2.F32 R114, -RZ, R145.H1_H1 ;  /* 0x30000091ff727230 */ /* 0x000fe20000004100 */
[----:B------:R-:W-:-:S03]  /*d3c0*/  MOV R132, 0x2 ;  /* 0x0000000200847802 */ /* 0x000fc60000000f00 */
[----:B------:R-:W-:Y:S01]  /*d3d0*/  FFMA.FTZ R105, R105, R0, 1.1641532182693481445e-10 ;  /* 0x2f00000069697423 */ /* 0x000fe20000010000 */
[----:B------:R-:W-:-:S04]  /*d3e0*/  FMUL.FTZ R114, R114, UR5 ;  /* 0x0000000572727c20 */ /* 0x000fc80008410000 */
[----:B------:R-:W-:-:S04]  /*d3f0*/  FSETP.GTU.FTZ.AND P2, PT, R105, UR4, PT ;  /* 0x0000000469007c0b */ /* 0x000fc8000bf5c000 */
[----:B------:R-:W-:Y:S01]  /*d400*/  FSEL R105, R114, RZ, !P2 ;  /* 0x000000ff72697208 */ /* 0x000fe20005000000 */
[----:B------:R-:W-:-:S04]  /*d410*/  @P1 HADD2.F32 R114, -RZ, R5.H1_H1 ;  /* 0x30000005ff721230 */ /* 0x000fc80000004100 */
        /* <DEDUP_REMOVED lines=16> */
.L_x_7334:
        /* <DEDUP_REMOVED lines=12> */
.L_x_7335:
        /* <DEDUP_REMOVED lines=59> */
[----:B------:R-:W-:Y:S01]  /*d990*/  MOV R114, R134 ;  /* 0x0000008600727202 */ /* 0x000fe20000000f00 */
[----:B------:R-:W-:-:S07]  /*d9a0*/  IMAD.MOV.U32 R134, RZ, RZ, R152 ;  /* 0x000000ffff867224 */ /* 0x000fce00078e0098 */
.L_x_7333:
        /* <DEDUP_REMOVED lines=19> */
.L_x_7337:
        /* <DEDUP_REMOVED lines=12> */
.L_x_7338:
        /* <DEDUP_REMOVED lines=59> */
[----:B------:R-:W-:Y:S01]  /*df50*/  IMAD.MOV.U32 R115, RZ, RZ, R134 ;  /* 0x000000ffff737224 */ /* 0x000fe200078e0086 */
[----:B------:R-:W-:-:S07]  /*df60*/  MOV R134, R152 ;  /* 0x0000009800867202 */ /* 0x000fce0000000f00 */
.L_x_7336:
        /* <DEDUP_REMOVED lines=24> */
.L_x_7340:
        /* <DEDUP_REMOVED lines=12> */
.L_x_7341:
        /* <DEDUP_REMOVED lines=8> */
[----:B------:R-:W-:Y:S01]  /*e230*/  IMAD.MOV.U32 R114, RZ, RZ, R134 ;  /* 0x000000ffff727224 */ /* 0x000fe200078e0086 */
[----:B------:R-:W-:Y:S01]  /*e240*/  LOP3.LUT R127, R127, R122, R157, 0x96, !PT ;  /* 0x0000007a7f7f7212 */ /* 0x000fe200078e969d */
[----:B------:R-:W-:Y:S01]  /*e250*/  IMAD.WIDE.U32 R122, R123, -0x2daee0ad, RZ ;  /* 0xd2511f537b7a7825 */ /* 0x000fe200078e00ff */
[----:B------:R-:W-:-:S03]  /*e260*/  IADD3 R157, PT, PT, R3, 0x76cf5d0a, RZ ;  /* 0x76cf5d0a039d7810 */ /* 0x000fc60007ffe0ff */
[----:B------:R-:W-:Y:S01]  /*e270*/  IMAD.MOV.U32 R152, RZ, RZ, RZ ;  /* 0x000000ffff987224 */ /* 0x000fe200078e00ff */
        /* <DEDUP_REMOVED lines=46> */
[----:B------:R-:W-:Y:S02]  /*e560*/  LOP3.LUT R122, R127, R122, R157, 0x96, !PT ;  /* 0x0000007a7f7a7212 */ /* 0x000fe400078e969d */
[----:B------:R-:W-:-:S07]  /*e570*/  MOV R134, R156 ;  /* 0x0000009c00867202 */ /* 0x000fce0000000f00 */
.L_x_7339:
        /* <DEDUP_REMOVED lines=19> */
.L_x_7343:
        /* <DEDUP_REMOVED lines=12> */
.L_x_7344:
        /* <DEDUP_REMOVED lines=61> */
.L_x_7342:
        /* <DEDUP_REMOVED lines=24> */
.L_x_7346:
        /* <DEDUP_REMOVED lines=12> */
.L_x_7347:
        /* <DEDUP_REMOVED lines=61> */
.L_x_7345:
        /* <DEDUP_REMOVED lines=19> */
.L_x_7349:
        /* <DEDUP_REMOVED lines=12> */
.L_x_7350:
        /* <DEDUP_REMOVED lines=59> */
[----:B------:R-:W-:Y:S01]  /*f6f0*/  IMAD.MOV.U32 R127, RZ, RZ, R134 ;  /* 0x000000ffff7f7224 */ /* 0x000fe200078e0086 */
[----:B------:R-:W-:-:S07]  /*f700*/  MOV R134, R156 ;  /* 0x0000009c00867202 */ /* 0x000fce0000000f00 */
.L_x_7348:
[----:B------:R-:W-:Y:S01]  /*f710*/  I2FP.F32.U32 R127, R127 ;  /* 0x0000007f007f7245 */ /* 0x000fe20000201000 */
[----:B------:R-:W-:Y:S02]  /*f720*/  HADD2.F32 R152, -RZ, R147.H0_H0 ;  /* 0x20000093ff987230 */ /* 0x000fe40000004100 */
        /* <DEDUP_REMOVED lines=8> */
[----:B------:R-:W-:Y:S01]  /*f7b0*/  @P1 HADD2.F32 R157, -RZ, R7.H0_H0 ;  /* 0x20000007ff9d1230 */ /* 0x000fe20000004100 */
[----:B------:R-:W-:-:S04]  /*f7c0*/  MOV R152, R120 ;  /* 0x0000007800987202 */ /* 0x000fc80000000f00 */
        /* <DEDUP_REMOVED lines=12> */
.L_x_7352:
        /* <DEDUP_REMOVED lines=12> */
.L_x_7353:
        /* <DEDUP_REMOVED lines=61> */
.L_x_7351:
        /* <DEDUP_REMOVED lines=19> */
.L_x_7355:
        /* <DEDUP_REMOVED lines=14> */
.L_x_7356:
        /* <DEDUP_REMOVED lines=61> */
.L_x_7354:
[----:B------:R-:W-:Y:S01]  /*10300*/  I2FP.F32.U32 R107, R107 ;  /* 0x0000006b006b7245 */ /* 0x000fe20000201000 */
[----:B------:R-:W-:Y:S01]  /*10310*/  HADD2.F32 R154, -RZ, R147.H1_H1 ;  /* 0x30000093ff9a7230 */ /* 0x000fe20000004100 */
[----:B------:R-:W-:Y:S02]  /*10320*/  PRMT R105, R128, 0x5410, R105 ;  /* 0x0000541080697816 */ /* 0x000fe40000000069 */
[----:B------:R-:W-:Y:S01]  /*10330*/  PRMT R106, R132, 0x5410, R106 ;  /* 0x00005410846a7816 */ /* 0x000fe2000000006a */
[----:B------:R-:W-:Y:S01]  /*10340*/  FFMA.FTZ R107, R107, R0, 1.1641532182693481445e-10 ;  /* 0x2f0000006b6b7423 */ /* 0x000fe20000010000 */
[----:B------:R-:W-:Y:S01]  /*10350*/  FMUL.FTZ R154, R154, UR5 ;  /* 0x000000059a9a7c20 */ /* 0x000fe20008410000 */
[----:B------:R-:W-:-:S03]  /*10360*/  PRMT R104, R130, 0x5410, R104 ;  /* 0x0000541082687816 */ /* 0x000fc60000000068 */
[----:B------:R-:W-:-:S04]  /*10370*/  FSETP.GTU.FTZ.AND P6, PT, R107, UR4, PT ;  /* 0x000000046b007c0b */ /* 0x000fc8000bfdc000 */
[----:B------:R-:W-:Y:S02]  /*10380*/  FSEL R165, R154, RZ, !P6 ;  /* 0x000000ff9aa57208 */ /* 0x000fe40007000000 */
[----:B------:R-:W-:-:S03]  /*10390*/  SEL R107, RZ, 0x1, P6 ;  /* 0x00000001ff6b7807 */ /* 0x000fc60003000000 */
[----:B------:R-:W-:Y:S01]  /*103a0*/  FADD.FTZ R152, R152, R165 ;  /* 0x000000a598987221 */ /* 0x000fe20000010000 */
[----:B------:R-:W-:Y:S01]  /*103b0*/  @P1 HADD2.F32 R165, -RZ, R7.H1_H1 ;  /* 0x30000007ffa51230 */ /* 0x000fe20000004100 */
[----:B------:R-:W-:-:S04]  /*103c0*/  PRMT R128, R107, 0x7610, R128 ;  /* 0x000076106b807816 */ /* 0x000fc80000000080 */
[--C-:B------:R-:W-:Y:S01]  /*103d0*/  @P1 FADD.FTZ R165, R165, R152.reuse ;  /* 0x00000098a5a51221 */ /* 0x100fe20000010000 */
[----:B------:R-:W-:-:S05]  /*103e0*/  @!P1 IMAD.MOV.U32 R165, RZ, RZ, R152 ;  /* 0x000000ffffa59224 */ /* 0x000fca00078e0098 */
[----:B------:R-:W-:-:S04]  /*103f0*/  F2FP.F16.F32.PACK_AB R152, RZ, R165 ;  /* 0x000000a5ff98723e */ /* 0x000fc800000000ff */
[----:B------:R-:W-:Y:S01]  /*10400*/  PRMT R107, R136, 0x5410, R152 ;  /* 0x00005410886b7816 */ /* 0x000fe20000000098 */
[----:B------:R-:W-:Y:S06]  /*10410*/  BRA `(.L_x_7357) ;  /* 0x00000030000c7947 */ /* 0x000fec0003800000 */
.L_x_7308:
        /* <DEDUP_REMOVED lines=15> */
.L_x_7359:
        /* <DEDUP_REMOVED lines=12> */
.L_x_7360:
[----:B-1----:R-:W-:Y:S01]  /*105d0*/  LOP3.LUT R154, R121, R123, R3, 0x96, !PT ;  /* 0x0000007b799a7212 */ /* 0x002fe200078e9603 */
        /* <DEDUP_REMOVED lines=57> */
[----:B------:R-:W-:Y:S02]  /*10970*/  VIADD R155, R3, 0x96a522ad ;  /* 0x96a522ad039b7836 */ /* 0x000fe40000000000 */
[----:B------:R-:W-:-:S03]  /*10980*/  IMAD.MOV.U32 R134, RZ, RZ, R152 ;  /* 0x000000ffff867224 */ /* 0x000fc600078e0098 */
[----:B------:R-:W-:-:S07]  /*10990*/  LOP3.LUT R122, R155, R122, R153, 0x96, !PT ;  /* 0x0000007a9b7a7212 */ /* 0x000fce00078e9699 */
.L_x_7358:
[----:B------:R-:W-:Y:S01]  /*109a0*/  I2FP.F32.U32 R153, R130 ;  /* 0x0000008200997245 */ /* 0x000fe20000201000 */
[----:B-----5:R-:W-:Y:S01]  /*109b0*/  HADD2.F32 R130, -RZ, R104.H0_H0 ;  /* 0x20000068ff827230 */ /* 0x020fe20000004100 */
[----:B------:R-:W-:Y:S01]  /*109c0*/  ISETP.NE.AND P3, PT, R136, 0x1, PT ;  /* 0x000000018800780c */ /* 0x000fe20003f65270 */
[----:B------:R-:W-:Y:S02]  /*109d0*/  @P1 HADD2.F32 R132, -RZ, R4.H0_H0 ;  /* 0x20000004ff841230 */ /* 0x000fe40000004100 */
[----:B------:R-:W-:Y:S02]  /*109e0*/  HFMA2 R148, -RZ, RZ, 0, 1.1920928955078125e-07 ;  /* 0x00000002ff947431 */ /* 0x000fe400000001ff */
[----:B------:R-:W-:Y:S01]  /*109f0*/  FFMA.FTZ R153, R153, R0, 1.1641532182693481445e-10 ;  /* 0x2f00000099997423 */ /* 0x000fe20000010000 */
[----:B------:R-:W-:-:S04]  /*10a00*/  FMUL.FTZ R130, R130, UR5 ;  /* 0x0000000582827c20 */ /* 0x000fc80008410000 */
[----:B------:R-:W-:-:S04]  /*10a10*/  FSETP.GTU.FTZ.AND P2, PT, R153, UR4, PT ;  /* 0x0000000499007c0b */ /* 0x000fc8000bf5c000 */
[----:B-1----:R-:W-:Y:S02]  /*10a20*/  FSEL R155, R130, RZ, !P2 ;  /* 0x000000ff829b7208 */ /* 0x002fe40005000000 */
        /* <DEDUP_REMOVED lines=14> */
.L_x_7362:
        /* <DEDUP_REMOVED lines=12> */
.L_x_7363:
        /* <DEDUP_REMOVED lines=61> */
.L_x_7361:
        /* <DEDUP_REMOVED lines=23> */
.L_x_7365:
        /* <DEDUP_REMOVED lines=12> */
.L_x_7366:
        /* <DEDUP_REMOVED lines=61> */
.L_x_7364:
        /* <DEDUP_REMOVED lines=23> */
.L_x_7368:
        /* <DEDUP_REMOVED lines=12> */
.L_x_7369:
[----:B------:R-:W-:Y:S01]  /*117d0*/  LOP3.LUT R156, R121, R123, R3, 0x96, !PT ;  /* 0x0000007b799c7212 */ /* 0x000fe200078e9603 */
[----:B------:R-:W-:Y:S01]  /*117e0*/  IMAD.WIDE.U32 R152, R138, -0x326172a9, RZ ;  /* 0xcd9e8d578a987825 */ /* 0x000fe200078e00ff */
[----:B------:R-:W-:-:S03]  /*117f0*/  MOV R136, R134 ;  /* 0x0000008600887202 */ /* 0x000fc60000000f00 */
        /* <DEDUP_REMOVED lines=55> */
[----:B------:R-:W-:Y:S02]  /*11b70*/  IMAD.MOV.U32 R134, RZ, RZ, R152 ;  /* 0x000000ffff867224 */ /* 0x000fe400078e0098 */
[----:B------:R-:W-:Y:S01]  /*11b80*/  HFMA2 R152, -RZ, RZ, 0, 0 ;  /* 0x00000000ff987431 */ /* 0x000fe200000001ff */
[----:B------:R-:W-:-:S07]  /*11b90*/  LOP3.LUT R122, R157, R122, R153, 0x96, !PT ;  /* 0x0000007a9d7a7212 */ /* 0x000fce00078e9699 */
.L_x_7367:
        /* <DEDUP_REMOVED lines=23> */
.L_x_7371:
        /* <DEDUP_REMOVED lines=12> */
.L_x_7372:
        /* <DEDUP_REMOVED lines=61> */
.L_x_7370:
        /* <DEDUP_REMOVED lines=8> */
[----:B------:R-:W-:Y:S01]  /*12220*/  FSEL R153, R136, RZ, !P2 ;  /* 0x000000ff88997208 */ /* 0x000fe20005000000 */
[----:B------:R-:W-:Y:S01]  /*12230*/  @P1 HADD2.F32 R136, -RZ, R6.H0_H0 ;  /* 0x20000006ff881230 */ /* 0x000fe20000004100 */
[----:B------:R-:W-:-:S04]  /*12240*/  PLOP3.LUT P2, PT, P2, PT, PT, 0x8, 0x80 ;  /* 0x000000000080781c */ /* 0x000fc8000174e170 */
[----:B------:R-:W-:-:S05]  /*12250*/  @P1 FADD.FTZ R153, R136, R153 ;  /* 0x0000009988991221 */ /* 0x000fca0000010000 */
        /* <DEDUP_REMOVED lines=10> */
.L_x_7374:
        /* <DEDUP_REMOVED lines=12> */
.L_x_7375:
        /* <DEDUP_REMOVED lines=61> */
.L_x_7373:
        /* <DEDUP_REMOVED lines=8> */
[----:B------:R-:W-:Y:S01]  /*12810*/  FSEL R159, R106, RZ, !P3 ;  /* 0x000000ff6a9f7208 */ /* 0x000fe20005800000 */
[----:B------:R-:W-:Y:S01]  /*12820*/  @P1 HADD2.F32 R106, -RZ, R6.H1_H1 ;  /* 0x30000006ff6a1230 */ /* 0x000fe20000004100 */
[----:B------:R-:W-:-:S04]  /*12830*/  PLOP3.LUT P3, PT, P3, PT, PT, 0x8, 0x80 ;  /* 0x000000000080781c */ /* 0x000fc80001f6e170 */
        /* <DEDUP_REMOVED lines=11> */
.L_x_7377:
        /* <DEDUP_REMOVED lines=12> */
.L_x_7378:
        /* <DEDUP_REMOVED lines=61> */
.L_x_7376:
        /* <DEDUP_REMOVED lines=8> */
[----:B------:R-:W-:Y:S01]  /*12e00*/  @P1 HADD2.F32 R152, -RZ, R7.H0_H0 ;  /* 0x20000007ff981230 */ /* 0x000fe20000004100 */
[----:B------:R-:W-:-:S04]  /*12e10*/  PLOP3.LUT P4, PT, P4, PT, PT, 0x8, 0x80 ;  /* 0x000000000080781c */ /* 0x000fc8000278e170 */
        /* <DEDUP_REMOVED lines=12> */
.L_x_7380:
        /* <DEDUP_REMOVED lines=12> */
.L_x_7381:
        /* <DEDUP_REMOVED lines=61> */
.L_x_7379:
        /* <DEDUP_REMOVED lines=13> */
[----:B------:R-:W-:-:S07]  /*13440*/  PRMT R107, R154, 0x5410, R107 ;  /* 0x000054109a6b7816 */ /* 0x000fce000000006b */
.L_x_7357:
        /* <DEDUP_REMOVED lines=42> */
.L_x_7382:
        /* <DEDUP_REMOVED lines=24> */
.L_x_7385:
        /* <DEDUP_REMOVED lines=12> */
.L_x_7386:
        /* <DEDUP_REMOVED lines=47> */
[----:B------:R-:W-:-:S04]  /*13c20*/  IMAD.WIDE.U32 R108, R108, -0x326172a9, RZ ;  /* 0xcd9e8d576c6c7825 */ /* 0x000fc800078e00ff */
[----:B------:R-:W-:Y:S01]  /*13c30*/  VIADD R117, R3, 0xdb3d7428 ;  /* 0xdb3d742803757836 */ /* 0x000fe20000000000 */
[----:B------:R-:W-:Y:S02]  /*13c40*/  LOP3.LUT R115, R115, R118, R109, 0x96, !PT ;  /* 0x0000007673737212 */ /* 0x000fe400078e966d */
[----:B------:R-:W-:Y:S02]  /*13c50*/  IADD3 R109, PT, PT, R3, -0x695add53, RZ ;  /* 0x96a522ad036d7810 */ /* 0x000fe40007ffe0ff */
[----:B------:R-:W-:Y:S01]  /*13c60*/  LOP3.LUT R117, R117, R116, R123, 0x96, !PT ;  /* 0x0000007475757212 */ /* 0x000fe200078e967b */
[----:B------:R-:W-:-:S04]  /*13c70*/  IMAD.WIDE.U32 R114, R115, -0x2daee0ad, RZ ;  /* 0xd2511f5373727825 */ /* 0x000fc800078e00ff */
[----:B------:R-:W-:Y:S01]  /*13c80*/  IMAD.WIDE.U32 R116, R117, -0x326172a9, RZ ;  /* 0xcd9e8d5775747825 */ /* 0x000fe200078e00ff */
[----:B------:R-:W-:-:S03]  /*13c90*/  MOV R130, R114 ;  /* 0x0000007200827202 */ /* 0x000fc60000000f00 */
[----:B------:R-:W-:Y:S01]  /*13ca0*/  HFMA2 R114, -RZ, RZ, 0, 0 ;  /* 0x00000000ff727431 */ /* 0x000fe200000001ff */
[----:B------:R-:W-:Y:S01]  /*13cb0*/  LOP3.LUT R122, R109, R122, R115, 0x96, !PT ;  /* 0x0000007a6d7a7212 */ /* 0x000fe200078e9673 */
[----:B------:R-:W-:Y:S02]  /*13cc0*/  VIADD R123, R2, 0x8ff34781 ;  /* 0x8ff34781027b7836 */ /* 0x000fe40000000000 */
[----:B------:R-:W-:-:S03]  /*13cd0*/  IMAD.MOV.U32 R120, RZ, RZ, R116 ;  /* 0x000000ffff787224 */ /* 0x000fc600078e0074 */
[----:B------:R-:W-:Y:S01]  /*13ce0*/  LOP3.LUT R123, R123, R108, R117, 0x96, !PT ;  /* 0x0000006c7b7b7212 */ /* 0x000fe200078e9675 */
[----:B------:R-:W-:-:S07]  /*13cf0*/  IMAD.MOV.U32 R108, RZ, RZ, R134 ;  /* 0x000000ffff6c7224 */ /* 0x000fce00078e0086 */
.L_x_7384:
        /* <DEDUP_REMOVED lines=20> */
.L_x_7388:
        /* <DEDUP_REMOVED lines=12> */
.L_x_7389:
        /* <DEDUP_REMOVED lines=44> */
[----:B------:R-:W-:-:S03]  /*141c0*/  IMAD.WIDE.U32 R122, R122, -0x2daee0ad, RZ ;  /* 0xd2511f537a7a7825 */ /* 0x000fc600078e00ff */
[----:B------:R-:W-:Y:S02]  /*141d0*/  LOP3.LUT R109, R109, R108, R115, 0x96, !PT ;  /* 0x0000006c6d6d7212 */ /* 0x000fe400078e9673 */
[----:B------:R-:W-:-:S03]  /*141e0*/  IADD3 R115, PT, PT, R3, -0x24c28bd8, RZ ;  /* 0xdb3d742803737810 */ /* 0x000fc60007ffe0ff */
[----:B------:R-:W-:Y:S01]  /*141f0*/  IMAD.WIDE.U32 R108, R109, -0x326172a9, RZ ;  /* 0xcd9e8d576d6c7825 */ /* 0x000fe200078e00ff */
[----:B------:R-:W-:Y:S02]  /*14200*/  LOP3.LUT R114, R115, R114, R123, 0x96, !PT ;  /* 0x0000007273727212 */ /* 0x000fe400078e967b */
[C---:B------:R-:W-:Y:S01]  /*14210*/  IADD3 R123, PT, PT, R2.reuse, -0x700cb87f, RZ ;  /* 0x8ff34781027b7810 */ /* 0x040fe20007ffe0ff */
        /* <DEDUP_REMOVED lines=9> */
[----:B------:R-:W-:Y:S01]  /*142b0*/  MOV R130, R108 ;  /* 0x0000006c00827202 */ /* 0x000fe20000000f00 */
[----:B------:R-:W-:-:S07]  /*142c0*/  IMAD.MOV.U32 R115, RZ, RZ, RZ ;  /* 0x000000ffff737224 */ /* 0x000fce00078e00ff */
.L_x_7387:
[----:B------:R-:W-:Y:S01]  /*142d0*/  I2FP.F32.U32 R109, R109 ;  /* 0x0000006d006d7245 */ /* 0x000fe20000201000 */
[----:B------:R-:W-:Y:S01]  /*142e0*/  HADD2.F32 R108, -RZ, R144.H0_H0 ;  /* 0x20000090ff6c7230 */ /* 0x000fe20000004100 */
[----:B------:R-:W-:Y:S01]  /*142f0*/  ISETP.NE.AND P3, PT, R115, 0x1, PT ;  /* 0x000000017300780c */ /* 0x000fe20003f65270 */
[----:B0-----:R-:W-:Y:S02]  /*14300*/  @P1 HADD2.F32 R171, -RZ, R4.H0_H0 ;  /* 0x20000004ffab1230 */ /* 0x001fe40000004100 */
        /* <DEDUP_REMOVED lines=20> */
.L_x_7391:
        /* <DEDUP_REMOVED lines=12> */
.L_x_7392:
[----:B------:R-:W-:Y:S01]  /*14510*/  LOP3.LUT R122, R121, R115, R3, 0x96, !PT ;  /* 0x00000073797a7212 */ /* 0x000fe200078e9603 */
[----:B------:R-:W-:Y:S01]  /*14520*/  IMAD.WIDE.U32 R116, R138, -0x326172a9, RZ ;  /* 0xcd9e8d578a747825 */ /* 0x000fe200078e00ff */
[----:B------:R-:W-:-:S03]  /*14530*/  IADD3 R109, PT, PT, R2, -0x61c88647, RZ ;  /* 0x9e3779b9026d7810 */ /* 0x000fc60007ffe0ff */
[----:B------:R-:W-:Y:S01]  /*14540*/  IMAD.WIDE.U32 R122, R122, -0x326172a9, RZ ;  /* 0xcd9e8d577a7a7825 */ /* 0x000fe200078e00ff */
[----:B------:R-:W-:-:S03]  /*14550*/  LOP3.LUT R117, R125, R117, R2, 0x96, !PT ;  /* 0x000000757d757212 */ /* 0x000fc600078e9602 */
        /* <DEDUP_REMOVED lines=51> */
[----:B------:R-:W-:-:S05]  /*14890*/  VIADD R109, R3, 0x96a522ad ;  /* 0x96a522ad036d7836 */ /* 0x000fca0000000000 */
[----:B------:R-:W-:Y:S01]  /*148a0*/  LOP3.LUT R122, R109, R114, R117, 0x96, !PT ;  /* 0x000000726d7a7212 */ /* 0x000fe200078e9675 */
[----:B------:R-:W-:Y:S01]  /*148b0*/  IMAD.MOV.U32 R109, RZ, RZ, R130 ;  /* 0x000000ffff6d7224 */ /* 0x000fe200078e0082 */
[----:B------:R-:W-:Y:S01]  /*148c0*/  MOV R130, R116 ;  /* 0x0000007400827202 */ /* 0x000fe20000000f00 */
[----:B------:R-:W-:-:S07]  /*148d0*/  IMAD.MOV.U32 R114, RZ, RZ, RZ ;  /* 0x000000ffff727224 */ /* 0x000fce00078e00ff */
.L_x_7390:
        /* <DEDUP_REMOVED lines=20> */
.L_x_7394:
        /* <DEDUP_REMOVED lines=12> */
.L_x_7395:
        /* <DEDUP_REMOVED lines=47> */
[----:B------:R-:W-:-:S05]  /*14dd0*/  VIADD R117, R3, 0xdb3d7428 ;  /* 0xdb3d742803757836 */ /* 0x000fca0000000000 */
        /* <DEDUP_REMOVED lines=8> */
[----:B------:R-:W-:Y:S01]  /*14e60*/  IMAD.WIDE.U32 R116, R109, -0x2daee0ad, RZ ;  /* 0xd2511f536d747825 */ /* 0x000fe200078e00ff */
[----:B------:R-:W-:-:S04]  /*14e70*/  IADD3 R109, PT, PT, R3, -0x695add53, RZ ;  /* 0x96a522ad036d7810 */ /* 0x000fc80007ffe0ff */
[----:B------:R-:W-:Y:S02]  /*14e80*/  LOP3.LUT R122, R109, R114, R117, 0x96, !PT ;  /* 0x000000726d7a7212 */ /* 0x000fe400078e9675 */
[----:B------:R-:W-:Y:S01]  /*14e90*/  MOV R109, R130 ;  /* 0x00000082006d7202 */ /* 0x000fe20000000f00 */
[----:B------:R-:W-:-:S07]  /*14ea0*/  IMAD.MOV.U32 R130, RZ, RZ, R116 ;  /* 0x000000ffff827224 */ /* 0x000fce00078e0074 */
.L_x_7393:
        /* <DEDUP_REMOVED lines=24> */
.L_x_7397:
        /* <DEDUP_REMOVED lines=12> */
.L_x_7398:
        /* <DEDUP_REMOVED lines=61> */
.L_x_7396:
        /* <DEDUP_REMOVED lines=20> */
.L_x_7400:
        /* <DEDUP_REMOVED lines=12> */
.L_x_7401:
        /* <DEDUP_REMOVED lines=53> */
[----:B------:R-:W-:Y:S01]  /*15a10*/  IMAD.MOV.U32 R115, RZ, RZ, RZ ;  /* 0x000000ffff737224 */ /* 0x000fe200078e00ff */
[----:B------:R-:W-:Y:S02]  /*15a20*/  LOP3.LUT R123, R123, R116, R175, 0x96, !PT ;  /* 0x000000747b7b7212 */ /* 0x000fe400078e96af */
[----:B------:R-:W-:Y:S01]  /*15a30*/  MOV R120, R174 ;  /* 0x000000ae00787202 */ /* 0x000fe20000000f00 */
[----:B------:R-:W-:-:S04]  /*15a40*/  IMAD.WIDE.U32 R116, R109, -0x2daee0ad, RZ ;  /* 0xd2511f536d747825 */ /* 0x000fc800078e00ff */
[----:B------:R-:W-:-:S05]  /*15a50*/  VIADD R109, R3, 0x96a522ad ;  /* 0x96a522ad036d7836 */ /* 0x000fca0000000000 */
[----:B------:R-:W-:Y:S01]  /*15a60*/  LOP3.LUT R122, R109, R114, R117, 0x96, !PT ;  /* 0x000000726d7a7212 */ /* 0x000fe200078e9675 */
[----:B------:R-:W-:Y:S01]  /*15a70*/  IMAD.MOV.U32 R109, RZ, RZ, R130 ;  /* 0x000000ffff6d7224 */ /* 0x000fe200078e0082 */
[----:B------:R-:W-:-:S07]  /*15a80*/  MOV R130, R116 ;  /* 0x0000007400827202 */ /* 0x000fce0000000f00 */
.L_x_7399:
[----:B------:R-:W-:Y:S01]  /*15a90*/  I2FP.F32.U32 R109, R109 ;  /* 0x0000006d006d7245 */ /* 0x000fe20000201000 */
[----:B------:R-:W-:-:S04]  /*15aa0*/  HADD2.F32 R114, -RZ, R145.H0_H0 ;  /* 0x20000091ff727230 */ /* 0x000fc80000004100 */
[----:B------:R-:W-:Y:S01]  /*15ab0*/  FFMA.FTZ R109, R109, R0, 1.1641532182693481445e-10 ;  /* 0x2f0000006d6d7423 */ /* 0x000fe20000010000 */
[----:B------:R-:W-:-:S04]  /*15ac0*/  FMUL.FTZ R114, R114, UR5 ;  /* 0x0000000572727c20 */ /* 0x000fc80008410000 */
[----:B------:R-:W-:-:S04]  /*15ad0*/  FSETP.GTU.FTZ.AND P2, PT, R109, UR4, PT ;  /* 0x000000046d007c0b */ /* 0x000fc8000bf5c000 */
[----:B------:R-:W-:Y:S02]  /*15ae0*/  FSEL R114, R114, RZ, !P2 ;  /* 0x000000ff72727208 */ /* 0x000fe40005000000 */
[----:B------:R-:W-:Y:S02]  /*15af0*/  SEL R117, RZ, 0x1, P2 ;  /* 0x00000001ff757807 */ /* 0x000fe40001000000 */
[----:B------:R-:W-:Y:S01]  /*15b00*/  ISETP.NE.AND P2, PT, R115, 0x1, PT ;  /* 0x000000017300780c */ /* 0x000fe20003f45270 */
[----:B------:R-:W-:Y:S01]  /*15b10*/  FADD.FTZ R109, R127, R114 ;  /* 0x000000727f6d7221 */ /* 0x000fe20000010000 */
[----:B------:R-:W-:Y:S02]  /*15b20*/  @P1 HADD2.F32 R114, -RZ, R5.H0_H0 ;  /* 0x20000005ff721230 */ /* 0x000fe40000004100 */
[----:B------:R-:W-:-:S03]  /*15b30*/  IMAD.MOV.U32 R127, RZ, RZ, 0x2 ;  /* 0x00000002ff7f7424 */ /* 0x000fc600078e00ff */
        /* <DEDUP_REMOVED lines=13> */
.L_x_7403:
        /* <DEDUP_REMOVED lines=12> */
.L_x_7404:
        /* <DEDUP_REMOVED lines=17> */
[----:B------:R-:W-:Y:S02]  /*15de0*/  IADD3 R127, PT, PT, R3, -0x126145ec, RZ ;  /* 0xed9eba14037f7810 */ /* 0x000fe40007ffe0ff */
[----:B------:R-:W-:Y:S01]  /*15df0*/  LOP3.LUT R116, R123, R122, R177, 0x96, !PT ;  /* 0x0000007a7b747212 */ /* 0x000fe200078e96b1 */
[----:B------:R-:W-:-:S04]  /*15e00*/  IMAD.WIDE.U32 R122, R115, -0x2daee0ad, RZ ;  /* 0xd2511f53737a7825 */ /* 0x000fc800078e00ff */
        /* <DEDUP_REMOVED lines=8> */
[----:B------:R-:W-:Y:S02]  /*15e90*/  IADD3 R123, PT, PT, R2, 0x1715609d, RZ ;  /* 0x1715609d027b7810 */ /* 0x000fe40007ffe0ff */
[----:B------:R-:W-:Y:S02]  /*15ea0*/  IADD3 R127, PT, PT, R3, 0x646e171e, RZ ;  /* 0x646e171e037f7810 */ /* 0x000fe40007ffe0ff */
        /* <DEDUP_REMOVED lines=23> */
[----:B------:R-:W-:Y:S01]  /*16020*/  IADD3 R123, PT, PT, R2, -0x700cb87f, RZ ;  /* 0x8ff34781027b7810 */ /* 0x000fe20007ffe0ff */
[----:B------:R-:W-:Y:S01]  /*16030*/  IMAD.MOV.U32 R127, RZ, RZ, RZ ;  /* 0x000000ffff7f7224 */ /* 0x000fe200078e00ff */
[----:B------:R-:W-:Y:S01]  /*16040*/  MOV R120, R178 ;  /* 0x000000b200787202 */ /* 0x000fe20000000f00 */
[----:B------:R-:W-:Y:S01]  /*16050*/  IMAD.WIDE.U32 R176, R176, -0x2daee0ad, RZ ;  /* 0xd2511f53b0b07825 */ /* 0x000fe200078e00ff */
[----:B------:R-:W-:-:S04]  /*16060*/  LOP3.LUT R123, R123, R122, R179, 0x96, !PT ;  /* 0x0000007a7b7b7212 */ /* 0x000fc800078e96b3 */
[----:B------:R-:W-:Y:S01]  /*16070*/  LOP3.LUT R122, R115, R114, R177, 0x96, !PT ;  /* 0x00000072737a7212 */ /* 0x000fe200078e96b1 */
[----:B------:R-:W-:Y:S01]  /*16080*/  IMAD.MOV.U32 R114, RZ, RZ, R130 ;  /* 0x000000ffff727224 */ /* 0x000fe200078e0082 */
[----:B------:R-:W-:-:S07]  /*16090*/  MOV R130, R176 ;  /* 0x000000b000827202 */ /* 0x000fce0000000f00 */
.L_x_7402:
[----:B------:R-:W-:Y:S01]  /*160a0*/  I2FP.F32.U32 R115, R114 ;  /* 0x0000007200737245 */ /* 0x000fe20000201000 */
[----:B------:R-:W-:Y:S01]  /*160b0*/  HADD2.F32 R105, -RZ, R105.H1_H1 ;  /* 0x30000069ff697230 */ /* 0x000fe20000004100 */
[----:B------:R-:W-:-:S03]  /*160c0*/  ISETP.NE.AND P2, PT, R127, 0x1, PT ;  /* 0x000000017f00780c */ /* 0x000fc60003f45270 */
[----:B------:R-:W-:Y:S01]  /*160d0*/  FFMA.FTZ R115, R115, R0, 1.1641532182693481445e-10 ;  /* 0x2f00000073737423 */ /* 0x000fe20000010000 */
[----:B------:R-:W-:-:S04]  /*160e0*/  FMUL.FTZ R105, R105, UR5 ;  /* 0x0000000569697c20 */ /* 0x000fc80008410000 */
[----:B------:R-:W-:Y:S01]  /*160f0*/  FSETP.GTU.FTZ.AND P3, PT, R115, UR4, PT ;  /* 0x0000000473007c0b */ /* 0x000fe2000bf7c000 */
[----:B------:R-:W-:-:S03]  /*16100*/  HFMA2 R115, -RZ, RZ, 0, 1.1920928955078125e-07 ;  /* 0x00000002ff737431 */ /* 0x000fc600000001ff */
        /* <DEDUP_REMOVED lines=13> */
.L_x_7406:
        /* <DEDUP_REMOVED lines=12> */
.L_x_7407:
        /* <DEDUP_REMOVED lines=61> */
.L_x_7405:
[----:B------:R-:W-:Y:S01]  /*16670*/  I2FP.F32.U32 R105, R105 ;  /* 0x0000006900697245 */ /* 0x000fe20000201000 */
[----:B------:R-:W-:Y:S01]  /*16680*/  @P1 HADD2.F32 R114, -RZ, R5.H1_H1 ;  /* 0x30000005ff721230 */ /* 0x000fe20000004100 */
[----:B------:R-:W-:-:S03]  /*16690*/  MOV R128, 0x2 ;  /* 0x0000000200807802 */ /* 0x000fc60000000f00 */
[----:B------:R-:W-:-:S05]  /*166a0*/  FFMA.FTZ R105, R105, R0, 1.1641532182693481445e-10 ;  /* 0x2f00000069697423 */ /* 0x000fca0000010000 */
[----:B------:R-:W-:Y:S01]  /*166b0*/  FSETP.GTU.FTZ.AND P2, PT, R105, UR4, PT ;  /* 0x0000000469007c0b */ /* 0x000fe2000bf5c000 */
[----:B------:R-:W-:-:S05]  /*166c0*/  HADD2.F32 R105, -RZ, R145.H1_H1 ;  /* 0x30000091ff697230 */ /* 0x000fca0000004100 */
[----:B------:R-:W-:-:S05]  /*166d0*/  FMUL.FTZ R105, R105, UR5 ;  /* 0x0000000569697c20 */ /* 0x000fca0008410000 */
        /* <DEDUP_REMOVED lines=17> */
.L_x_7409:
        /* <DEDUP_REMOVED lines=12> */
.L_x_7410:
        /* <DEDUP_REMOVED lines=61> */
.L_x_7408:
[----:B------:R-:W-:Y:S01]  /*16c80*/  I2FP.F32.U32 R115, R114 ;  /* 0x0000007200737245 */ /* 0x000fe20000201000 */
[----:B------:R-:W-:Y:S01]  /*16c90*/  HADD2.F32 R114, -RZ, R106.H0_H0 ;  /* 0x2000006aff727230 */ /* 0x000fe20000004100 */
        /* <DEDUP_REMOVED lines=17> */
.L_x_7412:
        /* <DEDUP_REMOVED lines=12> */
.L_x_7413:
        /* <DEDUP_REMOVED lines=61> */
.L_x_7411:
        /* <DEDUP_REMOVED lines=24> */
.L_x_7415:
        /* <DEDUP_REMOVED lines=12> */
.L_x_7416:
        /* <DEDUP_REMOVED lines=22> */
[----:B------:R-:W-:-:S05]  /*175e0*/  LOP3.LUT R123, R123, R122, R181, 0x96, !PT ;  /* 0x0000007a7b7b7212 */ /* 0x000fca00078e96b5 */
        /* <DEDUP_REMOVED lines=8> */
[----:B------:R-:W-:-:S04]  /*17670*/  IMAD.WIDE.U32 R182, R127, -0x326172a9, RZ ;  /* 0xcd9e8d577fb67825 */ /* 0x000fc800078e00ff */
[----:B------:R-:W-:Y:S01]  /*17680*/  VIADD R127, R3, 0xa9066899 ;  /* 0xa9066899037f7836 */ /* 0x000fe20000000000 */
[----:B------:R-:W-:-:S04]  /*17690*/  LOP3.LUT R123, R123, R184, R183, 0x96, !PT ;  /* 0x000000b87b7b7212 */ /* 0x000fc800078e96b7 */
[----:B------:R-:W-:Y:S01]  /*176a0*/  LOP3.LUT R127, R127, R122, R181, 0x96, !PT ;  /* 0x0000007a7f7f7212 */ /* 0x000fe200078e96b5 */
[----:B------:R-:W-:-:S04]  /*176b0*/  IMAD.WIDE.U32 R122, R123, -0x2daee0ad, RZ ;  /* 0xd2511f537b7a7825 */ /* 0x000fc800078e00ff */
[----:B------:R-:W-:Y:S02]  /*176c0*/  VIADD R181, R3, 0x646e171e ;  /* 0x646e171e03b57836 */ /* 0x000fe40000000000 */
[----:B------:R-:W-:Y:S01]  /*176d0*/  IMAD.WIDE.U32 R184, R127, -0x326172a9, RZ ;  /* 0xcd9e8d577fb87825 */ /* 0x000fe200078e00ff */
[C---:B------:R-:W-:Y:S02]  /*176e0*/  IADD3 R127, PT, PT, R2.reuse, -0x4ab325aa, RZ ;  /* 0xb54cda56027f7810 */ /* 0x040fe40007ffe0ff */
[----:B------:R-:W-:Y:S02]  /*176f0*/  LOP3.LUT R181, R181, R180, R123, 0x96, !PT ;  /* 0x000000b4b5b57212 */ /* 0x000fe400078e967b */
[----:B------:R-:W-:Y:S02]  /*17700*/  LOP3.LUT R127, R127, R182, R185, 0x96, !PT ;  /* 0x000000b67f7f7212 */ /* 0x000fe400078e96b9 */
[----:B------:R-:W-:Y:S01]  /*17710*/  IADD3 R123, PT, PT, R2, 0x5384540f, RZ ;  /* 0x5384540f027b7810 */ /* 0x000fe20007ffe0ff */
        /* <DEDUP_REMOVED lines=9> */
[----:B------:R-:W-:Y:S02]  /*177b0*/  LOP3.LUT R181, R181, R180, R123, 0x96, !PT ;  /* 0x000000b4b5b57212 */ /* 0x000fe400078e967b */
[----:B------:R-:W-:Y:S02]  /*177c0*/  LOP3.LUT R127, R127, R182, R185, 0x96, !PT ;  /* 0x000000b67f7f7212 */ /* 0x000fe400078e96b9 */
[----:B------:R-:W-:Y:S01]  /*177d0*/  IADD3 R123, PT, PT, R2, -0x700cb87f, RZ ;  /* 0x8ff34781027b7810 */ /* 0x000fe20007ffe0ff */
[----:B------:R-:W-:-:S04]  /*177e0*/  IMAD.WIDE.U32 R182, R181, -0x326172a9, RZ ;  /* 0xcd9e8d57b5b67825 */ /* 0x000fc800078e00ff */
[----:B------:R-:W-:Y:S01]  /*177f0*/  IMAD.WIDE.U32 R180, R127, -0x2daee0ad, RZ ;  /* 0xd2511f537fb47825 */ /* 0x000fe200078e00ff */
[----:B------:R-:W-:Y:S02]  /*17800*/  LOP3.LUT R123, R123, R184, R183, 0x96, !PT ;  /* 0x000000b87b7b7212 */ /* 0x000fe400078e96b7 */
[----:B------:R-:W-:Y:S01]  /*17810*/  MOV R120, R182 ;  /* 0x000000b600787202 */ /* 0x000fe20000000f00 */
[----:B------:R-:W-:Y:S01]  /*17820*/  VIADD R127, R3, 0x96a522ad ;  /* 0x96a522ad037f7836 */ /* 0x000fe20000000000 */
[----:B------:R-:W-:-:S04]  /*17830*/  MOV R130, R180 ;  /* 0x000000b400827202 */ /* 0x000fc80000000f00 */
[----:B------:R-:W-:-:S07]  /*17840*/  LOP3.LUT R122, R127, R122, R181, 0x96, !PT ;  /* 0x0000007a7f7a7212 */ /* 0x000fce00078e96b5 */
.L_x_7414:
        /* <DEDUP_REMOVED lines=19> */
.L_x_7418:
        /* <DEDUP_REMOVED lines=12> */
.L_x_7419:
        /* <DEDUP_REMOVED lines=60> */
[----:B------:R-:W-:-:S07]  /*17e00*/  IMAD.MOV.U32 R130, RZ, RZ, R180 ;  /* 0x000000ffff827224 */ /* 0x000fce00078e00b4 */
.L_x_7417:
        /* <DEDUP_REMOVED lines=24> */
.L_x_7421:
        /* <DEDUP_REMOVED lines=12> */
.L_x_7422:
        /* <DEDUP_REMOVED lines=61> */
.L_x_7420:
        /* <DEDUP_REMOVED lines=19> */
.L_x_7424:
        /* <DEDUP_REMOVED lines=12> */
.L_x_7425:
        /* <DEDUP_REMOVED lines=61> */
.L_x_7423:
        /* <DEDUP_REMOVED lines=24> */
.L_x_7427:
        /* <DEDUP_REMOVED lines=12> */
.L_x_7428:
        /* <DEDUP_REMOVED lines=61> */
.L_x_7426:
        /* <DEDUP_REMOVED lines=19> */
.L_x_7430:
        /* <DEDUP_REMOVED lines=14> */
.L_x_7431:
        /* <DEDUP_REMOVED lines=61> */
.L_x_7429:
[----:B------:R-:W-:Y:S01]  /*195d0*/  I2FP.F32.U32 R107, R107 ;  /* 0x0000006b006b7245 */ /* 0x000fe20000201000 */
[----:B------:R-:W-:Y:S01]  /*195e0*/  @P1 HADD2.F32 R185, -RZ, R7.H1_H1 ;  /* 0x30000007ffb91230 */ /* 0x000fe20000004100 */
[----:B------:R-:W-:Y:S02]  /*195f0*/  PRMT R106, R128, 0x5410, R106 ;  /* 0x00005410806a7816 */ /* 0x000fe4000000006a */
[----:B------:R-:W-:Y:S01]  /*19600*/  PRMT R105, R109, 0x5410, R105 ;  /* 0x000054106d697816 */ /* 0x000fe20000000069 */
[----:B------:R-:W-:Y:S01]  /*19610*/  FFMA.FTZ R107, R107, R0, 1.1641532182693481445e-10 ;  /* 0x2f0000006b6b7423 */ /* 0x000fe20000010000 */
[----:B------:R-:W-:Y:S01]  /*19620*/  HADD2.F32 R0, -RZ, R147.H1_H1 ;  /* 0x30000093ff007230 */ /* 0x000fe20000004100 */
[----:B------:R-:W-:-:S03]  /*19630*/  PRMT R104, R108, 0x5410, R104 ;  /* 0x000054106c687816 */ /* 0x000fc60000000068 */
[----:B------:R-:W-:Y:S01]  /*19640*/  FSETP.GTU.FTZ.AND P6, PT, R107, UR4, PT ;  /* 0x000000046b007c0b */ /* 0x000fe2000bfdc000 */
[----:B------:R-:W-:-:S05]  /*19650*/  FMUL.FTZ R0, R0, UR5 ;  /* 0x0000000500007c20 */ /* 0x000fca0008410000 */
        /* <DEDUP_REMOVED lines=9> */
.L_x_7383:
        /* <DEDUP_REMOVED lines=15> */
.L_x_7434:
        /* <DEDUP_REMOVED lines=12> */
.L_x_7435:
        /* <DEDUP_REMOVED lines=61> */
.L_x_7433:
[----:B------:R-:W-:Y:S01]  /*19c70*/  I2FP.F32.U32 R109, R108 ;  /* 0x0000006c006d7245 */ /* 0x000fe20000201000 */
[----:B-----5:R-:W-:Y:S01]  /*19c80*/  HADD2.F32 R108, -RZ, R104.H0_H0 ;  /* 0x20000068ff6c7230 */ /* 0x020fe20000004100 */
[----:B------:R-:W-:Y:S01]  /*19c90*/  ISETP.NE.AND P3, PT, R132, 0x1, PT ;  /* 0x000000018400780c */ /* 0x000fe20003f65270 */
[----:B------:R-:W-:Y:S02]  /*19ca0*/  HFMA2 R134, -RZ, RZ, 0, 1.1920928955078125e-07 ;  /* 0x00000002ff867431 */ /* 0x000fe400000001ff */
[----:B------:R-:W-:Y:S01]  /*19cb0*/  FFMA.FTZ R109, R109, R0, 1.1641532182693481445e-10 ;  /* 0x2f0000006d6d7423 */ /* 0x000fe20000010000 */
[----:B------:R-:W-:-:S04]  /*19cc0*/  FMUL.FTZ R108, R108, UR5 ;  /* 0x000000056c6c7c20 */ /* 0x000fc80008410000 */
[----:B------:R-:W-:Y:S01]  /*19cd0*/  FSETP.GTU.FTZ.AND P2, PT, R109, UR4, PT ;  /* 0x000000046d007c0b */ /* 0x000fe2000bf5c000 */
[----:B------:R-:W-:-:S03]  /*19ce0*/  IMAD.MOV.U32 R109, RZ, RZ, R120 ;  /* 0x000000ffff6d7224 */ /* 0x000fc600078e0078 */
[----:B0-----:R-:W-:Y:S01]  /*19cf0*/  FSEL R171, R108, RZ, !P2 ;  /* 0x000000ff6cab7208 */ /* 0x001fe20005000000 */
[----:B------:R-:W-:Y:S01]  /*19d00*/  @P1 HADD2.F32 R108, -RZ, R4.H0_H0 ;  /* 0x20000004ff6c1230 */ /* 0x000fe20000004100 */
[----:B------:R-:W-:-:S04]  /*19d10*/  PLOP3.LUT P2, PT, P2, PT, PT, 0x8, 0x80 ;  /* 0x000000000080781c */ /* 0x000fc8000174e170 */
        /* <DEDUP_REMOVED lines=12> */
.L_x_7437:
        /* <DEDUP_REMOVED lines=12> */
.L_x_7438:
        /* <DEDUP_REMOVED lines=61> */
.L_x_7436:
[----:B------:R-:W-:Y:S01]  /*1a270*/  I2FP.F32.U32 R109, R109 ;  /* 0x0000006d006d7245 */ /* 0x000fe20000201000 */
[----:B------:R-:W-:Y:S01]  /*1a280*/  HADD2.F32 R104, -RZ, R104.H1_H1 ;  /* 0x30000068ff687230 */ /* 0x000fe20000004100 */
[----:B------:R-:W-:Y:S01]  /*1a290*/  ISETP.NE.AND P3, PT, R134, 0x1, PT ;  /* 0x000000018600780c */ /* 0x000fe20003f65270 */
[----:B------:R-:W-:Y:S02]  /*1a2a0*/  IMAD.MOV.U32 R136, RZ, RZ, 0x2 ;  /* 0x00000002ff887424 */ /* 0x000fe400078e00ff */
[----:B------:R-:W-:Y:S01]  /*1a2b0*/  FFMA.FTZ R109, R109, R0, 1.1641532182693481445e-10 ;  /* 0x2f0000006d6d7423 */ /* 0x000fe20000010000 */
[----:B------:R-:W-:-:S04]  /*1a2c0*/  FMUL.FTZ R104, R104, UR5 ;  /* 0x0000000568687c20 */ /* 0x000fc80008410000 */
[----:B------:R-:W-:Y:S02]  /*1a2d0*/  FSETP.GTU.FTZ.AND P2, PT, R109, UR4, PT ;  /* 0x000000046d007c0b */ /* 0x000fe4000bf5c000 */
[----:B------:R-:W-:Y:S02]  /*1a2e0*/  MOV R109, R120 ;  /* 0x00000078006d7202 */ /* 0x000fe40000000f00 */
[----:B------:R-:W-:Y:S01]  /*1a2f0*/  FSEL R173, R104, RZ, !P2 ;  /* 0x000000ff68ad7208 */ /* 0x000fe20005000000 */
[----:B------:R-:W-:Y:S01]  /*1a300*/  @P1 HADD2.F32 R104, -RZ, R4.H1_H1 ;  /* 0x30000004ff681230 */ /* 0x000fe20000004100 */
        /* <DEDUP_REMOVED lines=13> */
.L_x_7440:
        /* <DEDUP_REMOVED lines=12> */
.L_x_7441:
        /* <DEDUP_REMOVED lines=61> */
.L_x_7439:
[----:B------:R-:W-:Y:S01]  /*1a870*/  I2FP.F32.U32 R109, R109 ;  /* 0x0000006d006d7245 */ /* 0x000fe20000201000 */
[----:B------:R-:W-:Y:S01]  /*1a880*/  @P1 HADD2.F32 R132, -RZ, R5.H0_H0 ;  /* 0x20000005ff841230 */ /* 0x000fe20000004100 */
[----:B------:R-:W-:Y:S01]  /*1a890*/  ISETP.NE.AND P3, PT, R136, 0x1, PT ;  /* 0x000000018800780c */ /* 0x000fe20003f65270 */
[----:B------:R-:W-:Y:S02]  /*1a8a0*/  HFMA2 R134, -RZ, RZ, 0, 1.1920928955078125e-07 ;  /* 0x00000002ff867431 */ /* 0x000fe400000001ff */
[----:B------:R-:W-:-:S05]  /*1a8b0*/  FFMA.FTZ R109, R109, R0, 1.1641532182693481445e-10 ;  /* 0x2f0000006d6d7423 */ /* 0x000fca0000010000 */
[----:B------:R-:W-:Y:S01]  /*1a8c0*/  FSETP.GTU.FTZ.AND P2, PT, R109, UR4, PT ;  /* 0x000000046d007c0b */ /* 0x000fe2000bf5c000 */
[----:B------:R-:W-:-:S05]  /*1a8d0*/  HADD2.F32 R109, -RZ, R105.H0_H0 ;  /* 0x20000069ff6d7230 */ /* 0x000fca0000004100 */
[----:B------:R-:W-:-:S05]  /*1a8e0*/  FMUL.FTZ R109, R109, UR5 ;  /* 0x000000056d6d7c20 */ /* 0x000fca0008410000 */
        /* <DEDUP_REMOVED lines=15> */
.L_x_7443:
        /* <DEDUP_REMOVED lines=12> */
.L_x_7444:
        /* <DEDUP_REMOVED lines=61> */
.L_x_7442:
        /* <DEDUP_REMOVED lines=23> */
.L_x_7446:
        /* <DEDUP_REMOVED lines=12> */
.L_x_7447:
        /* <DEDUP_REMOVED lines=61> */
.L_x_7445:
        /* <DEDUP_REMOVED lines=22> */
.L_x_7449:
        /* <DEDUP_REMOVED lines=12> */
.L_x_7450:
        /* <DEDUP_REMOVED lines=61> */
.L_x_7448:
        /* <DEDUP_REMOVED lines=22> */
.L_x_7452:
        /* <DEDUP_REMOVED lines=12> */
.L_x_7453:
        /* <DEDUP_REMOVED lines=61> */
.L_x_7451:
[----:B------:R-:W-:Y:S01]  /*1c050*/  I2FP.F32.U32 R183, R134 ;  /* 0x0000008600b77245 */ /* 0x000fe20000201000 */
[----:B------:R-:W-:Y:S01]  /*1c060*/  HADD2.F32 R134, -RZ, R107.H0_H0 ;  /* 0x2000006bff867230 */ /* 0x000fe20000004100 */
[----:B------:R-:W-:Y:S01]  /*1c070*/  ISETP.NE.AND P5, PT, R154, 0x1, PT ;  /* 0x000000019a00780c */ /* 0x000fe20003fa5270 */
[----:B------:R-:W-:Y:S02]  /*1c080*/  IMAD.MOV.U32 R152, RZ, RZ, R120 ;  /* 0x000000ffff987224 */ /* 0x000fe400078e0078 */
[----:B------:R-:W-:Y:S01]  /*1c090*/  FFMA.FTZ R183, R183, R0, 1.1641532182693481445e-10 ;  /* 0x2f000000b7b77423 */ /* 0x000fe20000010000 */
[----:B------:R-:W-:-:S04]  /*1c0a0*/  FMUL.FTZ R134, R134, UR5 ;  /* 0x0000000586867c20 */ /* 0x000fc80008410000 */
[----:B------:R-:W-:-:S04]  /*1c0b0*/  FSETP.GTU.FTZ.AND P4, PT, R183, UR4, PT ;  /* 0x00000004b7007c0b */ /* 0x000fc8000bf9c000 */
[----:B------:R-:W-:Y:S01]  /*1c0c0*/  FSEL R183, R134, RZ, !P4 ;  /* 0x000000ff86b77208 */ /* 0x000fe20006000000 */
[----:B------:R-:W-:Y:S01]  /*1c0d0*/  @P1 HADD2.F32 R134, -RZ, R7.H0_H0 ;  /* 0x20000007ff861230 */ /* 0x000fe20000004100 */
[----:B------:R-:W-:-:S04]  /*1c0e0*/  PLOP3.LUT P4, PT, P4, PT, PT, 0x8, 0x80 ;  /* 0x000000000080781c */ /* 0x000fc8000278e170 */
        /* <DEDUP_REMOVED lines=12> */
.L_x_7455:
        /* <DEDUP_REMOVED lines=12> */
.L_x_7456:
        /* <DEDUP_REMOVED lines=61> */
.L_x_7454:
[----:B------:R-:W-:Y:S01]  /*1c640*/  I2FP.F32.U32 R185, R152 ;  /* 0x0000009800b97245 */ /* 0x000fe20000201000 */
[----:B------:R-:W-:Y:S01]  /*1c650*/  HADD2.F32 R107, -RZ, R107.H1_H1 ;  /* 0x3000006bff6b7230 */ /* 0x000fe20000004100 */
[----:B------:R-:W-:Y:S02]  /*1c660*/  PRMT R106, R132, 0x5410, R106 ;  /* 0x00005410846a7816 */ /* 0x000fe4000000006a */
[----:B------:R-:W-:Y:S01]  /*1c670*/  PRMT R105, R109, 0x5410, R105 ;  /* 0x000054106d697816 */ /* 0x000fe20000000069 */
[----:B------:R-:W-:Y:S01]  /*1c680*/  FFMA.FTZ R185, R185, R0, 1.1641532182693481445e-10 ;  /* 0x2f000000b9b97423 */ /* 0x000fe20000010000 */
[----:B------:R-:W-:Y:S01]  /*1c690*/  FMUL.FTZ R107, R107, UR5 ;  /* 0x000000056b6b7c20 */ /* 0x000fe20008410000 */
[----:B------:R-:W-:Y:S01]  /*1c6a0*/  @P1 HADD2.F32 R0, -RZ, R7.H1_H1 ;  /* 0x30000007ff001230 */ /* 0x000fe20000004100 */
[----:B------:R-:W-:Y:S02]  /*1c6b0*/  PRMT R104, R108, 0x5410, R104 ;  /* 0x000054106c687816 */ /* 0x000fe40000000068 */
[----:B------:R-:W-:-:S04]  /*1c6c0*/  FSETP.GTU.FTZ.AND P5, PT, R185, UR4, PT ;  /* 0x00000004b9007c0b */ /* 0x000fc8000bfbc000 */
[----:B------:R-:W-:Y:S02]  /*1c6d0*/  FSEL R185, R107, RZ, !P5 ;  /* 0x000000ff6bb97208 */ /* 0x000fe40006800000 */
[----:B------:R-:W-:-:S03]  /*1c6e0*/  PLOP3.LUT P5, PT, P5, PT, PT, 0x8, 0x80 ;  /* 0x000000000080781c */ /* 0x000fc60002fae170 */
[----:B------:R-:W-:-:S05]  /*1c6f0*/  @P1 FADD.FTZ R185, R0, R185 ;  /* 0x000000b900b91221 */ /* 0x000fca0000010000 */
[----:B------:R-:W-:-:S04]  /*1c700*/  F2FP.F16.F32.PACK_AB R107, RZ, R185 ;  /* 0x000000b9ff6b723e */ /* 0x000fc800000000ff */
[----:B------:R-:W-:-:S07]  /*1c710*/  PRMT R107, R136, 0x5410, R107 ;  /* 0x00005410886b7816 */ /* 0x000fce000000006b */
.L_x_7432:
        /* <DEDUP_REMOVED lines=41> */
.L_x_7457:
        /* <DEDUP_REMOVED lines=104> */
.L_x_7459:
[----:B------:R-:W-:Y:S05]  /*1d030*/  BSYNC.RECONVERGENT B0 ;  /* 0x0000000000007941 */ /* 0x000fea0003800200 */
.L_x_7458:
        /* <DEDUP_REMOVED lines=15> */
.L_x_7461:
[----:B------:R-:W-:Y:S05]  /*1d130*/  BSYNC.RECONVERGENT B0 ;  /* 0x0000000000007941 */ /* 0x000fea0003800200 */
.L_x_7460:
[----:B------:R-:W1:Y:S01]  /*1d140*/  SHFL.DOWN PT, R107, R0, 0x4, 0x1f ;  /* 0x08801f00006b7f89 */ /* 0x000e6200000e0000 */
[----:B------:R-:W-:Y:S01]  /*1d150*/  I2FP.F32.U32 R111, R0 ;  /* 0x00000000006f7245 */ /* 0x000fe20000201000 */
[----:B------:R-:W-:Y:S01]  /*1d160*/  UPLOP3.LUT UP0, UPT, UPT, UPT, UP0, 0x40, 0x4 ;  /* 0x000000000004789c */ /* 0x000fe20003f0e800 */
[----:B------:R-:W-:Y:S01]  /*1d170*/  ISETP.NE.AND P2, PT, RZ, UR14, PT ;  /* 0x0000000eff007c0c */ /* 0x000fe2000bf45270 */
[----:B0-----:R-:W0:Y:S01]  /*1d180*/  SHFL.DOWN PT, R109, R104, 0x4, 0x1f ;  /* 0x08801f00686d7f89 */ /* 0x001e2200000e0000 */
[----:B------:R-:W-:Y:S02]  /*1d190*/  ISETP.NE.AND P1, PT, R113, RZ, PT ;  /* 0x000000ff7100720c */ /* 0x000fe40003f25270 */
        /* <DEDUP_REMOVED lines=84> */
[----:B------:R-:W1:Y:S01]  /*1d6e0*/  LDC.64 R132, c[0x0][0x428] ;  /* 0x00010a00ff847b82 */ /* 0x000e620000000a00 */
[C---:B------:R-:W-:Y:S01]  /*1d6f0*/  FMUL.FTZ R135, R0.reuse, R137 ;  /* 0x0000008900877220 */ /* 0x040fe20000410000 */
[----:B------:R-:W-:Y:S01]  /*1d700*/  FMUL.FTZ R131, R0, R131 ;  /* 0x0000008300837220 */ /* 0x000fe20000410000 */
[----:B------:R2:W-:Y:S01]  /*1d710*/  @!P1 STG.E desc[UR8][R106.64], R0 ;  /* 0x000000006a009986 */ /* 0x0005e2000c101908 */
[----:B0-----:R-:W-:Y:S01]  /*1d720*/  FFMA.FTZ R105, R110, R77, R81 ;  /* 0x0000004d6e697223 */ /* 0x001fe20000010051 */
[C---:B------:R-:W-:Y:S01]  /*1d730*/  FMUL.FTZ R148, R0.reuse, R149 ;  /* 0x0000009500947220 */ /* 0x040fe20000410000 */
[----:B------:R-:W-:Y:S01]  /*1d740*/  FFMA.FTZ R104, R131, R76, R80 ;  /* 0x0000004c83687223 */ /* 0x000fe20000010050 */
[C---:B------:R-:W-:Y:S01]  /*1d750*/  FMUL.FTZ R142, R0.reuse, R141 ;  /* 0x0000008d008e7220 */ /* 0x040fe20000410000 */
[----:B------:R-:W0:Y:S01]  /*1d760*/  LDC.64 R136, c[0x0][0x430] ;  /* 0x00010c00ff887b82 */ /* 0x000e220000000a00 */
[----:B------:R-:W-:Y:S01]  /*1d770*/  FMUL.FTZ R143, R0, R143 ;  /* 0x0000008f008f7220 */ /* 0x000fe20000410000 */
[C---:B------:R-:W-:Y:S01]  /*1d780*/  FFMA.FTZ R109, R148.reuse, R75, R87 ;  /* 0x0000004b946d7223 */ /* 0x040fe20000010057 */
[----:B------:R-:W-:Y:S01]  /*1d790*/  F2FP.F16.F32.PACK_AB R104, R105, R104 ;  /* 0x000000686968723e */ /* 0x000fe200000000ff */
[----:B------:R-:W-:Y:S01]  /*1d7a0*/  FFMA.FTZ R148, R148, R51, R15 ;  /* 0x0000003394947223 */ /* 0x000fe2000001000f */
[C---:B------:R-:W-:Y:S01]  /*1d7b0*/  FFMA.FTZ R111, R143.reuse, R50, R14 ;  /* 0x000000328f6f7223 */ /* 0x040fe2000001000e */
[----:B------:R-:W-:Y:S01]  /*1d7c0*/  FFMA.FTZ R108, R143, R74, R86 ;  /* 0x0000004a8f6c7223 */ /* 0x000fe20000010056 */
[----:B--2---:R-:W-:Y:S01]  /*1d7d0*/  FFMA.FTZ R106, R135, R78, R82 ;  /* 0x0000004e876a7223 */ /* 0x004fe20000010052 */
[----:B------:R-:W-:Y:S01]  /*1d7e0*/  FFMA.FTZ R107, R140, R79, R83 ;  /* 0x0000004f8c6b7223 */ /* 0x000fe20000010053 */
[----:B------:R-:W-:Y:S01]  /*1d7f0*/  FFMA.FTZ R131, R131, R52, R8 ;  /* 0x0000003483837223 */ /* 0x000fe20000010008 */
[----:B------:R-:W-:Y:S01]  /*1d800*/  F2FP.F16.F32.PACK_AB R111, R148, R111 ;  /* 0x0000006f946f723e */ /* 0x000fe200000000ff */
[C---:B------:R-:W-:Y:S01]  /*1d810*/  FFMA.FTZ R148, R142.reuse, R49, R13 ;  /* 0x000000318e947223 */ /* 0x040fe2000001000d */
[----:B------:R-:W-:Y:S01]  /*1d820*/  FFMA.FTZ R135, R135, R54, R10 ;  /* 0x0000003687877223 */ /* 0x000fe2000001000a */
[----:B------:R-:W-:Y:S01]  /*1d830*/  F2FP.F16.F32.PACK_AB R105, R107, R106 ;  /* 0x0000006a6b69723e */ /* 0x000fe200000000ff */
[C---:B------:R-:W-:Y:S01]  /*1d840*/  FFMA.FTZ R106, R139.reuse, R72, R84 ;  /* 0x000000488b6a7223 */ /* 0x040fe20000010054 */
[----:B------:R-:W-:Y:S01]  /*1d850*/  FFMA.FTZ R107, R142, R73, R85 ;  /* 0x000000498e6b7223 */ /* 0x000fe20000010055 */
[----:B------:R-:W-:Y:S01]  /*1d860*/  FFMA.FTZ R142, R140, R55, R11 ;  /* 0x000000378c8e7223 */ /* 0x000fe2000001000b */
[----:B------:R-:W-:Y:S01]  /*1d870*/  FFMA.FTZ R139, R139, R48, R12 ;  /* 0x000000308b8b7223 */ /* 0x000fe2000001000c */
[----:B------:R-:W-:Y:S01]  /*1d880*/  FFMA.FTZ R140, R110, R53, R9 ;  /* 0x000000356e8c7223 */ /* 0x000fe20000010009 */
[C---:B------:R-:W-:Y:S01]  /*1d890*/  FMUL.FTZ R155, R0.reuse, R155 ;  /* 0x0000009b009b7220 */ /* 0x040fe20000410000 */
[----:B------:R-:W-:Y:S01]  /*1d8a0*/  F2FP.F16.F32.PACK_AB R106, R107, R106 ;  /* 0x0000006a6b6a723e */ /* 0x000fe200000000ff */
[----:B------:R-:W-:Y:S01]  /*1d8b0*/  FMUL.FTZ R161, R0, R161 ;  /* 0x000000a100a17220 */ /* 0x000fe20000410000 */
[----:B------:R-:W-:Y:S01]  /*1d8c0*/  F2FP.F16.F32.PACK_AB R107, R109, R108 ;  /* 0x0000006c6d6b723e */ /* 0x000fe200000000ff */
[----:B-1----:R-:W-:Y:S01]  /*1d8d0*/  IMAD.WIDE.U32 R108, R129, 0x10, R132 ;  /* 0x00000010816c7825 */ /* 0x002fe200078e0084 */
[----:B------:R-:W-:-:S03]  /*1d8e0*/  F2FP.F16.F32.PACK_AB R110, R148, R139 ;  /* 0x0000008b946e723e */ /* 0x000fc600000000ff */
[C---:B------:R-:W-:Y:S01]  /*1d8f0*/  FMUL.FTZ R148, R0.reuse, R167 ;  /* 0x000000a700947220 */ /* 0x040fe20000410000 */
[C---:B------:R-:W-:Y:S01]  /*1d900*/  FMUL.FTZ R153, R0.reuse, R153 ;  /* 0x0000009900997220 */ /* 0x040fe20000410000 */
[C---:B------:R-:W-:Y:S01]  /*1d910*/  FMUL.FTZ R157, R0.reuse, R157 ;  /* 0x0000009d009d7220 */ /* 0x040fe20000410000 */
[----:B------:R1:W-:Y:S01]  /*1d920*/  STG.E.128 desc[UR8][R108.64], R104 ;  /* 0x000000686c007986 */ /* 0x0003e2000c101d08 */
[----:B------:R-:W-:Y:S01]  /*1d930*/  FMUL.FTZ R150, R0, R165 ;  /* 0x000000a500967220 */ /* 0x000fe20000410000 */
[C---:B------:R-:W-:Y:S01]  /*1d940*/  FADD.FTZ R181, -R112.reuse, R181 ;  /* 0x000000b570b57221 */ /* 0x040fe20000010100 */
[C---:B------:R-:W-:Y:S01]  /*1d950*/  FADD.FTZ R183, -R112.reuse, R183 ;  /* 0x000000b770b77221 */ /* 0x040fe20000010100 */
[----:B------:R-:W-:Y:S01]  /*1d960*/  FADD.FTZ R185, -R112, R185 ;  /* 0x000000b970b97221 */ /* 0x000fe20000010100 */
        /* <DEDUP_REMOVED lines=8> */
[----:B-1----:R-:W-:Y:S01]  /*1d9f0*/  F2FP.F16.F32.PACK_AB R109, R142, R135 ;  /* 0x000000878e6d723e */ /* 0x002fe200000000ff */
[----:B0-----:R-:W-:Y:S01]  /*1da00*/  IMAD.WIDE.U32 R104, R129, 0x10, R136 ;  /* 0x0000001081687825 */ /* 0x001fe200078e0088 */
[----:B------:R-:W-:-:S03]  /*1da10*/  F2FP.F16.F32.PACK_AB R108, R140, R131 ;  /* 0x000000838c6c723e */ /* 0x000fc600000000ff */
        /* <DEDUP_REMOVED lines=10> */
[----:B------:R-:W-:Y:S01]  /*1dac0*/  F2FP.F16.F32.PACK_AB R104, R107, R106 ;  /* 0x0000006a6b68723e */ /* 0x000fe200000000ff */
[----:B------:R-:W-:Y:S01]  /*1dad0*/  FFMA.FTZ R106, R153, R64, R92 ;  /* 0x00000040996a7223 */ /* 0x000fe2000001005c */
[----:B------:R-:W-:Y:S01]  /*1dae0*/  FFMA.FTZ R109, R150, R67, R95 ;  /* 0x00000043966d7223 */ /* 0x000fe2000001005f */
[----:B------:R-:W-:Y:S01]  /*1daf0*/  F2FP.F16.F32.PACK_AB R105, R108, R105 ;  /* 0x000000696c69723e */ /* 0x000fe200000000ff */
[C---:B------:R-:W-:Y:S01]  /*1db00*/  FFMA.FTZ R107, R110.reuse, R65, R93 ;  /* 0x000000416e6b7223 */ /* 0x040fe2000001005d */
[----:B------:R-:W-:Y:S01]  /*1db10*/  FFMA.FTZ R108, R157, R66, R94 ;  /* 0x000000429d6c7223 */ /* 0x000fe2000001005e */
[----:B------:R-:W-:Y:S01]  /*1db20*/  FFMA.FTZ R111, R110, R41, R21 ;  /* 0x000000296e6f7223 */ /* 0x000fe20000010015 */
[----:B------:R-:W-:Y:S01]  /*1db30*/  FFMA.FTZ R110, R179, R56, R100 ;  /* 0x00000038b36e7223 */ /* 0x000fe20000010064 */
[----:B------:R-:W-:Y:S01]  /*1db40*/  FFMA.FTZ R150, R150, R43, R23 ;  /* 0x0000002b96967223 */ /* 0x000fe20000010017 */
[----:B------:R-:W-:Y:S01]  /*1db50*/  F2FP.F16.F32.PACK_AB R106, R107, R106 ;  /* 0x0000006a6b6a723e */ /* 0x000fe200000000ff */
[----:B------:R-:W-:Y:S01]  /*1db60*/  FFMA.FTZ R148, R148, R47, R19 ;  /* 0x0000002f94947223 */ /* 0x000fe20000010013 */
[----:B------:R-:W-:Y:S01]  /*1db70*/  F2FP.F16.F32.PACK_AB R107, R109, R108 ;  /* 0x0000006c6d6b723e */ /* 0x000fe200000000ff */
        /* <DEDUP_REMOVED lines=21> */
[C---:B------:R-:W-:Y:S01]  /*1dcd0*/  FFMA.FTZ R109, R175.reuse, R62, R98 ;  /* 0x0000003eaf6d7223 */ /* 0x040fe20000010062 */
[----:B------:R-:W0:Y:S01]  /*1dce0*/  LDC.64 R142, c[0x0][0x380] ;  /* 0x0000e000ff8e7b82 */ /* 0x000e220000000a00 */
[----:B------:R-:W-:Y:S01]  /*1dcf0*/  FFMA.FTZ R175, R175, R38, R26 ;  /* 0x00000026afaf7223 */ /* 0x000fe2000001001a */
[----:B------:R-:W-:Y:S01]  /*1dd00*/  FFMA.FTZ R171, R171, R36, R24 ;  /* 0x00000024abab7223 */ /* 0x000fe20000010018 */
[----:B------:R-:W-:Y:S01]  /*1dd10*/  FFMA.FTZ R183, R183, R34, R30 ;  /* 0x00000022b7b77223 */ /* 0x000fe2000001001e */
[----:B------:R-:W-:Y:S01]  /*1dd20*/  FFMA.FTZ R156, R156, R35, R31 ;  /* 0x000000239c9c7223 */ /* 0x000fe2000001001f */
[----:B------:R-:W-:Y:S01]  /*1dd30*/  FFMA.FTZ R154, R154, R33, R29 ;  /* 0x000000219a9a7223 */ /* 0x000fe2000001001d */
[----:B------:R-:W-:-:S02]  /*1dd40*/  F2FP.F16.F32.PACK_AB R107, R150, R107 ;  /* 0x0000006b966b723e */ /* 0x000fc400000000ff */
[----:B------:R-:W-:Y:S02]  /*1dd50*/  F2FP.F16.F32.PACK_AB R105, R148, R105 ;  /* 0x000000699469723e */ /* 0x000fe400000000ff */
[----:B------:R-:W-:Y:S02]  /*1dd60*/  F2FP.F16.F32.PACK_AB R109, R0, R109 ;  /* 0x0000006d006d723e */ /* 0x000fe400000000ff */
[----:B------:R-:W-:Y:S01]  /*1dd70*/  F2FP.F16.F32.PACK_AB R153, R152, R175 ;  /* 0x000000af9899723e */ /* 0x000fe200000000ff */
[----:B------:R1:W-:Y:S01]  /*1dd80*/  STG.E.128 desc[UR8][R132.64], R104 ;  /* 0x0000006884007986 */ /* 0x0003e2000c101d08 */
[----:B------:R-:W-:Y:S02]  /*1dd90*/  F2FP.F16.F32.PACK_AB R155, R156, R183 ;  /* 0x000000b79c9b723e */ /* 0x000fe400000000ff */
[----:B------:R-:W-:Y:S01]  /*1dda0*/  F2FP.F16.F32.PACK_AB R154, R154, R179 ;  /* 0x000000b39a9a723e */ /* 0x000fe200000000ff */
[----:B------:R1:W-:Y:S01]  /*1ddb0*/  STG.E.128 desc[UR8][R140.64], R108 ;  /* 0x0000006c8c007986 */ /* 0x0003e2000c101d08 */
[----:B------:R-:W-:-:S05]  /*1ddc0*/  F2FP.F16.F32.PACK_AB R152, R112, R171 ;  /* 0x000000ab7098723e */ /* 0x000fca00000000ff */
[----:B------:R1:W-:Y:S01]  /*1ddd0*/  STG.E.128 desc[UR8][R136.64], R152 ;  /* 0x0000009888007986 */ /* 0x0003e2000c101d08 */
[----:B0-----:R-:W-:-:S04]  /*1dde0*/  IADD3 R124, PT, PT, R124, R142, RZ ;  /* 0x0000008e7c7c7210 */ /* 0x001fc80007ffe0ff */
[----:B------:R-:W-:-:S13]  /*1ddf0*/  ISETP.GE.AND P1, PT, R124, R143, PT ;  /* 0x0000008f7c00720c */ /* 0x000fda0003f26270 */
[----:B-1----:R-:W-:Y:S05]  /*1de00*/  @!P1 BRA `(.L_x_7462) ;  /* 0xfffffe30009c9947 */ /* 0x002fea000383ffff */
[----:B------:R-:W-:Y:S05]  /*1de10*/  EXIT ;  /* 0x000000000000794d */ /* 0x000fea0003800000 */
.L_x_7463:
        /* <DEDUP_REMOVED lines=14> */
.L_x_13709:


//--------------------- .text._ZN10layer_norm31ln_parallel_residual_fwd_kernelINS_13Kernel_traitsIf6__halfS2_S2_fjLj6144ELj1ELj1ELj8ELj16ENS_18Kernel_traits_baseILj6144EfS2_S2_S2_fjLj256EEEEELb1ELb1ELb0EEEvNS_9FwdParamsE --------------------------
	.section	.text._ZN10layer_norm31ln_parallel_residual_fwd_kernelINS_13Kernel_traitsIf6__halfS2_S2_fjLj6144ELj1ELj1ELj8ELj16ENS_18Kernel_traits_baseILj6144EfS2_S2_S2_fjLj256EEEEELb1ELb1ELb0EEEvNS_9FwdParamsE,"ax",@progbits
	.align	128
        .global         _ZN10layer_norm31ln_parallel_residual_fwd_kernelINS_13Kernel_traitsIf6__halfS2_S2_fjLj6144ELj1ELj1ELj8ELj16ENS_18Kernel_traits_baseILj6144EfS2_S2_S2_fjLj256EEEEELb1ELb1ELb0EEEvNS_9FwdParamsE
        .type           _ZN10layer_norm31ln_parallel_residual_fwd_kernelINS_13Kernel_traitsIf6__halfS2_S2_fjLj6144ELj1ELj1ELj8ELj16ENS_18Kernel_traits_baseILj6144EfS2_S2_S2_fjLj256EEEEELb1ELb1ELb0EEEvNS_9FwdParamsE,@function
        .size           _ZN10layer_norm31ln_parallel_residual_fwd_kernelINS_13Kernel_traitsIf6__halfS2_S2_fjLj6144ELj1ELj1ELj8ELj16ENS_18Kernel_traits_baseILj6144EfS2_S2_S2_fjLj256EEEEELb1ELb1ELb0EEEvNS_9FwdParamsE,(.L_x_13710 - _ZN10layer_norm31ln_parallel_residual_fwd_kernelINS_13Kernel_traitsIf6__halfS2_S2_fjLj6144ELj1ELj1ELj8ELj16ENS_18Kernel_traits_baseILj6144EfS2_S2_S2_fjLj256EEEEELb1ELb1ELb0EEEvNS_9FwdParamsE)
        .other          _ZN10layer_norm31ln_parallel_residual_fwd_kernelINS_13Kernel_traitsIf6__halfS2_S2_fjLj6144ELj1ELj1ELj8ELj16ENS_18Kernel_traits_baseILj6144EfS2_S2_S2_fjLj256EEEEELb1ELb1ELb0EEEvNS_9FwdParamsE,@"STO_CUDA_ENTRY STV_DEFAULT"
_ZN10layer_norm31ln_parallel_residual_fwd_kernelINS_13Kernel_traitsIf6__halfS2_S2_fjLj6144ELj1ELj1ELj8ELj16ENS_18Kernel_traits_baseILj6144EfS2_S2_S2_fjLj256EEEEELb1ELb1ELb0EEEvNS_9FwdParamsE:
.text._ZN10layer_norm31ln_parallel_residual_fwd_kernelINS_13Kernel_traitsIf6__halfS2_S2_fjLj6144ELj1ELj1ELj8ELj16ENS_18Kernel_traits_baseILj6144EfS2_S2_S2_fjLj256EEEEELb1ELb1ELb0EEEvNS_9FwdParamsE:
        /* <DEDUP_REMOVED lines=11> */
[----:B0-----:R-:W-:Y:S01]  /*00b0*/  IMAD.U32 R2, RZ, RZ, UR8 ;  /* 0x00000008ff027e24 */ /* 0x001fe2000f8e00ff */
[----:B------:R-:W-:-:S10]  /*00c0*/  MOV R3, UR9 ;  /* 0x0000000900037c02 */ /* 0x000fd40008000f00 */
        /* <DEDUP_REMOVED lines=15> */
[----:B------:R-:W-:-:S03]  /*01c0*/  LOP3.LUT R5, R52, 0x1f, RZ, 0xc0, !PT ;  /* 0x0000001f34057812 */ /* 0x000fc600078ec0ff */
[----:B------:R-:W-:Y:S01]  /*01d0*/  @P0 IMAD.X R69, RZ, RZ, R9, P1 ;  /* 0x000000ffff450224 */ /* 0x000fe200008e0609 */
[----:B------:R-:W-:Y:S02]  /*01e0*/  LOP3.LUT R17, R6, R5, RZ, 0xfc, !PT ;  /* 0x0000000506117212 */ /* 0x000fe400078efcff */
[----:B------:R-:W-:Y:S02]  /*01f0*/  UIADD3 UR27, UPT, UPT, UR9, -0x4498517b, URZ ;  /* 0xbb67ae85091b7890 */ /* 0x000fe4000fffe0ff */
[----:B------:R-:W-:Y:S01]  /*0200*/  LOP3.LUT R2, R17, 0xff, RZ, 0x3c, !PT ;  /* 0x000000ff11027812 */ /* 0x000fe200078e3cff */
[----:B------:R-:W-:Y:S01]  /*0210*/  UIADD3 UR16, UPT, UPT, UR8, -0x61c88647, URZ ;  /* 0x9e3779b908107890 */ /* 0x000fe2000fffe0ff */
[----:B------:R-:W-:Y:S01]  /*0220*/  SHF.R.U32.HI R4, RZ, 0x2, R69 ;  /* 0x00000002ff047819 */ /* 0x000fe20000011645 */
        /* <DEDUP_REMOVED lines=53> */
.L_x_7465:
        /* <DEDUP_REMOVED lines=31> */
.L_x_7466:
[----:B------:R-:W-:Y:S05]  /*0770*/  BSYNC.RECONVERGENT B0 ;  /* 0x0000000000007941 */ /* 0x000fea0003800200 */
.L_x_7464:
        /* <DEDUP_REMOVED lines=67> */
[----:B------:R-:W-:Y:S02]  /*0bb0*/  LOP3.LUT R8, R13, UR10, R8, 0x96, !PT ;  /* 0x0000000a0d087c12 */ /* 0x000fe4000f8e9608 */
[----:B------:R-:W-:Y:S01]  /*0bc0*/  VIMNMX R12, PT, PT, R5, 0x20, PT ;  /* 0x00000020050c7848 */ /* 0x000fe20003fe0100 */
[----:B------:R-:W-:Y:S01]  /*0bd0*/  IMAD R6, R6, 0x8, R7 ;  /* 0x0000000806067824 */ /* 0x000fe200078e0207 */
[----:B------:R-:W-:Y:S01]  /*0be0*/  LOP3.LUT R10, R15, UR22, R10, 0x96, !PT ;  /* 0x000000160f0a7c12 */ /* 0x000fe2000f8e960a */
[----:B------:R-:W-:Y:S01]  /*0bf0*/  IMAD R14, R11, -0x326172a9, RZ ;  /* 0xcd9e8d570b0e7824 */ /* 0x000fe200078e02ff */
[----:B------:R-:W-:Y:S01]  /*0c00*/  LEA R5, R12, R7, 0x3 ;  /* 0x000000070c057211 */ /* 0x000fe200078e18ff */
[----:B------:R-:W-:Y:S01]  /*0c10*/  IMAD R9, R9, -0x2daee0ad, RZ ;  /* 0xd2511f5309097824 */ /* 0x000fe200078e02ff */
[----:B------:R-:W-:Y:S01]  /*0c20*/  I2FP.F32.U32 R6, R6 ;  /* 0x0000000600067245 */ /* 0x000fe20000201000 */
[----:B------:R-:W-:-:S02]  /*0c30*/  IMAD.HI.U32 R67, R10, -0x326172a9, RZ ;  /* 0xcd9e8d570a437827 */ /* 0x000fc400078e00ff */
[----:B------:R0:W-:Y:S02]  /*0c40*/  STL [R1+0x4], R5 ;  /* 0x0000040501007387 */ /* 0x0001e40000100800 */
[----:B------:R-:W-:Y:S01]  /*0c50*/  IMAD.HI.U32 R66, R8, -0x2daee0ad, RZ ;  /* 0xd2511f5308427827 */ /* 0x000fe200078e00ff */
[----:B------:R-:W-:-:S03]  /*0c60*/  LOP3.LUT R67, R14, UR23, R67, 0x96, !PT ;  /* 0x000000170e437c12 */ /* 0x000fc6000f8e9643 */
[----:B------:R-:W-:Y:S01]  /*0c70*/  IMAD R69, R8, -0x2daee0ad, RZ ;  /* 0xd2511f5308457824 */ /* 0x000fe200078e02ff */
[----:B------:R-:W-:Y:S01]  /*0c80*/  LOP3.LUT R66, R9, UR11, R66, 0x96, !PT ;  /* 0x0000000b09427c12 */ /* 0x000fe2000f8e9642 */
[----:B------:R-:W-:Y:S01]  /*0c90*/  IMAD R74, R10, -0x326172a9, RZ ;  /* 0xcd9e8d570a4a7824 */ /* 0x000fe200078e02ff */
[----:B------:R-:W1:Y:S01]  /*0ca0*/  LDCU.64 UR10, c[0x0][0x398] ;  /* 0x00007300ff0a77ac */ /* 0x000e620008000a00 */
[----:B0-----:R-:W0:Y:S02]  /*0cb0*/  MUFU.RCP R5, R6 ;  /* 0x0000000600057308 */ /* 0x001e240000001000 */
[----:B0-----:R0:W-:Y:S02]  /*0cc0*/  STL [R1+0x8], R5 ;  /* 0x0000080501007387 */ /* 0x0011e40000100800 */
[----:B01234-:R-:W-:-:S07]  /*0cd0*/  IMAD.MOV.U32 R5, RZ, RZ, RZ ;  /* 0x000000ffff057224 */ /* 0x01ffce00078e00ff */
.L_x_7851:
        /* <DEDUP_REMOVED lines=44> */
.L_x_7472:
        /* <DEDUP_REMOVED lines=13> */
.L_x_7474:
[----:B------:R-:W-:Y:S05]  /*1070*/  BSYNC.RECONVERGENT B2 ;  /* 0x0000000000027941 */ /* 0x000fea0003800200 */
.L_x_7473:
        /* <DEDUP_REMOVED lines=53> */
.L_x_7471:
[----:B------:R-:W-:Y:S05]  /*13d0*/  BSYNC.RECONVERGENT B1 ;  /* 0x0000000000017941 */ /* 0x000fea0003800200 */
.L_x_7470:
        /* <DEDUP_REMOVED lines=9> */
[----:B0-----:R-:W-:Y:S02]  /*1470*/  FMUL.FTZ R16, R16, R69 ;  /* 0x0000004510107220 */ /* 0x001fe40000410000 */
[----:B-1----:R-:W-:Y:S01]  /*1480*/  FSETP.GTU.FTZ.AND P2, PT, R17, R70, PT ;  /* 0x000000461100720b */ /* 0x002fe20003f5c000 */
[----:B------:R-:W-:-:S03]  /*1490*/  @P1 HADD2.F32 R17, -RZ, R28.H0_H0 ;  /* 0x2000001cff111230 */ /* 0x000fc60000004100 */
        /* <DEDUP_REMOVED lines=15> */
.L_x_7477:
        /* <DEDUP_REMOVED lines=13> */
.L_x_7479:
[----:B------:R-:W-:Y:S05]  /*1660*/  BSYNC.RECONVERGENT B2 ;  /* 0x0000000000027941 */ /* 0x000fea0003800200 */
.L_x_7478:
        /* <DEDUP_REMOVED lines=53> */
.L_x_7476:
[----:B------:R-:W-:Y:S05]  /*19c0*/  BSYNC.RECONVERGENT B1 ;  /* 0x0000000000017941 */ /* 0x000fea0003800200 */
.L_x_7475:
[----:B------:R-:W-:Y:S01]  /*19d0*/  I2FP.F32.U32 R16, R17 ;  /* 0x0000001100107245 */ /* 0x000fe20000201000 */
[----:B------:R-:W-:Y:S01]  /*19e0*/  HADD2.F32 R36, -RZ, R36.H1_H1 ;  /* 0x30000024ff247230 */ /* 0x000fe20000004100 */
[----:B------:R-:W-:Y:S01]  /*19f0*/  ISETP.NE.AND P3, PT, R19, 0x1, PT ;  /* 0x000000011300780c */ /* 0x000fe20003f65270 */
[----:B------:R-:W-:Y:S01]  /*1a00*/  BSSY.RECONVERGENT B1, `(.L_x_7480) ;  /* 0x0000058000017945 */ /* 0x000fe20003800200 */
[----:B------:R-:W-:Y:S02]  /*1a10*/  IMAD.MOV.U32 R45, RZ, RZ, 0x2 ;  /* 0x00000002ff2d7424 */ /* 0x000fe400078e00ff */
[----:B------:R-:W-:Y:S01]  /*1a20*/  FFMA.FTZ R17, R16, R71, 1.1641532182693481445e-10 ;  /* 0x2f00000010117423 */ /* 0x000fe20000010047 */
[----:B------:R-:W-:-:S04]  /*1a30*/  FMUL.FTZ R36, R36, R69 ;  /* 0x0000004524247220 */ /* 0x000fc80000410000 */
[----:B------:R-:W-:Y:S01]  /*1a40*/  FSETP.GTU.FTZ.AND P2, PT, R17, R70, PT ;  /* 0x000000461100720b */ /* 0x000fe20003f5c000 */
[----:B------:R-:W-:-:S03]  /*1a50*/  @P1 HADD2.F32 R17, -RZ, R28.H1_H1 ;  /* 0x3000001cff111230 */ /* 0x000fc60000004100 */
        /* <DEDUP_REMOVED lines=15> */
.L_x_7482:
        /* <DEDUP_REMOVED lines=13> */
.L_x_7484:
[----:B------:R-:W-:Y:S05]  /*1c20*/  BSYNC.RECONVERGENT B2 ;  /* 0x0000000000027941 */ /* 0x000fea0003800200 */
.L_x_7483:
        /* <DEDUP_REMOVED lines=53> */
.L_x_7481:
[----:B------:R-:W-:Y:S05]  /*1f80*/  BSYNC.RECONVERGENT B1 ;  /* 0x0000000000017941 */ /* 0x000fea0003800200 */
.L_x_7480:
[----:B------:R-:W-:Y:S01]  /*1f90*/  I2FP.F32.U32 R18, R17 ;  /* 0x0000001100127245 */ /* 0x000fe20000201000 */
[----:B------:R-:W-:Y:S01]  /*1fa0*/  HADD2.F32 R44, -RZ, R37.H0_H0 ;  /* 0x20000025ff2c7230 */ /* 0x000fe20000004100 */
[----:B------:R-:W-:Y:S01]  /*1fb0*/  ISETP.NE.AND P2, PT, R45, 0x1, PT ;  /* 0x000000012d00780c */ /* 0x000fe20003f45270 */
[----:B------:R-:W-:Y:S01]  /*1fc0*/  BSSY.RECONVERGENT B1, `(.L_x_7485) ;  /* 0x0000058000017945 */ /* 0x000fe20003800200 */
[----:B------:R-:W-:Y:S02]  /*1fd0*/  IMAD.MOV.U32 R56, RZ, RZ, 0x2 ;  /* 0x00000002ff387424 */ /* 0x000fe400078e00ff */
[----:B------:R-:W-:Y:S01]  /*1fe0*/  FFMA.FTZ R17, R18, R71, 1.1641532182693481445e-10 ;  /* 0x2f00000012117423 */ /* 0x000fe20000010047 */
[----:B------:R-:W-:Y:S01]  /*1ff0*/  FMUL.FTZ R44, R44, R69 ;  /* 0x000000452c2c7220 */ /* 0x000fe20000410000 */
[----:B------:R-:W-:Y:S02]  /*2000*/  @P1 HADD2.F32 R18, -RZ, R29.H0_H0 ;  /* 0x2000001dff121230 */ /* 0x000fe40000004100 */
[----:B------:R-:W-:Y:S01]  /*2010*/  IMAD.MOV.U32 R19, RZ, RZ, R74 ;  /* 0x000000ffff137224 */ /* 0x000fe200078e004a */
[----:B------:R-:W-:-:S04]  /*2020*/  FSETP.GTU.FTZ.AND P3, PT, R17, R70, PT ;  /* 0x000000461100720b */ /* 0x000fc80003f7c000 */
        /* <DEDUP_REMOVED lines=14> */
.L_x_7487:
        /* <DEDUP_REMOVED lines=13> */
.L_x_7489:
[----:B------:R-:W-:Y:S05]  /*21e0*/  BSYNC.RECONVERGENT B2 ;  /* 0x0000000000027941 */ /* 0x000fea0003800200 */
.L_x_7488:
        /* <DEDUP_REMOVED lines=53> */
.L_x_7486:
[----:B------:R-:W-:Y:S05]  /*2540*/  BSYNC.RECONVERGENT B1 ;  /* 0x0000000000017941 */ /* 0x000fea0003800200 */
.L_x_7485:
[----:B------:R-:W-:Y:S01]  /*2550*/  I2FP.F32.U32 R18, R19 ;  /* 0x0000001300127245 */ /* 0x000fe20000201000 */
[----:B------:R-:W-:Y:S01]  /*2560*/  HADD2.F32 R44, -RZ, R37.H1_H1 ;  /* 0x30000025ff2c7230 */ /* 0x000fe20000004100 */
[----:B------:R-:W-:Y:S01]  /*2570*/  BSSY.RECONVERGENT B1, `(.L_x_7490) ;  /* 0x0000059000017945 */ /* 0x000fe20003800200 */
[----:B------:R-:W-:Y:S02]  /*2580*/  HFMA2 R58, -RZ, RZ, 0, 1.1920928955078125e-07 ;  /* 0x00000002ff3a7431 */ /* 0x000fe400000001ff */
[----:B------:R-:W-:Y:S01]  /*2590*/  FFMA.FTZ R19, R18, R71, 1.1641532182693481445e-10 ;  /* 0x2f00000012137423 */ /* 0x000fe20000010047 */
[----:B------:R-:W-:-:S04]  /*25a0*/  FMUL.FTZ R44, R44, R69 ;  /* 0x000000452c2c7220 */ /* 0x000fc80000410000 */
[----:B------:R-:W-:Y:S01]  /*25b0*/  FSETP.GTU.FTZ.AND P2, PT, R19, R70, PT ;  /* 0x000000461300720b */ /* 0x000fe20003f5c000 */
[----:B------:R-:W-:-:S03]  /*25c0*/  @P1 HADD2.F32 R19, -RZ, R29.H1_H1 ;  /* 0x3000001dff131230 */ /* 0x000fc60000004100 */
        /* <DEDUP_REMOVED lines=16> */
.L_x_7492:
        /* <DEDUP_REMOVED lines=13> */
.L_x_7494:
[----:B------:R-:W-:Y:S05]  /*27a0*/  BSYNC.RECONVERGENT B2 ;  /* 0x0000000000027941 */ /* 0x000fea0003800200 */
.L_x_7493:
        /* <DEDUP_REMOVED lines=53> */
.L_x_7491:
[----:B------:R-:W-:Y:S05]  /*2b00*/  BSYNC.RECONVERGENT B1 ;  /* 0x0000000000017941 */ /* 0x000fea0003800200 */
.L_x_7490:
[----:B------:R-:W-:Y:S01]  /*2b10*/  I2FP.F32.U32 R44, R19 ;  /* 0x00000013002c7245 */ /* 0x000fe20000201000 */
[----:B------:R-:W-:Y:S01]  /*2b20*/  HADD2.F32 R56, -RZ, R38.H0_H0 ;  /* 0x20000026ff387230 */ /* 0x000fe20000004100 */
[----:B------:R-:W-:Y:S01]  /*2b30*/  ISETP.NE.AND P3, PT, R58, 0x1, PT ;  /* 0x000000013a00780c */ /* 0x000fe20003f65270 */
[----:B------:R-:W-:Y:S01]  /*2b40*/  BSSY.RECONVERGENT B1, `(.L_x_7495) ;  /* 0x0000057000017945 */ /* 0x000fe20003800200 */
[----:B------:R-:W-:Y:S02]  /*2b50*/  IMAD.MOV.U32 R61, RZ, RZ, 0x2 ;  /* 0x00000002ff3d7424 */ /* 0x000fe400078e00ff */
[----:B------:R-:W-:Y:S01]  /*2b60*/  FFMA.FTZ R19, R44, R71, 1.1641532182693481445e-10 ;  /* 0x2f0000002c137423 */ /* 0x000fe20000010047 */
[----:B------:R-:W-:Y:S01]  /*2b70*/  FMUL.FTZ R56, R56, R69 ;  /* 0x0000004538387220 */ /* 0x000fe20000410000 */
[----:B------:R-:W-:Y:S01]  /*2b80*/  @P1 HADD2.F32 R44, -RZ, R30.H0_H0 ;  /* 0x2000001eff2c1230 */ /* 0x000fe20000004100 */
[----:B------:R-:W-:Y:S02]  /*2b90*/  MOV R45, R74 ;  /* 0x0000004a002d7202 */ /* 0x000fe40000000f00 */
[----:B------:R-:W-:-:S04]  /*2ba0*/  FSETP.GTU.FTZ.AND P2, PT, R19, R70, PT ;  /* 0x000000461300720b */ /* 0x000fc80003f5c000 */
        /* <DEDUP_REMOVED lines=13> */
.L_x_7497:
        /* <DEDUP_REMOVED lines=13> */
.L_x_7499:
[----:B------:R-:W-:Y:S05]  /*2d50*/  BSYNC.RECONVERGENT B2 ;  /* 0x0000000000027941 */ /* 0x000fea0003800200 */
.L_x_7498:
        /* <DEDUP_REMOVED lines=53> */
.L_x_7496:
[----:B------:R-:W-:Y:S05]  /*30b0*/  BSYNC.RECONVERGENT B1 ;  /* 0x0000000000017941 */ /* 0x000fea0003800200 */
.L_x_7495:
        /* <DEDUP_REMOVED lines=23> */
.L_x_7502:
        /* <DEDUP_REMOVED lines=13> */
.L_x_7504:
[----:B------:R-:W-:Y:S05]  /*3300*/  BSYNC.RECONVERGENT B2 ;  /* 0x0000000000027941 */ /* 0x000fea0003800200 */
.L_x_7503:
        /* <DEDUP_REMOVED lines=51> */
[----:B------:R-:W-:Y:S02]  /*3640*/  IMAD.MOV.U32 R74, RZ, RZ, R64 ;  /* 0x000000ffff4a7224 */ /* 0x000fe400078e0040 */
[----:B------:R-:W-:-:S07]  /*3650*/  IMAD.MOV.U32 R60, RZ, RZ, RZ ;  /* 0x000000ffff3c7224 */ /* 0x000fce00078e00ff */
.L_x_7501:
[----:B------:R-:W-:Y:S05]  /*3660*/  BSYNC.RECONVERGENT B1 ;  /* 0x0000000000017941 */ /* 0x000fea0003800200 */
.L_x_7500:
        /* <DEDUP_REMOVED lines=23> */
.L_x_7507:
        /* <DEDUP_REMOVED lines=13> */
.L_x_7509:
[----:B------:R-:W-:Y:S05]  /*38b0*/  BSYNC.RECONVERGENT B2 ;  /* 0x0000000000027941 */ /* 0x000fea0003800200 */
.L_x_7508:
        /* <DEDUP_REMOVED lines=53> */
.L_x_7506:
[----:B------:R-:W-:Y:S05]  /*3c10*/  BSYNC.RECONVERGENT B1 ;  /* 0x0000000000017941 */ /* 0x000fea0003800200 */
.L_x_7505:
        /* <DEDUP_REMOVED lines=15> */
.L_x_7469:
[----:B------:R-:W-:Y:S01]  /*3d10*/  ISETP.NE.AND P2, PT, R68, 0x1, PT ;  /* 0x000000014400780c */ /* 0x000fe20003f45270 */
[----:B------:R-:W-:Y:S01]  /*3d20*/  IMAD.U32 R58, RZ, RZ, UR9 ;  /* 0x00000009ff3a7e24 */ /* 0x000fe2000f8e00ff */
[----:B------:R-:W-:Y:S01]  /*3d30*/  MOV R59, UR8 ;  /* 0x00000008003b7c02 */ /* 0x000fe20008000f00 */
[----:B------:R-:W-:Y:S01]  /*3d40*/  IMAD.U32 R61, RZ, RZ, UR9 ;  /* 0x00000009ff3d7e24 */ /* 0x000fe2000f8e00ff */
[----:B------:R-:W-:Y:S01]  /*3d50*/  MOV R62, UR9 ;  /* 0x00000009003e7c02 */ /* 0x000fe20008000f00 */
[----:B------:R-:W-:Y:S01]  /*3d60*/  IMAD.U32 R64, RZ, RZ, UR8 ;  /* 0x00000008ff407e24 */ /* 0x000fe2000f8e00ff */
[----:B------:R-:W-:Y:S01]  /*3d70*/  BSSY.RECONVERGENT B1, `(.L_x_7511) ;  /* 0x0000054000017945 */ /* 0x000fe20003800200 */
[----:B------:R-:W-:Y:S02]  /*3d80*/  IMAD.U32 R60, RZ, RZ, UR8 ;  /* 0x00000008ff3c7e24 */ /* 0x000fe4000f8e00ff */
[----:B------:R-:W-:Y:S02]  /*3d90*/  HFMA2 R9, -RZ, RZ, 0, 1.1920928955078125e-07 ;  /* 0x00000002ff097431 */ /* 0x000fe400000001ff */
[----:B------:R-:W-:Y:S01]  /*3da0*/  IMAD.U32 R63, RZ, RZ, UR9 ;  /* 0x00000009ff3f7e24 */ /* 0x000fe2000f8e00ff */
[----:B------:R-:W-:Y:S01]  /*3db0*/  IADD3 R58, PT, PT, R58, 0x76cf5d0a, RZ ;  /* 0x76cf5d0a3a3a7810 */ /* 0x000fe20007ffe0ff */
[----:B------:R-:W-:Y:S01]  /*3dc0*/  IMAD.MOV.U32 R6, RZ, RZ, R74 ;  /* 0x000000ffff067224 */ /* 0x000fe200078e004a */
[----:B------:R-:W-:Y:S01]  /*3dd0*/  IADD3 R61, PT, PT, R61, -0x695add53, RZ ;  /* 0x96a522ad3d3d7810 */ /* 0x000fe20007ffe0ff */
[----:B------:R-:W-:Y:S01]  /*3de0*/  IMAD.MOV.U32 R49, RZ, RZ, R69 ;  /* 0x000000ffff317224 */ /* 0x000fe200078e0045 */
[----:B------:R-:W-:Y:S01]  /*3df0*/  IADD3 R64, PT, PT, R64, -0xe443238, RZ ;  /* 0xf1bbcdc840407810 */ /* 0x000fe20007ffe0ff */
[----:B------:R-:W-:-:S02]  /*3e00*/  VIADD R59, R59, 0x3c6ef372 ;  /* 0x3c6ef3723b3b7836 */ /* 0x000fc40000000000 */
        /* <DEDUP_REMOVED lines=14> */
.L_x_7513:
        /* <DEDUP_REMOVED lines=13> */
.L_x_7515:
[----:B------:R-:W-:Y:S05]  /*3fc0*/  BSYNC.RECONVERGENT B2 ;  /* 0x0000000000027941 */ /* 0x000fea0003800200 */
.L_x_7514:
        /* <DEDUP_REMOVED lines=43> */
[----:B------:R-:W-:Y:S01]  /*4280*/  MOV R49, R6 ;  /* 0x0000000600317202 */ /* 0x000fe20000000f00 */
[----:B------:R-:W-:Y:S01]  /*4290*/  IMAD.MOV.U32 R6, RZ, RZ, R69 ;  /* 0x000000ffff067224 */ /* 0x000fe200078e0045 */
[----:B------:R-:W-:-:S07]  /*42a0*/  LOP3.LUT R66, R61, R8, R7, 0x96, !PT ;  /* 0x000000083d427212 */ /* 0x000fce00078e9607 */
.L_x_7512:
[----:B------:R-:W-:Y:S05]  /*42b0*/  BSYNC.RECONVERGENT B1 ;  /* 0x0000000000017941 */ /* 0x000fea0003800200 */
.L_x_7511:
        /* <DEDUP_REMOVED lines=9> */
[----:B------:R-:W-:-:S04]  /*4350*/  IMAD.MOV.U32 R7, RZ, RZ, R74 ;  /* 0x000000ffff077224 */ /* 0x000fc800078e004a */
        /* <DEDUP_REMOVED lines=14> */
.L_x_7518:
        /* <DEDUP_REMOVED lines=13> */
.L_x_7520:
[----:B------:R-:W-:Y:S05]  /*4510*/  BSYNC.RECONVERGENT B2 ;  /* 0x0000000000027941 */ /* 0x000fea0003800200 */
.L_x_7519:
        /* <DEDUP_REMOVED lines=45> */
[----:B------:R-:W-:-:S07]  /*47f0*/  IMAD.MOV.U32 R49, RZ, RZ, R8 ;  /* 0x000000ffff317224 */ /* 0x000fce00078e0008 */
.L_x_7517:
[----:B------:R-:W-:Y:S05]  /*4800*/  BSYNC.RECONVERGENT B1 ;  /* 0x0000000000017941 */ /* 0x000fea0003800200 */
.L_x_7516:
[----:B------:R-:W-:Y:S01]  /*4810*/  I2FP.F32.U32 R7, R7 ;  /* 0x0000000700077245 */ /* 0x000fe20000201000 */
[----:B------:R-:W-:Y:S01]  /*4820*/  HADD2.F32 R10, -RZ, R32.H0_H0 ;  /* 0x20000020ff0a7230 */ /* 0x000fe20000004100 */
[----:B------:R-:W-:Y:S01]  /*4830*/  ISETP.NE.AND P3, PT, R11, 0x1, PT ;  /* 0x000000010b00780c */ /* 0x000fe20003f65270 */
[----:B------:R-:W-:Y:S01]  /*4840*/  BSSY.RECONVERGENT B1, `(.L_x_7521) ;  /* 0x0000052000017945 */ /* 0x000fe20003800200 */
[----:B------:R-:W-:Y:S02]  /*4850*/  IMAD.MOV.U32 R9, RZ, RZ, R74 ;  /* 0x000000ffff097224 */ /* 0x000fe400078e004a */
[----:B------:R-:W-:Y:S01]  /*4860*/  FFMA.FTZ R8, R7, R124, 1.1641532182693481445e-10 ;  /* 0x2f00000007087423 */ /* 0x000fe2000001007c */
[----:B------:R-:W-:-:S04]  /*4870*/  FMUL.FTZ R10, R10, R73 ;  /* 0x000000490a0a7220 */ /* 0x000fc80000410000 */
[----:B------:R-:W-:Y:S01]  /*4880*/  FSETP.GTU.FTZ.AND P2, PT, R8, R75, PT ;  /* 0x0000004b0800720b */ /* 0x000fe20003f5c000 */
[----:B------:R-:W-:-:S03]  /*4890*/  @P1 HADD2.F32 R8, -RZ, R28.H0_H0 ;  /* 0x2000001cff081230 */ /* 0x000fc60000004100 */
[----:B------:R-:W-:Y:S01]  /*48a0*/  FSEL R7, R10, RZ, !P2 ;  /* 0x000000ff0a077208 */ /* 0x000fe20005000000 */
[----:B------:R-:W-:-:S04]  /*48b0*/  IMAD.MOV.U32 R10, RZ, RZ, 0x2 ;  /* 0x00000002ff0a7424 */ /* 0x000fc800078e00ff */
[----:B------:R-:W-:-:S04]  /*48c0*/  FADD.FTZ R7, R6, R7 ;  /* 0x0000000706077221 */ /* 0x000fc80000010000 */
[----:B------:R-:W-:Y:S01]  /*48d0*/  @P1 FADD.FTZ R6, R8, R7 ;  /* 0x0000000708061221 */ /* 0x000fe20000010000 */
[----:B------:R-:W-:Y:S02]  /*48e0*/  @!P1 MOV R6, R7 ;  /* 0x0000000700069202 */ /* 0x000fe40000000f00 */
[----:B------:R-:W-:Y:S02]  /*48f0*/  SEL R7, RZ, 0x1, P2 ;  /* 0x00000001ff077807 */ /* 0x000fe40001000000 */
        /* <DEDUP_REMOVED lines=10> */
.L_x_7523:
        /* <DEDUP_REMOVED lines=13> */
.L_x_7525:
[----:B------:R-:W-:Y:S05]  /*4a70*/  BSYNC.RECONVERGENT B2 ;  /* 0x0000000000027941 */ /* 0x000fea0003800200 */
.L_x_7524:
        /* <DEDUP_REMOVED lines=46> */
.L_x_7522:
[----:B------:R-:W-:Y:S05]  /*4d60*/  BSYNC.RECONVERGENT B1 ;  /* 0x0000000000017941 */ /* 0x000fea0003800200 */
.L_x_7521:
        /* <DEDUP_REMOVED lines=21> */
.L_x_7528:
        /* <DEDUP_REMOVED lines=13> */
.L_x_7530:
[----:B------:R-:W-:Y:S05]  /*4f90*/  BSYNC.RECONVERGENT B2 ;  /* 0x0000000000027941 */ /* 0x000fea0003800200 */
.L_x_7529:
        /* <DEDUP_REMOVED lines=46> */
.L_x_7527:
[----:B------:R-:W-:Y:S05]  /*5280*/  BSYNC.RECONVERGENT B1 ;  /* 0x0000000000017941 */ /* 0x000fea0003800200 */
.L_x_7526:
        /* <DEDUP_REMOVED lines=25> */
.L_x_7533:
        /* <DEDUP_REMOVED lines=13> */
.L_x_7535:
[----:B------:R-:W-:Y:S05]  /*54f0*/  BSYNC.RECONVERGENT B2 ;  /* 0x0000000000027941 */ /* 0x000fea0003800200 */
.L_x_7534:
        /* <DEDUP_REMOVED lines=44> */
[----:B------:R-:W-:Y:S02]  /*57c0*/  LOP3.LUT R66, R61, R12, R11, 0x96, !PT ;  /* 0x0000000c3d427212 */ /* 0x000fe400078e960b */
[----:B------:R-:W-:-:S07]  /*57d0*/  MOV R49, R10 ;  /* 0x0000000a00317202 */ /* 0x000fce0000000f00 */
.L_x_7532:
[----:B------:R-:W-:Y:S05]  /*57e0*/  BSYNC.RECONVERGENT B1 ;  /* 0x0000000000017941 */ /* 0x000fea0003800200 */
.L_x_7531:
        /* <DEDUP_REMOVED lines=21> */
.L_x_7538:
        /* <DEDUP_REMOVED lines=13> */
.L_x_7540:
[----:B------:R-:W-:Y:S05]  /*5a10*/  BSYNC.RECONVERGENT B2 ;  /* 0x0000000000027941 */ /* 0x000fea0003800200 */
.L_x_7539:
        /* <DEDUP_REMOVED lines=40> */
[----:B------:R-:W-:-:S03]  /*5ca0*/  MOV R74, R18 ;  /* 0x00000012004a7202 */ /* 0x000fc60000000f00 */
[----:B------:R-:W-:Y:S01]  /*5cb0*/  HFMA2 R18, -RZ, RZ, 0, 0 ;  /* 0x00000000ff127431 */ /* 0x000fe200000001ff */
[----:B------:R-:W-:Y:S02]  /*5cc0*/  LOP3.LUT R67, R44, UR23, R19, 0x96, !PT ;  /* 0x000000172c437c12 */ /* 0x000fe4000f8e9613 */
[----:B------:R-:W-:Y:S01]  /*5cd0*/  LOP3.LUT R66, R61, R12, R11, 0x96, !PT ;  /* 0x0000000c3d427212 */ /* 0x000fe200078e960b */
[----:B------:R-:W-:Y:S02]  /*5ce0*/  IMAD.MOV.U32 R11, RZ, RZ, R49 ;  /* 0x000000ffff0b7224 */ /* 0x000fe400078e0031 */
[----:B------:R-:W-:-:S07]  /*5cf0*/  IMAD.MOV.U32 R49, RZ, RZ, R10 ;  /* 0x000000ffff317224 */ /* 0x000fce00078e000a */
.L_x_7537:
[----:B------:R-:W-:Y:S05]  /*5d00*/  BSYNC.RECONVERGENT B1 ;  /* 0x0000000000017941 */ /* 0x000fea0003800200 */
.L_x_7536:
[----:B------:R-:W-:Y:S01]  /*5d10*/  I2FP.F32.U32 R11, R11 ;  /* 0x0000000b000b7245 */ /* 0x000fe20000201000 */
[----:B------:R-:W-:Y:S01]  /*5d20*/  HADD2.F32 R12, -RZ, R33.H0_H0 ;  /* 0x20000021ff0c7230 */ /* 0x000fe20000004100 */
[----:B------:R-:W-:Y:S01]  /*5d30*/  BSSY.RECONVERGENT B1, `(.L_x_7541) ;  /* 0x0000053000017945 */ /* 0x000fe20003800200 */
[----:B------:R-:W-:Y:S02]  /*5d40*/  @P1 HADD2.F32 R17, -RZ, R29.H0_H0 ;  /* 0x2000001dff111230 */ /* 0x000fe40000004100 */
[----:B------:R-:W-:Y:S01]  /*5d50*/  FFMA.FTZ R10, R11, R124, 1.1641532182693481445e-10 ;  /* 0x2f0000000b0a7423 */ /* 0x000fe2000001007c */
[----:B------:R-:W-:Y:S01]  /*5d60*/  FMUL.FTZ R12, R12, R73 ;  /* 0x000000490c0c7220 */ /* 0x000fe20000410000 */
[----:B------:R-:W-:Y:S01]  /*5d70*/  IMAD.MOV.U32 R19, RZ, RZ, 0x2 ;  /* 0x00000002ff137424 */ /* 0x000fe200078e00ff */
[----:B------:R-:W-:Y:S02]  /*5d80*/  MOV R11, R74 ;  /* 0x0000004a000b7202 */ /* 0x000fe40000000f00 */
[----:B------:R-:W-:-:S04]  /*5d90*/  FSETP.GTU.FTZ.AND P2, PT, R10, R75, PT ;  /* 0x0000004b0a00720b */ /* 0x000fc80003f5c000 */
[----:B------:R-:W-:-:S05]  /*5da0*/  FSEL R10, R12, RZ, !P2 ;  /* 0x000000ff0c0a7208 */ /* 0x000fca0005000000 */
[----:B------:R-:W-:Y:S01]  /*5db0*/  FADD.FTZ R10, R9, R10 ;  /* 0x0000000a090a7221 */ /* 0x000fe20000010000 */
[----:B------:R-:W-:Y:S02]  /*5dc0*/  SEL R9, RZ, 0x1, P2 ;  /* 0x00000001ff097807 */ /* 0x000fe40001000000 */
[----:B------:R-:W-:Y:S01]  /*5dd0*/  ISETP.NE.AND P2, PT, R18, 0x1, PT ;  /* 0x000000011200780c */ /* 0x000fe20003f45270 */
[--C-:B------:R-:W-:Y:S01]  /*5de0*/  @P1 FADD.FTZ R17, R17, R10.reuse ;  /* 0x0000000a11111221 */ /* 0x100fe20000010000 */
[----:B------:R-:W-:-:S05]  /*5df0*/  @!P1 IMAD.MOV.U32 R17, RZ, RZ, R10 ;  /* 0x000000ffff119224 */ /* 0x000fca00078e000a */
[----:B------:R-:W-:-:S06]  /*5e00*/  F2FP.F16.F32.PACK_AB R55, RZ, R17 ;  /* 0x00000011ff37723e */ /* 0x000fcc00000000ff */
        /* <DEDUP_REMOVED lines=9> */
.L_x_7543:
        /* <DEDUP_REMOVED lines=13> */
.L_x_7545:
[----:B------:R-:W-:Y:S05]  /*5f70*/  BSYNC.RECONVERGENT B2 ;  /* 0x0000000000027941 */ /* 0x000fea0003800200 */
.L_x_7544:
        /* <DEDUP_REMOVED lines=46> */
.L_x_7542:
[----:B------:R-:W-:Y:S05]  /*6260*/  BSYNC.RECONVERGENT B1 ;  /* 0x0000000000017941 */ /* 0x000fea0003800200 */
.L_x_7541:
        /* <DEDUP_REMOVED lines=21> */
.L_x_7548:
        /* <DEDUP_REMOVED lines=13> */
.L_x_7550:
[----:B------:R-:W-:Y:S05]  /*6490*/  BSYNC.RECONVERGENT B2 ;  /* 0x0000000000027941 */ /* 0x000fea0003800200 */
.L_x_7549:
        /* <DEDUP_REMOVED lines=44> */
[----:B------:R-:W-:Y:S01]  /*6760*/  MOV R11, R49 ;  /* 0x00000031000b7202 */ /* 0x000fe20000000f00 */
[----:B------:R-:W-:-:S07]  /*6770*/  IMAD.MOV.U32 R49, RZ, RZ, R10 ;  /* 0x000000ffff317224 */ /* 0x000fce00078e000a */
.L_x_7547:
[----:B------:R-:W-:Y:S05]  /*6780*/  BSYNC.RECONVERGENT B1 ;  /* 0x0000000000017941 */ /* 0x000fea0003800200 */
.L_x_7546:
[----:B------:R-:W-:Y:S01]  /*6790*/  I2FP.F32.U32 R11, R11 ;  /* 0x0000000b000b7245 */ /* 0x000fe20000201000 */
[----:B------:R-:W-:Y:S01]  /*67a0*/  HADD2.F32 R12, -RZ, R33.H1_H1 ;  /* 0x30000021ff0c7230 */ /* 0x000fe20000004100 */
[----:B------:R-:W-:Y:S01]  /*67b0*/  BSSY.RECONVERGENT B1, `(.L_x_7551) ;  /* 0x0000053000017945 */ /* 0x000fe20003800200 */
[----:B------:R-:W-:Y:S02]  /*67c0*/  @P1 HADD2.F32 R18, -RZ, R29.H1_H1 ;  /* 0x3000001dff121230 */ /* 0x000fe40000004100 */
        /* <DEDUP_REMOVED lines=21> */
.L_x_7553:
        /* <DEDUP_REMOVED lines=13> */
.L_x_7555:
[----:B------:R-:W-:Y:S05]  /*69f0*/  BSYNC.RECONVERGENT B2 ;  /* 0x0000000000027941 */ /* 0x000fea0003800200 */
.L_x_7554:
        /* <DEDUP_REMOVED lines=45> */
[----:B------:R-:W-:-:S07]  /*6cd0*/  IMAD.MOV.U32 R49, RZ, RZ, R12 ;  /* 0x000000ffff317224 */ /* 0x000fce00078e000c */
.L_x_7552:
[----:B------:R-:W-:Y:S05]  /*6ce0*/  BSYNC.RECONVERGENT B1 ;  /* 0x0000000000017941 */ /* 0x000fea0003800200 */
.L_x_7551:
        /* <DEDUP_REMOVED lines=20> */
.L_x_7558:
        /* <DEDUP_REMOVED lines=13> */
.L_x_7560:
[----:B------:R-:W-:Y:S05]  /*6f00*/  BSYNC.RECONVERGENT B2 ;  /* 0x0000000000027941 */ /* 0x000fea0003800200 */
.L_x_7559:
        /* <DEDUP_REMOVED lines=46> */
.L_x_7557:
[----:B------:R-:W-:Y:S05]  /*71f0*/  BSYNC.RECONVERGENT B1 ;  /* 0x0000000000017941 */ /* 0x000fea0003800200 */
.L_x_7556:
[----:B------:R-:W-:Y:S01]  /*7200*/  I2FP.F32.U32 R13, R13 ;  /* 0x0000000d000d7245 */ /* 0x000fe20000201000 */
[----:B------:R-:W-:Y:S01]  /*7210*/  HADD2.F32 R44, -RZ, R34.H0_H0 ;  /* 0x20000022ff2c7230 */ /* 0x000fe20000004100 */
[----:B------:R-:W-:Y:S01]  /*7220*/  BSSY.RECONVERGENT B1, `(.L_x_7561) ;  /* 0x0000054000017945 */ /* 0x000fe20003800200 */
[----:B------:R-:W-:Y:S02]  /*7230*/  @P1 HADD2.F32 R56, -RZ, R30.H0_H0 ;  /* 0x2000001eff381230 */ /* 0x000fe40000004100 */
        /* <DEDUP_REMOVED lines=22> */
.L_x_7563:
        /* <DEDUP_REMOVED lines=13> */
.L_x_7565:
[----:B------:R-:W-:Y:S05]  /*7470*/  BSYNC.RECONVERGENT B2 ;  /* 0x0000000000027941 */ /* 0x000fea0003800200 */
.L_x_7564:
        /* <DEDUP_REMOVED lines=46> */
.L_x_7562:
[----:B------:R-:W-:Y:S05]  /*7760*/  BSYNC.RECONVERGENT B1 ;  /* 0x0000000000017941 */ /* 0x000fea0003800200 */
.L_x_7561:
        /* <DEDUP_REMOVED lines=20> */
.L_x_7568:
        /* <DEDUP_REMOVED lines=13> */
.L_x_7570:
[----:B------:R-:W-:Y:S05]  /*7980*/  BSYNC.RECONVERGENT B2 ;  /* 0x0000000000027941 */ /* 0x000fea0003800200 */
.L_x_7569:
        /* <DEDUP_REMOVED lines=42> */
[----:B------:R-:W-:Y:S02]  /*7c30*/  LOP3.LUT R67, R68, UR23, R67, 0x96, !PT ;  /* 0x0000001744437c12 */ /* 0x000fe4000f8e9643 */
[----:B------:R-:W-:Y:S01]  /*7c40*/  LOP3.LUT R66, R61, R44, R13, 0x96, !PT ;  /* 0x0000002c3d427212 */ /* 0x000fe200078e960d */
[----:B------:R-:W-:Y:S02]  /*7c50*/  IMAD.MOV.U32 R13, RZ, RZ, R49 ;  /* 0x000000ffff0d7224 */ /* 0x000fe400078e0031 */
[----:B------:R-:W-:-:S07]  /*7c60*/  IMAD.MOV.U32 R49, RZ, RZ, R12 ;  /* 0x000000ffff317224 */ /* 0x000fce00078e000c */
.L_x_7567:
[----:B------:R-:W-:Y:S05]  /*7c70*/  BSYNC.RECONVERGENT B1 ;  /* 0x0000000000017941 */ /* 0x000fea0003800200 */
.L_x_7566:
[----:B------:R-:W-:Y:S01]  /*7c80*/  I2FP.F32.U32 R13, R13 ;  /* 0x0000000d000d7245 */ /* 0x000fe20000201000 */
[----:B------:R-:W-:Y:S01]  /*7c90*/  HADD2.F32 R44, -RZ, R34.H1_H1 ;  /* 0x30000022ff2c7230 */ /* 0x000fe20000004100 */
[----:B------:R-:W-:Y:S01]  /*7ca0*/  BSSY.RECONVERGENT B1, `(.L_x_7571) ;  /* 0x0000053000017945 */ /* 0x000fe20003800200 */
[----:B------:R-:W-:Y:S02]  /*7cb0*/  @P1 HADD2.F32 R45, -RZ, R30.H1_H1 ;  /* 0x3000001eff2d1230 */ /* 0x000fe40000004100 */
        /* <DEDUP_REMOVED lines=21> */
.L_x_7573:
        /* <DEDUP_REMOVED lines=13> */
.L_x_7575:
[----:B------:R-:W-:Y:S05]  /*7ee0*/  BSYNC.RECONVERGENT B2 ;  /* 0x0000000000027941 */ /* 0x000fea0003800200 */
.L_x_7574:
[----:B------:R-:W-:Y:S01]  /*7ef0*/  LOP3.LUT R70, R5, UR9, R67, 0x96, !PT ;  /* 0x0000000905467c12 */ /* 0x000fe2000f8e9643 */
[----:B------:R-:W-:Y:S01]  /*7f00*/  IMAD.WIDE.U32 R68, R0, -0x326172a9, RZ ;  /* 0xcd9e8d5700447825 */ /* 0x000fe200078e00ff */
[----:B------:R-:W-:-:S03]  /*7f10*/  UIADD3 UR4, UPT, UPT, UR9, 0x32370b8f, URZ ;  /* 0x32370b8f09047890 */ /* 0x000fc6000fffe0ff */
[----:B------:R-:W-:Y:S02]  /*7f20*/  HFMA2 R38, -RZ, RZ, 0, 0 ;  /* 0x00000000ff267431 */ /* 0x000fe400000001ff */
[----:B------:R-:W-:Y:S01]  /*7f30*/  IMAD.WIDE.U32 R70, R70, -0x326172a9, RZ ;  /* 0xcd9e8d5746467825 */ /* 0x000fe200078e00ff */
[----:B------:R-:W-:-:S03]  /*7f40*/  LOP3.LUT R69, R4, UR8, R69, 0x96, !PT ;  /* 0x0000000804457c12 */ /* 0x000fc6000f8e9645 */
[----:B------:R-:W-:Y:S01]  /*7f50*/  IMAD.MOV.U32 R13, RZ, RZ, R49 ;  /* 0x000000ffff0d7224 */ /* 0x000fe200078e0031 */
        /* <DEDUP_REMOVED lines=35> */
[----:B------:R-:W-:Y:S01]  /*8190*/  IMAD.WIDE.U32 R68, R69, -0x2daee0ad, RZ ;  /* 0xd2511f5345447825 */ /* 0x000fe200078e00ff */
[----:B------:R-:W-:-:S03]  /*81a0*/  MOV R74, R70 ;  /* 0x00000046004a7202 */ /* 0x000fc60000000f00 */
[----:B------:R-:W-:Y:S01]  /*81b0*/  IMAD.MOV.U32 R49, RZ, RZ, R68 ;  /* 0x000000ffff317224 */ /* 0x000fe200078e0044 */
[----:B------:R-:W-:-:S07]  /*81c0*/  LOP3.LUT R66, R61, R66, R69, 0x96, !PT ;  /* 0x000000423d427212 */ /* 0x000fce00078e9645 */
.L_x_7572:
[----:B------:R-:W-:Y:S05]  /*81d0*/  BSYNC.RECONVERGENT B1 ;  /* 0x0000000000017941 */ /* 0x000fea0003800200 */
.L_x_7571:
        /* <DEDUP_REMOVED lines=20> */
.L_x_7578:
        /* <DEDUP_REMOVED lines=13> */
.L_x_7580:
[----:B------:R-:W-:Y:S05]  /*83f0*/  BSYNC.RECONVERGENT B2 ;  /* 0x0000000000027941 */ /* 0x000fea0003800200 */
.L_x_7579:
[----:B------:R-:W-:Y:S01]  /*8400*/  LOP3.LUT R68, R5, UR9, R67, 0x96, !PT ;  /* 0x0000000905447c12 */ /* 0x000fe2000f8e9643 */
[----:B------:R-:W-:Y:S01]  /*8410*/  IMAD.WIDE.U32 R70, R0, -0x326172a9, RZ ;  /* 0xcd9e8d5700467825 */ /* 0x000fe200078e00ff */
[----:B------:R-:W-:Y:S01]  /*8420*/  UIADD3 UR4, UPT, UPT, UR9, 0x32370b8f, URZ ;  /* 0x32370b8f09047890 */ /* 0x000fe2000fffe0ff */
[----:B------:R-:W-:Y:S02]  /*8430*/  MOV R44, R49 ;  /* 0x00000031002c7202 */ /* 0x000fe40000000f00 */
        /* <DEDUP_REMOVED lines=38> */
[----:B------:R-:W-:-:S04]  /*86a0*/  IMAD.WIDE.U32 R68, R38, -0x2daee0ad, RZ ;  /* 0xd2511f5326447825 */ /* 0x000fc800078e00ff */
[----:B------:R-:W-:Y:S01]  /*86b0*/  IMAD.MOV.U32 R49, RZ, RZ, R68 ;  /* 0x000000ffff317224 */ /* 0x000fe200078e0044 */
[----:B------:R-:W-:Y:S01]  /*86c0*/  LOP3.LUT R66, R61, R66, R69, 0x96, !PT ;  /* 0x000000423d427212 */ /* 0x000fe200078e9645 */
[----:B------:R-:W-:-:S07]  /*86d0*/  IMAD.MOV.U32 R68, RZ, RZ, RZ ;  /* 0x000000ffff447224 */ /* 0x000fce00078e00ff */
.L_x_7577:
[----:B------:R-:W-:Y:S05]  /*86e0*/  BSYNC.RECONVERGENT B1 ;  /* 0x0000000000017941 */ /* 0x000fea0003800200 */
.L_x_7576:
[----:B------:R-:W-:Y:S01]  /*86f0*/  I2FP.F32.U32 R69, R44 ;  /* 0x0000002c00457245 */ /* 0x000fe20000201000 */
[----:B------:R-:W-:Y:S01]  /*8700*/  HADD2.F32 R44, -RZ, R35.H0_H0 ;  /* 0x20000023ff2c7230 */ /* 0x000fe20000004100 */
[----:B------:R-:W-:Y:S03]  /*8710*/  BSSY.RECONVERGENT B1, `(.L_x_7581) ;  /* 0x0000054000017945 */ /* 0x000fe60003800200 */
        /* <DEDUP_REMOVED lines=8> */
[----:B------:R-:W-:-:S05]  /*87a0*/  @P1 HADD2.F32 R44, -RZ, R31.H0_H0 ;  /* 0x2000001fff2c1230 */ /* 0x000fca0000004100 */
[--C-:B------:R-:W-:Y:S01]  /*87b0*/  @P1 FADD.FTZ R44, R44, R13.reuse ;  /* 0x0000000d2c2c1221 */ /* 0x100fe20000010000 */
[----:B------:R-:W-:Y:S02]  /*87c0*/  @!P1 MOV R44, R13 ;  /* 0x0000000d002c9202 */ /* 0x000fe40000000f00 */
[----:B------:R-:W-:Y:S01]  /*87d0*/  PRMT R13, R38, 0x7610, R13 ;  /* 0x00007610260d7816 */ /* 0x000fe2000000000d */
[----:B------:R-:W-:Y:S01]  /*87e0*/  IMAD.MOV.U32 R38, RZ, RZ, 0x2 ;  /* 0x00000002ff267424 */ /* 0x000fe200078e00ff */
        /* <DEDUP_REMOVED lines=10> */
.L_x_7583:
        /* <DEDUP_REMOVED lines=13> */
.L_x_7585:
[----:B------:R-:W-:Y:S05]  /*8960*/  BSYNC.RECONVERGENT B2 ;  /* 0x0000000000027941 */ /* 0x000fea0003800200 */
.L_x_7584:
        /* <DEDUP_REMOVED lines=42> */
[----:B------:R-:W-:Y:S01]  /*8c10*/  IMAD.MOV.U32 R38, RZ, RZ, RZ ;  /* 0x000000ffff267224 */ /* 0x000fe200078e00ff */
[----:B------:R-:W-:Y:S02]  /*8c20*/  LOP3.LUT R66, R61, R66, R69, 0x96, !PT ;  /* 0x000000423d427212 */ /* 0x000fe400078e9645 */
[----:B------:R-:W-:Y:S01]  /*8c30*/  MOV R69, R49 ;  /* 0x0000003100457202 */ /* 0x000fe20000000f00 */
[----:B------:R-:W-:-:S07]  /*8c40*/  IMAD.MOV.U32 R49, RZ, RZ, R68 ;  /* 0x000000ffff317224 */ /* 0x000fce00078e0044 */
.L_x_7582:
[----:B------:R-:W-:Y:S05]  /*8c50*/  BSYNC.RECONVERGENT B1 ;  /* 0x0000000000017941 */ /* 0x000fea0003800200 */
.L_x_7581:
[----:B------:R-:W-:Y:S01]  /*8c60*/  I2FP.F32.U32 R69, R69 ;  /* 0x0000004500457245 */ /* 0x000fe20000201000 */
[----:B------:R-:W-:Y:S01]  /*8c70*/  HADD2.F32 R70, -RZ, R39.H1_H1 ;  /* 0x30000027ff467230 */ /* 0x000fe20000004100 */
        /* <DEDUP_REMOVED lines=18> */
.L_x_7588:
        /* <DEDUP_REMOVED lines=15> */
.L_x_7590:
[----:B------:R-:W-:Y:S05]  /*8e90*/  BSYNC.RECONVERGENT B2 ;  /* 0x0000000000027941 */ /* 0x000fea0003800200 */
.L_x_7589:
        /* <DEDUP_REMOVED lines=15> */
[----:B------:R-:W-:-:S03]  /*8f90*/  LOP3.LUT R67, R68, UR18, R39, 0x96, !PT ;  /* 0x0000001244437c12 */ /* 0x000fc6000f8e9627 */
[----:B------:R-:W-:Y:S01]  /*8fa0*/  IMAD.MOV.U32 R68, RZ, RZ, RZ ;  /* 0x000000ffff447224 */ /* 0x000fe200078e00ff */
        /* <DEDUP_REMOVED lines=29> */
.L_x_7587:
[----:B------:R-:W-:Y:S05]  /*9180*/  BSYNC.RECONVERGENT B1 ;  /* 0x0000000000017941 */ /* 0x000fea0003800200 */
.L_x_7586:
[----:B------:R-:W-:Y:S01]  /*9190*/  I2FP.F32.U32 R39, R39 ;  /* 0x0000002700277245 */ /* 0x000fe20000201000 */
[----:B------:R-:W-:Y:S01]  /*91a0*/  HADD2.F32 R38, -RZ, R35.H1_H1 ;  /* 0x30000023ff267230 */ /* 0x000fe20000004100 */
[----:B------:R-:W-:Y:S01]  /*91b0*/  PRMT R37, R55, 0x5410, R37 ;  /* 0x0000541037257816 */ /* 0x000fe20000000025 */
[----:B------:R-:W-:Y:S01]  /*91c0*/  @P1 HADD2.F32 R47, -RZ, R31.H1_H1 ;  /* 0x3000001fff2f1230 */ /* 0x000fe20000004100 */
[----:B------:R-:W-:Y:S01]  /*91d0*/  PRMT R36, R53, 0x5410, R36 ;  /* 0x0000541035247816 */ /* 0x000fe20000000024 */
[----:B------:R-:W-:Y:S01]  /*91e0*/  FFMA.FTZ R124, R39, R124, 1.1641532182693481445e-10 ;  /* 0x2f000000277c7423 */ /* 0x000fe2000001007c */
[----:B------:R-:W-:-:S04]  /*91f0*/  FMUL.FTZ R38, R38, R73 ;  /* 0x0000004926267220 */ /* 0x000fc80000410000 */
[----:B------:R-:W-:-:S04]  /*9200*/  FSETP.GTU.FTZ.AND P6, PT, R124, R75, PT ;  /* 0x0000004b7c00720b */ /* 0x000fc80003fdc000 */
[----:B------:R-:W-:Y:S02]  /*9210*/  FSEL R39, R38, RZ, !P6 ;  /* 0x000000ff26277208 */ /* 0x000fe40007000000 */
[----:B------:R-:W-:Y:S02]  /*9220*/  SEL R59, RZ, 0x1, P6 ;  /* 0x00000001ff3b7807 */ /* 0x000fe40003000000 */
[----:B------:R-:W-:Y:S01]  /*9230*/  PRMT R38, R65, 0x5410, R72 ;  /* 0x0000541041267816 */ /* 0x000fe20000000048 */
[----:B------:R-:W-:-:S04]  /*9240*/  FADD.FTZ R70, R70, R39 ;  /* 0x0000002746467221 */ /* 0x000fc80000010000 */
[--C-:B------:R-:W-:Y:S01]  /*9250*/  @P1 FADD.FTZ R47, R47, R70.reuse ;  /* 0x000000462f2f1221 */ /* 0x100fe20000010000 */
[----:B------:R-:W-:-:S05]  /*9260*/  @!P1 IMAD.MOV.U32 R47, RZ, RZ, R70 ;  /* 0x000000ffff2f9224 */ /* 0x000fca00078e0046 */
[----:B------:R-:W-:-:S04]  /*9270*/  F2FP.F16.F32.PACK_AB R39, RZ, R47 ;  /* 0x0000002fff27723e */ /* 0x000fc800000000ff */
[----:B------:R-:W-:-:S07]  /*9280*/  PRMT R39, R56, 0x5410, R39 ;  /* 0x0000541038277816 */ /* 0x000fce0000000027 */
.L_x_7510:
[----:B------:R-:W-:Y:S02]  /*9290*/  ISETP.NE.AND P6, PT, R51, RZ, PT ;  /* 0x000000ff3300720c */ /* 0x000fe40003fc5270 */
[----:B------:R-:W-:Y:S02]  /*92a0*/  ISETP.NE.AND P1, PT, R50, RZ, PT ;  /* 0x000000ff3200720c */ /* 0x000fe40003f25270 */
[----:B------:R-:W-:Y:S02]  /*92b0*/  SEL R51, RZ, 0x1000000, !P5 ;  /* 0x01000000ff337807 */ /* 0x000fe40006800000 */
[----:B------:R-:W-:Y:S02]  /*92c0*/  ISETP.NE.AND P5, PT, R52, RZ, PT ;  /* 0x000000ff3400720c */ /* 0x000fe40003fa5270 */
[----:B------:R-:W-:Y:S01]  /*92d0*/  SEL R50, RZ, 0x10000, !P4 ;  /* 0x00010000ff327807 */ /* 0x000fe20006000000 */
[----:B------:R-:W0:Y:S01]  /*92e0*/  LDC.64 R52, c[0x0][0x3a8] ;  /* 0x0000ea00ff347b82 */ /* 0x000e220000000a00 */
[----:B------:R-:W-:-:S02]  /*92f0*/  ISETP.NE.AND P4, PT, R54, RZ, PT ;  /* 0x000000ff3600720c */ /* 0x000fc40003f85270 */
[----:B------:R-:W-:Y:S02]  /*9300*/  SEL R63, RZ, 0x100, !P3 ;  /* 0x00000100ff3f7807 */ /* 0x000fe40005800000 */
[----:B------:R-:W-:Y:S02]  /*9310*/  SEL R56, RZ, 0x1000000, !P4 ;  /* 0x01000000ff387807 */ /* 0x000fe40006000000 */
[----:B------:R-:W-:Y:S01]  /*9320*/  LOP3.LUT R63, R63, R51, R50, 0xfe, !PT ;  /* 0x000000333f3f7212 */ /* 0x000fe200078efe32 */
[----:B------:R-:W1:Y:S01]  /*9330*/  LDC.64 R54, c[0x0][0x3b0] ;  /* 0x0000ec00ff367b82 */ /* 0x000e620000000a00 */
[----:B------:R-:W-:Y:S02]  /*9340*/  SEL R51, RZ, 0x10000, !P5 ;  /* 0x00010000ff337807 */ /* 0x000fe40006800000 */
[----:B------:R-:W-:Y:S02]  /*9350*/  SEL R50, RZ, 0x100, !P6 ;  /* 0x00000100ff327807 */ /* 0x000fe40007000000 */
[----:B------:R-:W-:-:S02]  /*9360*/  SEL R58, RZ, 0x1, !P2 ;  /* 0x00000001ff3a7807 */ /* 0x000fc40005000000 */
[----:B------:R-:W-:Y:S02]  /*9370*/  LOP3.LUT R50, R50, R56, R51, 0xfe, !PT ;  /* 0x0000003832327212 */ /* 0x000fe400078efe33 */
[----:B------:R-:W-:Y:S02]  /*9380*/  SEL R61, RZ, 0x1, !P1 ;  /* 0x00000001ff3d7807 */ /* 0x000fe40004800000 */
[----:B------:R-:W-:Y:S02]  /*9390*/  LOP3.LUT R51, R63, R58, RZ, 0xfc, !PT ;  /* 0x0000003a3f337212 */ /* 0x000fe400078efcff */
[----:B------:R-:W-:Y:S01]  /*93a0*/  LOP3.LUT R50, R50, R61, RZ, 0xfc, !PT ;  /* 0x0000003d32327212 */ /* 0x000fe200078efcff */
[----:B0-----:R-:W-:-:S05]  /*93b0*/  IMAD.WIDE.U32 R52, R48, 0x10, R52 ;  /* 0x0000001030347825 */ /* 0x001fca00078e0034 */
        /* <DEDUP_REMOVED lines=24> */
.L_x_7591:
[----:B------:R-:W-:Y:S02]  /*9540*/  IMAD.MOV.U32 R69, RZ, RZ, R49 ;  /* 0x000000ffff457224 */ /* 0x000fe400078e0031 */
[----:B------:R-:W-:-:S07]  /*9550*/  VIADD R49, R48, 0x100 ;  /* 0x0000010030317836 */ /* 0x000fce0000000000 */
.L_x_7468:
[----:B------:R-:W-:Y:S05]  /*9560*/  BSYNC.RECONVERGENT B0 ;  /* 0x0000000000007941 */ /* 0x000fea0003800200 */
.L_x_7467:
        /* <DEDUP_REMOVED lines=24> */
[----:B------:R-:W-:Y:S01]  /*96f0*/  MOV R64, UR9 ;  /* 0x0000000900407c02 */ /* 0x000fe20008000f00 */
[----:B------:R-:W-:Y:S01]  /*9700*/  IMAD.U32 R62, RZ, RZ, UR9 ;  /* 0x00000009ff3e7e24 */ /* 0x000fe2000f8e00ff */
[----:B------:R-:W-:Y:S01]  /*9710*/  BSSY.RECONVERGENT B1, `(.L_x_7595) ;  /* 0x0000053000017945 */ /* 0x000fe20003800200 */
[----:B------:R-:W-:Y:S01]  /*9720*/  IMAD.MOV.U32 R10, RZ, RZ, 0x2 ;  /* 0x00000002ff0a7424 */ /* 0x000fe200078e00ff */
[----:B------:R-:W-:Y:S01]  /*9730*/  MOV R50, R69 ;  /* 0x0000004500327202 */ /* 0x000fe20000000f00 */
[----:B------:R-:W-:Y:S01]  /*9740*/  IMAD.MOV.U32 R7, RZ, RZ, R74 ;  /* 0x000000ffff077224 */ /* 0x000fe200078e004a */
[----:B------:R-:W-:Y:S01]  /*9750*/  IADD3 R60, PT, PT, R60, 0x3c6ef372, RZ ;  /* 0x3c6ef3723c3c7810 */ /* 0x000fe20007ffe0ff */
[----:B------:R-:W-:Y:S01]  /*9760*/  VIADD R46, R46, 0x1fd5c5a3 ;  /* 0x1fd5c5a32e2e7836 */ /* 0x000fe20000000000 */
        /* <DEDUP_REMOVED lines=16> */
.L_x_7597:
        /* <DEDUP_REMOVED lines=13> */
.L_x_7599:
[----:B------:R-:W-:Y:S05]  /*9940*/  BSYNC.RECONVERGENT B2 ;  /* 0x0000000000027941 */ /* 0x000fea0003800200 */
.L_x_7598:
        /* <DEDUP_REMOVED lines=45> */
[----:B------:R-:W-:Y:S01]  /*9c20*/  LOP3.LUT R66, R62, R10, R9, 0x96, !PT ;  /* 0x0000000a3e427212 */ /* 0x000fe200078e9609 */
[----:B------:R-:W-:-:S07]  /*9c30*/  HFMA2 R10, -RZ, RZ, 0, 0 ;  /* 0x00000000ff0a7431 */ /* 0x000fce00000001ff */
.L_x_7596:
[----:B------:R-:W-:Y:S05]  /*9c40*/  BSYNC.RECONVERGENT B1 ;  /* 0x0000000000017941 */ /* 0x000fea0003800200 */
.L_x_7595:
[----:B------:R-:W1:Y:S01]  /*9c50*/  LDC R125, c[0x0][0x404] ;  /* 0x00010100ff7d7b82 */ /* 0x000e620000000800 */
[----:B------:R-:W-:Y:S01]  /*9c60*/  I2FP.F32.U32 R7, R7 ;  /* 0x0000000700077245 */ /* 0x000fe20000201000 */
[----:B------:R-:W-:Y:S01]  /*9c70*/  IMAD.MOV.U32 R73, RZ, RZ, 0x2f800000 ;  /* 0x2f800000ff497424 */ /* 0x000fe200078e00ff */
[----:B------:R-:W-:Y:S01]  /*9c80*/  ISETP.NE.AND P3, PT, R10, 0x1, PT ;  /* 0x000000010a00780c */ /* 0x000fe20003f65270 */
[----:B------:R-:W-:Y:S01]  /*9c90*/  BSSY.RECONVERGENT B1, `(.L_x_7600) ;  /* 0x0000051000017945 */ /* 0x000fe20003800200 */
[----:B------:R-:W-:Y:S02]  /*9ca0*/  IMAD.MOV.U32 R11, RZ, RZ, 0x2 ;  /* 0x00000002ff0b7424 */ /* 0x000fe400078e00ff */
[----:B------:R-:W-:Y:S01]  /*9cb0*/  FFMA.FTZ R8, R7, R73, 1.1641532182693481445e-10 ;  /* 0x2f00000007087423 */ /* 0x000fe20000010049 */
[----:B-----5:R-:W-:Y:S01]  /*9cc0*/  HADD2.F32 R7, -RZ, R36.H0_H0 ;  /* 0x20000024ff077230 */ /* 0x020fe20000004100 */
[----:B------:R-:W2:Y:S01]  /*9cd0*/  LDC R124, c[0x0][0x408] ;  /* 0x00010200ff7c7b82 */ /* 0x000ea20000000800 */
[----:B------:R-:W-:-:S02]  /*9ce0*/  MOV R9, R74 ;  /* 0x0000004a00097202 */ /* 0x000fc40000000f00 */
        /* <DEDUP_REMOVED lines=14> */
.L_x_7602:
        /* <DEDUP_REMOVED lines=13> */
.L_x_7604:
[----:B------:R-:W-:Y:S05]  /*9ea0*/  BSYNC.RECONVERGENT B2 ;  /* 0x0000000000027941 */ /* 0x000fea0003800200 */
.L_x_7603:
[----:B0-----:R-:W-:Y:S01]  /*9eb0*/  IMAD.WIDE.U32 R20, R0, -0x326172a9, RZ ;  /* 0xcd9e8d5700147825 */ /* 0x001fe200078e00ff */
        /* <DEDUP_REMOVED lines=46> */
.L_x_7601:
[----:B------:R-:W-:Y:S05]  /*a1a0*/  BSYNC.RECONVERGENT B1 ;  /* 0x0000000000017941 */ /* 0x000fea0003800200 */
.L_x_7600:
        /* <DEDUP_REMOVED lines=25> */
.L_x_7607:
        /* <DEDUP_REMOVED lines=13> */
.L_x_7609:
[----:B------:R-:W-:Y:S05]  /*a410*/  BSYNC.RECONVERGENT B2 ;  /* 0x0000000000027941 */ /* 0x000fea0003800200 */
.L_x_7608:
        /* <DEDUP_REMOVED lines=43> */
[----:B------:R-:W-:Y:S01]  /*a6d0*/  LOP3.LUT R66, R62, R10, R9, 0x96, !PT ;  /* 0x0000000a3e427212 */ /* 0x000fe200078e9609 */
[----:B------:R-:W-:Y:S02]  /*a6e0*/  HFMA2 R10, -RZ, RZ, 0, 0 ;  /* 0x00000000ff0a7431 */ /* 0x000fe400000001ff */
[----:B------:R-:W-:Y:S02]  /*a6f0*/  IMAD.MOV.U32 R9, RZ, RZ, R50 ;  /* 0x000000ffff097224 */ /* 0x000fe400078e0032 */
[----:B------:R-:W-:-:S07]  /*a700*/  IMAD.MOV.U32 R50, RZ, RZ, R8 ;  /* 0x000000ffff327224 */ /* 0x000fce00078e0008 */
.L_x_7606:
[----:B------:R-:W-:Y:S05]  /*a710*/  BSYNC.RECONVERGENT B1 ;  /* 0x0000000000017941 */ /* 0x000fea0003800200 */
.L_x_7605:
[----:B------:R-:W-:Y:S01]  /*a720*/  I2FP.F32.U32 R8, R9 ;  /* 0x0000000900087245 */ /* 0x000fe20000201000 */
[----:B------:R-:W-:Y:S01]  /*a730*/  HADD2.F32 R9, -RZ, R36.H1_H1 ;  /* 0x30000024ff097230 */ /* 0x000fe20000004100 */
[----:B------:R-:W-:Y:S01]  /*a740*/  ISETP.NE.AND P2, PT, R10, 0x1, PT ;  /* 0x000000010a00780c */ /* 0x000fe20003f45270 */
[----:B------:R-:W-:Y:S01]  /*a750*/  BSSY.RECONVERGENT B1, `(.L_x_7610) ;  /* 0x000004f000017945 */ /* 0x000fe20003800200 */
[----:B------:R-:W-:Y:S02]  /*a760*/  IMAD.MOV.U32 R12, RZ, RZ, 0x2 ;  /* 0x00000002ff0c7424 */ /* 0x000fe400078e00ff */
[----:B------:R-:W-:Y:S01]  /*a770*/  FFMA.FTZ R8, R8, R73, 1.1641532182693481445e-10 ;  /* 0x2f00000008087423 */ /* 0x000fe20000010049 */
[----:B------:R-:W-:-:S04]  /*a780*/  FMUL.FTZ R9, R9, R124 ;  /* 0x0000007c09097220 */ /* 0x000fc80000410000 */
[----:B------:R-:W-:-:S04]  /*a790*/  FSETP.GTU.FTZ.AND P3, PT, R8, R125, PT ;  /* 0x0000007d0800720b */ /* 0x000fc80003f7c000 */
[----:B0-----:R-:W-:Y:S01]  /*a7a0*/  FSEL R22, R9, RZ, !P3 ;  /* 0x000000ff09167208 */ /* 0x001fe20005800000 */
        /* <DEDUP_REMOVED lines=12> */
.L_x_7612:
        /* <DEDUP_REMOVED lines=13> */
.L_x_7614:
[----:B------:R-:W-:Y:S05]  /*a940*/  BSYNC.RECONVERGENT B2 ;  /* 0x0000000000027941 */ /* 0x000fea0003800200 */
.L_x_7613:
        /* <DEDUP_REMOVED lines=47> */
.L_x_7611:
[----:B------:R-:W-:Y:S05]  /*ac40*/  BSYNC.RECONVERGENT B1 ;  /* 0x0000000000017941 */ /* 0x000fea0003800200 */
.L_x_7610:
        /* <DEDUP_REMOVED lines=25> */
.L_x_7617:
        /* <DEDUP_REMOVED lines=13> */
.L_x_7619:
[----:B------:R-:W-:Y:S05]  /*aeb0*/  BSYNC.RECONVERGENT B2 ;  /* 0x0000000000027941 */ /* 0x000fea0003800200 */
.L_x_7618:
        /* <DEDUP_REMOVED lines=47> */
.L_x_7616:
[----:B------:R-:W-:Y:S05]  /*b1b0*/  BSYNC.RECONVERGENT B1 ;  /* 0x0000000000017941 */ /* 0x000fea0003800200 */
.L_x_7615:
[----:B------:R-:W-:Y:S01]  /*b1c0*/  I2FP.F32.U32 R9, R9 ;  /* 0x0000000900097245 */ /* 0x000fe20000201000 */
[----:B------:R-:W-:Y:S01]  /*b1d0*/  HADD2.F32 R11, -RZ, R37.H0_H0 ;  /* 0x20000025ff0b7230 */ /* 0x000fe20000004100 */
        /* <DEDUP_REMOVED lines=19> */
.L_x_7622:
        /* <DEDUP_REMOVED lines=13> */
.L_x_7624:
[----:B------:R-:W-:Y:S05]  /*b3e0*/  BSYNC.RECONVERGENT B2 ;  /* 0x0000000000027941 */ /* 0x000fea0003800200 */
.L_x_7623:
        /* <DEDUP_REMOVED lines=45> */
[----:B------:R-:W-:Y:S01]  /*b6c0*/  IMAD.MOV.U32 R11, RZ, RZ, R50 ;  /* 0x000000ffff0b7224 */ /* 0x000fe200078e0032 */
[----:B------:R-:W-:-:S07]  /*b6d0*/  MOV R50, R10 ;  /* 0x0000000a00327202 */ /* 0x000fce0000000f00 */
.L_x_7621:
[----:B------:R-:W-:Y:S05]  /*b6e0*/  BSYNC.RECONVERGENT B1 ;  /* 0x0000000000017941 */ /* 0x000fea0003800200 */
.L_x_7620:
        /* <DEDUP_REMOVED lines=13> */
[--C-:B------:R-:W-:Y:S02]  /*b7c0*/  @!P1 IMAD.MOV.U32 R21, RZ, RZ, R9.reuse ;  /* 0x000000ffff159224 */ /* 0x100fe400078e0009 */
[----:B------:R-:W-:Y:S01]  /*b7d0*/  HFMA2 R22, -RZ, RZ, 0, 1.1920928955078125e-07 ;  /* 0x00000002ff167431 */ /* 0x000fe200000001ff */
[----:B------:R-:W-:Y:S02]  /*b7e0*/  PRMT R9, R10, 0x7610, R9 ;  /* 0x000076100a097816 */ /* 0x000fe40000000009 */
        /* <DEDUP_REMOVED lines=10> */
.L_x_7627:
        /* <DEDUP_REMOVED lines=13> */
.L_x_7629:
[----:B------:R-:W-:Y:S05]  /*b960*/  BSYNC.RECONVERGENT B2 ;  /* 0x0000000000027941 */ /* 0x000fea0003800200 */
.L_x_7628:
        /* <DEDUP_REMOVED lines=47> */
.L_x_7626:
[----:B------:R-:W-:Y:S05]  /*bc60*/  BSYNC.RECONVERGENT B1 ;  /* 0x0000000000017941 */ /* 0x000fea0003800200 */
.L_x_7625:
        /* <DEDUP_REMOVED lines=21> */
.L_x_7632:
        /* <DEDUP_REMOVED lines=13> */
.L_x_7634:
[----:B------:R-:W-:Y:S05]  /*be90*/  BSYNC.RECONVERGENT B2 ;  /* 0x0000000000027941 */ /* 0x000fea0003800200 */
.L_x_7633:
        /* <DEDUP_REMOVED lines=47> */
.L_x_7631:
[----:B------:R-:W-:Y:S05]  /*c190*/  BSYNC.RECONVERGENT B1 ;  /* 0x0000000000017941 */ /* 0x000fea0003800200 */
.L_x_7630:
        /* <DEDUP_REMOVED lines=25> */
.L_x_7637:
        /* <DEDUP_REMOVED lines=13> */
.L_x_7639:
[----:B------:R-:W-:Y:S05]  /*c400*/  BSYNC.RECONVERGENT B2 ;  /* 0x0000000000027941 */ /* 0x000fea0003800200 */
.L_x_7638:
        /* <DEDUP_REMOVED lines=43> */
[----:B------:R-:W-:Y:S01]  /*c6c0*/  LOP3.LUT R67, R68, UR23, R67, 0x96, !PT ;  /* 0x0000001744437c12 */ /* 0x000fe2000f8e9643 */
[----:B------:R-:W-:Y:S01]  /*c6d0*/  IMAD.MOV.U32 R50, RZ, RZ, R12 ;  /* 0x000000ffff327224 */ /* 0x000fe200078e000c */
[----:B------:R-:W-:Y:S01]  /*c6e0*/  LOP3.LUT R66, R62, R42, R13, 0x96, !PT ;  /* 0x0000002a3e427212 */ /* 0x000fe200078e960d */
[----:B------:R-:W-:-:S07]  /*c6f0*/  HFMA2 R42, -RZ, RZ, 0, 0 ;  /* 0x00000000ff2a7431 */ /* 0x000fce00000001ff */
.L_x_7636:
[----:B------:R-:W-:Y:S05]  /*c700*/  BSYNC.RECONVERGENT B1 ;  /* 0x0000000000017941 */ /* 0x000fea0003800200 */
.L_x_7635:
        /* <DEDUP_REMOVED lines=20> */
.L_x_7642:
        /* <DEDUP_REMOVED lines=13> */
.L_x_7644:
[----:B------:R-:W-:Y:S05]  /*c920*/  BSYNC.RECONVERGENT B2 ;  /* 0x0000000000027941 */ /* 0x000fea0003800200 */
.L_x_7643:
        /* <DEDUP_REMOVED lines=47> */
.L_x_7641:
[----:B------:R-:W-:Y:S05]  /*cc20*/  BSYNC.RECONVERGENT B1 ;  /* 0x0000000000017941 */ /* 0x000fea0003800200 */
.L_x_7640:
        /* <DEDUP_REMOVED lines=11> */
[----:B------:R-:W-:Y:S01]  /*cce0*/  FADD.FTZ R11, R11, R42 ;  /* 0x0000002a0b0b7221 */ /* 0x000fe20000010000 */
[----:B------:R-:W-:-:S03]  /*ccf0*/  IMAD.MOV.U32 R42, RZ, RZ, 0x2 ;  /* 0x00000002ff2a7424 */ /* 0x000fc600078e00ff */
        /* <DEDUP_REMOVED lines=13> */
.L_x_7647:
        /* <DEDUP_REMOVED lines=13> */
.L_x_7649:
[----:B------:R-:W-:Y:S05]  /*cea0*/  BSYNC.RECONVERGENT B2 ;  /* 0x0000000000027941 */ /* 0x000fea0003800200 */
.L_x_7648:
        /* <DEDUP_REMOVED lines=47> */
.L_x_7646:
[----:B------:R-:W-:Y:S05]  /*d1a0*/  BSYNC.RECONVERGENT B1 ;  /* 0x0000000000017941 */ /* 0x000fea0003800200 */
.L_x_7645:
        /* <DEDUP_REMOVED lines=20> */
.L_x_7652:
        /* <DEDUP_REMOVED lines=13> */
.L_x_7654:
[----:B------:R-:W-:Y:S05]  /*d3c0*/  BSYNC.RECONVERGENT B2 ;  /* 0x0000000000027941 */ /* 0x000fea0003800200 */
.L_x_7653:
        /* <DEDUP_REMOVED lines=47> */
.L_x_7651:
[----:B------:R-:W-:Y:S05]  /*d6c0*/  BSYNC.RECONVERGENT B1 ;  /* 0x0000000000017941 */ /* 0x000fea0003800200 */
.L_x_7650:
[----:B------:R-:W-:Y:S01]  /*d6d0*/  I2FP.F32.U32 R12, R43 ;  /* 0x0000002b000c7245 */ /* 0x000fe20000201000 */
[----:B------:R-:W-:Y:S01]  /*d6e0*/  HADD2.F32 R43, -RZ, R34.H1_H1 ;  /* 0x30000022ff2b7230 */ /* 0x000fe20000004100 */
        /* <DEDUP_REMOVED lines=9> */
[----:B------:R-:W-:-:S05]  /*d780*/  @P1 HADD2.F32 R43, -RZ, R30.H1_H1 ;  /* 0x3000001eff2b1230 */ /* 0x000fca0000004100 */
        /* <DEDUP_REMOVED lines=13> */
.L_x_7657:
        /* <DEDUP_REMOVED lines=13> */
.L_x_7659:
[----:B------:R-:W-:Y:S05]  /*d930*/  BSYNC.RECONVERGENT B2 ;  /* 0x0000000000027941 */ /* 0x000fea0003800200 */
.L_x_7658:
        /* <DEDUP_REMOVED lines=45> */
[----:B------:R-:W-:Y:S02]  /*dc10*/  LOP3.LUT R66, R62, R66, R69, 0x96, !PT ;  /* 0x000000423e427212 */ /* 0x000fe400078e9645 */
[----:B------:R-:W-:-:S07]  /*dc20*/  MOV R50, R68 ;  /* 0x0000004400327202 */ /* 0x000fce0000000f00 */
.L_x_7656:
[----:B------:R-:W-:Y:S05]  /*dc30*/  BSYNC.RECONVERGENT B1 ;  /* 0x0000000000017941 */ /* 0x000fea0003800200 */
.L_x_7655:
[----:B------:R-:W-:Y:S01]  /*dc40*/  I2FP.F32.U32 R13, R38 ;  /* 0x00000026000d7245 */ /* 0x000fe20000201000 */
[----:B------:R-:W-:Y:S01]  /*dc50*/  HADD2.F32 R69, -RZ, R39.H0_H0 ;  /* 0x20000027ff457230 */ /* 0x000fe20000004100 */
[----:B------:R-:W-:Y:S01]  /*dc60*/  ISETP.NE.AND P5, PT, R42, 0x1, PT ;  /* 0x000000012a00780c */ /* 0x000fe20003fa5270 */
[----:B------:R-:W-:Y:S01]  /*dc70*/  BSSY.RECONVERGENT B1, `(.L_x_7660) ;  /* 0x000004e000017945 */ /* 0x000fe20003800200 */
[----:B------:R-:W-:Y:S02]  /*dc80*/  IMAD.MOV.U32 R68, RZ, RZ, 0x2 ;  /* 0x00000002ff447424 */ /* 0x000fe400078e00ff */
[----:B------:R-:W-:Y:S01]  /*dc90*/  FFMA.FTZ R38, R13, R73, 1.1641532182693481445e-10 ;  /* 0x2f0000000d267423 */ /* 0x000fe20000010049 */
[----:B------:R-:W-:-:S04]  /*dca0*/  FMUL.FTZ R13, R69, R124 ;  /* 0x0000007c450d7220 */ /* 0x000fc80000410000 */
[----:B------:R-:W-:Y:S02]  /*dcb0*/  FSETP.GTU.FTZ.AND P4, PT, R38, R125, PT ;  /* 0x0000007d2600720b */ /* 0x000fe40003f9c000 */
        /* <DEDUP_REMOVED lines=12> */
.L_x_7662:
        /* <DEDUP_REMOVED lines=13> */
.L_x_7664:
[----:B------:R-:W-:Y:S05]  /*de50*/  BSYNC.RECONVERGENT B2 ;  /* 0x0000000000027941 */ /* 0x000fea0003800200 */
.L_x_7663:
        /* <DEDUP_REMOVED lines=40> */
[----:B------:R-:W-:Y:S02]  /*e0e0*/  LOP3.LUT R67, R70, UR23, R69, 0x96, !PT ;  /* 0x0000001746437c12 */ /* 0x000fe4000f8e9645 */
[----:B------:R-:W-:Y:S01]  /*e0f0*/  MOV R74, R68 ;  /* 0x00000044004a7202 */ /* 0x000fe20000000f00 */
[----:B------:R-:W-:-:S04]  /*e100*/  IMAD.WIDE.U32 R68, R38, -0x2daee0ad, RZ ;  /* 0xd2511f5326447825 */ /* 0x000fc800078e00ff */
[----:B------:R-:W-:Y:S01]  /*e110*/  IMAD.MOV.U32 R38, RZ, RZ, R50 ;  /* 0x000000ffff267224 */ /* 0x000fe200078e0032 */
[----:B------:R-:W-:Y:S01]  /*e120*/  LOP3.LUT R66, R62, R66, R69, 0x96, !PT ;  /* 0x000000423e427212 */ /* 0x000fe200078e9645 */
[----:B------:R-:W-:Y:S02]  /*e130*/  IMAD.MOV.U32 R50, RZ, RZ, R68 ;  /* 0x000000ffff327224 */ /* 0x000fe400078e0044 */
[----:B------:R-:W-:-:S07]  /*e140*/  HFMA2 R68, -RZ, RZ, 0, 0 ;  /* 0x00000000ff447431 */ /* 0x000fce00000001ff */
.L_x_7661:
[----:B------:R-:W-:Y:S05]  /*e150*/  BSYNC.RECONVERGENT B1 ;  /* 0x0000000000017941 */ /* 0x000fea0003800200 */
.L_x_7660:
[----:B------:R-:W-:Y:S01]  /*e160*/  I2FP.F32.U32 R38, R38 ;  /* 0x0000002600267245 */ /* 0x000fe20000201000 */
[----:B------:R-:W-:Y:S01]  /*e170*/  HADD2.F32 R69, -RZ, R35.H0_H0 ;  /* 0x20000023ff457230 */ /* 0x000fe20000004100 */
[----:B------:R-:W-:Y:S03]  /*e180*/  BSSY.RECONVERGENT B1, `(.L_x_7665) ;  /* 0x0000055000017945 */ /* 0x000fe60003800200 */
[----:B------:R-:W-:Y:S01]  /*e190*/  FFMA.FTZ R38, R38, R73, 1.1641532182693481445e-10 ;  /* 0x2f00000026267423 */ /* 0x000fe20000010049 */
[----:B------:R-:W-:Y:S01]  /*e1a0*/  FMUL.FTZ R42, R69, R124 ;  /* 0x0000007c452a7220 */ /* 0x000fe20000410000 */
[----:B------:R-:W-:-:S03]  /*e1b0*/  MOV R69, R74 ;  /* 0x0000004a00457202 */ /* 0x000fc60000000f00 */
[----:B------:R-:W-:-:S04]  /*e1c0*/  FSETP.GTU.FTZ.AND P5, PT, R38, R125, PT ;  /* 0x0000007d2600720b */ /* 0x000fc80003fbc000 */
[----:B------:R-:W-:Y:S02]  /*e1d0*/  FSEL R42, R42, RZ, !P5 ;  /* 0x000000ff2a2a7208 */ /* 0x000fe40006800000 */
[----:B------:R-:W-:Y:S02]  /*e1e0*/  SEL R38, RZ, 0x1, P5 ;  /* 0x00000001ff267807 */ /* 0x000fe40002800000 */
[----:B------:R-:W-:Y:S01]  /*e1f0*/  ISETP.NE.AND P5, PT, R68, 0x1, PT ;  /* 0x000000014400780c */ /* 0x000fe20003fa5270 */
[----:B------:R-:W-:Y:S01]  /*e200*/  FADD.FTZ R13, R13, R42 ;  /* 0x0000002a0d0d7221 */ /* 0x000fe20000010000 */
[----:B------:R-:W-:-:S05]  /*e210*/  @P1 HADD2.F32 R42, -RZ, R31.H0_H0 ;  /* 0x2000001fff2a1230 */ /* 0x000fca0000004100 */
[--C-:B------:R-:W-:Y:S01]  /*e220*/  @P1 FADD.FTZ R42, R42, R13.reuse ;  /* 0x0000000d2a2a1221 */ /* 0x100fe20000010000 */
[--C-:B------:R-:W-:Y:S01]  /*e230*/  @!P1 IMAD.MOV.U32 R42, RZ, RZ, R13.reuse ;  /* 0x000000ffff2a9224 */ /* 0x100fe200078e000d */
[----:B------:R-:W-:Y:S01]  /*e240*/  PRMT R13, R38, 0x7610, R13 ;  /* 0x00007610260d7816 */ /* 0x000fe2000000000d */
[----:B------:R-:W-:-:S03]  /*e250*/  IMAD.MOV.U32 R38, RZ, RZ, 0x2 ;  /* 0x00000002ff267424 */ /* 0x000fc600078e00ff */
        /* <DEDUP_REMOVED lines=10> */
.L_x_7667:
        /* <DEDUP_REMOVED lines=13> */
.L_x_7669:
[----:B------:R-:W-:Y:S05]  /*e3d0*/  BSYNC.RECONVERGENT B2 ;  /* 0x0000000000027941 */ /* 0x000fea0003800200 */
.L_x_7668:
        /* <DEDUP_REMOVED lines=43> */
[----:B------:R-:W-:Y:S01]  /*e690*/  HFMA2 R38, -RZ, RZ, 0, 0 ;  /* 0x00000000ff267431 */ /* 0x000fe200000001ff */
[----:B------:R-:W-:Y:S01]  /*e6a0*/  LOP3.LUT R66, R62, R66, R69, 0x96, !PT ;  /* 0x000000423e427212 */ /* 0x000fe200078e9645 */
[----:B------:R-:W-:Y:S02]  /*e6b0*/  IMAD.MOV.U32 R69, RZ, RZ, R50 ;  /* 0x000000ffff457224 */ /* 0x000fe400078e0032 */
[----:B------:R-:W-:-:S07]  /*e6c0*/  IMAD.MOV.U32 R50, RZ, RZ, R68 ;  /* 0x000000ffff327224 */ /* 0x000fce00078e0044 */
.L_x_7666:
[----:B------:R-:W-:Y:S05]  /*e6d0*/  BSYNC.RECONVERGENT B1 ;  /* 0x0000000000017941 */ /* 0x000fea0003800200 */
.L_x_7665:
[----:B------:R-:W-:Y:S01]  /*e6e0*/  I2FP.F32.U32 R68, R69 ;  /* 0x0000004500447245 */ /* 0x000fe20000201000 */
[----:B------:R-:W-:Y:S01]  /*e6f0*/  HADD2.F32 R39, -RZ, R39.H1_H1 ;  /* 0x30000027ff277230 */ /* 0x000fe20000004100 */
[----:B------:R-:W-:Y:S01]  /*e700*/  ISETP.NE.AND P6, PT, R38, 0x1, PT ;  /* 0x000000012600780c */ /* 0x000fe20003fc5270 */
[----:B------:R-:W-:Y:S02]  /*e710*/  BSSY.RECONVERGENT B1, `(.L_x_7670) ;  /* 0x0000050000017945 */ /* 0x000fe40003800200 */
[----:B------:R-:W-:Y:S01]  /*e720*/  FFMA.FTZ R68, R68, R73, 1.1641532182693481445e-10 ;  /* 0x2f00000044447423 */ /* 0x000fe20000010049 */
[----:B------:R-:W-:-:S04]  /*e730*/  FMUL.FTZ R39, R39, R124 ;  /* 0x0000007c27277220 */ /* 0x000fc80000410000 */
[----:B------:R-:W-:Y:S01]  /*e740*/  FSETP.GTU.FTZ.AND P5, PT, R68, R125, PT ;  /* 0x0000007d4400720b */ /* 0x000fe20003fbc000 */
[----:B------:R-:W-:-:S03]  /*e750*/  IMAD.MOV.U32 R68, RZ, RZ, 0x2 ;  /* 0x00000002ff447424 */ /* 0x000fc600078e00ff */
        /* <DEDUP_REMOVED lines=12> */
.L_x_7672:
        /* <DEDUP_REMOVED lines=15> */
.L_x_7674:
[----:B------:R-:W-:Y:S05]  /*e910*/  BSYNC.RECONVERGENT B2 ;  /* 0x0000000000027941 */ /* 0x000fea0003800200 */
.L_x_7673:
        /* <DEDUP_REMOVED lines=47> */
.L_x_7671:
[----:B------:R-:W-:Y:S05]  /*ec10*/  BSYNC.RECONVERGENT B1 ;  /* 0x0000000000017941 */ /* 0x000fea0003800200 */
.L_x_7670:
[----:B------:R-:W-:Y:S01]  /*ec20*/  HFMA2 R46, -RZ, RZ, 0.1171875, 0 ;  /* 0x2f800000ff2e7431 */ /* 0x000fe200000001ff */
[----:B------:R-:W-:Y:S01]  /*ec30*/  I2FP.F32.U32 R38, R39 ;  /* 0x0000002700267245 */ /* 0x000fe20000201000 */
[----:B------:R-:W-:Y:S01]  /*ec40*/  HADD2.F32 R39, -RZ, R35.H1_H1 ;  /* 0x30000023ff277230 */ /* 0x000fe20000004100 */
[----:B------:R-:W-:Y:S02]  /*ec50*/  PRMT R37, R56, 0x5410, R37 ;  /* 0x0000541038257816 */ /* 0x000fe40000000025 */
[----:B------:R-:W-:Y:S02]  /*ec60*/  PRMT R36, R54, 0x5410, R36 ;  /* 0x0000541036247816 */ /* 0x000fe40000000024 */
[----:B------:R-:W-:Y:S01]  /*ec70*/  FMUL.FTZ R39, R39, R124 ;  /* 0x0000007c27277220 */ /* 0x000fe20000410000 */
[----:B------:R-:W-:Y:S01]  /*ec80*/  FFMA.FTZ R38, R38, R46, 1.1641532182693481445e-10 ;  /* 0x2f00000026267423 */ /* 0x000fe2000001002e */
[----:B------:R-:W-:-:S04]  /*ec90*/  @P1 HADD2.F32 R46, -RZ, R31.H1_H1 ;  /* 0x3000001fff2e1230 */ /* 0x000fc80000004100 */
[----:B------:R-:W-:-:S04]  /*eca0*/  FSETP.GTU.FTZ.AND P6, PT, R38, R125, PT ;  /* 0x0000007d2600720b */ /* 0x000fc80003fdc000 */
        /* <DEDUP_REMOVED lines=9> */
.L_x_7594:
        /* <DEDUP_REMOVED lines=16> */
.L_x_7678:
        /* <DEDUP_REMOVED lines=13> */
.L_x_7680:
[----:B------:R-:W-:Y:S05]  /*ef10*/  BSYNC.RECONVERGENT B2 ;  /* 0x0000000000027941 */ /* 0x000fea0003800200 */
.L_x_7679:
        /* <DEDUP_REMOVED lines=51> */
[----:B------:R-:W-:Y:S02]  /*f250*/  IMAD.MOV.U32 R50, RZ, RZ, R20 ;  /* 0x000000ffff327224 */ /* 0x000fe400078e0014 */
[----:B------:R-:W-:Y:S01]  /*f260*/  HFMA2 R20, -RZ, RZ, 0, 0 ;  /* 0x00000000ff147431 */ /* 0x000fe200000001ff */
[----:B------:R-:W-:-:S07]  /*f270*/  LOP3.LUT R66, R22, UR4, R21, 0x96, !PT ;  /* 0x0000000416427c12 */ /* 0x000fce000f8e9615 */
.L_x_7677:
[----:B------:R-:W-:Y:S05]  /*f280*/  BSYNC.RECONVERGENT B1 ;  /* 0x0000000000017941 */ /* 0x000fea0003800200 */
.L_x_7676:
        /* <DEDUP_REMOVED lines=27> */
.L_x_7683:
        /* <DEDUP_REMOVED lines=13> */
.L_x_7685:
[----:B------:R-:W-:Y:S05]  /*f510*/  BSYNC.RECONVERGENT B2 ;  /* 0x0000000000027941 */ /* 0x000fea0003800200 */
.L_x_7684:
        /* <DEDUP_REMOVED lines=54> */
.L_x_7682:
[----:B------:R-:W-:Y:S05]  /*f880*/  BSYNC.RECONVERGENT B1 ;  /* 0x0000000000017941 */ /* 0x000fea0003800200 */
.L_x_7681:
        /* <DEDUP_REMOVED lines=24> */
.L_x_7688:
        /* <DEDUP_REMOVED lines=13> */
.L_x_7690:
[----:B------:R-:W-:Y:S05]  /*fae0*/  BSYNC.RECONVERGENT B2 ;  /* 0x0000000000027941 */ /* 0x000fea0003800200 */
.L_x_7689:
        /* <DEDUP_REMOVED lines=54> */
.L_x_7687:
[----:B------:R-:W-:Y:S05]  /*fe50*/  BSYNC.RECONVERGENT B1 ;  /* 0x0000000000017941 */ /* 0x000fea0003800200 */
.L_x_7686:
[----:B------:R-:W-:Y:S01]  /*fe60*/  I2FP.F32.U32 R22, R21 ;  /* 0x0000001500167245 */ /* 0x000fe20000201000 */
[----:B------:R-:W-:Y:S01]  /*fe70*/  HADD2.F32 R23, -RZ, R37.H0_H0 ;  /* 0x20000025ff177230 */ /* 0x000fe20000004100 */
[----:B------:R-:W-:Y:S01]  /*fe80*/  BSSY.RECONVERGENT B1, `(.L_x_7691) ;  /* 0x000005a000017945 */ /* 0x000fe20003800200 */
[----:B------:R-:W-:Y:S02]  /*fe90*/  HFMA2 R58, -RZ, RZ, 0, 1.1920928955078125e-07 ;  /* 0x00000002ff3a7431 */ /* 0x000fe400000001ff */
[----:B------:R-:W-:Y:S01]  /*fea0*/  FFMA.FTZ R21, R22, R71, 1.1641532182693481445e-10 ;  /* 0x2f00000016157423 */ /* 0x000fe20000010047 */
[----:B------:R-:W-:Y:S01]  /*feb0*/  FMUL.FTZ R23, R23, R46 ;  /* 0x0000002e17177220 */ /* 0x000fe20000410000 */
[----:B------:R-:W-:-:S03]  /*fec0*/  @P1 HADD2.F32 R22, -RZ, R29.H0_H0 ;  /* 0x2000001dff161230 */ /* 0x000fc60000004100 */
        /* <DEDUP_REMOVED lines=17> */
.L_x_7693:
        /* <DEDUP_REMOVED lines=13> */
.L_x_7695:
[----:B------:R-:W-:Y:S05]  /*100b0*/  BSYNC.RECONVERGENT B2 ;  /* 0x0000000000027941 */ /* 0x000fea0003800200 */
.L_x_7694:
        /* <DEDUP_REMOVED lines=54> */
.L_x_7692:
[----:B------:R-:W-:Y:S05]  /*10420*/  BSYNC.RECONVERGENT B1 ;  /* 0x0000000000017941 */ /* 0x000fea0003800200 */
.L_x_7691:
[----:B------:R-:W-:Y:S01]  /*10430*/  I2FP.F32.U32 R22, R23 ;  /* 0x0000001700167245 */ /* 0x000fe20000201000 */
[----:B------:R-:W-:Y:S01]  /*10440*/  HADD2.F32 R37, -RZ, R37.H1_H1 ;  /* 0x30000025ff257230 */ /* 0x000fe20000004100 */
[----:B------:R-:W-:Y:S01]  /*10450*/  BSSY.RECONVERGENT B1, `(.L_x_7696) ;  /* 0x000005a000017945 */ /* 0x000fe20003800200 */
[----:B------:R-:W-:Y:S02]  /*10460*/  @P1 HADD2.F32 R43, -RZ, R29.H1_H1 ;  /* 0x3000001dff2b1230 */ /* 0x000fe40000004100 */
        /* <DEDUP_REMOVED lines=20> */
.L_x_7698:
        /* <DEDUP_REMOVED lines=13> */
.L_x_7700:
[----:B------:R-:W-:Y:S05]  /*10680*/  BSYNC.RECONVERGENT B2 ;  /* 0x0000000000027941 */ /* 0x000fea0003800200 */
.L_x_7699:
        /* <DEDUP_REMOVED lines=54> */
.L_x_7697:
[----:B------:R-:W-:Y:S05]  /*109f0*/  BSYNC.RECONVERGENT B1 ;  /* 0x0000000000017941 */ /* 0x000fea0003800200 */
.L_x_7696:
[----:B------:R-:W-:Y:S01]  /*10a00*/  I2FP.F32.U32 R42, R23 ;  /* 0x00000017002a7245 */ /* 0x000fe20000201000 */
[----:B------:R-:W-:Y:S01]  /*10a10*/  HADD2.F32 R43, -RZ, R38.H0_H0 ;  /* 0x20000026ff2b7230 */ /* 0x000fe20000004100 */
[----:B------:R-:W-:Y:S01]  /*10a20*/  ISETP.NE.AND P3, PT, R60, 0x1, PT ;  /* 0x000000013c00780c */ /* 0x000fe20003f65270 */
[----:B------:R-:W-:Y:S01]  /*10a30*/  BSSY.RECONVERGENT B1, `(.L_x_7701) ;  /* 0x0000058000017945 */ /* 0x000fe20003800200 */
[----:B------:R-:W-:Y:S02]  /*10a40*/  IMAD.MOV.U32 R62, RZ, RZ, 0x2 ;  /* 0x00000002ff3e7424 */ /* 0x000fe400078e00ff */
[----:B------:R-:W-:Y:S01]  /*10a50*/  FFMA.FTZ R23, R42, R71, 1.1641532182693481445e-10 ;  /* 0x2f0000002a177423 */ /* 0x000fe20000010047 */
[----:B------:R-:W-:Y:S01]  /*10a60*/  FMUL.FTZ R43, R43, R46 ;  /* 0x0000002e2b2b7220 */ /* 0x000fe20000410000 */
[----:B------:R-:W-:-:S03]  /*10a70*/  @P1 HADD2.F32 R42, -RZ, R30.H0_H0 ;  /* 0x2000001eff2a1230 */ /* 0x000fc60000004100 */
        /* <DEDUP_REMOVED lines=15> */
.L_x_7703:
        /* <DEDUP_REMOVED lines=13> */
.L_x_7705:
[----:B------:R-:W-:Y:S05]  /*10c40*/  BSYNC.RECONVERGENT B2 ;  /* 0x0000000000027941 */ /* 0x000fea0003800200 */
.L_x_7704:
        /* <DEDUP_REMOVED lines=54> */
.L_x_7702:
[----:B------:R-:W-:Y:S05]  /*10fb0*/  BSYNC.RECONVERGENT B1 ;  /* 0x0000000000017941 */ /* 0x000fea0003800200 */
.L_x_7701:
[----:B------:R-:W-:Y:S01]  /*10fc0*/  I2FP.F32.U32 R42, R43 ;  /* 0x0000002b002a7245 */ /* 0x000fe20000201000 */
[----:B------:R-:W-:Y:S01]  /*10fd0*/  HADD2.F32 R61, -RZ, R38.H1_H1 ;  /* 0x30000026ff3d7230 */ /* 0x000fe20000004100 */
[----:B------:R-:W-:Y:S01]  /*10fe0*/  ISETP.NE.AND P4, PT, R62, 0x1, PT ;  /* 0x000000013e00780c */ /* 0x000fe20003f85270 */
[----:B------:R-:W-:Y:S01]  /*10ff0*/  @P1 HADD2.F32 R38, -RZ, R30.H1_H1 ;  /* 0x3000001eff261230 */ /* 0x000fe20000004100 */
[----:B------:R-:W-:Y:S01]  /*11000*/  BSSY.RECONVERGENT B1, `(.L_x_7706) ;  /* 0x0000057000017945 */ /* 0x000fe20003800200 */
[----:B------:R-:W-:Y:S01]  /*11010*/  FFMA.FTZ R43, R42, R71, 1.1641532182693481445e-10 ;  /* 0x2f0000002a2b7423 */ /* 0x000fe20000010047 */
[----:B------:R-:W-:Y:S01]  /*11020*/  FMUL.FTZ R61, R61, R46 ;  /* 0x0000002e3d3d7220 */ /* 0x000fe20000410000 */
[----:B------:R-:W-:Y:S02]  /*11030*/  HFMA2 R60, -RZ, RZ, 0, 1.1920928955078125e-07 ;  /* 0x00000002ff3c7431 */ /* 0x000fe400000001ff */
[----:B------:R-:W-:Y:S01]  /*11040*/  IMAD.MOV.U32 R42, RZ, RZ, R74 ;  /* 0x000000ffff2a7224 */ /* 0x000fe200078e004a */
        /* <DEDUP_REMOVED lines=14> */
.L_x_7708:
        /* <DEDUP_REMOVED lines=13> */
.L_x_7710:
[----:B------:R-:W-:Y:S05]  /*11200*/  BSYNC.RECONVERGENT B2 ;  /* 0x0000000000027941 */ /* 0x000fea0003800200 */
.L_x_7709:
        /* <DEDUP_REMOVED lines=51> */
[----:B------:R-:W-:Y:S01]  /*11540*/  MOV R50, R60 ;  /* 0x0000003c00327202 */ /* 0x000fe20000000f00 */
[----:B------:R-:W-:Y:S01]  /*11550*/  IMAD.MOV.U32 R60, RZ, RZ, RZ ;  /* 0x000000ffff3c7224 */ /* 0x000fe200078e00ff */
[----:B------:R-:W-:-:S07]  /*11560*/  LOP3.LUT R66, R62, UR4, R61, 0x96, !PT ;  /* 0x000000043e427c12 */ /* 0x000fce000f8e963d */
.L_x_7707:
[----:B------:R-:W-:Y:S05]  /*11570*/  BSYNC.RECONVERGENT B1 ;  /* 0x0000000000017941 */ /* 0x000fea0003800200 */
.L_x_7706:
        /* <DEDUP_REMOVED lines=23> */
.L_x_7713:
        /* <DEDUP_REMOVED lines=13> */
.L_x_7715:
[----:B------:R-:W-:Y:S05]  /*117c0*/  BSYNC.RECONVERGENT B2 ;  /* 0x0000000000027941 */ /* 0x000fea0003800200 */
.L_x_7714:
        /* <DEDUP_REMOVED lines=50> */
[----:B------:R-:W-:Y:S02]  /*11af0*/  MOV R74, R64 ;  /* 0x00000040004a7202 */ /* 0x000fe40000000f00 */
[----:B------:R-:W-:Y:S01]  /*11b00*/  LOP3.LUT R66, R62, UR4, R61, 0x96, !PT ;  /* 0x000000043e427c12 */ /* 0x000fe2000f8e963d */
[----:B------:R-:W-:Y:S02]  /*11b10*/  IMAD.MOV.U32 R61, RZ, RZ, R50 ;  /* 0x000000ffff3d7224 */ /* 0x000fe400078e0032 */
[----:B------:R-:W-:-:S07]  /*11b20*/  IMAD.MOV.U32 R50, RZ, RZ, R60 ;  /* 0x000000ffff327224 */ /* 0x000fce00078e003c */
.L_x_7712:
[----:B------:R-:W-:Y:S05]  /*11b30*/  BSYNC.RECONVERGENT B1 ;  /* 0x0000000000017941 */ /* 0x000fea0003800200 */
.L_x_7711:
        /* <DEDUP_REMOVED lines=14> */
.L_x_7675:
        /* <DEDUP_REMOVED lines=43> */
.L_x_7716:
[----:B------:R-:W-:Y:S01]  /*11ed0*/  IMAD.MOV.U32 R69, RZ, RZ, R50 ;  /* 0x000000ffff457224 */ /* 0x000fe200078e0032 */
[----:B------:R-:W-:-:S07]  /*11ee0*/  IADD3 R49, PT, PT, R49, 0x100, RZ ;  /* 0x0000010031317810 */ /* 0x000fce0007ffe0ff */
.L_x_7593:
[----:B------:R-:W-:Y:S05]  /*11ef0*/  BSYNC.RECONVERGENT B0 ;  /* 0x0000000000007941 */ /* 0x000fea0003800200 */
.L_x_7592:
        /* <DEDUP_REMOVED lines=47> */
.L_x_7722:
        /* <DEDUP_REMOVED lines=13> */
.L_x_7724:
[----:B------:R-:W-:Y:S05]  /*122c0*/  BSYNC.RECONVERGENT B2 ;  /* 0x0000000000027941 */ /* 0x000fea0003800200 */
.L_x_7723:
        /* <DEDUP_REMOVED lines=47> */
.L_x_7721:
[----:B------:R-:W-:Y:S05]  /*125c0*/  BSYNC.RECONVERGENT B1 ;  /* 0x0000000000017941 */ /* 0x000fea0003800200 */
.L_x_7720:
[----:B------:R-:W1:Y:S01]  /*125d0*/  LDC R124, c[0x0][0x408] ;  /* 0x00010200ff7c7b82 */ /* 0x000e620000000800 */
[----:B------:R-:W-:Y:S01]  /*125e0*/  I2FP.F32.U32 R7, R7 ;  /* 0x0000000700077245 */ /* 0x000fe20000201000 */
[----:B------:R-:W-:Y:S01]  /*125f0*/  IMAD.MOV.U32 R71, RZ, RZ, 0x2f800000 ;  /* 0x2f800000ff477424 */ /* 0x000fe200078e00ff */
[----:B------:R-:W-:Y:S01]  /*12600*/  ISETP.NE.AND P3, PT, R10, 0x1, PT ;  /* 0x000000010a00780c */ /* 0x000fe20003f65270 */
[----:B-----5:R-:W-:Y:S01]  /*12610*/  HADD2.F32 R9, -RZ, R36.H0_H0 ;  /* 0x20000024ff097230 */ /* 0x020fe20000004100 */
[----:B------:R-:W-:Y:S01]  /*12620*/  BSSY.RECONVERGENT B1, `(.L_x_7725) ;  /* 0x0000050000017945 */ /* 0x000fe20003800200 */
[----:B------:R-:W-:Y:S01]  /*12630*/  FFMA.FTZ R8, R7, R71, 1.1641532182693481445e-10 ;  /* 0x2f00000007087423 */ /* 0x000fe20000010047 */
[----:B------:R-:W-:Y:S01]  /*12640*/  HFMA2 R11, -RZ, RZ, 0, 1.1920928955078125e-07 ;  /* 0x00000002ff0b7431 */ /* 0x000fe200000001ff */
[----:B------:R-:W2:Y:S01]  /*12650*/  LDC R125, c[0x0][0x404] ;  /* 0x00010100ff7d7b82 */ /* 0x000ea20000000800 */
[----:B-1----:R-:W-:Y:S01]  /*12660*/  FMUL.FTZ R7, R9, R124 ;  /* 0x0000007c09077220 */ /* 0x002fe20000410000 */
[----:B------:R-:W-:Y:S01]  /*12670*/  IMAD.MOV.U32 R9, RZ, RZ, R74 ;  /* 0x000000ffff097224 */ /* 0x000fe200078e004a */
        /* <DEDUP_REMOVED lines=13> */
.L_x_7727:
        /* <DEDUP_REMOVED lines=13> */
.L_x_7729:
[----:B------:R-:W-:Y:S05]  /*12820*/  BSYNC.RECONVERGENT B2 ;  /* 0x0000000000027941 */ /* 0x000fea0003800200 */
.L_x_7728:
        /* <DEDUP_REMOVED lines=47> */
.L_x_7726:
[----:B------:R-:W-:Y:S05]  /*12b20*/  BSYNC.RECONVERGENT B1 ;  /* 0x0000000000017941 */ /* 0x000fea0003800200 */
.L_x_7725:
        /* <DEDUP_REMOVED lines=8> */
[----:B------:R-:W-:Y:S01]  /*12bb0*/  FSEL R8, R9, RZ, !P3 ;  /* 0x000000ff09087208 */ /* 0x000fe20005800000 */
[----:B------:R-:W-:-:S04]  /*12bc0*/  IMAD.MOV.U32 R9, RZ, RZ, R74 ;  /* 0x000000ffff097224 */ /* 0x000fc800078e004a */
        /* <DEDUP_REMOVED lines=15> */
.L_x_7732:
        /* <DEDUP_REMOVED lines=13> */
.L_x_7734:
[----:B------:R-:W-:Y:S05]  /*12d90*/  BSYNC.RECONVERGENT B2 ;  /* 0x0000000000027941 */ /* 0x000fea0003800200 */
.L_x_7733:
        /* <DEDUP_REMOVED lines=47> */
.L_x_7731:
[----:B------:R-:W-:Y:S05]  /*13090*/  BSYNC.RECONVERGENT B1 ;  /* 0x0000000000017941 */ /* 0x000fea0003800200 */
.L_x_7730:
        /* <DEDUP_REMOVED lines=21> */
.L_x_7737:
        /* <DEDUP_REMOVED lines=13> */
.L_x_7739:
[----:B------:R-:W-:Y:S05]  /*132c0*/  BSYNC.RECONVERGENT B2 ;  /* 0x0000000000027941 */ /* 0x000fea0003800200 */
.L_x_7738:
        /* <DEDUP_REMOVED lines=47> */
.L_x_7736:
[----:B------:R-:W-:Y:S05]  /*135c0*/  BSYNC.RECONVERGENT B1 ;  /* 0x0000000000017941 */ /* 0x000fea0003800200 */
.L_x_7735:
        /* <DEDUP_REMOVED lines=25> */
.L_x_7742:
        /* <DEDUP_REMOVED lines=13> */
.L_x_7744:
[----:B------:R-:W-:Y:S05]  /*13830*/  BSYNC.RECONVERGENT B2 ;  /* 0x0000000000027941 */ /* 0x000fea0003800200 */
.L_x_7743:
        /* <DEDUP_REMOVED lines=47> */
.L_x_7741:
[----:B------:R-:W-:Y:S05]  /*13b30*/  BSYNC.RECONVERGENT B1 ;  /* 0x0000000000017941 */ /* 0x000fea0003800200 */
.L_x_7740:
[----:B------:R-:W-:Y:S01]  /*13b40*/  I2FP.F32.U32 R9, R9 ;  /* 0x0000000900097245 */ /* 0x000fe20000201000 */
[----:B------:R-:W-:Y:S01]  /*13b50*/  HADD2.F32 R11, -RZ, R37.H0_H0 ;  /* 0x20000025ff0b7230 */ /* 0x000fe20000004100 */
        /* <DEDUP_REMOVED lines=19> */
.L_x_7747:
        /* <DEDUP_REMOVED lines=13> */
.L_x_7749:
[----:B------:R-:W-:Y:S05]  /*13d60*/  BSYNC.RECONVERGENT B2 ;  /* 0x0000000000027941 */ /* 0x000fea0003800200 */
.L_x_7748:
        /* <DEDUP_REMOVED lines=47> */
.L_x_7746:
[----:B------:R-:W-:Y:S05]  /*14060*/  BSYNC.RECONVERGENT B1 ;  /* 0x0000000000017941 */ /* 0x000fea0003800200 */
.L_x_7745:
        /* <DEDUP_REMOVED lines=26> */
.L_x_7752:
        /* <DEDUP_REMOVED lines=13> */
.L_x_7754:
[----:B------:R-:W-:Y:S05]  /*142e0*/  BSYNC.RECONVERGENT B2 ;  /* 0x0000000000027941 */ /* 0x000fea0003800200 */
.L_x_7753:
        /* <DEDUP_REMOVED lines=47> */
.L_x_7751:
[----:B------:R-:W-:Y:S05]  /*145e0*/  BSYNC.RECONVERGENT B1 ;  /* 0x0000000000017941 */ /* 0x000fea0003800200 */
.L_x_7750:
        /* <DEDUP_REMOVED lines=21> */
.L_x_7757:
        /* <DEDUP_REMOVED lines=13> */
.L_x_7759:
[----:B------:R-:W-:Y:S05]  /*14810*/  BSYNC.RECONVERGENT B2 ;  /* 0x0000000000027941 */ /* 0x000fea0003800200 */
.L_x_7758:
        /* <DEDUP_REMOVED lines=47> */
.L_x_7756:
[----:B------:R-:W-:Y:S05]  /*14b10*/  BSYNC.RECONVERGENT B1 ;  /* 0x0000000000017941 */ /* 0x000fea0003800200 */
.L_x_7755:
        /* <DEDUP_REMOVED lines=25> */
.L_x_7762:
        /* <DEDUP_REMOVED lines=13> */
.L_x_7764:
[----:B------:R-:W-:Y:S05]  /*14d80*/  BSYNC.RECONVERGENT B2 ;  /* 0x0000000000027941 */ /* 0x000fea0003800200 */
.L_x_7763:
        /* <DEDUP_REMOVED lines=45> */
[----:B------:R-:W-:Y:S02]  /*15060*/  LOP3.LUT R66, R61, R40, R13, 0x96, !PT ;  /* 0x000000283d427212 */ /* 0x000fe400078e960d */
[----:B------:R-:W-:-:S07]  /*15070*/  MOV R53, R12 ;  /* 0x0000000c00357202 */ /* 0x000fce0000000f00 */
.L_x_7761:
[----:B------:R-:W-:Y:S05]  /*15080*/  BSYNC.RECONVERGENT B1 ;  /* 0x0000000000017941 */ /* 0x000fea0003800200 */
.L_x_7760:
        /* <DEDUP_REMOVED lines=21> */
.L_x_7767:
        /* <DEDUP_REMOVED lines=13> */
.L_x_7769:
[----:B------:R-:W-:Y:S05]  /*152b0*/  BSYNC.RECONVERGENT B2 ;  /* 0x0000000000027941 */ /* 0x000fea0003800200 */
.L_x_7768:
        /* <DEDUP_REMOVED lines=47> */
.L_x_7766:
[----:B------:R-:W-:Y:S05]  /*155b0*/  BSYNC.RECONVERGENT B1 ;  /* 0x0000000000017941 */ /* 0x000fea0003800200 */
.L_x_7765:
        /* <DEDUP_REMOVED lines=26> */
.L_x_7772:
        /* <DEDUP_REMOVED lines=13> */
.L_x_7774:
[----:B------:R-:W-:Y:S05]  /*15830*/  BSYNC.RECONVERGENT B2 ;  /* 0x0000000000027941 */ /* 0x000fea0003800200 */
.L_x_7773:
        /* <DEDUP_REMOVED lines=42> */
[----:B------:R-:W-:Y:S02]  /*15ae0*/  MOV R74, R66 ;  /* 0x00000042004a7202 */ /* 0x000fe40000000f00 */
[----:B------:R-:W-:Y:S02]  /*15af0*/  LOP3.LUT R67, R68, UR23, R67, 0x96, !PT ;  /* 0x0000001744437c12 */ /* 0x000fe4000f8e9643 */
[----:B------:R-:W-:Y:S01]  /*15b00*/  LOP3.LUT R66, R61, R40, R13, 0x96, !PT ;  /* 0x000000283d427212 */ /* 0x000fe200078e960d */
[----:B------:R-:W-:Y:S02]  /*15b10*/  IMAD.MOV.U32 R13, RZ, RZ, R53 ;  /* 0x000000ffff0d7224 */ /* 0x000fe400078e0035 */
[----:B------:R-:W-:-:S07]  /*15b20*/  IMAD.MOV.U32 R53, RZ, RZ, R12 ;  /* 0x000000ffff357224 */ /* 0x000fce00078e000c */
.L_x_7771:
[----:B------:R-:W-:Y:S05]  /*15b30*/  BSYNC.RECONVERGENT B1 ;  /* 0x0000000000017941 */ /* 0x000fea0003800200 */
.L_x_7770:
        /* <DEDUP_REMOVED lines=20> */
.L_x_7777:
        /* <DEDUP_REMOVED lines=13> */
.L_x_7779:
[----:B------:R-:W-:Y:S05]  /*15d50*/  BSYNC.RECONVERGENT B2 ;  /* 0x0000000000027941 */ /* 0x000fea0003800200 */
.L_x_7778:
        /* <DEDUP_REMOVED lines=47> */
.L_x_7776:
[----:B------:R-:W-:Y:S05]  /*16050*/  BSYNC.RECONVERGENT B1 ;  /* 0x0000000000017941 */ /* 0x000fea0003800200 */
.L_x_7775:
        /* <DEDUP_REMOVED lines=25> */
.L_x_7782:
        /* <DEDUP_REMOVED lines=13> */
.L_x_7784:
[----:B------:R-:W-:Y:S05]  /*162c0*/  BSYNC.RECONVERGENT B2 ;  /* 0x0000000000027941 */ /* 0x000fea0003800200 */
.L_x_7783:
        /* <DEDUP_REMOVED lines=47> */
.L_x_7781:
[----:B------:R-:W-:Y:S05]  /*165c0*/  BSYNC.RECONVERGENT B1 ;  /* 0x0000000000017941 */ /* 0x000fea0003800200 */
.L_x_7780:
[----:B------:R-:W-:Y:S01]  /*165d0*/  HFMA2 R38, -RZ, RZ, 0.1171875, 0 ;  /* 0x2f800000ff267431 */ /* 0x000fe200000001ff */
        /* <DEDUP_REMOVED lines=20> */
.L_x_7787:
        /* <DEDUP_REMOVED lines=13> */
.L_x_7789:
[----:B------:R-:W-:Y:S05]  /*167f0*/  BSYNC.RECONVERGENT B2 ;  /* 0x0000000000027941 */ /* 0x000fea0003800200 */
.L_x_7788:
        /* <DEDUP_REMOVED lines=47> */
.L_x_7786:
[----:B------:R-:W-:Y:S05]  /*16af0*/  BSYNC.RECONVERGENT B1 ;  /* 0x0000000000017941 */ /* 0x000fea0003800200 */
.L_x_7785:
[----:B------:R-:W-:Y:S01]  /*16b00*/  HFMA2 R40, -RZ, RZ, 0.1171875, 0 ;  /* 0x2f800000ff287431 */ /* 0x000fe200000001ff */
[----:B------:R-:W-:Y:S01]  /*16b10*/  I2FP.F32.U32 R38, R38 ;  /* 0x0000002600267245 */ /* 0x000fe20000201000 */
[----:B------:R-:W-:Y:S01]  /*16b20*/  HADD2.F32 R65, -RZ, R35.H0_H0 ;  /* 0x20000023ff417230 */ /* 0x000fe20000004100 */
[----:B------:R-:W-:Y:S01]  /*16b30*/  BSSY.RECONVERGENT B1, `(.L_x_7790) ;  /* 0x0000055000017945 */ /* 0x000fe20003800200 */
[----:B------:R-:W-:Y:S02]  /*16b40*/  MOV R69, R74 ;  /* 0x0000004a00457202 */ /* 0x000fe40000000f00 */
[----:B------:R-:W-:Y:S01]  /*16b50*/  FFMA.FTZ R38, R38, R40, 1.1641532182693481445e-10 ;  /* 0x2f00000026267423 */ /* 0x000fe20000010028 */
[----:B------:R-:W-:-:S04]  /*16b60*/  FMUL.FTZ R40, R65, R124 ;  /* 0x0000007c41287220 */ /* 0x000fc80000410000 */
        /* <DEDUP_REMOVED lines=20> */
.L_x_7792:
        /* <DEDUP_REMOVED lines=13> */
.L_x_7794:
[----:B------:R-:W-:Y:S05]  /*16d80*/  BSYNC.RECONVERGENT B2 ;  /* 0x0000000000027941 */ /* 0x000fea0003800200 */
.L_x_7793:
[----:B------:R-:W-:Y:S01]  /*16d90*/  LOP3.LUT R70, R5, UR9, R67, 0x96, !PT ;  /* 0x0000000905467c12 */ /* 0x000fe2000f8e9643 */
[----:B------:R-:W-:Y:S01]  /*16da0*/  IMAD.WIDE.U32 R68, R0, -0x326172a9, RZ ;  /* 0xcd9e8d5700447825 */ /* 0x000fe200078e00ff */
[----:B------:R-:W-:-:S03]  /*16db0*/  UIADD3 UR4, UPT, UPT, UR9, 0x32370b8f, URZ ;  /* 0x32370b8f09047890 */ /* 0x000fc6000fffe0ff */
[----:B------:R-:W-:Y:S02]  /*16dc0*/  HFMA2 R38, -RZ, RZ, 0, 0 ;  /* 0x00000000ff267431 */ /* 0x000fe400000001ff */
        /* <DEDUP_REMOVED lines=38> */
[----:B------:R-:W-:Y:S01]  /*17030*/  IMAD.WIDE.U32 R68, R69, -0x2daee0ad, RZ ;  /* 0xd2511f5345447825 */ /* 0x000fe200078e00ff */
[----:B------:R-:W-:-:S04]  /*17040*/  MOV R74, R70 ;  /* 0x00000046004a7202 */ /* 0x000fc80000000f00 */
[----:B------:R-:W-:Y:S01]  /*17050*/  LOP3.LUT R66, R61, R66, R69, 0x96, !PT ;  /* 0x000000423d427212 */ /* 0x000fe200078e9645 */
[----:B------:R-:W-:Y:S02]  /*17060*/  IMAD.MOV.U32 R69, RZ, RZ, R53 ;  /* 0x000000ffff457224 */ /* 0x000fe400078e0035 */
[----:B------:R-:W-:-:S07]  /*17070*/  IMAD.MOV.U32 R53, RZ, RZ, R68 ;  /* 0x000000ffff357224 */ /* 0x000fce00078e0044 */
.L_x_7791:
[----:B------:R-:W-:Y:S05]  /*17080*/  BSYNC.RECONVERGENT B1 ;  /* 0x0000000000017941 */ /* 0x000fea0003800200 */
.L_x_7790:
[----:B------:R-:W-:Y:S01]  /*17090*/  I2FP.F32.U32 R68, R69 ;  /* 0x0000004500447245 */ /* 0x000fe20000201000 */
[----:B------:R-:W-:Y:S01]  /*170a0*/  IMAD.MOV.U32 R71, RZ, RZ, 0x2f800000 ;  /* 0x2f800000ff477424 */ /* 0x000fe200078e00ff */
[----:B------:R-:W-:Y:S01]  /*170b0*/  ISETP.NE.AND P6, PT, R38, 0x1, PT ;  /* 0x000000012600780c */ /* 0x000fe20003fc5270 */
[----:B------:R-:W-:Y:S01]  /*170c0*/  HADD2.F32 R39, -RZ, R39.H1_H1 ;  /* 0x30000027ff277230 */ /* 0x000fe20000004100 */
[----:B------:R-:W-:Y:S01]  /*170d0*/  BSSY.RECONVERGENT B1, `(.L_x_7795) ;  /* 0x0000050000017945 */ /* 0x000fe20003800200 */
[----:B------:R-:W-:-:S03]  /*170e0*/  FFMA.FTZ R68, R68, R71, 1.1641532182693481445e-10 ;  /* 0x2f00000044447423 */ /* 0x000fc60000010047 */
[----:B------:R-:W-:Y:S02]  /*170f0*/  FMUL.FTZ R39, R39, R124 ;  /* 0x0000007c27277220 */ /* 0x000fe40000410000 */
[----:B------:R-:W-:Y:S01]  /*17100*/  FSETP.GTU.FTZ.AND P5, PT, R68, R125, PT ;  /* 0x0000007d4400720b */ /* 0x000fe20003fbc000 */
[----:B------:R-:W-:-:S03]  /*17110*/  IMAD.MOV.U32 R68, RZ, RZ, 0x2 ;  /* 0x00000002ff447424 */ /* 0x000fc600078e00ff */
        /* <DEDUP_REMOVED lines=12> */
.L_x_7797:
        /* <DEDUP_REMOVED lines=15> */
.L_x_7799:
[----:B------:R-:W-:Y:S05]  /*172d0*/  BSYNC.RECONVERGENT B2 ;  /* 0x0000000000027941 */ /* 0x000fea0003800200 */
.L_x_7798:
        /* <DEDUP_REMOVED lines=43> */
[----:B------:R-:W-:Y:S01]  /*17590*/  HFMA2 R68, -RZ, RZ, 0, 0 ;  /* 0x00000000ff447431 */ /* 0x000fe200000001ff */
[----:B------:R-:W-:Y:S01]  /*175a0*/  LOP3.LUT R66, R61, R58, R39, 0x96, !PT ;  /* 0x0000003a3d427212 */ /* 0x000fe200078e9627 */
[----:B------:R-:W-:Y:S02]  /*175b0*/  IMAD.MOV.U32 R39, RZ, RZ, R53 ;  /* 0x000000ffff277224 */ /* 0x000fe400078e0035 */
[----:B------:R-:W-:-:S07]  /*175c0*/  IMAD.MOV.U32 R53, RZ, RZ, R38 ;  /* 0x000000ffff357224 */ /* 0x000fce00078e0026 */
.L_x_7796:
[----:B------:R-:W-:Y:S05]  /*175d0*/  BSYNC.RECONVERGENT B1 ;  /* 0x0000000000017941 */ /* 0x000fea0003800200 */
.L_x_7795:
[----:B------:R-:W-:Y:S01]  /*175e0*/  I2FP.F32.U32 R38, R39 ;  /* 0x0000002700267245 */ /* 0x000fe20000201000 */
[----:B------:R-:W-:Y:S01]  /*175f0*/  HADD2.F32 R39, -RZ, R35.H1_H1 ;  /* 0x30000023ff277230 */ /* 0x000fe20000004100 */
[----:B------:R-:W-:Y:S01]  /*17600*/  PRMT R37, R63, 0x5410, R37 ;  /* 0x000054103f257816 */ /* 0x000fe20000000025 */
[----:B------:R-:W-:Y:S01]  /*17610*/  @P2 HADD2.F32 R57, -RZ, R31.H1_H1 ;  /* 0x3000001fff392230 */ /* 0x000fe20000004100 */
[----:B------:R-:W-:Y:S01]  /*17620*/  PRMT R36, R55, 0x5410, R36 ;  /* 0x0000541037247816 */ /* 0x000fe20000000024 */
[----:B------:R-:W-:Y:S01]  /*17630*/  FFMA.FTZ R38, R38, R71, 1.1641532182693481445e-10 ;  /* 0x2f00000026267423 */ /* 0x000fe20000010047 */
[----:B------:R-:W-:Y:S01]  /*17640*/  FMUL.FTZ R39, R39, R124 ;  /* 0x0000007c27277220 */ /* 0x000fe20000410000 */
[----:B------:R-:W-:-:S03]  /*17650*/  IMAD.MOV.U32 R69, RZ, RZ, R53 ;  /* 0x000000ffff457224 */ /* 0x000fc600078e0035 */
[----:B------:R-:W-:Y:S02]  /*17660*/  FSETP.GTU.FTZ.AND P6, PT, R38, R125, PT ;  /* 0x0000007d2600720b */ /* 0x000fe40003fdc000 */
[----:B------:R-:W-:Y:S02]  /*17670*/  PRMT R38, R72, 0x5410, R73 ;  /* 0x0000541048267816 */ /* 0x000fe40000000049 */
[----:B------:R-:W-:Y:S02]  /*17680*/  FSEL R39, R39, RZ, !P6 ;  /* 0x000000ff27277208 */ /* 0x000fe40007000000 */
[----:B------:R-:W-:-:S03]  /*17690*/  SEL R59, RZ, 0x1, P6 ;  /* 0x00000001ff3b7807 */ /* 0x000fc60003000000 */
[----:B------:R-:W-:-:S04]  /*176a0*/  FADD.FTZ R70, R70, R39 ;  /* 0x0000002746467221 */ /* 0x000fc80000010000 */
[--C-:B------:R-:W-:Y:S01]  /*176b0*/  @P2 FADD.FTZ R57, R57, R70.reuse ;  /* 0x0000004639392221 */ /* 0x100fe20000010000 */
[----:B------:R-:W-:-:S05]  /*176c0*/  @!P2 IMAD.MOV.U32 R57, RZ, RZ, R70 ;  /* 0x000000ffff39a224 */ /* 0x000fca00078e0046 */
[----:B------:R-:W-:-:S04]  /*176d0*/  F2FP.F16.F32.PACK_AB R39, RZ, R57 ;  /* 0x00000039ff27723e */ /* 0x000fc800000000ff */
[----:B------:R-:W-:Y:S01]  /*176e0*/  PRMT R39, R65, 0x5410, R39 ;  /* 0x0000541041277816 */ /* 0x000fe20000000027 */
[----:B------:R-:W-:Y:S06]  /*176f0*/  BRA `(.L_x_7800) ;  /* 0x0000002c00c07947 */ /* 0x000fec0003800000 */
.L_x_7719:
[----:B------:R-:W-:Y:S01]  /*17700*/  ISETP.NE.AND P3, PT, R68, 0x1, PT ;  /* 0x000000014400780c */ /* 0x000fe20003f65270 */
[----:B------:R-:W-:Y:S01]  /*17710*/  BSSY.RECONVERGENT B1, `(.L_x_7801) ;  /* 0x0000053000017945 */ /* 0x000fe20003800200 */
[----:B0-----:R-:W-:Y:S01]  /*17720*/  MOV R26, 0x2 ;  /* 0x00000002001a7802 */ /* 0x001fe20000000f00 */
        /* <DEDUP_REMOVED lines=13> */
.L_x_7803:
        /* <DEDUP_REMOVED lines=13> */
.L_x_7805:
[----:B------:R-:W-:Y:S05]  /*178d0*/  BSYNC.RECONVERGENT B2 ;  /* 0x0000000000027941 */ /* 0x000fea0003800200 */
.L_x_7804:
        /* <DEDUP_REMOVED lines=54> */
.L_x_7802:
[----:B------:R-:W-:Y:S05]  /*17c40*/  BSYNC.RECONVERGENT B1 ;  /* 0x0000000000017941 */ /* 0x000fea0003800200 */
.L_x_7801:
        /* <DEDUP_REMOVED lines=27> */
.L_x_7808:
        /* <DEDUP_REMOVED lines=13> */
.L_x_7810:
[----:B------:R-:W-:Y:S05]  /*17ed0*/  BSYNC.RECONVERGENT B2 ;  /* 0x0000000000027941 */ /* 0x000fea0003800200 */
.L_x_7809:
        /* <DEDUP_REMOVED lines=54> */
.L_x_7807:
[----:B------:R-:W-:Y:S05]  /*18240*/  BSYNC.RECONVERGENT B1 ;  /* 0x0000000000017941 */ /* 0x000fea0003800200 */
.L_x_7806:
        /* <DEDUP_REMOVED lines=24> */
.L_x_7813:
        /* <DEDUP_REMOVED lines=13> */
.L_x_7815:
[----:B------:R-:W-:Y:S05]  /*184a0*/  BSYNC.RECONVERGENT B2 ;  /* 0x0000000000027941 */ /* 0x000fea0003800200 */
.L_x_7814:
        /* <DEDUP_REMOVED lines=54> */
.L_x_7812:
[----:B------:R-:W-:Y:S05]  /*18810*/  BSYNC.RECONVERGENT B1 ;  /* 0x0000000000017941 */ /* 0x000fea0003800200 */
.L_x_7811:
        /* <DEDUP_REMOVED lines=24> */
.L_x_7818:
        /* <DEDUP_REMOVED lines=13> */
.L_x_7820:
[----:B------:R-:W-:Y:S05]  /*18a70*/  BSYNC.RECONVERGENT B2 ;  /* 0x0000000000027941 */ /* 0x000fea0003800200 */
.L_x_7819:
        /* <DEDUP_REMOVED lines=54> */
.L_x_7817:
[----:B------:R-:W-:Y:S05]  /*18de0*/  BSYNC.RECONVERGENT B1 ;  /* 0x0000000000017941 */ /* 0x000fea0003800200 */
.L_x_7816:
[----:B------:R-:W-:Y:S01]  /*18df0*/  I2FP.F32.U32 R27, R27 ;  /* 0x0000001b001b7245 */ /* 0x000fe20000201000 */
[----:B------:R-:W-:Y:S01]  /*18e00*/  HADD2.F32 R37, -RZ, R37.H1_H1 ;  /* 0x30000025ff257230 */ /* 0x000fe20000004100 */
[----:B------:R-:W-:Y:S01]  /*18e10*/  BSSY.RECONVERGENT B1, `(.L_x_7821) ;  /* 0x000005a000017945 */ /* 0x000fe20003800200 */
[----:B------:R-:W-:Y:S02]  /*18e20*/  HFMA2 R57, -RZ, RZ, 0, 1.1920928955078125e-07 ;  /* 0x00000002ff397431 */ /* 0x000fe400000001ff */
        /* <DEDUP_REMOVED lines=20> */
.L_x_7823:
        /* <DEDUP_REMOVED lines=13> */
.L_x_7825:
[----:B------:R-:W-:Y:S05]  /*19040*/  BSYNC.RECONVERGENT B2 ;  /* 0x0000000000027941 */ /* 0x000fea0003800200 */
.L_x_7824:
        /* <DEDUP_REMOVED lines=54> */
.L_x_7822:
[----:B------:R-:W-:Y:S05]  /*193b0*/  BSYNC.RECONVERGENT B1 ;  /* 0x0000000000017941 */ /* 0x000fea0003800200 */
.L_x_7821:
        /* <DEDUP_REMOVED lines=24> */
.L_x_7828:
        /* <DEDUP_REMOVED lines=13> */
.L_x_7830:
[----:B------:R-:W-:Y:S05]  /*19610*/  BSYNC.RECONVERGENT B2 ;  /* 0x0000000000027941 */ /* 0x000fea0003800200 */
.L_x_7829:
        /* <DEDUP_REMOVED lines=52> */
[----:B------:R-:W-:Y:S01]  /*19960*/  IMAD.MOV.U32 R41, RZ, RZ, R55 ;  /* 0x000000ffff297224 */ /* 0x000fe200078e0037 */
[----:B------:R-:W-:-:S07]  /*19970*/  MOV R55, R40 ;  /* 0x0000002800377202 */ /* 0x000fce0000000f00 */
.L_x_7827:
[----:B------:R-:W-:Y:S05]  /*19980*/  BSYNC.RECONVERGENT B1 ;  /* 0x0000000000017941 */ /* 0x000fea0003800200 */
.L_x_7826:
        /* <DEDUP_REMOVED lines=23> */
.L_x_7833:
        /* <DEDUP_REMOVED lines=13> */
.L_x_7835:
[----:B------:R-:W-:Y:S05]  /*19bd0*/  BSYNC.RECONVERGENT B2 ;  /* 0x0000000000027941 */ /* 0x000fea0003800200 */
.L_x_7834:
        /* <DEDUP_REMOVED lines=54> */
.L_x_7832:
[----:B------:R-:W-:Y:S05]  /*19f40*/  BSYNC.RECONVERGENT B1 ;  /* 0x0000000000017941 */ /* 0x000fea0003800200 */
.L_x_7831:
        /* <DEDUP_REMOVED lines=23> */
.L_x_7838:
        /* <DEDUP_REMOVED lines=13> */
.L_x_7840:
[----:B------:R-:W-:Y:S05]  /*1a190*/  BSYNC.RECONVERGENT B2 ;  /* 0x0000000000027941 */ /* 0x000fea0003800200 */
.L_x_7839:
        /* <DEDUP_REMOVED lines=51> */
[----:B------:R-:W-:Y:S01]  /*1a4d0*/  IMAD.MOV.U32 R68, RZ, RZ, RZ ;  /* 0x000000ffff447224 */ /* 0x000fe200078e00ff */
[----:B------:R-:W-:Y:S02]  /*1a4e0*/  LOP3.LUT R66, R66, UR4, R63, 0x96, !PT ;  /* 0x0000000442427c12 */ /* 0x000fe4000f8e963f */
[----:B------:R-:W-:-:S07]  /*1a4f0*/  MOV R55, R62 ;  /* 0x0000003e00377202 */ /* 0x000fce0000000f00 */
.L_x_7837:
[----:B------:R-:W-:Y:S05]  /*1a500*/  BSYNC.RECONVERGENT B1 ;  /* 0x0000000000017941 */ /* 0x000fea0003800200 */
.L_x_7836:
[----:B------:R-:W-:Y:S01]  /*1a510*/  I2FP.F32.U32 R57, R57 ;  /* 0x0000003900397245 */ /* 0x000fe20000201000 */
[----:B------:R-:W-:Y:S01]  /*1a520*/  HADD2.F32 R39, -RZ, R39.H1_H1 ;  /* 0x30000027ff277230 */ /* 0x000fe20000004100 */
[----:B------:R-:W-:Y:S01]  /*1a530*/  MOV R69, R55 ;  /* 0x0000003700457202 */ /* 0x000fe20000000f00 */
[----:B------:R-:W-:Y:S01]  /*1a540*/  @P2 HADD2.F32 R62, -RZ, R31.H1_H1 ;  /* 0x3000001fff3e2230 */ /* 0x000fe20000004100 */
[----:B------:R-:W-:Y:S01]  /*1a550*/  PRMT R38, R60, 0x5410, R38 ;  /* 0x000054103c267816 */ /* 0x000fe20000000026 */
[----:B------:R-:W-:Y:S01]  /*1a560*/  FFMA.FTZ R72, R57, R72, 1.1641532182693481445e-10 ;  /* 0x2f00000039487423 */ /* 0x000fe20000010048 */
[----:B------:R-:W-:Y:S01]  /*1a570*/  FMUL.FTZ R39, R39, R70 ;  /* 0x0000004627277220 */ /* 0x000fe20000410000 */
[----:B------:R-:W-:Y:S02]  /*1a580*/  PRMT R37, R58, 0x5410, R37 ;  /* 0x000054103a257816 */ /* 0x000fe40000000025 */
[----:B------:R-:W-:Y:S02]  /*1a590*/  PRMT R36, R53, 0x5410, R36 ;  /* 0x0000541035247816 */ /* 0x000fe40000000024 */
[----:B------:R-:W-:-:S04]  /*1a5a0*/  FSETP.GTU.FTZ.AND P5, PT, R72, R71, PT ;  /* 0x000000474800720b */ /* 0x000fc80003fbc000 */
[----:B------:R-:W-:Y:S02]  /*1a5b0*/  FSEL R57, R39, RZ, !P5 ;  /* 0x000000ff27397208 */ /* 0x000fe40006800000 */
[----:B------:R-:W-:-:S03]  /*1a5c0*/  PLOP3.LUT P5, PT, P5, PT, PT, 0x8, 0x80 ;  /* 0x000000000080781c */ /* 0x000fc60002fae170 */
[----:B------:R-:W-:-:S05]  /*1a5d0*/  @P2 FADD.FTZ R57, R62, R57 ;  /* 0x000000393e392221 */ /* 0x000fca0000010000 */
[----:B------:R-:W-:-:S04]  /*1a5e0*/  F2FP.F16.F32.PACK_AB R39, RZ, R57 ;  /* 0x00000039ff27723e */ /* 0x000fc800000000ff */
[----:B------:R-:W-:-:S07]  /*1a5f0*/  PRMT R39, R61, 0x5410, R39 ;  /* 0x000054103d277816 */ /* 0x000fce0000000027 */
.L_x_7800:
[----:B------:R-:W-:Y:S02]  /*1a600*/  SEL R61, RZ, 0x10000, !P4 ;  /* 0x00010000ff3d7807 */ /* 0x000fe40006000000 */
[----:B------:R-:W-:Y:S02]  /*1a610*/  ISETP.NE.AND P4, PT, R52, RZ, PT ;  /* 0x000000ff3400720c */ /* 0x000fe40003f85270 */
[----:B------:R-:W-:Y:S01]  /*1a620*/  SEL R58, RZ, 0x100, !P3 ;  /* 0x00000100ff3a7807 */ /* 0x000fe20005800000 */
[----:B------:R-:W0:Y:S01]  /*1a630*/  LDC.64 R52, c[0x0][0x3a8] ;  /* 0x0000ea00ff347b82 */ /* 0x000e220000000a00 */
[----:B------:R-:W-:Y:S02]  /*1a640*/  ISETP.NE.AND P3, PT, R54, RZ, PT ;  /* 0x000000ff3600720c */ /* 0x000fe40003f65270 */
[----:B------:R-:W-:Y:S02]  /*1a650*/  ISETP.NE.AND P2, PT, R50, RZ, PT ;  /* 0x000000ff3200720c */ /* 0x000fe40003f45270 */
[----:B------:R-:W-:-:S02]  /*1a660*/  SEL R50, RZ, 0x1000000, !P5 ;  /* 0x01000000ff327807 */ /* 0x000fc40006800000 */
[----:B------:R-:W-:Y:S01]  /*1a670*/  ISETP.NE.AND P5, PT, R51, RZ, PT ;  /* 0x000000ff3300720c */ /* 0x000fe20003fa5270 */
[----:B------:R-:W1:Y:S01]  /*1a680*/  LDC.64 R54, c[0x0][0x3b0] ;  /* 0x0000ec00ff367b82 */ /* 0x000e620000000a00 */
[----:B------:R-:W-:Y:S02]  /*1a690*/  ISETP.NE.AND P6, PT, R56, RZ, PT ;  /* 0x000000ff3800720c */ /* 0x000fe40003fc5270 */
[----:B------:R-:W-:Y:S02]  /*1a6a0*/  LOP3.LUT R58, R58, R50, R61, 0xfe, !PT ;  /* 0x000000323a3a7212 */ /* 0x000fe400078efe3d */
[----:B------:R-:W-:Y:S02]  /*1a6b0*/  SEL R56, RZ, 0x1000000, !P3 ;  /* 0x01000000ff387807 */ /* 0x000fe40005800000 */
[----:B------:R-:W-:Y:S02]  /*1a6c0*/  SEL R51, RZ, 0x10000, !P4 ;  /* 0x00010000ff337807 */ /* 0x000fe40006000000 */
[----:B------:R-:W-:-:S02]  /*1a6d0*/  SEL R50, RZ, 0x100, !P5 ;  /* 0x00000100ff327807 */ /* 0x000fc40006800000 */
[----:B------:R-:W-:Y:S02]  /*1a6e0*/  SEL R61, RZ, 0x1, !P2 ;  /* 0x00000001ff3d7807 */ /* 0x000fe40005000000 */
[----:B------:R-:W-:Y:S02]  /*1a6f0*/  LOP3.LUT R50, R50, R56, R51, 0xfe, !PT ;  /* 0x0000003832327212 */ /* 0x000fe400078efe33 */
[----:B------:R-:W-:Y:S01]  /*1a700*/  SEL R51, RZ, 0x1, !P6 ;  /* 0x00000001ff337807 */ /* 0x000fe20007000000 */
[C---:B0-----:R-:W-:Y:S01]  /*1a710*/  IMAD.WIDE.U32 R52, R49.reuse, 0x10, R52 ;  /* 0x0000001031347825 */ /* 0x041fe200078e0034 */
[----:B------:R-:W-:Y:S02]  /*1a720*/  LOP3.LUT R50, R50, R61, RZ, 0xfc, !PT ;  /* 0x0000003d32327212 */ /* 0x000fe400078efcff */
[----:B------:R-:W-:Y:S02]  /*1a730*/  LOP3.LUT R51, R58, R51, RZ, 0xfc, !PT ;  /* 0x000000333a337212 */ /* 0x000fe400078efcff */
        /* <DEDUP_REMOVED lines=24> */
.L_x_7718:
[----:B------:R-:W-:Y:S05]  /*1a8c0*/  BSYNC.RECONVERGENT B0 ;  /* 0x0000000000007941 */ /* 0x000fea0003800200 */
.L_x_7717:
[----:B0-2---:R-:W2:Y:S01]  /*1a8d0*/  LDL R52, [R1+0x8] ;  /* 0x0000080001347983 */ /* 0x005ea20000100800 */
[----:B-1-3--:R-:W-:Y:S01]  /*1a8e0*/  FADD.FTZ R37, RZ, R6 ;  /* 0x00000006ff257221 */ /* 0x00afe20000010000 */
        /* <DEDUP_REMOVED lines=110> */
.L_x_7842:
[----:B------:R-:W-:Y:S05]  /*1afd0*/  BSYNC.RECONVERGENT B0 ;  /* 0x0000000000007941 */ /* 0x000fea0003800200 */
.L_x_7841:
[----:B------:R-:W-:Y:S01]  /*1afe0*/  BAR.SYNC.DEFER_BLOCKING 0x0 ;  /* 0x0000000000007b1d */ /* 0x000fe20000010000 */
[----:B0-----:R-:W-:-:S05]  /*1aff0*/  CS2R R36, SRZ ;  /* 0x0000000000247805 */ /* 0x001fca000001ff00 */
[----:B------:R-:W-:Y:S04]  /*1b000*/  BSSY.RECONVERGENT B0, `(.L_x_7843) ;  /* 0x000000a000007945 */ /* 0x000fe80003800200 */
[----:B------:R-:W-:Y:S05]  /*1b010*/  @P3 BRA `(.L_x_7844) ;  /* 0x0000000000203947 */ /* 0x000fea0003800000 */
[----:B------:R0:W5:Y:S01]  /*1b020*/  LDL R53, [R1+0x4] ;  /* 0x0000040001357983 */ /* 0x0001620000100800 */
[----:B------:R-:W1:Y:S01]  /*1b030*/  S2UR UR5, SR_CgaCtaId ;  /* 0x00000000000579c3 */ /* 0x000e620000008800 */
[----:B------:R-:W-:Y:S01]  /*1b040*/  UMOV UR4, 0x400 ;  /* 0x0000040000047882 */ /* 0x000fe20000000000 */
[----:B------:R-:W-:-:S05]  /*1b050*/  IMAD.SHL.U32 R36, R52, 0x8, RZ ;  /* 0x0000000834247824 */ /* 0x000fca00078e00ff */
[----:B------:R-:W-:Y:S01]  /*1b060*/  LOP3.LUT R36, R36, 0xf8, RZ, 0xc0, !PT ;  /* 0x000000f824247812 */ /* 0x000fe200078ec0ff */
[----:B-1----:R-:W-:-:S04]  /*1b070*/  ULEA UR4, UR5, UR4, 0x18 ;  /* 0x0000000405047291 */ /* 0x002fc8000f8ec0ff */
[----:B------:R-:W-:-:S09]  /*1b080*/  @UP1 UIADD3 UR4, UPT, UPT, UR4, 0x40, URZ ;  /* 0x0000004004041890 */ /* 0x000fd2000fffe0ff */
[----:B0-----:R-:W1:Y:S03]  /*1b090*/  LDS.64 R36, [R36+UR4] ;  /* 0x0000000424247984 */ /* 0x001e660008000a00 */
.L_x_7844:
[----:B------:R-:W-:Y:S05]  /*1b0a0*/  BSYNC.RECONVERGENT B0 ;  /* 0x0000000000007941 */ /* 0x000fea0003800200 */
.L_x_7843:
[----:B-----5:R-:W0:Y:S01]  /*1b0b0*/  SHFL.DOWN PT, R50, R53, 0x4, 0x1f ;  /* 0x08801f0035327f89 */ /* 0x020e2200000e0000 */
[----:B------:R-:W-:Y:S01]  /*1b0c0*/  I2FP.F32.S32 R55, R53 ;  /* 0x0000003500377245 */ /* 0x000fe20000201400 */
[----:B------:R-:W-:Y:S01]  /*1b0d0*/  BSSY.RECONVERGENT B0, `(.L_x_7845) ;  /* 0x0000064000007945 */ /* 0x000fe20003800200 */
[----:B------:R-:W-:Y:S01]  /*1b0e0*/  ISETP.NE.AND P3, PT, R52, RZ, PT ;  /* 0x000000ff3400720c */ /* 0x000fe20003f65270 */
[----:B-1----:R-:W1:Y:S01]  /*1b0f0*/  SHFL.DOWN PT, R51, R36, 0x4, 0x1f ;  /* 0x08801f0024337f89 */ /* 0x002e6200000e0000 */
[----:B------:R-:W-:-:S03]  /*1b100*/  ISETP.NE.AND P2, PT, RZ, UR25, PT ;  /* 0x00000019ff007c0c */ /* 0x000fc6000bf45270 */
[----:B------:R-:W2:Y:S01]  /*1b110*/  SHFL.DOWN PT, R54, R37, 0x4, 0x1f ;  /* 0x08801f0025367f89 */ /* 0x000ea200000e0000 */
[----:B0-----:R-:W-:Y:S02]  /*1b120*/  IADD3 R56, PT, PT, R50, R53, RZ ;  /* 0x0000003532387210 */ /* 0x001fe40007ffe0ff */
[----:B------:R-:W-:Y:S02]  /*1b130*/  I2FP.F32.S32 R58, R50 ;  /* 0x00000032003a7245 */ /* 0x000fe40000201400 */
[----:B------:R-:W-:Y:S01]  /*1b140*/  I2FP.F32.S32 R38, R56 ;  /* 0x0000003800267245 */ /* 0x000fe20000201400 */
[----:B------:R-:W0:Y:S02]  /*1b150*/  SHFL.DOWN PT, R39, R56, 0x2, 0x1f ;  /* 0x08401f0038277f89 */ /* 0x000e2400000e0000 */
[----:B-1----:R-:W-:Y:S01]  /*1b160*/  FMUL.FTZ R50, R51, R58 ;  /* 0x0000003a33327220 */ /* 0x002fe20000410000 */
[----:B------:R-:W1:Y:S01]  /*1b170*/  MUFU.RCP R49, R38 ;  /* 0x0000002600317308 */ /* 0x000e620000001000 */
[----:B--2---:R-:W-:-:S02]  /*1b180*/  FADD.FTZ R54, R54, R37 ;  /* 0x0000002536367221 */ /* 0x004fc40000010000 */
        /* <DEDUP_REMOVED lines=26> */
[----:B------:R-:W-:Y:S01]  /*1b330*/  MOV R55, UR17 ;  /* 0x0000001100377c02 */ /* 0x000fe20008000f00 */
        /* <DEDUP_REMOVED lines=57> */
[----:B------:R-:W-:Y:S01]  /*1b6d0*/  F2FP.F16.F32.PACK_AB R38, R55, R38 ;  /* 0x000000263726723e */ /* 0x000fe200000000ff */
[----:B------:R-:W-:Y:S01]  /*1b6e0*/  VIADD R48, R48, 0x100 ;  /* 0x0000010030307836 */ /* 0x000fe20000000000 */
[----:B------:R-:W-:-:S05]  /*1b6f0*/  F2FP.F16.F32.PACK_AB R39, R54, R61 ;  /* 0x0000003d3627723e */ /* 0x000fca00000000ff */
[----:B------:R0:W-:Y:S02]  /*1b700*/  STG.E.128 desc[UR6][R50.64], R36 ;  /* 0x0000002432007986 */ /* 0x0001e4000c101d06 */
.L_x_7846:
[----:B------:R-:W-:Y:S05]  /*1b710*/  BSYNC.RECONVERGENT B0 ;  /* 0x0000000000007941 */ /* 0x000fea0003800200 */
.L_x_7845:
        /* <DEDUP_REMOVED lines=35> */
.L_x_7848:
[----:B------:R-:W-:Y:S05]  /*1b950*/  BSYNC.RECONVERGENT B0 ;  /* 0x0000000000007941 */ /* 0x000fea0003800200 */
.L_x_7847:
        /* <DEDUP_REMOVED lines=33> */
.L_x_7850:
[----:B------:R-:W-:Y:S05]  /*1bb70*/  BSYNC.RECONVERGENT B0 ;  /* 0x0000000000007941 */ /* 0x000fea0003800200 */
.L_x_7849:
[----:B------:R-:W-:Y:S02]  /*1bb80*/  UIADD3 UR17, UPT, UPT, UR17, UR14, URZ ;  /* 0x0000000e11117290 */ /* 0x000fe4000fffe0ff */
[----:B------:R-:W-:Y:S02]  /*1bb90*/  UPLOP3.LUT UP1, UPT, UPT, UPT, UP1, 0x40, 0x4 ;  /* 0x000000000004789c */ /* 0x000fe40003f2e810 */
[----:B------:R-:W-:-:S09]  /*1bba0*/  UISETP.GE.AND UP0, UPT, UR17, UR15, UPT ;  /* 0x0000000f1100728c */ /* 0x000fd2000bf06270 */
[----:B------:R-:W-:Y:S05]  /*1bbb0*/  BRA.U !UP0, `(.L_x_7851) ;  /* 0xfffffe5108487547 */ /* 0x000fea000b83ffff */
[----:B------:R-:W-:Y:S05]  /*1bbc0*/  EXIT ;  /* 0x000000000000794d */ /* 0x000fea0003800000 */
.L_x_7852:
        /* <DEDUP_REMOVED lines=11> */
.L_x_13710:


//--------------------- .text._ZN10layer_norm31ln_parallel_residual_fwd_kernelINS_13Kernel_traitsIf6__halfS2_S2_fjLj6144ELj1ELj1ELj8ELj16ENS_18Kernel_traits_baseILj6144EfS2_S2_S2_fjLj256EEEEELb1ELb1ELb1EEEvNS_9FwdParamsE --------------------------
	.section	.text._ZN10layer_norm31ln_parallel_residual_fwd_kernelINS_13Kernel_traitsIf6__halfS2_S2_fjLj6144ELj1ELj1ELj8ELj16ENS_18Kernel_traits_baseILj6144EfS2_S2_S2_fjLj256EEEEELb1ELb1ELb1EEEvNS_9FwdParamsE,"ax",@progbits
	.align	128
        .global         _ZN10layer_norm31ln_parallel_residual_fwd_kernelINS_13Kernel_traitsIf6__halfS2_S2_fjLj6144ELj1ELj1ELj8ELj16ENS_18Kernel_traits_baseILj6144EfS2_S2_S2_fjLj256EEEEELb1ELb1ELb1EEEvNS_9FwdParamsE
        .type           _ZN10layer_norm31ln_parallel_residual_fwd_kernelINS_13Kernel_traitsIf6__halfS2_S2_fjLj6144ELj1ELj1ELj8ELj16ENS_18Kernel_traits_baseILj6144EfS2_S2_S2_fjLj256EEEEELb1ELb1ELb1EEEvNS_9FwdParamsE,@function
        .size           _ZN10layer_norm31ln_parallel_residual_fwd_kernelINS_13Kernel_traitsIf6__halfS2_S2_fjLj6144ELj1ELj1ELj8ELj16ENS_18Kernel_traits_baseILj6144EfS2_S2_S2_fjLj256EEEEELb1ELb1ELb1EEEvNS_9FwdParamsE,(.L_x_13711 - _ZN10layer_norm31ln_parallel_residual_fwd_kernelINS_13Kernel_traitsIf6__halfS2_S2_fjLj6144ELj1ELj1ELj8ELj16ENS_18Kernel_traits_baseILj6144EfS2_S2_S2_fjLj256EEEEELb1ELb1ELb1EEEvNS_9FwdParamsE)
        .other          _ZN10layer_norm31ln_parallel_residual_fwd_kernelINS_13Kernel_traitsIf6__halfS2_S2_fjLj6144ELj1ELj1ELj8ELj16ENS_18Kernel_traits_baseILj6144EfS2_S2_S2_fjLj256EEEEELb1ELb1ELb1EEEvNS_9FwdParamsE,@"STO_CUDA_ENTRY STV_DEFAULT"
_ZN10layer_norm31ln_parallel_residual_fwd_kernelINS_13Kernel_traitsIf6__halfS2_S2_fjLj6144ELj1ELj1ELj8ELj16ENS_18Kernel_traits_baseILj6144EfS2_S2_S2_fjLj256EEEEELb1ELb1ELb1EEEvNS_9FwdParamsE:
.text._ZN10layer_norm31ln_parallel_residual_fwd_kernelINS_13Kernel_traitsIf6__halfS2_S2_fjLj6144ELj1ELj1ELj8ELj16ENS_18Kernel_traits_baseILj6144EfS2_S2_S2_fjLj256EEEEELb1ELb1ELb1EEEvNS_9FwdParamsE:
        /* <DEDUP_REMOVED lines=58> */
.L_x_7853:
[----:B------:R-:W-:Y:S05]  /*03a0*/  @P2 EXIT ;  /* 0x000000000000294d */ /* 0x000fea0003800000 */
[----:B-----5:R-:W-:Y:S01]  /*03b0*/  @P1 IADD3 R96, P0, PT, R4, R11, RZ ;  /* 0x0000000b04601210 */ /* 0x020fe20007f1e0ff */
[----:B------:R-:W0:Y:S01]  /*03c0*/  LDCU.64 UR4, c[0x0][0x398] ;  /* 0x00007300ff0477ac */ /* 0x000e220008000a00 */
[----:B------:R-:W-:Y:S01]  /*03d0*/  @P1 R2UR UR10, R2 ;  /* 0x00000000020a12ca */ /* 0x000fe200000e0000 */
[----:B------:R-:W-:Y:S01]  /*03e0*/  IMAD R15, R15, UR18, R86 ;  /* 0x000000120f0f7c24 */ /* 0x000fe2000f8e0256 */
[----:B------:R-:W-:Y:S01]  /*03f0*/  @P1 IADD3.X R97, PT, PT, RZ, R5, RZ, P0, !PT ;  /* 0x00000005ff611210 */ /* 0x000fe200007fe4ff */
[----:B------:R-:W1:Y:S01]  /*0400*/  LDCU UR6, c[0x0][0x404] ;  /* 0x00008080ff0677ac */ /* 0x000e620008000800 */
[----:B------:R-:W-:Y:S01]  /*0410*/  @P1 R2UR UR11, R3 ;  /* 0x00000000030b12ca */ /* 0x000fe200000e0000 */
[C---:B------:R-:W-:Y:S01]  /*0420*/  IMAD.HI.U32 R0, R15.reuse, -0x326172a9, RZ ;  /* 0xcd9e8d570f007827 */ /* 0x040fe200078e00ff */
[C-C-:B------:R-:W-:Y:S01]  /*0430*/  SHF.R.U64 R14, R96.reuse, 0x2, R97.reuse ;  /* 0x00000002600e7819 */ /* 0x140fe20000001261 */
[----:B------:R-:W2:Y:S01]  /*0440*/  LDCU UR7, c[0x0][0x408] ;  /* 0x00008100ff0777ac */ /* 0x000ea20008000800 */
[----:B------:R-:W-:Y:S01]  /*0450*/  SHF.R.U32.HI R13, RZ, 0x2, R97 ;  /* 0x00000002ff0d7819 */ /* 0x000fe20000011661 */
[----:B------:R-:W-:Y:S01]  /*0460*/  IMAD R4, R15, -0x326172a9, RZ ;  /* 0xcd9e8d570f047824 */ /* 0x000fe200078e02ff */
[----:B------:R-:W-:Y:S01]  /*0470*/  LOP3.LUT R96, R96, 0x3, RZ, 0xc0, !PT ;  /* 0x0000000360607812 */ /* 0x000fe200078ec0ff */
[----:B------:R-:W-:Y:S01]  /*0480*/  IMAD.HI.U32 R2, R14, -0x2daee0ad, RZ ;  /* 0xd2511f530e027827 */ /* 0x000fe200078e00ff */
[----:B------:R-:W3:Y:S01]  /*0490*/  LDCU UR19, c[0x0][0x388] ;  /* 0x00007100ff1377ac */ /* 0x000ee20008000800 */
[----:B------:R-:W-:-:S02]  /*04a0*/  LOP3.LUT R0, R13, UR10, R0, 0x96, !PT ;  /* 0x0000000a0d007c12 */ /* 0x000fc4000f8e9600 */
[----:B----4-:R-:W-:Y:S01]  /*04b0*/  IMAD R6, R14, -0x2daee0ad, RZ ;  /* 0xd2511f530e067824 */ /* 0x010fe200078e02ff */
[----:B------:R-:W-:Y:S01]  /*04c0*/  UIADD3 UR21, UPT, UPT, UR10, -0x61c88647, URZ ;  /* 0x9e3779b90a157890 */ /* 0x000fe2000fffe0ff */
[----:B------:R-:W-:Y:S01]  /*04d0*/  LOP3.LUT R2, R2, UR11, RZ, 0x3c, !PT ;  /* 0x0000000b02027c12 */ /* 0x000fe2000f8e3cff */
[----:B------:R-:W-:Y:S01]  /*04e0*/  UIADD3 UR22, UPT, UPT, UR11, -0x4498517b, URZ ;  /* 0xbb67ae850b167890 */ /* 0x000fe2000fffe0ff */
[----:B------:R-:W-:Y:S01]  /*04f0*/  IMAD.HI.U32 R5, R0, -0x2daee0ad, RZ ;  /* 0xd2511f5300057827 */ /* 0x000fe200078e00ff */
[----:B0-----:R-:W-:Y:S02]  /*0500*/  UISETP.NE.U32.AND UP0, UPT, UR4, URZ, UPT ;  /* 0x000000ff0400728c */ /* 0x001fe4000bf05070 */
[----:B------:R-:W-:Y:S01]  /*0510*/  UIADD3 UR4, UPT, UPT, UR10, 0x3c6ef372, URZ ;  /* 0x3c6ef3720a047890 */ /* 0x000fe2000fffe0ff */
[----:B------:R-:W-:Y:S01]  /*0520*/  IMAD.HI.U32 R3, R2, -0x326172a9, RZ ;  /* 0xcd9e8d5702037827 */ /* 0x000fe200078e00ff */
[----:B------:R-:W-:Y:S01]  /*0530*/  LOP3.LUT R5, R6, UR22, R5, 0x96, !PT ;  /* 0x0000001606057c12 */ /* 0x000fe2000f8e9605 */
[----:B------:R-:W-:-:S02]  /*0540*/  UISETP.NE.AND.EX UP0, UPT, UR5, URZ, UPT, UP0 ;  /* 0x000000ff0500728c */ /* 0x000fc4000bf05300 */
        /* <DEDUP_REMOVED lines=21> */
[----:B------:R-:W-:Y:S02]  /*06a0*/  UIADD3 UR29, UPT, UPT, UR11, 0x646e171e, URZ ;  /* 0x646e171e0b1d7890 */ /* 0x000fe4000fffe0ff */
[----:B------:R-:W-:Y:S01]  /*06b0*/  UIADD3 UR30, UPT, UPT, UR10, 0x5384540f, URZ ;  /* 0x5384540f0a1e7890 */ /* 0x000fe2000fffe0ff */
[----:B------:R-:W-:Y:S01]  /*06c0*/  IMAD R5, R0, -0x326172a9, RZ ;  /* 0xcd9e8d5700057824 */ /* 0x000fe200078e02ff */
[----:B------:R-:W-:Y:S01]  /*06d0*/  LOP3.LUT R3, R4, UR23, R3, 0x96, !PT ;  /* 0x0000001704037c12 */ /* 0x000fe2000f8e9603 */
[----:B------:R-:W-:Y:S01]  /*06e0*/  IMAD R7, R2, -0x2daee0ad, RZ ;  /* 0xd2511f5302077824 */ /* 0x000fe200078e02ff */
[----:B------:R-:W-:Y:S01]  /*06f0*/  UIADD3 UR5, UPT, UPT, UR11, 0x1fd5c5a3, URZ ;  /* 0x1fd5c5a30b057890 */ /* 0x000fe2000fffe0ff */
[----:B------:R-:W-:Y:S01]  /*0700*/  IMAD.HI.U32 R0, R6, -0x326172a9, RZ ;  /* 0xcd9e8d5706007827 */ /* 0x000fe200078e00ff */
[----:B------:R-:W-:-:S02]  /*0710*/  UIADD3 UR31, UPT, UPT, UR10, -0xe443238, URZ ;  /* 0xf1bbcdc80a1f7890 */ /* 0x000fc4000fffe0ff */
[----:B------:R-:W-:Y:S01]  /*0720*/  UIADD3 UR12, UPT, UPT, UR11, -0x24c28bd8, URZ ;  /* 0xdb3d74280b0c7890 */ /* 0x000fe2000fffe0ff */
[----:B------:R-:W-:Y:S01]  /*0730*/  IMAD.HI.U32 R2, R3, -0x2daee0ad, RZ ;  /* 0xd2511f5303027827 */ /* 0x000fe200078e00ff */
[----:B------:R-:W-:Y:S01]  /*0740*/  LOP3.LUT R0, R5, UR25, R0, 0x96, !PT ;  /* 0x0000001905007c12 */ /* 0x000fe2000f8e9600 */
[----:B------:R-:W-:Y:S02]  /*0750*/  UIADD3 UR16, UPT, UPT, UR10, -0x700cb87f, URZ ;  /* 0x8ff347810a107890 */ /* 0x000fe4000fffe0ff */
[----:B------:R-:W-:Y:S01]  /*0760*/  IMAD R5, R3, -0x2daee0ad, RZ ;  /* 0xd2511f5303057824 */ /* 0x000fe200078e02ff */
[----:B------:R-:W-:Y:S01]  /*0770*/  LOP3.LUT R2, R7, UR26, R2, 0x96, !PT ;  /* 0x0000001a07027c12 */ /* 0x000fe2000f8e9602 */
[----:B------:R-:W-:Y:S01]  /*0780*/  IMAD.HI.U32 R4, R0, -0x2daee0ad, RZ ;  /* 0xd2511f5300047827 */ /* 0x000fe200078e00ff */
[----:B------:R-:W-:Y:S01]  /*0790*/  UIADD3 UR14, UPT, UPT, UR11, -0x695add53, URZ ;  /* 0x96a522ad0b0e7890 */ /* 0x000fe2000fffe0ff */
[----:B------:R-:W0:Y:S02]  /*07a0*/  LDCU.U8 UR39, c[0x0][0x410] ;  /* 0x00008200ff2777ac */ /* 0x000e240008000000 */
[----:B------:R-:W-:Y:S01]  /*07b0*/  IMAD R6, R6, -0x326172a9, RZ ;  /* 0xcd9e8d5706067824 */ /* 0x000fe200078e02ff */
[----:B------:R-:W-:Y:S01]  /*07c0*/  LOP3.LUT R4, R5, UR28, R4, 0x96, !PT ;  /* 0x0000001c05047c12 */ /* 0x000fe2000f8e9604 */
[C---:B------:R-:W-:Y:S01]  /*07d0*/  IMAD.HI.U32 R3, R2.reuse, -0x326172a9, RZ ;  /* 0xcd9e8d5702037827 */ /* 0x040fe200078e00ff */
[----:B------:R-:W4:Y:S03]  /*07e0*/  LDCU UR20, c[0x0][0x400] ;  /* 0x00008000ff1477ac */ /* 0x000f260008000800 */
[----:B------:R-:W-:Y:S01]  /*07f0*/  IMAD R5, R2, -0x326172a9, RZ ;  /* 0xcd9e8d5702057824 */ /* 0x000fe200078e02ff */
[----:B------:R-:W-:Y:S01]  /*0800*/  LOP3.LUT R3, R6, UR27, R3, 0x96, !PT ;  /* 0x0000001b06037c12 */ /* 0x000fe2000f8e9603 */
[----:B------:R-:W-:Y:S01]  /*0810*/  IMAD R7, R0, -0x2daee0ad, RZ ;  /* 0xd2511f5300077824 */ /* 0x000fe200078e02ff */
[----:B------:R-:W-:Y:S01]  /*0820*/  UPLOP3.LUT UP1, UPT, UPT, UPT, UPT, 0x40, 0x4 ;  /* 0x000000000004789c */ /* 0x000fe20003f2e870 */
        /* <DEDUP_REMOVED lines=17> */
[----:B------:R-:W-:Y:S01]  /*0940*/  IMAD.HI.U32 R12, R0, -0x2daee0ad, RZ ;  /* 0xd2511f53000c7827 */ /* 0x000fe200078e00ff */
[----:B------:R-:W0:Y:S03]  /*0950*/  LDCU.64 UR12, c[0x0][0x398] ;  /* 0x00007300ff0c77ac */ /* 0x000e260008000a00 */
[----:B------:R-:W-:Y:S01]  /*0960*/  IMAD R4, R5, -0x326172a9, RZ ;  /* 0xcd9e8d5705047824 */ /* 0x000fe200078e02ff */
[----:B------:R-:W-:Y:S01]  /*0970*/  LOP3.LUT R12, R3, UR14, R12, 0x96, !PT ;  /* 0x0000000e030c7c12 */ /* 0x000fe2000f8e960c */
[----:B------:R-:W-:Y:S01]  /*0980*/  IMAD.HI.U32 R11, R2, -0x326172a9, RZ ;  /* 0xcd9e8d57020b7827 */ /* 0x000fe200078e00ff */
[----:B------:R-:W0:Y:S03]  /*0990*/  LDCU.64 UR14, c[0x0][0x3a0] ;  /* 0x00007400ff0e77ac */ /* 0x000e260008000a00 */
[----:B------:R-:W-:Y:S01]  /*09a0*/  IMAD.MOV.U32 R9, RZ, RZ, RZ ;  /* 0x000000ffff097224 */ /* 0x000fe200078e00ff */
[----:B------:R-:W-:Y:S01]  /*09b0*/  LOP3.LUT R11, R4, UR16, R11, 0x96, !PT ;  /* 0x00000010040b7c12 */ /* 0x000fe2000f8e960b */
[----:B------:R-:W-:Y:S01]  /*09c0*/  IMAD R84, R0, -0x2daee0ad, RZ ;  /* 0xd2511f5300547824 */ /* 0x000fe200078e02ff */
[----:B------:R-:W0:Y:S01]  /*09d0*/  LDCU.64 UR16, c[0x0][0x380] ;  /* 0x00007000ff1077ac */ /* 0x000e220008000a00 */
[----:B-1234-:R-:W-:-:S07]  /*09e0*/  IMAD R10, R2, -0x326172a9, RZ ;  /* 0xcd9e8d57020a7824 */ /* 0x01efce00078e02ff */
.L_x_8083:
        /* <DEDUP_REMOVED lines=18> */
[----:B------:R-:W-:Y:S01]  /*0b10*/  HFMA2 R91, -RZ, RZ, 0.1171875, 0 ;  /* 0x2f800000ff5b7431 */ /* 0x000fe200000001ff */
        /* <DEDUP_REMOVED lines=23> */
.L_x_7856:
        /* <DEDUP_REMOVED lines=12> */
.L_x_7857:
        /* <DEDUP_REMOVED lines=42> */
.L_x_7855:
        /* <DEDUP_REMOVED lines=25> */
.L_x_7859:
        /* <DEDUP_REMOVED lines=12> */
.L_x_7860:
        /* <DEDUP_REMOVED lines=43> */
.L_x_7858:
        /* <DEDUP_REMOVED lines=23> */
.L_x_7862:
        /* <DEDUP_REMOVED lines=12> */
.L_x_7863:
        /* <DEDUP_REMOVED lines=43> */
.L_x_7861:
        /* <DEDUP_REMOVED lines=23> */
.L_x_7865:
        /* <DEDUP_REMOVED lines=12> */
.L_x_7866:
        /* <DEDUP_REMOVED lines=42> */
.L_x_7864:
        /* <DEDUP_REMOVED lines=22> */
.L_x_7868:
        /* <DEDUP_REMOVED lines=12> */
.L_x_7869:
        /* <DEDUP_REMOVED lines=42> */
.L_x_7867:
        /* <DEDUP_REMOVED lines=22> */
.L_x_7871:
        /* <DEDUP_REMOVED lines=12> */
.L_x_7872:
        /* <DEDUP_REMOVED lines=42> */
.L_x_7870:
        /* <DEDUP_REMOVED lines=22> */
.L_x_7874:
        /* <DEDUP_REMOVED lines=12> */
.L_x_7875:
        /* <DEDUP_REMOVED lines=42> */
.L_x_7873:
        /* <DEDUP_REMOVED lines=22> */
.L_x_7877:
        /* <DEDUP_REMOVED lines=12> */
.L_x_7878:
        /* <DEDUP_REMOVED lines=42> */
.L_x_7876:
        /* <DEDUP_REMOVED lines=15> */
.L_x_7854:
        /* <DEDUP_REMOVED lines=15> */
.L_x_7881:
        /* <DEDUP_REMOVED lines=12> */
.L_x_7882:
        /* <DEDUP_REMOVED lines=40> */
[----:B------:R-:W-:-:S07]  /*36c0*/  LOP3.LUT R12, R2, UR33, R93, 0x96, !PT ;  /* 0x00000021020c7c12 */ /* 0x000fce000f8e965d */
.L_x_7880:
[----:B------:R-:W-:Y:S01]  /*36d0*/  I2FP.F32.U32 R0, R0 ;  /* 0x0000000000007245 */ /* 0x000fe20000201000 */
[----:B------:R-:W-:Y:S01]  /*36e0*/  UMOV UR4, UR6 ;  /* 0x0000000600047c82 */ /* 0x000fe20008000000 */
[----:B------:R-:W-:Y:S01]  /*36f0*/  ISETP.NE.AND P2, PT, R3, 0x1, PT ;  /* 0x000000010300780c */ /* 0x000fe20003f45270 */
[----:B-----5:R-:W-:Y:S01]  /*3700*/  HADD2.F32 R2, -RZ, R72.H0_H0 ;  /* 0x20000048ff027230 */ /* 0x020fe20000004100 */
[----:B------:R-:W-:Y:S01]  /*3710*/  UMOV UR5, UR7 ;  /* 0x0000000700057c82 */ /* 0x000fe20008000000 */
[----:B------:R-:W-:Y:S01]  /*3720*/  FFMA.FTZ R0, R0, R91, 1.1641532182693481445e-10 ;  /* 0x2f00000000007423 */ /* 0x000fe2000001005b */
[----:B------:R-:W-:-:S04]  /*3730*/  IMAD.MOV.U32 R4, RZ, RZ, 0x2 ;  /* 0x00000002ff047424 */ /* 0x000fc800078e00ff */
        /* <DEDUP_REMOVED lines=15> */
.L_x_7884:
        /* <DEDUP_REMOVED lines=12> */
.L_x_7885:
        /* <DEDUP_REMOVED lines=42> */
.L_x_7883:
        /* <DEDUP_REMOVED lines=24> */
.L_x_7887:
        /* <DEDUP_REMOVED lines=12> */
.L_x_7888:
        /* <DEDUP_REMOVED lines=42> */
.L_x_7886:
[----:B------:R-:W-:Y:S01]  /*4070*/  I2FP.F32.U32 R0, R0 ;  /* 0x0000000000007245 */ /* 0x000fe20000201000 */
[----:B------:R-:W-:Y:S01]  /*4080*/  HADD2.F32 R72, -RZ, R72.H1_H1 ;  /* 0x30000048ff487230 */ /* 0x000fe20000004100 */
[----:B------:R-:W-:Y:S01]  /*4090*/  ISETP.NE.AND P2, PT, R3, 0x1, PT ;  /* 0x000000010300780c */ /* 0x000fe20003f45270 */
[----:B------:R-:W-:Y:S01]  /*40a0*/  IMAD.MOV.U32 R4, RZ, RZ, 0x2 ;  /* 0x00000002ff047424 */ /* 0x000fe200078e00ff */
[----:B------:R-:W-:Y:S01]  /*40b0*/  MOV R2, R10 ;  /* 0x0000000a00027202 */ /* 0x000fe20000000f00 */
        /* <DEDUP_REMOVED lines=15> */
.L_x_7890:
        /* <DEDUP_REMOVED lines=12> */
.L_x_7891:
        /* <DEDUP_REMOVED lines=42> */
.L_x_7889:
        /* <DEDUP_REMOVED lines=24> */
.L_x_7893:
        /* <DEDUP_REMOVED lines=12> */
.L_x_7894:
        /* <DEDUP_REMOVED lines=42> */
.L_x_7892:
[----:B------:R-:W-:Y:S01]  /*49f0*/  I2FP.F32.U32 R0, R0 ;  /* 0x0000000000007245 */ /* 0x000fe20000201000 */
[----:B------:R-:W-:Y:S01]  /*4a00*/  HADD2.F32 R2, -RZ, R73.H0_H0 ;  /* 0x20000049ff027230 */ /* 0x000fe20000004100 */
[----:B------:R-:W-:Y:S01]  /*4a10*/  ISETP.NE.AND P2, PT, R3, 0x1, PT ;  /* 0x000000010300780c */ /* 0x000fe20003f45270 */
[----:B------:R-:W-:Y:S02]  /*4a20*/  IMAD.MOV.U32 R4, RZ, RZ, 0x2 ;  /* 0x00000002ff047424 */ /* 0x000fe400078e00ff */
        /* <DEDUP_REMOVED lines=16> */
.L_x_7896:
        /* <DEDUP_REMOVED lines=12> */
.L_x_7897:
        /* <DEDUP_REMOVED lines=42> */
.L_x_7895:
        /* <DEDUP_REMOVED lines=24> */
.L_x_7899:
        /* <DEDUP_REMOVED lines=12> */
.L_x_7900:
        /* <DEDUP_REMOVED lines=42> */
.L_x_7898:
        /* <DEDUP_REMOVED lines=19> */
.L_x_7902:
        /* <DEDUP_REMOVED lines=12> */
.L_x_7903:
        /* <DEDUP_REMOVED lines=42> */
.L_x_7901:
        /* <DEDUP_REMOVED lines=24> */
.L_x_7905:
        /* <DEDUP_REMOVED lines=12> */
.L_x_7906:
        /* <DEDUP_REMOVED lines=43> */
.L_x_7904:
        /* <DEDUP_REMOVED lines=19> */
.L_x_7908:
        /* <DEDUP_REMOVED lines=12> */
.L_x_7909:
        /* <DEDUP_REMOVED lines=43> */
.L_x_7907:
        /* <DEDUP_REMOVED lines=24> */
.L_x_7911:
        /* <DEDUP_REMOVED lines=12> */
.L_x_7912:
        /* <DEDUP_REMOVED lines=42> */
.L_x_7910:
        /* <DEDUP_REMOVED lines=19> */
.L_x_7914:
        /* <DEDUP_REMOVED lines=12> */
.L_x_7915:
        /* <DEDUP_REMOVED lines=42> */
.L_x_7913:
[----:B------:R-:W-:Y:S01]  /*6b00*/  I2FP.F32.U32 R2, R2 ;  /* 0x0000000200027245 */ /* 0x000fe20000201000 */
[----:B------:R-:W-:Y:S02]  /*6b10*/  HADD2.F32 R3, -RZ, R66.H1_H1 ;  /* 0x30000042ff037230 */ /* 0x000fe40000004100 */
        /* <DEDUP_REMOVED lines=8> */
[----:B------:R-:W-:-:S03]  /*6ba0*/  HFMA2 R85, -RZ, RZ, 0, 1.1920928955078125e-07 ;  /* 0x00000002ff557431 */ /* 0x000fc600000001ff */
        /* <DEDUP_REMOVED lines=13> */
.L_x_7917:
        /* <DEDUP_REMOVED lines=12> */
.L_x_7918:
        /* <DEDUP_REMOVED lines=42> */
.L_x_7916:
        /* <DEDUP_REMOVED lines=19> */
.L_x_7920:
        /* <DEDUP_REMOVED lines=12> */
.L_x_7921:
        /* <DEDUP_REMOVED lines=42> */
.L_x_7919:
[----:B------:R-:W-:Y:S01]  /*7470*/  I2FP.F32.U32 R2, R2 ;  /* 0x0000000200027245 */ /* 0x000fe20000201000 */
[----:B------:R-:W-:Y:S02]  /*7480*/  HADD2.F32 R74, -RZ, R67.H0_H0 ;  /* 0x20000043ff4a7230 */ /* 0x000fe40000004100 */
[----:B------:R-:W-:Y:S02]  /*7490*/  HFMA2 R94, -RZ, RZ, 0, 1.1920928955078125e-07 ;  /* 0x00000002ff5e7431 */ /* 0x000fe400000001ff */
        /* <DEDUP_REMOVED lines=21> */
.L_x_7923:
        /* <DEDUP_REMOVED lines=12> */
.L_x_7924:
        /* <DEDUP_REMOVED lines=42> */
.L_x_7922:
        /* <DEDUP_REMOVED lines=19> */
.L_x_7926:
        /* <DEDUP_REMOVED lines=14> */
.L_x_7927:
        /* <DEDUP_REMOVED lines=42> */
.L_x_7925:
[----:B------:R-:W-:Y:S01]  /*7e00*/  I2FP.F32.U32 R74, R75 ;  /* 0x0000004b004a7245 */ /* 0x000fe20000201000 */
[----:B------:R-:W-:Y:S01]  /*7e10*/  HADD2.F32 R75, -RZ, R67.H1_H1 ;  /* 0x30000043ff4b7230 */ /* 0x000fe20000004100 */
[----:B------:R-:W-:Y:S01]  /*7e20*/  PRMT R73, R87, 0x5410, R73 ;  /* 0x0000541057497816 */ /* 0x000fe20000000049 */
[----:B------:R-:W-:Y:S01]  /*7e30*/  @P1 HADD2.F32 R95, -RZ, R71.H1_H1 ;  /* 0x30000047ff5f1230 */ /* 0x000fe20000004100 */
[----:B------:R-:W-:Y:S01]  /*7e40*/  PRMT R72, R86, 0x5410, R72 ;  /* 0x0000541056487816 */ /* 0x000fe20000000048 */
[----:B------:R-:W-:Y:S01]  /*7e50*/  FFMA.FTZ R74, R74, R91, 1.1641532182693481445e-10 ;  /* 0x2f0000004a4a7423 */ /* 0x000fe2000001005b */
[----:B------:R-:W-:-:S04]  /*7e60*/  FMUL.FTZ R75, R75, UR5 ;  /* 0x000000054b4b7c20 */ /* 0x000fc80008410000 */
[----:B------:R-:W-:-:S04]  /*7e70*/  FSETP.GTU.FTZ.AND P6, PT, R74, UR4, PT ;  /* 0x000000044a007c0b */ /* 0x000fc8000bfdc000 */
[----:B------:R-:W-:Y:S02]  /*7e80*/  FSEL R75, R75, RZ, !P6 ;  /* 0x000000ff4b4b7208 */ /* 0x000fe40007000000 */
[----:B------:R-:W-:-:S03]  /*7e90*/  SEL R74, RZ, 0x1, P6 ;  /* 0x00000001ff4a7807 */ /* 0x000fc60003000000 */
[----:B------:R-:W-:-:S04]  /*7ea0*/  FADD.FTZ R0, R0, R75 ;  /* 0x0000004b00007221 */ /* 0x000fc80000010000 */
[--C-:B------:R-:W-:Y:S01]  /*7eb0*/  @P1 FADD.FTZ R90, R95, R0.reuse ;  /* 0x000000005f5a1221 */ /* 0x100fe20000010000 */
[--C-:B------:R-:W-:Y:S01]  /*7ec0*/  @!P1 IMAD.MOV.U32 R90, RZ, RZ, R0.reuse ;  /* 0x000000ffff5a9224 */ /* 0x100fe200078e0000 */
[----:B------:R-:W-:Y:S02]  /*7ed0*/  PRMT R0, R74, 0x7610, R0 ;  /* 0x000076104a007816 */ /* 0x000fe40000000000 */
[----:B------:R-:W-:Y:S02]  /*7ee0*/  PRMT R74, R93, 0x5410, R100 ;  /* 0x000054105d4a7816 */ /* 0x000fe40000000064 */
[----:B------:R-:W-:-:S04]  /*7ef0*/  F2FP.F16.F32.PACK_AB R75, RZ, R90 ;  /* 0x0000005aff4b723e */ /* 0x000fc800000000ff */
[----:B------:R-:W-:-:S07]  /*7f00*/  PRMT R75, R89, 0x5410, R75 ;  /* 0x00005410594b7816 */ /* 0x000fce000000004b */
.L_x_7879:
[----:B------:R-:W-:Y:S01]  /*7f10*/  SEL R102, RZ, 0x1000000, !P5 ;  /* 0x01000000ff667807 */ /* 0x000fe20006800000 */
[----:B------:R-:W0:Y:S01]  /*7f20*/  LDC.64 R86, c[0x0][0x3b0] ;  /* 0x0000ec00ff567b82 */ /* 0x000e220000000a00 */
[----:B------:R-:W-:Y:S02]  /*7f30*/  ISETP.NE.AND P6, PT, R82, RZ, PT ;  /* 0x000000ff5200720c */ /* 0x000fe40003fc5270 */
[----:B------:R-:W-:Y:S02]  /*7f40*/  ISETP.NE.AND P5, PT, R83, RZ, PT ;  /* 0x000000ff5300720c */ /* 0x000fe40003fa5270 */
[----:B------:R-:W-:Y:S02]  /*7f50*/  SEL R97, RZ, 0x100, !P0 ;  /* 0x00000100ff617807 */ /* 0x000fe40004000000 */
[----:B------:R-:W-:Y:S01]  /*7f60*/  ISETP.NE.U32.AND P0, PT, RZ, UR12, PT ;  /* 0x0000000cff007c0c */ /* 0x000fe2000bf05070 */
[----:B------:R-:W1:Y:S01]  /*7f70*/  LDC.64 R82, c[0x0][0x3a8] ;  /* 0x0000ea00ff527b82 */ /* 0x000e620000000a00 */
[----:B------:R-:W-:-:S02]  /*7f80*/  SEL R96, RZ, 0x10000, !P4 ;  /* 0x00010000ff607807 */ /* 0x000fc40006000000 */
[----:B------:R-:W-:Y:S02]  /*7f90*/  ISETP.NE.AND P4, PT, R84, RZ, PT ;  /* 0x000000ff5400720c */ /* 0x000fe40003f85270 */
[----:B------:R-:W-:Y:S02]  /*7fa0*/  ISETP.NE.AND.EX P0, PT, RZ, UR13, PT, P0 ;  /* 0x0000000dff007c0c */ /* 0x000fe4000bf05300 */
[----:B------:R-:W-:Y:S01]  /*7fb0*/  SEL R93, RZ, 0x1000000, !P2 ;  /* 0x01000000ff5d7807 */ /* 0x000fe20005000000 */
[----:B------:R-:W2:Y:S01]  /*7fc0*/  @P1 LDC.64 R100, c[0x0][0x3a0] ;  /* 0x0000e800ff641b82 */ /* 0x000ea20000000a00 */
[----:B------:R-:W-:Y:S02]  /*7fd0*/  SEL R89, RZ, 0x10000, !P4 ;  /* 0x00010000ff597807 */ /* 0x000fe40006000000 */
[----:B------:R-:W-:Y:S02]  /*7fe0*/  SEL R84, RZ, 0x100, !P5 ;  /* 0x00000100ff547807 */ /* 0x000fe40006800000 */
[----:B------:R-:W-:-:S02]  /*7ff0*/  LOP3.LUT R97, R97, R102, R96, 0xfe, !PT ;  /* 0x0000006661617212 */ /* 0x000fc400078efe60 */
[----:B------:R-:W-:Y:S02]  /*8000*/  LOP3.LUT R84, R84, R93, R89, 0xfe, !PT ;  /* 0x0000005d54547212 */ /* 0x000fe400078efe59 */
[----:B------:R-:W-:Y:S01]  /*8010*/  SEL R96, RZ, 0x1, !P3 ;  /* 0x00000001ff607807 */ /* 0x000fe20005800000 */
[----:B------:R-:W3:Y:S01]  /*8020*/  @P0 LDC.64 R94, c[0x0][0x398] ;  /* 0x0000e600ff5e0b82 */ /* 0x000ee20000000a00 */
[----:B------:R-:W-:Y:S02]  /*8030*/  SEL R93, RZ, 0x1, !P6 ;  /* 0x00000001ff5d7807 */ /* 0x000fe40007000000 */
[----:B------:R-:W-:Y:S02]  /*8040*/  LOP3.LUT R97, R97, R96, RZ, 0xfc, !PT ;  /* 0x0000006061617212 */ /* 0x000fe400078efcff */
[----:B------:R-:W-:Y:S01]  /*8050*/  LOP3.LUT R96, R84, R93, RZ, 0xfc, !PT ;  /* 0x0000005d54607212 */ /* 0x000fe200078efcff */
[C---:B-1----:R-:W-:Y:S01]  /*8060*/  IMAD.WIDE.U32 R102, R77.reuse, 0x10, R82 ;  /* 0x000000104d667825 */ /* 0x042fe200078e0052 */
[----:B------:R-:W-:-:S04]  /*8070*/  IADD3 R89, PT, PT, R77, 0x100, RZ ;  /* 0x000001004d597810 */ /* 0x000fc80007ffe0ff */
[----:B------:R0:W-:Y:S01]  /*8080*/  STG.E.128 desc[UR8][R102.64], R72 ;  /* 0x0000004866007986 */ /* 0x0001e2000c101d08 */
[----:B---3--:R-:W-:-:S04]  /*8090*/  @P0 IMAD.WIDE.U32 R94, R89, 0x10, R94 ;  /* 0x00000010595e0825 */ /* 0x008fc800078e005e */
[----:B0-----:R-:W-:-:S04]  /*80a0*/  IMAD.WIDE.U32 R102, R77, 0x8, R86 ;  /* 0x000000084d667825 */ /* 0x001fc800078e0056 */
[C---:B------:R-:W-:Y:S01]  /*80b0*/  IMAD.WIDE.U32 R72, R89.reuse, 0x10, R98 ;  /* 0x0000001059487825 */ /* 0x040fe200078e0062 */
[----:B------:R0:W-:Y:S03]  /*80c0*/  STG.E.64 desc[UR8][R102.64], R96 ;  /* 0x0000006066007986 */ /* 0x0001e6000c101b08 */
[----:B--2---:R-:W-:Y:S01]  /*80d0*/  @P1 IMAD.WIDE.U32 R74, R89, 0x10, R100 ;  /* 0x00000010594a1825 */ /* 0x004fe200078e0064 */
[----:B------:R-:W-:Y:S06]  /*80e0*/  @!P0 BRA `(.L_x_7928) ;  /* 0x0000000000508947 */ /* 0x000fec0003800000 */
[----:B------:R-:W-:Y:S01]  /*80f0*/  IMAD.U32 R93, R2, 0x10000, RZ ;  /* 0x00010000025d7824 */ /* 0x000fe200078e00ff */
[----:B0-----:R-:W0:Y:S01]  /*8100*/  LDC.64 R96, c[0x0][0x3b8] ;  /* 0x0000ee00ff607b82 */ /* 0x001e220000000a00 */
        /* <DEDUP_REMOVED lines=18> */
.L_x_7928:
[----:B------:R2:W5:Y:S04]  /*8230*/  @P1 LDG.E.128 R68, desc[UR8][R74.64] ;  /* 0x000000084a441981 */ /* 0x000568000c1e1d00 */
[----:B------:R2:W5:Y:S04]  /*8240*/  @P0 LDG.E.128 R64, desc[UR8][R94.64] ;  /* 0x000000085e400981 */ /* 0x000568000c1e1d00 */
        /* <DEDUP_REMOVED lines=17> */
.L_x_7931:
        /* <DEDUP_REMOVED lines=12> */
.L_x_7932:
        /* <DEDUP_REMOVED lines=42> */
.L_x_7930:
[----:B------:R-:W-:Y:S01]  /*86c0*/  I2FP.F32.U32 R0, R0 ;  /* 0x0000000000007245 */ /* 0x000fe20000201000 */
[----:B-----5:R-:W-:Y:S01]  /*86d0*/  HADD2.F32 R2, -RZ, R72.H0_H0 ;  /* 0x20000048ff027230 */ /* 0x020fe20000004100 */
[----:B------:R-:W-:Y:S01]  /*86e0*/  ISETP.NE.AND P3, PT, R3, 0x1, PT ;  /* 0x000000010300780c */ /* 0x000fe20003f65270 */
[----:B------:R-:W-:Y:S02]  /*86f0*/  HFMA2 R4, -RZ, RZ, 0, 1.1920928955078125e-07 ;  /* 0x00000002ff047431 */ /* 0x000fe400000001ff */
        /* <DEDUP_REMOVED lines=16> */
.L_x_7934:
        /* <DEDUP_REMOVED lines=12> */
.L_x_7935:
        /* <DEDUP_REMOVED lines=42> */
.L_x_7933:
        /* <DEDUP_REMOVED lines=24> */
.L_x_7937:
        /* <DEDUP_REMOVED lines=12> */
.L_x_7938:
        /* <DEDUP_REMOVED lines=42> */
.L_x_7936:
[----:B------:R-:W-:Y:S01]  /*9040*/  I2FP.F32.U32 R0, R0 ;  /* 0x0000000000007245 */ /* 0x000fe20000201000 */
[----:B------:R-:W-:Y:S01]  /*9050*/  HADD2.F32 R72, -RZ, R72.H1_H1 ;  /* 0x30000048ff487230 */ /* 0x000fe20000004100 */
        /* <DEDUP_REMOVED lines=8> */
[----:B0-----:R-:W-:Y:S01]  /*90e0*/  P2R R103, PR, RZ, 0x10 ;  /* 0x00000010ff677803 */ /* 0x001fe20000000000 */
        /* <DEDUP_REMOVED lines=9> */
.L_x_7940:
        /* <DEDUP_REMOVED lines=12> */
.L_x_7941:
        /* <DEDUP_REMOVED lines=42> */
.L_x_7939:
        /* <DEDUP_REMOVED lines=10> */
[--C-:B--2---:R-:W-:Y:S01]  /*9580*/  @P1 FADD.FTZ R94, R5, R0.reuse ;  /* 0x00000000055e1221 */ /* 0x104fe20000010000 */
        /* <DEDUP_REMOVED lines=13> */
.L_x_7943:
        /* <DEDUP_REMOVED lines=12> */
.L_x_7944:
[----:B------:R-:W-:Y:S01]  /*9720*/  IMAD.WIDE.U32 R4, R15, -0x326172a9, RZ ;  /* 0xcd9e8d570f047825 */ /* 0x000fe200078e00ff */
[----:B------:R-:W-:Y:S02]  /*9730*/  LOP3.LUT R10, R9, UR11, R3, 0x96, !PT ;  /* 0x0000000b090a7c12 */ /* 0x000fe4000f8e9603 */
[----:B------:R-:W-:Y:S02]  /*9740*/  MOV R0, R106 ;  /* 0x0000006a00007202 */ /* 0x000fe40000000f00 */
[----:B-1----:R-:W-:Y:S01]  /*9750*/  LOP3.LUT R96, R13, UR10, R5, 0x96, !PT ;  /* 0x0000000a0d607c12 */ /* 0x002fe2000f8e9605 */
        /* <DEDUP_REMOVED lines=38> */
.L_x_7942:
        /* <DEDUP_REMOVED lines=20> */
.L_x_7946:
[----:B------:R-:W-:-:S04]  /*9b00*/  IADD3 R14, PT, PT, R14, 0x1, RZ ;  /* 0x000000010e0e7810 */ /* 0x000fc80007ffe0ff */
[C---:B------:R-:W-:Y:S01]  /*9b10*/  ISETP.NE.AND P2, PT, R14.reuse, RZ, PT ;  /* 0x000000ff0e00720c */ /* 0x040fe20003f45270 */
[----:B-1----:R-:W-:-:S12]  /*9b20*/  IMAD.WIDE.U32 R96, R14, -0x2daee0ad, RZ ;  /* 0xd2511f530e607825 */ /* 0x002fd800078e00ff */
        /* <DEDUP_REMOVED lines=9> */
.L_x_7947:
        /* <DEDUP_REMOVED lines=42> */
.L_x_7945:
        /* <DEDUP_REMOVED lines=24> */
.L_x_7949:
[----:B------:R-:W-:-:S04]  /*9fe0*/  VIADD R14, R14, 0x1 ;  /* 0x000000010e0e7836 */ /* 0x000fc80000000000 */
        /* <DEDUP_REMOVED lines=11> */
.L_x_7950:
        /* <DEDUP_REMOVED lines=42> */
.L_x_7948:
        /* <DEDUP_REMOVED lines=20> */
.L_x_7952:
        /* <DEDUP_REMOVED lines=12> */
.L_x_7953:
        /* <DEDUP_REMOVED lines=42> */
.L_x_7951:
[----:B------:R-:W-:Y:S01]  /*a7e0*/  I2FP.F32.U32 R2, R3 ;  /* 0x0000000300027245 */ /* 0x000fe20000201000 */
[----:B------:R-:W-:Y:S02]  /*a7f0*/  HADD2.F32 R3, -RZ, R65.H1_H1 ;  /* 0x30000041ff037230 */ /* 0x000fe40000004100 */
[----:B-1----:R-:W-:Y:S02]  /*a800*/  @P1 HADD2.F32 R100, -RZ, R69.H1_H1 ;  /* 0x30000045ff641230 */ /* 0x002fe40000004100 */
        /* <DEDUP_REMOVED lines=21> */
.L_x_7955:
        /* <DEDUP_REMOVED lines=12> */
.L_x_7956:
        /* <DEDUP_REMOVED lines=42> */
.L_x_7954:
        /* <DEDUP_REMOVED lines=19> */
.L_x_7958:
        /* <DEDUP_REMOVED lines=12> */
.L_x_7959:
        /* <DEDUP_REMOVED lines=42> */
.L_x_7957:
        /* <DEDUP_REMOVED lines=25> */
.L_x_7961:
        /* <DEDUP_REMOVED lines=12> */
.L_x_7962:
        /* <DEDUP_REMOVED lines=42> */
.L_x_7960:
        /* <DEDUP_REMOVED lines=19> */
.L_x_7964:
        /* <DEDUP_REMOVED lines=12> */
.L_x_7965:
        /* <DEDUP_REMOVED lines=42> */
.L_x_7963:
[----:B------:R-:W-:Y:S01]  /*bad0*/  I2FP.F32.U32 R2, R3 ;  /* 0x0000000300027245 */ /* 0x000fe20000201000 */
[----:B------:R-:W-:Y:S02]  /*bae0*/  HADD2.F32 R3, -RZ, R66.H1_H1 ;  /* 0x30000042ff037230 */ /* 0x000fe40000004100 */
[----:B------:R-:W-:Y:S02]  /*baf0*/  @P1 HADD2.F32 R97, -RZ, R70.H1_H1 ;  /* 0x30000046ff611230 */ /* 0x000fe40000004100 */
        /* <DEDUP_REMOVED lines=21> */
.L_x_7967:
        /* <DEDUP_REMOVED lines=12> */
.L_x_7968:
        /* <DEDUP_REMOVED lines=42> */
.L_x_7966:
        /* <DEDUP_REMOVED lines=19> */
.L_x_7970:
        /* <DEDUP_REMOVED lines=12> */
.L_x_7971:
        /* <DEDUP_REMOVED lines=42> */
.L_x_7969:
        /* <DEDUP_REMOVED lines=25> */
.L_x_7973:
        /* <DEDUP_REMOVED lines=12> */
.L_x_7974:
        /* <DEDUP_REMOVED lines=42> */
.L_x_7972:
        /* <DEDUP_REMOVED lines=19> */
.L_x_7976:
        /* <DEDUP_REMOVED lines=14> */
.L_x_7977:
        /* <DEDUP_REMOVED lines=42> */
.L_x_7975:
        /* <DEDUP_REMOVED lines=18> */
.L_x_7929:
        /* <DEDUP_REMOVED lines=15> */
.L_x_7980:
        /* <DEDUP_REMOVED lines=12> */
.L_x_7981:
        /* <DEDUP_REMOVED lines=41> */
[----:B------:R-:W-:-:S07]  /*d340*/  IMAD.MOV.U32 R94, RZ, RZ, RZ ;  /* 0x000000ffff5e7224 */ /* 0x000fce00078e00ff */
.L_x_7979:
        /* <DEDUP_REMOVED lines=23> */
.L_x_7983:
        /* <DEDUP_REMOVED lines=12> */
.L_x_7984:
[----:B0-----:R-:W-:Y:S01]  /*d580*/  IMAD.WIDE.U32 R96, R15, -0x326172a9, RZ ;  /* 0xcd9e8d570f607825 */ /* 0x001fe200078e00ff */
        /* <DEDUP_REMOVED lines=41> */
.L_x_7982:
[----:B------:R-:W-:Y:S01]  /*d820*/  I2FP.F32.U32 R94, R93 ;  /* 0x0000005d005e7245 */ /* 0x000fe20000201000 */
[----:B------:R-:W-:Y:S01]  /*d830*/  HADD2.F32 R72, -RZ, R72.H1_H1 ;  /* 0x30000048ff487230 */ /* 0x000fe20000004100 */
[----:B------:R-:W-:Y:S01]  /*d840*/  ISETP.NE.AND P3, PT, R95, 0x1, PT ;  /* 0x000000015f00780c */ /* 0x000fe20003f65270 */
[----:B------:R-:W-:Y:S02]  /*d850*/  @P1 HADD2.F32 R93, -RZ, R68.H1_H1 ;  /* 0x30000044ff5d1230 */ /* 0x000fe40000004100 */
[----:B------:R-:W-:Y:S01]  /*d860*/  FFMA.FTZ R94, R94, R91, 1.1641532182693481445e-10 ;  /* 0x2f0000005e5e7423 */ /* 0x000fe2000001005b */
[----:B------:R-:W-:Y:S01]  /*d870*/  FMUL.FTZ R72, R72, UR5 ;  /* 0x0000000548487c20 */ /* 0x000fe20008410000 */
[----:B01----:R-:W-:-:S03]  /*d880*/  IMAD.MOV.U32 R96, RZ, RZ, 0x2 ;  /* 0x00000002ff607424 */ /* 0x003fc600078e00ff */
        /* <DEDUP_REMOVED lines=16> */
.L_x_7986:
        /* <DEDUP_REMOVED lines=12> */
.L_x_7987:
        /* <DEDUP_REMOVED lines=42> */
.L_x_7985:
[----:B------:R-:W-:Y:S01]  /*dcf0*/  I2FP.F32.U32 R72, R72 ;  /* 0x0000004800487245 */ /* 0x000fe20000201000 */
[----:B------:R-:W-:Y:S01]  /*dd00*/  HADD2.F32 R93, -RZ, R73.H0_H0 ;  /* 0x20000049ff5d7230 */ /* 0x000fe20000004100 */
        /* <DEDUP_REMOVED lines=21> */
.L_x_7989:
        /* <DEDUP_REMOVED lines=12> */
.L_x_7990:
        /* <DEDUP_REMOVED lines=42> */
.L_x_7988:
        /* <DEDUP_REMOVED lines=23> */
.L_x_7992:
        /* <DEDUP_REMOVED lines=12> */
.L_x_7993:
        /* <DEDUP_REMOVED lines=42> */
.L_x_7991:
        /* <DEDUP_REMOVED lines=22> */
.L_x_7995:
        /* <DEDUP_REMOVED lines=12> */
.L_x_7996:
        /* <DEDUP_REMOVED lines=42> */
.L_x_7994:
        /* <DEDUP_REMOVED lines=22> */
.L_x_7998:
        /* <DEDUP_REMOVED lines=12> */
.L_x_7999:
        /* <DEDUP_REMOVED lines=42> */
.L_x_7997:
        /* <DEDUP_REMOVED lines=22> */
.L_x_8001:
        /* <DEDUP_REMOVED lines=12> */
.L_x_8002:
        /* <DEDUP_REMOVED lines=42> */
.L_x_8000:
        /* <DEDUP_REMOVED lines=14> */
.L_x_7978:
[----:B------:R-:W-:Y:S01]  /*f5b0*/  SEL R112, RZ, 0x1000000, !P5 ;  /* 0x01000000ff707807 */ /* 0x000fe20006800000 */
[----:B------:R-:W0:Y:S01]  /*f5c0*/  @P0 LDC.64 R110, c[0x0][0x398] ;  /* 0x0000e600ff6e0b82 */ /* 0x000e220000000a00 */
[----:B------:R-:W-:Y:S02]  /*f5d0*/  SEL R105, RZ, 0x10000, !P4 ;  /* 0x00010000ff697807 */ /* 0x000fe40006000000 */
[----:B------:R-:W-:Y:S02]  /*f5e0*/  SEL R114, RZ, 0x100, !P3 ;  /* 0x00000100ff727807 */ /* 0x000fe40005800000 */
[----:B------:R-:W-:Y:S02]  /*f5f0*/  ISETP.NE.AND P5, PT, R103, RZ, PT ;  /* 0x000000ff6700720c */ /* 0x000fe40003fa5270 */
        /* <DEDUP_REMOVED lines=8> */
[----:B------:R-:W-:Y:S01]  /*f680*/  IMAD.WIDE.U32 R112, R89, 0x10, R82 ;  /* 0x0000001059707825 */ /* 0x000fe200078e0052 */
[----:B------:R-:W-:-:S02]  /*f690*/  LOP3.LUT R84, R84, R103, R97, 0xfe, !PT ;  /* 0x0000006754547212 */ /* 0x000fc400078efe61 */
[----:B------:R-:W-:Y:S01]  /*f6a0*/  SEL R105, RZ, 0x1, !P2 ;  /* 0x00000001ff697807 */ /* 0x000fe20005000000 */
[----:B------:R-:W-:Y:S01]  /*f6b0*/  VIADD R103, R77, 0x200 ;  /* 0x000002004d677836 */ /* 0x000fe20000000000 */
[----:B------:R-:W-:Y:S01]  /*f6c0*/  SEL R97, RZ, 0x1, !P6 ;  /* 0x00000001ff617807 */ /* 0x000fe20007000000 */
        /* <DEDUP_REMOVED lines=29> */
.L_x_8003:
[----:B------:R2:W5:Y:S04]  /*f8a0*/  @P0 LDG.E.128 R64, desc[UR8][R110.64] ;  /* 0x000000086e400981 */ /* 0x000568000c1e1d00 */
[----:B------:R2:W5:Y:S04]  /*f8b0*/  @P1 LDG.E.128 R68, desc[UR8][R108.64] ;  /* 0x000000086c441981 */ /* 0x000568000c1e1d00 */
[----:B01----:R2:W5:Y:S01]  /*f8c0*/  LDG.E.128 R72, desc[UR8][R98.64] ;  /* 0x0000000862487981 */ /* 0x003562000c1e1d00 */
        /* <DEDUP_REMOVED lines=16> */
.L_x_8006:
        /* <DEDUP_REMOVED lines=12> */
.L_x_8007:
        /* <DEDUP_REMOVED lines=42> */
.L_x_8005:
[----:B------:R-:W-:Y:S01]  /*fd30*/  I2FP.F32.U32 R0, R0 ;  /* 0x0000000000007245 */ /* 0x000fe20000201000 */
[----:B-----5:R-:W-:Y:S01]  /*fd40*/  HADD2.F32 R2, -RZ, R72.H0_H0 ;  /* 0x20000048ff027230 */ /* 0x020fe20000004100 */
        /* <DEDUP_REMOVED lines=18> */
.L_x_8009:
        /* <DEDUP_REMOVED lines=12> */
.L_x_8010:
        /* <DEDUP_REMOVED lines=42> */
.L_x_8008:
        /* <DEDUP_REMOVED lines=14> */
[----:B--2---:R-:W-:Y:S01]  /*102b0*/  F2FP.F16.F32.PACK_AB R98, RZ, R105 ;  /* 0x00000069ff62723e */ /* 0x004fe200000000ff */
        /* <DEDUP_REMOVED lines=9> */
.L_x_8012:
        /* <DEDUP_REMOVED lines=12> */
.L_x_8013:
        /* <DEDUP_REMOVED lines=42> */
.L_x_8011:
[----:B------:R-:W-:Y:S01]  /*106b0*/  I2FP.F32.U32 R0, R0 ;  /* 0x0000000000007245 */ /* 0x000fe20000201000 */
[----:B------:R-:W-:Y:S01]  /*106c0*/  HADD2.F32 R72, -RZ, R72.H1_H1 ;  /* 0x30000048ff487230 */ /* 0x000fe20000004100 */
        /* <DEDUP_REMOVED lines=18> */
.L_x_8015:
        /* <DEDUP_REMOVED lines=12> */
.L_x_8016:
        /* <DEDUP_REMOVED lines=42> */
.L_x_8014:
        /* <DEDUP_REMOVED lines=24> */
.L_x_8018:
        /* <DEDUP_REMOVED lines=12> */
.L_x_8019:
        /* <DEDUP_REMOVED lines=42> */
.L_x_8017:
        /* <DEDUP_REMOVED lines=20> */
.L_x_8021:
        /* <DEDUP_REMOVED lines=12> */
.L_x_8022:
        /* <DEDUP_REMOVED lines=42> */
.L_x_8020:
        /* <DEDUP_REMOVED lines=24> */
.L_x_8024:
        /* <DEDUP_REMOVED lines=12> */
.L_x_8025:
        /* <DEDUP_REMOVED lines=42> */
.L_x_8023:
        /* <DEDUP_REMOVED lines=20> */
.L_x_8027:
        /* <DEDUP_REMOVED lines=12> */
.L_x_8028:
        /* <DEDUP_REMOVED lines=42> */
.L_x_8026:
        /* <DEDUP_REMOVED lines=24> */
.L_x_8030:
        /* <DEDUP_REMOVED lines=12> */
.L_x_8031:
        /* <DEDUP_REMOVED lines=42> */
.L_x_8029:
        /* <DEDUP_REMOVED lines=19> */
.L_x_8033:
        /* <DEDUP_REMOVED lines=12> */
.L_x_8034:
        /* <DEDUP_REMOVED lines=42> */
.L_x_8032:
        /* <DEDUP_REMOVED lines=25> */
.L_x_8036:
        /* <DEDUP_REMOVED lines=12> */
.L_x_8037:
        /* <DEDUP_REMOVED lines=42> */
.L_x_8035:
        /* <DEDUP_REMOVED lines=19> */
.L_x_8039:
        /* <DEDUP_REMOVED lines=12> */
.L_x_8040:
        /* <DEDUP_REMOVED lines=42> */
.L_x_8038:
[----:B------:R-:W-:Y:S01]  /*13140*/  I2FP.F32.U32 R2, R3 ;  /* 0x0000000300027245 */ /* 0x000fe20000201000 */
[----:B------:R-:W-:Y:S02]  /*13150*/  HADD2.F32 R3, -RZ, R66.H1_H1 ;  /* 0x30000042ff037230 */ /* 0x000fe40000004100 */
[----:B------:R-:W-:Y:S02]  /*13160*/  HFMA2 R96, -RZ, RZ, 0, 1.1920928955078125e-07 ;  /* 0x00000002ff607431 */ /* 0x000fe400000001ff */
[----:B------:R-:W-:Y:S02]  /*13170*/  @P1 HADD2.F32 R111, -RZ, R70.H1_H1 ;  /* 0x30000046ff6f1230 */ /* 0x000fe40000004100 */
        /* <DEDUP_REMOVED lines=20> */
.L_x_8042:
        /* <DEDUP_REMOVED lines=12> */
.L_x_8043:
        /* <DEDUP_REMOVED lines=42> */
.L_x_8041:
        /* <DEDUP_REMOVED lines=19> */
.L_x_8045:
        /* <DEDUP_REMOVED lines=12> */
.L_x_8046:
        /* <DEDUP_REMOVED lines=42> */
.L_x_8044:
        /* <DEDUP_REMOVED lines=25> */
.L_x_8048:
        /* <DEDUP_REMOVED lines=12> */
.L_x_8049:
        /* <DEDUP_REMOVED lines=42> */
.L_x_8047:
        /* <DEDUP_REMOVED lines=19> */
.L_x_8051:
        /* <DEDUP_REMOVED lines=14> */
.L_x_8052:
        /* <DEDUP_REMOVED lines=42> */
.L_x_8050:
[----:B------:R-:W-:Y:S01]  /*14450*/  I2FP.F32.U32 R72, R73 ;  /* 0x0000004900487245 */ /* 0x000fe20000201000 */
[----:B------:R-:W-:Y:S01]  /*14460*/  HADD2.F32 R73, -RZ, R67.H1_H1 ;  /* 0x30000043ff497230 */ /* 0x000fe20000004100 */
[----:B------:R-:W-:-:S03]  /*14470*/  PRMT R74, R118, 0x5410, R119 ;  /* 0x00005410764a7816 */ /* 0x000fc60000000077 */
[----:B------:R-:W-:Y:S01]  /*14480*/  FFMA.FTZ R72, R72, R91, 1.1641532182693481445e-10 ;  /* 0x2f00000048487423 */ /* 0x000fe2000001005b */
[----:B------:R-:W-:Y:S01]  /*14490*/  FMUL.FTZ R73, R73, UR5 ;  /* 0x0000000549497c20 */ /* 0x000fe20008410000 */
[----:B------:R-:W-:-:S03]  /*144a0*/  @P1 HADD2.F32 R91, -RZ, R71.H1_H1 ;  /* 0x30000047ff5b1230 */ /* 0x000fc60000004100 */
        /* <DEDUP_REMOVED lines=12> */
.L_x_8004:
[----:B------:R-:W-:Y:S01]  /*14570*/  ISETP.NE.AND P2, PT, R96, 0x1, PT ;  /* 0x000000016000780c */ /* 0x000fe20003f45270 */
[----:B--2---:R-:W-:Y:S02]  /*14580*/  HFMA2 R98, -RZ, RZ, 0, 1.1920928955078125e-07 ;  /* 0x00000002ff627431 */ /* 0x004fe400000001ff */
        /* <DEDUP_REMOVED lines=13> */
.L_x_8055:
        /* <DEDUP_REMOVED lines=12> */
.L_x_8056:
        /* <DEDUP_REMOVED lines=42> */
.L_x_8054:
        /* <DEDUP_REMOVED lines=23> */
.L_x_8058:
        /* <DEDUP_REMOVED lines=12> */
.L_x_8059:
        /* <DEDUP_REMOVED lines=42> */
.L_x_8057:
        /* <DEDUP_REMOVED lines=23> */
.L_x_8061:
        /* <DEDUP_REMOVED lines=12> */
.L_x_8062:
        /* <DEDUP_REMOVED lines=42> */
.L_x_8060:
        /* <DEDUP_REMOVED lines=9> */
[----:B------:R-:W-:Y:S01]  /*153f0*/  HFMA2 R96, -RZ, RZ, 0, 1.1920928955078125e-07 ;  /* 0x00000002ff607431 */ /* 0x000fe200000001ff */
        /* <DEDUP_REMOVED lines=13> */
.L_x_8064:
        /* <DEDUP_REMOVED lines=12> */
.L_x_8065:
        /* <DEDUP_REMOVED lines=42> */
.L_x_8063:
        /* <DEDUP_REMOVED lines=23> */
.L_x_8067:
        /* <DEDUP_REMOVED lines=12> */
.L_x_8068:
        /* <DEDUP_REMOVED lines=42> */
.L_x_8066:
        /* <DEDUP_REMOVED lines=22> */
.L_x_8070:
        /* <DEDUP_REMOVED lines=12> */
.L_x_8071:
        /* <DEDUP_REMOVED lines=42> */
.L_x_8069:
[----:B------:R-:W-:Y:S01]  /*161c0*/  I2FP.F32.U32 R72, R73 ;  /* 0x0000004900487245 */ /* 0x000fe20000201000 */
[----:B------:R-:W-:Y:S01]  /*161d0*/  HADD2.F32 R74, -RZ, R74.H1_H1 ;  /* 0x3000004aff4a7230 */ /* 0x000fe20000004100 */
[----:B------:R-:W-:Y:S01]  /*161e0*/  ISETP.NE.AND P4, PT, R97, 0x1, PT ;  /* 0x000000016100780c */ /* 0x000fe20003f85270 */
[----:B------:R-:W-:Y:S02]  /*161f0*/  @P1 HADD2.F32 R96, -RZ, R70.H1_H1 ;  /* 0x30000046ff601230 */ /* 0x000fe40000004100 */
[----:B------:R-:W-:Y:S02]  /*16200*/  HFMA2 R98, -RZ, RZ, 0, 1.1920928955078125e-07 ;  /* 0x00000002ff627431 */ /* 0x000fe400000001ff */
[----:B------:R-:W-:Y:S01]  /*16210*/  FFMA.FTZ R72, R72, R91, 1.1641532182693481445e-10 ;  /* 0x2f00000048487423 */ /* 0x000fe2000001005b */
[----:B------:R-:W-:Y:S01]  /*16220*/  FMUL.FTZ R74, R74, UR5 ;  /* 0x000000054a4a7c20 */ /* 0x000fe20008410000 */
[----:B------:R-:W-:-:S03]  /*16230*/  IMAD.MOV.U32 R73, RZ, RZ, R10 ;  /* 0x000000ffff497224 */ /* 0x000fc600078e000a */
        /* <DEDUP_REMOVED lines=14> */
.L_x_8073:
        /* <DEDUP_REMOVED lines=12> */
.L_x_8074:
        /* <DEDUP_REMOVED lines=42> */
.L_x_8072:
[----:B------:R-:W-:Y:S01]  /*16680*/  I2FP.F32.U32 R72, R73 ;  /* 0x0000004900487245 */ /* 0x000fe20000201000 */
[----:B------:R-:W-:Y:S01]  /*16690*/  HADD2.F32 R73, -RZ, R75.H0_H0 ;  /* 0x2000004bff497230 */ /* 0x000fe20000004100 */
[----:B------:R-:W-:Y:S01]  /*166a0*/  ISETP.NE.AND P5, PT, R98, 0x1, PT ;  /* 0x000000016200780c */ /* 0x000fe20003fa5270 */
[----:B------:R-:W-:Y:S01]  /*166b0*/  @P1 HADD2.F32 R97, -RZ, R71.H0_H0 ;  /* 0x20000047ff611230 */ /* 0x000fe20000004100 */
[----:B------:R-:W-:Y:S01]  /*166c0*/  MOV R96, 0x2 ;  /* 0x0000000200607802 */ /* 0x000fe20000000f00 */
        /* <DEDUP_REMOVED lines=17> */
.L_x_8076:
        /* <DEDUP_REMOVED lines=12> */
.L_x_8077:
        /* <DEDUP_REMOVED lines=42> */
.L_x_8075:
        /* <DEDUP_REMOVED lines=14> */
.L_x_8053:
[----:B------:R-:W-:Y:S01]  /*16c20*/  ISETP.NE.AND P1, PT, R112, RZ, PT ;  /* 0x000000ff7000720c */ /* 0x000fe20003f25270 */
        /* <DEDUP_REMOVED lines=64> */
.L_x_8078:
        /* <DEDUP_REMOVED lines=80> */
.L_x_8080:
[----:B------:R-:W-:Y:S05]  /*17530*/  BSYNC.RECONVERGENT B0 ;  /* 0x0000000000007941 */ /* 0x000fea0003800200 */
.L_x_8079:
        /* <DEDUP_REMOVED lines=14> */
.L_x_8082:
[----:B------:R-:W-:Y:S05]  /*17620*/  BSYNC.RECONVERGENT B0 ;  /* 0x0000000000007941 */ /* 0x000fea0003800200 */
.L_x_8081:
        /* <DEDUP_REMOVED lines=40> */
[----:B------:R-:W-:Y:S01]  /*178b0*/  FFMA.FTZ R75, R73, R75, R98 ;  /* 0x0000004b494b7223 */ /* 0x000fe20000010062 */
[----:B------:R-:W-:Y:S02]  /*178c0*/  IMAD.U32 R98, RZ, RZ, UR18 ;  /* 0x00000012ff627e24 */ /* 0x000fe4000f8e00ff */
[----:B------:R-:W1:Y:S02]  /*178d0*/  MUFU.RCP R112, R112 ;  /* 0x0000007000707308 */ /* 0x000e640000001000 */
[----:B------:R-:W2:Y:S01]  /*178e0*/  SHFL.DOWN PT, R82, R75, 0x1, 0x1f ;  /* 0x08201f004b527f89 */ /* 0x000ea200000e0000 */
[----:B0-----:R-:W-:Y:S01]  /*178f0*/  FADD.FTZ R73, R97, -R74 ;  /* 0x8000004a61497221 */ /* 0x001fe20000010000 */
[----:B------:R-:W-:Y:S02]  /*17900*/  FMUL.FTZ R83, R74, R113 ;  /* 0x000000714a537220 */ /* 0x000fe40000410000 */
[----:B------:R-:W0:Y:S01]  /*17910*/  LDC R74, c[0x0][0x448] ;  /* 0x00011200ff4a7b82 */ /* 0x000e220000000800 */
[----:B------:R-:W-:Y:S01]  /*17920*/  FMUL.FTZ R73, R73, R73 ;  /* 0x0000004949497220 */ /* 0x000fe20000410000 */
[C---:B------:R-:W-:Y:S01]  /*17930*/  FFMA.FTZ R83, R72.reuse, R97, R83 ;  /* 0x0000006148537223 */ /* 0x040fe20000010053 */
[----:B------:R-:W-:Y:S01]  /*17940*/  MOV R97, UR18 ;  /* 0x0000001200617c02 */ /* 0x000fe20008000f00 */
        /* <DEDUP_REMOVED lines=52> */
[----:B------:R-:W-:Y:S01]  /*17c90*/  FMUL.FTZ R102, R85, R102 ;  /* 0x0000006655667220 */ /* 0x000fe20000410000 */
[----:B------:R-:W-:Y:S01]  /*17ca0*/  FFMA.FTZ R75, R83, R58, R34 ;  /* 0x0000003a534b7223 */ /* 0x000fe20000010022 */
[----:B------:R-:W-:-:S04]  /*17cb0*/  IMAD.WIDE.U32 R112, R89, 0x10, R72 ;  /* 0x0000001059707825 */ /* 0x000fc800078e0048 */
[----:B------:R-:W-:Y:S01]  /*17cc0*/  FFMA.FTZ R83, R82, R57, R33 ;  /* 0x0000003952537223 */ /* 0x000fe20000010021 */
        /* <DEDUP_REMOVED lines=14> */
[----:B------:R-:W-:Y:S01]  /*17db0*/  F2FP.F16.F32.PACK_AB R74, R83, R74 ;  /* 0x0000004a534a723e */ /* 0x000fe200000000ff */
[C---:B------:R-:W-:Y:S01]  /*17dc0*/  FMUL.FTZ R88, R85.reuse, R88 ;  /* 0x0000005855587220 */ /* 0x040fe20000410000 */
[C---:B------:R-:W-:Y:S01]  /*17dd0*/  FMUL.FTZ R116, R85.reuse, R116 ;  /* 0x0000007455747220 */ /* 0x040fe20000410000 */
[----:B------:R-:W-:Y:S01]  /*17de0*/  F2FP.F16.F32.PACK_AB R73, R78, R73 ;  /* 0x000000494e49723e */ /* 0x000fe200000000ff */
[----:B------:R-:W-:Y:S01]  /*17df0*/  FMUL.FTZ R83, R85, R106 ;  /* 0x0000006a55537220 */ /* 0x000fe20000410000 */
[----:B------:R-:W-:Y:S01]  /*17e00*/  F2FP.F16.F32.PACK_AB R72, R77, R72 ;  /* 0x000000484d48723e */ /* 0x000fe200000000ff */
[C---:B------:R-:W-:Y:S01]  /*17e10*/  FMUL.FTZ R101, R85.reuse, R101 ;  /* 0x0000006555657220 */ /* 0x040fe20000410000 */
[C---:B------:R-:W-:Y:S01]  /*17e20*/  FMUL.FTZ R104, R85.reuse, R104 ;  /* 0x0000006855687220 */ /* 0x040fe20000410000 */
[----:B------:R-:W-:Y:S01]  /*17e30*/  F2FP.F16.F32.PACK_AB R78, R102, R117 ;  /* 0x00000075664e723e */ /* 0x000fe200000000ff */
[C---:B------:R-:W-:Y:S01]  /*17e40*/  FMUL.FTZ R89, R85.reuse, R108 ;  /* 0x0000006c55597220 */ /* 0x040fe20000410000 */
[----:B------:R-:W-:Y:S01]  /*17e50*/  F2FP.F16.F32.PACK_AB R77, R100, R115 ;  /* 0x00000073644d723e */ /* 0x000fe200000000ff */
        /* <DEDUP_REMOVED lines=26> */
[----:B------:R1:W-:Y:S01]  /*18000*/  STG.E.128 desc[UR8][R94.64], R72 ;  /* 0x000000485e007986 */ /* 0x0003e2000c101d08 */
[----:B------:R-:W-:Y:S02]  /*18010*/  F2FP.F16.F32.PACK_AB R81, R97, R88 ;  /* 0x000000586151723e */ /* 0x000fe400000000ff */
[----:B------:R-:W-:Y:S01]  /*18020*/  F2FP.F16.F32.PACK_AB R80, R89, R80 ;  /* 0x000000505950723e */ /* 0x000fe200000000ff */
[----:B------:R1:W-:Y:S04]  /*18030*/  STG.E.128 desc[UR8][R112.64], R76 ;  /* 0x0000004c70007986 */ /* 0x0003e8000c101d08 */
[----:B------:R1:W-:Y:S01]  /*18040*/  STG.E.128 desc[UR8][R118.64], R80 ;  /* 0x0000005076007986 */ /* 0x0003e2000c101d08 */
[----:B------:R-:W-:Y:S05]  /*18050*/  BRA.U !UP0, `(.L_x_8083) ;  /* 0xfffffe8908647547 */ /* 0x000fea000b83ffff */
[----:B------:R-:W-:Y:S05]  /*18060*/  EXIT ;  /* 0x000000000000794d */ /* 0x000fea0003800000 */
.L_x_8084:
        /* <DEDUP_REMOVED lines=9> */
.L_x_13711:


//--------------------- .text._ZN10layer_norm31ln_parallel_residual_fwd_kernelINS_13Kernel_traitsI6__halfS2_fS2_fjLj6144ELj1ELj1ELj8ELj16ENS_18Kernel_traits_baseILj6144ES2_S2_fS2_fjLj256EEEEELb0ELb0ELb0EEEvNS_9FwdParamsE --------------------------
	.section	.text._ZN10layer_norm31ln_parallel_residual_fwd_kernelINS_13Kernel_traitsI6__halfS2_fS2_fjLj6144ELj1ELj1ELj8ELj16ENS_18Kernel_traits_baseILj6144ES2_S2_fS2_fjLj256EEEEELb0ELb0ELb0EEEvNS_9FwdParamsE,"ax",@progbits
	.align	128
        .global         _ZN10layer_norm31ln_parallel_residual_fwd_kernelINS_13Kernel_traitsI6__halfS2_fS2_fjLj6144ELj1ELj1ELj8ELj16ENS_18Kernel_traits_baseILj6144ES2_S2_fS2_fjLj256EEEEELb0ELb0ELb0EEEvNS_9FwdParamsE
        .type           _ZN10layer_norm31ln_parallel_residual_fwd_kernelINS_13Kernel_traitsI6__halfS2_fS2_fjLj6144ELj1ELj1ELj8ELj16ENS_18Kernel_traits_baseILj6144ES2_S2_fS2_fjLj256EEEEELb0ELb0ELb0EEEvNS_9FwdParamsE,@function
        .size           _ZN10layer_norm31ln_parallel_residual_fwd_kernelINS_13Kernel_traitsI6__halfS2_fS2_fjLj6144ELj1ELj1ELj8ELj16ENS_18Kernel_traits_baseILj6144ES2_S2_fS2_fjLj256EEEEELb0ELb0ELb0EEEvNS_9FwdParamsE,(.L_x_13712 - _ZN10layer_norm31ln_parallel_residual_fwd_kernelINS_13Kernel_traitsI6__halfS2_fS2_fjLj6144ELj1ELj1ELj8ELj16ENS_18Kernel_traits_baseILj6144ES2_S2_fS2_fjLj256EEEEELb0ELb0ELb0EEEvNS_9FwdParamsE)
        .other          _ZN10layer_norm31ln_parallel_residual_fwd_kernelINS_13Kernel_traitsI6__halfS2_fS2_fjLj6144ELj1ELj1ELj8ELj16ENS_18Kernel_traits_baseILj6144ES2_S2_fS2_fjLj256EEEEELb0ELb0ELb0EEEvNS_9FwdParamsE,@"STO_CUDA_ENTRY STV_DEFAULT"
_ZN10layer_norm31ln_parallel_residual_fwd_kernelINS_13Kernel_traitsI6__halfS2_fS2_fjLj6144ELj1ELj1ELj8ELj16ENS_18Kernel_traits_baseILj6144ES2_S2_fS2_fjLj256EEEEELb0ELb0ELb0EEEvNS_9FwdParamsE:
.text._ZN10layer_norm31ln_parallel_residual_fwd_kernelINS_13Kernel_traitsI6__halfS2_fS2_fjLj6144ELj1ELj1ELj8ELj16ENS_18Kernel_traits_baseILj6144ES2_S2_fS2_fjLj256EEEEELb0ELb0ELb0EEEvNS_9FwdParamsE:
        /* <DEDUP_REMOVED lines=67> */
.L_x_8087:
        /* <DEDUP_REMOVED lines=46> */
.L_x_8086:
        /* <DEDUP_REMOVED lines=47> */
.L_x_8089:
        /* <DEDUP_REMOVED lines=17> */
[----:B------:R-:W3:Y:S01]  /*0b10*/  LDC.64 R70, c[0x0][0x3d8] ;  /* 0x0000f600ff467b82 */ /* 0x000ee20000000a00 */
[C---:B0-----:R-:W-:Y:S01]  /*0b20*/  @P1 IMAD.WIDE.U32 R62, R49.reuse, 0x10, R54 ;  /* 0x00000010313e1825 */ /* 0x041fe200078e0036 */
[----:B------:R-:W5:Y:S04]  /*0b30*/  @P1 LDG.E.128 R40, desc[UR6][R60.64] ;  /* 0x000000063c281981 */ /* 0x000f68000c1e1d00 */
[----:B------:R-:W5:Y:S02]  /*0b40*/  @P1 LD.E.128 R32, desc[UR6][R62.64] ;  /* 0x000000063e201980 */ /* 0x000f64000c101d00 */
[----:B------:R-:W0:Y:S01]  /*0b50*/  @P2 LDC.64 R68, c[0x0][0x438] ;  /* 0x00010e00ff442b82 */ /* 0x000e220000000a00 */
[C---:B-1----:R-:W-:Y:S01]  /*0b60*/  @P1 IMAD.WIDE.U32 R64, R49.reuse, 0x10, R64 ;  /* 0x0000001031401825 */ /* 0x042fe200078e0040 */
[----:B------:R-:W-:-:S03]  /*0b70*/  @P1 IADD3 R49, PT, PT, R49, 0x100, RZ ;  /* 0x0000010031311810 */ /* 0x000fc60007ffe0ff */
[----:B------:R-:W-:Y:S01]  /*0b80*/  HFMA2 R26, -RZ, RZ, 0, 0 ;  /* 0x00000000ff1a7431 */ /* 0x000fe200000001ff */
[----:B------:R1:W5:Y:S01]  /*0b90*/  @P0 LDG.E.128 R92, desc[UR6][R20.64] ;  /* 0x00000006145c0981 */ /* 0x000362000c1e1d00 */
[----:B--2---:R-:W-:-:S03]  /*0ba0*/  @P2 IMAD.WIDE.U32 R50, R49, 0x10, R66 ;  /* 0x0000001031322825 */ /* 0x004fc600078e0042 */
[----:B------:R2:W5:Y:S04]  /*0bb0*/  @P1 LDG.E.128 R36, desc[UR6][R64.64] ;  /* 0x0000000640241981 */ /* 0x000568000c1e1d00 */
[----:B------:R2:W5:Y:S01]  /*0bc0*/  @P2 LDG.E.128 R16, desc[UR6][R50.64] ;  /* 0x0000000632102981 */ /* 0x000562000c1e1d00 */
[----:B---3--:R-:W-:-:S05]  /*0bd0*/  @P2 IMAD.WIDE.U32 R54, R49, 0x10, R70 ;  /* 0x0000001031362825 */ /* 0x008fca00078e0046 */
[----:B------:R2:W5:Y:S01]  /*0be0*/  @P2 LDG.E.128 R12, desc[UR6][R54.64] ;  /* 0x00000006360c2981 */ /* 0x000562000c1e1d00 */
[----:B0-----:R-:W-:-:S05]  /*0bf0*/  @P2 IMAD.WIDE.U32 R52, R49, 0x10, R68 ;  /* 0x0000001031342825 */ /* 0x001fca00078e0044 */
[----:B------:R2:W5:Y:S01]  /*0c00*/  @P2 LD.E.128 R8, desc[UR6][R52.64] ;  /* 0x0000000634082980 */ /* 0x000562000c101d00 */
[----:B------:R-:W-:Y:S02]  /*0c10*/  CS2R R24, SRZ ;  /* 0x0000000000187805 */ /* 0x000fe4000001ff00 */
[----:B------:R-:W-:Y:S02]  /*0c20*/  MOV R22, RZ ;  /* 0x000000ff00167202 */ /* 0x000fe40000000f00 */
[----:B-1----:R-:W-:Y:S02]  /*0c30*/  CS2R R20, SRZ ;  /* 0x0000000000147805 */ /* 0x002fe4000001ff00 */
[----:B------:R-:W-:Y:S02]  /*0c40*/  @P0 MOV R23, RZ ;  /* 0x000000ff00170202 */ /* 0x000fe40000000f00 */
[----:B------:R-:W-:Y:S02]  /*0c50*/  @P2 CS2R R6, SRZ ;  /* 0x0000000000062805 */ /* 0x000fe4000001ff00 */
[----:B------:R-:W-:-:S02]  /*0c60*/  @P2 CS2R R4, SRZ ;  /* 0x0000000000042805 */ /* 0x000fc4000001ff00 */
[----:B--2---:R-:W-:-:S07]  /*0c70*/  @P1 MOV R27, RZ ;  /* 0x000000ff001b1202 */ /* 0x004fce0000000f00 */
.L_x_8088:
[----:B------:R-:W-:Y:S05]  /*0c80*/  BSYNC.RECONVERGENT B0 ;  /* 0x0000000000007941 */ /* 0x000fea0003800200 */
.L_x_8085:
[----:B------:R-:W0:Y:S02]  /*0c90*/  LDCU UR4, c[0x0][0x384] ;  /* 0x00007080ff0477ac */ /* 0x000e240008000800 */
[----:B0-----:R-:W-:-:S13]  /*0ca0*/  ISETP.GE.AND P1, PT, R2, UR4, PT ;  /* 0x0000000402007c0c */ /* 0x001fda000bf26270 */
[----:B------:R-:W-:Y:S05]  /*0cb0*/  @P1 EXIT ;  /* 0x000000000000194d */ /* 0x000fea0003800000 */
[----:B------:R-:W-:Y:S01]  /*0cc0*/  SHF.R.S32.HI R48, RZ, 0x3, R48 ;  /* 0x00000003ff307819 */ /* 0x000fe20000011430 */
[----:B------:R-:W0:Y:S01]  /*0cd0*/  LDCU UR14, c[0x0][0x388] ;  /* 0x00007100ff0e77ac */ /* 0x000e220008000800 */
[----:B------:R-:W-:Y:S02]  /*0ce0*/  LOP3.LUT R50, R0, 0xe0, RZ, 0xc0, !PT ;  /* 0x000000e000327812 */ /* 0x000fe400078ec0ff */
[C---:B------:R-:W-:Y:S01]  /*0cf0*/  LOP3.LUT R49, R48.reuse, 0xff, RZ, 0xc0, !PT ;  /* 0x000000ff30317812 */ /* 0x040fe200078ec0ff */
[----:B------:R-:W1:Y:S01]  /*0d00*/  LDCU.U8 UR12, c[0x0][0x410] ;  /* 0x00008200ff0c77ac */ /* 0x000e620008000000 */
[----:B------:R-:W-:Y:S02]  /*0d10*/  LOP3.LUT R48, R48, 0xffffff00, RZ, 0xc0, !PT ;  /* 0xffffff0030307812 */ /* 0x000fe400078ec0ff */
[----:B------:R-:W-:Y:S01]  /*0d20*/  VIADDMNMX R50, R49, -R50, RZ, !PT ;  /* 0x8000003231327246 */ /* 0x000fe200078001ff */
[----:B------:R-:W2:Y:S03]  /*0d30*/  LDCU UR13, c[0x0][0x400] ;  /* 0x00008000ff0d77ac */ /* 0x000ea60008000800 */
[----:B------:R-:W-:Y:S01]  /*0d40*/  VIMNMX R51, PT, PT, R50, 0x20, PT ;  /* 0x0000002032337848 */ /* 0x000fe20003fe0100 */
[----:B------:R-:W3:Y:S01]  /*0d50*/  LDCU.64 UR8, c[0x0][0x398] ;  /* 0x00007300ff0877ac */ /* 0x000ee20008000a00 */
[----:B------:R-:W-:-:S02]  /*0d60*/  SHF.L.U32 R50, R0, 0x5, RZ ;  /* 0x0000000500327819 */ /* 0x000fc400000006ff */
[----:B------:R-:W-:Y:S01]  /*0d70*/  LEA R51, R51, R48, 0x3 ;  /* 0x0000003033337211 */ /* 0x000fe200078e18ff */
[----:B------:R-:W4:Y:S01]  /*0d80*/  LDCU.64 UR10, c[0x0][0x3a0] ;  /* 0x00007400ff0a77ac */ /* 0x000f220008000a00 */
[----:B------:R-:W-:Y:S02]  /*0d90*/  LOP3.LUT R50, R50, 0x3e0, RZ, 0xc0, !PT ;  /* 0x000003e032327812 */ /* 0x000fe400078ec0ff */
[----:B------:R-:W-:Y:S01]  /*0da0*/  I2FP.F32.U32 R51, R51 ;  /* 0x0000003300337245 */ /* 0x000fe20000201000 */
[----:B------:R-:W-:Y:S01]  /*0db0*/  UPLOP3.LUT UP1, UPT, UPT, UPT, UPT, 0x40, 0x4 ;  /* 0x000000000004789c */ /* 0x000fe20003f2e870 */
[----:B------:R-:W-:Y:S02]  /*0dc0*/  VIADDMNMX R50, R49, -R50, RZ, !PT ;  /* 0x8000003231327246 */ /* 0x000fe400078001ff */
[----:B------:R0:W0:Y:S02]  /*0dd0*/  MUFU.RCP R88, R51 ;  /* 0x0000003300587308 */ /* 0x0000240000001000 */
[----:B------:R-:W-:-:S04]  /*0de0*/  VIMNMX R89, PT, PT, R50, 0x20, PT ;  /* 0x0000002032597848 */ /* 0x000fc80003fe0100 */
[----:B-12---:R-:W-:-:S07]  /*0df0*/  LEA R89, R89, R48, 0x3 ;  /* 0x0000003059597211 */ /* 0x006fce00078e18ff */
.L_x_8118:
        /* <DEDUP_REMOVED lines=36> */
.L_x_8093:
[--C-:B-----5:R-:W-:Y:S02]  /*1040*/  HADD2.F32 R57, -RZ, R60.reuse.H0_H0 ;  /* 0x2000003cff397230 */ /* 0x120fe40000004100 */
[----:B------:R-:W-:Y:S02]  /*1050*/  HADD2.F32 R60, -RZ, R60.H1_H1 ;  /* 0x3000003cff3c7230 */ /* 0x000fe40000004100 */
[--C-:B------:R-:W-:Y:S02]  /*1060*/  HADD2.F32 R59, -RZ, R61.reuse.H0_H0 ;  /* 0x2000003dff3b7230 */ /* 0x100fe40000004100 */
[----:B------:R-:W-:Y:S01]  /*1070*/  FADD.FTZ R56, R48, R57 ;  /* 0x0000003930387221 */ /* 0x000fe20000010000 */
[----:B------:R-:W-:Y:S02]  /*1080*/  HADD2.F32 R0, -RZ, R61.H1_H1 ;  /* 0x3000003dff007230 */ /* 0x000fe40000004100 */
[----:B------:R-:W-:Y:S01]  /*1090*/  FADD.FTZ R57, R49, R60 ;  /* 0x0000003c31397221 */ /* 0x000fe20000010000 */
[----:B------:R-:W-:-:S02]  /*10a0*/  HADD2.F32 R61, -RZ, R62.H0_H0 ;  /* 0x2000003eff3d7230 */ /* 0x000fc40000004100 */
[----:B------:R-:W-:Y:S01]  /*10b0*/  FADD.FTZ R58, R50, R59 ;  /* 0x0000003b323a7221 */ /* 0x000fe20000010000 */
[----:B------:R-:W-:Y:S02]  /*10c0*/  HADD2.F32 R62, -RZ, R62.H1_H1 ;  /* 0x3000003eff3e7230 */ /* 0x000fe40000004100 */
[----:B------:R-:W-:Y:S01]  /*10d0*/  FADD.FTZ R59, R51, R0 ;  /* 0x00000000333b7221 */ /* 0x000fe20000010000 */
[--C-:B------:R-:W-:Y:S02]  /*10e0*/  HADD2.F32 R81, -RZ, R63.reuse.H0_H0 ;  /* 0x2000003fff517230 */ /* 0x100fe40000004100 */
[----:B------:R-:W-:Y:S01]  /*10f0*/  FADD.FTZ R60, R52, R61 ;  /* 0x0000003d343c7221 */ /* 0x000fe20000010000 */
[----:B------:R-:W-:Y:S02]  /*1100*/  HADD2.F32 R80, -RZ, R63.H1_H1 ;  /* 0x3000003fff507230 */ /* 0x000fe40000004100 */
[----:B------:R-:W-:Y:S01]  /*1110*/  FADD.FTZ R61, R53, R62 ;  /* 0x0000003e353d7221 */ /* 0x000fe20000010000 */
[----:B------:R-:W-:-:S02]  /*1120*/  FADD.FTZ R62, R54, R81 ;  /* 0x00000051363e7221 */ /* 0x000fc40000010000 */
[----:B------:R-:W-:Y:S01]  /*1130*/  FADD.FTZ R63, R55, R80 ;  /* 0x00000050373f7221 */ /* 0x000fe20000010000 */
[----:B------:R-:W-:Y:S06]  /*1140*/  BRA `(.L_x_8094) ;  /* 0x0000000000f07947 */ /* 0x000fec0003800000 */
.L_x_8092:
        /* <DEDUP_REMOVED lines=8> */
[----:B------:R-:W-:Y:S01]  /*11d0*/  FADD.FTZ R56, R59, R56 ;  /* 0x000000383b387221 */ /* 0x000fe20000010000 */
[----:B------:R-:W-:-:S02]  /*11e0*/  HADD2.F32 R0, -RZ, R61.H1_H1 ;  /* 0x3000003dff007230 */ /* 0x000fc40000004100 */
[----:B------:R-:W-:Y:S01]  /*11f0*/  FADD.FTZ R57, R60, R57 ;  /* 0x000000393c397221 */ /* 0x000fe20000010000 */
[--C-:B------:R-:W-:Y:S02]  /*1200*/  HADD2.F32 R83, -RZ, R62.reuse.H0_H0 ;  /* 0x2000003eff537230 */ /* 0x100fe40000004100 */
[----:B------:R-:W-:Y:S02]  /*1210*/  HADD2.F32 R80, -RZ, R62.H1_H1 ;  /* 0x3000003eff507230 */ /* 0x000fe40000004100 */
[--C-:B------:R-:W-:Y:S02]  /*1220*/  HADD2.F32 R85, -RZ, R63.reuse.H0_H0 ;  /* 0x2000003fff557230 */ /* 0x100fe40000004100 */
[----:B------:R-:W-:Y:S02]  /*1230*/  HADD2.F32 R82, -RZ, R63.H1_H1 ;  /* 0x3000003fff527230 */ /* 0x000fe40000004100 */
[--C-:B------:R-:W-:Y:S02]  /*1240*/  HADD2.F32 R58, -RZ, R97.reuse.H0_H0 ;  /* 0x20000061ff3a7230 */ /* 0x100fe40000004100 */
[----:B------:R-:W-:-:S02]  /*1250*/  HADD2.F32 R59, -RZ, R97.H1_H1 ;  /* 0x30000061ff3b7230 */ /* 0x000fc40000004100 */
[--C-:B------:R-:W-:Y:S02]  /*1260*/  HADD2.F32 R60, -RZ, R98.reuse.H0_H0 ;  /* 0x20000062ff3c7230 */ /* 0x100fe40000004100 */
        /* <DEDUP_REMOVED lines=10> */
.L_x_8095:
[--C-:B-----5:R-:W-:Y:S02]  /*1310*/  HADD2.F32 R0, -RZ, R60.reuse.H0_H0 ;  /* 0x2000003cff007230 */ /* 0x120fe40000004100 */
[----:B------:R-:W-:Y:S02]  /*1320*/  HADD2.F32 R60, -RZ, R60.H1_H1 ;  /* 0x3000003cff3c7230 */ /* 0x000fe40000004100 */
[--C-:B------:R-:W-:Y:S02]  /*1330*/  HADD2.F32 R59, -RZ, R96.reuse.H1_H1 ;  /* 0x30000060ff3b7230 */ /* 0x100fe40000004100 */
[--C-:B------:R-:W-:Y:S02]  /*1340*/  HADD2.F32 R56, -RZ, R61.reuse.H0_H0 ;  /* 0x2000003dff387230 */ /* 0x100fe40000004100 */
[----:B------:R-:W-:Y:S02]  /*1350*/  HADD2.F32 R58, -RZ, R61.H1_H1 ;  /* 0x3000003dff3a7230 */ /* 0x000fe40000004100 */
[----:B------:R-:W-:Y:S01]  /*1360*/  FADD.FTZ R60, R60, R59 ;  /* 0x0000003b3c3c7221 */ /* 0x000fe20000010000 */
[----:B------:R-:W-:-:S02]  /*1370*/  HADD2.F32 R57, -RZ, R96.H0_H0 ;  /* 0x20000060ff397230 */ /* 0x000fc40000004100 */
[--C-:B------:R-:W-:Y:S02]  /*1380*/  HADD2.F32 R80, -RZ, R62.reuse.H0_H0 ;  /* 0x2000003eff507230 */ /* 0x100fe40000004100 */
[----:B------:R-:W-:Y:S02]  /*1390*/  HADD2.F32 R61, -RZ, R97.H0_H0 ;  /* 0x20000061ff3d7230 */ /* 0x000fe40000004100 */
[----:B------:R-:W-:Y:S01]  /*13a0*/  FADD.FTZ R57, R0, R57 ;  /* 0x0000003900397221 */ /* 0x000fe20000010000 */
[--C-:B------:R-:W-:Y:S02]  /*13b0*/  HADD2.F32 R82, -RZ, R63.reuse.H0_H0 ;  /* 0x2000003fff527230 */ /* 0x100fe40000004100 */
[----:B------:R-:W-:Y:S02]  /*13c0*/  HADD2.F32 R84, -RZ, R63.H1_H1 ;  /* 0x3000003fff547230 */ /* 0x000fe40000004100 */
[----:B------:R-:W-:Y:S01]  /*13d0*/  FADD.FTZ R61, R56, R61 ;  /* 0x0000003d383d7221 */ /* 0x000fe20000010000 */
[----:B------:R-:W-:-:S02]  /*13e0*/  HADD2.F32 R62, -RZ, R62.H1_H1 ;  /* 0x3000003eff3e7230 */ /* 0x000fc40000004100 */
[----:B------:R-:W-:Y:S01]  /*13f0*/  FADD.FTZ R56, R48, R57 ;  /* 0x0000003930387221 */ /* 0x000fe20000010000 */
[--C-:B------:R-:W-:Y:S02]  /*1400*/  HADD2.F32 R63, -RZ, R98.reuse.H0_H0 ;  /* 0x20000062ff3f7230 */ /* 0x100fe40000004100 */
[----:B------:R-:W-:Y:S01]  /*1410*/  FADD.FTZ R57, R49, R60 ;  /* 0x0000003c31397221 */ /* 0x000fe20000010000 */
[----:B------:R-:W-:Y:S02]  /*1420*/  HADD2.F32 R81, -RZ, R98.H1_H1 ;  /* 0x30000062ff517230 */ /* 0x000fe40000004100 */
[----:B------:R-:W-:Y:S02]  /*1430*/  HADD2.F32 R59, -RZ, R97.H1_H1 ;  /* 0x30000061ff3b7230 */ /* 0x000fe40000004100 */
[----:B------:R-:W-:Y:S01]  /*1440*/  FADD.FTZ R63, R80, R63 ;  /* 0x0000003f503f7221 */ /* 0x000fe20000010000 */
[--C-:B------:R-:W-:Y:S02]  /*1450*/  HADD2.F32 R83, -RZ, R99.reuse.H0_H0 ;  /* 0x20000063ff537230 */ /* 0x100fe40000004100 */
[----:B------:R-:W-:Y:S01]  /*1460*/  FADD.FTZ R62, R62, R81 ;  /* 0x000000513e3e7221 */ /* 0x000fe20000010000 */
[----:B------:R-:W-:-:S02]  /*1470*/  HADD2.F32 R85, -RZ, R99.H1_H1 ;  /* 0x30000063ff557230 */ /* 0x000fc40000004100 */
        /* <DEDUP_REMOVED lines=9> */
.L_x_8094:
[----:B------:R-:W0:Y:S01]  /*1510*/  LDC.64 R80, c[0x0][0x3a8] ;  /* 0x0000ea00ff507b82 */ /* 0x000e220000000a00 */
[C---:B------:R-:W-:Y:S01]  /*1520*/  IADD3 R0, PT, PT, R90.reuse, 0x100, RZ ;  /* 0x000001005a007810 */ /* 0x040fe20007ffe0ff */
[----:B0-----:R-:W-:-:S05]  /*1530*/  IMAD.WIDE.U32 R80, R90, 0x20, R80 ;  /* 0x000000205a507825 */ /* 0x001fca00078e0050 */
[----:B------:R0:W-:Y:S04]  /*1540*/  STG.E.128 desc[UR6][R80.64], R56 ;  /* 0x0000003850007986 */ /* 0x0001e8000c101d06 */
[----:B------:R0:W-:Y:S02]  /*1550*/  STG.E.128 desc[UR6][R80.64+0x10], R60 ;  /* 0x0000103c50007986 */ /* 0x0001e4000c101d06 */
.L_x_8091:
[----:B---34-:R-:W-:Y:S05]  /*1560*/  BSYNC.RECONVERGENT B0 ;  /* 0x0000000000007941 */ /* 0x018fea0003800200 */
.L_x_8090:
        /* <DEDUP_REMOVED lines=19> */
[--C-:B-1---5:R-:W-:Y:S02]  /*16a0*/  HADD2.F32 R64, -RZ, R68.reuse.H0_H0 ;  /* 0x20000044ff407230 */ /* 0x122fe40000004100 */
[----:B------:R-:W-:Y:S02]  /*16b0*/  HADD2.F32 R68, -RZ, R68.H1_H1 ;  /* 0x30000044ff447230 */ /* 0x000fe40000004100 */
[--C-:B------:R-:W-:Y:S02]  /*16c0*/  HADD2.F32 R67, -RZ, R96.reuse.H1_H1 ;  /* 0x30000060ff437230 */ /* 0x100fe40000004100 */
[----:B------:R-:W-:Y:S02]  /*16d0*/  HADD2.F32 R66, -RZ, R69.H0_H0 ;  /* 0x20000045ff427230 */ /* 0x000fe40000004100 */
[----:B------:R-:W-:Y:S02]  /*16e0*/  HADD2.F32 R85, -RZ, R97.H0_H0 ;  /* 0x20000061ff557230 */ /* 0x000fe40000004100 */
[----:B------:R-:W-:Y:S01]  /*16f0*/  FADD.FTZ R68, R67, R68 ;  /* 0x0000004443447221 */ /* 0x000fe20000010000 */
[----:B------:R-:W-:-:S02]  /*1700*/  HADD2.F32 R65, -RZ, R96.H0_H0 ;  /* 0x20000060ff417230 */ /* 0x000fc40000004100 */
[--C-:B0-----:R-:W-:Y:S02]  /*1710*/  HADD2.F32 R80, -RZ, R70.reuse.H0_H0 ;  /* 0x20000046ff507230 */ /* 0x101fe40000004100 */
[----:B------:R-:W-:Y:S01]  /*1720*/  FADD.FTZ R67, R85, R66 ;  /* 0x0000004255437221 */ /* 0x000fe20000010000 */
[----:B------:R-:W-:Y:S02]  /*1730*/  HADD2.F32 R81, -RZ, R70.H1_H1 ;  /* 0x30000046ff517230 */ /* 0x000fe40000004100 */
[----:B------:R-:W-:Y:S01]  /*1740*/  FADD.FTZ R65, R65, R64 ;  /* 0x0000004041417221 */ /* 0x000fe20000010000 */
[----:B------:R-:W-:Y:S02]  /*1750*/  HADD2.F32 R69, -RZ, R69.H1_H1 ;  /* 0x30000045ff457230 */ /* 0x000fe40000004100 */
[--C-:B------:R-:W-:Y:S02]  /*1760*/  HADD2.F32 R82, -RZ, R71.reuse.H0_H0 ;  /* 0x20000047ff527230 */ /* 0x100fe40000004100 */
[----:B------:R-:W-:-:S02]  /*1770*/  HADD2.F32 R83, -RZ, R71.H1_H1 ;  /* 0x30000047ff537230 */ /* 0x000fc40000004100 */
[----:B------:R-:W-:Y:S02]  /*1780*/  HADD2.F32 R70, -RZ, R97.H1_H1 ;  /* 0x30000061ff467230 */ /* 0x000fe40000004100 */
[--C-:B------:R-:W-:Y:S02]  /*1790*/  HADD2.F32 R71, -RZ, R98.reuse.H0_H0 ;  /* 0x20000062ff477230 */ /* 0x100fe40000004100 */
[--C-:B------:R-:W-:Y:S02]  /*17a0*/  HADD2.F32 R85, -RZ, R99.reuse.H0_H0 ;  /* 0x20000063ff557230 */ /* 0x100fe40000004100 */
[----:B------:R-:W-:Y:S01]  /*17b0*/  FADD.FTZ R70, R70, R69 ;  /* 0x0000004546467221 */ /* 0x000fe20000010000 */
[----:B------:R-:W-:Y:S02]  /*17c0*/  HADD2.F32 R64, -RZ, R98.H1_H1 ;  /* 0x30000062ff407230 */ /* 0x000fe40000004100 */
        /* <DEDUP_REMOVED lines=14> */
.L_x_8099:
[--C-:B-1---5:R-:W-:Y:S02]  /*18b0*/  HADD2.F32 R66, -RZ, R69.reuse.H0_H0 ;  /* 0x20000045ff427230 */ /* 0x122fe40000004100 */
[----:B0-----:R-:W-:Y:S02]  /*18c0*/  HADD2.F32 R80, -RZ, R69.H1_H1 ;  /* 0x30000045ff507230 */ /* 0x001fe40000004100 */
[----:B------:R-:W-:Y:S02]  /*18d0*/  HADD2.F32 R69, -RZ, R97.H0_H0 ;  /* 0x20000061ff457230 */ /* 0x000fe40000004100 */
[----:B------:R-:W-:Y:S02]  /*18e0*/  HADD2.F32 R64, -RZ, R68.H0_H0 ;  /* 0x20000044ff407230 */ /* 0x000fe40000004100 */
[----:B------:R-:W-:Y:S02]  /*18f0*/  HADD2.F32 R65, -RZ, R96.H0_H0 ;  /* 0x20000060ff417230 */ /* 0x000fe40000004100 */
[----:B------:R-:W-:Y:S01]  /*1900*/  FADD.FTZ R66, R69, R66 ;  /* 0x0000004245427221 */ /* 0x000fe20000010000 */
[----:B------:R-:W-:-:S02]  /*1910*/  HADD2.F32 R68, -RZ, R68.H1_H1 ;  /* 0x30000044ff447230 */ /* 0x000fc40000004100 */
[----:B------:R-:W-:Y:S02]  /*1920*/  HADD2.F32 R67, -RZ, R96.H1_H1 ;  /* 0x30000060ff437230 */ /* 0x000fe40000004100 */
[----:B------:R-:W-:Y:S01]  /*1930*/  FADD.FTZ R64, R65, R64 ;  /* 0x0000004041407221 */ /* 0x000fe20000010000 */
[--C-:B------:R-:W-:Y:S02]  /*1940*/  HADD2.F32 R81, -RZ, R70.reuse.H0_H0 ;  /* 0x20000046ff517230 */ /* 0x100fe40000004100 */
[----:B------:R-:W-:Y:S02]  /*1950*/  HADD2.F32 R70, -RZ, R70.H1_H1 ;  /* 0x30000046ff467230 */ /* 0x000fe40000004100 */
[----:B------:R-:W-:Y:S01]  /*1960*/  FADD.FTZ R65, R67, R68 ;  /* 0x0000004443417221 */ /* 0x000fe20000010000 */
[--C-:B------:R-:W-:Y:S02]  /*1970*/  HADD2.F32 R82, -RZ, R71.reuse.H0_H0 ;  /* 0x20000047ff527230 */ /* 0x100fe40000004100 */
[----:B------:R-:W-:-:S02]  /*1980*/  HADD2.F32 R83, -RZ, R71.H1_H1 ;  /* 0x30000047ff537230 */ /* 0x000fc40000004100 */
[--C-:B------:R-:W-:Y:S02]  /*1990*/  HADD2.F32 R69, -RZ, R98.reuse.H1_H1 ;  /* 0x30000062ff457230 */ /* 0x100fe40000004100 */
[----:B------:R-:W-:Y:S02]  /*19a0*/  HADD2.F32 R71, -RZ, R99.H0_H0 ;  /* 0x20000063ff477230 */ /* 0x000fe40000004100 */
[----:B------:R-:W-:Y:S02]  /*19b0*/  HADD2.F32 R67, -RZ, R97.H1_H1 ;  /* 0x30000061ff437230 */ /* 0x000fe40000004100 */
[----:B------:R-:W-:Y:S01]  /*19c0*/  FADD.FTZ R69, R69, R70 ;  /* 0x0000004645457221 */ /* 0x000fe20000010000 */
[----:B------:R-:W-:Y:S02]  /*19d0*/  HADD2.F32 R68, -RZ, R98.H0_H0 ;  /* 0x20000062ff447230 */ /* 0x000fe40000004100 */
[----:B------:R-:W-:Y:S01]  /*19e0*/  FADD.FTZ R70, R71, R82 ;  /* 0x0000005247467221 */ /* 0x000fe20000010000 */
[----:B------:R-:W-:-:S02]  /*19f0*/  HADD2.F32 R84, -RZ, R99.H1_H1 ;  /* 0x30000063ff547230 */ /* 0x000fc40000004100 */
[----:B------:R-:W-:Y:S01]  /*1a00*/  FADD.FTZ R67, R67, R80 ;  /* 0x0000005043437221 */ /* 0x000fe20000010000 */
[----:B------:R-:W-:Y:S02]  /*1a10*/  FADD.FTZ R68, R68, R81 ;  /* 0x0000005144447221 */ /* 0x000fe40000010000 */
[----:B------:R-:W-:Y:S01]  /*1a20*/  FADD.FTZ R71, R84, R83 ;  /* 0x0000005354477221 */ /* 0x000fe20000010000 */
[----:B------:R-:W-:Y:S06]  /*1a30*/  BRA `(.L_x_8100) ;  /* 0x0000000000687947 */ /* 0x000fec0003800000 */
.L_x_8098:
[----:B------:R-:W-:Y:S05]  /*1a40*/  @!P1 BRA `(.L_x_8101) ;  /* 0x0000000000449947 */ /* 0x000fea0003800000 */
[--C-:B-1---5:R-:W-:Y:S02]  /*1a50*/  HADD2.F32 R65, -RZ, R68.reuse.H0_H0 ;  /* 0x20000044ff417230 */ /* 0x122fe40000004100 */
[----:B------:R-:W-:Y:S02]  /*1a60*/  HADD2.F32 R68, -RZ, R68.H1_H1 ;  /* 0x30000044ff447230 */ /* 0x000fe40000004100 */
[--C-:B------:R-:W-:Y:S02]  /*1a70*/  HADD2.F32 R67, -RZ, R69.reuse.H0_H0 ;  /* 0x20000045ff437230 */ /* 0x100fe40000004100 */
[----:B------:R-:W-:Y:S01]  /*1a80*/  FADD.FTZ R64, R48, R65 ;  /* 0x0000004130407221 */ /* 0x000fe20000010000 */
[----:B0-----:R-:W-:Y:S02]  /*1a90*/  HADD2.F32 R80, -RZ, R69.H1_H1 ;  /* 0x30000045ff507230 */ /* 0x001fe40000004100 */
        /* <DEDUP_REMOVED lines=12> */
.L_x_8101:
[--C-:B-1---5:R-:W-:Y:S02]  /*1b60*/  HADD2.F32 R64, -RZ, R68.reuse.H0_H0 ;  /* 0x20000044ff407230 */ /* 0x122fe40000004100 */
[----:B------:R-:W-:Y:S02]  /*1b70*/  HADD2.F32 R65, -RZ, R68.H1_H1 ;  /* 0x30000044ff417230 */ /* 0x000fe40000004100 */
[--C-:B------:R-:W-:Y:S02]  /*1b80*/  HADD2.F32 R66, -RZ, R69.reuse.H0_H0 ;  /* 0x20000045ff427230 */ /* 0x100fe40000004100 */
[----:B------:R-:W-:Y:S02]  /*1b90*/  HADD2.F32 R67, -RZ, R69.H1_H1 ;  /* 0x30000045ff437230 */ /* 0x000fe40000004100 */
[--C-:B------:R-:W-:Y:S02]  /*1ba0*/  HADD2.F32 R68, -RZ, R70.reuse.H0_H0 ;  /* 0x20000046ff447230 */ /* 0x100fe40000004100 */
[----:B------:R-:W-:-:S02]  /*1bb0*/  HADD2.F32 R69, -RZ, R70.H1_H1 ;  /* 0x30000046ff457230 */ /* 0x000fc40000004100 */
[--C-:B------:R-:W-:Y:S02]  /*1bc0*/  HADD2.F32 R70, -RZ, R71.reuse.H0_H0 ;  /* 0x20000047ff467230 */ /* 0x100fe40000004100 */
[----:B------:R-:W-:-:S07]  /*1bd0*/  HADD2.F32 R71, -RZ, R71.H1_H1 ;  /* 0x30000047ff477230 */ /* 0x000fce0000004100 */
.L_x_8100:
[----:B0-----:R-:W0:Y:S02]  /*1be0*/  LDC.64 R80, c[0x0][0x3a8] ;  /* 0x0000ea00ff507b82 */ /* 0x001e240000000a00 */
[C---:B0-----:R-:W-:Y:S01]  /*1bf0*/  IMAD.WIDE.U32 R80, R0.reuse, 0x20, R80 ;  /* 0x0000002000507825 */ /* 0x041fe200078e0050 */
[----:B------:R-:W-:-:S04]  /*1c00*/  IADD3 R0, PT, PT, R0, 0x100, RZ ;  /* 0x0000010000007810 */ /* 0x000fc80007ffe0ff */
[----:B------:R1:W-:Y:S04]  /*1c10*/  STG.E.128 desc[UR6][R80.64], R64 ;  /* 0x0000004050007986 */ /* 0x0003e8000c101d06 */
[----:B------:R1:W-:Y:S02]  /*1c20*/  STG.E.128 desc[UR6][R80.64+0x10], R68 ;  /* 0x0000104450007986 */ /* 0x0003e4000c101d06 */
.L_x_8097:
[----:B------:R-:W-:Y:S05]  /*1c30*/  BSYNC.RECONVERGENT B0 ;  /* 0x0000000000007941 */ /* 0x000fea0003800200 */
.L_x_8096:
        /* <DEDUP_REMOVED lines=19> */
[--C-:B--2--5:R-:W-:Y:S02]  /*1d70*/  HADD2.F32 R72, -RZ, R76.reuse.H0_H0 ;  /* 0x2000004cff487230 */ /* 0x124fe40000004100 */
[----:B------:R-:W-:Y:S02]  /*1d80*/  HADD2.F32 R76, -RZ, R76.H1_H1 ;  /* 0x3000004cff4c7230 */ /* 0x000fe40000004100 */
[--C-:B------:R-:W-:Y:S02]  /*1d90*/  HADD2.F32 R75, -RZ, R96.reuse.H1_H1 ;  /* 0x30000060ff4b7230 */ /* 0x100fe40000004100 */
[----:B------:R-:W-:Y:S02]  /*1da0*/  HADD2.F32 R74, -RZ, R77.H0_H0 ;  /* 0x2000004dff4a7230 */ /* 0x000fe40000004100 */
[----:B------:R-:W-:Y:S02]  /*1db0*/  HADD2.F32 R85, -RZ, R97.H0_H0 ;  /* 0x20000061ff557230 */ /* 0x000fe40000004100 */
[----:B------:R-:W-:Y:S01]  /*1dc0*/  FADD.FTZ R76, R75, R76 ;  /* 0x0000004c4b4c7221 */ /* 0x000fe20000010000 */
[----:B------:R-:W-:-:S02]  /*1dd0*/  HADD2.F32 R73, -RZ, R96.H0_H0 ;  /* 0x20000060ff497230 */ /* 0x000fc40000004100 */
[--C-:B01----:R-:W-:Y:S02]  /*1de0*/  HADD2.F32 R80, -RZ, R78.reuse.H0_H0 ;  /* 0x2000004eff507230 */ /* 0x103fe40000004100 */
        /* <DEDUP_REMOVED lines=25> */
.L_x_8105:
[--C-:B--2--5:R-:W-:Y:S02]  /*1f80*/  HADD2.F32 R74, -RZ, R77.reuse.H0_H0 ;  /* 0x2000004dff4a7230 */ /* 0x124fe40000004100 */
[----:B01----:R-:W-:Y:S02]  /*1f90*/  HADD2.F32 R80, -RZ, R77.H1_H1 ;  /* 0x3000004dff507230 */ /* 0x003fe40000004100 */
        /* <DEDUP_REMOVED lines=23> */
.L_x_8104:
[----:B------:R-:W-:Y:S05]  /*2110*/  @!P1 BRA `(.L_x_8107) ;  /* 0x0000000000449947 */ /* 0x000fea0003800000 */
[--C-:B--2--5:R-:W-:Y:S02]  /*2120*/  HADD2.F32 R73, -RZ, R76.reuse.H0_H0 ;  /* 0x2000004cff497230 */ /* 0x124fe40000004100 */
[----:B------:R-:W-:Y:S02]  /*2130*/  HADD2.F32 R76, -RZ, R76.H1_H1 ;  /* 0x3000004cff4c7230 */ /* 0x000fe40000004100 */
[--C-:B------:R-:W-:Y:S02]  /*2140*/  HADD2.F32 R75, -RZ, R77.reuse.H0_H0 ;  /* 0x2000004dff4b7230 */ /* 0x100fe40000004100 */
[----:B------:R-:W-:Y:S01]  /*2150*/  FADD.FTZ R72, R48, R73 ;  /* 0x0000004930487221 */ /* 0x000fe20000010000 */
[----:B01----:R-:W-:Y:S02]  /*2160*/  HADD2.F32 R80, -RZ, R77.H1_H1 ;  /* 0x3000004dff507230 */ /* 0x003fe40000004100 */
        /* <DEDUP_REMOVED lines=12> */
.L_x_8107:
[--C-:B--2--5:R-:W-:Y:S02]  /*2230*/  HADD2.F32 R72, -RZ, R76.reuse.H0_H0 ;  /* 0x2000004cff487230 */ /* 0x124fe40000004100 */
[----:B------:R-:W-:Y:S02]  /*2240*/  HADD2.F32 R73, -RZ, R76.H1_H1 ;  /* 0x3000004cff497230 */ /* 0x000fe40000004100 */
[--C-:B------:R-:W-:Y:S02]  /*2250*/  HADD2.F32 R74, -RZ, R77.reuse.H0_H0 ;  /* 0x2000004dff4a7230 */ /* 0x100fe40000004100 */
[----:B------:R-:W-:Y:S02]  /*2260*/  HADD2.F32 R75, -RZ, R77.H1_H1 ;  /* 0x3000004dff4b7230 */ /* 0x000fe40000004100 */
[--C-:B------:R-:W-:Y:S02]  /*2270*/  HADD2.F32 R76, -RZ, R78.reuse.H0_H0 ;  /* 0x2000004eff4c7230 */ /* 0x100fe40000004100 */
[----:B------:R-:W-:-:S02]  /*2280*/  HADD2.F32 R77, -RZ, R78.H1_H1 ;  /* 0x3000004eff4d7230 */ /* 0x000fc40000004100 */
[--C-:B------:R-:W-:Y:S02]  /*2290*/  HADD2.F32 R78, -RZ, R79.reuse.H0_H0 ;  /* 0x2000004fff4e7230 */ /* 0x100fe40000004100 */
[----:B------:R-:W-:-:S07]  /*22a0*/  HADD2.F32 R79, -RZ, R79.H1_H1 ;  /* 0x3000004fff4f7230 */ /* 0x000fce0000004100 */
.L_x_8106:
[----:B01----:R-:W0:Y:S02]  /*22b0*/  LDC.64 R80, c[0x0][0x3a8] ;  /* 0x0000ea00ff507b82 */ /* 0x003e240000000a00 */
[----:B0-----:R-:W-:-:S05]  /*22c0*/  IMAD.WIDE.U32 R80, R0, 0x20, R80 ;  /* 0x0000002000507825 */ /* 0x001fca00078e0050 */
[----:B------:R2:W-:Y:S04]  /*22d0*/  STG.E.128 desc[UR6][R80.64], R72 ;  /* 0x0000004850007986 */ /* 0x0005e8000c101d06 */
[----:B------:R2:W-:Y:S02]  /*22e0*/  STG.E.128 desc[UR6][R80.64+0x10], R76 ;  /* 0x0000104c50007986 */ /* 0x0005e4000c101d06 */
.L_x_8103:
[----:B------:R-:W-:Y:S05]  /*22f0*/  BSYNC.RECONVERGENT B0 ;  /* 0x0000000000007941 */ /* 0x000fea0003800200 */
.L_x_8102:
        /* <DEDUP_REMOVED lines=112> */
.L_x_8109:
[----:B------:R-:W-:Y:S05]  /*2a00*/  BSYNC.RECONVERGENT B0 ;  /* 0x0000000000007941 */ /* 0x000fea0003800200 */
.L_x_8108:
        /* <DEDUP_REMOVED lines=12> */
.L_x_8111:
[----:B------:R-:W-:Y:S05]  /*2ad0*/  BSYNC.RECONVERGENT B0 ;  /* 0x0000000000007941 */ /* 0x000fea0003800200 */
.L_x_8110:
        /* <DEDUP_REMOVED lines=147> */
.L_x_8113:
[----:B------:R-:W-:Y:S05]  /*3410*/  BSYNC.RECONVERGENT B0 ;  /* 0x0000000000007941 */ /* 0x000fea0003800200 */
.L_x_8112:
[----:B------:R-:W-:Y:S04]  /*3420*/  BSSY.RECONVERGENT B0, `(.L_x_8114) ;  /* 0x0000051000007945 */ /* 0x000fe80003800200 */
[----:B------:R-:W-:Y:S05]  /*3430*/  @!P2 BRA `(.L_x_8115) ;  /* 0x00000004003ca947 */ /* 0x000fea0003800000 */
[--C-:B0-2---:R-:W-:Y:S01]  /*3440*/  FADD.FTZ R80, R70, -R104.reuse ;  /* 0x8000006846507221 */ /* 0x105fe20000010000 */
        /* <DEDUP_REMOVED lines=78> */
.L_x_8115:
[----:B------:R-:W-:Y:S05]  /*3930*/  BSYNC.RECONVERGENT B0 ;  /* 0x0000000000007941 */ /* 0x000fea0003800200 */
.L_x_8114:
[----:B------:R-:W-:Y:S04]  /*3940*/  BSSY.RECONVERGENT B0, `(.L_x_8116) ;  /* 0x0000050000007945 */ /* 0x000fe80003800200 */
[----:B------:R-:W-:Y:S05]  /*3950*/  @!P3 BRA `(.L_x_8117) ;  /* 0x000000040038b947 */ /* 0x000fea0003800000 */
[--C-:B0-23--:R-:W-:Y:S01]  /*3960*/  FADD.FTZ R80, R72, -R104.reuse ;  /* 0x8000006848507221 */ /* 0x10dfe20000010000 */
[----:B-----5:R-:W-:Y:S02]  /*3970*/  HADD2.F32 R83, -RZ, R16.H0_H0 ;  /* 0x20000010ff537230 */ /* 0x020fe40000004100 */
[--C-:B------:R-:W-:Y:S01]  /*3980*/  FADD.FTZ R82, R73, -R104.reuse ;  /* 0x8000006849527221 */ /* 0x100fe20000010000 */
[----:B------:R-:W-:Y:S02]  /*3990*/  HADD2.F32 R81, -RZ, R8.H0_H0 ;  /* 0x20000008ff517230 */ /* 0x000fe40000004100 */
[----:B------:R-:W-:Y:S01]  /*39a0*/  FMUL.FTZ R80, R91, R80 ;  /* 0x000000505b507220 */ /* 0x000fe20000410000 */
[----:B------:R-:W-:Y:S02]  /*39b0*/  HADD2.F32 R85, -RZ, R12.H0_H0 ;  /* 0x2000000cff557230 */ /* 0x000fe40000004100 */
[----:B------:R-:W-:Y:S01]  /*39c0*/  FADD.FTZ R84, R74, -R104 ;  /* 0x800000684a547221 */ /* 0x000fe20000010000 */
[----:B------:R-:W-:-:S02]  /*39d0*/  HADD2.F32 R87, -RZ, R4.H0_H0 ;  /* 0x20000004ff577230 */ /* 0x000fc40000004100 */
[C---:B------:R-:W-:Y:S01]  /*39e0*/  FFMA.FTZ R83, R80.reuse, R83, R81 ;  /* 0x0000005350537223 */ /* 0x040fe20000010051 */
        /* <DEDUP_REMOVED lines=8> */
[----:B------:R-:W-:Y:S02]  /*3a70*/  HADD2.F32 R105, -RZ, R17.H0_H0 ;  /* 0x20000011ff697230 */ /* 0x000fe40000004100 */
[--C-:B------:R-:W-:Y:S01]  /*3a80*/  FADD.FTZ R80, R75, -R104.reuse ;  /* 0x800000684b507221 */ /* 0x100fe20000010000 */
[----:B------:R-:W-:Y:S02]  /*3a90*/  HADD2.F32 R107, -RZ, R9.H0_H0 ;  /* 0x20000009ff6b7230 */ /* 0x000fe40000004100 */
[----:B------:R-:W-:Y:S01]  /*3aa0*/  FADD.FTZ R100, R76, -R104 ;  /* 0x800000684c647221 */ /* 0x000fe20000010000 */
[----:B------:R-:W-:Y:S01]  /*3ab0*/  FFMA.FTZ R86, R82, R81, R101 ;  /* 0x0000005152567223 */ /* 0x000fe20000010065 */
[----:B------:R-:W-:Y:S02]  /*3ac0*/  HADD2.F32 R101, -RZ, R17.H1_H1 ;  /* 0x30000011ff657230 */ /* 0x000fe40000004100 */
[----:B------:R-:W-:Y:S01]  /*3ad0*/  FMUL.FTZ R80, R91, R80 ;  /* 0x000000505b507220 */ /* 0x000fe20000410000 */
[----:B------:R-:W-:Y:S01]  /*3ae0*/  FFMA.FTZ R85, R102, R105, R107 ;  /* 0x0000006966557223 */ /* 0x000fe2000001006b */
[----:B------:R-:W-:-:S02]  /*3af0*/  HADD2.F32 R105, -RZ, R9.H1_H1 ;  /* 0x30000009ff697230 */ /* 0x000fc40000004100 */
[----:B------:R-:W-:Y:S01]  /*3b00*/  FMUL.FTZ R100, R91, R100 ;  /* 0x000000645b647220 */ /* 0x000fe20000410000 */
[----:B------:R-:W-:Y:S02]  /*3b10*/  HADD2.F32 R107, -RZ, R13.H1_H1 ;  /* 0x3000000dff6b7230 */ /* 0x000fe40000004100 */
[--C-:B------:R-:W-:Y:S01]  /*3b20*/  FADD.FTZ R110, R78, -R104.reuse ;  /* 0x800000684e6e7221 */ /* 0x100fe20000010000 */
[----:B------:R-:W-:Y:S02]  /*3b30*/  HADD2.F32 R82, -RZ, R5.H1_H1 ;  /* 0x30000005ff527230 */ /* 0x000fe40000004100 */
[----:B------:R-:W-:Y:S01]  /*3b40*/  FFMA.FTZ R106, R80, R101, R105 ;  /* 0x00000065506a7223 */ /* 0x000fe20000010069 */
[----:B------:R-:W-:Y:S02]  /*3b50*/  HADD2.F32 R109, -RZ, R18.H0_H0 ;  /* 0x20000012ff6d7230 */ /* 0x000fe40000004100 */
[----:B------:R-:W-:Y:S01]  /*3b60*/  FADD.FTZ R112, R79, -R104 ;  /* 0x800000684f707221 */ /* 0x000fe20000010000 */
[----:B------:R-:W-:-:S02]  /*3b70*/  HADD2.F32 R111, -RZ, R10.H0_H0 ;  /* 0x2000000aff6f7230 */ /* 0x000fc40000004100 */
[----:B------:R-:W-:Y:S01]  /*3b80*/  FFMA.FTZ R105, R80, R107, R82 ;  /* 0x0000006b50697223 */ /* 0x000fe20000010052 */
[----:B------:R-:W-:Y:S02]  /*3b90*/  HADD2.F32 R113, -RZ, R14.H0_H0 ;  /* 0x2000000eff717230 */ /* 0x000fe40000004100 */
[C---:B------:R-:W-:Y:S01]  /*3ba0*/  FMUL.FTZ R110, R91.reuse, R110 ;  /* 0x0000006e5b6e7220 */ /* 0x040fe20000410000 */
[----:B------:R-:W-:Y:S02]  /*3bb0*/  HADD2.F32 R108, -RZ, R6.H0_H0 ;  /* 0x20000006ff6c7230 */ /* 0x000fe40000004100 */
[----:B------:R-:W-:Y:S01]  /*3bc0*/  FFMA.FTZ R82, R100, R109, R111 ;  /* 0x0000006d64527223 */ /* 0x000fe2000001006f */
[----:B------:R-:W-:Y:S02]  /*3bd0*/  HADD2.F32 R81, -RZ, R13.H0_H0 ;  /* 0x2000000dff517230 */ /* 0x000fe40000004100 */
[----:B------:R-:W-:Y:S01]  /*3be0*/  FMUL.FTZ R112, R91, R112 ;  /* 0x000000705b707220 */ /* 0x000fe20000410000 */
[----:B------:R-:W-:-:S02]  /*3bf0*/  HADD2.F32 R87, -RZ, R5.H0_H0 ;  /* 0x20000005ff577230 */ /* 0x000fc40000004100 */
[----:B------:R-:W-:Y:S01]  /*3c00*/  FFMA.FTZ R107, R100, R113, R108 ;  /* 0x00000071646b7223 */ /* 0x000fe2000001006c */
[----:B------:R-:W-:Y:S01]  /*3c10*/  FADD.FTZ R108, R77, -R104 ;  /* 0x800000684d6c7221 */ /* 0x000fe20000010000 */
[----:B------:R-:W0:Y:S01]  /*3c20*/  LDC.64 R100, c[0x0][0x428] ;  /* 0x00010a00ff647b82 */ /* 0x000e220000000a00 */
[----:B------:R-:W-:Y:S02]  /*3c30*/  HADD2.F32 R111, -RZ, R14.H1_H1 ;  /* 0x3000000eff6f7230 */ /* 0x000fe40000004100 */
[----:B------:R-:W-:Y:S01]  /*3c40*/  FFMA.FTZ R102, R102, R81, R87 ;  /* 0x0000005166667223 */ /* 0x000fe20000010057 */
[----:B------:R-:W-:Y:S02]  /*3c50*/  HADD2.F32 R104, -RZ, R6.H1_H1 ;  /* 0x30000006ff687230 */ /* 0x000fe40000004100 */
[----:B------:R-:W-:Y:S01]  /*3c60*/  FMUL.FTZ R108, R91, R108 ;  /* 0x0000006c5b6c7220 */ /* 0x000fe20000410000 */
[----:B------:R-:W-:Y:S01]  /*3c70*/  HADD2.F32 R113, -RZ, R19.H0_H0 ;  /* 0x20000013ff717230 */ /* 0x000fe20000004100 */
[----:B------:R-:W-:Y:S01]  /*3c80*/  F2FP.F16.F32.PACK_AB R84, R103, R84 ;  /* 0x000000546754723e */ /* 0x000fe200000000ff */
[----:B------:R-:W-:Y:S01]  /*3c90*/  HADD2.F32 R115, -RZ, R11.H0_H0 ;  /* 0x2000000bff737230 */ /* 0x000fe20000004100 */
[----:B------:R-:W1:Y:S01]  /*3ca0*/  LDC.64 R80, c[0x0][0x430] ;  /* 0x00010c00ff507b82 */ /* 0x000e620000000a00 */
[----:B------:R-:W-:-:S02]  /*3cb0*/  HADD2.F32 R87, -RZ, R18.H1_H1 ;  /* 0x30000012ff577230 */ /* 0x000fc40000004100 */
[----:B------:R-:W-:Y:S01]  /*3cc0*/  FFMA.FTZ R104, R108, R111, R104 ;  /* 0x0000006f6c687223 */ /* 0x000fe20000010068 */
[----:B------:R-:W-:Y:S02]  /*3cd0*/  HADD2.F32 R109, -RZ, R10.H1_H1 ;  /* 0x3000000aff6d7230 */ /* 0x000fe40000004100 */
[----:B------:R-:W-:Y:S01]  /*3ce0*/  FFMA.FTZ R113, R110, R113, R115 ;  /* 0x000000716e717223 */ /* 0x000fe20000010073 */
[----:B------:R-:W-:Y:S02]  /*3cf0*/  HADD2.F32 R111, -RZ, R19.H1_H1 ;  /* 0x30000013ff6f7230 */ /* 0x000fe40000004100 */
[----:B------:R-:W-:Y:S02]  /*3d00*/  HADD2.F32 R115, -RZ, R11.H1_H1 ;  /* 0x3000000bff737230 */ /* 0x000fe40000004100 */
[----:B------:R-:W-:Y:S01]  /*3d10*/  FFMA.FTZ R87, R108, R87, R109 ;  /* 0x000000576c577223 */ /* 0x000fe2000001006d */
[----:B------:R-:W-:Y:S02]  /*3d20*/  HADD2.F32 R91, -RZ, R15.H0_H0 ;  /* 0x2000000fff5b7230 */ /* 0x000fe40000004100 */
[----:B------:R-:W-:-:S02]  /*3d30*/  HADD2.F32 R109, -RZ, R7.H0_H0 ;  /* 0x20000007ff6d7230 */ /* 0x000fc40000004100 */
[----:B------:R-:W-:Y:S01]  /*3d40*/  FFMA.FTZ R108, R112, R111, R115 ;  /* 0x0000006f706c7223 */ /* 0x000fe20000010073 */
[----:B------:R-:W-:Y:S01]  /*3d50*/  HADD2.F32 R117, -RZ, R15.H1_H1 ;  /* 0x3000000fff757230 */ /* 0x000fe20000004100 */
[----:B------:R-:W-:Y:S01]  /*3d60*/  F2FP.F16.F32.PACK_AB R82, R87, R82 ;  /* 0x000000525752723e */ /* 0x000fe200000000ff */
[----:B------:R-:W-:Y:S02]  /*3d70*/  HADD2.F32 R114, -RZ, R7.H1_H1 ;  /* 0x30000007ff727230 */ /* 0x000fe40000004100 */
[----:B------:R-:W-:Y:S01]  /*3d80*/  FFMA.FTZ R109, R110, R91, R109 ;  /* 0x0000005b6e6d7223 */ /* 0x000fe2000001006d */
[----:B0-----:R-:W-:-:S04]  /*3d90*/  IMAD.WIDE.U32 R100, R90, 0x10, R100 ;  /* 0x000000105a647825 */ /* 0x001fc800078e0064 */
[----:B------:R-:W-:Y:S01]  /*3da0*/  FFMA.FTZ R114, R112, R117, R114 ;  /* 0x0000007570727223 */ /* 0x000fe20000010072 */
[----:B-1----:R-:W-:Y:S01]  /*3db0*/  IMAD.WIDE.U32 R90, R90, 0x10, R80 ;  /* 0x000000105a5a7825 */ /* 0x002fe200078e0050 */
[----:B------:R-:W-:Y:S02]  /*3dc0*/  F2FP.F16.F32.PACK_AB R80, R86, R83 ;  /* 0x000000535650723e */ /* 0x000fe400000000ff */
[----:B------:R-:W-:Y:S02]  /*3dd0*/  F2FP.F16.F32.PACK_AB R81, R106, R85 ;  /* 0x000000556a51723e */ /* 0x000fe400000000ff */
[----:B------:R-:W-:Y:S02]  /*3de0*/  F2FP.F16.F32.PACK_AB R83, R108, R113 ;  /* 0x000000716c53723e */ /* 0x000fe400000000ff */
[----:B------:R-:W-:Y:S02]  /*3df0*/  F2FP.F16.F32.PACK_AB R87, R114, R109 ;  /* 0x0000006d7257723e */ /* 0x000fe400000000ff */
[----:B------:R-:W-:Y:S01]  /*3e00*/  F2FP.F16.F32.PACK_AB R86, R104, R107 ;  /* 0x0000006b6856723e */ /* 0x000fe200000000ff */
[----:B------:R1:W-:Y:S01]  /*3e10*/  STG.E.128 desc[UR6][R100.64], R80 ;  /* 0x0000005064007986 */ /* 0x0003e2000c101d06 */
[----:B------:R-:W-:-:S05]  /*3e20*/  F2FP.F16.F32.PACK_AB R85, R105, R102 ;  /* 0x000000666955723e */ /* 0x000fca00000000ff */
[----:B------:R1:W-:Y:S02]  /*3e30*/  STG.E.128 desc[UR6][R90.64], R84 ;  /* 0x000000545a007986 */ /* 0x0003e4000c101d06 */
.L_x_8117:
[----:B------:R-:W-:Y:S05]  /*3e40*/  BSYNC.RECONVERGENT B0 ;  /* 0x0000000000007941 */ /* 0x000fea0003800200 */
.L_x_8116:
[----:B0123--:R-:W0:Y:S01]  /*3e50*/  LDC.64 R80, c[0x0][0x380] ;  /* 0x0000e000ff507b82 */ /* 0x00fe220000000a00 */
[----:B------:R-:W-:Y:S01]  /*3e60*/  UPLOP3.LUT UP1, UPT, UPT, UPT, UP1, 0x40, 0x4 ;  /* 0x000000000004789c */ /* 0x000fe20003f2e810 */
[----:B0-----:R-:W-:-:S04]  /*3e70*/  IADD3 R2, PT, PT, R2, R80, RZ ;  /* 0x0000005002027210 */ /* 0x001fc80007ffe0ff */
[----:B------:R-:W-:-:S13]  /*3e80*/  ISETP.GE.AND P1, PT, R2, R81, PT ;  /* 0x000000510200720c */ /* 0x000fda0003f26270 */
[----:B------:R-:W-:Y:S05]  /*3e90*/  @!P1 BRA `(.L_x_8118) ;  /* 0xffffffcc00d89947 */ /* 0x000fea000383ffff */
[----:B------:R-:W-:Y:S05]  /*3ea0*/  EXIT ;  /* 0x000000000000794d */ /* 0x000fea0003800000 */
.L_x_8119:
        /* <DEDUP_REMOVED lines=13> */
.L_x_13712:


//--------------------- .text._ZN10layer_norm31ln_parallel_residual_fwd_kernelINS_13Kernel_traitsI6__halfS2_fS2_fjLj6144ELj1ELj1ELj8ELj16ENS_18Kernel_traits_baseILj6144ES2_S2_fS2_fjLj256EEEEELb0ELb0ELb1EEEvNS_9FwdParamsE --------------------------
	.section	.text._ZN10layer_norm31ln_parallel_residual_fwd_kernelINS_13Kernel_traitsI6__halfS2_fS2_fjLj6144ELj1ELj1ELj8ELj16ENS_18Kernel_traits_baseILj6144ES2_S2_fS2_fjLj256EEEEELb0ELb0ELb1EEEvNS_9FwdParamsE,"ax",@progbits
	.align	128
        .global         _ZN10layer_norm31ln_parallel_residual_fwd_kernelINS_13Kernel_traitsI6__halfS2_fS2_fjLj6144ELj1ELj1ELj8ELj16ENS_18Kernel_traits_baseILj6144ES2_S2_fS2_fjLj256EEEEELb0ELb0ELb1EEEvNS_9FwdParamsE
        .type           _ZN10layer_norm31ln_parallel_residual_fwd_kernelINS_13Kernel_traitsI6__halfS2_fS2_fjLj6144ELj1ELj1ELj8ELj16ENS_18Kernel_traits_baseILj6144ES2_S2_fS2_fjLj256EEEEELb0ELb0ELb1EEEvNS_9FwdParamsE,@function
        .size           _ZN10layer_norm31ln_parallel_residual_fwd_kernelINS_13Kernel_traitsI6__halfS2_fS2_fjLj6144ELj1ELj1ELj8ELj16ENS_18Kernel_traits_baseILj6144ES2_S2_fS2_fjLj256EEEEELb0ELb0ELb1EEEvNS_9FwdParamsE,(.L_x_13713 - _ZN10layer_norm31ln_parallel_residual_fwd_kernelINS_13Kernel_traitsI6__halfS2_fS2_fjLj6144ELj1ELj1ELj8ELj16ENS_18Kernel_traits_baseILj6144ES2_S2_fS2_fjLj256EEEEELb0ELb0ELb1EEEvNS_9FwdParamsE)
        .other          _ZN10layer_norm31ln_parallel_residual_fwd_kernelINS_13Kernel_traitsI6__halfS2_fS2_fjLj6144ELj1ELj1ELj8ELj16ENS_18Kernel_traits_baseILj6144ES2_S2_fS2_fjLj256EEEEELb0ELb0ELb1EEEvNS_9FwdParamsE,@"STO_CUDA_ENTRY STV_DEFAULT"
_ZN10layer_norm31ln_parallel_residual_fwd_kernelINS_13Kernel_traitsI6__halfS2_fS2_fjLj6144ELj1ELj1ELj8ELj16ENS_18Kernel_traits_baseILj6144ES2_S2_fS2_fjLj256EEEEELb0ELb0ELb1EEEvNS_9FwdParamsE:
.text._ZN10layer_norm31ln_parallel_residual_fwd_kernelINS_13Kernel_traitsI6__halfS2_fS2_fjLj6144ELj1ELj1ELj8ELj16ENS_18Kernel_traits_baseILj6144ES2_S2_fS2_fjLj256EEEEELb0ELb0ELb1EEEvNS_9FwdParamsE:
        /* <DEDUP_REMOVED lines=15> */
[----:B--2---:R-:W-:-:S05]  /*00f0*/  IMAD.WIDE.U32 R16, R14, 0x10, R16 ;  /* 0x000000100e107825 */ /* 0x004fca00078e0010 */
[----:B------:R-:W5:Y:S01]  /*0100*/  LDG.E.128 R68, desc[UR6][R16.64] ;  /* 0x0000000610447981 */ /* 0x000f62000c1e1d00 */
[----:B0-----:R-:W-:-:S03]  /*0110*/  IMAD.WIDE.U32 R8, R14, 0x10, R8 ;  /* 0x000000100e087825 */ /* 0x001fc600078e0008 */
        /* <DEDUP_REMOVED lines=8> */
[----:B------:R-:W-:Y:S01]  /*01a0*/  MOV R12, RZ ;  /* 0x000000ff000c7202 */ /* 0x000fe20000000f00 */
[----:B------:R-:W5:Y:S01]  /*01b0*/  LDG.E.128 R76, desc[UR6][R8.64+0x1000] ;  /* 0x00100006084c7981 */ /* 0x000f62000c1e1d00 */
[----:B------:R-:W-:Y:S02]  /*01c0*/  CS2R R58, SRZ ;  /* 0x00000000003a7805 */ /* 0x000fe4000001ff00 */
        /* <DEDUP_REMOVED lines=8> */
.L_x_8121:
[----:B------:R-:W2:Y:S08]  /*0250*/  LDC.64 R16, c[0x0][0x440] ;  /* 0x00011000ff107b82 */ /* 0x000eb00000000a00 */
[----:B------:R-:W0:Y:S08]  /*0260*/  LDC.64 R2, c[0x0][0x3d0] ;  /* 0x0000f400ff027b82 */ /* 0x000e300000000a00 */
[----:B------:R-:W1:Y:S01]  /*0270*/  LDC.64 R4, c[0x0][0x3d8] ;  /* 0x0000f600ff047b82 */ /* 0x000e620000000a00 */
[----:B--2---:R-:W-:-:S05]  /*0280*/  IMAD.WIDE.U32 R16, R14, 0x10, R16 ;  /* 0x000000100e107825 */ /* 0x004fca00078e0010 */
[----:B------:R-:W5:Y:S01]  /*0290*/  LDG.E.128 R48, desc[UR6][R16.64] ;  /* 0x0000000610307981 */ /* 0x000f62000c1e1d00 */
[----:B0-----:R-:W-:-:S03]  /*02a0*/  IMAD.WIDE.U32 R6, R14, 0x10, R2 ;  /* 0x000000100e067825 */ /* 0x001fc600078e0002 */
[----:B------:R-:W5:Y:S04]  /*02b0*/  LDG.E.128 R52, desc[UR6][R16.64+0x1000] ;  /* 0x0010000610347981 */ /* 0x000f68000c1e1d00 */
[----:B------:R-:W5:Y:S01]  /*02c0*/  LDG.E.128 R56, desc[UR6][R16.64+0x2000] ;  /* 0x0020000610387981 */ /* 0x000f62000c1e1d00 */
[----:B-1----:R-:W-:-:S04]  /*02d0*/  IMAD.WIDE.U32 R8, R14, 0x10, R4 ;  /* 0x000000100e087825 */ /* 0x002fc800078e0004 */
[----:B------:R-:W-:Y:S01]  /*02e0*/  HFMA2 R0, -RZ, RZ, 0, 0 ;  /* 0x00000000ff007431 */ /* 0x000fe200000001ff */
[----:B------:R-:W5:Y:S01]  /*02f0*/  LDG.E.128 R80, desc[UR6][R6.64] ;  /* 0x0000000606507981 */ /* 0x000f62000c1e1d00 */
[----:B------:R-:W-:Y:S02]  /*0300*/  CS2R R2, SRZ ;  /* 0x0000000000027805 */ /* 0x000fe4000001ff00 */
[----:B------:R-:W-:Y:S02]  /*0310*/  CS2R R4, SRZ ;  /* 0x0000000000047805 */ /* 0x000fe4000001ff00 */
[----:B------:R-:W-:Y:S01]  /*0320*/  CS2R R10, SRZ ;  /* 0x00000000000a7805 */ /* 0x000fe2000001ff00 */
[----:B------:R-:W5:Y:S01]  /*0330*/  LDG.E.128 R76, desc[UR6][R6.64+0x1000] ;  /* 0x00100006064c7981 */ /* 0x000f62000c1e1d00 */
[----:B------:R-:W-:-:S03]  /*0340*/  MOV R12, RZ ;  /* 0x000000ff000c7202 */ /* 0x000fc60000000f00 */
[----:B------:R0:W5:Y:S04]  /*0350*/  LDG.E.128 R72, desc[UR6][R6.64+0x2000] ;  /* 0x0020000606487981 */ /* 0x000168000c1e1d00 */
[----:B------:R-:W5:Y:S04]  /*0360*/  LDG.E.128 R68, desc[UR6][R8.64] ;  /* 0x0000000608447981 */ /* 0x000f68000c1e1d00 */
[----:B------:R-:W5:Y:S01]  /*0370*/  LDG.E.128 R64, desc[UR6][R8.64+0x1000] ;  /* 0x0010000608407981 */ /* 0x000f62000c1e1d00 */
[----:B0-----:R-:W-:-:S03]  /*0380*/  CS2R R6, SRZ ;  /* 0x0000000000067805 */ /* 0x001fc6000001ff00 */
[----:B------:R0:W5:Y:S02]  /*0390*/  LDG.E.128 R60, desc[UR6][R8.64+0x2000] ;  /* 0x00200006083c7981 */ /* 0x000164000c1e1d00 */
[----:B0-----:R-:W-:Y:S01]  /*03a0*/  CS2R R8, SRZ ;  /* 0x0000000000087805 */ /* 0x001fe2000001ff00 */
[----:B------:R-:W-:Y:S06]  /*03b0*/  BRA `(.L_x_8122) ;  /* 0x0000000000d47947 */ /* 0x000fec0003800000 */
.L_x_8120:
        /* <DEDUP_REMOVED lines=23> */
[----:B--2---:R-:W-:-:S02]  /*0530*/  @P0 MOV R12, R20 ;  /* 0x00000014000c0202 */ /* 0x004fc40000000f00 */
[----:B------:R-:W-:Y:S02]  /*0540*/  @P0 MOV R11, R21 ;  /* 0x00000015000b0202 */ /* 0x000fe40000000f00 */
[----:B------:R-:W-:Y:S02]  /*0550*/  @P0 MOV R10, R22 ;  /* 0x00000016000a0202 */ /* 0x000fe40000000f00 */
[----:B0-----:R-:W-:Y:S02]  /*0560*/  @P0 MOV R9, R23 ;  /* 0x0000001700090202 */ /* 0x001fe40000000f00 */
[----:B----4-:R-:W-:Y:S02]  /*0570*/  @P0 MOV R8, R24 ;  /* 0x0000001800080202 */ /* 0x010fe40000000f00 */
[----:B------:R-:W-:Y:S02]  /*0580*/  @P0 MOV R7, R25 ;  /* 0x0000001900070202 */ /* 0x000fe40000000f00 */
[----:B------:R-:W-:-:S02]  /*0590*/  @P0 MOV R6, R26 ;  /* 0x0000001a00060202 */ /* 0x000fc40000000f00 */
[----:B------:R-:W-:Y:S02]  /*05a0*/  @P0 MOV R5, R27 ;  /* 0x0000001b00050202 */ /* 0x000fe40000000f00 */
[----:B------:R-:W-:Y:S02]  /*05b0*/  @P0 MOV R4, R16 ;  /* 0x0000001000040202 */ /* 0x000fe40000000f00 */
[----:B------:R-:W-:Y:S02]  /*05c0*/  @P0 MOV R3, R17 ;  /* 0x0000001100030202 */ /* 0x000fe40000000f00 */
[----:B------:R-:W-:Y:S02]  /*05d0*/  @P0 MOV R2, R18 ;  /* 0x0000001200020202 */ /* 0x000fe40000000f00 */
[----:B------:R-:W-:Y:S02]  /*05e0*/  @P0 MOV R0, R19 ;  /* 0x0000001300000202 */ /* 0x000fe40000000f00 */
[----:B------:R-:W-:-:S02]  /*05f0*/  @!P0 MOV R12, R20 ;  /* 0x00000014000c8202 */ /* 0x000fc40000000f00 */
[----:B------:R-:W-:Y:S02]  /*0600*/  @!P0 MOV R11, R21 ;  /* 0x00000015000b8202 */ /* 0x000fe40000000f00 */
[----:B------:R-:W-:Y:S02]  /*0610*/  @!P0 MOV R10, R22 ;  /* 0x00000016000a8202 */ /* 0x000fe40000000f00 */
[----:B------:R-:W-:Y:S02]  /*0620*/  @!P0 MOV R9, R23 ;  /* 0x0000001700098202 */ /* 0x000fe40000000f00 */
[----:B------:R-:W-:Y:S02]  /*0630*/  @!P0 MOV R8, R24 ;  /* 0x0000001800088202 */ /* 0x000fe40000000f00 */
[----:B------:R-:W-:Y:S02]  /*0640*/  @!P0 MOV R7, R25 ;  /* 0x0000001900078202 */ /* 0x000fe40000000f00 */
[----:B------:R-:W-:-:S02]  /*0650*/  @!P0 MOV R6, R26 ;  /* 0x0000001a00068202 */ /* 0x000fc40000000f00 */
[----:B------:R-:W-:Y:S02]  /*0660*/  @!P0 CS2R R50, SRZ ;  /* 0x0000000000328805 */ /* 0x000fe4000001ff00 */
[----:B------:R-:W-:Y:S02]  /*0670*/  @!P0 MOV R5, R27 ;  /* 0x0000001b00058202 */ /* 0x000fe40000000f00 */
[----:B------:R-:W-:Y:S02]  /*0680*/  @!P0 CS2R R48, SRZ ;  /* 0x0000000000308805 */ /* 0x000fe4000001ff00 */
[----:B------:R-:W-:Y:S02]  /*0690*/  @!P0 MOV R4, R16 ;  /* 0x0000001000048202 */ /* 0x000fe40000000f00 */
[----:B------:R-:W-:Y:S02]  /*06a0*/  @!P0 CS2R R54, SRZ ;  /* 0x0000000000368805 */ /* 0x000fe4000001ff00 */
[----:B------:R-:W-:-:S02]  /*06b0*/  @!P0 MOV R3, R17 ;  /* 0x0000001100038202 */ /* 0x000fc40000000f00 */
[----:B------:R-:W-:Y:S02]  /*06c0*/  @!P0 CS2R R52, SRZ ;  /* 0x0000000000348805 */ /* 0x000fe4000001ff00 */
[----:B------:R-:W-:Y:S02]  /*06d0*/  @!P0 MOV R2, R18 ;  /* 0x0000001200028202 */ /* 0x000fe40000000f00 */
[----:B------:R-:W-:Y:S02]  /*06e0*/  @!P0 CS2R R58, SRZ ;  /* 0x00000000003a8805 */ /* 0x000fe4000001ff00 */
[----:B------:R-:W-:Y:S02]  /*06f0*/  @!P0 MOV R0, R19 ;  /* 0x0000001300008202 */ /* 0x000fe40000000f00 */
[----:B------:R-:W-:-:S07]  /*0700*/  @!P0 CS2R R56, SRZ ;  /* 0x0000000000388805 */ /* 0x000fce000001ff00 */
.L_x_8122:
[----:B------:R-:W0:Y:S02]  /*0710*/  LDCU UR4, c[0x0][0x384] ;  /* 0x00007080ff0477ac */ /* 0x000e240008000800 */
[----:B0-----:R-:W-:-:S13]  /*0720*/  ISETP.GE.AND P0, PT, R13, UR4, PT ;  /* 0x000000040d007c0c */ /* 0x001fda000bf06270 */
[----:B------:R-:W-:Y:S05]  /*0730*/  @P0 EXIT ;  /* 0x000000000000094d */ /* 0x000fea0003800000 */
[----:B------:R-:W0:Y:S01]  /*0740*/  LDCU.64 UR4, c[0x0][0x398] ;  /* 0x00007300ff0477ac */ /* 0x000e220008000a00 */
[----:B------:R-:W1:Y:S01]  /*0750*/  LDCU UR8, c[0x0][0x388] ;  /* 0x00007100ff0877ac */ /* 0x000e620008000800 */
[----:B------:R-:W2:Y:S01]  /*0760*/  LDCU.U8 UR9, c[0x0][0x410] ;  /* 0x00008200ff0977ac */ /* 0x000ea20008000000 */
[----:B------:R-:W3:Y:S01]  /*0770*/  LDCU UR12, c[0x0][0x400] ;  /* 0x00008000ff0c77ac */ /* 0x000ee20008000800 */
[----:B------:R-:W4:Y:S01]  /*0780*/  LDCU.64 UR10, c[0x0][0x3a0] ;  /* 0x00007400ff0a77ac */ /* 0x000f220008000a00 */
[----:B0-----:R-:W-:Y:S02]  /*0790*/  UISETP.NE.U32.AND UP0, UPT, UR4, URZ, UPT ;  /* 0x000000ff0400728c */ /* 0x001fe4000bf05070 */
[----:B------:R-:W-:Y:S02]  /*07a0*/  UPLOP3.LUT UP1, UPT, UPT, UPT, UPT, 0x40, 0x4 ;  /* 0x000000000004789c */ /* 0x000fe40003f2e870 */
[----:B------:R-:W-:-:S06]  /*07b0*/  UISETP.NE.AND.EX UP0, UPT, UR5, URZ, UPT, UP0 ;  /* 0x000000ff0500728c */ /* 0x000fcc000bf05300 */
[----:B-1234-:R-:W-:-:S13]  /*07c0*/  PLOP3.LUT P1, PT, PT, PT, UP0, 0x80, 0x8 ;  /* 0x000000000008781c */ /* 0x01efda0003f2f008 */
.L_x_8139:
        /* <DEDUP_REMOVED lines=32> */
.L_x_8124:
[----:B-----5:R-:W-:Y:S02]  /*09d0*/  HADD2.F32 R19, -RZ, R28.H0_H0 ;  /* 0x2000001cff137230 */ /* 0x020fe40000004100 */
[----:B------:R-:W-:Y:S02]  /*09e0*/  HADD2.F32 R23, -RZ, R30.H0_H0 ;  /* 0x2000001eff177230 */ /* 0x000fe40000004100 */
[----:B------:R-:W-:Y:S02]  /*09f0*/  HADD2.F32 R28, -RZ, R28.H1_H1 ;  /* 0x3000001cff1c7230 */ /* 0x000fe40000004100 */
[----:B------:R-:W-:Y:S01]  /*0a00*/  FADD.FTZ R32, R40, R19 ;  /* 0x0000001328207221 */ /* 0x000fe20000010000 */
[----:B------:R-:W-:Y:S02]  /*0a10*/  HADD2.F32 R30, -RZ, R30.H1_H1 ;  /* 0x3000001eff1e7230 */ /* 0x000fe40000004100 */
[--C-:B------:R-:W-:Y:S02]  /*0a20*/  HADD2.F32 R21, -RZ, R29.reuse.H0_H0 ;  /* 0x2000001dff157230 */ /* 0x100fe40000004100 */
[----:B------:R-:W-:Y:S01]  /*0a30*/  FADD.FTZ R33, R41, R28 ;  /* 0x0000001c29217221 */ /* 0x000fe20000010000 */
[----:B------:R-:W-:-:S02]  /*0a40*/  HADD2.F32 R18, -RZ, R29.H1_H1 ;  /* 0x3000001dff127230 */ /* 0x000fc40000004100 */
[----:B------:R-:W-:Y:S01]  /*0a50*/  FADD.FTZ R29, R37, R30 ;  /* 0x0000001e251d7221 */ /* 0x000fe20000010000 */
[--C-:B------:R-:W-:Y:S02]  /*0a60*/  HADD2.F32 R25, -RZ, R31.reuse.H0_H0 ;  /* 0x2000001fff197230 */ /* 0x100fe40000004100 */
[----:B------:R-:W-:Y:S01]  /*0a70*/  FADD.FTZ R34, R42, R21 ;  /* 0x000000152a227221 */ /* 0x000fe20000010000 */
[----:B------:R-:W-:Y:S02]  /*0a80*/  HADD2.F32 R20, -RZ, R31.H1_H1 ;  /* 0x3000001fff147230 */ /* 0x000fe40000004100 */
[----:B------:R-:W-:Y:S01]  /*0a90*/  FADD.FTZ R35, R43, R18 ;  /* 0x000000122b237221 */ /* 0x000fe20000010000 */
[----:B------:R-:W-:Y:S01]  /*0aa0*/  FADD.FTZ R28, R36, R23 ;  /* 0x00000017241c7221 */ /* 0x000fe20000010000 */
[----:B------:R-:W-:Y:S01]  /*0ab0*/  FADD.FTZ R30, R38, R25 ;  /* 0x00000019261e7221 */ /* 0x000fe20000010000 */
[----:B------:R-:W-:Y:S01]  /*0ac0*/  FADD.FTZ R31, R39, R20 ;  /* 0x00000014271f7221 */ /* 0x000fe20000010000 */
[----:B------:R-:W-:Y:S06]  /*0ad0*/  BRA `(.L_x_8125) ;  /* 0x0000000000f07947 */ /* 0x000fec0003800000 */
.L_x_8123:
[----:B------:R-:W-:-:S04]  /*0ae0*/  UISETP.NE.U32.AND UP0, UPT, UR10, URZ, UPT ;  /* 0x000000ff0a00728c */ /* 0x000fc8000bf05070 */
[----:B------:R-:W-:-:S09]  /*0af0*/  UISETP.NE.AND.EX UP0, UPT, UR11, URZ, UPT, UP0 ;  /* 0x000000ff0b00728c */ /* 0x000fd2000bf05300 */
[----:B------:R-:W-:Y:S05]  /*0b00*/  BRA.U UP0, `(.L_x_8126) ;  /* 0x0000000100647547 */ /* 0x000fea000b800000 */
[--C-:B-----5:R-:W-:Y:S02]  /*0b10*/  HADD2.F32 R19, -RZ, R28.reuse.H0_H0 ;  /* 0x2000001cff137230 */ /* 0x120fe40000004100 */
[----:B------:R-:W-:Y:S02]  /*0b20*/  HADD2.F32 R28, -RZ, R28.H1_H1 ;  /* 0x3000001cff1c7230 */ /* 0x000fe40000004100 */
[----:B------:R-:W-:Y:S02]  /*0b30*/  HADD2.F32 R33, -RZ, R44.H1_H1 ;  /* 0x3000002cff217230 */ /* 0x000fe40000004100 */
[--C-:B------:R-:W-:Y:S02]  /*0b40*/  HADD2.F32 R21, -RZ, R29.reuse.H0_H0 ;  /* 0x2000001dff157230 */ /* 0x100fe40000004100 */
[----:B------:R-:W-:Y:S02]  /*0b50*/  HADD2.F32 R18, -RZ, R29.H1_H1 ;  /* 0x3000001dff127230 */ /* 0x000fe40000004100 */
[----:B------:R-:W-:Y:S01]  /*0b60*/  FADD.FTZ R33, R28, R33 ;  /* 0x000000211c217221 */ /* 0x000fe20000010000 */
[----:B------:R-:W-:-:S02]  /*0b70*/  HADD2.F32 R23, -RZ, R30.H0_H0 ;  /* 0x2000001eff177230 */ /* 0x000fc40000004100 */
[----:B------:R-:W-:Y:S02]  /*0b80*/  HADD2.F32 R20, -RZ, R30.H1_H1 ;  /* 0x3000001eff147230 */ /* 0x000fe40000004100 */
[--C-:B------:R-:W-:Y:S02]  /*0b90*/  HADD2.F32 R25, -RZ, R31.reuse.H0_H0 ;  /* 0x2000001fff197230 */ /* 0x100fe40000004100 */
[----:B------:R-:W-:Y:S02]  /*0ba0*/  HADD2.F32 R22, -RZ, R31.H1_H1 ;  /* 0x3000001fff167230 */ /* 0x000fe40000004100 */
[----:B------:R-:W-:Y:S02]  /*0bb0*/  HADD2.F32 R32, -RZ, R44.H0_H0 ;  /* 0x2000002cff207230 */ /* 0x000fe40000004100 */
[--C-:B------:R-:W-:Y:S02]  /*0bc0*/  HADD2.F32 R34, -RZ, R45.reuse.H0_H0 ;  /* 0x2000002dff227230 */ /* 0x100fe40000004100 */
[----:B------:R-:W-:-:S02]  /*0bd0*/  HADD2.F32 R35, -RZ, R45.H1_H1 ;  /* 0x3000002dff237230 */ /* 0x000fc40000004100 */
[----:B------:R-:W-:Y:S01]  /*0be0*/  FADD.FTZ R32, R19, R32 ;  /* 0x0000002013207221 */ /* 0x000fe20000010000 */
[--C-:B------:R-:W-:Y:S02]  /*0bf0*/  HADD2.F32 R28, -RZ, R46.reuse.H0_H0 ;  /* 0x2000002eff1c7230 */ /* 0x100fe40000004100 */
[----:B------:R-:W-:Y:S01]  /*0c00*/  FADD.FTZ R34, R21, R34 ;  /* 0x0000002215227221 */ /* 0x000fe20000010000 */
[----:B------:R-:W-:Y:S02]  /*0c10*/  HADD2.F32 R29, -RZ, R46.H1_H1 ;  /* 0x3000002eff1d7230 */ /* 0x000fe40000004100 */
[----:B------:R-:W-:Y:S01]  /*0c20*/  FADD.FTZ R35, R18, R35 ;  /* 0x0000002312237221 */ /* 0x000fe20000010000 */
[--C-:B------:R-:W-:Y:S02]  /*0c30*/  HADD2.F32 R30, -RZ, R47.reuse.H0_H0 ;  /* 0x2000002fff1e7230 */ /* 0x100fe40000004100 */
[----:B------:R-:W-:Y:S01]  /*0c40*/  FADD.FTZ R28, R23, R28 ;  /* 0x0000001c171c7221 */ /* 0x000fe20000010000 */
[----:B------:R-:W-:-:S02]  /*0c50*/  HADD2.F32 R31, -RZ, R47.H1_H1 ;  /* 0x3000002fff1f7230 */ /* 0x000fc40000004100 */
[----:B------:R-:W-:Y:S01]  /*0c60*/  FADD.FTZ R29, R20, R29 ;  /* 0x0000001d141d7221 */ /* 0x000fe20000010000 */
[----:B------:R-:W-:Y:S02]  /*0c70*/  FADD.FTZ R30, R25, R30 ;  /* 0x0000001e191e7221 */ /* 0x000fe40000010000 */
[----:B------:R-:W-:Y:S01]  /*0c80*/  FADD.FTZ R31, R22, R31 ;  /* 0x0000001f161f7221 */ /* 0x000fe20000010000 */
[----:B------:R-:W-:Y:S06]  /*0c90*/  BRA `(.L_x_8125) ;  /* 0x0000000000807947 */ /* 0x000fec0003800000 */
.L_x_8126:
[--C-:B-----5:R-:W-:Y:S02]  /*0ca0*/  HADD2.F32 R18, -RZ, R28.reuse.H0_H0 ;  /* 0x2000001cff127230 */ /* 0x120fe40000004100 */
[----:B------:R-:W-:Y:S02]  /*0cb0*/  HADD2.F32 R28, -RZ, R28.H1_H1 ;  /* 0x3000001cff1c7230 */ /* 0x000fe40000004100 */
[----:B------:R-:W-:Y:S02]  /*0cc0*/  HADD2.F32 R20, -RZ, R29.H0_H0 ;  /* 0x2000001dff147230 */ /* 0x000fe40000004100 */
[--C-:B------:R-:W-:Y:S02]  /*0cd0*/  HADD2.F32 R19, -RZ, R44.reuse.H0_H0 ;  /* 0x2000002cff137230 */ /* 0x100fe40000004100 */
[----:B------:R-:W-:Y:S02]  /*0ce0*/  HADD2.F32 R21, -RZ, R44.H1_H1 ;  /* 0x3000002cff157230 */ /* 0x000fe40000004100 */
[----:B------:R-:W-:-:S02]  /*0cf0*/  HADD2.F32 R23, -RZ, R45.H0_H0 ;  /* 0x2000002dff177230 */ /* 0x000fc40000004100 */
[----:B------:R-:W-:Y:S01]  /*0d00*/  FADD.FTZ R19, R18, R19 ;  /* 0x0000001312137221 */ /* 0x000fe20000010000 */
        /* <DEDUP_REMOVED lines=13> */
[----:B------:R-:W-:Y:S02]  /*0de0*/  HADD2.F32 R21, -RZ, R46.H0_H0 ;  /* 0x2000002eff157230 */ /* 0x000fe40000004100 */
[----:B------:R-:W-:-:S02]  /*0df0*/  HADD2.F32 R27, -RZ, R47.H0_H0 ;  /* 0x2000002fff1b7230 */ /* 0x000fc40000004100 */
[----:B------:R-:W-:Y:S01]  /*0e00*/  FADD.FTZ R18, R29, R18 ;  /* 0x000000121d127221 */ /* 0x000fe20000010000 */
[----:B------:R-:W-:Y:S02]  /*0e10*/  HADD2.F32 R20, -RZ, R47.H1_H1 ;  /* 0x3000002fff147230 */ /* 0x000fe40000004100 */
[----:B------:R-:W-:Y:S01]  /*0e20*/  FADD.FTZ R21, R22, R21 ;  /* 0x0000001516157221 */ /* 0x000fe20000010000 */
[----:B------:R-:W-:Y:S01]  /*0e30*/  FADD.FTZ R29, R37, R30 ;  /* 0x0000001e251d7221 */ /* 0x000fe20000010000 */
[----:B------:R-:W-:Y:S01]  /*0e40*/  FADD.FTZ R27, R24, R27 ;  /* 0x0000001b181b7221 */ /* 0x000fe20000010000 */
[----:B------:R-:W-:Y:S01]  /*0e50*/  FADD.FTZ R35, R43, R18 ;  /* 0x000000122b237221 */ /* 0x000fe20000010000 */
[----:B------:R-:W-:Y:S01]  /*0e60*/  FADD.FTZ R20, R31, R20 ;  /* 0x000000141f147221 */ /* 0x000fe20000010000 */
[----:B------:R-:W-:Y:S01]  /*0e70*/  FADD.FTZ R28, R36, R21 ;  /* 0x00000015241c7221 */ /* 0x000fe20000010000 */
[----:B------:R-:W-:Y:S02]  /*0e80*/  FADD.FTZ R30, R38, R27 ;  /* 0x0000001b261e7221 */ /* 0x000fe40000010000 */
[----:B------:R-:W-:-:S07]  /*0e90*/  FADD.FTZ R31, R39, R20 ;  /* 0x00000014271f7221 */ /* 0x000fce0000010000 */
.L_x_8125:
[----:B------:R-:W-:Y:S01]  /*0ea0*/  ISETP.NE.U32.AND P1, PT, R14, RZ, PT ;  /* 0x000000ff0e00720c */ /* 0x000fe20003f25070 */
[----:B------:R-:W0:Y:S03]  /*0eb0*/  LDC.64 R90, c[0x0][0x3a8] ;  /* 0x0000ea00ff5a7b82 */ /* 0x000e260000000a00 */
[----:B------:R-:W-:Y:S02]  /*0ec0*/  ISETP.NE.AND.EX P1, PT, R15, RZ, PT, P1 ;  /* 0x000000ff0f00720c */ /* 0x000fe40003f25310 */
[----:B------:R-:W-:-:S03]  /*0ed0*/  IADD3 R15, PT, PT, R88, 0x100, RZ ;  /* 0x00000100580f7810 */ /* 0x000fc60007ffe0ff */
[----:B------:R-:W1:Y:S02]  /*0ee0*/  @P0 LDC.64 R26, c[0x0][0x3a0] ;  /* 0x0000e800ff1a0b82 */ /* 0x000e640000000a00 */
[----:B------:R-:W-:-:S06]  /*0ef0*/  IMAD.WIDE.U32 R20, R15, 0x10, R16 ;  /* 0x000000100f147825 */ /* 0x000fcc00078e0010 */
        /* <DEDUP_REMOVED lines=12> */
[--C-:B-----5:R-:W-:Y:S02]  /*0fc0*/  HADD2.F32 R14, -RZ, R20.reuse.H0_H0 ;  /* 0x20000014ff0e7230 */ /* 0x120fe40000004100 */
[--C-:B0-----:R-:W-:Y:S02]  /*0fd0*/  HADD2.F32 R18, -RZ, R21.reuse.H0_H0 ;  /* 0x20000015ff127230 */ /* 0x101fe40000004100 */
[----:B------:R-:W-:Y:S02]  /*0fe0*/  HADD2.F32 R24, -RZ, R21.H1_H1 ;  /* 0x30000015ff187230 */ /* 0x000fe40000004100 */
[----:B------:R-:W-:Y:S02]  /*0ff0*/  HADD2.F32 R20, -RZ, R20.H1_H1 ;  /* 0x30000014ff147230 */ /* 0x000fe40000004100 */
[----:B------:R-:W-:Y:S02]  /*1000*/  HADD2.F32 R21, -RZ, R44.H1_H1 ;  /* 0x3000002cff157230 */ /* 0x000fe40000004100 */
[----:B------:R-:W-:-:S02]  /*1010*/  HADD2.F32 R85, -RZ, R45.H0_H0 ;  /* 0x2000002dff557230 */ /* 0x000fc40000004100 */
[----:B------:R-:W-:Y:S02]  /*1020*/  HADD2.F32 R19, -RZ, R44.H0_H0 ;  /* 0x2000002cff137230 */ /* 0x000fe40000004100 */
[----:B------:R-:W-:Y:S01]  /*1030*/  FADD.FTZ R20, R21, R20 ;  /* 0x0000001415147221 */ /* 0x000fe20000010000 */
[--C-:B------:R-:W-:Y:S02]  /*1040*/  HADD2.F32 R26, -RZ, R23.reuse.H0_H0 ;  /* 0x20000017ff1a7230 */ /* 0x100fe40000004100 */
[----:B------:R-:W-:Y:S01]  /*1050*/  FADD.FTZ R21, R85, R18 ;  /* 0x0000001255157221 */ /* 0x000fe20000010000 */
[----:B------:R-:W-:Y:S02]  /*1060*/  HADD2.F32 R27, -RZ, R23.H1_H1 ;  /* 0x30000017ff1b7230 */ /* 0x000fe40000004100 */
[----:B------:R-:W-:Y:S01]  /*1070*/  FADD.FTZ R19, R19, R14 ;  /* 0x0000000e13137221 */ /* 0x000fe20000010000 */
[----:B------:R-:W-:Y:S02]  /*1080*/  HADD2.F32 R25, -RZ, R22.H0_H0 ;  /* 0x20000016ff197230 */ /* 0x000fe40000004100 */
[----:B------:R-:W-:-:S02]  /*1090*/  HADD2.F32 R23, -RZ, R45.H1_H1 ;  /* 0x3000002dff177230 */ /* 0x000fc40000004100 */
[----:B------:R-:W-:Y:S02]  /*10a0*/  HADD2.F32 R22, -RZ, R22.H1_H1 ;  /* 0x30000016ff167230 */ /* 0x000fe40000004100 */
        /* <DEDUP_REMOVED lines=18> */
.L_x_8128:
[--C-:B0----5:R-:W-:Y:S02]  /*11d0*/  HADD2.F32 R26, -RZ, R21.reuse.H0_H0 ;  /* 0x20000015ff1a7230 */ /* 0x121fe40000004100 */
[----:B------:R-:W-:Y:S02]  /*11e0*/  HADD2.F32 R27, -RZ, R21.H1_H1 ;  /* 0x30000015ff1b7230 */ /* 0x000fe40000004100 */
[----:B------:R-:W-:Y:S02]  /*11f0*/  HADD2.F32 R21, -RZ, R45.H0_H0 ;  /* 0x2000002dff157230 */ /* 0x000fe40000004100 */
[----:B------:R-:W-:Y:S02]  /*1200*/  HADD2.F32 R24, -RZ, R20.H0_H0 ;  /* 0x20000014ff187230 */ /* 0x000fe40000004100 */
[----:B------:R-:W-:Y:S02]  /*1210*/  HADD2.F32 R19, -RZ, R44.H0_H0 ;  /* 0x2000002cff137230 */ /* 0x000fe40000004100 */
[----:B------:R-:W-:Y:S01]  /*1220*/  FADD.FTZ R26, R21, R26 ;  /* 0x0000001a151a7221 */ /* 0x000fe20000010000 */
[----:B------:R-:W-:-:S02]  /*1230*/  HADD2.F32 R18, -RZ, R22.H0_H0 ;  /* 0x20000016ff127230 */ /* 0x000fc40000004100 */
[----:B------:R-:W-:Y:S02]  /*1240*/  HADD2.F32 R22, -RZ, R22.H1_H1 ;  /* 0x30000016ff167230 */ /* 0x000fe40000004100 */
[----:B------:R-:W-:Y:S01]  /*1250*/  FADD.FTZ R24, R19, R24 ;  /* 0x0000001813187221 */ /* 0x000fe20000010000 */
[--C-:B------:R-:W-:Y:S02]  /*1260*/  HADD2.F32 R84, -RZ, R23.reuse.H0_H0 ;  /* 0x20000017ff547230 */ /* 0x100fe40000004100 */
[----:B------:R-:W-:Y:S02]  /*1270*/  HADD2.F32 R85, -RZ, R23.H1_H1 ;  /* 0x30000017ff557230 */ /* 0x000fe40000004100 */
[----:B------:R-:W-:Y:S02]  /*1280*/  HADD2.F32 R21, -RZ, R46.H1_H1 ;  /* 0x3000002eff157230 */ /* 0x000fe40000004100 */
[----:B------:R-:W-:Y:S02]  /*1290*/  HADD2.F32 R20, -RZ, R20.H1_H1 ;  /* 0x30000014ff147230 */ /* 0x000fe40000004100 */
[----:B------:R-:W-:-:S02]  /*12a0*/  HADD2.F32 R25, -RZ, R44.H1_H1 ;  /* 0x3000002cff197230 */ /* 0x000fc40000004100 */
[----:B------:R-:W-:Y:S01]  /*12b0*/  FADD.FTZ R21, R21, R22 ;  /* 0x0000001615157221 */ /* 0x000fe20000010000 */
[----:B------:R-:W-:Y:S02]  /*12c0*/  HADD2.F32 R23, -RZ, R47.H0_H0 ;  /* 0x2000002fff177230 */ /* 0x000fe40000004100 */
[----:B------:R-:W-:Y:S02]  /*12d0*/  HADD2.F32 R14, -RZ, R45.H1_H1 ;  /* 0x3000002dff0e7230 */ /* 0x000fe40000004100 */
[----:B------:R-:W-:Y:S01]  /*12e0*/  FADD.FTZ R25, R25, R20 ;  /* 0x0000001419197221 */ /* 0x000fe20000010000 */
[----:B------:R-:W-:Y:S02]  /*12f0*/  HADD2.F32 R19, -RZ, R46.H0_H0 ;  /* 0x2000002eff137230 */ /* 0x000fe40000004100 */
[----:B------:R-:W-:Y:S01]  /*1300*/  FADD.FTZ R22, R23, R84 ;  /* 0x0000005417167221 */ /* 0x000fe20000010000 */
[----:B------:R-:W-:Y:S02]  /*1310*/  HADD2.F32 R86, -RZ, R47.H1_H1 ;  /* 0x3000002fff567230 */ /* 0x000fe40000004100 */
[----:B------:R-:W-:Y:S01]  /*1320*/  FADD.FTZ R27, R14, R27 ;  /* 0x0000001b0e1b7221 */ /* 0x000fe20000010000 */
[----:B------:R-:W-:-:S02]  /*1330*/  FADD.FTZ R20, R19, R18 ;  /* 0x0000001213147221 */ /* 0x000fc40000010000 */
[----:B------:R-:W-:Y:S01]  /*1340*/  FADD.FTZ R23, R86, R85 ;  /* 0x0000005556177221 */ /* 0x000fe20000010000 */
[----:B------:R-:W-:Y:S06]  /*1350*/  BRA `(.L_x_8129) ;  /* 0x0000000000687947 */ /* 0x000fec0003800000 */
.L_x_8127:
[----:B------:R-:W-:Y:S05]  /*1360*/  @!P0 BRA `(.L_x_8130) ;  /* 0x0000000000448947 */ /* 0x000fea0003800000 */
[--C-:B0----5:R-:W-:Y:S02]  /*1370*/  HADD2.F32 R19, -RZ, R20.reuse.H0_H0 ;  /* 0x20000014ff137230 */ /* 0x121fe40000004100 */
        /* <DEDUP_REMOVED lines=16> */
.L_x_8130:
[--C-:B0----5:R-:W-:Y:S02]  /*1480*/  HADD2.F32 R24, -RZ, R20.reuse.H0_H0 ;  /* 0x20000014ff187230 */ /* 0x121fe40000004100 */
[----:B------:R-:W-:Y:S02]  /*1490*/  HADD2.F32 R25, -RZ, R20.H1_H1 ;  /* 0x30000014ff197230 */ /* 0x000fe40000004100 */
[--C-:B------:R-:W-:Y:S02]  /*14a0*/  HADD2.F32 R26, -RZ, R21.reuse.H0_H0 ;  /* 0x20000015ff1a7230 */ /* 0x100fe40000004100 */
[----:B------:R-:W-:Y:S02]  /*14b0*/  HADD2.F32 R27, -RZ, R21.H1_H1 ;  /* 0x30000015ff1b7230 */ /* 0x000fe40000004100 */
[--C-:B------:R-:W-:Y:S02]  /*14c0*/  HADD2.F32 R20, -RZ, R22.reuse.H0_H0 ;  /* 0x20000016ff147230 */ /* 0x100fe40000004100 */
[----:B------:R-:W-:-:S02]  /*14d0*/  HADD2.F32 R21, -RZ, R22.H1_H1 ;  /* 0x30000016ff157230 */ /* 0x000fc40000004100 */
[--C-:B------:R-:W-:Y:S02]  /*14e0*/  HADD2.F32 R22, -RZ, R23.reuse.H0_H0 ;  /* 0x20000017ff167230 */ /* 0x100fe40000004100 */
[----:B------:R-:W-:-:S07]  /*14f0*/  HADD2.F32 R23, -RZ, R23.H1_H1 ;  /* 0x30000017ff177230 */ /* 0x000fce0000004100 */
.L_x_8129:
        /* <DEDUP_REMOVED lines=15> */
[----:B-----5:R-:W-:Y:S02]  /*15f0*/  HADD2.F32 R14, -RZ, R84.H0_H0 ;  /* 0x20000054ff0e7230 */ /* 0x020fe40000004100 */
[----:B------:R-:W-:Y:S02]  /*1600*/  HADD2.F32 R17, -RZ, R44.H0_H0 ;  /* 0x2000002cff117230 */ /* 0x000fe40000004100 */
[----:B------:R-:W-:Y:S02]  /*1610*/  HADD2.F32 R84, -RZ, R84.H1_H1 ;  /* 0x30000054ff547230 */ /* 0x000fe40000004100 */
[----:B-1----:R-:W-:Y:S02]  /*1620*/  HADD2.F32 R19, -RZ, R44.H1_H1 ;  /* 0x3000002cff137230 */ /* 0x002fe40000004100 */
[----:B------:R-:W-:Y:S01]  /*1630*/  FADD.FTZ R17, R17, R14 ;  /* 0x0000000e11117221 */ /* 0x000fe20000010000 */
[----:B------:R-:W-:Y:S02]  /*1640*/  HADD2.F32 R16, -RZ, R85.H0_H0 ;  /* 0x20000055ff107230 */ /* 0x000fe40000004100 */
[----:B------:R-:W-:-:S02]  /*1650*/  HADD2.F32 R95, -RZ, R45.H0_H0 ;  /* 0x2000002dff5f7230 */ /* 0x000fc40000004100 */
[----:B------:R-:W-:Y:S01]  /*1660*/  FADD.FTZ R84, R19, R84 ;  /* 0x0000005413547221 */ /* 0x000fe20000010000 */
[----:B------:R-:W-:Y:S02]  /*1670*/  HADD2.F32 R85, -RZ, R85.H1_H1 ;  /* 0x30000055ff557230 */ /* 0x000fe40000004100 */
[--C-:B------:R-:W-:Y:S02]  /*1680*/  HADD2.F32 R92, -RZ, R87.reuse.H0_H0 ;  /* 0x20000057ff5c7230 */ /* 0x100fe40000004100 */
[----:B------:R-:W-:Y:S01]  /*1690*/  FADD.FTZ R19, R95, R16 ;  /* 0x000000105f137221 */ /* 0x000fe20000010000 */
[----:B------:R-:W-:Y:S02]  /*16a0*/  HADD2.F32 R93, -RZ, R87.H1_H1 ;  /* 0x30000057ff5d7230 */ /* 0x000fe40000004100 */
[----:B------:R-:W-:Y:S02]  /*16b0*/  HADD2.F32 R14, -RZ, R45.H1_H1 ;  /* 0x3000002dff0e7230 */ /* 0x000fe40000004100 */
[----:B------:R-:W-:-:S02]  /*16c0*/  HADD2.F32 R18, -RZ, R86.H0_H0 ;  /* 0x20000056ff127230 */ /* 0x000fc40000004100 */
[----:B------:R-:W-:Y:S02]  /*16d0*/  HADD2.F32 R87, -RZ, R46.H0_H0 ;  /* 0x2000002eff577230 */ /* 0x000fe40000004100 */
[----:B------:R-:W-:Y:S01]  /*16e0*/  FADD.FTZ R14, R14, R85 ;  /* 0x000000550e0e7221 */ /* 0x000fe20000010000 */
[--C-:B------:R-:W-:Y:S02]  /*16f0*/  HADD2.F32 R97, -RZ, R47.reuse.H0_H0 ;  /* 0x2000002fff617230 */ /* 0x100fe40000004100 */
[----:B------:R-:W-:Y:S02]  /*1700*/  HADD2.F32 R86, -RZ, R86.H1_H1 ;  /* 0x30000056ff567230 */ /* 0x000fe40000004100 */
        /* <DEDUP_REMOVED lines=15> */
.L_x_8132:
[--C-:B-1---5:R-:W-:Y:S02]  /*1800*/  HADD2.F32 R18, -RZ, R85.reuse.H0_H0 ;  /* 0x20000055ff127230 */ /* 0x122fe40000004100 */
[----:B------:R-:W-:Y:S02]  /*1810*/  HADD2.F32 R14, -RZ, R85.H1_H1 ;  /* 0x30000055ff0e7230 */ /* 0x000fe40000004100 */
[----:B------:R-:W-:Y:S02]  /*1820*/  HADD2.F32 R85, -RZ, R45.H0_H0 ;  /* 0x2000002dff557230 */ /* 0x000fe40000004100 */
[----:B------:R-:W-:Y:S02]  /*1830*/  HADD2.F32 R16, -RZ, R84.H0_H0 ;  /* 0x20000054ff107230 */ /* 0x000fe40000004100 */
[----:B------:R-:W-:Y:S02]  /*1840*/  HADD2.F32 R17, -RZ, R44.H0_H0 ;  /* 0x2000002cff117230 */ /* 0x000fe40000004100 */
[----:B------:R-:W-:Y:S01]  /*1850*/  FADD.FTZ R18, R85, R18 ;  /* 0x0000001255127221 */ /* 0x000fe20000010000 */
[----:B------:R-:W-:-:S02]  /*1860*/  HADD2.F32 R84, -RZ, R84.H1_H1 ;  /* 0x30000054ff547230 */ /* 0x000fc40000004100 */
[----:B------:R-:W-:Y:S02]  /*1870*/  HADD2.F32 R19, -RZ, R44.H1_H1 ;  /* 0x3000002cff137230 */ /* 0x000fe40000004100 */
[----:B------:R-:W-:Y:S01]  /*1880*/  FADD.FTZ R16, R17, R16 ;  /* 0x0000001011107221 */ /* 0x000fe20000010000 */
[----:B------:R-:W-:Y:S02]  /*1890*/  HADD2.F32 R92, -RZ, R86.H0_H0 ;  /* 0x20000056ff5c7230 */ /* 0x000fe40000004100 */
[--C-:B------:R-:W-:Y:S02]  /*18a0*/  HADD2.F32 R93, -RZ, R87.reuse.H0_H0 ;  /* 0x20000057ff5d7230 */ /* 0x100fe40000004100 */
[----:B------:R-:W-:Y:S01]  /*18b0*/  FADD.FTZ R17, R19, R84 ;  /* 0x0000005413117221 */ /* 0x000fe20000010000 */
[----:B------:R-:W-:Y:S02]  /*18c0*/  HADD2.F32 R95, -RZ, R87.H1_H1 ;  /* 0x30000057ff5f7230 */ /* 0x000fe40000004100 */
[----:B------:R-:W-:-:S02]  /*18d0*/  HADD2.F32 R85, -RZ, R46.H0_H0 ;  /* 0x2000002eff557230 */ /* 0x000fc40000004100 */
[----:B------:R-:W-:Y:S02]  /*18e0*/  HADD2.F32 R86, -RZ, R86.H1_H1 ;  /* 0x30000056ff567230 */ /* 0x000fe40000004100 */
[----:B------:R-:W-:Y:S02]  /*18f0*/  HADD2.F32 R87, -RZ, R46.H1_H1 ;  /* 0x3000002eff577230 */ /* 0x000fe40000004100 */
[----:B------:R-:W-:Y:S01]  /*1900*/  FADD.FTZ R84, R85, R92 ;  /* 0x0000005c55547221 */ /* 0x000fe20000010000 */
[----:B------:R-:W-:Y:S02]  /*1910*/  HADD2.F32 R19, -RZ, R45.H1_H1 ;  /* 0x3000002dff137230 */ /* 0x000fe40000004100 */
[--C-:B------:R-:W-:Y:S02]  /*1920*/  HADD2.F32 R94, -RZ, R47.reuse.H0_H0 ;  /* 0x2000002fff5e7230 */ /* 0x100fe40000004100 */
[----:B------:R-:W-:Y:S01]  /*1930*/  FADD.FTZ R85, R87, R86 ;  /* 0x0000005657557221 */ /* 0x000fe20000010000 */
[----:B------:R-:W-:-:S02]  /*1940*/  HADD2.F32 R96, -RZ, R47.H1_H1 ;  /* 0x3000002fff607230 */ /* 0x000fc40000004100 */
[----:B------:R-:W-:Y:S01]  /*1950*/  FADD.FTZ R19, R19, R14 ;  /* 0x0000000e13137221 */ /* 0x000fe20000010000 */
[----:B------:R-:W-:Y:S02]  /*1960*/  FADD.FTZ R86, R94, R93 ;  /* 0x0000005d5e567221 */ /* 0x000fe40000010000 */
[----:B------:R-:W-:Y:S01]  /*1970*/  FADD.FTZ R87, R96, R95 ;  /* 0x0000005f60577221 */ /* 0x000fe20000010000 */
[----:B------:R-:W-:Y:S06]  /*1980*/  BRA `(.L_x_8133) ;  /* 0x0000000000687947 */ /* 0x000fec0003800000 */
.L_x_8131:
[----:B------:R-:W-:Y:S05]  /*1990*/  @!P0 BRA `(.L_x_8134) ;  /* 0x0000000000448947 */ /* 0x000fea0003800000 */
[--C-:B-----5:R-:W-:Y:S02]  /*19a0*/  HADD2.F32 R17, -RZ, R84.reuse.H0_H0 ;  /* 0x20000054ff117230 */ /* 0x120fe40000004100 */
[----:B------:R-:W-:Y:S02]  /*19b0*/  HADD2.F32 R84, -RZ, R84.H1_H1 ;  /* 0x30000054ff547230 */ /* 0x000fe40000004100 */
[--C-:B-1----:R-:W-:Y:S02]  /*19c0*/  HADD2.F32 R19, -RZ, R85.reuse.H0_H0 ;  /* 0x20000055ff137230 */ /* 0x102fe40000004100 */
        /* <DEDUP_REMOVED lines=14> */
.L_x_8134:
[--C-:B-----5:R-:W-:Y:S02]  /*1ab0*/  HADD2.F32 R16, -RZ, R84.reuse.H0_H0 ;  /* 0x20000054ff107230 */ /* 0x120fe40000004100 */
[----:B------:R-:W-:Y:S02]  /*1ac0*/  HADD2.F32 R17, -RZ, R84.H1_H1 ;  /* 0x30000054ff117230 */ /* 0x000fe40000004100 */
[--C-:B-1----:R-:W-:Y:S02]  /*1ad0*/  HADD2.F32 R18, -RZ, R85.reuse.H0_H0 ;  /* 0x20000055ff127230 */ /* 0x102fe40000004100 */
[----:B------:R-:W-:Y:S02]  /*1ae0*/  HADD2.F32 R19, -RZ, R85.H1_H1 ;  /* 0x30000055ff137230 */ /* 0x000fe40000004100 */
[--C-:B------:R-:W-:Y:S02]  /*1af0*/  HADD2.F32 R84, -RZ, R86.reuse.H0_H0 ;  /* 0x20000056ff547230 */ /* 0x100fe40000004100 */
[----:B------:R-:W-:-:S02]  /*1b00*/  HADD2.F32 R85, -RZ, R86.H1_H1 ;  /* 0x30000056ff557230 */ /* 0x000fc40000004100 */
[--C-:B------:R-:W-:Y:S02]  /*1b10*/  HADD2.F32 R86, -RZ, R87.reuse.H0_H0 ;  /* 0x20000057ff567230 */ /* 0x100fe40000004100 */
[----:B------:R-:W-:-:S07]  /*1b20*/  HADD2.F32 R87, -RZ, R87.H1_H1 ;  /* 0x30000057ff577230 */ /* 0x000fce0000004100 */
.L_x_8133:
        /* <DEDUP_REMOVED lines=107> */
.L_x_8136:
[----:B------:R-:W-:Y:S05]  /*21e0*/  BSYNC.RECONVERGENT B0 ;  /* 0x0000000000007941 */ /* 0x000fea0003800200 */
.L_x_8135:
        /* <DEDUP_REMOVED lines=15> */
.L_x_8138:
[----:B------:R-:W-:Y:S05]  /*22e0*/  BSYNC.RECONVERGENT B0 ;  /* 0x0000000000007941 */ /* 0x000fea0003800200 */
.L_x_8137:
[----:B------:R-:W1:Y:S01]  /*22f0*/  SHFL.DOWN PT, R93, R92, 0x4, 0x1f ;  /* 0x08801f005c5d7f89 */ /* 0x000e6200000e0000 */
[----:B------:R-:W-:Y:S01]  /*2300*/  ISETP.NE.AND P0, PT, R14, RZ, PT ;  /* 0x000000ff0e00720c */ /* 0x000fe20003f05270 */
[----:B------:R-:W-:Y:S01]  /*2310*/  HADD2.F32 R110, -RZ, R12.H1_H1 ;  /* 0x3000000cff6e7230 */ /* 0x000fe20000004100 */
[----:B------:R-:W-:Y:S01]  /*2320*/  ISETP.NE.AND P2, PT, RZ, UR9, PT ;  /* 0x00000009ff007c0c */ /* 0x000fe2000bf45270 */
[----:B0-----:R-:W0:Y:S01]  /*2330*/  SHFL.DOWN PT, R95, R90, 0x4, 0x1f ;  /* 0x08801f005a5f7f89 */ /* 0x001e2200000e0000 */
[----:B------:R-:W-:Y:S01]  /*2340*/  HADD2.F32 R112, -RZ, R68.H1_H1 ;  /* 0x30000044ff707230 */ /* 0x000fe20000004100 */
[----:B------:R-:W-:Y:S01]  /*2350*/  UPLOP3.LUT UP1, UPT, UPT, UPT, UP1, 0x40, 0x4 ;  /* 0x000000000004789c */ /* 0x000fe20003f2e810 */
[----:B------:R-:W-:Y:S01]  /*2360*/  HADD2.F32 R107, -RZ, R69.H1_H1 ;  /* 0x30000045ff6b7230 */ /* 0x000fe20000004100 */
[----:B------:R-:W2:Y:S01]  /*2370*/  SHFL.DOWN PT, R94, R91, 0x4, 0x1f ;  /* 0x08801f005b5e7f89 */ /* 0x000ea200000e0000 */
[----:B------:R-:W-:Y:S02]  /*2380*/  HADD2.F32 R113, -RZ, R83.H0_H0 ;  /* 0x20000053ff717230 */ /* 0x000fe40000004100 */
[----:B------:R-:W-:-:S02]  /*2390*/  HADD2.F32 R115, -RZ, R71.H0_H0 ;  /* 0x20000047ff737230 */ /* 0x000fc40000004100 */
[----:B------:R-:W-:Y:S01]  /*23a0*/  HADD2.F32 R117, -RZ, R4.H0_H0 ;  /* 0x20000004ff757230 */ /* 0x000fe20000004100 */
[----:B------:R-:W3:Y:S01]  /*23b0*/  @!P0 LDC.64 R120, c[0x0][0x3c8] ;  /* 0x0000f200ff788b82 */ /* 0x000ee20000000a00 */
[----:B------:R-:W-:Y:S01]  /*23c0*/  HADD2.F32 R119, -RZ, R62.H0_H0 ;  /* 0x2000003eff777230 */ /* 0x000fe20000004100 */
[----:B-1----:R-:W-:Y:S02]  /*23d0*/  IADD3 R96, PT, PT, R93, R92, RZ ;  /* 0x0000005c5d607210 */ /* 0x002fe40007ffe0ff */
        /* <DEDUP_REMOVED lines=8> */
[----:B------:R-:W-:-:S02]  /*2460*/  FFMA.FTZ R99, R93, R90, R102 ;  /* 0x0000005a5d637223 */ /* 0x000fc40000010066 */
[----:B------:R-:W-:Y:S01]  /*2470*/  FMUL.FTZ R95, R95, R95 ;  /* 0x0000005f5f5f7220 */ /* 0x000fe20000410000 */
[----:B---3--:R-:W-:-:S04]  /*2480*/  @!P0 IMAD.WIDE R120, R13, 0x4, R120 ;  /* 0x000000040d788825 */ /* 0x008fc800078e0278 */
        /* <DEDUP_REMOVED lines=16> */
[----:B------:R-:W-:Y:S02]  /*2590*/  HADD2.F32 R99, -RZ, R78.H0_H0 ;  /* 0x2000004eff637230 */ /* 0x000fe40000004100 */
[----:B--2---:R-:W-:Y:S01]  /*25a0*/  FMUL.FTZ R98, R94, R95 ;  /* 0x0000005f5e627220 */ /* 0x004fe20000410000 */
[----:B------:R-:W-:Y:S01]  /*25b0*/  FMUL.FTZ R90, R97, R90 ;  /* 0x0000005a615a7220 */ /* 0x000fe20000410000 */
[-C--:B---3--:R-:W-:Y:S01]  /*25c0*/  IADD3 R96, PT, PT, R96, R103.reuse, RZ ;  /* 0x0000006760607210 */ /* 0x088fe20007ffe0ff */
[----:B------:R-:W-:Y:S01]  /*25d0*/  HADD2.F32 R97, -RZ, R76.H1_H1 ;  /* 0x3000004cff617230 */ /* 0x000fe20000004100 */
        /* <DEDUP_REMOVED lines=17> */
[----:B------:R-:W-:Y:S02]  /*26f0*/  HADD2.F32 R103, -RZ, R81.H0_H0 ;  /* 0x20000051ff677230 */ /* 0x000fe40000004100 */
[----:B------:R-:W1:Y:S01]  /*2700*/  SHFL.IDX PT, R95, R95, RZ, 0x1f ;  /* 0x00001fff5f5f7589 */ /* 0x000e6200000e0000 */
[----:B------:R-:W-:-:S03]  /*2710*/  FFMA.FTZ R96, R96, R92, R91 ;  /* 0x0000005c60607223 */ /* 0x000fc6000001005b */
[----:B------:R-:W2:Y:S03]  /*2720*/  @!P0 LDC.64 R90, c[0x0][0x3c0] ;  /* 0x0000f000ff5a8b82 */ /* 0x000ea60000000a00 */
[----:B------:R-:W0:Y:S01]  /*2730*/  SHFL.IDX PT, R96, R96, RZ, 0x1f ;  /* 0x00001fff60607589 */ /* 0x000e2200000e0000 */
[----:B-1----:R-:W-:Y:S01]  /*2740*/  FMUL.FTZ R92, R95, R95 ;  /* 0x0000005f5f5c7220 */ /* 0x002fe20000410000 */
[----:B--2---:R-:W-:-:S04]  /*2750*/  @!P0 IMAD.WIDE R90, R13, 0x4, R90 ;  /* 0x000000040d5a8825 */ /* 0x004fc800078e025a */
[----:B------:R-:W-:Y:S01]  /*2760*/  FSEL R94, R92, RZ, P2 ;  /* 0x000000ff5c5e7208 */ /* 0x000fe20001000000 */
[----:B0-----:R-:W-:Y:S01]  /*2770*/  FFMA.FTZ R93, R96, UR12, R93 ;  /* 0x0000000c605d7c23 */ /* 0x001fe2000801005d */
[----:B------:R-:W-:Y:S01]  /*2780*/  FSEL R92, R95, RZ, !P2 ;  /* 0x000000ff5f5c7208 */ /* 0x000fe20005000000 */
[----:B------:R0:W-:Y:S02]  /*2790*/  @!P0 STG.E desc[UR6][R90.64], R95 ;  /* 0x0000005f5a008986 */ /* 0x0001e4000c101906 */
[----:B------:R-:W-:Y:S02]  /*27a0*/  FADD.FTZ R93, R93, R94 ;  /* 0x0000005e5d5d7221 */ /* 0x000fe40000010000 */
[C---:B------:R-:W-:Y:S01]  /*27b0*/  FADD.FTZ R102, -R92.reuse, R32 ;  /* 0x000000205c667221 */ /* 0x040fe20000010100 */
[C---:B------:R-:W-:Y:S01]  /*27c0*/  FADD.FTZ R96, -R92.reuse, R24 ;  /* 0x000000185c607221 */ /* 0x040fe20000010100 */
[C---:B------:R-:W-:Y:S01]  /*27d0*/  FADD.FTZ R24, -R92.reuse, R25 ;  /* 0x000000195c187221 */ /* 0x040fe20000010100 */
[----:B------:R-:W-:Y:S01]  /*27e0*/  HADD2.F32 R25, -RZ, R12.H0_H0 ;  /* 0x2000000cff197230 */ /* 0x000fe20000004100 */
        /* <DEDUP_REMOVED lines=9> */
[----:B------:R-:W-:-:S02]  /*2880*/  HADD2.F32 R21, -RZ, R68.H0_H0 ;  /* 0x20000044ff157230 */ /* 0x000fc40000004100 */
[C---:B------:R-:W-:Y:S01]  /*2890*/  FADD.FTZ R30, -R92.reuse, R27 ;  /* 0x0000001b5c1e7221 */ /* 0x040fe20000010100 */
[----:B------:R-:W-:Y:S02]  /*28a0*/  HADD2.F32 R23, -RZ, R48.H0_H0 ;  /* 0x20000030ff177230 */ /* 0x000fe40000004100 */
[C---:B------:R-:W-:Y:S01]  /*28b0*/  FADD.FTZ R104, -R92.reuse, R35 ;  /* 0x000000235c687221 */ /* 0x040fe20000010100 */
[----:B------:R-:W-:Y:S02]  /*28c0*/  HADD2.F32 R20, -RZ, R80.H1_H1 ;  /* 0x30000050ff147230 */ /* 0x000fe40000004100 */
[C---:B------:R-:W-:Y:S01]  /*28d0*/  FADD.FTZ R98, -R92.reuse, R29 ;  /* 0x0000001d5c627221 */ /* 0x040fe20000010100 */
[----:B------:R-:W-:Y:S02]  /*28e0*/  HADD2.F32 R27, -RZ, R11.H0_H0 ;  /* 0x2000000bff1b7230 */ /* 0x000fe40000004100 */
[----:B------:R-:W-:Y:S01]  /*28f0*/  FADD.FTZ R94, -R92, R31 ;  /* 0x0000001f5c5e7221 */ /* 0x000fe20000010100 */
[C---:B-1----:R-:W-:Y:S01]  /*2900*/  FMUL.FTZ R102, R93.reuse, R102 ;  /* 0x000000665d667220 */ /* 0x042fe20000410000 */
[C---:B------:R-:W-:Y:S01]  /*2910*/  FMUL.FTZ R105, R93.reuse, R106 ;  /* 0x0000006a5d697220 */ /* 0x040fe20000410000 */
[----:B------:R-:W-:Y:S01]  /*2920*/  FMUL.FTZ R114, R93, R114 ;  /* 0x000000725d727220 */ /* 0x000fe20000410000 */
[----:B0-----:R-:W-:-:S02]  /*2930*/  HADD2.F32 R90, -RZ, R82.H0_H0 ;  /* 0x20000052ff5a7230 */ /* 0x001fc40000004100 */
[C---:B------:R-:W-:Y:S01]  /*2940*/  FFMA.FTZ R101, R102.reuse, R101, R25 ;  /* 0x0000006566657223 */ /* 0x040fe20000010019 */
[----:B------:R-:W-:Y:S02]  /*2950*/  HADD2.F32 R25, -RZ, R48.H1_H1 ;  /* 0x30000030ff197230 */ /* 0x000fe40000004100 */
[----:B------:R-:W-:Y:S01]  /*2960*/  FFMA.FTZ R106, R102, R21, R23 ;  /* 0x00000015666a7223 */ /* 0x000fe20000010017 */
[C---:B------:R-:W-:Y:S01]  /*2970*/  FFMA.FTZ R102, R105.reuse, R20, R110 ;  /* 0x0000001469667223 */ /* 0x040fe2000001006e */
[----:B------:R-:W-:Y:S01]  /*2980*/  FFMA.FTZ R103, R114, R103, R27 ;  /* 0x0000006772677223 */ /* 0x000fe2000001001b */
[----:B------:R-:W-:Y:S02]  /*2990*/  HADD2.F32 R21, -RZ, R69.H0_H0 ;  /* 0x20000045ff157230 */ /* 0x000fe40000004100 */
[----:B------:R-:W-:Y:S01]  /*29a0*/  FFMA.FTZ R105, R105, R112, R25 ;  /* 0x0000007069697223 */ /* 0x000fe20000010019 */
[----:B------:R-:W-:Y:S02]  /*29b0*/  HADD2.F32 R23, -RZ, R49.H0_H0 ;  /* 0x20000031ff177230 */ /* 0x000fe40000004100 */
[----:B------:R-:W-:Y:S01]  /*29c0*/  FMUL.FTZ R104, R93, R104 ;  /* 0x000000685d687220 */ /* 0x000fe20000410000 */
[----:B------:R-:W-:-:S02]  /*29d0*/  HADD2.F32 R25, -RZ, R81.H1_H1 ;  /* 0x30000051ff197230 */ /* 0x000fc40000004100 */
[C---:B------:R-:W-:Y:S01]  /*29e0*/  FMUL.FTZ R109, R93.reuse, R108 ;  /* 0x0000006c5d6d7220 */ /* 0x040fe20000410000 */
[----:B------:R-:W-:Y:S02]  /*29f0*/  HADD2.F32 R27, -RZ, R11.H1_H1 ;  /* 0x3000000bff1b7230 */ /* 0x000fe40000004100 */
[----:B------:R-:W-:Y:S01]  /*2a00*/  FFMA.FTZ R108, R114, R21, R23 ;  /* 0x00000015726c7223 */ /* 0x000fe20000010017 */
[----:B------:R-:W-:Y:S02]  /*2a10*/  HADD2.F32 R110, -RZ, R10.H0_H0 ;  /* 0x2000000aff6e7230 */ /* 0x000fe40000004100 */
[----:B------:R-:W-:Y:S01]  /*2a20*/  FMUL.FTZ R98, R93, R98 ;  /* 0x000000625d627220 */ /* 0x000fe20000410000 */
[----:B------:R-:W-:Y:S02]  /*2a30*/  HADD2.F32 R20, -RZ, R49.H1_H1 ;  /* 0x30000031ff147230 */ /* 0x000fe40000004100 */
[----:B------:R-:W-:Y:S01]  /*2a40*/  FFMA.FTZ R114, R104, R25, R27 ;  /* 0x0000001968727223 */ /* 0x000fe2000001001b */
[----:B------:R-:W-:-:S02]  /*2a50*/  HADD2.F32 R21, -RZ, R82.H1_H1 ;  /* 0x30000052ff157230 */ /* 0x000fc40000004100 */
[----:B------:R-:W-:Y:S01]  /*2a60*/  FFMA.FTZ R111, R109, R90, R110 ;  /* 0x0000005a6d6f7223 */ /* 0x000fe2000001006e */
[----:B------:R-:W-:Y:S02]  /*2a70*/  HADD2.F32 R23, -RZ, R10.H1_H1 ;  /* 0x3000000aff177230 */ /* 0x000fe40000004100 */
[----:B------:R-:W-:Y:S01]  /*2a80*/  FMUL.FTZ R100, R93, R100 ;  /* 0x000000645d647220 */ /* 0x000fe20000410000 */
[----:B------:R-:W-:Y:S02]  /*2a90*/  HADD2.F32 R25, -RZ, R70.H1_H1 ;  /* 0x30000046ff197230 */ /* 0x000fe40000004100 */
[----:B------:R-:W-:Y:S01]  /*2aa0*/  FFMA.FTZ R107, R104, R107, R20 ;  /* 0x0000006b686b7223 */ /* 0x000fe20000010014 */
[----:B------:R-:W-:Y:S02]  /*2ab0*/  HADD2.F32 R110, -RZ, R50.H1_H1 ;  /* 0x30000032ff6e7230 */ /* 0x000fe40000004100 */
[----:B------:R-:W-:Y:S01]  /*2ac0*/  FFMA.FTZ R118, R98, R21, R23 ;  /* 0x0000001562767223 */ /* 0x000fe20000010017 */
[----:B------:R-:W-:-:S02]  /*2ad0*/  HADD2.F32 R27, -RZ, R9.H0_H0 ;  /* 0x20000009ff1b7230 */ /* 0x000fc40000004100 */
[C---:B------:R-:W-:Y:S01]  /*2ae0*/  FMUL.FTZ R94, R93.reuse, R94 ;  /* 0x0000005e5d5e7220 */ /* 0x040fe20000410000 */
[----:B------:R-:W-:Y:S02]  /*2af0*/  HADD2.F32 R20, -RZ, R70.H0_H0 ;  /* 0x20000046ff147230 */ /* 0x000fe40000004100 */
[----:B------:R-:W-:Y:S01]  /*2b00*/  FFMA.FTZ R110, R98, R25, R110 ;  /* 0x00000019626e7223 */ /* 0x000fe2000001006e */
[----:B------:R-:W-:Y:S02]  /*2b10*/  HADD2.F32 R90, -RZ, R50.H0_H0 ;  /* 0x20000032ff5a7230 */ /* 0x000fe40000004100 */
[----:B------:R-:W-:Y:S01]  /*2b20*/  FFMA.FTZ R113, R100, R113, R27 ;  /* 0x0000007164717223 */ /* 0x000fe2000001001b */
[----:B------:R-:W-:Y:S02]  /*2b30*/  HADD2.F32 R23, -RZ, R83.H1_H1 ;  /* 0x30000053ff177230 */ /* 0x000fe40000004100 */
[----:B------:R-:W-:Y:S01]  /*2b40*/  FMUL.FTZ R96, R93, R96 ;  /* 0x000000605d607220 */ /* 0x000fe20000410000 */
[----:B------:R-:W-:-:S02]  /*2b50*/  HADD2.F32 R25, -RZ, R9.H1_H1 ;  /* 0x30000009ff197230 */ /* 0x000fc40000004100 */
[----:B------:R-:W-:Y:S01]  /*2b60*/  FFMA.FTZ R109, R109, R20, R90 ;  /* 0x000000146d6d7223 */ /* 0x000fe2000001005a */
[----:B------:R-:W-:Y:S02]  /*2b70*/  HADD2.F32 R21, -RZ, R51.H0_H0 ;  /* 0x20000033ff157230 */ /* 0x000fe40000004100 */
[----:B------:R-:W-:Y:S01]  /*2b80*/  FMUL.FTZ R24, R93, R24 ;  /* 0x000000185d187220 */ /* 0x000fe20000410000 */
[----:B------:R-:W-:Y:S02]  /*2b90*/  HADD2.F32 R29, -RZ, R76.H0_H0 ;  /* 0x2000004cff1d7230 */ /* 0x000fe40000004100 */
[----:B------:R-:W-:Y:S01]  /*2ba0*/  FFMA.FTZ R122, R94, R23, R25 ;  /* 0x000000175e7a7223 */ /* 0x000fe20000010019 */
[----:B------:R-:W-:Y:S02]  /*2bb0*/  HADD2.F32 R31, -RZ, R8.H0_H0 ;  /* 0x20000008ff1f7230 */ /* 0x000fe40000004100 */
[----:B------:R-:W-:Y:S01]  /*2bc0*/  FFMA.FTZ R115, R100, R115, R21 ;  /* 0x0000007364737223 */ /* 0x000fe20000010015 */
[----:B------:R-:W-:-:S02]  /*2bd0*/  HADD2.F32 R27, -RZ, R71.H1_H1 ;  /* 0x30000047ff1b7230 */ /* 0x000fc40000004100 */
[C---:B------:R-:W-:Y:S01]  /*2be0*/  FMUL.FTZ R32, R93.reuse, R32 ;  /* 0x000000205d207220 */ /* 0x040fe20000410000 */
[----:B------:R-:W-:Y:S02]  /*2bf0*/  HADD2.F32 R112, -RZ, R51.H1_H1 ;  /* 0x30000033ff707230 */ /* 0x000fe40000004100 */
[----:B------:R-:W-:Y:S01]  /*2c00*/  FFMA.FTZ R20, R96, R29, R31 ;  /* 0x0000001d60147223 */ /* 0x000fe2000001001f */
[----:B------:R-:W-:Y:S02]  /*2c10*/  HADD2.F32 R23, -RZ, R8.H1_H1 ;  /* 0x30000008ff177230 */ /* 0x000fe40000004100 */
[----:B------:R-:W-:Y:S01]  /*2c20*/  FMUL.FTZ R34, R93, R34 ;  /* 0x000000225d227220 */ /* 0x000fe20000410000 */
[----:B------:R-:W-:Y:S02]  /*2c30*/  HADD2.F32 R29, -RZ, R64.H0_H0 ;  /* 0x20000040ff1d7230 */ /* 0x000fe40000004100 */
[----:B------:R-:W-:Y:S01]  /*2c40*/  FFMA.FTZ R112, R94, R27, R112 ;  /* 0x0000001b5e707223 */ /* 0x000fe20000010070 */
[----:B------:R-:W-:-:S02]  /*2c50*/  HADD2.F32 R21, -RZ, R52.H0_H0 ;  /* 0x20000034ff157230 */ /* 0x000fc40000004100 */
[----:B------:R-:W-:Y:S01]  /*2c60*/  FFMA.FTZ R97, R24, R97, R23 ;  /* 0x0000006118617223 */ /* 0x000fe20000010017 */
[----:B------:R-:W-:Y:S02]  /*2c70*/  HADD2.F32 R25, -RZ, R64.H1_H1 ;  /* 0x30000040ff197230 */ /* 0x000fe40000004100 */
[----:B------:R-:W-:Y:S01]  /*2c80*/  FADD.FTZ R22, -R92, R22 ;  /* 0x000000165c167221 */ /* 0x000fe20000010100 */
[----:B------:R-:W-:Y:S02]  /*2c90*/  HADD2.F32 R90, -RZ, R52.H1_H1 ;  /* 0x30000034ff5a7230 */ /* 0x000fe40000004100 */
[----:B------:R-:W-:Y:S01]  /*2ca0*/  FFMA.FTZ R29, R96, R29, R21 ;  /* 0x0000001d601d7223 */ /* 0x000fe20000010015 */
        /* <DEDUP_REMOVED lines=15> */
[----:B------:R-:W-:Y:S01]  /*2da0*/  FFMA.FTZ R25, R27, R94, R31 ;  /* 0x0000005e1b197223 */ /* 0x000fe2000001001f */
[----:B------:R-:W-:Y:S02]  /*2db0*/  HADD2.F32 R33, -RZ, R6.H0_H0 ;  /* 0x20000006ff217230 */ /* 0x000fe40000004100 */
[----:B------:R-:W-:Y:S01]  /*2dc0*/  FMUL.FTZ R18, R93, R18 ;  /* 0x000000125d127220 */ /* 0x000fe20000410000 */
[----:B------:R-:W-:-:S02]  /*2dd0*/  HADD2.F32 R23, -RZ, R66.H0_H0 ;  /* 0x20000042ff177230 */ /* 0x000fc40000004100 */
[----:B------:R-:W-:Y:S01]  /*2de0*/  FFMA.FTZ R100, R27, R100, R90 ;  /* 0x000000641b647223 */ /* 0x000fe2000001005a */
[----:B------:R-:W-:Y:S02]  /*2df0*/  HADD2.F32 R31, -RZ, R54.H0_H0 ;  /* 0x20000036ff1f7230 */ /* 0x000fe40000004100 */
[C---:B------:R-:W-:Y:S01]  /*2e00*/  FFMA.FTZ R99, R34.reuse, R99, R33 ;  /* 0x0000006322637223 */ /* 0x040fe20000010021 */
[----:B------:R-:W-:Y:S02]  /*2e10*/  HADD2.F32 R33, -RZ, R78.H1_H1 ;  /* 0x3000004eff217230 */ /* 0x000fe40000004100 */
[----:B------:R-:W-:Y:S01]  /*2e20*/  FMUL.FTZ R27, R93, R22 ;  /* 0x000000165d1b7220 */ /* 0x000fe20000410000 */
[----:B------:R-:W-:Y:S02]  /*2e30*/  HADD2.F32 R35, -RZ, R6.H1_H1 ;  /* 0x30000006ff237230 */ /* 0x000fe40000004100 */
[----:B------:R-:W-:Y:S01]  /*2e40*/  FFMA.FTZ R26, R34, R23, R31 ;  /* 0x00000017221a7223 */ /* 0x000fe2000001001f */
[----:B------:R-:W-:-:S02]  /*2e50*/  HADD2.F32 R91, -RZ, R66.H1_H1 ;  /* 0x30000042ff5b7230 */ /* 0x000fc40000004100 */
[----:B------:R-:W-:Y:S01]  /*2e60*/  FADD.FTZ R84, -R92, R84 ;  /* 0x000000545c547221 */ /* 0x000fe20000010100 */
[----:B------:R-:W-:Y:S02]  /*2e70*/  HADD2.F32 R90, -RZ, R54.H1_H1 ;  /* 0x30000036ff5a7230 */ /* 0x000fe40000004100 */
[C---:B------:R-:W-:Y:S01]  /*2e80*/  FFMA.FTZ R22, R32.reuse, R33, R35 ;  /* 0x0000002120167223 */ /* 0x040fe20000010023 */
[----:B------:R-:W-:Y:S02]  /*2e90*/  HADD2.F32 R33, -RZ, R79.H1_H1 ;  /* 0x3000004fff217230 */ /* 0x000fe40000004100 */
[----:B------:R-:W-:Y:S01]  /*2ea0*/  FMUL.FTZ R84, R93, R84 ;  /* 0x000000545d547220 */ /* 0x000fe20000410000 */
[----:B------:R-:W-:Y:S02]  /*2eb0*/  HADD2.F32 R35, -RZ, R5.H1_H1 ;  /* 0x30000005ff237230 */ /* 0x000fe40000004100 */
[----:B------:R-:W-:Y:S01]  /*2ec0*/  FFMA.FTZ R31, R32, R91, R90 ;  /* 0x0000005b201f7223 */ /* 0x000fe2000001005a */
[----:B------:R-:W-:Y:S01]  /*2ed0*/  FADD.FTZ R32, -R92, R16 ;  /* 0x000000105c207221 */ /* 0x000fe20000010100 */
[----:B------:R-:W-:-:S02]  /*2ee0*/  HADD2.F32 R94, -RZ, R79.H0_H0 ;  /* 0x2000004fff5e7230 */ /* 0x000fc40000004100 */
[----:B------:R-:W-:Y:S01]  /*2ef0*/  FADD.FTZ R16, -R92, R17 ;  /* 0x000000115c107221 */ /* 0x000fe20000010100 */
[----:B------:R-:W-:Y:S02]  /*2f00*/  HADD2.F32 R96, -RZ, R5.H0_H0 ;  /* 0x20000005ff607230 */ /* 0x000fe40000004100 */
[----:B------:R-:W-:Y:S01]  /*2f10*/  FMUL.FTZ R32, R93, R32 ;  /* 0x000000205d207220 */ /* 0x000fe20000410000 */
[----:B------:R-:W-:Y:S02]  /*2f20*/  HADD2.F32 R91, -RZ, R67.H1_H1 ;  /* 0x30000043ff5b7230 */ /* 0x000fe40000004100 */
[----:B------:R-:W-:Y:S01]  /*2f30*/  FFMA.FTZ R104, R28, R33, R35 ;  /* 0x000000211c687223 */ /* 0x000fe20000010023 */
[----:B------:R-:W-:Y:S02]  /*2f40*/  HADD2.F32 R98, -RZ, R55.H1_H1 ;  /* 0x30000037ff627230 */ /* 0x000fe40000004100 */
[----:B------:R-:W-:Y:S01]  /*2f50*/  FFMA.FTZ R23, R27, R94, R96 ;  /* 0x0000005e1b177223 */ /* 0x000fe20000010060 */
[----:B------:R-:W-:-:S02]  /*2f60*/  HADD2.F32 R34, -RZ, R67.H0_H0 ;  /* 0x20000043ff227230 */ /* 0x000fc40000004100 */
[----:B------:R-:W-:Y:S01]  /*2f70*/  FMUL.FTZ R16, R93, R16 ;  /* 0x000000105d107220 */ /* 0x000fe20000410000 */
[----:B------:R-:W-:Y:S02]  /*2f80*/  HADD2.F32 R90, -RZ, R55.H0_H0 ;  /* 0x20000037ff5a7230 */ /* 0x000fe40000004100 */
[----:B------:R-:W-:Y:S01]  /*2f90*/  FFMA.FTZ R98, R28, R91, R98 ;  /* 0x0000005b1c627223 */ /* 0x000fe20000010062 */
[----:B------:R-:W-:Y:S01]  /*2fa0*/  HADD2.F32 R95, -RZ, R72.H0_H0 ;  /* 0x20000048ff5f7230 */ /* 0x000fe20000004100 */
[----:B------:R0:W-:Y:S01]  /*2fb0*/  @!P0 STG.E desc[UR6][R120.64], R93 ;  /* 0x0000005d78008986 */ /* 0x0001e2000c101906 */
[----:B------:R-:W-:Y:S02]  /*2fc0*/  HADD2.F32 R33, -RZ, R60.H0_H0 ;  /* 0x2000003cff217230 */ /* 0x000fe40000004100 */
[----:B------:R-:W-:Y:S01]  /*2fd0*/  FFMA.FTZ R27, R27, R34, R90 ;  /* 0x000000221b1b7223 */ /* 0x000fe2000001005a */
[----:B------:R-:W-:Y:S02]  /*2fe0*/  HADD2.F32 R35, -RZ, R56.H0_H0 ;  /* 0x20000038ff237230 */ /* 0x000fe40000004100 */
[----:B------:R-:W-:Y:S01]  /*2ff0*/  FFMA.FTZ R28, R32, R95, R117 ;  /* 0x0000005f201c7223 */ /* 0x000fe20000010075 */
[----:B------:R-:W-:Y:S01]  /*3000*/  HADD2.F32 R17, -RZ, R72.H1_H1 ;  /* 0x30000048ff117230 */ /* 0x000fe20000004100 */
[----:B------:R-:W1:Y:S01]  /*3010*/  LDC.64 R116, c[0x0][0x428] ;  /* 0x00010a00ff747b82 */ /* 0x000e620000000a00 */
[----:B------:R-:W-:-:S02]  /*3020*/  HADD2.F32 R91, -RZ, R4.H1_H1 ;  /* 0x30000004ff5b7230 */ /* 0x000fc40000004100 */
        /* <DEDUP_REMOVED lines=15> */
[----:B------:R-:W-:-:S02]  /*3120*/  HADD2.F32 R34, -RZ, R58.H0_H0 ;  /* 0x2000003aff227230 */ /* 0x000fc40000004100 */
[----:B------:R-:W-:Y:S01]  /*3130*/  FFMA.FTZ R90, R18, R95, R90 ;  /* 0x0000005f125a7223 */ /* 0x000fe2000001005a */
[----:B------:R-:W-:Y:S01]  /*3140*/  HADD2.F32 R18, -RZ, R57.H1_H1 ;  /* 0x30000039ff127230 */ /* 0x000fe20000004100 */
[----:B------:R-:W-:Y:S01]  /*3150*/  F2FP.F16.F32.PACK_AB R23, R104, R23 ;  /* 0x000000176817723e */ /* 0x000fe200000000ff */
[----:B------:R-:W-:Y:S02]  /*3160*/  HADD2.F32 R95, -RZ, R73.H1_H1 ;  /* 0x30000049ff5f7230 */ /* 0x000fe40000004100 */
[----:B------:R-:W-:Y:S01]  /*3170*/  FFMA.FTZ R34, R84, R119, R34 ;  /* 0x0000007754227223 */ /* 0x000fe20000010022 */
[----:B------:R-:W-:Y:S02]  /*3180*/  HADD2.F32 R17, -RZ, R3.H1_H1 ;  /* 0x30000003ff117230 */ /* 0x000fe40000004100 */
[----:B------:R-:W-:Y:S01]  /*3190*/  FFMA.FTZ R33, R16, R33, R18 ;  /* 0x0000002110217223 */ /* 0x000fe20000010012 */
[----:B------:R-:W-:Y:S01]  /*31a0*/  F2FP.F16.F32.PACK_AB R18, R118, R111 ;  /* 0x0000006f7612723e */ /* 0x000fe200000000ff */
[----:B------:R-:W-:Y:S01]  /*31b0*/  HADD2.F32 R19, -RZ, R2.H0_H0 ;  /* 0x20000002ff137230 */ /* 0x000fe20000004100 */
[----:B------:R-:W0:Y:S01]  /*31c0*/  LDC.64 R118, c[0x0][0x430] ;  /* 0x00010c00ff767b82 */ /* 0x000e220000000a00 */
[----:B------:R-:W-:Y:S01]  /*31d0*/  FFMA.FTZ R95, R16, R95, R17 ;  /* 0x0000005f105f7223 */ /* 0x000fe20000010011 */
[--C-:B------:R-:W-:Y:S01]  /*31e0*/  HADD2.F32 R17, -RZ, R74.reuse.H0_H0 ;  /* 0x2000004aff117230 */ /* 0x100fe20000004100 */
[----:B------:R-:W-:Y:S01]  /*31f0*/  F2FP.F16.F32.PACK_AB R16, R102, R101 ;  /* 0x000000656610723e */ /* 0x000fe200000000ff */
[----:B------:R-:W-:Y:S01]  /*3200*/  HADD2.F32 R111, -RZ, R74.H1_H1 ;  /* 0x3000004aff6f7230 */ /* 0x000fe20000004100 */
[----:B------:R-:W-:Y:S01]  /*3210*/  F2FP.F16.F32.PACK_AB R22, R22, R99 ;  /* 0x000000631616723e */ /* 0x000fe200000000ff */
[----:B------:R-:W-:-:S02]  /*3220*/  HADD2.F32 R101, -RZ, R62.H1_H1 ;  /* 0x3000003eff657230 */ /* 0x000fc40000004100 */
[----:B------:R-:W-:Y:S01]  /*3230*/  FFMA.FTZ R96, R84, R17, R19 ;  /* 0x0000001154607223 */ /* 0x000fe20000010013 */
[----:B------:R-:W-:Y:S01]  /*3240*/  F2FP.F16.F32.PACK_AB R17, R114, R103 ;  /* 0x000000677211723e */ /* 0x000fe200000000ff */
[----:B-1----:R-:W-:Y:S01]  /*3250*/  IMAD.WIDE.U32 R102, R88, 0x10, R116 ;  /* 0x0000001058667825 */ /* 0x002fe200078e0074 */
[----:B------:R-:W-:-:S03]  /*3260*/  F2FP.F16.F32.PACK_AB R19, R122, R113 ;  /* 0x000000717a13723e */ /* 0x000fc600000000ff */
[C---:B------:R-:W-:Y:S01]  /*3270*/  FADD.FTZ R84, -R92.reuse, R85 ;  /* 0x000000555c547221 */ /* 0x040fe20000010100 */
[----:B------:R-:W-:Y:S01]  /*3280*/  FADD.FTZ R114, -R92, R86 ;  /* 0x000000565c727221 */ /* 0x000fe20000010100 */
[----:B------:R-:W-:Y:S01]  /*3290*/  HADD2.F32 R85, -RZ, R2.H1_H1 ;  /* 0x30000002ff557230 */ /* 0x000fe20000004100 */
[----:B------:R-:W-:Y:S01]  /*32a0*/  F2FP.F16.F32.PACK_AB R21, R100, R21 ;  /* 0x000000156415723e */ /* 0x000fe200000000ff */
[----:B------:R1:W-:Y:S01]  /*32b0*/  STG.E.128 desc[UR6][R102.64], R16 ;  /* 0x0000001066007986 */ /* 0x0003e2000c101d06 */
[----:B------:R-:W-:Y:S02]  /*32c0*/  HADD2.F32 R86, -RZ, R58.H1_H1 ;  /* 0x3000003aff567230 */ /* 0x000fe40000004100 */
[C---:B------:R-:W-:Y:S01]  /*32d0*/  FMUL.FTZ R84, R93.reuse, R84 ;  /* 0x000000545d547220 */ /* 0x040fe20000410000 */
[----:B------:R-:W-:Y:S02]  /*32e0*/  HADD2.F32 R92, -RZ, R75.H0_H0 ;  /* 0x2000004bff5c7230 */ /* 0x000fe40000004100 */
[----:B------:R-:W-:Y:S01]  /*32f0*/  FMUL.FTZ R87, R93, R114 ;  /* 0x000000725d577220 */ /* 0x000fe20000410000 */
[----:B------:R-:W-:-:S02]  /*3300*/  HADD2.F32 R122, -RZ, R0.H0_H0 ;  /* 0x20000000ff7a7230 */ /* 0x000fc40000004100 */
[C---:B------:R-:W-:Y:S01]  /*3310*/  FFMA.FTZ R111, R84.reuse, R111, R85 ;  /* 0x0000006f546f7223 */ /* 0x040fe20000010055 */
[----:B------:R-:W-:Y:S01]  /*3320*/  FFMA.FTZ R101, R84, R101, R86 ;  /* 0x0000006554657223 */ /* 0x000fe20000010056 */
[----:B------:R-:W-:Y:S01]  /*3330*/  IMAD.WIDE.U32 R84, R89, 0x10, R116 ;  /* 0x0000001059547825 */ /* 0x000fe200078e0074 */
[----:B------:R-:W-:-:S03]  /*3340*/  F2FP.F16.F32.PACK_AB R20, R97, R20 ;  /* 0x000000146114723e */ /* 0x000fc600000000ff */
[----:B------:R-:W-:Y:S01]  /*3350*/  FFMA.FTZ R114, R87, R92, R122 ;  /* 0x0000005c57727223 */ /* 0x000fe2000001007a */
[----:B------:R-:W-:Y:S01]  /*3360*/  F2FP.F16.F32.PACK_AB R27, R98, R27 ;  /* 0x0000001b621b723e */ /* 0x000fe200000000ff */
[----:B0-----:R-:W-:Y:S01]  /*3370*/  IMAD.WIDE.U32 R92, R88, 0x10, R118 ;  /* 0x00000010585c7825 */ /* 0x001fe200078e0076 */
[----:B------:R-:W-:Y:S02]  /*3380*/  F2FP.F16.F32.PACK_AB R26, R31, R26 ;  /* 0x0000001a1f1a723e */ /* 0x000fe400000000ff */
[----:B------:R-:W-:Y:S01]  /*3390*/  F2FP.F16.F32.PACK_AB R25, R25, R30 ;  /* 0x0000001e1919723e */ /* 0x000fe200000000ff */
[----:B------:R-:W-:Y:S01]  /*33a0*/  HADD2.F32 R113, -RZ, R75.H1_H1 ;  /* 0x3000004bff717230 */ /* 0x000fe20000004100 */
[----:B------:R-:W-:Y:S01]  /*33b0*/  F2FP.F16.F32.PACK_AB R24, R24, R29 ;  /* 0x0000001d1818723e */ /* 0x000fe200000000ff */
[----:B-1----:R-:W-:Y:S01]  /*33c0*/  HADD2.F32 R102, -RZ, R63.H0_H0 ;  /* 0x2000003fff667230 */ /* 0x002fe20000004100 */
[----:B------:R-:W-:Y:S01]  /*33d0*/  F2FP.F16.F32.PACK_AB R19, R112, R115 ;  /* 0x000000737013723e */ /* 0x000fe200000000ff */
[----:B------:R-:W-:Y:S01]  /*33e0*/  HADD2.F32 R16, -RZ, R59.H0_H0 ;  /* 0x2000003bff107230 */ /* 0x000fe20000004100 */
[----:B------:R-:W-:Y:S01]  /*33f0*/  F2FP.F16.F32.PACK_AB R30, R111, R96 ;  /* 0x000000606f1e723e */ /* 0x000fe200000000ff */
[----:B------:R-:W-:Y:S01]  /*3400*/  HADD2.F32 R17, -RZ, R0.H1_H1 ;  /* 0x30000000ff117230 */ /* 0x000fe20000004100 */
[----:B------:R-:W-:Y:S01]  /*3410*/  F2FP.F16.F32.PACK_AB R29, R95, R94 ;  /* 0x0000005e5f1d723e */ /* 0x000fe200000000ff */
[----:B------:R-:W-:-:S02]  /*3420*/  HADD2.F32 R103, -RZ, R63.H1_H1 ;  /* 0x3000003fff677230 */ /* 0x000fc40000004100 */
[----:B------:R-:W-:Y:S01]  /*3430*/  FFMA.FTZ R102, R87, R102, R16 ;  /* 0x0000006657667223 */ /* 0x000fe20000010010 */
[----:B------:R-:W-:-:S04]  /*3440*/  IMAD.WIDE.U32 R86, R15, 0x10, R116 ;  /* 0x000000100f567825 */ /* 0x000fc800078e0074 */
[----:B------:R-:W-:Y:S01]  /*3450*/  FFMA.FTZ R113, R124, R113, R17 ;  /* 0x000000717c717223 */ /* 0x000fe20000010011 */
[----:B------:R-:W-:Y:S01]  /*3460*/  F2FP.F16.F32.PACK_AB R17, R107, R108 ;  /* 0x0000006c6b11723e */ /* 0x000fe200000000ff */
[--C-:B------:R-:W-:Y:S01]  /*3470*/  IMAD.WIDE.U32 R116, R15, 0x10, R118.reuse ;  /* 0x000000100f747825 */ /* 0x100fe200078e0076 */
[----:B------:R-:W-:Y:S02]  /*3480*/  F2FP.F16.F32.PACK_AB R16, R105, R106 ;  /* 0x0000006a6910723e */ /* 0x000fe400000000ff */
[----:B------:R-:W-:Y:S01]  /*3490*/  F2FP.F16.F32.PACK_AB R31, R113, R114 ;  /* 0x00000072711f723e */ /* 0x000fe200000000ff */
[----:B------:R-:W-:Y:S01]  /*34a0*/  IMAD.WIDE.U32 R118, R89, 0x10, R118 ;  /* 0x0000001059767825 */ /* 0x000fe200078e0076 */
[----:B------:R-:W-:Y:S01]  /*34b0*/  F2FP.F16.F32.PACK_AB R28, R35, R28 ;  /* 0x0000001c231c723e */ /* 0x000fe200000000ff */
[----:B------:R-:W0:Y:S01]  /*34c0*/  LDC.64 R88, c[0x0][0x380] ;  /* 0x0000e000ff587b82 */ /* 0x000e220000000a00 */
[----:B------:R-:W-:Y:S01]  /*34d0*/  F2FP.F16.F32.PACK_AB R34, R101, R34 ;  /* 0x000000226522723e */ /* 0x000fe200000000ff */
[----:B------:R-:W-:Y:S01]  /*34e0*/  HADD2.F32 R18, -RZ, R59.H1_H1 ;  /* 0x3000003bff127230 */ /* 0x000fe20000004100 */
[----:B------:R-:W-:-:S02]  /*34f0*/  F2FP.F16.F32.PACK_AB R33, R33, R90 ;  /* 0x0000005a2121723e */ /* 0x000fc400000000ff */
[----:B------:R-:W-:Y:S02]  /*3500*/  F2FP.F16.F32.PACK_AB R32, R91, R32 ;  /* 0x000000205b20723e */ /* 0x000fe400000000ff */
[----:B------:R-:W-:Y:S01]  /*3510*/  FFMA.FTZ R103, R124, R103, R18 ;  /* 0x000000677c677223 */ /* 0x000fe20000010012 */
[----:B------:R-:W-:-:S04]  /*3520*/  F2FP.F16.F32.PACK_AB R18, R110, R109 ;  /* 0x0000006d6e12723e */ /* 0x000fc800000000ff */
[----:B------:R-:W-:Y:S01]  /*3530*/  F2FP.F16.F32.PACK_AB R35, R103, R102 ;  /* 0x000000666723723e */ /* 0x000fe200000000ff */
[----:B------:R1:W-:Y:S04]  /*3540*/  STG.E.128 desc[UR6][R92.64], R16 ;  /* 0x000000105c007986 */ /* 0x0003e8000c101d06 */
[----:B------:R1:W-:Y:S04]  /*3550*/  STG.E.128 desc[UR6][R86.64], R20 ;  /* 0x0000001456007986 */ /* 0x0003e8000c101d06 */
[----:B------:R1:W-:Y:S01]  /*3560*/  STG.E.128 desc[UR6][R116.64], R24 ;  /* 0x0000001874007986 */ /* 0x0003e2000c101d06 */
[----:B0-----:R-:W-:-:S03]  /*3570*/  IADD3 R13, PT, PT, R13, R88, RZ ;  /* 0x000000580d0d7210 */ /* 0x001fc60007ffe0ff */
[----:B------:R1:W-:Y:S01]  /*3580*/  STG.E.128 desc[UR6][R84.64], R28 ;  /* 0x0000001c54007986 */ /* 0x0003e2000c101d06 */
[----:B------:R-:W-:-:S03]  /*3590*/  ISETP.GE.AND P0, PT, R13, R89, PT ;  /* 0x000000590d00720c */ /* 0x000fc60003f06270 */
[----:B------:R1:W-:Y:S10]  /*35a0*/  STG.E.128 desc[UR6][R118.64], R32 ;  /* 0x0000002076007986 */ /* 0x0003f4000c101d06 */
[----:B------:R-:W-:Y:S05]  /*35b0*/  @!P0 BRA `(.L_x_8139) ;  /* 0xffffffd000848947 */ /* 0x000fea000383ffff */
[----:B------:R-:W-:Y:S05]  /*35c0*/  EXIT ;  /* 0x000000000000794d */ /* 0x000fea0003800000 */
.L_x_8140:
        /* <DEDUP_REMOVED lines=11> */
.L_x_13713:


//--------------------- .text._ZN10layer_norm31ln_parallel_residual_fwd_kernelINS_13Kernel_traitsI6__halfS2_fS2_fjLj6144ELj1ELj1ELj8ELj16ENS_18Kernel_traits_baseILj6144ES2_S2_fS2_fjLj256EEEEELb0ELb1ELb0EEEvNS_9FwdParamsE --------------------------
	.section	.text._ZN10layer_norm31ln_parallel_residual_fwd_kernelINS_13Kernel_traitsI6__halfS2_fS2_fjLj6144ELj1ELj1ELj8ELj16ENS_18Kernel_traits_baseILj6144ES2_S2_fS2_fjLj256EEEEELb0ELb1ELb0EEEvNS_9FwdParamsE,"ax",@progbits
	.align	128
        .global         _ZN10layer_norm31ln_parallel_residual_fwd_kernelINS_13Kernel_traitsI6__halfS2_fS2_fjLj6144ELj1ELj1ELj8ELj16ENS_18Kernel_traits_baseILj6144ES2_S2_fS2_fjLj256EEEEELb0ELb1ELb0EEEvNS_9FwdParamsE
        .type           _ZN10layer_norm31ln_parallel_residual_fwd_kernelINS_13Kernel_traitsI6__halfS2_fS2_fjLj6144ELj1ELj1ELj8ELj16ENS_18Kernel_traits_baseILj6144ES2_S2_fS2_fjLj256EEEEELb0ELb1ELb0EEEvNS_9FwdParamsE,@function
        .size           _ZN10layer_norm31ln_parallel_residual_fwd_kernelINS_13Kernel_traitsI6__halfS2_fS2_fjLj6144ELj1ELj1ELj8ELj16ENS_18Kernel_traits_baseILj6144ES2_S2_fS2_fjLj256EEEEELb0ELb1ELb0EEEvNS_9FwdParamsE,(.L_x_13714 - _ZN10layer_norm31ln_parallel_residual_fwd_kernelINS_13Kernel_traitsI6__halfS2_fS2_fjLj6144ELj1ELj1ELj8ELj16ENS_18Kernel_traits_baseILj6144ES2_S2_fS2_fjLj256EEEEELb0ELb1ELb0EEEvNS_9FwdParamsE)
        .other          _ZN10layer_norm31ln_parallel_residual_fwd_kernelINS_13Kernel_traitsI6__halfS2_fS2_fjLj6144ELj1ELj1ELj8ELj16ENS_18Kernel_traits_baseILj6144ES2_S2_fS2_fjLj256EEEEELb0ELb1ELb0EEEvNS_9FwdParamsE,@"STO_CUDA_ENTRY STV_DEFAULT"
_ZN10layer_norm31ln_parallel_residual_fwd_kernelINS_13Kernel_traitsI6__halfS2_fS2_fjLj6144ELj1ELj1ELj8ELj16ENS_18Kernel_traits_baseILj6144ES2_S2_fS2_fjLj256EEEEELb0ELb1ELb0EEEvNS_9FwdParamsE:
.text._ZN10layer_norm31ln_parallel_residual_fwd_kernelINS_13Kernel_traitsI6__halfS2_fS2_fjLj6144ELj1ELj1ELj8ELj16ENS_18Kernel_traits_baseILj6144ES2_S2_fS2_fjLj256EEEEELb0ELb1ELb0EEEvNS_9FwdParamsE:
        /* <DEDUP_REMOVED lines=44> */
.L_x_8142:
        /* <DEDUP_REMOVED lines=23> */
.L_x_8143:
[----:B------:R-:W-:Y:S05]  /*0430*/  BSYNC.RECONVERGENT B0 ;  /* 0x0000000000007941 */ /* 0x000fea0003800200 */
.L_x_8141:
[----:B------:R-:W0:Y:S02]  /*0440*/  LDCU UR4, c[0x0][0x384] ;  /* 0x00007080ff0477ac */ /* 0x000e240008000800 */
[----:B0-----:R-:W-:-:S13]  /*0450*/  ISETP.GE.AND P1, PT, R61, UR4, PT ;  /* 0x000000043d007c0c */ /* 0x001fda000bf26270 */
        /* <DEDUP_REMOVED lines=16> */
[----:B0-----:R-:W-:Y:S01]  /*0560*/  ISETP.NE.AND P2, PT, RZ, UR4, PT ;  /* 0x00000004ff007c0c */ /* 0x001fe2000bf45270 */
[----:B------:R-:W-:Y:S01]  /*0570*/  UPLOP3.LUT UP1, UPT, UPT, UPT, UPT, 0x40, 0x4 ;  /* 0x000000000004789c */ /* 0x000fe20003f2e870 */
[----:B------:R0:W0:Y:S01]  /*0580*/  MUFU.RCP R63, R35 ;  /* 0x00000023003f7308 */ /* 0x0000220000001000 */
[----:B-1----:R-:W-:-:S10]  /*0590*/  LEA R64, R29, R0, 0x3 ;  /* 0x000000001d407211 */ /* 0x002fd400078e18ff */
.L_x_8168:
[----:B------:R-:W-:Y:S01]  /*05a0*/  IMAD R0, R61, UR13, RZ ;  /* 0x0000000d3d007c24 */ /* 0x000fe2000f8e02ff */
[----:B------:R-:W-:Y:S04]  /*05b0*/  BSSY.RECONVERGENT B0, `(.L_x_8144) ;  /* 0x0000075000007945 */ /* 0x000fe80003800200 */
[----:B------:R-:W-:-:S04]  /*05c0*/  SHF.R.S32.HI R65, RZ, 0x1f, R0 ;  /* 0x0000001fff417819 */ /* 0x000fc80000011400 */
[----:B------:R-:W-:-:S04]  /*05d0*/  LEA.HI R0, R65, R0, RZ, 0x3 ;  /* 0x0000000041007211 */ /* 0x000fc800078f18ff */
[----:B------:R-:W-:-:S04]  /*05e0*/  LEA.HI.SX32 R65, R0, R3, 0x1d ;  /* 0x0000000300417211 */ /* 0x000fc800078feaff */
[----:B------:R-:W-:Y:S01]  /*05f0*/  MOV R0, R65 ;  /* 0x0000004100007202 */ /* 0x000fe20000000f00 */
[----:B------:R-:W-:Y:S06]  /*0600*/  @!P0 BRA `(.L_x_8145) ;  /* 0x0000000400bc8947 */ /* 0x000fec0003800000 */
        /* <DEDUP_REMOVED lines=12> */
[----:B------:R1:W5:Y:S04]  /*06d0*/  @P1 LDG.E.128 R28, desc[UR6][R38.64] ;  /* 0x00000006261c1981 */ /* 0x000368000c1e1d00 */
[----:B0-----:R1:W5:Y:S01]  /*06e0*/  @P1 LDG.E.128 R32, desc[UR6][R38.64+0x10] ;  /* 0x0000100626201981 */ /* 0x001362000c1e1d00 */
[----:B------:R-:W-:-:S04]  /*06f0*/  UISETP.NE.U32.AND UP0, UPT, UR8, URZ, UPT ;  /* 0x000000ff0800728c */ /* 0x000fc8000bf05070 */
[----:B------:R-:W-:-:S09]  /*0700*/  UISETP.NE.AND.EX UP0, UPT, UR9, URZ, UPT, UP0 ;  /* 0x000000ff0900728c */ /* 0x000fd2000bf05300 */
[----:B-1----:R-:W-:Y:S05]  /*0710*/  BRA.U UP0, `(.L_x_8146) ;  /* 0x0000000100747547 */ /* 0x002fea000b800000 */
        /* <DEDUP_REMOVED lines=12> */
.L_x_8147:
        /* <DEDUP_REMOVED lines=17> */
.L_x_8146:
        /* <DEDUP_REMOVED lines=28> */
.L_x_8149:
        /* <DEDUP_REMOVED lines=32> */
.L_x_8148:
[----:B------:R-:W0:Y:S01]  /*0cb0*/  LDC.64 R66, c[0x0][0x3a8] ;  /* 0x0000ea00ff427b82 */ /* 0x000e220000000a00 */
[C---:B------:R-:W-:Y:S01]  /*0cc0*/  IADD3 R0, PT, PT, R65.reuse, 0x100, RZ ;  /* 0x0000010041007810 */ /* 0x040fe20007ffe0ff */
[----:B0-----:R-:W-:-:S05]  /*0cd0*/  IMAD.WIDE.U32 R66, R65, 0x20, R66 ;  /* 0x0000002041427825 */ /* 0x001fca00078e0042 */
[----:B------:R1:W-:Y:S04]  /*0ce0*/  STG.E.128 desc[UR6][R66.64], R36 ;  /* 0x0000002442007986 */ /* 0x0003e8000c101d06 */
[----:B------:R1:W-:Y:S02]  /*0cf0*/  STG.E.128 desc[UR6][R66.64+0x10], R40 ;  /* 0x0000102842007986 */ /* 0x0003e4000c101d06 */
.L_x_8145:
[----:B--234-:R-:W-:Y:S05]  /*0d00*/  BSYNC.RECONVERGENT B0 ;  /* 0x0000000000007941 */ /* 0x01cfea0003800200 */
.L_x_8144:
        /* <DEDUP_REMOVED lines=16> */
[----:B0-----:R2:W5:Y:S01]  /*0e10*/  @P1 LDG.E.128 R32, desc[UR6][R46.64+0x10] ;  /* 0x000010062e201981 */ /* 0x001562000c1e1d00 */
        /* <DEDUP_REMOVED lines=9> */
[--C-:B-1----:R-:W-:Y:S02]  /*0eb0*/  HADD2.F32 R66, -RZ, R58.reuse.H0_H0 ;  /* 0x2000003aff427230 */ /* 0x102fe40000004100 */
        /* <DEDUP_REMOVED lines=25> */
.L_x_8153:
[--C-:B--2--5:R-:W-:Y:S02]  /*1050*/  HADD2.F32 R46, -RZ, R57.reuse.H0_H0 ;  /* 0x20000039ff2e7230 */ /* 0x124fe40000004100 */
[----:B-1----:R-:W-:Y:S02]  /*1060*/  HADD2.F32 R66, -RZ, R57.H1_H1 ;  /* 0x30000039ff427230 */ /* 0x002fe40000004100 */
        /* <DEDUP_REMOVED lines=23> */
.L_x_8152:
[----:B------:R-:W-:Y:S05]  /*11e0*/  @!P1 BRA `(.L_x_8155) ;  /* 0x0000000000449947 */ /* 0x000fea0003800000 */
[--C-:B--2--5:R-:W-:Y:S02]  /*11f0*/  HADD2.F32 R45, -RZ, R56.reuse.H0_H0 ;  /* 0x20000038ff2d7230 */ /* 0x124fe40000004100 */
[----:B------:R-:W-:Y:S02]  /*1200*/  HADD2.F32 R56, -RZ, R56.H1_H1 ;  /* 0x30000038ff387230 */ /* 0x000fe40000004100 */
[--C-:B------:R-:W-:Y:S02]  /*1210*/  HADD2.F32 R47, -RZ, R57.reuse.H0_H0 ;  /* 0x20000039ff2f7230 */ /* 0x100fe40000004100 */
[----:B------:R-:W-:Y:S01]  /*1220*/  FADD.FTZ R44, R28, R45 ;  /* 0x0000002d1c2c7221 */ /* 0x000fe20000010000 */
[----:B-1----:R-:W-:Y:S02]  /*1230*/  HADD2.F32 R66, -RZ, R57.H1_H1 ;  /* 0x30000039ff427230 */ /* 0x002fe40000004100 */
        /* <DEDUP_REMOVED lines=12> */
.L_x_8155:
        /* <DEDUP_REMOVED lines=8> */
.L_x_8154:
[----:B-1----:R-:W0:Y:S02]  /*1380*/  LDC.64 R66, c[0x0][0x3a8] ;  /* 0x0000ea00ff427b82 */ /* 0x002e240000000a00 */
[C---:B0-----:R-:W-:Y:S01]  /*1390*/  IMAD.WIDE.U32 R66, R0.reuse, 0x20, R66 ;  /* 0x0000002000427825 */ /* 0x041fe200078e0042 */
[----:B------:R-:W-:-:S04]  /*13a0*/  IADD3 R0, PT, PT, R0, 0x100, RZ ;  /* 0x0000010000007810 */ /* 0x000fc80007ffe0ff */
[----:B------:R2:W-:Y:S04]  /*13b0*/  STG.E.128 desc[UR6][R66.64], R44 ;  /* 0x0000002c42007986 */ /* 0x0005e8000c101d06 */
[----:B------:R2:W-:Y:S02]  /*13c0*/  STG.E.128 desc[UR6][R66.64+0x10], R56 ;  /* 0x0000103842007986 */ /* 0x0005e4000c101d06 */
.L_x_8151:
[----:B------:R-:W-:Y:S05]  /*13d0*/  BSYNC.RECONVERGENT B0 ;  /* 0x0000000000007941 */ /* 0x000fea0003800200 */
.L_x_8150:
        /* <DEDUP_REMOVED lines=18> */
[----:B------:R-:W-:Y:S05]  /*1500*/  @!P1 BRA `(.L_x_8159) ;  /* 0x0000000000849947 */ /* 0x000fea0003800000 */
[--C-:B---3-5:R-:W-:Y:S02]  /*1510*/  HADD2.F32 R48, -RZ, R52.reuse.H0_H0 ;  /* 0x20000034ff307230 */ /* 0x128fe40000004100 */
[----:B------:R-:W-:Y:S02]  /*1520*/  HADD2.F32 R52, -RZ, R52.H1_H1 ;  /* 0x30000034ff347230 */ /* 0x000fe40000004100 */
[--C-:B------:R-:W-:Y:S02]  /*1530*/  HADD2.F32 R51, -RZ, R72.reuse.H1_H1 ;  /* 0x30000048ff337230 */ /* 0x100fe40000004100 */
[----:B------:R-:W-:Y:S02]  /*1540*/  HADD2.F32 R50, -RZ, R53.H0_H0 ;  /* 0x20000035ff327230 */ /* 0x000fe40000004100 */
[----:B------:R-:W-:Y:S02]  /*1550*/  HADD2.F32 R71, -RZ, R73.H0_H0 ;  /* 0x20000049ff477230 */ /* 0x000fe40000004100 */
[----:B------:R-:W-:Y:S01]  /*1560*/  FADD.FTZ R52, R51, R52 ;  /* 0x0000003433347221 */ /* 0x000fe20000010000 */
[----:B------:R-:W-:-:S02]  /*1570*/  HADD2.F32 R49, -RZ, R72.H0_H0 ;  /* 0x20000048ff317230 */ /* 0x000fc40000004100 */
[--C-:B-12---:R-:W-:Y:S02]  /*1580*/  HADD2.F32 R66, -RZ, R54.reuse.H0_H0 ;  /* 0x20000036ff427230 */ /* 0x106fe40000004100 */
        /* <DEDUP_REMOVED lines=25> */
.L_x_8159:
[--C-:B---3-5:R-:W-:Y:S02]  /*1720*/  HADD2.F32 R50, -RZ, R53.reuse.H0_H0 ;  /* 0x20000035ff327230 */ /* 0x128fe40000004100 */
[----:B-12---:R-:W-:Y:S02]  /*1730*/  HADD2.F32 R66, -RZ, R53.H1_H1 ;  /* 0x30000035ff427230 */ /* 0x006fe40000004100 */
        /* <DEDUP_REMOVED lines=23> */
.L_x_8158:
[----:B------:R-:W-:Y:S05]  /*18b0*/  @!P1 BRA `(.L_x_8161) ;  /* 0x0000000000449947 */ /* 0x000fea0003800000 */
[--C-:B---3-5:R-:W-:Y:S02]  /*18c0*/  HADD2.F32 R49, -RZ, R52.reuse.H0_H0 ;  /* 0x20000034ff317230 */ /* 0x128fe40000004100 */
[----:B------:R-:W-:Y:S02]  /*18d0*/  HADD2.F32 R52, -RZ, R52.H1_H1 ;  /* 0x30000034ff347230 */ /* 0x000fe40000004100 */
[--C-:B------:R-:W-:Y:S02]  /*18e0*/  HADD2.F32 R51, -RZ, R53.reuse.H0_H0 ;  /* 0x20000035ff337230 */ /* 0x100fe40000004100 */
[----:B------:R-:W-:Y:S01]  /*18f0*/  FADD.FTZ R48, R28, R49 ;  /* 0x000000311c307221 */ /* 0x000fe20000010000 */
[----:B-12---:R-:W-:Y:S02]  /*1900*/  HADD2.F32 R66, -RZ, R53.H1_H1 ;  /* 0x30000035ff427230 */ /* 0x006fe40000004100 */
        /* <DEDUP_REMOVED lines=12> */
.L_x_8161:
[--C-:B---3-5:R-:W-:Y:S02]  /*19d0*/  HADD2.F32 R48, -RZ, R52.reuse.H0_H0 ;  /* 0x20000034ff307230 */ /* 0x128fe40000004100 */
[----:B------:R-:W-:Y:S02]  /*19e0*/  HADD2.F32 R49, -RZ, R52.H1_H1 ;  /* 0x30000034ff317230 */ /* 0x000fe40000004100 */
[--C-:B------:R-:W-:Y:S02]  /*19f0*/  HADD2.F32 R50, -RZ, R53.reuse.H0_H0 ;  /* 0x20000035ff327230 */ /* 0x100fe40000004100 */
[----:B------:R-:W-:Y:S02]  /*1a00*/  HADD2.F32 R51, -RZ, R53.H1_H1 ;  /* 0x30000035ff337230 */ /* 0x000fe40000004100 */
[--C-:B------:R-:W-:Y:S02]  /*1a10*/  HADD2.F32 R52, -RZ, R54.reuse.H0_H0 ;  /* 0x20000036ff347230 */ /* 0x100fe40000004100 */
[----:B------:R-:W-:-:S02]  /*1a20*/  HADD2.F32 R53, -RZ, R54.H1_H1 ;  /* 0x30000036ff357230 */ /* 0x000fc40000004100 */
[--C-:B------:R-:W-:Y:S02]  /*1a30*/  HADD2.F32 R54, -RZ, R55.reuse.H0_H0 ;  /* 0x20000037ff367230 */ /* 0x100fe40000004100 */
[----:B------:R-:W-:-:S07]  /*1a40*/  HADD2.F32 R55, -RZ, R55.H1_H1 ;  /* 0x30000037ff377230 */ /* 0x000fce0000004100 */
.L_x_8160:
[----:B-12---:R-:W0:Y:S02]  /*1a50*/  LDC.64 R66, c[0x0][0x3a8] ;  /* 0x0000ea00ff427b82 */ /* 0x006e240000000a00 */
[----:B0-----:R-:W-:-:S05]  /*1a60*/  IMAD.WIDE.U32 R66, R0, 0x20, R66 ;  /* 0x0000002000427825 */ /* 0x001fca00078e0042 */
[----:B------:R3:W-:Y:S04]  /*1a70*/  STG.E.128 desc[UR6][R66.64], R48 ;  /* 0x0000003042007986 */ /* 0x0007e8000c101d06 */
[----:B------:R3:W-:Y:S02]  /*1a80*/  STG.E.128 desc[UR6][R66.64+0x10], R52 ;  /* 0x0000103442007986 */ /* 0x0007e4000c101d06 */
.L_x_8157:
[----:B------:R-:W-:Y:S05]  /*1a90*/  BSYNC.RECONVERGENT B0 ;  /* 0x0000000000007941 */ /* 0x000fea0003800200 */
.L_x_8156:
[----:B------:R-:W-:Y:S01]  /*1aa0*/  FADD.FTZ R0, RZ, R36 ;  /* 0x00000024ff007221 */ /* 0x000fe20000010000 */
[C---:B------:R-:W-:Y:S01]  /*1ab0*/  ISETP.GE.U32.AND P0, PT, R62.reuse, 0x100, PT ;  /* 0x000001003e00780c */ /* 0x040fe20003f06070 */
[----:B------:R-:W4:Y:S01]  /*1ac0*/  S2UR UR5, SR_CgaCtaId ;  /* 0x00000000000579c3 */ /* 0x000f220000008800 */
[C---:B------:R-:W-:Y:S01]  /*1ad0*/  ISETP.GT.U32.AND P5, PT, R62.reuse, 0x1ff, PT ;  /* 0x000001ff3e00780c */ /* 0x040fe20003fa4070 */
[----:B-123--:R-:W-:Y:S01]  /*1ae0*/  FADD.FTZ R67, R37, R0 ;  /* 0x0000000025437221 */ /* 0x00efe20000010000 */
        /* <DEDUP_REMOVED lines=38> */
[----:B0-----:R-:W-:-:S04]  /*1d50*/  FMUL.FTZ R66, R63, R0 ;  /* 0x000000003f427220 */ /* 0x001fc80000410000 */
        /* <DEDUP_REMOVED lines=10> */
[----:B------:R-:W-:-:S03]  /*1e00*/  CS2R R76, SRZ ;  /* 0x00000000004c7805 */ /* 0x000fc6000001ff00 */
        /* <DEDUP_REMOVED lines=49> */
[----:B------:R-:W-:-:S04]  /*2120*/  HFMA2 R68, -RZ, RZ, 0, 0 ;  /* 0x00000000ff447431 */ /* 0x000fc800000001ff */
[----:B------:R-:W0:Y:S01]  /*2130*/  SHFL.BFLY PT, R70, R69, 0x8, 0x1f ;  /* 0x0d001f0045467f89 */ /* 0x000e2200000e0000 */
[----:B------:R-:W-:Y:S01]  /*2140*/  @!P5 MOV R68, R64 ;  /* 0x000000400044d202 */ /* 0x000fe20000000f00 */
[----:B0-----:R-:W-:Y:S01]  /*2150*/  FADD.FTZ R70, R69, R70 ;  /* 0x0000004645467221 */ /* 0x001fe20000010000 */
[----:B------:R-:W-:-:S04]  /*2160*/  @!P5 LEA R69, R60, UR4, 0x3 ;  /* 0x000000043c45dc11 */ /* 0x000fc8000f8e18ff */
[----:B------:R-:W0:Y:S02]  /*2170*/  SHFL.BFLY PT, R71, R70, 0x10, 0x1f ;  /* 0x0e001f0046477f89 */ /* 0x000e2400000e0000 */
[----:B0-----:R-:W-:Y:S02]  /*2180*/  FADD.FTZ R67, R70, R71 ;  /* 0x0000004746437221 */ /* 0x001fe40000010000 */
        /* <DEDUP_REMOVED lines=37> */
[----:B---3--:R-:W-:Y:S01]  /*23e0*/  FADD.FTZ R69, R70, R69 ;  /* 0x0000004546457221 */ /* 0x008fe20000010000 */
[----:B------:R-:W-:Y:S01]  /*23f0*/  I2FP.F32.S32 R78, R78 ;  /* 0x0000004e004e7245 */ /* 0x000fe20000201400 */
[----:B------:R-:W0:Y:S01]  /*2400*/  SHFL.DOWN PT, R68, R77, 0x1, 0x1f ;  /* 0x08201f004d447f89 */ /* 0x000e2200000e0000 */
[----:B------:R-:W-:Y:S01]  /*2410*/  FMUL.FTZ R67, R67, R71 ;  /* 0x0000004743437220 */ /* 0x000fe20000410000 */
[----:B------:R-:W1:Y:S03]  /*2420*/  LDC R70, c[0x0][0x448] ;  /* 0x00011200ff467b82 */ /* 0x000e660000000800 */
[----:B------:R-:W-:Y:S01]  /*2430*/  FFMA.FTZ R67, R66, R67, R69 ;  /* 0x0000004342437223 */ /* 0x000fe20000010045 */
[----:B------:R-:W2:Y:S04]  /*2440*/  MUFU.RCP R78, R78 ;  /* 0x0000004e004e7308 */ /* 0x000ea80000001000 */
        /* <DEDUP_REMOVED lines=9> */
[----:B------:R-:W0:Y:S02]  /*24e0*/  @!P1 LDC.64 R66, c[0x0][0x3c0] ;  /* 0x0000f000ff429b82 */ /* 0x000e240000000a00 */
[----:B------:R-:W2:Y:S01]  /*24f0*/  SHFL.IDX PT, R71, R71, RZ, 0x1f ;  /* 0x00001fff47477589 */ /* 0x000ea200000e0000 */
[----:B------:R-:W-:-:S05]  /*2500*/  FFMA.FTZ R78, R78, R0, R69 ;  /* 0x000000004e4e7223 */ /* 0x000fca0000010045 */
[----:B------:R-:W1:Y:S01]  /*2510*/  SHFL.IDX PT, R79, R78, RZ, 0x1f ;  /* 0x00001fff4e4f7589 */ /* 0x000e6200000e0000 */
[----:B------:R-:W3:Y:S01]  /*2520*/  @!P1 LDC.64 R68, c[0x0][0x3c8] ;  /* 0x0000f200ff449b82 */ /* 0x000ee20000000a00 */
[----:B0-----:R-:W-:-:S04]  /*2530*/  @!P1 IMAD.WIDE R66, R61, 0x4, R66 ;  /* 0x000000043d429825 */ /* 0x001fc800078e0242 */
[C---:B--2---:R-:W-:Y:S01]  /*2540*/  FMUL.FTZ R0, R71.reuse, R71 ;  /* 0x0000004747007220 */ /* 0x044fe20000410000 */
[----:B------:R-:W-:Y:S01]  /*2550*/  FSEL R76, R71, RZ, !P2 ;  /* 0x000000ff474c7208 */ /* 0x000fe20005000000 */
[----:B------:R0:W-:Y:S03]  /*2560*/  @!P1 STG.E desc[UR6][R66.64], R71 ;  /* 0x0000004742009986 */ /* 0x0001e6000c101906 */
[----:B------:R-:W-:Y:S01]  /*2570*/  FSEL R77, R0, RZ, P2 ;  /* 0x000000ff004d7208 */ /* 0x000fe20001000000 */
[----:B-1----:R-:W-:Y:S01]  /*2580*/  FFMA.FTZ R0, R79, UR12, R70 ;  /* 0x0000000c4f007c23 */ /* 0x002fe20008010046 */
[----:B---3--:R-:W-:-:S04]  /*2590*/  @!P1 IMAD.WIDE R68, R61, 0x4, R68 ;  /* 0x000000043d449825 */ /* 0x008fc800078e0244 */
[----:B------:R-:W-:-:S06]  /*25a0*/  FADD.FTZ R0, R0, R77 ;  /* 0x0000004d00007221 */ /* 0x000fcc0000010000 */
[----:B------:R-:W1:Y:S02]  /*25b0*/  MUFU.RSQ R0, R0 ;  /* 0x0000000000007308 */ /* 0x000e640000001400 */
[----:B-1----:R0:W-:Y:S01]  /*25c0*/  @!P1 STG.E desc[UR6][R68.64], R0 ;  /* 0x0000000044009986 */ /* 0x0021e2000c101906 */
[----:B------:R-:W-:Y:S05]  /*25d0*/  @!P0 BRA `(.L_x_8163) ;  /* 0x0000000000c08947 */ /* 0x000fea0003800000 */
[--C-:B0-----:R-:W-:Y:S01]  /*25e0*/  FADD.FTZ R67, R36, -R76.reuse ;  /* 0x8000004c24437221 */ /* 0x101fe20000010000 */
[--C-:B------:R-:W-:Y:S01]  /*25f0*/  FADD.FTZ R69, R38, -R76.reuse ;  /* 0x8000004c26457221 */ /* 0x100fe20000010000 */
        /* <DEDUP_REMOVED lines=9> */
[----:B------:R-:W-:Y:S01]  /*2690*/  HADD2.F32 R80, -RZ, R6.H0_H0 ;  /* 0x20000006ff507230 */ /* 0x000fe20000004100 */
[----:B------:R-:W0:Y:S01]  /*26a0*/  LDC.64 R66, c[0x0][0x428] ;  /* 0x00010a00ff427b82 */ /* 0x000e220000000a00 */
[----:B------:R-:W-:Y:S02]  /*26b0*/  HADD2.F32 R82, -RZ, R10.H0_H0 ;  /* 0x2000000aff527230 */ /* 0x000fe40000004100 */
[----:B------:R-:W-:Y:S01]  /*26c0*/  FFMA.FTZ R79, R69, R70, R78 ;  /* 0x00000046454f7223 */ /* 0x000fe2000001004e */
[--C-:B------:R-:W-:Y:S01]  /*26d0*/  FADD.FTZ R69, R41, -R76.reuse ;  /* 0x8000004c29457221 */ /* 0x100fe20000010000 */
[----:B------:R-:W-:Y:S02]  /*26e0*/  HADD2.F32 R70, -RZ, R6.H1_H1 ;  /* 0x30000006ff467230 */ /* 0x000fe40000004100 */
[----:B------:R-:W-:Y:S01]  /*26f0*/  FADD.FTZ R77, R43, -R76 ;  /* 0x8000004c2b4d7221 */ /* 0x000fe20000010000 */
[----:B------:R-:W-:Y:S01]  /*2700*/  FFMA.FTZ R81, R71, R80, R82 ;  /* 0x0000005047517223 */ /* 0x000fe20000010052 */
[----:B------:R-:W-:Y:S01]  /*2710*/  FADD.FTZ R71, R42, -R76 ;  /* 0x8000004c2a477221 */ /* 0x000fe20000010000 */
[----:B------:R-:W-:-:S02]  /*2720*/  HADD2.F32 R78, -RZ, R10.H1_H1 ;  /* 0x3000000aff4e7230 */ /* 0x000fc40000004100 */
[C---:B------:R-:W-:Y:S01]  /*2730*/  FMUL.FTZ R69, R0.reuse, R69 ;  /* 0x0000004500457220 */ /* 0x040fe20000410000 */
[----:B------:R-:W-:Y:S02]  /*2740*/  HADD2.F32 R80, -RZ, R7.H0_H0 ;  /* 0x20000007ff507230 */ /* 0x000fe40000004100 */
[C---:B------:R-:W-:Y:S01]  /*2750*/  FMUL.FTZ R71, R0.reuse, R71 ;  /* 0x0000004700477220 */ /* 0x040fe20000410000 */
[----:B------:R-:W-:Y:S02]  /*2760*/  HADD2.F32 R82, -RZ, R11.H0_H0 ;  /* 0x2000000bff527230 */ /* 0x000fe40000004100 */
[----:B------:R-:W-:Y:S01]  /*2770*/  FFMA.FTZ R84, R69, R70, R78 ;  /* 0x0000004645547223 */ /* 0x000fe2000001004e */
[----:B------:R-:W-:Y:S01]  /*2780*/  FADD.FTZ R69, R37, -R76 ;  /* 0x8000004c25457221 */ /* 0x000fe20000010000 */
[----:B------:R-:W-:Y:S02]  /*2790*/  HADD2.F32 R86, -RZ, R7.H1_H1 ;  /* 0x30000007ff567230 */ /* 0x000fe40000004100 */
[----:B------:R-:W-:Y:S01]  /*27a0*/  FMUL.FTZ R77, R0, R77 ;  /* 0x0000004d004d7220 */ /* 0x000fe20000410000 */
[----:B------:R-:W-:Y:S01]  /*27b0*/  FFMA.FTZ R83, R71, R80, R82 ;  /* 0x0000005047537223 */ /* 0x000fe20000010052 */
[----:B------:R-:W-:Y:S01]  /*27c0*/  FADD.FTZ R71, R39, -R76 ;  /* 0x8000004c27477221 */ /* 0x000fe20000010000 */
[----:B------:R-:W-:-:S02]  /*27d0*/  HADD2.F32 R88, -RZ, R11.H1_H1 ;  /* 0x3000000bff587230 */ /* 0x000fc40000004100 */
[C---:B------:R-:W-:Y:S01]  /*27e0*/  FMUL.FTZ R69, R0.reuse, R69 ;  /* 0x0000004500457220 */ /* 0x040fe20000410000 */
[----:B------:R-:W-:Y:S02]  /*27f0*/  HADD2.F32 R70, -RZ, R4.H1_H1 ;  /* 0x30000004ff467230 */ /* 0x000fe40000004100 */
[----:B------:R-:W-:Y:S01]  /*2800*/  FMUL.FTZ R71, R0, R71 ;  /* 0x0000004700477220 */ /* 0x000fe20000410000 */
[----:B------:R-:W-:Y:S02]  /*2810*/  HADD2.F32 R80, -RZ, R5.H1_H1 ;  /* 0x30000005ff507230 */ /* 0x000fe40000004100 */
[----:B------:R-:W-:Y:S01]  /*2820*/  FFMA.FTZ R86, R77, R86, R88 ;  /* 0x000000564d567223 */ /* 0x000fe20000010058 */
[----:B------:R-:W-:Y:S02]  /*2830*/  HADD2.F32 R82, -RZ, R9.H1_H1 ;  /* 0x30000009ff527230 */ /* 0x000fe40000004100 */
[----:B------:R-:W-:Y:S02]  /*2840*/  HADD2.F32 R78, -RZ, R8.H1_H1 ;  /* 0x30000008ff4e7230 */ /* 0x000fe40000004100 */
[----:B0-----:R-:W-:-:S04]  /*2850*/  IMAD.WIDE.U32 R66, R65, 0x10, R66 ;  /* 0x0000001041427825 */ /* 0x001fc800078e0042 */
[----:B------:R-:W-:Y:S01]  /*2860*/  FFMA.FTZ R80, R71, R80, R82 ;  /* 0x0000005047507223 */ /* 0x000fe20000010052 */
[----:B------:R-:W-:Y:S01]  /*2870*/  F2FP.F16.F32.PACK_AB R71, R86, R83 ;  /* 0x000000535647723e */ /* 0x000fe200000000ff */
[----:B------:R-:W-:Y:S01]  /*2880*/  FFMA.FTZ R77, R69, R70, R78 ;  /* 0x00000046454d7223 */ /* 0x000fe2000001004e */
[----:B------:R-:W-:Y:S02]  /*2890*/  F2FP.F16.F32.PACK_AB R70, R84, R81 ;  /* 0x000000515446723e */ /* 0x000fe400000000ff */
[----:B------:R-:W-:Y:S02]  /*28a0*/  F2FP.F16.F32.PACK_AB R69, R80, R79 ;  /* 0x0000004f5045723e */ /* 0x000fe400000000ff */
[----:B------:R-:W-:Y:S02]  /*28b0*/  F2FP.F16.F32.PACK_AB R68, R77, R68 ;  /* 0x000000444d44723e */ /* 0x000fe400000000ff */
[----:B------:R-:W-:-:S03]  /*28c0*/  IADD3 R65, PT, PT, R65, 0x100, RZ ;  /* 0x0000010041417810 */ /* 0x000fc60007ffe0ff */
[----:B------:R1:W-:Y:S04]  /*28d0*/  STG.E.128 desc[UR6][R66.64], R68 ;  /* 0x0000004442007986 */ /* 0x0003e8000c101d06 */
.L_x_8163:
[----:B------:R-:W-:Y:S05]  /*28e0*/  BSYNC.RECONVERGENT B0 ;  /* 0x0000000000007941 */ /* 0x000fea0003800200 */
.L_x_8162:
[----:B------:R-:W-:Y:S04]  /*28f0*/  BSSY.RECONVERGENT B0, `(.L_x_8164) ;  /* 0x0000032000007945 */ /* 0x000fe80003800200 */
[----:B------:R-:W-:Y:S05]  /*2900*/  @!P3 BRA `(.L_x_8165) ;  /* 0x0000000000c0b947 */ /* 0x000fea0003800000 */
[--C-:B01----:R-:W-:Y:S01]  /*2910*/  FADD.FTZ R67, R44, -R76.reuse ;  /* 0x8000004c2c437221 */ /* 0x103fe20000010000 */
        /* <DEDUP_REMOVED lines=47> */
.L_x_8165:
[----:B------:R-:W-:Y:S05]  /*2c10*/  BSYNC.RECONVERGENT B0 ;  /* 0x0000000000007941 */ /* 0x000fea0003800200 */
.L_x_8164:
[----:B------:R-:W-:Y:S04]  /*2c20*/  BSSY.RECONVERGENT B0, `(.L_x_8166) ;  /* 0x0000031000007945 */ /* 0x000fe80003800200 */
[----:B------:R-:W-:Y:S05]  /*2c30*/  @!P4 BRA `(.L_x_8167) ;  /* 0x0000000000bcc947 */ /* 0x000fea0003800000 */
[--C-:B012---:R-:W-:Y:S01]  /*2c40*/  FADD.FTZ R67, R48, -R76.reuse ;  /* 0x8000004c30437221 */ /* 0x107fe20000010000 */
[----:B-----5:R-:W-:Y:S02]  /*2c50*/  HADD2.F32 R66, -RZ, R20.H0_H0 ;  /* 0x20000014ff427230 */ /* 0x020fe40000004100 */
[--C-:B------:R-:W-:Y:S01]  /*2c60*/  FADD.FTZ R69, R50, -R76.reuse ;  /* 0x8000004c32457221 */ /* 0x100fe20000010000 */
[----:B------:R-:W-:Y:S02]  /*2c70*/  HADD2.F32 R68, -RZ, R24.H0_H0 ;  /* 0x20000018ff447230 */ /* 0x000fe40000004100 */
[----:B------:R-:W-:Y:S01]  /*2c80*/  FMUL.FTZ R67, R0, R67 ;  /* 0x0000004300437220 */ /* 0x000fe20000410000 */
[----:B------:R-:W-:Y:S01]  /*2c90*/  FADD.FTZ R71, R52, -R76 ;  /* 0x8000004c34477221 */ /* 0x000fe20000010000 */
[----:B------:R-:W-:Y:S02]  /*2ca0*/  HADD2.F32 R70, -RZ, R21.H0_H0 ;  /* 0x20000015ff467230 */ /* 0x000fe40000004100 */
[----:B------:R-:W-:Y:S01]  /*2cb0*/  FMUL.FTZ R69, R0, R69 ;  /* 0x0000004500457220 */ /* 0x000fe20000410000 */
[----:B------:R-:W-:Y:S01]  /*2cc0*/  FFMA.FTZ R68, R67, R66, R68 ;  /* 0x0000004243447223 */ /* 0x000fe20000010044 */
[----:B------:R-:W-:Y:S01]  /*2cd0*/  HADD2.F32 R78, -RZ, R25.H0_H0 ;  /* 0x20000019ff4e7230 */ /* 0x000fe20000004100 */
[----:B------:R-:W0:Y:S01]  /*2ce0*/  LDC.64 R66, c[0x0][0x428] ;  /* 0x00010a00ff427b82 */ /* 0x000e220000000a00 */
[----:B------:R-:W-:-:S02]  /*2cf0*/  HADD2.F32 R80, -RZ, R22.H0_H0 ;  /* 0x20000016ff507230 */ /* 0x000fc40000004100 */
[----:B------:R-:W-:Y:S01]  /*2d00*/  FMUL.FTZ R71, R0, R71 ;  /* 0x0000004700477220 */ /* 0x000fe20000410000 */
[----:B------:R-:W-:Y:S02]  /*2d10*/  HADD2.F32 R82, -RZ, R26.H0_H0 ;  /* 0x2000001aff527230 */ /* 0x000fe40000004100 */
[--C-:B------:R-:W-:Y:S01]  /*2d20*/  FADD.FTZ R79, R54, -R76.reuse ;  /* 0x8000004c364f7221 */ /* 0x100fe20000010000 */
[----:B------:R-:W-:Y:S01]  /*2d30*/  FADD.FTZ R81, R55, -R76 ;  /* 0x8000004c37517221 */ /* 0x000fe20000010000 */
[----:B------:R-:W-:Y:S01]  /*2d40*/  FFMA.FTZ R78, R69, R70, R78 ;  /* 0x00000046454e7223 */ /* 0x000fe2000001004e */
[----:B------:R-:W-:Y:S01]  /*2d50*/  FADD.FTZ R69, R49, -R76 ;  /* 0x8000004c31457221 */ /* 0x000fe20000010000 */
[----:B------:R-:W-:Y:S01]  /*2d60*/  FFMA.FTZ R82, R71, R80, R82 ;  /* 0x0000005047527223 */ /* 0x000fe20000010052 */
[--C-:B------:R-:W-:Y:S01]  /*2d70*/  FADD.FTZ R71, R51, -R76.reuse ;  /* 0x8000004c33477221 */ /* 0x100fe20000010000 */
[----:B------:R-:W-:Y:S01]  /*2d80*/  FADD.FTZ R77, R53, -R76 ;  /* 0x8000004c354d7221 */ /* 0x000fe20000010000 */
[----:B------:R-:W-:-:S02]  /*2d90*/  HADD2.F32 R70, -RZ, R23.H0_H0 ;  /* 0x20000017ff467230 */ /* 0x000fc40000004100 */
[C---:B------:R-:W-:Y:S01]  /*2da0*/  FMUL.FTZ R79, R0.reuse, R79 ;  /* 0x0000004f004f7220 */ /* 0x040fe20000410000 */
[----:B------:R-:W-:Y:S02]  /*2db0*/  HADD2.F32 R76, -RZ, R27.H0_H0 ;  /* 0x2000001bff4c7230 */ /* 0x000fe40000004100 */
[C---:B------:R-:W-:Y:S01]  /*2dc0*/  FMUL.FTZ R81, R0.reuse, R81 ;  /* 0x0000005100517220 */ /* 0x040fe20000410000 */
[----:B------:R-:W-:Y:S02]  /*2dd0*/  HADD2.F32 R80, -RZ, R23.H1_H1 ;  /* 0x30000017ff507230 */ /* 0x000fe40000004100 */
[C---:B------:R-:W-:Y:S01]  /*2de0*/  FMUL.FTZ R69, R0.reuse, R69 ;  /* 0x0000004500457220 */ /* 0x040fe20000410000 */
[----:B------:R-:W-:Y:S02]  /*2df0*/  HADD2.F32 R84, -RZ, R27.H1_H1 ;  /* 0x3000001bff547230 */ /* 0x000fe40000004100 */
[C---:B------:R-:W-:Y:S01]  /*2e00*/  FMUL.FTZ R71, R0.reuse, R71 ;  /* 0x0000004700477220 */ /* 0x040fe20000410000 */
[----:B------:R-:W-:Y:S01]  /*2e10*/  FMUL.FTZ R77, R0, R77 ;  /* 0x0000004d004d7220 */ /* 0x000fe20000410000 */
[----:B------:R-:W-:Y:S01]  /*2e20*/  FFMA.FTZ R79, R79, R70, R76 ;  /* 0x000000464f4f7223 */ /* 0x000fe2000001004c */
[----:B------:R-:W-:-:S02]  /*2e30*/  HADD2.F32 R0, -RZ, R20.H1_H1 ;  /* 0x30000014ff007230 */ /* 0x000fc40000004100 */
[----:B------:R-:W-:Y:S01]  /*2e40*/  FFMA.FTZ R88, R81, R80, R84 ;  /* 0x0000005051587223 */ /* 0x000fe20000010054 */
[----:B------:R-:W-:Y:S02]  /*2e50*/  HADD2.F32 R76, -RZ, R21.H1_H1 ;  /* 0x30000015ff4c7230 */ /* 0x000fe40000004100 */
[----:B------:R-:W-:Y:S02]  /*2e60*/  HADD2.F32 R84, -RZ, R22.H1_H1 ;  /* 0x30000016ff547230 */ /* 0x000fe40000004100 */
[----:B------:R-:W-:Y:S01]  /*2e70*/  HADD2.F32 R86, -RZ, R26.H1_H1 ;  /* 0x3000001aff567230 */ /* 0x000fe20000004100 */
[----:B------:R-:W-:Y:S01]  /*2e80*/  F2FP.F16.F32.PACK_AB R83, R88, R79 ;  /* 0x0000004f5853723e */ /* 0x000fe200000000ff */
[----:B------:R-:W-:Y:S02]  /*2e90*/  HADD2.F32 R80, -RZ, R25.H1_H1 ;  /* 0x30000019ff507230 */ /* 0x000fe40000004100 */
[----:B------:R-:W-:Y:S02]  /*2ea0*/  HADD2.F32 R70, -RZ, R24.H1_H1 ;  /* 0x30000018ff467230 */ /* 0x000fe40000004100 */
[----:B------:R-:W-:Y:S01]  /*2eb0*/  FFMA.FTZ R77, R77, R84, R86 ;  /* 0x000000544d4d7223 */ /* 0x000fe20000010056 */
[----:B0-----:R-:W-:-:S04]  /*2ec0*/  IMAD.WIDE.U32 R66, R65, 0x10, R66 ;  /* 0x0000001041427825 */ /* 0x001fc800078e0042 */
[----:B------:R-:W-:Y:S01]  /*2ed0*/  FFMA.FTZ R71, R71, R76, R80 ;  /* 0x0000004c47477223 */ /* 0x000fe20000010050 */
[----:B------:R-:W-:Y:S01]  /*2ee0*/  FFMA.FTZ R69, R69, R0, R70 ;  /* 0x0000000045457223 */ /* 0x000fe20000010046 */
[----:B------:R-:W-:-:S03]  /*2ef0*/  F2FP.F16.F32.PACK_AB R82, R77, R82 ;  /* 0x000000524d52723e */ /* 0x000fc600000000ff */
[----:B------:R-:W-:Y:S02]  /*2f00*/  F2FP.F16.F32.PACK_AB R81, R71, R78 ;  /* 0x0000004e4751723e */ /* 0x000fe400000000ff */
[----:B------:R-:W-:-:S05]  /*2f10*/  F2FP.F16.F32.PACK_AB R80, R69, R68 ;  /* 0x000000444550723e */ /* 0x000fca00000000ff */
[----:B------:R3:W-:Y:S02]  /*2f20*/  STG.E.128 desc[UR6][R66.64], R80 ;  /* 0x0000005042007986 */ /* 0x0007e4000c101d06 */
.L_x_8167:
[----:B------:R-:W-:Y:S05]  /*2f30*/  BSYNC.RECONVERGENT B0 ;  /* 0x0000000000007941 */ /* 0x000fea0003800200 */
.L_x_8166:
[----:B0123--:R-:W0:Y:S01]  /*2f40*/  LDC.64 R66, c[0x0][0x380] ;  /* 0x0000e000ff427b82 */ /* 0x00fe220000000a00 */
[----:B------:R-:W-:Y:S01]  /*2f50*/  UPLOP3.LUT UP1, UPT, UPT, UPT, UP1, 0x40, 0x4 ;  /* 0x000000000004789c */ /* 0x000fe20003f2e810 */
[----:B0-----:R-:W-:-:S04]  /*2f60*/  IADD3 R61, PT, PT, R61, R66, RZ ;  /* 0x000000423d3d7210 */ /* 0x001fc80007ffe0ff */
[----:B------:R-:W-:-:S13]  /*2f70*/  ISETP.GE.AND P1, PT, R61, R67, PT ;  /* 0x000000433d00720c */ /* 0x000fda0003f26270 */
[----:B------:R-:W-:Y:S05]  /*2f80*/  @!P1 BRA `(.L_x_8168) ;  /* 0xffffffd400849947 */ /* 0x000fea000383ffff */
[----:B------:R-:W-:Y:S05]  /*2f90*/  EXIT ;  /* 0x000000000000794d */ /* 0x000fea0003800000 */
.L_x_8169:
        /* <DEDUP_REMOVED lines=14> */
.L_x_13714:


//--------------------- .text._ZN10layer_norm31ln_parallel_residual_fwd_kernelINS_13Kernel_traitsI6__halfS2_fS2_fjLj6144ELj1ELj1ELj8ELj16ENS_18Kernel_traits_baseILj6144ES2_S2_fS2_fjLj256EEEEELb0ELb1ELb1EEEvNS_9FwdParamsE --------------------------
	.section	.text._ZN10layer_norm31ln_parallel_residual_fwd_kernelINS_13Kernel_traitsI6__halfS2_fS2_fjLj6144ELj1ELj1ELj8ELj16ENS_18Kernel_traits_baseILj6144ES2_S2_fS2_fjLj256EEEEELb0ELb1ELb1EEEvNS_9FwdParamsE,"ax",@progbits
	.align	128
        .global         _ZN10layer_norm31ln_parallel_residual_fwd_kernelINS_13Kernel_traitsI6__halfS2_fS2_fjLj6144ELj1ELj1ELj8ELj16ENS_18Kernel_traits_baseILj6144ES2_S2_fS2_fjLj256EEEEELb0ELb1ELb1EEEvNS_9FwdParamsE
        .type           _ZN10layer_norm31ln_parallel_residual_fwd_kernelINS_13Kernel_traitsI6__halfS2_fS2_fjLj6144ELj1ELj1ELj8ELj16ENS_18Kernel_traits_baseILj6144ES2_S2_fS2_fjLj256EEEEELb0ELb1ELb1EEEvNS_9FwdParamsE,@function
        .size           _ZN10layer_norm31ln_parallel_residual_fwd_kernelINS_13Kernel_traitsI6__halfS2_fS2_fjLj6144ELj1ELj1ELj8ELj16ENS_18Kernel_traits_baseILj6144ES2_S2_fS2_fjLj256EEEEELb0ELb1ELb1EEEvNS_9FwdParamsE,(.L_x_13715 - _ZN10layer_norm31ln_parallel_residual_fwd_kernelINS_13Kernel_traitsI6__halfS2_fS2_fjLj6144ELj1ELj1ELj8ELj16ENS_18Kernel_traits_baseILj6144ES2_S2_fS2_fjLj256EEEEELb0ELb1ELb1EEEvNS_9FwdParamsE)
        .other          _ZN10layer_norm31ln_parallel_residual_fwd_kernelINS_13Kernel_traitsI6__halfS2_fS2_fjLj6144ELj1ELj1ELj8ELj16ENS_18Kernel_traits_baseILj6144ES2_S2_fS2_fjLj256EEEEELb0ELb1ELb1EEEvNS_9FwdParamsE,@"STO_CUDA_ENTRY STV_DEFAULT"
_ZN10layer_norm31ln_parallel_residual_fwd_kernelINS_13Kernel_traitsI6__halfS2_fS2_fjLj6144ELj1ELj1ELj8ELj16ENS_18Kernel_traits_baseILj6144ES2_S2_fS2_fjLj256EEEEELb0ELb1ELb1EEEvNS_9FwdParamsE:
.text._ZN10layer_norm31ln_parallel_residual_fwd_kernelINS_13Kernel_traitsI6__halfS2_fS2_fjLj6144ELj1ELj1ELj8ELj16ENS_18Kernel_traits_baseILj6144ES2_S2_fS2_fjLj256EEEEELb0ELb1ELb1EEEvNS_9FwdParamsE:
        /* <DEDUP_REMOVED lines=31> */
[----:B------:R-:W-:Y:S01]  /*01f0*/  @!P0 CS2R R24, SRZ ;  /* 0x0000000000188805 */ /* 0x000fe2000001ff00 */
[--C-:B------:R-:W-:Y:S01]  /*0200*/  HADD2.F32 R61, -RZ, R8.reuse.H0_H0 ;  /* 0x20000008ff3d7230 */ /* 0x100fe20000004100 */
[----:B------:R-:W-:Y:S01]  /*0210*/  UPLOP3.LUT UP1, UPT, UPT, UPT, UPT, 0x40, 0x4 ;  /* 0x000000000004789c */ /* 0x000fe20003f2e870 */
[----:B------:R-:W-:Y:S01]  /*0220*/  HADD2.F32 R60, -RZ, R8.H1_H1 ;  /* 0x30000008ff3c7230 */ /* 0x000fe20000004100 */
[----:B------:R-:W1:Y:S01]  /*0230*/  LDCU UR8, c[0x0][0x388] ;  /* 0x00007100ff0877ac */ /* 0x000e620008000800 */
[----:B------:R-:W-:-:S02]  /*0240*/  HADD2.F32 R23, -RZ, R9.H0_H0 ;  /* 0x20000009ff177230 */ /* 0x000fc40000004100 */
[----:B------:R-:W-:Y:S01]  /*0250*/  HADD2.F32 R22, -RZ, R9.H1_H1 ;  /* 0x30000009ff167230 */ /* 0x000fe20000004100 */
[----:B------:R-:W2:Y:S01]  /*0260*/  LDCU.U8 UR12, c[0x0][0x410] ;  /* 0x00008200ff0c77ac */ /* 0x000ea20008000000 */
[--C-:B------:R-:W-:Y:S02]  /*0270*/  HADD2.F32 R21, -RZ, R10.reuse.H0_H0 ;  /* 0x2000000aff157230 */ /* 0x100fe40000004100 */
[----:B------:R-:W-:Y:S01]  /*0280*/  HADD2.F32 R20, -RZ, R10.H1_H1 ;  /* 0x3000000aff147230 */ /* 0x000fe20000004100 */
[----:B0-----:R-:W-:Y:S01]  /*0290*/  UISETP.NE.U32.AND UP0, UPT, UR4, URZ, UPT ;  /* 0x000000ff0400728c */ /* 0x001fe2000bf05070 */
[--C-:B------:R-:W-:Y:S01]  /*02a0*/  HADD2.F32 R19, -RZ, R11.reuse.H0_H0 ;  /* 0x2000000bff137230 */ /* 0x100fe20000004100 */
[----:B------:R-:W0:Y:S01]  /*02b0*/  LDCU UR9, c[0x0][0x400] ;  /* 0x00008000ff0977ac */ /* 0x000e220008000800 */
[----:B------:R-:W-:Y:S02]  /*02c0*/  HADD2.F32 R18, -RZ, R11.H1_H1 ;  /* 0x3000000bff127230 */ /* 0x000fe40000004100 */
[--C-:B------:R-:W-:Y:S01]  /*02d0*/  HADD2.F32 R17, -RZ, R40.reuse.H0_H0 ;  /* 0x20000028ff117230 */ /* 0x100fe20000004100 */
[----:B------:R-:W-:Y:S01]  /*02e0*/  UISETP.NE.AND.EX UP0, UPT, UR5, URZ, UPT, UP0 ;  /* 0x000000ff0500728c */ /* 0x000fe2000bf05300 */
[----:B------:R-:W-:Y:S01]  /*02f0*/  HADD2.F32 R16, -RZ, R40.H1_H1 ;  /* 0x30000028ff107230 */ /* 0x000fe20000004100 */
[----:B------:R-:W3:Y:S01]  /*0300*/  LDCU.64 UR10, c[0x0][0x3a0] ;  /* 0x00007400ff0a77ac */ /* 0x000ee20008000a00 */
[----:B------:R-:W-:-:S02]  /*0310*/  HADD2.F32 R15, -RZ, R41.H0_H0 ;  /* 0x20000029ff0f7230 */ /* 0x000fc40000004100 */
[----:B------:R-:W-:Y:S01]  /*0320*/  HADD2.F32 R14, -RZ, R41.H1_H1 ;  /* 0x30000029ff0e7230 */ /* 0x000fe20000004100 */
[----:B------:R-:W-:Y:S01]  /*0330*/  PLOP3.LUT P1, PT, PT, PT, UP0, 0x80, 0x8 ;  /* 0x000000000008781c */ /* 0x000fe20003f2f008 */
        /* <DEDUP_REMOVED lines=35> */
[----:B0123--:R-:W-:-:S07]  /*0570*/  HADD2.F32 R89, -RZ, R24.H1_H1 ;  /* 0x30000018ff597230 */ /* 0x00ffce0000004100 */
.L_x_8186:
        /* <DEDUP_REMOVED lines=13> */
[----:B--2---:R-:W-:Y:S02]  /*0650*/  @P0 IMAD.WIDE.U32 R30, R93, 0x20, R26 ;  /* 0x000000205d1e0825 */ /* 0x004fe400078e001a */
[----:B------:R-:W1:Y:S03]  /*0660*/  LDC.64 R26, c[0x0][0x398] ;  /* 0x0000e600ff1a7b82 */ /* 0x000e660000000a00 */
[----:B------:R0:W5:Y:S04]  /*0670*/  @P0 LDG.E.128 R48, desc[UR6][R30.64] ;  /* 0x000000061e300981 */ /* 0x000168000c1e1d00 */
[----:B------:R0:W5:Y:S01]  /*0680*/  @P0 LDG.E.128 R44, desc[UR6][R30.64+0x10] ;  /* 0x000010061e2c0981 */ /* 0x000162000c1e1d00 */
[----:B-1----:R-:W-:-:S04]  /*0690*/  ISETP.NE.U32.AND P1, PT, R26, RZ, PT ;  /* 0x000000ff1a00720c */ /* 0x002fc80003f25070 */
        /* <DEDUP_REMOVED lines=14> */
.L_x_8171:
        /* <DEDUP_REMOVED lines=17> */
.L_x_8170:
        /* <DEDUP_REMOVED lines=28> */
.L_x_8173:
        /* <DEDUP_REMOVED lines=10> */
[----:B------:R-:W-:Y:S02]  /*0af0*/  HADD2.F32 R35, -RZ, R54.H1_H1 ;  /* 0x30000036ff237230 */ /* 0x000fe40000004100 */
[----:B------:R-:W-:Y:S02]  /*0b00*/  HADD2.F32 R30, -RZ, R37.H0_H0 ;  /* 0x20000025ff1e7230 */ /* 0x000fe40000004100 */
[----:B------:R-:W-:Y:S02]  /*0b10*/  HADD2.F32 R33, -RZ, R53.H0_H0 ;  /* 0x20000035ff217230 */ /* 0x000fe40000004100 */
[----:B------:R-:W-:Y:S01]  /*0b20*/  FADD.FTZ R38, R38, R35 ;  /* 0x0000002326267221 */ /* 0x000fe20000010000 */
[----:B------:R-:W-:-:S02]  /*0b30*/  HADD2.F32 R39, -RZ, R55.H0_H0 ;  /* 0x20000037ff277230 */ /* 0x000fc40000004100 */
[----:B------:R-:W-:Y:S02]  /*0b40*/  HADD2.F32 R37, -RZ, R37.H1_H1 ;  /* 0x30000025ff257230 */ /* 0x000fe40000004100 */
[----:B------:R-:W-:Y:S01]  /*0b50*/  FADD.FTZ R33, R30, R33 ;  /* 0x000000211e217221 */ /* 0x000fe20000010000 */
[----:B------:R-:W-:Y:S02]  /*0b60*/  HADD2.F32 R28, -RZ, R53.H1_H1 ;  /* 0x30000035ff1c7230 */ /* 0x000fe40000004100 */
[----:B------:R-:W-:Y:S01]  /*0b70*/  FADD.FTZ R39, R34, R39 ;  /* 0x0000002722277221 */ /* 0x000fe20000010000 */
[----:B------:R-:W-:Y:S02]  /*0b80*/  HADD2.F32 R31, -RZ, R54.H0_H0 ;  /* 0x20000036ff1f7230 */ /* 0x000fe40000004100 */
        /* <DEDUP_REMOVED lines=12> */
.L_x_8172:
        /* <DEDUP_REMOVED lines=18> */
[--C-:B0----5:R-:W-:Y:S02]  /*0d70*/  HADD2.F32 R26, -RZ, R28.reuse.H0_H0 ;  /* 0x2000001cff1a7230 */ /* 0x121fe40000004100 */
[--C-:B------:R-:W-:Y:S02]  /*0d80*/  HADD2.F32 R32, -RZ, R29.reuse.H0_H0 ;  /* 0x2000001dff207230 */ /* 0x100fe40000004100 */
        /* <DEDUP_REMOVED lines=8> */
[--C-:B------:R-:W-:Y:S02]  /*0e10*/  HADD2.F32 R35, -RZ, R31.reuse.H0_H0 ;  /* 0x2000001fff237230 */ /* 0x100fe40000004100 */
[----:B------:R-:W-:Y:S01]  /*0e20*/  FADD.FTZ R27, R27, R26 ;  /* 0x0000001a1b1b7221 */ /* 0x000fe20000010000 */
[----:B------:R-:W-:Y:S02]  /*0e30*/  HADD2.F32 R56, -RZ, R31.H1_H1 ;  /* 0x3000001fff387230 */ /* 0x000fe40000004100 */
[----:B------:R-:W-:-:S02]  /*0e40*/  HADD2.F32 R30, -RZ, R30.H1_H1 ;  /* 0x3000001eff1e7230 */ /* 0x000fc40000004100 */
[--C-:B------:R-:W-:Y:S02]  /*0e50*/  HADD2.F32 R31, -RZ, R54.reuse.H0_H0 ;  /* 0x20000036ff1f7230 */ /* 0x100fe40000004100 */
        /* <DEDUP_REMOVED lines=18> */
.L_x_8175:
        /* <DEDUP_REMOVED lines=11> */
[--C-:B------:R-:W-:Y:S02]  /*1030*/  HADD2.F32 R57, -RZ, R31.reuse.H0_H0 ;  /* 0x2000001fff397230 */ /* 0x100fe40000004100 */
[----:B------:R-:W-:Y:S02]  /*1040*/  HADD2.F32 R29, -RZ, R54.H1_H1 ;  /* 0x30000036ff1d7230 */ /* 0x000fe40000004100 */
        /* <DEDUP_REMOVED lines=8> */
[----:B------:R-:W-:Y:S01]  /*10d0*/  FADD.FTZ R28, R27, R56 ;  /* 0x000000381b1c7221 */ /* 0x000fe20000010000 */
[----:B------:R-:W-:-:S02]  /*10e0*/  FADD.FTZ R30, R58, R57 ;  /* 0x000000393a1e7221 */ /* 0x000fc40000010000 */
[----:B------:R-:W-:Y:S01]  /*10f0*/  FADD.FTZ R31, R82, R31 ;  /* 0x0000001f521f7221 */ /* 0x000fe20000010000 */
[----:B------:R-:W-:Y:S06]  /*1100*/  BRA `(.L_x_8176) ;  /* 0x0000000000687947 */ /* 0x000fec0003800000 */
.L_x_8174:
        /* <DEDUP_REMOVED lines=18> */
.L_x_8177:
        /* <DEDUP_REMOVED lines=8> */
.L_x_8176:
[----:B------:R-:W0:Y:S01]  /*12b0*/  @P1 LDC.64 R56, c[0x0][0x398] ;  /* 0x0000e600ff381b82 */ /* 0x000e220000000a00 */
[----:B------:R-:W-:Y:S01]  /*12c0*/  IADD3 R97, PT, PT, R93, 0x200, RZ ;  /* 0x000002005d617810 */ /* 0x000fe20007ffe0ff */
[----:B------:R-:W-:-:S05]  /*12d0*/  IMAD.WIDE.U32 R82, R95, 0x20, R78 ;  /* 0x000000205f527825 */ /* 0x000fca00078e004e */
[----:B------:R1:W-:Y:S01]  /*12e0*/  STG.E.128 desc[UR6][R82.64], R32 ;  /* 0x0000002052007986 */ /* 0x0003e2000c101d06 */
[----:B------:R-:W2:Y:S03]  /*12f0*/  @P0 LDC.64 R26, c[0x0][0x3a0] ;  /* 0x0000e800ff1a0b82 */ /* 0x000ea60000000a00 */
[----:B------:R1:W-:Y:S01]  /*1300*/  STG.E.128 desc[UR6][R82.64+0x10], R28 ;  /* 0x0000101c52007986 */ /* 0x0003e2000c101d06 */
[----:B0-----:R-:W-:-:S04]  /*1310*/  @P1 IMAD.WIDE.U32 R90, R97, 0x10, R56 ;  /* 0x00000010615a1825 */ /* 0x001fc800078e0038 */
[C---:B------:R-:W-:Y:S01]  /*1320*/  IMAD.WIDE.U32 R56, R97.reuse, 0x10, R24 ;  /* 0x0000001061387825 */ /* 0x040fe200078e0018 */
[----:B------:R1:W5:Y:S03]  /*1330*/  @P1 LDG.E.128 R52, desc[UR6][R90.64] ;  /* 0x000000065a341981 */ /* 0x000366000c1e1d00 */
[----:B--2---:R-:W-:Y:S02]  /*1340*/  @P0 IMAD.WIDE.U32 R26, R97, 0x20, R26 ;  /* 0x00000020611a0825 */ /* 0x004fe400078e001a */
[----:B------:R-:W5:Y:S04]  /*1350*/  LDG.E.128 R56, desc[UR6][R56.64] ;  /* 0x0000000638387981 */ /* 0x000f68000c1e1d00 */
[----:B------:R1:W5:Y:S04]  /*1360*/  @P0 LDG.E.128 R48, desc[UR6][R26.64] ;  /* 0x000000061a300981 */ /* 0x000368000c1e1d00 */
[----:B------:R1:W5:Y:S01]  /*1370*/  @P0 LDG.E.128 R44, desc[UR6][R26.64+0x10] ;  /* 0x000010061a2c0981 */ /* 0x000362000c1e1d00 */
[----:B------:R-:W-:Y:S05]  /*1380*/  @!P1 BRA `(.L_x_8178) ;  /* 0x0000000000ec9947 */ /* 0x000fea0003800000 */
[----:B------:R-:W-:Y:S05]  /*1390*/  @!P0 BRA `(.L_x_8179) ;  /* 0x0000000000848947 */ /* 0x000fea0003800000 */
[--C-:B-----5:R-:W-:Y:S02]  /*13a0*/  HADD2.F32 R24, -RZ, R56.reuse.H0_H0 ;  /* 0x20000038ff187230 */ /* 0x120fe40000004100 */
[----:B------:R-:W-:Y:S02]  /*13b0*/  HADD2.F32 R56, -RZ, R56.H1_H1 ;  /* 0x30000038ff387230 */ /* 0x000fe40000004100 */
[--C-:B-1----:R-:W-:Y:S02]  /*13c0*/  HADD2.F32 R27, -RZ, R52.reuse.H1_H1 ;  /* 0x30000034ff1b7230 */ /* 0x102fe40000004100 */
[----:B------:R-:W-:Y:S02]  /*13d0*/  HADD2.F32 R26, -RZ, R57.H0_H0 ;  /* 0x20000039ff1a7230 */ /* 0x000fe40000004100 */
[----:B------:R-:W-:Y:S02]  /*13e0*/  HADD2.F32 R99, -RZ, R53.H0_H0 ;  /* 0x20000035ff637230 */ /* 0x000fe40000004100 */
[----:B------:R-:W-:Y:S01]  /*13f0*/  FADD.FTZ R56, R27, R56 ;  /* 0x000000381b387221 */ /* 0x000fe20000010000 */
[----:B------:R-:W-:-:S02]  /*1400*/  HADD2.F32 R25, -RZ, R52.H0_H0 ;  /* 0x20000034ff197230 */ /* 0x000fc40000004100 */
[--C-:B------:R-:W-:Y:S02]  /*1410*/  HADD2.F32 R82, -RZ, R58.reuse.H0_H0 ;  /* 0x2000003aff527230 */ /* 0x100fe40000004100 */
        /* <DEDUP_REMOVED lines=25> */
.L_x_8179:
        /* <DEDUP_REMOVED lines=25> */
.L_x_8178:
        /* <DEDUP_REMOVED lines=18> */
.L_x_8181:
        /* <DEDUP_REMOVED lines=8> */
.L_x_8180:
        /* <DEDUP_REMOVED lines=107> */
.L_x_8183:
[----:B------:R-:W-:Y:S05]  /*1f90*/  BSYNC.RECONVERGENT B0 ;  /* 0x0000000000007941 */ /* 0x000fea0003800200 */
.L_x_8182:
        /* <DEDUP_REMOVED lines=15> */
.L_x_8185:
[----:B------:R-:W-:Y:S05]  /*2090*/  BSYNC.RECONVERGENT B0 ;  /* 0x0000000000007941 */ /* 0x000fea0003800200 */
.L_x_8184:
        /* <DEDUP_REMOVED lines=69> */
[C---:B------:R-:W-:Y:S01]  /*24f0*/  FADD.FTZ R98, -R108.reuse, R29 ;  /* 0x0000001d6c627221 */ /* 0x040fe20000010100 */
[C---:B------:R-:W-:Y:S01]  /*2500*/  FADD.FTZ R96, -R108.reuse, R27 ;  /* 0x0000001b6c607221 */ /* 0x040fe20000010100 */
        /* <DEDUP_REMOVED lines=24> */
[----:B------:R-:W-:Y:S01]  /*2690*/  FADD.FTZ R106, -R108, R58 ;  /* 0x0000003a6c6a7221 */ /* 0x000fe20000010100 */
[----:B------:R-:W-:Y:S01]  /*26a0*/  FFMA.FTZ R31, R120, R20, R85 ;  /* 0x00000014781f7223 */ /* 0x000fe20000010055 */
[----:B------:R-:W-:Y:S01]  /*26b0*/  FADD.FTZ R108, -R108, R59 ;  /* 0x0000003b6c6c7221 */ /* 0x000fe20000010100 */
[----:B------:R-:W0:Y:S01]  /*26c0*/  @!P0 LDC.64 R56, c[0x0][0x3c8] ;  /* 0x0000f200ff388b82 */ /* 0x000e220000000a00 */
[----:B------:R-:W-:Y:S01]  /*26d0*/  F2FP.F16.F32.PACK_AB R24, R29, R24 ;  /* 0x000000181d18723e */ /* 0x000fe200000000ff */
[----:B------:R-:W-:Y:S01]  /*26e0*/  FMUL.FTZ R29, R83, R32 ;  /* 0x00000020531d7220 */ /* 0x000fe20000410000 */
[----:B------:R-:W-:Y:S01]  /*26f0*/  F2FP.F16.F32.PACK_AB R26, R31, R26 ;  /* 0x0000001a1f1a723e */ /* 0x000fe200000000ff */
[C---:B------:R-:W-:Y:S01]  /*2700*/  FMUL.FTZ R36, R83.reuse, R36 ;  /* 0x0000002453247220 */ /* 0x040fe20000410000 */
[C---:B------:R-:W-:Y:S01]  /*2710*/  FMUL.FTZ R31, R83.reuse, R78 ;  /* 0x0000004e531f7220 */ /* 0x040fe20000410000 */
[C---:B------:R-:W-:Y:S01]  /*2720*/  FMUL.FTZ R37, R83.reuse, R30 ;  /* 0x0000001e53257220 */ /* 0x040fe20000410000 */
[C---:B------:R-:W-:Y:S01]  /*2730*/  FMUL.FTZ R35, R83.reuse, R28 ;  /* 0x0000001c53237220 */ /* 0x040fe20000410000 */
[----:B------:R-:W2:Y:S01]  /*2740*/  @!P0 LDC.64 R58, c[0x0][0x3c0] ;  /* 0x0000f000ff3a8b82 */ /* 0x000ea20000000a00 */
        /* <DEDUP_REMOVED lines=8> */
[----:B------:R-:W3:Y:S01]  /*27d0*/  LDC.64 R36, c[0x0][0x380] ;  /* 0x0000e000ff247b82 */ /* 0x000ee20000000a00 */
[----:B------:R-:W-:Y:S01]  /*27e0*/  FFMA.FTZ R35, R98, R12, R65 ;  /* 0x0000000c62237223 */ /* 0x000fe20000010041 */
[----:B------:R-:W-:Y:S01]  /*27f0*/  FFMA.FTZ R91, R91, R3, R70 ;  /* 0x000000035b5b7223 */ /* 0x000fe20000010046 */
[----:B------:R-:W-:Y:S01]  /*2800*/  FFMA.FTZ R108, R108, R2, R71 ;  /* 0x000000026c6c7223 */ /* 0x000fe20000010047 */
[----:B------:R-:W-:Y:S01]  /*2810*/  F2FP.F16.F32.PACK_AB R28, R33, R28 ;  /* 0x0000001c211c723e */ /* 0x000fe200000000ff */
[----:B-1----:R-:W-:Y:S01]  /*2820*/  IMAD.WIDE.U32 R42, R93, 0x10, R40 ;  /* 0x000000105d2a7825 */ /* 0x002fe200078e0028 */
[----:B------:R-:W-:-:S03]  /*2830*/  F2FP.F16.F32.PACK_AB R30, R35, R30 ;  /* 0x0000001e231e723e */ /* 0x000fc600000000ff */
[C---:B------:R-:W-:Y:S01]  /*2840*/  FMUL.FTZ R116, R83.reuse, R116 ;  /* 0x0000007453747220 */ /* 0x040fe20000410000 */
[C---:B------:R-:W-:Y:S01]  /*2850*/  FMUL.FTZ R124, R83.reuse, R124 ;  /* 0x0000007c537c7220 */ /* 0x040fe20000410000 */
[----:B------:R-:W-:Y:S01]  /*2860*/  F2FP.F16.F32.PACK_AB R35, R108, R91 ;  /* 0x0000005b6c23723e */ /* 0x000fe200000000ff */
        /* <DEDUP_REMOVED lines=18> */
[----:B--2---:R-:W-:Y:S01]  /*2990*/  @!P0 IMAD.WIDE R58, R62, 0x4, R58 ;  /* 0x000000043e3a8825 */ /* 0x004fe200078e023a */
[----:B------:R-:W-:-:S02]  /*29a0*/  F2FP.F16.F32.PACK_AB R27, R124, R27 ;  /* 0x0000001b7c1b723e */ /* 0x000fc400000000ff */
[----:B------:R-:W-:Y:S01]  /*29b0*/  F2FP.F16.F32.PACK_AB R25, R116, R25 ;  /* 0x000000197419723e */ /* 0x000fe200000000ff */
[----:B0-----:R-:W-:Y:S01]  /*29c0*/  @!P0 IMAD.WIDE R56, R62, 0x4, R56 ;  /* 0x000000043e388825 */ /* 0x001fe200078e0238 */
[----:B------:R-:W-:Y:S01]  /*29d0*/  F2FP.F16.F32.PACK_AB R31, R104, R31 ;  /* 0x0000001f681f723e */ /* 0x000fe200000000ff */
[----:B------:R0:W-:Y:S01]  /*29e0*/  @!P0 STG.E desc[UR6][R58.64], R79 ;  /* 0x0000004f3a008986 */ /* 0x0001e2000c101906 */
[----:B------:R-:W-:Y:S01]  /*29f0*/  F2FP.F16.F32.PACK_AB R29, R94, R29 ;  /* 0x0000001d5e1d723e */ /* 0x000fe200000000ff */
[--C-:B------:R-:W-:Y:S01]  /*2a00*/  IMAD.WIDE.U32 R38, R95, 0x10, R40.reuse ;  /* 0x000000105f267825 */ /* 0x100fe200078e0028 */
[----:B------:R-:W-:Y:S01]  /*2a10*/  F2FP.F16.F32.PACK_AB R34, R93, R34 ;  /* 0x000000225d22723e */ /* 0x000fe200000000ff */
[----:B------:R0:W-:Y:S01]  /*2a20*/  @!P0 STG.E desc[UR6][R56.64], R83 ;  /* 0x0000005338008986 */ /* 0x0001e2000c101906 */
[----:B------:R-:W-:Y:S01]  /*2a30*/  F2FP.F16.F32.PACK_AB R33, R96, R33 ;  /* 0x000000216021723e */ /* 0x000fe200000000ff */
[----:B------:R-:W-:Y:S01]  /*2a40*/  IMAD.WIDE.U32 R40, R97, 0x10, R40 ;  /* 0x0000001061287825 */ /* 0x000fe200078e0028 */
[----:B------:R-:W-:Y:S01]  /*2a50*/  F2FP.F16.F32.PACK_AB R32, R91, R32 ;  /* 0x000000205b20723e */ /* 0x000fe200000000ff */
[----:B------:R0:W-:Y:S01]  /*2a60*/  STG.E.128 desc[UR6][R42.64], R24 ;  /* 0x000000182a007986 */ /* 0x0001e2000c101d06 */
[----:B---3--:R-:W-:-:S03]  /*2a70*/  IADD3 R62, PT, PT, R62, R36, RZ ;  /* 0x000000243e3e7210 */ /* 0x008fc60007ffe0ff */
[----:B------:R0:W-:Y:S01]  /*2a80*/  STG.E.128 desc[UR6][R38.64], R28 ;  /* 0x0000001c26007986 */ /* 0x0001e2000c101d06 */
[----:B------:R-:W-:-:S03]  /*2a90*/  ISETP.GE.AND P0, PT, R62, R37, PT ;  /* 0x000000253e00720c */ /* 0x000fc60003f06270 */
[----:B------:R0:W-:Y:S10]  /*2aa0*/  STG.E.128 desc[UR6][R40.64], R32 ;  /* 0x0000002028007986 */ /* 0x0001f4000c101d06 */
[----:B------:R-:W-:Y:S05]  /*2ab0*/  @!P0 BRA `(.L_x_8186) ;  /* 0xffffffd800b08947 */ /* 0x000fea000383ffff */
[----:B------:R-:W-:Y:S05]  /*2ac0*/  EXIT ;  /* 0x000000000000794d */ /* 0x000fea0003800000 */
.L_x_8187:
        /* <DEDUP_REMOVED lines=11> */
.L_x_13715:


//--------------------- .text._ZN10layer_norm31ln_parallel_residual_fwd_kernelINS_13Kernel_traitsI6__halfS2_fS2_fjLj6144ELj1ELj1ELj8ELj16ENS_18Kernel_traits_baseILj6144ES2_S2_fS2_fjLj256EEEEELb1ELb0ELb0EEEvNS_9FwdParamsE --------------------------
	.section	.text._ZN10layer_norm31ln_parallel_residual_fwd_kernelINS_13Kernel_traitsI6__halfS2_fS2_fjLj6144ELj1ELj1ELj8ELj16ENS_18Kernel_traits_baseILj6144ES2_S2_fS2_fjLj256EEEEELb1ELb0ELb0EEEvNS_9FwdParamsE,"ax",@progbits
	.align	128
        .global         _ZN10layer_norm31ln_parallel_residual_fwd_kernelINS_13Kernel_traitsI6__halfS2_fS2_fjLj6144ELj1ELj1ELj8ELj16ENS_18Kernel_traits_baseILj6144ES2_S2_fS2_fjLj256EEEEELb1ELb0ELb0EEEvNS_9FwdParamsE
        .type           _ZN10layer_norm31ln_parallel_residual_fwd_kernelINS_13Kernel_traitsI6__halfS2_fS2_fjLj6144ELj1ELj1ELj8ELj16ENS_18Kernel_traits_baseILj6144ES2_S2_fS2_fjLj256EEEEELb1ELb0ELb0EEEvNS_9FwdParamsE,@function
        .size           _ZN10layer_norm31ln_parallel_residual_fwd_kernelINS_13Kernel_traitsI6__halfS2_fS2_fjLj6144ELj1ELj1ELj8ELj16ENS_18Kernel_traits_baseILj6144ES2_S2_fS2_fjLj256EEEEELb1ELb0ELb0EEEvNS_9FwdParamsE,(.L_x_13716 - _ZN10layer_norm31ln_parallel_residual_fwd_kernelINS_13Kernel_traitsI6__halfS2_fS2_fjLj6144ELj1ELj1ELj8ELj16ENS_18Kernel_traits_baseILj6144ES2_S2_fS2_fjLj256EEEEELb1ELb0ELb0EEEvNS_9FwdParamsE)
        .other          _ZN10layer_norm31ln_parallel_residual_fwd_kernelINS_13Kernel_traitsI6__halfS2_fS2_fjLj6144ELj1ELj1ELj8ELj16ENS_18Kernel_traits_baseILj6144ES2_S2_fS2_fjLj256EEEEELb1ELb0ELb0EEEvNS_9FwdParamsE,@"STO_CUDA_ENTRY STV_DEFAULT"
_ZN10layer_norm31ln_parallel_residual_fwd_kernelINS_13Kernel_traitsI6__halfS2_fS2_fjLj6144ELj1ELj1ELj8ELj16ENS_18Kernel_traits_baseILj6144ES2_S2_fS2_fjLj256EEEEELb1ELb0ELb0EEEvNS_9FwdParamsE:
.text._ZN10layer_norm31ln_parallel_residual_fwd_kernelINS_13Kernel_traitsI6__halfS2_fS2_fjLj6144ELj1ELj1ELj8ELj16ENS_18Kernel_traits_baseILj6144ES2_S2_fS2_fjLj256EEEEELb1ELb0ELb0EEEvNS_9FwdParamsE:
        /* <DEDUP_REMOVED lines=16> */
[----:B-1----:R-:W-:-:S04]  /*0100*/  UISETP.NE.U32.AND UP0, UPT, UR4, URZ, UPT ;  /* 0x000000ff0400728c */ /* 0x002fc8000bf05070 */
[----:B------:R-:W-:Y:S01]  /*0110*/  UISETP.NE.AND.EX UP0, UPT, UR5, URZ, UPT, UP0 ;  /* 0x000000ff0500728c */ /* 0x000fe2000bf05300 */
[----:B-----5:R-:W-:Y:S01]  /*0120*/  SHF.R.S32.HI R0, RZ, 0x1f, R11 ;  /* 0x0000001fff007819 */ /* 0x020fe2000001140b */
[----:B------:R-:W-:Y:S03]  /*0130*/  BSSY.RECONVERGENT B0, `(.L_x_8188) ;  /* 0x00000c8000007945 */ /* 0x000fe60003800200 */
[----:B------:R-:W-:Y:S02]  /*0140*/  LEA.HI R0, R0, R11, RZ, 0x3 ;  /* 0x0000000b00007211 */ /* 0x000fe400078f18ff */
[----:B---3--:R-:W-:Y:S02]  /*0150*/  @P0 R2UR UR8, R6 ;  /* 0x00000000060802ca */ /* 0x008fe400000e0000 */
[----:B------:R-:W-:Y:S02]  /*0160*/  @P0 R2UR UR9, R7 ;  /* 0x00000000070902ca */ /* 0x000fe400000e0000 */
[----:B0-----:R-:W-:Y:S01]  /*0170*/  @P0 IADD3 R4, P1, PT, R2, R9, RZ ;  /* 0x0000000902040210 */ /* 0x001fe20007f3e0ff */
[----:B----4-:R-:W-:-:S04]  /*0180*/  IMAD.MOV.U32 R2, RZ, RZ, R110 ;  /* 0x000000ffff027224 */ /* 0x010fc800078e006e */
[----:B------:R-:W-:Y:S01]  /*0190*/  @P0 IMAD.X R5, RZ, RZ, R3, P1 ;  /* 0x000000ffff050224 */ /* 0x000fe200008e0603 */
[----:B------:R-:W-:-:S04]  /*01a0*/  LOP3.LUT R113, R2, 0xff, RZ, 0x3c, !PT ;  /* 0x000000ff02717812 */ /* 0x000fc800078e3cff */
        /* <DEDUP_REMOVED lines=15> */
[----:B------:R-:W-:-:S03]  /*02a0*/  ISETP.GE.U32.AND P1, PT, R113, 0x300, PT ;  /* 0x000003007100780c */ /* 0x000fc60003f26070 */
[----:B------:R-:W-:Y:S01]  /*02b0*/  HFMA2 R26, -RZ, RZ, 0, 0 ;  /* 0x00000000ff1a7431 */ /* 0x000fe200000001ff */
[----:B------:R-:W-:Y:S01]  /*02c0*/  P2R R123, PR, RZ, 0x4 ;  /* 0x00000004ff7b7803 */ /* 0x000fe20000000000 */
[----:B------:R-:W5:Y:S01]  /*02d0*/  @P2 LDG.E.128 R100, desc[UR10][R6.64] ;  /* 0x0000000a06642981 */ /* 0x000f62000c1e1d00 */
[C---:B-1----:R-:W-:Y:S01]  /*02e0*/  @P2 IMAD.WIDE.U32 R10, R2.reuse, 0x10, R10 ;  /* 0x00000010020a2825 */ /* 0x042fe200078e000a */
[----:B------:R-:W-:-:S04]  /*02f0*/  @P2 LOP3.LUT R2, R2, 0x100, RZ, 0xfc, !PT ;  /* 0x0000010002022812 */ /* 0x000fc800078efcff */
[----:B------:R-:W5:Y:S01]  /*0300*/  @P2 LDG.E.128 R12, desc[UR10][R10.64] ;  /* 0x0000000a0a0c2981 */ /* 0x000f62000c1e1d00 */
[C---:B--2---:R-:W-:Y:S01]  /*0310*/  @P0 IMAD.WIDE.U32 R32, R2.reuse, 0x10, R24 ;  /* 0x0000001002200825 */ /* 0x044fe200078e0018 */
[----:B------:R-:W-:Y:S02]  /*0320*/  CS2R R24, SRZ ;  /* 0x0000000000187805 */ /* 0x000fe4000001ff00 */
[----:B------:R-:W-:Y:S02]  /*0330*/  CS2R R34, SRZ ;  /* 0x0000000000227805 */ /* 0x000fe4000001ff00 */
[----:B------:R-:W-:Y:S01]  /*0340*/  CS2R R38, SRZ ;  /* 0x0000000000267805 */ /* 0x000fe2000001ff00 */
[----:B------:R-:W-:Y:S01]  /*0350*/  IMAD.MOV.U32 R30, RZ, RZ, RZ ;  /* 0x000000ffff1e7224 */ /* 0x000fe200078e00ff */
[----:B------:R0:W5:Y:S01]  /*0360*/  @P0 LDG.E.128 R16, desc[UR10][R32.64] ;  /* 0x0000000a20100981 */ /* 0x000162000c1e1d00 */
[----:B---3--:R-:W-:Y:S01]  /*0370*/  @P0 IMAD.WIDE.U32 R36, R2, 0x10, R28 ;  /* 0x0000001002240825 */ /* 0x008fe200078e001c */
[----:B------:R-:W-:-:S02]  /*0380*/  CS2R R28, SRZ ;  /* 0x00000000001c7805 */ /* 0x000fc4000001ff00 */
[----:B------:R-:W-:Y:S01]  /*0390*/  @P0 MOV R27, RZ ;  /* 0x000000ff001b0202 */ /* 0x000fe20000000f00 */
[----:B------:R-:W-:Y:S01]  /*03a0*/  @P2 IMAD.MOV.U32 R31, RZ, RZ, RZ ;  /* 0x000000ffff1f2224 */ /* 0x000fe200078e00ff */
[----:B------:R1:W5:Y:S01]  /*03b0*/  @P0 LDG.E.128 R20, desc[UR10][R36.64] ;  /* 0x0000000a24140981 */ /* 0x000362000c1e1d00 */
[----:B------:R-:W-:Y:S01]  /*03c0*/  @P0 VIADD R2, R2, 0x100 ;  /* 0x0000010002020836 */ /* 0x000fe20000000000 */
[----:B0-----:R-:W-:Y:S02]  /*03d0*/  CS2R R32, SRZ ;  /* 0x0000000000207805 */ /* 0x001fe4000001ff00 */
[----:B-1----:R-:W-:Y:S01]  /*03e0*/  CS2R R36, SRZ ;  /* 0x0000000000247805 */ /* 0x002fe2000001ff00 */
        /* <DEDUP_REMOVED lines=20> */
.L_x_8190:
        /* <DEDUP_REMOVED lines=8> */
[----:B------:R-:W-:Y:S02]  /*05b0*/  P2R R123, PR, RZ, 0x4 ;  /* 0x00000004ff7b7803 */ /* 0x000fe40000000000 */
[----:B------:R0:W5:Y:S02]  /*05c0*/  @P2 LDG.E.128 R100, desc[UR10][R10.64] ;  /* 0x0000000a0a642981 */ /* 0x000164000c1e1d00 */
        /* <DEDUP_REMOVED lines=14> */
[----:B------:R-:W-:Y:S01]  /*06b0*/  CS2R R24, SRZ ;  /* 0x0000000000187805 */ /* 0x000fe2000001ff00 */
[----:B------:R-:W-:Y:S01]  /*06c0*/  IMAD.MOV.U32 R30, RZ, RZ, RZ ;  /* 0x000000ffff1e7224 */ /* 0x000fe200078e00ff */
[----:B------:R-:W-:-:S02]  /*06d0*/  CS2R R28, SRZ ;  /* 0x00000000001c7805 */ /* 0x000fc4000001ff00 */
[----:B------:R-:W-:Y:S01]  /*06e0*/  @P2 MOV R31, RZ ;  /* 0x000000ff001f2202 */ /* 0x000fe20000000f00 */
[----:B------:R-:W-:Y:S02]  /*06f0*/  @P0 IMAD.MOV.U32 R27, RZ, RZ, RZ ;  /* 0x000000ffff1b0224 */ /* 0x000fe400078e00ff */
[----:B------:R-:W-:Y:S01]  /*0700*/  @P0 VIADD R2, R2, 0x100 ;  /* 0x0000010002020836 */ /* 0x000fe20000000000 */
        /* <DEDUP_REMOVED lines=10> */
[----:B------:R-:W-:Y:S01]  /*07b0*/  HFMA2 R26, -RZ, RZ, 0, 0 ;  /* 0x00000000ff1a7431 */ /* 0x000fe200000001ff */
[----:B------:R-:W-:Y:S02]  /*07c0*/  CS2R R50, SRZ ;  /* 0x0000000000327805 */ /* 0x000fe4000001ff00 */
[----:B------:R-:W-:Y:S02]  /*07d0*/  CS2R R48, SRZ ;  /* 0x0000000000307805 */ /* 0x000fe4000001ff00 */
[----:B------:R-:W-:Y:S01]  /*07e0*/  CS2R R24, SRZ ;  /* 0x0000000000187805 */ /* 0x000fe2000001ff00 */
[----:B------:R-:W-:Y:S01]  /*07f0*/  IMAD.MOV.U32 R30, RZ, RZ, RZ ;  /* 0x000000ffff1e7224 */ /* 0x000fe200078e00ff */
[----:B------:R-:W-:Y:S01]  /*0800*/  CS2R R28, SRZ ;  /* 0x00000000001c7805 */ /* 0x000fe2000001ff00 */
[----:B------:R-:W-:Y:S06]  /*0810*/  BRA `(.L_x_8191) ;  /* 0x0000000400647947 */ /* 0x000fec0003800000 */
.L_x_8189:
        /* <DEDUP_REMOVED lines=48> */
.L_x_8192:
[C---:B------:R-:W-:Y:S01]  /*0b20*/  ISETP.GE.U32.AND P2, PT, R113.reuse, 0x100, PT ;  /* 0x000001007100780c */ /* 0x040fe20003f46070 */
[----:B------:R-:W0:Y:S01]  /*0b30*/  LDC.64 R6, c[0x0][0x3d0] ;  /* 0x0000f400ff067b82 */ /* 0x000e220000000a00 */
[C---:B------:R-:W-:Y:S02]  /*0b40*/  ISETP.GE.U32.AND P0, PT, R113.reuse, 0x200, PT ;  /* 0x000002007100780c */ /* 0x040fe40003f06070 */
[----:B------:R-:W-:-:S05]  /*0b50*/  ISETP.GE.U32.AND P1, PT, R113, 0x300, PT ;  /* 0x000003007100780c */ /* 0x000fca0003f26070 */
[----:B------:R-:W1:Y:S01]  /*0b60*/  LDC.64 R32, c[0x0][0x3d8] ;  /* 0x0000f600ff207b82 */ /* 0x000e620000000a00 */
[----:B------:R-:W-:-:S07]  /*0b70*/  P2R R123, PR, RZ, 0x4 ;  /* 0x00000004ff7b7803 */ /* 0x000fce0000000000 */
[----:B------:R-:W2:Y:S08]  /*0b80*/  @P2 LDC.64 R10, c[0x0][0x438] ;  /* 0x00010e00ff0a2b82 */ /* 0x000eb00000000a00 */
[----:B------:R-:W3:Y:S01]  /*0b90*/  LDC.64 R60, c[0x0][0x3d0] ;  /* 0x0000f400ff3c7b82 */ /* 0x000ee20000000a00 */
[----:B0-----:R-:W-:-:S07]  /*0ba0*/  @P2 IMAD.WIDE.U32 R36, R2, 0x10, R6 ;  /* 0x0000001002242825 */ /* 0x001fce00078e0006 */
[----:B------:R-:W0:Y:S01]  /*0bb0*/  @P0 LDC.64 R62, c[0x0][0x438] ;  /* 0x00010e00ff3e0b82 */ /* 0x000e220000000a00 */
[C---:B-1----:R-:W-:Y:S01]  /*0bc0*/  @P2 IMAD.WIDE.U32 R58, R2.reuse, 0x10, R32 ;  /* 0x00000010023a2825 */ /* 0x042fe200078e0020 */
[----:B------:R1:W5:Y:S04]  /*0bd0*/  @P2 LDG.E.128 R100, desc[UR10][R36.64] ;  /* 0x0000000a24642981 */ /* 0x000368000c1e1d00 */
        /* <DEDUP_REMOVED lines=9> */
[----:B0-----:R-:W-:-:S05]  /*0c70*/  @P0 IMAD.WIDE.U32 R62, R2, 0x10, R62 ;  /* 0x00000010023e0825 */ /* 0x001fca00078e003e */
[----:B------:R4:W5:Y:S02]  /*0c80*/  @P0 LD.E.128 R24, desc[UR10][R62.64] ;  /* 0x0000000a3e180980 */ /* 0x000964000c101d00 */
[----:B------:R-:W0:Y:S01]  /*0c90*/  LDC.64 R70, c[0x0][0x3d8] ;  /* 0x0000f600ff467b82 */ /* 0x000e220000000a00 */
[C---:B-1----:R-:W-:Y:S01]  /*0ca0*/  @P0 IMAD.WIDE.U32 R64, R2.reuse, 0x10, R64 ;  /* 0x0000001002400825 */ /* 0x042fe200078e0040 */
[----:B------:R-:W-:-:S04]  /*0cb0*/  @P0 IADD3 R2, PT, PT, R2, 0x100, RZ ;  /* 0x0000010002020810 */ /* 0x000fc80007ffe0ff */
[----:B------:R4:W5:Y:S01]  /*0cc0*/  @P0 LDG.E.128 R20, desc[UR10][R64.64] ;  /* 0x0000000a40140981 */ /* 0x000962000c1e1d00 */
[----:B--2---:R-:W-:-:S05]  /*0cd0*/  @P1 IMAD.WIDE.U32 R6, R2, 0x10, R66 ;  /* 0x0000001002061825 */ /* 0x004fca00078e0042 */
[----:B------:R4:W5:Y:S01]  /*0ce0*/  @P1 LDG.E.128 R40, desc[UR10][R6.64] ;  /* 0x0000000a06281981 */ /* 0x000962000c1e1d00 */
[----:B---3--:R-:W-:-:S05]  /*0cf0*/  @P1 IMAD.WIDE.U32 R10, R2, 0x10, R68 ;  /* 0x00000010020a1825 */ /* 0x008fca00078e0044 */
[----:B------:R4:W5:Y:S01]  /*0d00*/  @P1 LD.E.128 R48, desc[UR10][R10.64] ;  /* 0x0000000a0a301980 */ /* 0x000962000c101d00 */
[----:B0-----:R-:W-:-:S05]  /*0d10*/  @P1 IMAD.WIDE.U32 R2, R2, 0x10, R70 ;  /* 0x0000001002021825 */ /* 0x001fca00078e0046 */
[----:B------:R4:W5:Y:S01]  /*0d20*/  @P1 LDG.E.128 R44, desc[UR10][R2.64] ;  /* 0x0000000a022c1981 */ /* 0x000962000c1e1d00 */
[----:B------:R-:W-:Y:S01]  /*0d30*/  IMAD.MOV.U32 R34, RZ, RZ, RZ ;  /* 0x000000ffff227224 */ /* 0x000fe200078e00ff */
[----:B------:R-:W-:Y:S01]  /*0d40*/  CS2R R32, SRZ ;  /* 0x0000000000207805 */ /* 0x000fe2000001ff00 */
[----:B------:R-:W-:Y:S01]  /*0d50*/  IMAD.MOV.U32 R38, RZ, RZ, RZ ;  /* 0x000000ffff267224 */ /* 0x000fe200078e00ff */
[----:B------:R-:W-:Y:S02]  /*0d60*/  CS2R R36, SRZ ;  /* 0x0000000000247805 */ /* 0x000fe4000001ff00 */
[----:B------:R-:W-:Y:S02]  /*0d70*/  @P2 MOV R39, RZ ;  /* 0x000000ff00272202 */ /* 0x000fe40000000f00 */
[----:B------:R-:W-:Y:S02]  /*0d80*/  @P1 CS2R R54, SRZ ;  /* 0x0000000000361805 */ /* 0x000fe4000001ff00 */
[----:B------:R-:W-:Y:S01]  /*0d90*/  @P1 CS2R R52, SRZ ;  /* 0x0000000000341805 */ /* 0x000fe2000001ff00 */
[----:B----4-:R-:W-:-:S07]  /*0da0*/  @P0 IMAD.MOV.U32 R35, RZ, RZ, RZ ;  /* 0x000000ffff230224 */ /* 0x010fce00078e00ff */
.L_x_8191:
[----:B------:R-:W-:Y:S05]  /*0db0*/  BSYNC.RECONVERGENT B0 ;  /* 0x0000000000007941 */ /* 0x000fea0003800200 */
.L_x_8188:
        /* <DEDUP_REMOVED lines=12> */
[----:B------:R-:W-:Y:S02]  /*0e80*/  UIADD3 UR12, UPT, UPT, UR8, -0x255992d5, URZ ;  /* 0xdaa66d2b080c7890 */ /* 0x000fe4000fffe0ff */
[----:B------:R-:W-:Y:S01]  /*0e90*/  IMAD.HI.U32 R5, R2, -0x326172a9, RZ ;  /* 0xcd9e8d5702057827 */ /* 0x000fe200078e00ff */
[----:B------:R-:W-:-:S02]  /*0ea0*/  UIADD3 UR13, UPT, UPT, UR9, -0x126145ec, URZ ;  /* 0xed9eba14090d7890 */ /* 0x000fc4000fffe0ff */
[----:B------:R-:W-:Y:S02]  /*0eb0*/  UIADD3 UR14, UPT, UPT, UR8, -0x4ab325aa, URZ ;  /* 0xb54cda56080e7890 */ /* 0x000fe4000fffe0ff */
[----:B------:R-:W-:Y:S02]  /*0ec0*/  UIADD3 UR15, UPT, UPT, UR9, 0x1fd5c5a3, URZ ;  /* 0x1fd5c5a3090f7890 */ /* 0x000fe4000fffe0ff */
[----:B------:R-:W-:Y:S02]  /*0ed0*/  UIADD3 UR16, UPT, UPT, UR9, -0x24c28bd8, URZ ;  /* 0xdb3d742809107890 */ /* 0x000fe4000fffe0ff */
[----:B------:R-:W-:Y:S02]  /*0ee0*/  UIADD3 UR21, UPT, UPT, UR9, -0x695add53, URZ ;  /* 0x96a522ad09157890 */ /* 0x000fe4000fffe0ff */
[----:B------:R-:W-:Y:S01]  /*0ef0*/  UIADD3 UR22, UPT, UPT, UR8, -0x700cb87f, URZ ;  /* 0x8ff3478108167890 */ /* 0x000fe2000fffe0ff */
[----:B0-----:R-:W-:Y:S01]  /*0f00*/  IMAD R7, R7, UR4, R110 ;  /* 0x0000000407077c24 */ /* 0x001fe2000f8e026e */
[----:B------:R-:W0:Y:S03]  /*0f10*/  LDCU UR18, c[0x0][0x388] ;  /* 0x00007100ff1277ac */ /* 0x000e260008000800 */
[C---:B------:R-:W-:Y:S01]  /*0f20*/  IMAD.HI.U32 R3, R7.reuse, -0x326172a9, RZ ;  /* 0xcd9e8d5707037827 */ /* 0x040fe200078e00ff */
[----:B------:R-:W1:Y:S03]  /*0f30*/  LDCU.U8 UR19, c[0x0][0x410] ;  /* 0x00008200ff1377ac */ /* 0x000e660008000000 */
[----:B------:R-:W-:Y:S01]  /*0f40*/  IMAD R6, R7, -0x326172a9, RZ ;  /* 0xcd9e8d5707067824 */ /* 0x000fe200078e02ff */
[----:B------:R-:W-:Y:S01]  /*0f50*/  LOP3.LUT R3, R8, UR8, R3, 0x96, !PT ;  /* 0x0000000808037c12 */ /* 0x000fe2000f8e9603 */
[----:B------:R-:W2:Y:S03]  /*0f60*/  LDCU UR20, c[0x0][0x400] ;  /* 0x00008000ff1477ac */ /* 0x000ea60008000800 */
[----:B------:R-:W-:Y:S01]  /*0f70*/  LOP3.LUT R5, R6, UR5, R5, 0x96, !PT ;  /* 0x0000000506057c12 */ /* 0x000fe2000f8e9605 */
[----:B------:R-:W-:Y:S01]  /*0f80*/  IMAD.HI.U32 R6, R3, -0x2daee0ad, RZ ;  /* 0xd2511f5303067827 */ /* 0x000fe200078e00ff */
[----:B------:R-:W-:-:S02]  /*0f90*/  UIADD3 UR5, UPT, UPT, UR9, 0x76cf5d0a, URZ ;  /* 0x76cf5d0a09057890 */ /* 0x000fc4000fffe0ff */
[----:B------:R-:W-:Y:S01]  /*0fa0*/  UPLOP3.LUT UP1, UPT, UPT, UPT, UPT, 0x40, 0x4 ;  /* 0x000000000004789c */ /* 0x000fe20003f2e870 */
[----:B------:R-:W-:Y:S01]  /*0fb0*/  IMAD R10, R3, -0x2daee0ad, RZ ;  /* 0xd2511f53030a7824 */ /* 0x000fe200078e02ff */
[----:B------:R-:W-:Y:S01]  /*0fc0*/  LOP3.LUT R6, R11, UR6, R6, 0x96, !PT ;  /* 0x000000060b067c12 */ /* 0x000fe2000f8e9606 */
[----:B------:R-:W-:Y:S01]  /*0fd0*/  IMAD.HI.U32 R3, R5, -0x2daee0ad, RZ ;  /* 0xd2511f5305037827 */ /* 0x000fe200078e00ff */
[----:B------:R-:W-:-:S03]  /*0fe0*/  UIADD3 UR6, UPT, UPT, UR9, 0x32370b8f, URZ ;  /* 0x32370b8f09067890 */ /* 0x000fc6000fffe0ff */
[----:B------:R-:W-:Y:S01]  /*0ff0*/  IMAD R11, R6, -0x326172a9, RZ ;  /* 0xcd9e8d57060b7824 */ /* 0x000fe200078e02ff */
        /* <DEDUP_REMOVED lines=23> */
[----:B------:R-:W-:-:S03]  /*1170*/  UIADD3 UR5, UPT, UPT, UR8, -0xe443238, URZ ;  /* 0xf1bbcdc808057890 */ /* 0x000fc6000fffe0ff */
[----:B------:R-:W-:Y:S01]  /*1180*/  IMAD.HI.U32 R5, R2, -0x2daee0ad, RZ ;  /* 0xd2511f5302057827 */ /* 0x000fe200078e00ff */
[----:B------:R-:W-:Y:S01]  /*1190*/  LOP3.LUT R3, R10, UR7, R3, 0x96, !PT ;  /* 0x000000070a037c12 */ /* 0x000fe2000f8e9603 */
[----:B------:R-:W3:Y:S01]  /*11a0*/  LDCU UR7, c[0x0][0x408] ;  /* 0x00008100ff0777ac */ /* 0x000ee20008000800 */
[----:B------:R-:W-:Y:S01]  /*11b0*/  SHF.R.S32.HI R10, RZ, 0x3, R0 ;  /* 0x00000003ff0a7819 */ /* 0x000fe20000011400 */
[----:B------:R-:W-:Y:S01]  /*11c0*/  IMAD R57, R2, -0x2daee0ad, RZ ;  /* 0xd2511f5302397824 */ /* 0x000fe200078e02ff */
[----:B------:R-:W-:Y:S01]  /*11d0*/  LOP3.LUT R5, R6, UR12, R5, 0x96, !PT ;  /* 0x0000000c06057c12 */ /* 0x000fe2000f8e9605 */
[----:B------:R-:W-:Y:S01]  /*11e0*/  IMAD.HI.U32 R2, R3, -0x2daee0ad, RZ ;  /* 0xd2511f5303027827 */ /* 0x000fe200078e00ff */
[C---:B------:R-:W-:Y:S02]  /*11f0*/  LOP3.LUT R56, R10.reuse, 0xff, RZ, 0xc0, !PT ;  /* 0x000000ff0a387812 */ /* 0x040fe400078ec0ff */
[----:B------:R-:W-:Y:S01]  /*1200*/  LOP3.LUT R10, R10, 0xffffff00, RZ, 0xc0, !PT ;  /* 0xffffff000a0a7812 */ /* 0x000fe200078ec0ff */
[----:B------:R-:W-:Y:S01]  /*1210*/  IMAD R11, R11, -0x326172a9, RZ ;  /* 0xcd9e8d570b0b7824 */ /* 0x000fe200078e02ff */
[----:B------:R-:W-:Y:S01]  /*1220*/  LOP3.LUT R2, R57, UR6, R2, 0x96, !PT ;  /* 0x0000000639027c12 */ /* 0x000fe2000f8e9602 */
[----:B------:R-:W-:Y:S01]  /*1230*/  IMAD.HI.U32 R0, R5, -0x326172a9, RZ ;  /* 0xcd9e8d5705007827 */ /* 0x000fe200078e00ff */
[----:B------:R-:W-:-:S03]  /*1240*/  LOP3.LUT R57, R110, 0xe0, RZ, 0xc0, !PT ;  /* 0x000000e06e397812 */ /* 0x000fc600078ec0ff */
[----:B------:R-:W-:Y:S01]  /*1250*/  IMAD R6, R5, -0x326172a9, RZ ;  /* 0xcd9e8d5705067824 */ /* 0x000fe200078e02ff */
[----:B------:R-:W-:Y:S01]  /*1260*/  LOP3.LUT R0, R11, UR14, R0, 0x96, !PT ;  /* 0x0000000e0b007c12 */ /* 0x000fe2000f8e9600 */
[----:B------:R-:W-:Y:S01]  /*1270*/  IMAD.HI.U32 R5, R2, -0x326172a9, RZ ;  /* 0xcd9e8d5702057827 */ /* 0x000fe200078e00ff */
[----:B------:R-:W-:-:S03]  /*1280*/  VIADDMNMX R57, R56, -R57, RZ, !PT ;  /* 0x8000003938397246 */ /* 0x000fc600078001ff */
[----:B------:R-:W-:Y:S01]  /*1290*/  IMAD.SHL.U32 R11, R110, 0x20, RZ ;  /* 0x000000206e0b7824 */ /* 0x000fe200078e00ff */
[----:B------:R-:W-:Y:S01]  /*12a0*/  LOP3.LUT R5, R6, UR13, R5, 0x96, !PT ;  /* 0x0000000d06057c12 */ /* 0x000fe2000f8e9605 */
[----:B------:R-:W-:Y:S01]  /*12b0*/  IMAD R6, R3, -0x2daee0ad, RZ ;  /* 0xd2511f5303067824 */ /* 0x000fe200078e02ff */
[----:B------:R-:W-:Y:S01]  /*12c0*/  VIMNMX R57, PT, PT, R57, 0x20, PT ;  /* 0x0000002039397848 */ /* 0x000fe20003fe0100 */
[C---:B------:R-:W-:Y:S01]  /*12d0*/  IMAD.HI.U32 R3, R0.reuse, -0x2daee0ad, RZ ;  /* 0xd2511f5300037827 */ /* 0x040fe200078e00ff */
[----:B------:R-:W-:Y:S01]  /*12e0*/  LOP3.LUT R59, R11, 0x3e0, RZ, 0xc0, !PT ;  /* 0x000003e00b3b7812 */ /* 0x000fe200078ec0ff */
[----:B------:R-:W4:Y:S01]  /*12f0*/  LDCU.64 UR12, c[0x0][0x398] ;  /* 0x00007300ff0c77ac */ /* 0x000f220008000a00 */
[----:B------:R-:W-:Y:S01]  /*1300*/  LEA R58, R57, R10, 0x3 ;  /* 0x0000000a393a7211 */ /* 0x000fe200078e18ff */
[----:B------:R-:W-:Y:S01]  /*1310*/  IMAD R57, R0, -0x2daee0ad, RZ ;  /* 0xd2511f5300397824 */ /* 0x000fe200078e02ff */
[----:B------:R-:W-:Y:S01]  /*1320*/  LOP3.LUT R3, R6, UR15, R3, 0x96, !PT ;  /* 0x0000000f06037c12 */ /* 0x000fe2000f8e9603 */
[----:B------:R-:W-:Y:S01]  /*1330*/  IMAD.HI.U32 R6, R5, -0x2daee0ad, RZ ;  /* 0xd2511f5305067827 */ /* 0x000fe200078e00ff */
[----:B------:R-:W-:Y:S01]  /*1340*/  I2FP.F32.U32 R58, R58 ;  /* 0x0000003a003a7245 */ /* 0x000fe20000201000 */
[----:B------:R-:W0:Y:S01]  /*1350*/  LDCU.64 UR14, c[0x0][0x3a0] ;  /* 0x00007400ff0e77ac */ /* 0x000e220008000a00 */
[----:B------:R-:W-:Y:S01]  /*1360*/  VIADDMNMX R59, R56, -R59, RZ, !PT ;  /* 0x8000003b383b7246 */ /* 0x000fe200078001ff */
[----:B------:R-:W-:Y:S01]  /*1370*/  IMAD R11, R2, -0x326172a9, RZ ;  /* 0xcd9e8d57020b7824 */ /* 0x000fe200078e02ff */
[----:B------:R-:W-:Y:S01]  /*1380*/  LOP3.LUT R57, R57, UR16, R6, 0x96, !PT ;  /* 0x0000001039397c12 */ /* 0x000fe2000f8e9606 */
[----:B------:R-:W-:Y:S01]  /*1390*/  IMAD.HI.U32 R0, R3, -0x326172a9, RZ ;  /* 0xcd9e8d5703007827 */ /* 0x000fe200078e00ff */
[----:B------:R-:W1:Y:S01]  /*13a0*/  MUFU.RCP R6, R58 ;  /* 0x0000003a00067308 */ /* 0x000e620000001000 */
[----:B------:R-:W-:Y:S01]  /*13b0*/  VIMNMX R59, PT, PT, R59, 0x20, PT ;  /* 0x000000203b3b7848 */ /* 0x000fe20003fe0100 */
[----:B------:R-:W0:Y:S01]  /*13c0*/  LDCU.64 UR16, c[0x0][0x380] ;  /* 0x00007000ff1077ac */ /* 0x000e220008000a00 */
[----:B------:R-:W-:Y:S01]  /*13d0*/  IMAD R2, R5, -0x2daee0ad, RZ ;  /* 0xd2511f5305027824 */ /* 0x000fe200078e02ff */
[----:B------:R-:W-:Y:S01]  /*13e0*/  LOP3.LUT R0, R11, UR5, R0, 0x96, !PT ;  /* 0x000000050b007c12 */ /* 0x000fe2000f8e9600 */
[----:B------:R-:W-:-:S02]  /*13f0*/  IMAD R3, R3, -0x326172a9, RZ ;  /* 0xcd9e8d5703037824 */ /* 0x000fc400078e02ff */
[----:B------:R-:W-:Y:S02]  /*1400*/  IMAD R124, R59, 0x8, R10 ;  /* 0x000000083b7c7824 */ /* 0x000fe400078e020a */
[----:B------:R-:W-:-:S04]  /*1410*/  IMAD.HI.U32 R5, R0, -0x2daee0ad, RZ ;  /* 0xd2511f5300057827 */ /* 0x000fc800078e00ff */
[----:B------:R-:W-:Y:S01]  /*1420*/  IMAD R0, R0, -0x2daee0ad, RZ ;  /* 0xd2511f5300007824 */ /* 0x000fe200078e02ff */
[----:B------:R-:W-:Y:S01]  /*1430*/  LOP3.LUT R5, R2, UR21, R5, 0x96, !PT ;  /* 0x0000001502057c12 */ /* 0x000fe2000f8e9605 */
[C---:B------:R-:W-:Y:S01]  /*1440*/  IMAD R2, R57.reuse, -0x326172a9, RZ ;  /* 0xcd9e8d5739027824 */ /* 0x040fe200078e02ff */
[----:B-1----:R1:W-:Y:S02]  /*1450*/  STL [R1], R6 ;  /* 0x0000000601007387 */ /* 0x0023e40000100800 */
[----:B-1----:R-:W-:-:S05]  /*1460*/  IMAD.HI.U32 R6, R57, -0x326172a9, RZ ;  /* 0xcd9e8d5739067827 */ /* 0x002fca00078e00ff */
[----:B------:R-:W-:Y:S01]  /*1470*/  LOP3.LUT R6, R3, UR22, R6, 0x96, !PT ;  /* 0x0000001603067c12 */ /* 0x000fe2000f8e9606 */
[----:B0-234-:R-:W-:-:S07]  /*1480*/  IMAD.MOV.U32 R3, RZ, RZ, RZ ;  /* 0x000000ffff037224 */ /* 0x01dfce00078e00ff */
.L_x_8577:
[----:B------:R-:W-:Y:S01]  /*1490*/  UIMAD UR5, UR4, UR18, URZ ;  /* 0x00000012040572a4 */ /* 0x000fe2000f8e02ff */
[----:B------:R-:W-:Y:S01]  /*14a0*/  ISETP.NE.AND P0, PT, R123, RZ, PT ;  /* 0x000000ff7b00720c */ /* 0x000fe20003f05270 */
[----:B------:R-:W-:Y:S02]  /*14b0*/  BSSY.RECONVERGENT B0, `(.L_x_8193) ;  /* 0x000096c000007945 */ /* 0x000fe40003800200 */
[----:B------:R-:W-:-:S04]  /*14c0*/  USHF.R.S32.HI UR6, URZ, 0x1f, UR5 ;  /* 0x0000001fff067899 */ /* 0x000fc80008011405 */
[----:B------:R-:W-:-:S06]  /*14d0*/  ULEA.HI UR6, UR6, UR5, URZ, 0x3 ;  /* 0x0000000506067291 */ /* 0x000fcc000f8f18ff */
[----:B0123--:R-:W-:-:S04]  /*14e0*/  MOV R93, UR6 ;  /* 0x00000006005d7c02 */ /* 0x00ffc80008000f00 */
        /* <DEDUP_REMOVED lines=10> */
[----:B0-----:R-:W-:-:S04]  /*1590*/  IMAD.WIDE.U32 R70, R10, 0x10, R70 ;  /* 0x000000100a467825 */ /* 0x001fc800078e0046 */
[----:B-1----:R-:W-:-:S05]  /*15a0*/  @P1 IMAD.WIDE.U32 R72, R10, 0x20, R72 ;  /* 0x000000200a481825 */ /* 0x002fca00078e0048 */
[----:B------:R0:W5:Y:S01]  /*15b0*/  @P1 LDG.E.128 R60, desc[UR10][R72.64] ;  /* 0x0000000a483c1981 */ /* 0x000162000c1e1d00 */
[----:B--2---:R-:W-:-:S03]  /*15c0*/  @P0 IMAD.WIDE.U32 R68, R10, 0x10, R68 ;  /* 0x000000100a440825 */ /* 0x004fc600078e0044 */
        /* <DEDUP_REMOVED lines=22> */
.L_x_8198:
        /* <DEDUP_REMOVED lines=13> */
.L_x_8200:
[----:B------:R-:W-:Y:S05]  /*1800*/  BSYNC.RECONVERGENT B2 ;  /* 0x0000000000027941 */ /* 0x000fea0003800200 */
.L_x_8199:
        /* <DEDUP_REMOVED lines=60> */
.L_x_8197:
[----:B------:R-:W-:Y:S05]  /*1bd0*/  BSYNC.RECONVERGENT B1 ;  /* 0x0000000000017941 */ /* 0x000fea0003800200 */
.L_x_8196:
[----:B------:R-:W0:Y:S01]  /*1be0*/  LDC R111, c[0x0][0x404] ;  /* 0x00010100ff6f7b82 */ /* 0x000e220000000800 */
[----:B------:R-:W-:Y:S01]  /*1bf0*/  HFMA2 R110, -RZ, RZ, 0.1171875, 0 ;  /* 0x2f800000ff6e7431 */ /* 0x000fe200000001ff */
[----:B------:R-:W-:Y:S01]  /*1c00*/  ISETP.NE.AND P2, PT, R70, 0x1, PT ;  /* 0x000000014600780c */ /* 0x000fe20003f45270 */
[----:B------:R-:W-:Y:S01]  /*1c10*/  BSSY.RECONVERGENT B1, `(.L_x_8201) ;  /* 0x000005c000017945 */ /* 0x000fe20003800200 */
[----:B------:R-:W-:Y:S01]  /*1c20*/  I2FP.F32.U32 R69, R68 ;  /* 0x0000004400457245 */ /* 0x000fe20000201000 */
[----:B-----5:R-:W-:Y:S02]  /*1c30*/  HADD2.F32 R109, -RZ, R72.H0_H0 ;  /* 0x20000048ff6d7230 */ /* 0x020fe40000004100 */
[----:B------:R-:W-:Y:S02]  /*1c40*/  IMAD.MOV.U32 R71, RZ, RZ, 0x2 ;  /* 0x00000002ff477424 */ /* 0x000fe400078e00ff */
[----:B------:R-:W-:Y:S02]  /*1c50*/  IMAD.MOV.U32 R68, RZ, RZ, R2 ;  /* 0x000000ffff447224 */ /* 0x000fe400078e0002 */
[----:B------:R-:W-:-:S05]  /*1c60*/  FFMA.FTZ R0, R69, R110, 1.1641532182693481445e-10 ;  /* 0x2f00000045007423 */ /* 0x000fca000001006e */
        /* <DEDUP_REMOVED lines=11> */
.L_x_8203:
        /* <DEDUP_REMOVED lines=13> */
.L_x_8205:
[----:B------:R-:W-:Y:S05]  /*1df0*/  BSYNC.RECONVERGENT B2 ;  /* 0x0000000000027941 */ /* 0x000fea0003800200 */
.L_x_8204:
        /* <DEDUP_REMOVED lines=61> */
.L_x_8202:
[----:B------:R-:W-:Y:S05]  /*21d0*/  BSYNC.RECONVERGENT B1 ;  /* 0x0000000000017941 */ /* 0x000fea0003800200 */
.L_x_8201:
[----:B------:R-:W-:Y:S01]  /*21e0*/  ISETP.NE.AND P2, PT, R71, 0x1, PT ;  /* 0x000000014700780c */ /* 0x000fe20003f45270 */
[----:B------:R-:W-:Y:S01]  /*21f0*/  BSSY.RECONVERGENT B1, `(.L_x_8206) ;  /* 0x000005c000017945 */ /* 0x000fe20003800200 */
[----:B------:R-:W-:Y:S01]  /*2200*/  I2FP.F32.U32 R69, R68 ;  /* 0x0000004400457245 */ /* 0x000fe20000201000 */
[----:B------:R-:W-:Y:S02]  /*2210*/  HFMA2 R70, -RZ, RZ, 0, 1.1920928955078125e-07 ;  /* 0x00000002ff467431 */ /* 0x000fe400000001ff */
[----:B------:R-:W-:Y:S02]  /*2220*/  HADD2.F32 R108, -RZ, R72.H1_H1 ;  /* 0x30000048ff6c7230 */ /* 0x000fe40000004100 */
        /* <DEDUP_REMOVED lines=13> */
.L_x_8208:
        /* <DEDUP_REMOVED lines=13> */
.L_x_8210:
[----:B------:R-:W-:Y:S05]  /*23d0*/  BSYNC.RECONVERGENT B2 ;  /* 0x0000000000027941 */ /* 0x000fea0003800200 */
.L_x_8209:
        /* <DEDUP_REMOVED lines=61> */
.L_x_8207:
[----:B------:R-:W-:Y:S05]  /*27b0*/  BSYNC.RECONVERGENT B1 ;  /* 0x0000000000017941 */ /* 0x000fea0003800200 */
.L_x_8206:
[----:B------:R-:W-:Y:S01]  /*27c0*/  ISETP.NE.AND P2, PT, R70, 0x1, PT ;  /* 0x000000014600780c */ /* 0x000fe20003f45270 */
[----:B------:R-:W-:Y:S01]  /*27d0*/  BSSY.RECONVERGENT B1, `(.L_x_8211) ;  /* 0x000005c000017945 */ /* 0x000fe20003800200 */
[----:B------:R-:W-:Y:S01]  /*27e0*/  I2FP.F32.U32 R69, R68 ;  /* 0x0000004400457245 */ /* 0x000fe20000201000 */
[----:B------:R-:W-:Y:S01]  /*27f0*/  HADD2.F32 R72, -RZ, R73.H0_H0 ;  /* 0x20000049ff487230 */ /* 0x000fe20000004100 */
        /* <DEDUP_REMOVED lines=14> */
.L_x_8213:
        /* <DEDUP_REMOVED lines=13> */
.L_x_8215:
[----:B------:R-:W-:Y:S05]  /*29b0*/  BSYNC.RECONVERGENT B2 ;  /* 0x0000000000027941 */ /* 0x000fea0003800200 */
.L_x_8214:
        /* <DEDUP_REMOVED lines=61> */
.L_x_8212:
[----:B------:R-:W-:Y:S05]  /*2d90*/  BSYNC.RECONVERGENT B1 ;  /* 0x0000000000017941 */ /* 0x000fea0003800200 */
.L_x_8211:
[----:B------:R-:W-:Y:S01]  /*2da0*/  ISETP.NE.AND P2, PT, R71, 0x1, PT ;  /* 0x000000014700780c */ /* 0x000fe20003f45270 */
[----:B------:R-:W-:Y:S01]  /*2db0*/  BSSY.RECONVERGENT B1, `(.L_x_8216) ;  /* 0x000005c000017945 */ /* 0x000fe20003800200 */
[----:B------:R-:W-:Y:S01]  /*2dc0*/  I2FP.F32.U32 R69, R68 ;  /* 0x0000004400457245 */ /* 0x000fe20000201000 */
[----:B------:R-:W-:Y:S02]  /*2dd0*/  HADD2.F32 R73, -RZ, R73.H1_H1 ;  /* 0x30000049ff497230 */ /* 0x000fe40000004100 */
[----:B------:R-:W-:Y:S02]  /*2de0*/  IMAD.MOV.U32 R70, RZ, RZ, 0x2 ;  /* 0x00000002ff467424 */ /* 0x000fe400078e00ff */
        /* <DEDUP_REMOVED lines=13> */
.L_x_8218:
        /* <DEDUP_REMOVED lines=13> */
.L_x_8220:
[----:B------:R-:W-:Y:S05]  /*2f90*/  BSYNC.RECONVERGENT B2 ;  /* 0x0000000000027941 */ /* 0x000fea0003800200 */
.L_x_8219:
        /* <DEDUP_REMOVED lines=61> */
.L_x_8217:
[----:B------:R-:W-:Y:S05]  /*3370*/  BSYNC.RECONVERGENT B1 ;  /* 0x0000000000017941 */ /* 0x000fea0003800200 */
.L_x_8216:
[----:B------:R-:W-:Y:S01]  /*3380*/  ISETP.NE.AND P3, PT, R70, 0x1, PT ;  /* 0x000000014600780c */ /* 0x000fe20003f65270 */
[----:B------:R-:W-:Y:S01]  /*3390*/  BSSY.RECONVERGENT B1, `(.L_x_8221) ;  /* 0x000005b000017945 */ /* 0x000fe20003800200 */
[----:B------:R-:W-:Y:S01]  /*33a0*/  I2FP.F32.U32 R69, R68 ;  /* 0x0000004400457245 */ /* 0x000fe20000201000 */
[----:B------:R-:W-:Y:S02]  /*33b0*/  HFMA2 R71, -RZ, RZ, 0, 1.1920928955078125e-07 ;  /* 0x00000002ff477431 */ /* 0x000fe400000001ff */
[----:B------:R-:W-:Y:S02]  /*33c0*/  HADD2.F32 R68, -RZ, R74.H0_H0 ;  /* 0x2000004aff447230 */ /* 0x000fe40000004100 */
        /* <DEDUP_REMOVED lines=12> */
.L_x_8223:
        /* <DEDUP_REMOVED lines=13> */
.L_x_8225:
[----:B------:R-:W-:Y:S05]  /*3560*/  BSYNC.RECONVERGENT B2 ;  /* 0x0000000000027941 */ /* 0x000fea0003800200 */
.L_x_8224:
        /* <DEDUP_REMOVED lines=61> */
.L_x_8222:
[----:B------:R-:W-:Y:S05]  /*3940*/  BSYNC.RECONVERGENT B1 ;  /* 0x0000000000017941 */ /* 0x000fea0003800200 */
.L_x_8221:
[----:B------:R-:W-:Y:S01]  /*3950*/  ISETP.NE.AND P4, PT, R71, 0x1, PT ;  /* 0x000000014700780c */ /* 0x000fe20003f85270 */
[----:B------:R-:W-:Y:S01]  /*3960*/  BSSY.RECONVERGENT B1, `(.L_x_8226) ;  /* 0x000005b000017945 */ /* 0x000fe20003800200 */
[----:B------:R-:W-:Y:S01]  /*3970*/  I2FP.F32.U32 R69, R69 ;  /* 0x0000004500457245 */ /* 0x000fe20000201000 */
[----:B------:R-:W-:Y:S02]  /*3980*/  HADD2.F32 R74, -RZ, R74.H1_H1 ;  /* 0x3000004aff4a7230 */ /* 0x000fe40000004100 */
        /* <DEDUP_REMOVED lines=13> */
.L_x_8228:
        /* <DEDUP_REMOVED lines=13> */
.L_x_8230:
[----:B------:R-:W-:Y:S05]  /*3b30*/  BSYNC.RECONVERGENT B2 ;  /* 0x0000000000027941 */ /* 0x000fea0003800200 */
.L_x_8229:
        /* <DEDUP_REMOVED lines=61> */
.L_x_8227:
[----:B------:R-:W-:Y:S05]  /*3f10*/  BSYNC.RECONVERGENT B1 ;  /* 0x0000000000017941 */ /* 0x000fea0003800200 */
.L_x_8226:
[----:B------:R-:W-:Y:S01]  /*3f20*/  ISETP.NE.AND P5, PT, R96, 0x1, PT ;  /* 0x000000016000780c */ /* 0x000fe20003fa5270 */
[----:B------:R-:W-:Y:S01]  /*3f30*/  BSSY.RECONVERGENT B1, `(.L_x_8231) ;  /* 0x000005b000017945 */ /* 0x000fe20003800200 */
[----:B------:R-:W-:Y:S01]  /*3f40*/  I2FP.F32.U32 R69, R69 ;  /* 0x0000004500457245 */ /* 0x000fe20000201000 */
[----:B------:R-:W-:Y:S02]  /*3f50*/  IMAD.MOV.U32 R4, RZ, RZ, 0x2 ;  /* 0x00000002ff047424 */ /* 0x000fe400078e00ff */
[----:B------:R-:W-:Y:S02]  /*3f60*/  IMAD.MOV.U32 R71, RZ, RZ, R2 ;  /* 0x000000ffff477224 */ /* 0x000fe400078e0002 */
[----:B------:R-:W-:Y:S01]  /*3f70*/  FFMA.FTZ R70, R69, R110, 1.1641532182693481445e-10 ;  /* 0x2f00000045467423 */ /* 0x000fe2000001006e */
[----:B------:R-:W-:-:S04]  /*3f80*/  HADD2.F32 R69, -RZ, R75.H0_H0 ;  /* 0x2000004bff457230 */ /* 0x000fc80000004100 */
        /* <DEDUP_REMOVED lines=10> */
.L_x_8233:
        /* <DEDUP_REMOVED lines=13> */
.L_x_8235:
[----:B------:R-:W-:Y:S05]  /*4100*/  BSYNC.RECONVERGENT B2 ;  /* 0x0000000000027941 */ /* 0x000fea0003800200 */
.L_x_8234:
        /* <DEDUP_REMOVED lines=61> */
.L_x_8232:
[----:B------:R-:W-:Y:S05]  /*44e0*/  BSYNC.RECONVERGENT B1 ;  /* 0x0000000000017941 */ /* 0x000fea0003800200 */
.L_x_8231:
[----:B------:R-:W-:Y:S01]  /*44f0*/  I2FP.F32.U32 R71, R71 ;  /* 0x0000004700477245 */ /* 0x000fe20000201000 */
[----:B------:R-:W-:Y:S01]  /*4500*/  FMUL.FTZ R109, R109, UR7 ;  /* 0x000000076d6d7c20 */ /* 0x000fe20008410000 */
[----:B------:R-:W-:Y:S01]  /*4510*/  P2R R97, PR, RZ, 0x2 ;  /* 0x00000002ff617803 */ /* 0x000fe20000000000 */
[----:B------:R-:W-:Y:S01]  /*4520*/  FMUL.FTZ R70, R74, UR7 ;  /* 0x000000074a467c20 */ /* 0x000fe20008410000 */
[----:B------:R-:W-:Y:S01]  /*4530*/  ISETP.NE.AND P1, PT, R0, RZ, PT ;  /* 0x000000ff0000720c */ /* 0x000fe20003f25270 */
[----:B------:R-:W-:Y:S01]  /*4540*/  FFMA.FTZ R110, R71, R110, 1.1641532182693481445e-10 ;  /* 0x2f000000476e7423 */ /* 0x000fe2000001006e */
[----:B------:R-:W-:Y:S01]  /*4550*/  FMUL.FTZ R72, R72, UR7 ;  /* 0x0000000748487c20 */ /* 0x000fe20008410000 */
[----:B------:R-:W-:Y:S01]  /*4560*/  ISETP.NE.AND P6, PT, R94, RZ, PT ;  /* 0x000000ff5e00720c */ /* 0x000fe20003fc5270 */
[----:B------:R-:W-:Y:S02]  /*4570*/  HADD2.F32 R98, -RZ, R75.H1_H1 ;  /* 0x3000004bff627230 */ /* 0x000fe40000004100 */
[----:B------:R-:W-:Y:S01]  /*4580*/  FMUL.FTZ R71, R68, UR7 ;  /* 0x0000000744477c20 */ /* 0x000fe20008410000 */
[----:B------:R-:W-:Y:S01]  /*4590*/  FMUL.FTZ R75, R73, UR7 ;  /* 0x00000007494b7c20 */ /* 0x000fe20008410000 */
[----:B------:R-:W-:Y:S01]  /*45a0*/  ISETP.NE.AND P5, PT, R95, RZ, PT ;  /* 0x000000ff5f00720c */ /* 0x000fe20003fa5270 */
[----:B------:R-:W-:Y:S01]  /*45b0*/  FMUL.FTZ R69, R69, UR7 ;  /* 0x0000000745457c20 */ /* 0x000fe20008410000 */
[----:B------:R-:W-:Y:S01]  /*45c0*/  FSEL R68, R109, RZ, P1 ;  /* 0x000000ff6d447208 */ /* 0x000fe20000800000 */
        /* <DEDUP_REMOVED lines=9> */
[----:B------:R-:W-:Y:S01]  /*4660*/  FSETP.GTU.FTZ.AND P5, PT, R110, R111, PT ;  /* 0x0000006f6e00720b */ /* 0x000fe20003fbc000 */
        /* <DEDUP_REMOVED lines=12> */
[----:B------:R-:W-:Y:S01]  /*4730*/  PLOP3.LUT P5, PT, P5, PT, PT, 0x8, 0x80 ;  /* 0x000000000080781c */ /* 0x000fe20002fae170 */
[----:B------:R-:W-:-:S12]  /*4740*/  BRA `(.L_x_8236) ;  /* 0x0000006000507947 */ /* 0x000fd80003800000 */
.L_x_8195:
        /* <DEDUP_REMOVED lines=16> */
.L_x_8239:
        /* <DEDUP_REMOVED lines=13> */
.L_x_8241:
[----:B------:R-:W-:Y:S05]  /*4920*/  BSYNC.RECONVERGENT B2 ;  /* 0x0000000000027941 */ /* 0x000fea0003800200 */
.L_x_8240:
        /* <DEDUP_REMOVED lines=59> */
[----:B------:R-:W-:-:S07]  /*4ce0*/  LOP3.LUT R5, R4, UR6, R93, 0x96, !PT ;  /* 0x0000000604057c12 */ /* 0x000fce000f8e965d */
.L_x_8238:
[----:B------:R-:W-:Y:S05]  /*4cf0*/  BSYNC.RECONVERGENT B1 ;  /* 0x0000000000017941 */ /* 0x000fea0003800200 */
.L_x_8237:
[----:B------:R-:W0:Y:S01]  /*4d00*/  LDC R115, c[0x0][0x404] ;  /* 0x00010100ff737b82 */ /* 0x000e220000000800 */
[----:B------:R-:W-:Y:S01]  /*4d10*/  ISETP.NE.AND P2, PT, R68, 0x1, PT ;  /* 0x000000014400780c */ /* 0x000fe20003f45270 */
[----:B------:R-:W-:Y:S01]  /*4d20*/  IMAD.MOV.U32 R118, RZ, RZ, 0x2f800000 ;  /* 0x2f800000ff767424 */ /* 0x000fe200078e00ff */
[----:B------:R-:W-:Y:S01]  /*4d30*/  I2FP.F32.U32 R11, R11 ;  /* 0x0000000b000b7245 */ /* 0x000fe20000201000 */
[----:B-----5:R-:W-:Y:S01]  /*4d40*/  HADD2.F32 R69, -RZ, R72.H0_H0 ;  /* 0x20000048ff457230 */ /* 0x020fe20000004100 */
[----:B------:R-:W-:Y:S01]  /*4d50*/  BSSY.RECONVERGENT B1, `(.L_x_8242) ;  /* 0x000005c000017945 */ /* 0x000fe20003800200 */
[----:B------:R-:W-:Y:S02]  /*4d60*/  IMAD.MOV.U32 R70, RZ, RZ, 0x2 ;  /* 0x00000002ff467424 */ /* 0x000fe400078e00ff */
[----:B------:R-:W1:Y:S01]  /*4d70*/  LDC R114, c[0x0][0x408] ;  /* 0x00010200ff727b82 */ /* 0x000e620000000800 */
[----:B------:R-:W-:Y:S01]  /*4d80*/  FFMA.FTZ R0, R11, R118, 1.1641532182693481445e-10 ;  /* 0x2f0000000b007423 */ /* 0x000fe20000010076 */
[----:B------:R-:W-:-:S04]  /*4d90*/  MOV R11, R2 ;  /* 0x00000002000b7202 */ /* 0x000fc80000000f00 */
        /* <DEDUP_REMOVED lines=12> */
.L_x_8244:
        /* <DEDUP_REMOVED lines=13> */
.L_x_8246:
[----:B------:R-:W-:Y:S05]  /*4f30*/  BSYNC.RECONVERGENT B2 ;  /* 0x0000000000027941 */ /* 0x000fea0003800200 */
.L_x_8245:
        /* <DEDUP_REMOVED lines=61> */
.L_x_8243:
[----:B------:R-:W-:Y:S05]  /*5310*/  BSYNC.RECONVERGENT B1 ;  /* 0x0000000000017941 */ /* 0x000fea0003800200 */
.L_x_8242:
[----:B------:R-:W-:Y:S01]  /*5320*/  I2FP.F32.U32 R11, R11 ;  /* 0x0000000b000b7245 */ /* 0x000fe20000201000 */
[----:B------:R-:W-:Y:S01]  /*5330*/  HADD2.F32 R69, -RZ, R56.H0_H0 ;  /* 0x20000038ff457230 */ /* 0x000fe20000004100 */
[----:B------:R-:W-:Y:S01]  /*5340*/  ISETP.NE.AND P3, PT, R70, 0x1, PT ;  /* 0x000000014600780c */ /* 0x000fe20003f65270 */
[----:B------:R-:W-:Y:S01]  /*5350*/  BSSY.RECONVERGENT B1, `(.L_x_8247) ;  /* 0x000005f000017945 */ /* 0x000fe20003800200 */
[----:B------:R-:W-:Y:S01]  /*5360*/  FSEL R4, R4, RZ, P4 ;  /* 0x000000ff04047208 */ /* 0x000fe20002000000 */
[----:B------:R-:W-:Y:S01]  /*5370*/  FFMA.FTZ R68, R11, R118, 1.1641532182693481445e-10 ;  /* 0x2f0000000b447423 */ /* 0x000fe20000010076 */
[----:B------:R-:W-:-:S04]  /*5380*/  FMUL.FTZ R69, R69, R114 ;  /* 0x0000007245457220 */ /* 0x000fc80000410000 */
[----:B------:R-:W-:-:S04]  /*5390*/  FSETP.GTU.FTZ.AND P2, PT, R68, R115, PT ;  /* 0x000000734400720b */ /* 0x000fc80003f5c000 */
[----:B------:R-:W-:Y:S02]  /*53a0*/  FSEL R69, R69, RZ, !P2 ;  /* 0x000000ff45457208 */ /* 0x000fe40005000000 */
[----:B------:R-:W-:-:S03]  /*53b0*/  SEL R117, RZ, 0x1, P2 ;  /* 0x00000001ff757807 */ /* 0x000fc60001000000 */
[----:B------:R-:W-:Y:S01]  /*53c0*/  FADD.FTZ R68, R69, R4 ;  /* 0x0000000445447221 */ /* 0x000fe20000010000 */
[----:B------:R-:W-:Y:S02]  /*53d0*/  IMAD.MOV.U32 R69, RZ, RZ, 0x2 ;  /* 0x00000002ff457424 */ /* 0x000fe400078e00ff */
[----:B------:R-:W-:Y:S02]  /*53e0*/  IMAD.MOV.U32 R4, RZ, RZ, R2 ;  /* 0x000000ffff047224 */ /* 0x000fe400078e0002 */
        /* <DEDUP_REMOVED lines=10> */
.L_x_8249:
        /* <DEDUP_REMOVED lines=13> */
.L_x_8251:
[----:B------:R-:W-:Y:S05]  /*5560*/  BSYNC.RECONVERGENT B2 ;  /* 0x0000000000027941 */ /* 0x000fea0003800200 */
.L_x_8250:
        /* <DEDUP_REMOVED lines=61> */
.L_x_8248:
[----:B------:R-:W-:Y:S05]  /*5940*/  BSYNC.RECONVERGENT B1 ;  /* 0x0000000000017941 */ /* 0x000fea0003800200 */
.L_x_8247:
[----:B------:R-:W-:Y:S01]  /*5950*/  ISETP.NE.AND P2, PT, R69, 0x1, PT ;  /* 0x000000014500780c */ /* 0x000fe20003f45270 */
[----:B------:R-:W-:Y:S01]  /*5960*/  BSSY.RECONVERGENT B1, `(.L_x_8252) ;  /* 0x000005d000017945 */ /* 0x000fe20003800200 */
[----:B------:R-:W-:Y:S01]  /*5970*/  I2FP.F32.U32 R11, R4 ;  /* 0x00000004000b7245 */ /* 0x000fe20000201000 */
[----:B------:R-:W-:-:S04]  /*5980*/  HFMA2 R70, -RZ, RZ, 0, 1.1920928955078125e-07 ;  /* 0x00000002ff467431 */ /* 0x000fc800000001ff */
[----:B------:R-:W-:Y:S01]  /*5990*/  FFMA.FTZ R4, R11, R118, 1.1641532182693481445e-10 ;  /* 0x2f0000000b047423 */ /* 0x000fe20000010076 */
[----:B------:R-:W-:-:S04]  /*59a0*/  HADD2.F32 R11, -RZ, R72.H1_H1 ;  /* 0x30000048ff0b7230 */ /* 0x000fc80000004100 */
[----:B------:R-:W-:Y:S01]  /*59b0*/  FSETP.LE.FTZ.AND P4, PT, R4, R115, PT ;  /* 0x000000730400720b */ /* 0x000fe20003f93000 */
[----:B------:R-:W-:Y:S02]  /*59c0*/  IMAD.MOV.U32 R4, RZ, RZ, R2 ;  /* 0x000000ffff047224 */ /* 0x000fe400078e0002 */
[----:B------:R-:W-:Y:S01]  /*59d0*/  FMUL.FTZ R11, R114, R11 ;  /* 0x0000000b720b7220 */ /* 0x000fe20000410000 */
        /* <DEDUP_REMOVED lines=10> */
.L_x_8254:
        /* <DEDUP_REMOVED lines=13> */
.L_x_8256:
[----:B------:R-:W-:Y:S05]  /*5b50*/  BSYNC.RECONVERGENT B2 ;  /* 0x0000000000027941 */ /* 0x000fea0003800200 */
.L_x_8255:
        /* <DEDUP_REMOVED lines=61> */
.L_x_8253:
[----:B------:R-:W-:Y:S05]  /*5f30*/  BSYNC.RECONVERGENT B1 ;  /* 0x0000000000017941 */ /* 0x000fea0003800200 */
.L_x_8252:
[----:B------:R-:W-:Y:S01]  /*5f40*/  I2FP.F32.U32 R69, R4 ;  /* 0x0000000400457245 */ /* 0x000fe20000201000 */
[----:B------:R-:W-:Y:S01]  /*5f50*/  HADD2.F32 R71, -RZ, R56.H1_H1 ;  /* 0x30000038ff477230 */ /* 0x000fe20000004100 */
[----:B------:R-:W-:Y:S01]  /*5f60*/  ISETP.NE.AND P3, PT, R70, 0x1, PT ;  /* 0x000000014600780c */ /* 0x000fe20003f65270 */
        /* <DEDUP_REMOVED lines=8> */
[----:B------:R-:W-:Y:S01]  /*5ff0*/  MOV R11, R2 ;  /* 0x00000002000b7202 */ /* 0x000fe20000000f00 */
        /* <DEDUP_REMOVED lines=11> */
.L_x_8259:
        /* <DEDUP_REMOVED lines=13> */
.L_x_8261:
[----:B------:R-:W-:Y:S05]  /*6180*/  BSYNC.RECONVERGENT B2 ;  /* 0x0000000000027941 */ /* 0x000fea0003800200 */
.L_x_8260:
        /* <DEDUP_REMOVED lines=61> */
.L_x_8258:
[----:B------:R-:W-:Y:S05]  /*6560*/  BSYNC.RECONVERGENT B1 ;  /* 0x0000000000017941 */ /* 0x000fea0003800200 */
.L_x_8257:
[----:B------:R-:W-:Y:S01]  /*6570*/  ISETP.NE.AND P2, PT, R72, 0x1, PT ;  /* 0x000000014800780c */ /* 0x000fe20003f45270 */
[----:B------:R-:W-:Y:S01]  /*6580*/  HADD2.F32 R71, -RZ, R73.H0_H0 ;  /* 0x20000049ff477230 */ /* 0x000fe20000004100 */
[----:B------:R-:W-:Y:S01]  /*6590*/  I2FP.F32.U32 R11, R11 ;  /* 0x0000000b000b7245 */ /* 0x000fe20000201000 */
[----:B------:R-:W-:Y:S01]  /*65a0*/  BSSY.RECONVERGENT B1, `(.L_x_8262) ;  /* 0x000005b000017945 */ /* 0x000fe20003800200 */
[----:B------:R-:W-:-:S03]  /*65b0*/  IMAD.MOV.U32 R95, RZ, RZ, 0x2 ;  /* 0x00000002ff5f7424 */ /* 0x000fc600078e00ff */
[----:B------:R-:W-:Y:S01]  /*65c0*/  FFMA.FTZ R4, R11, R118, 1.1641532182693481445e-10 ;  /* 0x2f0000000b047423 */ /* 0x000fe20000010076 */
[----:B------:R-:W-:-:S04]  /*65d0*/  IMAD.MOV.U32 R11, RZ, RZ, R2 ;  /* 0x000000ffff0b7224 */ /* 0x000fc800078e0002 */
        /* <DEDUP_REMOVED lines=12> */
.L_x_8264:
        /* <DEDUP_REMOVED lines=13> */
.L_x_8266:
[----:B------:R-:W-:Y:S05]  /*6770*/  BSYNC.RECONVERGENT B2 ;  /* 0x0000000000027941 */ /* 0x000fea0003800200 */
.L_x_8265:
        /* <DEDUP_REMOVED lines=61> */
.L_x_8263:
[----:B------:R-:W-:Y:S05]  /*6b50*/  BSYNC.RECONVERGENT B1 ;  /* 0x0000000000017941 */ /* 0x000fea0003800200 */
.L_x_8262:
[----:B------:R-:W-:Y:S01]  /*6b60*/  I2FP.F32.U32 R11, R11 ;  /* 0x0000000b000b7245 */ /* 0x000fe20000201000 */
[----:B------:R-:W-:Y:S01]  /*6b70*/  HADD2.F32 R71, -RZ, R57.H0_H0 ;  /* 0x20000039ff477230 */ /* 0x000fe20000004100 */
        /* <DEDUP_REMOVED lines=21> */
.L_x_8269:
        /* <DEDUP_REMOVED lines=13> */
.L_x_8271:
[----:B------:R-:W-:Y:S05]  /*6da0*/  BSYNC.RECONVERGENT B2 ;  /* 0x0000000000027941 */ /* 0x000fea0003800200 */
.L_x_8270:
        /* <DEDUP_REMOVED lines=61> */
.L_x_8268:
[----:B------:R-:W-:Y:S05]  /*7180*/  BSYNC.RECONVERGENT B1 ;  /* 0x0000000000017941 */ /* 0x000fea0003800200 */
.L_x_8267:
[----:B------:R-:W-:Y:S01]  /*7190*/  ISETP.NE.AND P2, PT, R71, 0x1, PT ;  /* 0x000000014700780c */ /* 0x000fe20003f45270 */
[----:B------:R-:W-:Y:S01]  /*71a0*/  HADD2.F32 R73, -RZ, R73.H1_H1 ;  /* 0x30000049ff497230 */ /* 0x000fe20000004100 */
        /* <DEDUP_REMOVED lines=17> */
.L_x_8274:
        /* <DEDUP_REMOVED lines=13> */
.L_x_8276:
[----:B------:R-:W-:Y:S05]  /*7390*/  BSYNC.RECONVERGENT B2 ;  /* 0x0000000000027941 */ /* 0x000fea0003800200 */
.L_x_8275:
        /* <DEDUP_REMOVED lines=61> */
.L_x_8273:
[----:B------:R-:W-:Y:S05]  /*7770*/  BSYNC.RECONVERGENT B1 ;  /* 0x0000000000017941 */ /* 0x000fea0003800200 */
.L_x_8272:
[----:B------:R-:W-:Y:S01]  /*7780*/  I2FP.F32.U32 R11, R11 ;  /* 0x0000000b000b7245 */ /* 0x000fe20000201000 */
[----:B------:R-:W-:Y:S01]  /*7790*/  HADD2.F32 R71, -RZ, R57.H1_H1 ;  /* 0x30000039ff477230 */ /* 0x000fe20000004100 */
[----:B------:R-:W-:Y:S01]  /*77a0*/  FSEL R4, R4, RZ, P4 ;  /* 0x000000ff04047208 */ /* 0x000fe20002000000 */
[----:B------:R-:W-:Y:S01]  /*77b0*/  BSSY.RECONVERGENT B1, `(.L_x_8277) ;  /* 0x000005f000017945 */ /* 0x000fe20003800200 */
[----:B------:R-:W-:Y:S02]  /*77c0*/  IMAD.MOV.U32 R97, RZ, RZ, 0x2 ;  /* 0x00000002ff617424 */ /* 0x000fe400078e00ff */
        /* <DEDUP_REMOVED lines=18> */
.L_x_8279:
        /* <DEDUP_REMOVED lines=13> */
.L_x_8281:
[----:B------:R-:W-:Y:S05]  /*79c0*/  BSYNC.RECONVERGENT B2 ;  /* 0x0000000000027941 */ /* 0x000fea0003800200 */
.L_x_8280:
        /* <DEDUP_REMOVED lines=61> */
.L_x_8278:
[----:B------:R-:W-:Y:S05]  /*7da0*/  BSYNC.RECONVERGENT B1 ;  /* 0x0000000000017941 */ /* 0x000fea0003800200 */
.L_x_8277:
[----:B------:R-:W-:Y:S01]  /*7db0*/  ISETP.NE.AND P3, PT, R97, 0x1, PT ;  /* 0x000000016100780c */ /* 0x000fe20003f65270 */
[----:B------:R-:W-:Y:S01]  /*7dc0*/  HADD2.F32 R73, -RZ, R74.H0_H0 ;  /* 0x2000004aff497230 */ /* 0x000fe20000004100 */
        /* <DEDUP_REMOVED lines=16> */
.L_x_8284:
        /* <DEDUP_REMOVED lines=13> */
.L_x_8286:
[----:B------:R-:W-:Y:S05]  /*7fa0*/  BSYNC.RECONVERGENT B2 ;  /* 0x0000000000027941 */ /* 0x000fea0003800200 */
.L_x_8285:
        /* <DEDUP_REMOVED lines=61> */
.L_x_8283:
[----:B------:R-:W-:Y:S05]  /*8380*/  BSYNC.RECONVERGENT B1 ;  /* 0x0000000000017941 */ /* 0x000fea0003800200 */
.L_x_8282:
[----:B------:R-:W-:Y:S01]  /*8390*/  I2FP.F32.U32 R11, R11 ;  /* 0x0000000b000b7245 */ /* 0x000fe20000201000 */
[----:B------:R-:W-:Y:S01]  /*83a0*/  HADD2.F32 R73, -RZ, R58.H0_H0 ;  /* 0x2000003aff497230 */ /* 0x000fe20000004100 */
[----:B------:R-:W-:Y:S01]  /*83b0*/  FSEL R4, R4, RZ, P2 ;  /* 0x000000ff04047208 */ /* 0x000fe20001000000 */
[----:B------:R-:W-:Y:S01]  /*83c0*/  BSSY.RECONVERGENT B1, `(.L_x_8287) ;  /* 0x000005f000017945 */ /* 0x000fe20003800200 */
[----:B------:R-:W-:Y:S02]  /*83d0*/  IMAD.MOV.U32 R97, RZ, RZ, 0x2 ;  /* 0x00000002ff617424 */ /* 0x000fe400078e00ff */
[----:B------:R-:W-:Y:S01]  /*83e0*/  FFMA.FTZ R72, R11, R118, 1.1641532182693481445e-10 ;  /* 0x2f0000000b487423 */ /* 0x000fe20000010076 */
[----:B------:R-:W-:Y:S01]  /*83f0*/  FMUL.FTZ R73, R73, R114 ;  /* 0x0000007249497220 */ /* 0x000fe20000410000 */
[----:B------:R-:W-:-:S03]  /*8400*/  MOV R11, R2 ;  /* 0x00000002000b7202 */ /* 0x000fc60000000f00 */
        /* <DEDUP_REMOVED lines=15> */
.L_x_8289:
        /* <DEDUP_REMOVED lines=13> */
.L_x_8291:
[----:B------:R-:W-:Y:S05]  /*85d0*/  BSYNC.RECONVERGENT B2 ;  /* 0x0000000000027941 */ /* 0x000fea0003800200 */
.L_x_8290:
        /* <DEDUP_REMOVED lines=61> */
.L_x_8288:
[----:B------:R-:W-:Y:S05]  /*89b0*/  BSYNC.RECONVERGENT B1 ;  /* 0x0000000000017941 */ /* 0x000fea0003800200 */
.L_x_8287:
[----:B------:R-:W-:Y:S01]  /*89c0*/  ISETP.NE.AND P4, PT, R97, 0x1, PT ;  /* 0x000000016100780c */ /* 0x000fe20003f85270 */
[----:B------:R-:W-:Y:S01]  /*89d0*/  HADD2.F32 R73, -RZ, R74.H1_H1 ;  /* 0x3000004aff497230 */ /* 0x000fe20000004100 */
[----:B------:R-:W-:Y:S01]  /*89e0*/  I2FP.F32.U32 R11, R11 ;  /* 0x0000000b000b7245 */ /* 0x000fe20000201000 */
[----:B------:R-:W-:Y:S01]  /*89f0*/  BSSY.RECONVERGENT B1, `(.L_x_8292) ;  /* 0x000005a000017945 */ /* 0x000fe20003800200 */
[----:B------:R-:W-:Y:S02]  /*8a00*/  IMAD.MOV.U32 R96, RZ, RZ, 0x2 ;  /* 0x00000002ff607424 */ /* 0x000fe400078e00ff */
        /* <DEDUP_REMOVED lines=13> */
.L_x_8294:
        /* <DEDUP_REMOVED lines=13> */
.L_x_8296:
[----:B------:R-:W-:Y:S05]  /*8bb0*/  BSYNC.RECONVERGENT B2 ;  /* 0x0000000000027941 */ /* 0x000fea0003800200 */
.L_x_8295:
        /* <DEDUP_REMOVED lines=61> */
.L_x_8293:
[----:B------:R-:W-:Y:S05]  /*8f90*/  BSYNC.RECONVERGENT B1 ;  /* 0x0000000000017941 */ /* 0x000fea0003800200 */
.L_x_8292:
[----:B------:R-:W-:Y:S01]  /*8fa0*/  I2FP.F32.U32 R11, R11 ;  /* 0x0000000b000b7245 */ /* 0x000fe20000201000 */
[----:B------:R-:W-:Y:S01]  /*8fb0*/  HADD2.F32 R73, -RZ, R58.H1_H1 ;  /* 0x3000003aff497230 */ /* 0x000fe20000004100 */
        /* <DEDUP_REMOVED lines=21> */
.L_x_8299:
        /* <DEDUP_REMOVED lines=13> */
.L_x_8301:
[----:B------:R-:W-:Y:S05]  /*91e0*/  BSYNC.RECONVERGENT B2 ;  /* 0x0000000000027941 */ /* 0x000fea0003800200 */
.L_x_8300:
        /* <DEDUP_REMOVED lines=61> */
.L_x_8298:
[----:B------:R-:W-:Y:S05]  /*95c0*/  BSYNC.RECONVERGENT B1 ;  /* 0x0000000000017941 */ /* 0x000fea0003800200 */
.L_x_8297:
[----:B------:R-:W-:Y:S01]  /*95d0*/  ISETP.NE.AND P5, PT, R98, 0x1, PT ;  /* 0x000000016200780c */ /* 0x000fe20003fa5270 */
[----:B------:R-:W-:Y:S01]  /*95e0*/  HADD2.F32 R97, -RZ, R75.H0_H0 ;  /* 0x2000004bff617230 */ /* 0x000fe20000004100 */
        /* <DEDUP_REMOVED lines=16> */
.L_x_8304:
        /* <DEDUP_REMOVED lines=13> */
.L_x_8306:
[----:B------:R-:W-:Y:S05]  /*97c0*/  BSYNC.RECONVERGENT B2 ;  /* 0x0000000000027941 */ /* 0x000fea0003800200 */
.L_x_8305:
        /* <DEDUP_REMOVED lines=61> */
.L_x_8303:
[----:B------:R-:W-:Y:S05]  /*9ba0*/  BSYNC.RECONVERGENT B1 ;  /* 0x0000000000017941 */ /* 0x000fea0003800200 */
.L_x_8302:
[----:B------:R-:W-:Y:S01]  /*9bb0*/  I2FP.F32.U32 R11, R11 ;  /* 0x0000000b000b7245 */ /* 0x000fe20000201000 */
[----:B------:R-:W-:Y:S01]  /*9bc0*/  HADD2.F32 R97, -RZ, R59.H0_H0 ;  /* 0x2000003bff617230 */ /* 0x000fe20000004100 */
        /* <DEDUP_REMOVED lines=21> */
.L_x_8309:
        /* <DEDUP_REMOVED lines=13> */
.L_x_8311:
[----:B------:R-:W-:Y:S05]  /*9df0*/  BSYNC.RECONVERGENT B2 ;  /* 0x0000000000027941 */ /* 0x000fea0003800200 */
.L_x_8310:
        /* <DEDUP_REMOVED lines=61> */
.L_x_8308:
[----:B------:R-:W-:Y:S05]  /*a1d0*/  BSYNC.RECONVERGENT B1 ;  /* 0x0000000000017941 */ /* 0x000fea0003800200 */
.L_x_8307:
[----:B------:R-:W-:Y:S01]  /*a1e0*/  ISETP.NE.AND P6, PT, R98, 0x1, PT ;  /* 0x000000016200780c */ /* 0x000fe20003fc5270 */
[----:B------:R-:W-:Y:S01]  /*a1f0*/  HADD2.F32 R97, -RZ, R75.H1_H1 ;  /* 0x3000004bff617230 */ /* 0x000fe20000004100 */
[----:B------:R-:W-:Y:S01]  /*a200*/  I2FP.F32.U32 R11, R11 ;  /* 0x0000000b000b7245 */ /* 0x000fe20000201000 */
[----:B------:R-:W-:Y:S01]  /*a210*/  BSSY.RECONVERGENT B1, `(.L_x_8312) ;  /* 0x000005c000017945 */ /* 0x000fe20003800200 */
[----:B------:R-:W-:Y:S02]  /*a220*/  HFMA2 R4, -RZ, RZ, 0, 1.1920928955078125e-07 ;  /* 0x00000002ff047431 */ /* 0x000fe400000001ff */
        /* <DEDUP_REMOVED lines=13> */
.L_x_8314:
        /* <DEDUP_REMOVED lines=15> */
.L_x_8316:
[----:B------:R-:W-:Y:S05]  /*a3f0*/  BSYNC.RECONVERGENT B2 ;  /* 0x0000000000027941 */ /* 0x000fea0003800200 */
.L_x_8315:
        /* <DEDUP_REMOVED lines=61> */
.L_x_8313:
[----:B------:R-:W-:Y:S05]  /*a7d0*/  BSYNC.RECONVERGENT B1 ;  /* 0x0000000000017941 */ /* 0x000fea0003800200 */
.L_x_8312:
[----:B------:R-:W-:Y:S01]  /*a7e0*/  I2FP.F32.U32 R75, R75 ;  /* 0x0000004b004b7245 */ /* 0x000fe20000201000 */
[----:B------:R-:W-:Y:S01]  /*a7f0*/  HADD2.F32 R97, -RZ, R59.H1_H1 ;  /* 0x3000003bff617230 */ /* 0x000fe20000004100 */
[----:B------:R-:W-:-:S03]  /*a800*/  FSEL R98, R11, RZ, P5 ;  /* 0x000000ff0b627208 */ /* 0x000fc60002800000 */
[----:B------:R-:W-:Y:S01]  /*a810*/  FFMA.FTZ R118, R75, R118, 1.1641532182693481445e-10 ;  /* 0x2f0000004b767423 */ /* 0x000fe20000010076 */
[----:B------:R-:W-:-:S04]  /*a820*/  FMUL.FTZ R97, R97, R114 ;  /* 0x0000007261617220 */ /* 0x000fc80000410000 */
[----:B------:R-:W-:-:S04]  /*a830*/  FSETP.GTU.FTZ.AND P6, PT, R118, R115, PT ;  /* 0x000000737600720b */ /* 0x000fc80003fdc000 */
[----:B------:R-:W-:Y:S02]  /*a840*/  FSEL R97, R97, RZ, !P6 ;  /* 0x000000ff61617208 */ /* 0x000fe40007000000 */
[----:B------:R-:W-:-:S03]  /*a850*/  SEL R96, RZ, 0x1, P6 ;  /* 0x00000001ff607807 */ /* 0x000fc60003000000 */
[----:B------:R-:W-:Y:S01]  /*a860*/  FADD.FTZ R75, R97, R98 ;  /* 0x00000062614b7221 */ /* 0x000fe20000010000 */
[----:B------:R-:W-:-:S03]  /*a870*/  PRMT R11, R96, 0x7610, R11 ;  /* 0x00007610600b7816 */ /* 0x000fc6000000000b */
[----:B------:R-:W-:-:S07]  /*a880*/  @P1 FADD.FTZ R75, R67, R75 ;  /* 0x0000004b434b1221 */ /* 0x000fce0000010000 */
.L_x_8236:
[----:B------:R-:W-:Y:S01]  /*a890*/  SEL R109, RZ, 0x1000000, !P5 ;  /* 0x01000000ff6d7807 */ /* 0x000fe20006800000 */
[----:B------:R-:W0:Y:S01]  /*a8a0*/  LDC.64 R98, c[0x0][0x3b0] ;  /* 0x0000ec00ff627b82 */ /* 0x000e220000000a00 */
[----:B------:R-:W-:Y:S02]  /*a8b0*/  SEL R108, RZ, 0x10000, !P4 ;  /* 0x00010000ff6c7807 */ /* 0x000fe40006000000 */
[----:B------:R-:W-:Y:S02]  /*a8c0*/  ISETP.NE.AND P5, PT, R94, RZ, PT ;  /* 0x000000ff5e00720c */ /* 0x000fe40003fa5270 */
[----:B------:R-:W-:Y:S02]  /*a8d0*/  ISETP.NE.AND P4, PT, R95, RZ, PT ;  /* 0x000000ff5f00720c */ /* 0x000fe40003f85270 */
[----:B------:R-:W-:Y:S01]  /*a8e0*/  ISETP.NE.AND P6, PT, R93, RZ, PT ;  /* 0x000000ff5d00720c */ /* 0x000fe20003fc5270 */
[----:B------:R-:W1:Y:S01]  /*a8f0*/  LDC.64 R94, c[0x0][0x3a8] ;  /* 0x0000ea00ff5e7b82 */ /* 0x000e620000000a00 */
        /* <DEDUP_REMOVED lines=12> */
[----:B-1----:R-:W-:-:S05]  /*a9c0*/  IMAD.WIDE.U32 R94, R10, 0x20, R94 ;  /* 0x000000200a5e7825 */ /* 0x002fca00078e005e */
[----:B------:R0:W-:Y:S04]  /*a9d0*/  STG.E.128 desc[UR10][R94.64], R68 ;  /* 0x000000445e007986 */ /* 0x0001e8000c101d0a */
[----:B------:R0:W-:Y:S04]  /*a9e0*/  STG.E.128 desc[UR10][R94.64+0x10], R72 ;  /* 0x000010485e007986 */ /* 0x0001e8000c101d0a */
[----:B------:R0:W-:Y:S01]  /*a9f0*/  STG.E.64 desc[UR10][R98.64], R96 ;  /* 0x0000006062007986 */ /* 0x0001e2000c101b0a */
[----:B------:R-:W-:Y:S05]  /*aa00*/  @!P0 BRA `(.L_x_8317) ;  /* 0x0000000000508947 */ /* 0x000fea0003800000 */
[----:B------:R-:W-:Y:S01]  /*aa10*/  IMAD.U32 R93, R104, 0x10000, RZ ;  /* 0x00010000685d7824 */ /* 0x000fe200078e00ff */
[----:B------:R-:W1:Y:S01]  /*aa20*/  LDC.64 R108, c[0x0][0x3b8] ;  /* 0x0000ee00ff6c7b82 */ /* 0x000e620000000a00 */
[----:B------:R-:W-:Y:S02]  /*aa30*/  LOP3.LUT R0, R11, 0xffff, RZ, 0xc0, !PT ;  /* 0x0000ffff0b007812 */ /* 0x000fe400078ec0ff */
[----:B0-----:R-:W-:Y:S02]  /*aa40*/  LOP3.LUT R94, R106, 0xff, RZ, 0xc0, !PT ;  /* 0x000000ff6a5e7812 */ /* 0x001fe400078ec0ff */
        /* <DEDUP_REMOVED lines=12> */
[----:B-1----:R-:W-:Y:S01]  /*ab10*/  IMAD.WIDE.U32 R96, R10, 0x8, R108 ;  /* 0x000000080a607825 */ /* 0x002fe200078e006c */
[----:B------:R-:W-:Y:S02]  /*ab20*/  LOP3.LUT R95, R93, R99, RZ, 0xfc, !PT ;  /* 0x000000635d5f7212 */ /* 0x000fe400078efcff */
[----:B------:R-:W-:-:S05]  /*ab30*/  LOP3.LUT R94, R94, 0xff, R117, 0xf8, !PT ;  /* 0x000000ff5e5e7812 */ /* 0x000fca00078ef875 */
[----:B------:R1:W-:Y:S02]  /*ab40*/  STG.E.64 desc[UR10][R96.64], R94 ;  /* 0x0000005e60007986 */ /* 0x0003e4000c101b0a */
.L_x_8317:
[----:B------:R-:W-:Y:S01]  /*ab50*/  MOV R0, R92 ;  /* 0x0000005c00007202 */ /* 0x000fe20000000f00 */
[----:B------:R-:W-:-:S07]  /*ab60*/  VIADD R92, R10, 0x100 ;  /* 0x000001000a5c7836 */ /* 0x000fce0000000000 */
.L_x_8194:
[----:B------:R-:W-:Y:S05]  /*ab70*/  BSYNC.RECONVERGENT B0 ;  /* 0x0000000000007941 */ /* 0x000fea0003800200 */
.L_x_8193:
        /* <DEDUP_REMOVED lines=11> */
[----:B--2---:R-:W-:-:S04]  /*ac30*/  IMAD.WIDE.U32 R78, R92, 0x10, R78 ;  /* 0x000000105c4e7825 */ /* 0x004fc800078e004e */
[----:B---3--:R-:W-:-:S05]  /*ac40*/  @P1 IMAD.WIDE.U32 R80, R92, 0x20, R80 ;  /* 0x000000205c501825 */ /* 0x008fca00078e0050 */
[----:B------:R2:W5:Y:S01]  /*ac50*/  @P1 LDG.E.128 R60, desc[UR10][R80.64] ;  /* 0x0000000a503c1981 */ /* 0x000562000c1e1d00 */
[----:B----4-:R-:W-:-:S03]  /*ac60*/  @P0 IMAD.WIDE.U32 R76, R92, 0x10, R76 ;  /* 0x000000105c4c0825 */ /* 0x010fc600078e004c */
[----:B------:R2:W5:Y:S04]  /*ac70*/  @P1 LDG.E.128 R64, desc[UR10][R80.64+0x10] ;  /* 0x0000100a50401981 */ /* 0x000568000c1e1d00 */
[----:B------:R2:W5:Y:S04]  /*ac80*/  @P0 LDG.E.128 R56, desc[UR10][R76.64] ;  /* 0x0000000a4c380981 */ /* 0x000568000c1e1d00 */
[----:B------:R2:W5:Y:S01]  /*ac90*/  LDG.E.128 R80, desc[UR10][R78.64] ;  /* 0x0000000a4e507981 */ /* 0x000562000c1e1d00 */
[----:B------:R-:W-:Y:S05]  /*aca0*/  @!P0 BRA `(.L_x_8320) ;  /* 0x0000006000588947 */ /* 0x000fea0003800000 */
        /* <DEDUP_REMOVED lines=16> */
.L_x_8323:
        /* <DEDUP_REMOVED lines=13> */
.L_x_8325:
[----:B------:R-:W-:Y:S05]  /*ae80*/  BSYNC.RECONVERGENT B2 ;  /* 0x0000000000027941 */ /* 0x000fea0003800200 */
.L_x_8324:
[----:B------:R-:W-:Y:S01]  /*ae90*/  IMAD.WIDE.U32 R76, R7, -0x326172a9, RZ ;  /* 0xcd9e8d57074c7825 */ /* 0x000fe200078e00ff */
[----:B01----:R-:W-:Y:S01]  /*aea0*/  LOP3.LUT R94, R3, UR9, R5, 0x96, !PT ;  /* 0x00000009035e7c12 */ /* 0x003fe2000f8e9605 */
        /* <DEDUP_REMOVED lines=59> */
.L_x_8322:
[----:B------:R-:W-:Y:S05]  /*b260*/  BSYNC.RECONVERGENT B1 ;  /* 0x0000000000017941 */ /* 0x000fea0003800200 */
.L_x_8321:
[----:B------:R-:W2:Y:S01]  /*b270*/  LDC R118, c[0x0][0x404] ;  /* 0x00010100ff767b82 */ /* 0x000ea20000000800 */
[----:B------:R-:W-:Y:S01]  /*b280*/  ISETP.NE.AND P2, PT, R76, 0x1, PT ;  /* 0x000000014c00780c */ /* 0x000fe20003f45270 */
[----:B------:R-:W-:Y:S01]  /*b290*/  IMAD.MOV.U32 R120, RZ, RZ, 0x2f800000 ;  /* 0x2f800000ff787424 */ /* 0x000fe200078e00ff */
[----:B------:R-:W-:Y:S01]  /*b2a0*/  I2FP.F32.U32 R11, R11 ;  /* 0x0000000b000b7245 */ /* 0x000fe20000201000 */
[----:B-----5:R-:W-:Y:S01]  /*b2b0*/  HADD2.F32 R4, -RZ, R80.H0_H0 ;  /* 0x20000050ff047230 */ /* 0x020fe20000004100 */
[----:B------:R-:W-:Y:S01]  /*b2c0*/  BSSY.RECONVERGENT B1, `(.L_x_8326) ;  /* 0x000005c000017945 */ /* 0x000fe20003800200 */
[----:B------:R-:W-:Y:S01]  /*b2d0*/  IMAD.MOV.U32 R78, RZ, RZ, 0x2 ;  /* 0x00000002ff4e7424 */ /* 0x000fe200078e00ff */
[----:B------:R-:W-:Y:S01]  /*b2e0*/  MOV R77, R2 ;  /* 0x00000002004d7202 */ /* 0x000fe20000000f00 */
[----:B01----:R-:W0:Y:S01]  /*b2f0*/  LDC R97, c[0x0][0x408] ;  /* 0x00010200ff617b82 */ /* 0x003e220000000800 */
[----:B------:R-:W-:-:S05]  /*b300*/  FFMA.FTZ R11, R11, R120, 1.1641532182693481445e-10 ;  /* 0x2f0000000b0b7423 */ /* 0x000fca0000010078 */
[----:B--2---:R-:W-:-:S04]  /*b310*/  FSETP.LE.FTZ.AND P4, PT, R11, R118, PT ;  /* 0x000000760b00720b */ /* 0x004fc80003f93000 */
[----:B------:R-:W-:Y:S01]  /*b320*/  P2R R0, PR, RZ, 0x10 ;  /* 0x00000010ff007803 */ /* 0x000fe20000000000 */
[----:B0-----:R-:W-:Y:S01]  /*b330*/  FMUL.FTZ R11, R4, R97 ;  /* 0x00000061040b7220 */ /* 0x001fe20000410000 */
        /* <DEDUP_REMOVED lines=9> */
.L_x_8328:
        /* <DEDUP_REMOVED lines=13> */
.L_x_8330:
[----:B------:R-:W-:Y:S05]  /*b4a0*/  BSYNC.RECONVERGENT B2 ;  /* 0x0000000000027941 */ /* 0x000fea0003800200 */
.L_x_8329:
        /* <DEDUP_REMOVED lines=61> */
.L_x_8327:
[----:B------:R-:W-:Y:S05]  /*b880*/  BSYNC.RECONVERGENT B1 ;  /* 0x0000000000017941 */ /* 0x000fea0003800200 */
.L_x_8326:
[----:B------:R-:W-:Y:S01]  /*b890*/  I2FP.F32.U32 R77, R77 ;  /* 0x0000004d004d7245 */ /* 0x000fe20000201000 */
[----:B------:R-:W-:Y:S01]  /*b8a0*/  HADD2.F32 R4, -RZ, R56.H0_H0 ;  /* 0x20000038ff047230 */ /* 0x000fe20000004100 */
        /* <DEDUP_REMOVED lines=21> */
.L_x_8333:
        /* <DEDUP_REMOVED lines=13> */
.L_x_8335:
[----:B------:R-:W-:Y:S05]  /*bad0*/  BSYNC.RECONVERGENT B2 ;  /* 0x0000000000027941 */ /* 0x000fea0003800200 */
.L_x_8334:
        /* <DEDUP_REMOVED lines=61> */
.L_x_8332:
[----:B------:R-:W-:Y:S05]  /*beb0*/  BSYNC.RECONVERGENT B1 ;  /* 0x0000000000017941 */ /* 0x000fea0003800200 */
.L_x_8331:
[----:B------:R-:W-:Y:S01]  /*bec0*/  ISETP.NE.AND P2, PT, R77, 0x1, PT ;  /* 0x000000014d00780c */ /* 0x000fe20003f45270 */
[----:B------:R-:W-:Y:S01]  /*bed0*/  HADD2.F32 R4, -RZ, R80.H1_H1 ;  /* 0x30000050ff047230 */ /* 0x000fe20000004100 */
        /* <DEDUP_REMOVED lines=17> */
.L_x_8338:
        /* <DEDUP_REMOVED lines=13> */
.L_x_8340:
[----:B------:R-:W-:Y:S05]  /*c0c0*/  BSYNC.RECONVERGENT B2 ;  /* 0x0000000000027941 */ /* 0x000fea0003800200 */
.L_x_8339:
        /* <DEDUP_REMOVED lines=61> */
.L_x_8337:
[----:B------:R-:W-:Y:S05]  /*c4a0*/  BSYNC.RECONVERGENT B1 ;  /* 0x0000000000017941 */ /* 0x000fea0003800200 */
.L_x_8336:
[----:B------:R-:W-:Y:S01]  /*c4b0*/  I2FP.F32.U32 R11, R11 ;  /* 0x0000000b000b7245 */ /* 0x000fe20000201000 */
[----:B------:R-:W-:Y:S01]  /*c4c0*/  HADD2.F32 R78, -RZ, R56.H1_H1 ;  /* 0x30000038ff4e7230 */ /* 0x000fe20000004100 */
[----:B------:R-:W-:Y:S01]  /*c4d0*/  FSEL R4, R4, RZ, P4 ;  /* 0x000000ff04047208 */ /* 0x000fe20002000000 */
[----:B------:R-:W-:Y:S02]  /*c4e0*/  BSSY.RECONVERGENT B1, `(.L_x_8341) ;  /* 0x000005f000017945 */ /* 0x000fe40003800200 */
[----:B------:R-:W-:Y:S01]  /*c4f0*/  FFMA.FTZ R11, R11, R120, 1.1641532182693481445e-10 ;  /* 0x2f0000000b0b7423 */ /* 0x000fe20000010078 */
[----:B------:R-:W-:Y:S01]  /*c500*/  FMUL.FTZ R77, R78, R97 ;  /* 0x000000614e4d7220 */ /* 0x000fe20000410000 */
[----:B------:R-:W-:-:S03]  /*c510*/  IMAD.MOV.U32 R78, RZ, RZ, 0x2 ;  /* 0x00000002ff4e7424 */ /* 0x000fc600078e00ff */
        /* <DEDUP_REMOVED lines=16> */
.L_x_8343:
        /* <DEDUP_REMOVED lines=13> */
.L_x_8345:
[----:B------:R-:W-:Y:S05]  /*c6f0*/  BSYNC.RECONVERGENT B2 ;  /* 0x0000000000027941 */ /* 0x000fea0003800200 */
.L_x_8344:
        /* <DEDUP_REMOVED lines=61> */
.L_x_8342:
[----:B------:R-:W-:Y:S05]  /*cad0*/  BSYNC.RECONVERGENT B1 ;  /* 0x0000000000017941 */ /* 0x000fea0003800200 */
.L_x_8341:
[----:B------:R-:W-:Y:S01]  /*cae0*/  ISETP.NE.AND P2, PT, R78, 0x1, PT ;  /* 0x000000014e00780c */ /* 0x000fe20003f45270 */
[----:B------:R-:W-:Y:S01]  /*caf0*/  HADD2.F32 R4, -RZ, R81.H0_H0 ;  /* 0x20000051ff047230 */ /* 0x000fe20000004100 */
[----:B------:R-:W-:Y:S01]  /*cb00*/  I2FP.F32.U32 R11, R11 ;  /* 0x0000000b000b7245 */ /* 0x000fe20000201000 */
[----:B------:R-:W-:Y:S01]  /*cb10*/  BSSY.RECONVERGENT B1, `(.L_x_8346) ;  /* 0x000005b000017945 */ /* 0x000fe20003800200 */
[----:B------:R-:W-:Y:S02]  /*cb20*/  IMAD.MOV.U32 R79, RZ, RZ, 0x2 ;  /* 0x00000002ff4f7424 */ /* 0x000fe400078e00ff */
        /* <DEDUP_REMOVED lines=14> */
.L_x_8348:
        /* <DEDUP_REMOVED lines=13> */
.L_x_8350:
[----:B------:R-:W-:Y:S05]  /*cce0*/  BSYNC.RECONVERGENT B2 ;  /* 0x0000000000027941 */ /* 0x000fea0003800200 */
.L_x_8349:
        /* <DEDUP_REMOVED lines=61> */
.L_x_8347:
[----:B------:R-:W-:Y:S05]  /*d0c0*/  BSYNC.RECONVERGENT B1 ;  /* 0x0000000000017941 */ /* 0x000fea0003800200 */
.L_x_8346:
[----:B------:R-:W-:Y:S01]  /*d0d0*/  I2FP.F32.U32 R11, R11 ;  /* 0x0000000b000b7245 */ /* 0x000fe20000201000 */
[----:B------:R-:W-:Y:S01]  /*d0e0*/  HADD2.F32 R78, -RZ, R57.H0_H0 ;  /* 0x20000039ff4e7230 */ /* 0x000fe20000004100 */
        /* <DEDUP_REMOVED lines=21> */
.L_x_8353:
        /* <DEDUP_REMOVED lines=13> */
.L_x_8355:
[----:B------:R-:W-:Y:S05]  /*d310*/  BSYNC.RECONVERGENT B2 ;  /* 0x0000000000027941 */ /* 0x000fea0003800200 */
.L_x_8354:
        /* <DEDUP_REMOVED lines=61> */
.L_x_8352:
[----:B------:R-:W-:Y:S05]  /*d6f0*/  BSYNC.RECONVERGENT B1 ;  /* 0x0000000000017941 */ /* 0x000fea0003800200 */
.L_x_8351:
[----:B------:R-:W-:Y:S01]  /*d700*/  ISETP.NE.AND P2, PT, R80, 0x1, PT ;  /* 0x000000015000780c */ /* 0x000fe20003f45270 */
[----:B------:R-:W-:Y:S01]  /*d710*/  HADD2.F32 R4, -RZ, R81.H1_H1 ;  /* 0x30000051ff047230 */ /* 0x000fe20000004100 */
[----:B------:R-:W-:Y:S01]  /*d720*/  I2FP.F32.U32 R11, R11 ;  /* 0x0000000b000b7245 */ /* 0x000fe20000201000 */
[----:B------:R-:W-:Y:S01]  /*d730*/  BSSY.RECONVERGENT B1, `(.L_x_8356) ;  /* 0x000005b000017945 */ /* 0x000fe20003800200 */
[----:B------:R-:W-:Y:S01]  /*d740*/  IMAD.MOV.U32 R81, RZ, RZ, 0x2 ;  /* 0x00000002ff517424 */ /* 0x000fe200078e00ff */
[----:B------:R-:W-:Y:S01]  /*d750*/  MOV R79, R2 ;  /* 0x00000002004f7202 */ /* 0x000fe20000000f00 */
[----:B------:R-:W-:Y:S01]  /*d760*/  FMUL.FTZ R4, R4, R97 ;  /* 0x0000006104047220 */ /* 0x000fe20000410000 */
        /* <DEDUP_REMOVED lines=12> */
.L_x_8358:
        /* <DEDUP_REMOVED lines=13> */
.L_x_8360:
[----:B------:R-:W-:Y:S05]  /*d900*/  BSYNC.RECONVERGENT B2 ;  /* 0x0000000000027941 */ /* 0x000fea0003800200 */
.L_x_8359:
        /* <DEDUP_REMOVED lines=61> */
.L_x_8357:
[----:B------:R-:W-:Y:S05]  /*dce0*/  BSYNC.RECONVERGENT B1 ;  /* 0x0000000000017941 */ /* 0x000fea0003800200 */
.L_x_8356:
[----:B------:R-:W-:Y:S01]  /*dcf0*/  I2FP.F32.U32 R11, R79 ;  /* 0x0000004f000b7245 */ /* 0x000fe20000201000 */
[----:B------:R-:W-:Y:S01]  /*dd00*/  HADD2.F32 R80, -RZ, R57.H1_H1 ;  /* 0x30000039ff507230 */ /* 0x000fe20000004100 */
[----:B------:R-:W-:Y:S01]  /*dd10*/  FSEL R4, R4, RZ, P4 ;  /* 0x000000ff04047208 */ /* 0x000fe20002000000 */
[----:B------:R-:W-:Y:S02]  /*dd20*/  BSSY.RECONVERGENT B1, `(.L_x_8361) ;  /* 0x000005f000017945 */ /* 0x000fe40003800200 */
[----:B------:R-:W-:Y:S01]  /*dd30*/  FFMA.FTZ R11, R11, R120, 1.1641532182693481445e-10 ;  /* 0x2f0000000b0b7423 */ /* 0x000fe20000010078 */
[----:B------:R-:W-:Y:S01]  /*dd40*/  FMUL.FTZ R79, R80, R97 ;  /* 0x00000061504f7220 */ /* 0x000fe20000410000 */
[----:B------:R-:W-:-:S03]  /*dd50*/  IMAD.MOV.U32 R80, RZ, RZ, 0x2 ;  /* 0x00000002ff507424 */ /* 0x000fc600078e00ff */
        /* <DEDUP_REMOVED lines=16> */
.L_x_8363:
        /* <DEDUP_REMOVED lines=13> */
.L_x_8365:
[----:B------:R-:W-:Y:S05]  /*df30*/  BSYNC.RECONVERGENT B2 ;  /* 0x0000000000027941 */ /* 0x000fea0003800200 */
.L_x_8364:
        /* <DEDUP_REMOVED lines=61> */
.L_x_8362:
[----:B------:R-:W-:Y:S05]  /*e310*/  BSYNC.RECONVERGENT B1 ;  /* 0x0000000000017941 */ /* 0x000fea0003800200 */
.L_x_8361:
[----:B------:R-:W-:Y:S01]  /*e320*/  ISETP.NE.AND P3, PT, R80, 0x1, PT ;  /* 0x000000015000780c */ /* 0x000fe20003f65270 */
[----:B------:R-:W-:Y:S01]  /*e330*/  HADD2.F32 R4, -RZ, R82.H0_H0 ;  /* 0x20000052ff047230 */ /* 0x000fe20000004100 */
        /* <DEDUP_REMOVED lines=16> */
.L_x_8368:
        /* <DEDUP_REMOVED lines=13> */
.L_x_8370:
[----:B------:R-:W-:Y:S05]  /*e510*/  BSYNC.RECONVERGENT B2 ;  /* 0x0000000000027941 */ /* 0x000fea0003800200 */
.L_x_8369:
        /* <DEDUP_REMOVED lines=61> */
.L_x_8367:
[----:B------:R-:W-:Y:S05]  /*e8f0*/  BSYNC.RECONVERGENT B1 ;  /* 0x0000000000017941 */ /* 0x000fea0003800200 */
.L_x_8366:
[----:B------:R-:W-:Y:S01]  /*e900*/  I2FP.F32.U32 R11, R81 ;  /* 0x00000051000b7245 */ /* 0x000fe20000201000 */
[----:B------:R-:W-:Y:S01]  /*e910*/  HADD2.F32 R80, -RZ, R58.H0_H0 ;  /* 0x2000003aff507230 */ /* 0x000fe20000004100 */
        /* <DEDUP_REMOVED lines=21> */
.L_x_8373:
        /* <DEDUP_REMOVED lines=13> */
.L_x_8375:
[----:B------:R-:W-:Y:S05]  /*eb40*/  BSYNC.RECONVERGENT B2 ;  /* 0x0000000000027941 */ /* 0x000fea0003800200 */
.L_x_8374:
        /* <DEDUP_REMOVED lines=61> */
.L_x_8372:
[----:B------:R-:W-:Y:S05]  /*ef20*/  BSYNC.RECONVERGENT B1 ;  /* 0x0000000000017941 */ /* 0x000fea0003800200 */
.L_x_8371:
[----:B------:R-:W-:Y:S01]  /*ef30*/  ISETP.NE.AND P4, PT, R99, 0x1, PT ;  /* 0x000000016300780c */ /* 0x000fe20003f85270 */
[----:B------:R-:W-:Y:S01]  /*ef40*/  HADD2.F32 R4, -RZ, R82.H1_H1 ;  /* 0x30000052ff047230 */ /* 0x000fe20000004100 */
[----:B------:R-:W-:Y:S01]  /*ef50*/  I2FP.F32.U32 R11, R11 ;  /* 0x0000000b000b7245 */ /* 0x000fe20000201000 */
[----:B------:R-:W-:Y:S01]  /*ef60*/  BSSY.RECONVERGENT B1, `(.L_x_8376) ;  /* 0x000005a000017945 */ /* 0x000fe20003800200 */
[----:B------:R-:W-:Y:S02]  /*ef70*/  IMAD.MOV.U32 R98, RZ, RZ, 0x2 ;  /* 0x00000002ff627424 */ /* 0x000fe400078e00ff */
        /* <DEDUP_REMOVED lines=13> */
.L_x_8378:
        /* <DEDUP_REMOVED lines=13> */
.L_x_8380:
[----:B------:R-:W-:Y:S05]  /*f120*/  BSYNC.RECONVERGENT B2 ;  /* 0x0000000000027941 */ /* 0x000fea0003800200 */
.L_x_8379:
        /* <DEDUP_REMOVED lines=61> */
.L_x_8377:
[----:B------:R-:W-:Y:S05]  /*f500*/  BSYNC.RECONVERGENT B1 ;  /* 0x0000000000017941 */ /* 0x000fea0003800200 */
.L_x_8376:
[----:B------:R-:W-:Y:S01]  /*f510*/  I2FP.F32.U32 R11, R81 ;  /* 0x00000051000b7245 */ /* 0x000fe20000201000 */
[----:B------:R-:W-:Y:S01]  /*f520*/  HADD2.F32 R82, -RZ, R58.H1_H1 ;  /* 0x3000003aff527230 */ /* 0x000fe20000004100 */
[----:B------:R-:W-:Y:S01]  /*f530*/  FSEL R4, R4, RZ, P3 ;  /* 0x000000ff04047208 */ /* 0x000fe20001800000 */
        /* <DEDUP_REMOVED lines=20> */
.L_x_8383:
        /* <DEDUP_REMOVED lines=13> */
.L_x_8385:
[----:B------:R-:W-:Y:S05]  /*f750*/  BSYNC.RECONVERGENT B2 ;  /* 0x0000000000027941 */ /* 0x000fea0003800200 */
.L_x_8384:
        /* <DEDUP_REMOVED lines=61> */
.L_x_8382:
[----:B------:R-:W-:Y:S05]  /*fb30*/  BSYNC.RECONVERGENT B1 ;  /* 0x0000000000017941 */ /* 0x000fea0003800200 */
.L_x_8381:
[----:B------:R-:W-:Y:S01]  /*fb40*/  ISETP.NE.AND P5, PT, R99, 0x1, PT ;  /* 0x000000016300780c */ /* 0x000fe20003fa5270 */
[----:B------:R-:W-:Y:S01]  /*fb50*/  HADD2.F32 R4, -RZ, R83.H0_H0 ;  /* 0x20000053ff047230 */ /* 0x000fe20000004100 */
[----:B------:R-:W-:Y:S01]  /*fb60*/  I2FP.F32.U32 R11, R11 ;  /* 0x0000000b000b7245 */ /* 0x000fe20000201000 */
[----:B------:R-:W-:Y:S01]  /*fb70*/  BSSY.RECONVERGENT B1, `(.L_x_8386) ;  /* 0x000005a000017945 */ /* 0x000fe20003800200 */
[----:B------:R-:W-:Y:S01]  /*fb80*/  IMAD.MOV.U32 R98, RZ, RZ, 0x2 ;  /* 0x00000002ff627424 */ /* 0x000fe200078e00ff */
[----:B------:R-:W-:Y:S01]  /*fb90*/  MOV R82, R2 ;  /* 0x0000000200527202 */ /* 0x000fe20000000f00 */
        /* <DEDUP_REMOVED lines=12> */
.L_x_8388:
        /* <DEDUP_REMOVED lines=13> */
.L_x_8390:
[----:B------:R-:W-:Y:S05]  /*fd30*/  BSYNC.RECONVERGENT B2 ;  /* 0x0000000000027941 */ /* 0x000fea0003800200 */
.L_x_8389:
        /* <DEDUP_REMOVED lines=61> */
.L_x_8387:
[----:B------:R-:W-:Y:S05]  /*10110*/  BSYNC.RECONVERGENT B1 ;  /* 0x0000000000017941 */ /* 0x000fea0003800200 */
.L_x_8386:
        /* <DEDUP_REMOVED lines=23> */
.L_x_8393:
        /* <DEDUP_REMOVED lines=13> */
.L_x_8395:
[----:B------:R-:W-:Y:S05]  /*10360*/  BSYNC.RECONVERGENT B2 ;  /* 0x0000000000027941 */ /* 0x000fea0003800200 */
.L_x_8394:
        /* <DEDUP_REMOVED lines=61> */
.L_x_8392:
[----:B------:R-:W-:Y:S05]  /*10740*/  BSYNC.RECONVERGENT B1 ;  /* 0x0000000000017941 */ /* 0x000fea0003800200 */
.L_x_8391:
        /* <DEDUP_REMOVED lines=18> */
.L_x_8398:
        /* <DEDUP_REMOVED lines=15> */
.L_x_8400:
[----:B------:R-:W-:Y:S05]  /*10960*/  BSYNC.RECONVERGENT B2 ;  /* 0x0000000000027941 */ /* 0x000fea0003800200 */
.L_x_8399:
        /* <DEDUP_REMOVED lines=61> */
.L_x_8397:
[----:B------:R-:W-:Y:S05]  /*10d40*/  BSYNC.RECONVERGENT B1 ;  /* 0x0000000000017941 */ /* 0x000fea0003800200 */
.L_x_8396:
[----:B------:R-:W-:Y:S01]  /*10d50*/  I2FP.F32.U32 R83, R99 ;  /* 0x0000006300537245 */ /* 0x000fe20000201000 */
[----:B------:R-:W-:-:S04]  /*10d60*/  HADD2.F32 R98, -RZ, R59.H1_H1 ;  /* 0x3000003bff627230 */ /* 0x000fc80000004100 */
[----:B------:R-:W-:Y:S01]  /*10d70*/  FFMA.FTZ R83, R83, R120, 1.1641532182693481445e-10 ;  /* 0x2f00000053537423 */ /* 0x000fe20000010078 */
[----:B------:R-:W-:-:S04]  /*10d80*/  FMUL.FTZ R98, R98, R97 ;  /* 0x0000006162627220 */ /* 0x000fc80000410000 */
[----:B------:R-:W-:-:S04]  /*10d90*/  FSETP.GTU.FTZ.AND P6, PT, R83, R118, PT ;  /* 0x000000765300720b */ /* 0x000fc80003fdc000 */
[----:B------:R-:W-:Y:S02]  /*10da0*/  FSEL R83, R98, RZ, !P6 ;  /* 0x000000ff62537208 */ /* 0x000fe40007000000 */
[----:B------:R-:W-:Y:S02]  /*10db0*/  FSEL R98, R11, RZ, P5 ;  /* 0x000000ff0b627208 */ /* 0x000fe40002800000 */
[----:B------:R-:W-:-:S03]  /*10dc0*/  SEL R97, RZ, 0x1, P6 ;  /* 0x00000001ff617807 */ /* 0x000fc60003000000 */
[----:B------:R-:W-:Y:S01]  /*10dd0*/  FADD.FTZ R83, R83, R98 ;  /* 0x0000006253537221 */ /* 0x000fe20000010000 */
[----:B------:R-:W-:-:S03]  /*10de0*/  PRMT R11, R97, 0x7610, R11 ;  /* 0x00007610610b7816 */ /* 0x000fc6000000000b */
[----:B------:R-:W-:Y:S01]  /*10df0*/  @P1 FADD.FTZ R83, R67, R83 ;  /* 0x0000005343531221 */ /* 0x000fe20000010000 */
[----:B------:R-:W-:Y:S06]  /*10e00*/  BRA `(.L_x_8401) ;  /* 0x0000003000487947 */ /* 0x000fec0003800000 */
.L_x_8320:
        /* <DEDUP_REMOVED lines=16> */
.L_x_8404:
        /* <DEDUP_REMOVED lines=13> */
.L_x_8406:
[----:B------:R-:W-:Y:S05]  /*10fe0*/  BSYNC.RECONVERGENT B2 ;  /* 0x0000000000027941 */ /* 0x000fea0003800200 */
.L_x_8405:
[----:B01----:R-:W-:Y:S01]  /*10ff0*/  IMAD.WIDE.U32 R94, R7, -0x326172a9, RZ ;  /* 0xcd9e8d57075e7825 */ /* 0x003fe200078e00ff */
        /* <DEDUP_REMOVED lines=58> */
[----:B------:R-:W-:Y:S01]  /*113a0*/  LOP3.LUT R5, R76, UR6, R5, 0x96, !PT ;  /* 0x000000064c057c12 */ /* 0x000fe2000f8e9605 */
[----:B------:R-:W-:-:S07]  /*113b0*/  IMAD.MOV.U32 R76, RZ, RZ, R0 ;  /* 0x000000ffff4c7224 */ /* 0x000fce00078e0000 */
.L_x_8403:
[----:B------:R-:W-:Y:S05]  /*113c0*/  BSYNC.RECONVERGENT B1 ;  /* 0x0000000000017941 */ /* 0x000fea0003800200 */
.L_x_8402:
[----:B------:R-:W2:Y:S01]  /*113d0*/  LDC R114, c[0x0][0x404] ;  /* 0x00010100ff727b82 */ /* 0x000ea20000000800 */
[----:B------:R-:W-:Y:S01]  /*113e0*/  ISETP.NE.AND P2, PT, R78, 0x1, PT ;  /* 0x000000014e00780c */ /* 0x000fe20003f45270 */
[----:B------:R-:W-:Y:S01]  /*113f0*/  IMAD.MOV.U32 R111, RZ, RZ, 0x2f800000 ;  /* 0x2f800000ff6f7424 */ /* 0x000fe200078e00ff */
[----:B------:R-:W-:Y:S01]  /*11400*/  I2FP.F32.U32 R0, R76 ;  /* 0x0000004c00007245 */ /* 0x000fe20000201000 */
[----:B------:R-:W-:Y:S01]  /*11410*/  BSSY.RECONVERGENT B1, `(.L_x_8407) ;  /* 0x000005b000017945 */ /* 0x000fe20003800200 */
[----:B-----5:R-:W-:Y:S01]  /*11420*/  HADD2.F32 R110, -RZ, R80.H0_H0 ;  /* 0x20000050ff6e7230 */ /* 0x020fe20000004100 */
[----:B------:R-:W-:Y:S01]  /*11430*/  MOV R76, R2 ;  /* 0x00000002004c7202 */ /* 0x000fe20000000f00 */
[----:B------:R-:W-:Y:S02]  /*11440*/  IMAD.MOV.U32 R79, RZ, RZ, 0x2 ;  /* 0x00000002ff4f7424 */ /* 0x000fe400078e00ff */
[----:B------:R-:W-:-:S05]  /*11450*/  FFMA.FTZ R77, R0, R111, 1.1641532182693481445e-10 ;  /* 0x2f000000004d7423 */ /* 0x000fca000001006f */
[----:B--2---:R-:W-:-:S04]  /*11460*/  FSETP.LE.FTZ.AND P3, PT, R77, R114, PT ;  /* 0x000000724d00720b */ /* 0x004fc80003f73000 */
        /* <DEDUP_REMOVED lines=10> */
.L_x_8409:
        /* <DEDUP_REMOVED lines=13> */
.L_x_8411:
[----:B------:R-:W-:Y:S05]  /*115e0*/  BSYNC.RECONVERGENT B2 ;  /* 0x0000000000027941 */ /* 0x000fea0003800200 */
.L_x_8410:
        /* <DEDUP_REMOVED lines=61> */
.L_x_8408:
[----:B------:R-:W-:Y:S05]  /*119c0*/  BSYNC.RECONVERGENT B1 ;  /* 0x0000000000017941 */ /* 0x000fea0003800200 */
.L_x_8407:
        /* <DEDUP_REMOVED lines=8> */
[----:B01----:R-:W-:Y:S01]  /*11a50*/  P2R R94, PR, RZ, 0x8 ;  /* 0x00000008ff5e7803 */ /* 0x003fe20000000000 */
        /* <DEDUP_REMOVED lines=9> */
.L_x_8414:
        /* <DEDUP_REMOVED lines=13> */
.L_x_8416:
[----:B------:R-:W-:Y:S05]  /*11bc0*/  BSYNC.RECONVERGENT B2 ;  /* 0x0000000000027941 */ /* 0x000fea0003800200 */
.L_x_8415:
        /* <DEDUP_REMOVED lines=61> */
.L_x_8413:
[----:B------:R-:W-:Y:S05]  /*11fa0*/  BSYNC.RECONVERGENT B1 ;  /* 0x0000000000017941 */ /* 0x000fea0003800200 */
.L_x_8412:
[----:B------:R-:W-:Y:S01]  /*11fb0*/  ISETP.NE.AND P2, PT, R78, 0x1, PT ;  /* 0x000000014e00780c */ /* 0x000fe20003f45270 */
[----:B------:R-:W-:Y:S01]  /*11fc0*/  BSSY.RECONVERGENT B1, `(.L_x_8417) ;  /* 0x000005c000017945 */ /* 0x000fe20003800200 */
[----:B------:R-:W-:Y:S01]  /*11fd0*/  I2FP.F32.U32 R4, R76 ;  /* 0x0000004c00047245 */ /* 0x000fe20000201000 */
[----:B------:R-:W-:Y:S02]  /*11fe0*/  HFMA2 R79, -RZ, RZ, 0, 1.1920928955078125e-07 ;  /* 0x00000002ff4f7431 */ /* 0x000fe400000001ff */
[----:B------:R-:W-:Y:S02]  /*11ff0*/  HADD2.F32 R108, -RZ, R81.H0_H0 ;  /* 0x20000051ff6c7230 */ /* 0x000fe40000004100 */
        /* <DEDUP_REMOVED lines=13> */
.L_x_8419:
        /* <DEDUP_REMOVED lines=13> */
.L_x_8421:
[----:B------:R-:W-:Y:S05]  /*121a0*/  BSYNC.RECONVERGENT B2 ;  /* 0x0000000000027941 */ /* 0x000fea0003800200 */
.L_x_8420:
        /* <DEDUP_REMOVED lines=61> */
.L_x_8418:
[----:B------:R-:W-:Y:S05]  /*12580*/  BSYNC.RECONVERGENT B1 ;  /* 0x0000000000017941 */ /* 0x000fea0003800200 */
.L_x_8417:
[----:B------:R-:W-:Y:S01]  /*12590*/  ISETP.NE.AND P2, PT, R79, 0x1, PT ;  /* 0x000000014f00780c */ /* 0x000fe20003f45270 */
[----:B------:R-:W-:Y:S01]  /*125a0*/  BSSY.RECONVERGENT B1, `(.L_x_8422) ;  /* 0x000005c000017945 */ /* 0x000fe20003800200 */
[----:B------:R-:W-:Y:S01]  /*125b0*/  I2FP.F32.U32 R4, R76 ;  /* 0x0000004c00047245 */ /* 0x000fe20000201000 */
[----:B------:R-:W-:Y:S01]  /*125c0*/  HADD2.F32 R97, -RZ, R81.H1_H1 ;  /* 0x30000051ff617230 */ /* 0x000fe20000004100 */
        /* <DEDUP_REMOVED lines=14> */
.L_x_8424:
        /* <DEDUP_REMOVED lines=13> */
.L_x_8426:
[----:B------:R-:W-:Y:S05]  /*12780*/  BSYNC.RECONVERGENT B2 ;  /* 0x0000000000027941 */ /* 0x000fea0003800200 */
.L_x_8425:
        /* <DEDUP_REMOVED lines=61> */
.L_x_8423:
[----:B------:R-:W-:Y:S05]  /*12b60*/  BSYNC.RECONVERGENT B1 ;  /* 0x0000000000017941 */ /* 0x000fea0003800200 */
.L_x_8422:
[----:B------:R-:W-:Y:S01]  /*12b70*/  ISETP.NE.AND P3, PT, R80, 0x1, PT ;  /* 0x000000015000780c */ /* 0x000fe20003f65270 */
[----:B------:R-:W-:Y:S01]  /*12b80*/  BSSY.RECONVERGENT B1, `(.L_x_8427) ;  /* 0x000005b000017945 */ /* 0x000fe20003800200 */
[----:B------:R-:W-:Y:S01]  /*12b90*/  I2FP.F32.U32 R4, R76 ;  /* 0x0000004c00047245 */ /* 0x000fe20000201000 */
[----:B------:R-:W-:Y:S01]  /*12ba0*/  HADD2.F32 R76, -RZ, R82.H0_H0 ;  /* 0x20000052ff4c7230 */ /* 0x000fe20000004100 */
        /* <DEDUP_REMOVED lines=13> */
.L_x_8429:
        /* <DEDUP_REMOVED lines=13> */
.L_x_8431:
[----:B------:R-:W-:Y:S05]  /*12d50*/  BSYNC.RECONVERGENT B2 ;  /* 0x0000000000027941 */ /* 0x000fea0003800200 */
.L_x_8430:
        /* <DEDUP_REMOVED lines=61> */
.L_x_8428:
[----:B------:R-:W-:Y:S05]  /*13130*/  BSYNC.RECONVERGENT B1 ;  /* 0x0000000000017941 */ /* 0x000fea0003800200 */
.L_x_8427:
[----:B------:R-:W-:Y:S01]  /*13140*/  ISETP.NE.AND P4, PT, R79, 0x1, PT ;  /* 0x000000014f00780c */ /* 0x000fe20003f85270 */
[----:B------:R-:W-:Y:S01]  /*13150*/  BSSY.RECONVERGENT B1, `(.L_x_8432) ;  /* 0x000005b000017945 */ /* 0x000fe20003800200 */
[----:B------:R-:W-:Y:S01]  /*13160*/  I2FP.F32.U32 R4, R78 ;  /* 0x0000004e00047245 */ /* 0x000fe20000201000 */
[----:B------:R-:W-:Y:S02]  /*13170*/  HFMA2 R80, -RZ, RZ, 0, 1.1920928955078125e-07 ;  /* 0x00000002ff507431 */ /* 0x000fe400000001ff */
[----:B------:R-:W-:Y:S02]  /*13180*/  HADD2.F32 R82, -RZ, R82.H1_H1 ;  /* 0x30000052ff527230 */ /* 0x000fe40000004100 */
        /* <DEDUP_REMOVED lines=12> */
.L_x_8434:
        /* <DEDUP_REMOVED lines=13> */
.L_x_8436:
[----:B------:R-:W-:Y:S05]  /*13320*/  BSYNC.RECONVERGENT B2 ;  /* 0x0000000000027941 */ /* 0x000fea0003800200 */
.L_x_8435:
        /* <DEDUP_REMOVED lines=61> */
.L_x_8433:
[----:B------:R-:W-:Y:S05]  /*13700*/  BSYNC.RECONVERGENT B1 ;  /* 0x0000000000017941 */ /* 0x000fea0003800200 */
.L_x_8432:
[----:B------:R-:W-:Y:S01]  /*13710*/  ISETP.NE.AND P5, PT, R80, 0x1, PT ;  /* 0x000000015000780c */ /* 0x000fe20003fa5270 */
[----:B------:R-:W-:Y:S01]  /*13720*/  BSSY.RECONVERGENT B1, `(.L_x_8437) ;  /* 0x000005b000017945 */ /* 0x000fe20003800200 */
[----:B------:R-:W-:Y:S01]  /*13730*/  I2FP.F32.U32 R4, R78 ;  /* 0x0000004e00047245 */ /* 0x000fe20000201000 */
[----:B------:R-:W-:Y:S01]  /*13740*/  HADD2.F32 R77, -RZ, R83.H0_H0 ;  /* 0x20000053ff4d7230 */ /* 0x000fe20000004100 */
[----:B------:R-:W-:-:S03]  /*13750*/  MOV R78, R2 ;  /* 0x00000002004e7202 */ /* 0x000fc60000000f00 */
        /* <DEDUP_REMOVED lines=12> */
.L_x_8439:
        /* <DEDUP_REMOVED lines=13> */
.L_x_8441:
[----:B------:R-:W-:Y:S05]  /*138f0*/  BSYNC.RECONVERGENT B2 ;  /* 0x0000000000027941 */ /* 0x000fea0003800200 */
.L_x_8440:
        /* <DEDUP_REMOVED lines=61> */
.L_x_8438:
[----:B------:R-:W-:Y:S05]  /*13cd0*/  BSYNC.RECONVERGENT B1 ;  /* 0x0000000000017941 */ /* 0x000fea0003800200 */
.L_x_8437:
[----:B------:R-:W-:Y:S01]  /*13ce0*/  P2R R98, PR, RZ, 0x2 ;  /* 0x00000002ff627803 */ /* 0x000fe20000000000 */
[----:B------:R-:W-:Y:S01]  /*13cf0*/  FMUL.FTZ R110, R110, UR7 ;  /* 0x000000076e6e7c20 */ /* 0x000fe20008410000 */
[----:B------:R-:W-:Y:S01]  /*13d00*/  I2FP.F32.U32 R78, R78 ;  /* 0x0000004e004e7245 */ /* 0x000fe20000201000 */
[----:B------:R-:W-:Y:S01]  /*13d10*/  FMUL.FTZ R77, R77, UR7 ;  /* 0x000000074d4d7c20 */ /* 0x000fe20008410000 */
[----:B------:R-:W-:Y:S01]  /*13d20*/  ISETP.NE.AND P1, PT, R0, RZ, PT ;  /* 0x000000ff0000720c */ /* 0x000fe20003f25270 */
[----:B------:R-:W-:Y:S01]  /*13d30*/  FMUL.FTZ R109, R109, UR7 ;  /* 0x000000076d6d7c20 */ /* 0x000fe20008410000 */
[----:B------:R-:W-:Y:S01]  /*13d40*/  P2R R79, PR, RZ, 0x1 ;  /* 0x00000001ff4f7803 */ /* 0x000fe20000000000 */
[----:B------:R-:W-:Y:S01]  /*13d50*/  HADD2.F32 R83, -RZ, R83.H1_H1 ;  /* 0x30000053ff537230 */ /* 0x000fe20000004100 */
[----:B------:R-:W-:Y:S01]  /*13d60*/  ISETP.NE.AND P0, PT, R94, RZ, PT ;  /* 0x000000ff5e00720c */ /* 0x000fe20003f05270 */
[----:B------:R-:W-:Y:S01]  /*13d70*/  FMUL.FTZ R80, R76, UR7 ;  /* 0x000000074c507c20 */ /* 0x000fe20008410000 */
[----:B------:R-:W-:Y:S01]  /*13d80*/  FMUL.FTZ R97, R97, UR7 ;  /* 0x0000000761617c20 */ /* 0x000fe20008410000 */
[----:B------:R-:W-:Y:S01]  /*13d90*/  ISETP.NE.AND P5, PT, R96, RZ, PT ;  /* 0x000000ff6000720c */ /* 0x000fe20003fa5270 */
[----:B------:R-:W-:Y:S01]  /*13da0*/  FFMA.FTZ R111, R78, R111, 1.1641532182693481445e-10 ;  /* 0x2f0000004e6f7423 */ /* 0x000fe2000001006f */
[----:B------:R-:W-:Y:S01]  /*13db0*/  FMUL.FTZ R81, R82, UR7 ;  /* 0x0000000752517c20 */ /* 0x000fe20008410000 */
[----:B------:R-:W-:Y:S01]  /*13dc0*/  FSEL R76, R110, RZ, P1 ;  /* 0x000000ff6e4c7208 */ /* 0x000fe20000800000 */
[----:B------:R-:W-:Y:S01]  /*13dd0*/  FMUL.FTZ R108, R108, UR7 ;  /* 0x000000076c6c7c20 */ /* 0x000fe20008410000 */
[----:B------:R-:W-:Y:S01]  /*13de0*/  FSEL R82, R77, RZ, P4 ;  /* 0x000000ff4d527208 */ /* 0x000fe20002000000 */
[----:B------:R-:W-:Y:S01]  /*13df0*/  FMUL.FTZ R83, R83, UR7 ;  /* 0x0000000753537c20 */ /* 0x000fe20008410000 */
[----:B------:R-:W-:-:S02]  /*13e00*/  ISETP.NE.AND P1, PT, R98, RZ, PT ;  /* 0x000000ff6200720c */ /* 0x000fc40003f25270 */
[----:B------:R-:W-:Y:S02]  /*13e10*/  FSEL R77, R109, RZ, P0 ;  /* 0x000000ff6d4d7208 */ /* 0x000fe40000000000 */
[----:B------:R-:W-:Y:S02]  /*13e20*/  ISETP.NE.AND P0, PT, R79, RZ, PT ;  /* 0x000000ff4f00720c */ /* 0x000fe40003f05270 */
[----:B------:R-:W-:Y:S02]  /*13e30*/  FSEL R79, R97, RZ, P5 ;  /* 0x000000ff614f7208 */ /* 0x000fe40002800000 */
        /* <DEDUP_REMOVED lines=12> */
[----:B------:R-:W-:Y:S01]  /*13f00*/  @P1 FADD.FTZ R82, R66, R82 ;  /* 0x0000005242521221 */ /* 0x000fe20000010000 */
[----:B------:R-:W-:Y:S01]  /*13f10*/  @P1 FADD.FTZ R83, R67, R83 ;  /* 0x0000005343531221 */ /* 0x000fe20000010000 */
[----:B------:R-:W-:-:S13]  /*13f20*/  PLOP3.LUT P5, PT, P5, PT, PT, 0x8, 0x80 ;  /* 0x000000000080781c */ /* 0x000fda0002fae170 */
.L_x_8401:
[----:B------:R-:W-:Y:S01]  /*13f30*/  SEL R97, RZ, 0x1000000, !P5 ;  /* 0x01000000ff617807 */ /* 0x000fe20006800000 */
[----:B------:R-:W0:Y:S01]  /*13f40*/  LDC.64 R98, c[0x0][0x3b0] ;  /* 0x0000ec00ff627b82 */ /* 0x000e220000000a00 */
[----:B------:R-:W-:Y:S02]  /*13f50*/  ISETP.NE.AND P6, PT, R94, RZ, PT ;  /* 0x000000ff5e00720c */ /* 0x000fe40003fc5270 */
        /* <DEDUP_REMOVED lines=9> */
[----:B------:R-:W-:Y:S02]  /*13ff0*/  SEL R0, RZ, 0x100, !P6 ;  /* 0x00000100ff007807 */ /* 0x000fe40007000000 */
[----:B------:R-:W-:-:S02]  /*14000*/  SEL R109, RZ, 0x1, !P1 ;  /* 0x00000001ff6d7807 */ /* 0x000fc40004800000 */
[----:B------:R-:W-:Y:S01]  /*14010*/  LOP3.LUT R0, R0, R96, R97, 0xfe, !PT ;  /* 0x0000006000007212 */ /* 0x000fe200078efe61 */
[----:B0-----:R-:W-:Y:S01]  /*14020*/  IMAD.WIDE.U32 R98, R92, 0x8, R98 ;  /* 0x000000085c627825 */ /* 0x001fe200078e0062 */
[----:B------:R-:W-:-:S04]  /*14030*/  SEL R96, RZ, 0x1, !P2 ;  /* 0x00000001ff607807 */ /* 0x000fc80005000000 */
[----:B------:R-:W-:Y:S02]  /*14040*/  LOP3.LUT R97, R111, R96, RZ, 0xfc, !PT ;  /* 0x000000606f617212 */ /* 0x000fe400078efcff */
[----:B------:R-:W-:Y:S01]  /*14050*/  LOP3.LUT R96, R0, R109, RZ, 0xfc, !PT ;  /* 0x0000006d00607212 */ /* 0x000fe200078efcff */
[----:B-1----:R-:W-:-:S05]  /*14060*/  IMAD.WIDE.U32 R94, R92, 0x20, R94 ;  /* 0x000000205c5e7825 */ /* 0x002fca00078e005e */
        /* <DEDUP_REMOVED lines=24> */
.L_x_8442:
[----:B------:R-:W-:Y:S01]  /*141f0*/  IMAD.MOV.U32 R0, RZ, RZ, R93 ;  /* 0x000000ffff007224 */ /* 0x000fe200078e005d */
[----:B------:R-:W-:-:S07]  /*14200*/  IADD3 R92, PT, PT, R92, 0x100, RZ ;  /* 0x000001005c5c7810 */ /* 0x000fce0007ffe0ff */
.L_x_8319:
[----:B------:R-:W-:Y:S05]  /*14210*/  BSYNC.RECONVERGENT B0 ;  /* 0x0000000000007941 */ /* 0x000fea0003800200 */
.L_x_8318:
        /* <DEDUP_REMOVED lines=35> */
.L_x_8448:
        /* <DEDUP_REMOVED lines=13> */
.L_x_8450:
[----:B------:R-:W-:Y:S05]  /*14520*/  BSYNC.RECONVERGENT B2 ;  /* 0x0000000000027941 */ /* 0x000fea0003800200 */
.L_x_8449:
[----:B------:R-:W-:Y:S01]  /*14530*/  IMAD.WIDE.U32 R86, R7, -0x326172a9, RZ ;  /* 0xcd9e8d5707567825 */ /* 0x000fe200078e00ff */
[----:B------:R-:W-:Y:S01]  /*14540*/  LOP3.LUT R4, R3, UR9, R85, 0x96, !PT ;  /* 0x0000000903047c12 */ /* 0x000fe2000f8e9655 */
[----:B------:R-:W-:Y:S02]  /*14550*/  UIADD3 UR5, UPT, UPT, UR8, -0x61c88647, URZ ;  /* 0x9e3779b908057890 */ /* 0x000fe4000fffe0ff */
[----:B------:R-:W-:Y:S01]  /*14560*/  UIADD3 UR6, UPT, UPT, UR9, -0x4498517b, URZ ;  /* 0xbb67ae8509067890 */ /* 0x000fe2000fffe0ff */
[----:B01----:R-:W-:Y:S01]  /*14570*/  LOP3.LUT R94, R8, UR8, R87, 0x96, !PT ;  /* 0x00000008085e7c12 */ /* 0x003fe2000f8e9657 */
        /* <DEDUP_REMOVED lines=55> */
[----:B------:R-:W-:-:S07]  /*148f0*/  MOV R93, R86 ;  /* 0x00000056005d7202 */ /* 0x000fce0000000f00 */
.L_x_8447:
[----:B------:R-:W-:Y:S05]  /*14900*/  BSYNC.RECONVERGENT B1 ;  /* 0x0000000000017941 */ /* 0x000fea0003800200 */
.L_x_8446:
[----:B------:R-:W2:Y:S01]  /*14910*/  LDC R121, c[0x0][0x404] ;  /* 0x00010100ff797b82 */ /* 0x000ea20000000800 */
[----:B------:R-:W-:Y:S01]  /*14920*/  ISETP.NE.AND P2, PT, R84, 0x1, PT ;  /* 0x000000015400780c */ /* 0x000fe20003f45270 */
[----:B------:R-:W-:Y:S01]  /*14930*/  IMAD.MOV.U32 R122, RZ, RZ, 0x2f800000 ;  /* 0x2f800000ff7a7424 */ /* 0x000fe200078e00ff */
[----:B------:R-:W-:Y:S01]  /*14940*/  I2FP.F32.U32 R11, R11 ;  /* 0x0000000b000b7245 */ /* 0x000fe20000201000 */
[----:B------:R-:W-:Y:S01]  /*14950*/  BSSY.RECONVERGENT B1, `(.L_x_8451) ;  /* 0x000005d000017945 */ /* 0x000fe20003800200 */
[----:B------:R-:W-:Y:S01]  /*14960*/  MOV R86, 0x2 ;  /* 0x0000000200567802 */ /* 0x000fe20000000f00 */
[----:B------:R-:W-:Y:S02]  /*14970*/  IMAD.MOV.U32 R4, RZ, RZ, R2 ;  /* 0x000000ffff047224 */ /* 0x000fe400078e0002 */
[----:B------:R-:W3:Y:S01]  /*14980*/  LDC R120, c[0x0][0x408] ;  /* 0x00010200ff787b82 */ /* 0x000ee20000000800 */
[----:B------:R-:W-:Y:S01]  /*14990*/  FFMA.FTZ R0, R11, R122, 1.1641532182693481445e-10 ;  /* 0x2f0000000b007423 */ /* 0x000fe2000001007a */
[----:B-----5:R-:W-:-:S04]  /*149a0*/  HADD2.F32 R11, -RZ, R88.H0_H0 ;  /* 0x20000058ff0b7230 */ /* 0x020fc80000004100 */
[----:B--2---:R-:W-:-:S04]  /*149b0*/  FSETP.LE.FTZ.AND P4, PT, R0, R121, PT ;  /* 0x000000790000720b */ /* 0x004fc80003f93000 */
[----:B------:R-:W-:Y:S01]  /*149c0*/  P2R R0, PR, RZ, 0x10 ;  /* 0x00000010ff007803 */ /* 0x000fe20000000000 */
[----:B---3--:R-:W-:Y:S01]  /*149d0*/  FMUL.FTZ R11, R11, R120 ;  /* 0x000000780b0b7220 */ /* 0x008fe20000410000 */
[----:B------:R-:W-:Y:S07]  /*149e0*/  @!P2 BRA `(.L_x_8452) ;  /* 0x00000004004ca947 */ /* 0x000fee0003800000 */
        /* <DEDUP_REMOVED lines=8> */
.L_x_8453:
        /* <DEDUP_REMOVED lines=13> */
.L_x_8455:
[----:B------:R-:W-:Y:S05]  /*14b40*/  BSYNC.RECONVERGENT B2 ;  /* 0x0000000000027941 */ /* 0x000fea0003800200 */
.L_x_8454:
        /* <DEDUP_REMOVED lines=61> */
.L_x_8452:
[----:B------:R-:W-:Y:S05]  /*14f20*/  BSYNC.RECONVERGENT B1 ;  /* 0x0000000000017941 */ /* 0x000fea0003800200 */
.L_x_8451:
[----:B------:R-:W-:Y:S01]  /*14f30*/  I2FP.F32.U32 R85, R4 ;  /* 0x0000000400557245 */ /* 0x000fe20000201000 */
[----:B------:R-:W-:Y:S01]  /*14f40*/  HADD2.F32 R87, -RZ, R56.H0_H0 ;  /* 0x20000038ff577230 */ /* 0x000fe20000004100 */
[----:B------:R-:W-:Y:S01]  /*14f50*/  FSEL R11, R11, RZ, P4 ;  /* 0x000000ff0b0b7208 */ /* 0x000fe20002000000 */
[----:B------:R-:W-:Y:S02]  /*14f60*/  BSSY.RECONVERGENT B1, `(.L_x_8456) ;  /* 0x000005f000017945 */ /* 0x000fe40003800200 */
        /* <DEDUP_REMOVED lines=19> */
.L_x_8458:
        /* <DEDUP_REMOVED lines=13> */
.L_x_8460:
[----:B------:R-:W-:Y:S05]  /*15170*/  BSYNC.RECONVERGENT B2 ;  /* 0x0000000000027941 */ /* 0x000fea0003800200 */
.L_x_8459:
        /* <DEDUP_REMOVED lines=61> */
.L_x_8457:
[----:B------:R-:W-:Y:S05]  /*15550*/  BSYNC.RECONVERGENT B1 ;  /* 0x0000000000017941 */ /* 0x000fea0003800200 */
.L_x_8456:
[----:B------:R-:W-:Y:S01]  /*15560*/  ISETP.NE.AND P2, PT, R87, 0x1, PT ;  /* 0x000000015700780c */ /* 0x000fe20003f45270 */
[----:B------:R-:W-:Y:S01]  /*15570*/  BSSY.RECONVERGENT B1, `(.L_x_8461) ;  /* 0x000005d000017945 */ /* 0x000fe20003800200 */
[----:B------:R-:W-:Y:S01]  /*15580*/  I2FP.F32.U32 R11, R11 ;  /* 0x0000000b000b7245 */ /* 0x000fe20000201000 */
[----:B------:R-:W-:-:S04]  /*15590*/  IMAD.MOV.U32 R85, RZ, RZ, R2 ;  /* 0x000000ffff557224 */ /* 0x000fc800078e0002 */
[----:B------:R-:W-:Y:S01]  /*155a0*/  FFMA.FTZ R4, R11, R122, 1.1641532182693481445e-10 ;  /* 0x2f0000000b047423 */ /* 0x000fe2000001007a */
[----:B------:R-:W-:Y:S02]  /*155b0*/  HADD2.F32 R11, -RZ, R88.H1_H1 ;  /* 0x30000058ff0b7230 */ /* 0x000fe40000004100 */
[----:B------:R-:W-:Y:S02]  /*155c0*/  HFMA2 R88, -RZ, RZ, 0, 1.1920928955078125e-07 ;  /* 0x00000002ff587431 */ /* 0x000fe400000001ff */
[----:B------:R-:W-:Y:S01]  /*155d0*/  FSETP.LE.FTZ.AND P4, PT, R4, R121, PT ;  /* 0x000000790400720b */ /* 0x000fe20003f93000 */
[----:B------:R-:W-:-:S03]  /*155e0*/  FMUL.FTZ R4, R11, R120 ;  /* 0x000000780b047220 */ /* 0x000fc60000410000 */
[----:B01----:R-:W-:Y:S01]  /*155f0*/  P2R R94, PR, RZ, 0x10 ;  /* 0x00000010ff5e7803 */ /* 0x003fe20000000000 */
        /* <DEDUP_REMOVED lines=9> */
.L_x_8463:
        /* <DEDUP_REMOVED lines=13> */
.L_x_8465:
[----:B------:R-:W-:Y:S05]  /*15760*/  BSYNC.RECONVERGENT B2 ;  /* 0x0000000000027941 */ /* 0x000fea0003800200 */
.L_x_8464:
[----:B------:R-:W-:Y:S01]  /*15770*/  IMAD.WIDE.U32 R104, R7, -0x326172a9, RZ ;  /* 0xcd9e8d5707687825 */ /* 0x000fe200078e00ff */
[----:B------:R-:W-:Y:S01]  /*15780*/  LOP3.LUT R86, R3, UR9, R97, 0x96, !PT ;  /* 0x0000000903567c12 */ /* 0x000fe2000f8e9661 */
[----:B------:R-:W-:Y:S02]  /*15790*/  UIADD3 UR5, UPT, UPT, UR8, -0x61c88647, URZ ;  /* 0x9e3779b908057890 */ /* 0x000fe4000fffe0ff */
[----:B------:R-:W-:Y:S01]  /*157a0*/  HFMA2 R88, -RZ, RZ, 0, 0 ;  /* 0x00000000ff587431 */ /* 0x000fe200000001ff */
[----:B------:R-:W-:Y:S01]  /*157b0*/  UIADD3 UR6, UPT, UPT, UR9, -0x4498517b, URZ ;  /* 0xbb67ae8509067890 */ /* 0x000fe2000fffe0ff */
[----:B------:R-:W-:Y:S01]  /*157c0*/  LOP3.LUT R98, R8, UR8, R105, 0x96, !PT ;  /* 0x0000000808627c12 */ /* 0x000fe2000f8e9669 */
[----:B------:R-:W-:Y:S01]  /*157d0*/  IMAD.WIDE.U32 R86, R86, -0x326172a9, RZ ;  /* 0xcd9e8d5756567825 */ /* 0x000fe200078e00ff */
[----:B------:R-:W-:-:S03]  /*157e0*/  MOV R85, R93 ;  /* 0x0000005d00557202 */ /* 0x000fc60000000f00 */
        /* <DEDUP_REMOVED lines=53> */
.L_x_8462:
[----:B------:R-:W-:Y:S05]  /*15b40*/  BSYNC.RECONVERGENT B1 ;  /* 0x0000000000017941 */ /* 0x000fea0003800200 */
.L_x_8461:
[----:B------:R-:W-:Y:S01]  /*15b50*/  I2FP.F32.U32 R11, R85 ;  /* 0x00000055000b7245 */ /* 0x000fe20000201000 */
[----:B------:R-:W-:Y:S01]  /*15b60*/  HADD2.F32 R85, -RZ, R56.H1_H1 ;  /* 0x30000038ff557230 */ /* 0x000fe20000004100 */
        /* <DEDUP_REMOVED lines=21> */
.L_x_8468:
        /* <DEDUP_REMOVED lines=13> */
.L_x_8470:
[----:B------:R-:W-:Y:S05]  /*15d90*/  BSYNC.RECONVERGENT B2 ;  /* 0x0000000000027941 */ /* 0x000fea0003800200 */
.L_x_8469:
        /* <DEDUP_REMOVED lines=61> */
.L_x_8467:
[----:B------:R-:W-:Y:S05]  /*16170*/  BSYNC.RECONVERGENT B1 ;  /* 0x0000000000017941 */ /* 0x000fea0003800200 */
.L_x_8466:
        /* <DEDUP_REMOVED lines=19> */
.L_x_8473:
        /* <DEDUP_REMOVED lines=13> */
.L_x_8475:
[----:B------:R-:W-:Y:S05]  /*16380*/  BSYNC.RECONVERGENT B2 ;  /* 0x0000000000027941 */ /* 0x000fea0003800200 */
.L_x_8474:
        /* <DEDUP_REMOVED lines=61> */
.L_x_8472:
[----:B------:R-:W-:Y:S05]  /*16760*/  BSYNC.RECONVERGENT B1 ;  /* 0x0000000000017941 */ /* 0x000fea0003800200 */
.L_x_8471:
[----:B------:R-:W-:Y:S01]  /*16770*/  I2FP.F32.U32 R11, R11 ;  /* 0x0000000b000b7245 */ /* 0x000fe20000201000 */
[----:B------:R-:W-:Y:S01]  /*16780*/  HADD2.F32 R87, -RZ, R57.H0_H0 ;  /* 0x20000039ff577230 */ /* 0x000fe20000004100 */
[----:B------:R-:W-:Y:S03]  /*16790*/  BSSY.RECONVERGENT B1, `(.L_x_8476) ;  /* 0x0000060000017945 */ /* 0x000fe60003800200 */
[----:B------:R-:W-:Y:S01]  /*167a0*/  FFMA.FTZ R86, R11, R122, 1.1641532182693481445e-10 ;  /* 0x2f0000000b567423 */ /* 0x000fe2000001007a */
[----:B------:R-:W-:Y:S01]  /*167b0*/  FMUL.FTZ R87, R87, R120 ;  /* 0x0000007857577220 */ /* 0x000fe20000410000 */
[----:B------:R-:W-:-:S03]  /*167c0*/  FSEL R11, R4, RZ, P4 ;  /* 0x000000ff040b7208 */ /* 0x000fc60002000000 */
[----:B------:R-:W-:-:S04]  /*167d0*/  FSETP.GTU.FTZ.AND P2, PT, R86, R121, PT ;  /* 0x000000795600720b */ /* 0x000fc80003f5c000 */
[----:B------:R-:W-:Y:S01]  /*167e0*/  FSEL R86, R87, RZ, !P2 ;  /* 0x000000ff57567208 */ /* 0x000fe20005000000 */
[----:B------:R-:W-:Y:S01]  /*167f0*/  IMAD.MOV.U32 R87, RZ, RZ, 0x2 ;  /* 0x00000002ff577424 */ /* 0x000fe200078e00ff */
        /* <DEDUP_REMOVED lines=14> */
.L_x_8478:
        /* <DEDUP_REMOVED lines=13> */
.L_x_8480:
[----:B------:R-:W-:Y:S05]  /*169b0*/  BSYNC.RECONVERGENT B2 ;  /* 0x0000000000027941 */ /* 0x000fea0003800200 */
.L_x_8479:
        /* <DEDUP_REMOVED lines=61> */
.L_x_8477:
[----:B------:R-:W-:Y:S05]  /*16d90*/  BSYNC.RECONVERGENT B1 ;  /* 0x0000000000017941 */ /* 0x000fea0003800200 */
.L_x_8476:
[----:B------:R-:W-:Y:S01]  /*16da0*/  ISETP.NE.AND P2, PT, R87, 0x1, PT ;  /* 0x000000015700780c */ /* 0x000fe20003f45270 */
[----:B------:R-:W-:Y:S01]  /*16db0*/  HADD2.F32 R89, -RZ, R89.H1_H1 ;  /* 0x30000059ff597230 */ /* 0x000fe20000004100 */
        /* <DEDUP_REMOVED lines=17> */
.L_x_8483:
        /* <DEDUP_REMOVED lines=13> */
.L_x_8485:
[----:B------:R-:W-:Y:S05]  /*16fa0*/  BSYNC.RECONVERGENT B2 ;  /* 0x0000000000027941 */ /* 0x000fea0003800200 */
.L_x_8484:
        /* <DEDUP_REMOVED lines=61> */
.L_x_8482:
[----:B------:R-:W-:Y:S05]  /*17380*/  BSYNC.RECONVERGENT B1 ;  /* 0x0000000000017941 */ /* 0x000fea0003800200 */
.L_x_8481:
        /* <DEDUP_REMOVED lines=23> */
.L_x_8488:
        /* <DEDUP_REMOVED lines=13> */
.L_x_8490:
[----:B------:R-:W-:Y:S05]  /*175d0*/  BSYNC.RECONVERGENT B2 ;  /* 0x0000000000027941 */ /* 0x000fea0003800200 */
.L_x_8489:
        /* <DEDUP_REMOVED lines=61> */
.L_x_8487:
[----:B------:R-:W-:Y:S05]  /*179b0*/  BSYNC.RECONVERGENT B1 ;  /* 0x0000000000017941 */ /* 0x000fea0003800200 */
.L_x_8486:
        /* <DEDUP_REMOVED lines=18> */
.L_x_8493:
        /* <DEDUP_REMOVED lines=13> */
.L_x_8495:
[----:B------:R-:W-:Y:S05]  /*17bb0*/  BSYNC.RECONVERGENT B2 ;  /* 0x0000000000027941 */ /* 0x000fea0003800200 */
.L_x_8494:
        /* <DEDUP_REMOVED lines=61> */
.L_x_8492:
[----:B------:R-:W-:Y:S05]  /*17f90*/  BSYNC.RECONVERGENT B1 ;  /* 0x0000000000017941 */ /* 0x000fea0003800200 */
.L_x_8491:
[----:B------:R-:W-:Y:S01]  /*17fa0*/  I2FP.F32.U32 R11, R11 ;  /* 0x0000000b000b7245 */ /* 0x000fe20000201000 */
[----:B------:R-:W-:Y:S01]  /*17fb0*/  HADD2.F32 R89, -RZ, R58.H0_H0 ;  /* 0x2000003aff597230 */ /* 0x000fe20000004100 */
[----:B------:R-:W-:Y:S01]  /*17fc0*/  BSSY.RECONVERGENT B1, `(.L_x_8496) ;  /* 0x0000060000017945 */ /* 0x000fe20003800200 */
[----:B------:R-:W-:Y:S02]  /*17fd0*/  IMAD.MOV.U32 R98, RZ, RZ, 0x2 ;  /* 0x00000002ff627424 */ /* 0x000fe400078e00ff */
        /* <DEDUP_REMOVED lines=19> */
.L_x_8498:
        /* <DEDUP_REMOVED lines=13> */
.L_x_8500:
[----:B------:R-:W-:Y:S05]  /*181e0*/  BSYNC.RECONVERGENT B2 ;  /* 0x0000000000027941 */ /* 0x000fea0003800200 */
.L_x_8499:
        /* <DEDUP_REMOVED lines=61> */
.L_x_8497:
[----:B------:R-:W-:Y:S05]  /*185c0*/  BSYNC.RECONVERGENT B1 ;  /* 0x0000000000017941 */ /* 0x000fea0003800200 */
.L_x_8496:
        /* <DEDUP_REMOVED lines=18> */
.L_x_8503:
        /* <DEDUP_REMOVED lines=13> */
.L_x_8505:
[----:B------:R-:W-:Y:S05]  /*187c0*/  BSYNC.RECONVERGENT B2 ;  /* 0x0000000000027941 */ /* 0x000fea0003800200 */
.L_x_8504:
        /* <DEDUP_REMOVED lines=61> */
.L_x_8502:
[----:B------:R-:W-:Y:S05]  /*18ba0*/  BSYNC.RECONVERGENT B1 ;  /* 0x0000000000017941 */ /* 0x000fea0003800200 */
.L_x_8501:
        /* <DEDUP_REMOVED lines=23> */
.L_x_8508:
        /* <DEDUP_REMOVED lines=13> */
.L_x_8510:
[----:B------:R-:W-:Y:S05]  /*18df0*/  BSYNC.RECONVERGENT B2 ;  /* 0x0000000000027941 */ /* 0x000fea0003800200 */
.L_x_8509:
        /* <DEDUP_REMOVED lines=61> */
.L_x_8507:
[----:B------:R-:W-:Y:S05]  /*191d0*/  BSYNC.RECONVERGENT B1 ;  /* 0x0000000000017941 */ /* 0x000fea0003800200 */
.L_x_8506:
        /* <DEDUP_REMOVED lines=18> */
.L_x_8513:
        /* <DEDUP_REMOVED lines=13> */
.L_x_8515:
[----:B------:R-:W-:Y:S05]  /*193d0*/  BSYNC.RECONVERGENT B2 ;  /* 0x0000000000027941 */ /* 0x000fea0003800200 */
.L_x_8514:
        /* <DEDUP_REMOVED lines=61> */
.L_x_8512:
[----:B------:R-:W-:Y:S05]  /*197b0*/  BSYNC.RECONVERGENT B1 ;  /* 0x0000000000017941 */ /* 0x000fea0003800200 */
.L_x_8511:
        /* <DEDUP_REMOVED lines=23> */
.L_x_8518:
        /* <DEDUP_REMOVED lines=13> */
.L_x_8520:
[----:B------:R-:W-:Y:S05]  /*19a00*/  BSYNC.RECONVERGENT B2 ;  /* 0x0000000000027941 */ /* 0x000fea0003800200 */
.L_x_8519:
        /* <DEDUP_REMOVED lines=61> */
.L_x_8517:
[----:B------:R-:W-:Y:S05]  /*19de0*/  BSYNC.RECONVERGENT B1 ;  /* 0x0000000000017941 */ /* 0x000fea0003800200 */
.L_x_8516:
        /* <DEDUP_REMOVED lines=18> */
.L_x_8523:
        /* <DEDUP_REMOVED lines=15> */
.L_x_8525:
[----:B------:R-:W-:Y:S05]  /*1a000*/  BSYNC.RECONVERGENT B2 ;  /* 0x0000000000027941 */ /* 0x000fea0003800200 */
.L_x_8524:
        /* <DEDUP_REMOVED lines=61> */
.L_x_8522:
[----:B------:R-:W-:Y:S05]  /*1a3e0*/  BSYNC.RECONVERGENT B1 ;  /* 0x0000000000017941 */ /* 0x000fea0003800200 */
.L_x_8521:
        /* <DEDUP_REMOVED lines=10> */
[----:B------:R-:W-:Y:S01]  /*1a490*/  @P1 FADD.FTZ R91, R67, R91 ;  /* 0x0000005b435b1221 */ /* 0x000fe20000010000 */
[----:B------:R-:W-:Y:S06]  /*1a4a0*/  BRA `(.L_x_8526) ;  /* 0x0000003000487947 */ /* 0x000fec0003800000 */
.L_x_8445:
        /* <DEDUP_REMOVED lines=16> */
.L_x_8529:
        /* <DEDUP_REMOVED lines=13> */
.L_x_8531:
[----:B------:R-:W-:Y:S05]  /*1a680*/  BSYNC.RECONVERGENT B2 ;  /* 0x0000000000027941 */ /* 0x000fea0003800200 */
.L_x_8530:
        /* <DEDUP_REMOVED lines=56> */
[----:B------:R-:W-:Y:S02]  /*1aa10*/  IMAD.MOV.U32 R2, RZ, RZ, R86 ;  /* 0x000000ffff027224 */ /* 0x000fe400078e0056 */
[----:B------:R-:W-:Y:S01]  /*1aa20*/  HFMA2 R86, -RZ, RZ, 0, 0 ;  /* 0x00000000ff567431 */ /* 0x000fe200000001ff */
[----:B------:R-:W-:Y:S01]  /*1aa30*/  LOP3.LUT R5, R84, UR6, R5, 0x96, !PT ;  /* 0x0000000654057c12 */ /* 0x000fe2000f8e9605 */
[----:B------:R-:W-:Y:S01]  /*1aa40*/  IMAD.MOV.U32 R84, RZ, RZ, R0 ;  /* 0x000000ffff547224 */ /* 0x000fe200078e0000 */
[----:B------:R-:W-:-:S07]  /*1aa50*/  MOV R93, R4 ;  /* 0x00000004005d7202 */ /* 0x000fce0000000f00 */
.L_x_8528:
[----:B------:R-:W-:Y:S05]  /*1aa60*/  BSYNC.RECONVERGENT B1 ;  /* 0x0000000000017941 */ /* 0x000fea0003800200 */
.L_x_8527:
[----:B------:R-:W2:Y:S01]  /*1aa70*/  LDC R114, c[0x0][0x404] ;  /* 0x00010100ff727b82 */ /* 0x000ea20000000800 */
[----:B------:R-:W-:Y:S01]  /*1aa80*/  ISETP.NE.AND P2, PT, R86, 0x1, PT ;  /* 0x000000015600780c */ /* 0x000fe20003f45270 */
[----:B------:R-:W-:Y:S01]  /*1aa90*/  IMAD.MOV.U32 R111, RZ, RZ, 0x2f800000 ;  /* 0x2f800000ff6f7424 */ /* 0x000fe200078e00ff */
[----:B------:R-:W-:Y:S01]  /*1aaa0*/  I2FP.F32.U32 R0, R84 ;  /* 0x0000005400007245 */ /* 0x000fe20000201000 */
[----:B------:R-:W-:Y:S01]  /*1aab0*/  BSSY.RECONVERGENT B1, `(.L_x_8532) ;  /* 0x000005b000017945 */ /* 0x000fe20003800200 */
[----:B-----5:R-:W-:Y:S01]  /*1aac0*/  HADD2.F32 R110, -RZ, R88.H0_H0 ;  /* 0x20000058ff6e7230 */ /* 0x020fe20000004100 */
[----:B------:R-:W-:Y:S01]  /*1aad0*/  MOV R87, 0x2 ;  /* 0x0000000200577802 */ /* 0x000fe20000000f00 */
[----:B------:R-:W-:Y:S02]  /*1aae0*/  IMAD.MOV.U32 R84, RZ, RZ, R2 ;  /* 0x000000ffff547224 */ /* 0x000fe400078e0002 */
[----:B------:R-:W-:-:S05]  /*1aaf0*/  FFMA.FTZ R85, R0, R111, 1.1641532182693481445e-10 ;  /* 0x2f00000000557423 */ /* 0x000fca000001006f */
[----:B--2---:R-:W-:-:S04]  /*1ab00*/  FSETP.LE.FTZ.AND P3, PT, R85, R114, PT ;  /* 0x000000725500720b */ /* 0x004fc80003f73000 */
        /* <DEDUP_REMOVED lines=10> */
.L_x_8534:
        /* <DEDUP_REMOVED lines=13> */
.L_x_8536:
[----:B------:R-:W-:Y:S05]  /*1ac80*/  BSYNC.RECONVERGENT B2 ;  /* 0x0000000000027941 */ /* 0x000fea0003800200 */
.L_x_8535:
        /* <DEDUP_REMOVED lines=61> */
.L_x_8533:
[----:B------:R-:W-:Y:S05]  /*1b060*/  BSYNC.RECONVERGENT B1 ;  /* 0x0000000000017941 */ /* 0x000fea0003800200 */
.L_x_8532:
        /* <DEDUP_REMOVED lines=8> */
[----:B01----:R-:W-:Y:S01]  /*1b0f0*/  P2R R94, PR, RZ, 0x8 ;  /* 0x00000008ff5e7803 */ /* 0x003fe20000000000 */
        /* <DEDUP_REMOVED lines=9> */
.L_x_8539:
        /* <DEDUP_REMOVED lines=13> */
.L_x_8541:
[----:B------:R-:W-:Y:S05]  /*1b260*/  BSYNC.RECONVERGENT B2 ;  /* 0x0000000000027941 */ /* 0x000fea0003800200 */
.L_x_8540:
        /* <DEDUP_REMOVED lines=61> */
.L_x_8538:
[----:B------:R-:W-:Y:S05]  /*1b640*/  BSYNC.RECONVERGENT B1 ;  /* 0x0000000000017941 */ /* 0x000fea0003800200 */
.L_x_8537:
        /* <DEDUP_REMOVED lines=18> */
.L_x_8544:
        /* <DEDUP_REMOVED lines=13> */
.L_x_8546:
[----:B------:R-:W-:Y:S05]  /*1b840*/  BSYNC.RECONVERGENT B2 ;  /* 0x0000000000027941 */ /* 0x000fea0003800200 */
.L_x_8545:
        /* <DEDUP_REMOVED lines=61> */
.L_x_8543:
[----:B------:R-:W-:Y:S05]  /*1bc20*/  BSYNC.RECONVERGENT B1 ;  /* 0x0000000000017941 */ /* 0x000fea0003800200 */
.L_x_8542:
        /* <DEDUP_REMOVED lines=18> */
.L_x_8549:
        /* <DEDUP_REMOVED lines=13> */
.L_x_8551:
[----:B------:R-:W-:Y:S05]  /*1be20*/  BSYNC.RECONVERGENT B2 ;  /* 0x0000000000027941 */ /* 0x000fea0003800200 */
.L_x_8550:
        /* <DEDUP_REMOVED lines=61> */
.L_x_8548:
[----:B------:R-:W-:Y:S05]  /*1c200*/  BSYNC.RECONVERGENT B1 ;  /* 0x0000000000017941 */ /* 0x000fea0003800200 */
.L_x_8547:
[----:B------:R-:W-:Y:S01]  /*1c210*/  ISETP.NE.AND P3, PT, R88, 0x1, PT ;  /* 0x000000015800780c */ /* 0x000fe20003f65270 */
[----:B------:R-:W-:Y:S01]  /*1c220*/  BSSY.RECONVERGENT B1, `(.L_x_8552) ;  /* 0x000005b000017945 */ /* 0x000fe20003800200 */
[----:B------:R-:W-:Y:S01]  /*1c230*/  I2FP.F32.U32 R4, R84 ;  /* 0x0000005400047245 */ /* 0x000fe20000201000 */
[----:B------:R-:W-:Y:S02]  /*1c240*/  HFMA2 R87, -RZ, RZ, 0, 1.1920928955078125e-07 ;  /* 0x00000002ff577431 */ /* 0x000fe400000001ff */
[----:B------:R-:W-:Y:S02]  /*1c250*/  HADD2.F32 R84, -RZ, R90.H0_H0 ;  /* 0x2000005aff547230 */ /* 0x000fe40000004100 */
        /* <DEDUP_REMOVED lines=12> */
.L_x_8554:
        /* <DEDUP_REMOVED lines=13> */
.L_x_8556:
[----:B------:R-:W-:Y:S05]  /*1c3f0*/  BSYNC.RECONVERGENT B2 ;  /* 0x0000000000027941 */ /* 0x000fea0003800200 */
.L_x_8555:
        /* <DEDUP_REMOVED lines=61> */
.L_x_8553:
[----:B------:R-:W-:Y:S05]  /*1c7d0*/  BSYNC.RECONVERGENT B1 ;  /* 0x0000000000017941 */ /* 0x000fea0003800200 */
.L_x_8552:
[----:B------:R-:W-:Y:S01]  /*1c7e0*/  ISETP.NE.AND P4, PT, R87, 0x1, PT ;  /* 0x000000015700780c */ /* 0x000fe20003f85270 */
[----:B------:R-:W-:Y:S01]  /*1c7f0*/  BSSY.RECONVERGENT B1, `(.L_x_8557) ;  /* 0x000005b000017945 */ /* 0x000fe20003800200 */
[----:B------:R-:W-:Y:S01]  /*1c800*/  I2FP.F32.U32 R4, R86 ;  /* 0x0000005600047245 */ /* 0x000fe20000201000 */
[----:B------:R-:W-:Y:S01]  /*1c810*/  HADD2.F32 R90, -RZ, R90.H1_H1 ;  /* 0x3000005aff5a7230 */ /* 0x000fe20000004100 */
        /* <DEDUP_REMOVED lines=13> */
.L_x_8559:
        /* <DEDUP_REMOVED lines=13> */
.L_x_8561:
[----:B------:R-:W-:Y:S05]  /*1c9c0*/  BSYNC.RECONVERGENT B2 ;  /* 0x0000000000027941 */ /* 0x000fea0003800200 */
.L_x_8560:
        /* <DEDUP_REMOVED lines=61> */
.L_x_8558:
[----:B------:R-:W-:Y:S05]  /*1cda0*/  BSYNC.RECONVERGENT B1 ;  /* 0x0000000000017941 */ /* 0x000fea0003800200 */
.L_x_8557:
[----:B------:R-:W-:Y:S01]  /*1cdb0*/  ISETP.NE.AND P5, PT, R89, 0x1, PT ;  /* 0x000000015900780c */ /* 0x000fe20003fa5270 */
[----:B------:R-:W-:Y:S01]  /*1cdc0*/  BSSY.RECONVERGENT B1, `(.L_x_8562) ;  /* 0x000005b000017945 */ /* 0x000fe20003800200 */
[----:B------:R-:W-:Y:S01]  /*1cdd0*/  I2FP.F32.U32 R4, R86 ;  /* 0x0000005600047245 */ /* 0x000fe20000201000 */
[----:B------:R-:W-:Y:S02]  /*1cde0*/  HADD2.F32 R85, -RZ, R91.H0_H0 ;  /* 0x2000005bff557230 */ /* 0x000fe40000004100 */
[----:B------:R-:W-:Y:S02]  /*1cdf0*/  IMAD.MOV.U32 R88, RZ, RZ, R2 ;  /* 0x000000ffff587224 */ /* 0x000fe400078e0002 */
[----:B------:R-:W-:Y:S01]  /*1ce00*/  FFMA.FTZ R87, R4, R111, 1.1641532182693481445e-10 ;  /* 0x2f00000004577423 */ /* 0x000fe2000001006f */
[----:B------:R-:W-:-:S04]  /*1ce10*/  HFMA2 R4, -RZ, RZ, 0, 1.1920928955078125e-07 ;  /* 0x00000002ff047431 */ /* 0x000fc800000001ff */
        /* <DEDUP_REMOVED lines=10> */
.L_x_8564:
        /* <DEDUP_REMOVED lines=13> */
.L_x_8566:
[----:B------:R-:W-:Y:S05]  /*1cf90*/  BSYNC.RECONVERGENT B2 ;  /* 0x0000000000027941 */ /* 0x000fea0003800200 */
.L_x_8565:
        /* <DEDUP_REMOVED lines=57> */
[----:B------:R-:W-:Y:S01]  /*1d330*/  MOV R88, R93 ;  /* 0x0000005d00587202 */ /* 0x000fe20000000f00 */
[----:B------:R-:W-:Y:S02]  /*1d340*/  IMAD.MOV.U32 R93, RZ, RZ, R4 ;  /* 0x000000ffff5d7224 */ /* 0x000fe400078e0004 */
[----:B------:R-:W-:Y:S01]  /*1d350*/  HFMA2 R4, -RZ, RZ, 0, 0 ;  /* 0x00000000ff047431 */ /* 0x000fe200000001ff */
[----:B------:R-:W-:-:S07]  /*1d360*/  LOP3.LUT R5, R86, UR6, R5, 0x96, !PT ;  /* 0x0000000656057c12 */ /* 0x000fce000f8e9605 */
.L_x_8563:
[----:B------:R-:W-:Y:S05]  /*1d370*/  BSYNC.RECONVERGENT B1 ;  /* 0x0000000000017941 */ /* 0x000fea0003800200 */
.L_x_8562:
[----:B------:R-:W-:Y:S01]  /*1d380*/  I2FP.F32.U32 R88, R88 ;  /* 0x0000005800587245 */ /* 0x000fe20000201000 */
[----:B------:R-:W-:Y:S01]  /*1d390*/  FMUL.FTZ R110, R110, UR7 ;  /* 0x000000076e6e7c20 */ /* 0x000fe20008410000 */
[----:B------:R-:W-:Y:S01]  /*1d3a0*/  P2R R87, PR, RZ, 0x2 ;  /* 0x00000002ff577803 */ /* 0x000fe20000000000 */
[----:B------:R-:W-:Y:S01]  /*1d3b0*/  HADD2.F32 R91, -RZ, R91.H1_H1 ;  /* 0x3000005bff5b7230 */ /* 0x000fe20000004100 */
[----:B------:R-:W-:Y:S01]  /*1d3c0*/  ISETP.NE.AND P1, PT, R0, RZ, PT ;  /* 0x000000ff0000720c */ /* 0x000fe20003f25270 */
[----:B------:R-:W-:Y:S01]  /*1d3d0*/  FFMA.FTZ R111, R88, R111, 1.1641532182693481445e-10 ;  /* 0x2f000000586f7423 */ /* 0x000fe2000001006f */
[----:B------:R-:W-:Y:S01]  /*1d3e0*/  FMUL.FTZ R88, R84, UR7 ;  /* 0x0000000754587c20 */ /* 0x000fe20008410000 */
[----:B------:R-:W-:Y:S01]  /*1d3f0*/  FMUL.FTZ R97, R97, UR7 ;  /* 0x0000000761617c20 */ /* 0x000fe20008410000 */
        /* <DEDUP_REMOVED lines=24> */
[----:B------:R-:W-:Y:S01]  /*1d580*/  FSEL R91, R91, RZ, !P5 ;  /* 0x000000ff5b5b7208 */ /* 0x000fe20006800000 */
[----:B------:R-:W-:Y:S01]  /*1d590*/  @P1 FADD.FTZ R86, R62, R86 ;  /* 0x000000563e561221 */ /* 0x000fe20000010000 */
[----:B------:R-:W-:Y:S01]  /*1d5a0*/  PLOP3.LUT P5, PT, P5, PT, PT, 0x8, 0x80 ;  /* 0x000000000080781c */ /* 0x000fe20002fae170 */
[----:B------:R-:W-:Y:S02]  /*1d5b0*/  @P1 FADD.FTZ R88, R64, R88 ;  /* 0x0000005840581221 */ /* 0x000fe40000010000 */
[----:B------:R-:W-:-:S10]  /*1d5c0*/  @P1 FADD.FTZ R91, R67, R91 ;  /* 0x0000005b435b1221 */ /* 0x000fd40000010000 */
.L_x_8526:
        /* <DEDUP_REMOVED lines=19> */
[----:B-1----:R-:W-:-:S04]  /*1d700*/  IMAD.WIDE.U32 R94, R92, 0x20, R94 ;  /* 0x000000205c5e7825 */ /* 0x002fc800078e005e */
[----:B------:R-:W-:Y:S01]  /*1d710*/  IMAD.MOV.U32 R0, RZ, RZ, R93 ;  /* 0x000000ffff007224 */ /* 0x000fe200078e005d */
[----:B------:R2:W-:Y:S04]  /*1d720*/  STG.E.128 desc[UR10][R94.64], R84 ;  /* 0x000000545e007986 */ /* 0x0005e8000c101d0a */
[----:B------:R2:W-:Y:S04]  /*1d730*/  STG.E.128 desc[UR10][R94.64+0x10], R88 ;  /* 0x000010585e007986 */ /* 0x0005e8000c101d0a */
[----:B------:R2:W-:Y:S01]  /*1d740*/  STG.E.64 desc[UR10][R98.64], R96 ;  /* 0x0000006062007986 */ /* 0x0005e2000c101b0a */
[----:B------:R-:W-:Y:S05]  /*1d750*/  @!P0 BRA `(.L_x_8444) ;  /* 0x0000000000508947 */ /* 0x000fea0003800000 */
[----:B--2---:R-:W-:Y:S01]  /*1d760*/  SHF.L.U32 R94, R104, 0x10, RZ ;  /* 0x00000010685e7819 */ /* 0x004fe200000006ff */
        /* <DEDUP_REMOVED lines=19> */
.L_x_8444:
[----:B------:R-:W-:Y:S05]  /*1d8a0*/  BSYNC.RECONVERGENT B0 ;  /* 0x0000000000007941 */ /* 0x000fea0003800200 */
.L_x_8443:
[----:B0-2---:R-:W2:Y:S01]  /*1d8b0*/  LDL R98, [R1] ;  /* 0x0000000001627983 */ /* 0x005ea20000100800 */
[----:B---3--:R-:W-:Y:S01]  /*1d8c0*/  FADD.FTZ R92, RZ, R68 ;  /* 0x00000044ff5c7221 */ /* 0x008fe20000010000 */
[C---:B------:R-:W-:Y:S01]  /*1d8d0*/  ISETP.GE.U32.AND P0, PT, R113.reuse, 0x100, PT ;  /* 0x000001007100780c */ /* 0x040fe20003f06070 */
[----:B------:R-:W-:Y:S01]  /*1d8e0*/  BSSY.RECONVERGENT B0, `(.L_x_8567) ;  /* 0x000006e000007945 */ /* 0x000fe20003800200 */
[----:B------:R-:W-:Y:S01]  /*1d8f0*/  ISETP.GT.U32.AND P2, PT, R113, 0x1ff, PT ;  /* 0x000001ff7100780c */ /* 0x000fe20003f44070 */
        /* <DEDUP_REMOVED lines=11> */
[----:B------:R-:W-:Y:S01]  /*1d9b0*/  FADD.FTZ R92, R76, R93 ;  /* 0x0000005d4c5c7221 */ /* 0x000fe20000010000 */
[----:B0-----:R-:W-:-:S03]  /*1d9c0*/  LOP3.LUT R99, R110, 0x1f, RZ, 0xc0, !PT ;  /* 0x0000001f6e637812 */ /* 0x001fc600078ec0ff */
[----:B-1----:R-:W-:-:S04]  /*1d9d0*/  FADD.FTZ R95, R77, R92 ;  /* 0x0000005c4d5f7221 */ /* 0x002fc80000010000 */
        /* <DEDUP_REMOVED lines=94> */
.L_x_8568:
[----:B------:R-:W-:Y:S05]  /*1dfc0*/  BSYNC.RECONVERGENT B0 ;  /* 0x0000000000007941 */ /* 0x000fea0003800200 */
.L_x_8567:
        /* <DEDUP_REMOVED lines=12> */
.L_x_8570:
[----:B------:R-:W-:Y:S05]  /*1e090*/  BSYNC.RECONVERGENT B0 ;  /* 0x0000000000007941 */ /* 0x000fea0003800200 */
.L_x_8569:
        /* <DEDUP_REMOVED lines=9> */
[----:B------:R-:W-:-:S03]  /*1e130*/  I2FP.F32.S32 R94, R95 ;  /* 0x0000005f005e7245 */ /* 0x000fc60000201400 */
[C---:B0-----:R-:W-:Y:S01]  /*1e140*/  FMUL.FTZ R98, R97.reuse, R99 ;  /* 0x0000006361627220 */ /* 0x041fe20000410000 */
[----:B------:R-:W0:Y:S01]  /*1e150*/  MUFU.RCP R96, R94 ;  /* 0x0000005e00607308 */ /* 0x000e220000001000 */
[----:B------:R-:W-:Y:S02]  /*1e160*/  FADD.FTZ R97, -R97, R92 ;  /* 0x0000005c61617221 */ /* 0x000fe40000010100 */
[----:B------:R-:W-:Y:S02]  /*1e170*/  FFMA.FTZ R111, R109, R92, R98 ;  /* 0x0000005c6d6f7223 */ /* 0x000fe40000010062 */
[----:B------:R-:W1:Y:S01]  /*1e180*/  SHFL.DOWN PT, R98, R95, 0x2, 0x1f ;  /* 0x08401f005f627f89 */ /* 0x000e6200000e0000 */
[----:B------:R-:W-:-:S04]  /*1e190*/  FMUL.FTZ R92, R97, R97 ;  /* 0x00000061615c7220 */ /* 0x000fc80000410000 */
[----:B------:R-:W-:-:S04]  /*1e1a0*/  FMUL.FTZ R108, R92, R109 ;  /* 0x0000006d5c6c7220 */ /* 0x000fc80000410000 */
[----:B------:R-:W-:Y:S01]  /*1e1b0*/  FMUL.FTZ R108, R108, R99 ;  /* 0x000000636c6c7220 */ /* 0x000fe20000410000 */
[----:B--2---:R-:W-:Y:S01]  /*1e1c0*/  FADD.FTZ R99, R114, R93 ;  /* 0x0000005d72637221 */ /* 0x004fe20000010000 */
[----:B0-----:R-:W-:-:S03]  /*1e1d0*/  FMUL.FTZ R97, R96, R111 ;  /* 0x0000006f60617220 */ /* 0x001fc60000410000 */
[----:B------:R-:W-:Y:S02]  /*1e1e0*/  FFMA.FTZ R99, R96, R108, R99 ;  /* 0x0000006c60637223 */ /* 0x000fe40000010063 */
[----:B------:R-:W0:Y:S01]  /*1e1f0*/  SHFL.DOWN PT, R92, R97, 0x2, 0x1f ;  /* 0x08401f00615c7f89 */ /* 0x000e2200000e0000 */
[----:B-1----:R-:W-:Y:S01]  /*1e200*/  IMAD.IADD R96, R95, 0x1, R98 ;  /* 0x000000015f607824 */ /* 0x002fe200078e0262 */
[----:B------:R-:W-:Y:S02]  /*1e210*/  I2FP.F32.S32 R108, R98 ;  /* 0x00000062006c7245 */ /* 0x000fe40000201400 */
[----:B------:R-:W1:Y:S02]  /*1e220*/  SHFL.DOWN PT, R98, R99, 0x2, 0x1f ;  /* 0x08401f0063627f89 */ /* 0x000e6400000e0000 */
        /* <DEDUP_REMOVED lines=9> */
[----:B-1----:R-:W-:-:S03]  /*1e2c0*/  FADD.FTZ R98, R99, R98 ;  /* 0x0000006263627221 */ /* 0x002fc60000010000 */
[----:B------:R-:W1:Y:S01]  /*1e2d0*/  SHFL.DOWN PT, R99, R92, 0x1, 0x1f ;  /* 0x08201f005c637f89 */ /* 0x000e6200000e0000 */
[----:B------:R-:W-:-:S04]  /*1e2e0*/  FMUL.FTZ R109, R109, R108 ;  /* 0x0000006c6d6d7220 */ /* 0x000fc80000410000 */
[----:B------:R-:W-:-:S05]  /*1e2f0*/  FFMA.FTZ R95, R95, R109, R98 ;  /* 0x0000006d5f5f7223 */ /* 0x000fca0000010062 */
[----:B------:R-:W2:Y:S01]  /*1e300*/  SHFL.DOWN PT, R98, R95, 0x1, 0x1f ;  /* 0x08201f005f627f89 */ /* 0x000ea200000e0000 */
[-C--:B0-----:R-:W-:Y:S02]  /*1e310*/  IADD3 R94, PT, PT, R96, R97.reuse, RZ ;  /* 0x00000061605e7210 */ /* 0x081fe40007ffe0ff */
[----:B------:R-:W-:Y:S02]  /*1e320*/  I2FP.F32.S32 R97, R97 ;  /* 0x0000006100617245 */ /* 0x000fe40000201400 */
[----:B------:R-:W-:Y:S01]  /*1e330*/  I2FP.F32.S32 R94, R94 ;  /* 0x0000005e005e7245 */ /* 0x000fe20000201400 */
[----:B-1----:R-:W-:Y:S02]  /*1e340*/  FADD.FTZ R96, R92, -R99 ;  /* 0x800000635c607221 */ /* 0x002fe40000010000 */
[----:B------:R-:W-:-:S03]  /*1e350*/  FMUL.FTZ R108, R99, R97 ;  /* 0x00000061636c7220 */ /* 0x000fc60000410000 */
[----:B------:R-:W0:Y:S01]  /*1e360*/  MUFU.RCP R94, R94 ;  /* 0x0000005e005e7308 */ /* 0x000e220000001000 */
[----:B------:R-:W-:Y:S01]  /*1e370*/  FMUL.FTZ R96, R96, R96 ;  /* 0x0000006060607220 */ /* 0x000fe20000410000 */
[C---:B------:R-:W-:Y:S02]  /*1e380*/  FFMA.FTZ R99, R93.reuse, R92, R108 ;  /* 0x0000005c5d637223 */ /* 0x040fe4000001006c */
[----:B------:R-:W1:Y:S01]  /*1e390*/  LDC R108, c[0x0][0x448] ;  /* 0x00011200ff6c7b82 */ /* 0x000e620000000800 */
[----:B------:R-:W-:Y:S01]  /*1e3a0*/  FMUL.FTZ R96, R93, R96 ;  /* 0x000000605d607220 */ /* 0x000fe20000410000 */
[----:B--2---:R-:W-:-:S03]  /*1e3b0*/  FADD.FTZ R93, R95, R98 ;  /* 0x000000625f5d7221 */ /* 0x004fc60000010000 */
[----:B------:R-:W-:Y:S01]  /*1e3c0*/  FMUL.FTZ R96, R96, R97 ;  /* 0x0000006160607220 */ /* 0x000fe20000410000 */
[----:B0-----:R-:W-:-:S03]  /*1e3d0*/  FMUL.FTZ R99, R94, R99 ;  /* 0x000000635e637220 */ /* 0x001fc60000410000 */
[----:B------:R-:W-:Y:S02]  /*1e3e0*/  FFMA.FTZ R96, R94, R96, R93 ;  /* 0x000000605e607223 */ /* 0x000fe4000001005d */
[----:B------:R-:W0:Y:S01]  /*1e3f0*/  @!P1 LDC.64 R94, c[0x0][0x3c0] ;  /* 0x0000f000ff5e9b82 */ /* 0x000e220000000a00 */
[----:B------:R2:W3:Y:S04]  /*1e400*/  SHFL.IDX PT, R97, R99, RZ, 0x1f ;  /* 0x00001fff63617589 */ /* 0x0004e800000e0000 */
[----:B------:R-:W1:Y:S03]  /*1e410*/  SHFL.IDX PT, R111, R96, RZ, 0x1f ;  /* 0x00001fff606f7589 */ /* 0x000e6600000e0000 */
[----:B------:R-:W4:Y:S01]  /*1e420*/  @!P1 LDC.64 R92, c[0x0][0x3c8] ;  /* 0x0000f200ff5c9b82 */ /* 0x000f220000000a00 */
[----:B--2---:R-:W-:-:S04]  /*1e430*/  IMAD.U32 R99, RZ, RZ, UR4 ;  /* 0x00000004ff637e24 */ /* 0x004fc8000f8e00ff */
[----:B0-----:R-:W-:-:S04]  /*1e440*/  @!P1 IMAD.WIDE R94, R99, 0x4, R94 ;  /* 0x00000004635e9825 */ /* 0x001fc800078e025e */
[----:B---3--:R-:W-:Y:S01]  /*1e450*/  FMUL.FTZ R98, R97, R97 ;  /* 0x0000006161627220 */ /* 0x008fe20000410000 */
[----:B------:R0:W-:Y:S04]  /*1e460*/  @!P1 STG.E desc[UR10][R94.64], R97 ;  /* 0x000000615e009986 */ /* 0x0001e8000c10190a */
[----:B------:R-:W-:Y:S01]  /*1e470*/  FSEL R109, R98, RZ, P2 ;  /* 0x000000ff626d7208 */ /* 0x000fe20001000000 */
[----:B-1----:R-:W-:-:S04]  /*1e480*/  FFMA.FTZ R98, R111, UR20, R108 ;  /* 0x000000146f627c23 */ /* 0x002fc8000801006c */
[----:B------:R-:W-:Y:S01]  /*1e490*/  FADD.FTZ R98, R98, R109 ;  /* 0x0000006d62627221 */ /* 0x000fe20000010000 */
[----:B------:R-:W-:-:S03]  /*1e4a0*/  MOV R109, UR4 ;  /* 0x00000004006d7c02 */ /* 0x000fc60008000f00 */
[----:B------:R-:W1:Y:S02]  /*1e4b0*/  MUFU.RSQ R108, R98 ;  /* 0x00000062006c7308 */ /* 0x000e640000001400 */
[----:B----4-:R-:W-:Y:S01]  /*1e4c0*/  @!P1 IMAD.WIDE R92, R109, 0x4, R92 ;  /* 0x000000046d5c9825 */ /* 0x010fe200078e025c */
[----:B------:R-:W-:-:S04]  /*1e4d0*/  FSEL R109, R97, RZ, !P2 ;  /* 0x000000ff616d7208 */ /* 0x000fc80005000000 */
        /* <DEDUP_REMOVED lines=9> */
[----:B------:R-:W-:-:S02]  /*1e570*/  HADD2.F32 R96, -RZ, R103.H1_H1 ;  /* 0x30000067ff607230 */ /* 0x000fc40000004100 */
[C---:B------:R-:W-:Y:S01]  /*1e580*/  FFMA.FTZ R92, R93.reuse, R92, R94 ;  /* 0x0000005c5d5c7223 */ /* 0x040fe2000001005e */
[----:B------:R-:W-:Y:S02]  /*1e590*/  HADD2.F32 R94, -RZ, R39.H0_H0 ;  /* 0x20000027ff5e7230 */ /* 0x000fe40000004100 */
[----:B------:R-:W-:Y:S02]  /*1e5a0*/  HADD2.F32 R98, -RZ, R31.H1_H1 ;  /* 0x3000001fff627230 */ /* 0x000fe40000004100 */
[----:B------:R-:W-:Y:S02]  /*1e5b0*/  HADD2.F32 R114, -RZ, R102.H0_H0 ;  /* 0x20000066ff727230 */ /* 0x000fe40000004100 */
[----:B------:R-:W-:Y:S01]  /*1e5c0*/  FFMA.FTZ R122, R93, R122, R94 ;  /* 0x0000007a5d7a7223 */ /* 0x000fe2000001005e */
[----:B------:R-:W-:Y:S02]  /*1e5d0*/  HADD2.F32 R94, -RZ, R15.H1_H1 ;  /* 0x3000000fff5e7230 */ /* 0x000fe40000004100 */
[----:B------:R-:W-:Y:S01]  /*1e5e0*/  FFMA.FTZ R95, R99, R96, R98 ;  /* 0x00000060635f7223 */ /* 0x000fe20000010062 */
[----:B------:R-:W-:-:S02]  /*1e5f0*/  HADD2.F32 R96, -RZ, R39.H1_H1 ;  /* 0x30000027ff607230 */ /* 0x000fc40000004100 */
[----:B------:R-:W-:Y:S01]  /*1e600*/  FADD.FTZ R93, R72, -R109 ;  /* 0x8000006d485d7221 */ /* 0x000fe20000010000 */
[----:B------:R-:W-:Y:S02]  /*1e610*/  HADD2.F32 R98, -RZ, R14.H0_H0 ;  /* 0x2000000eff627230 */ /* 0x000fe40000004100 */
[----:B------:R-:W-:Y:S02]  /*1e620*/  HADD2.F32 R97, -RZ, R38.H0_H0 ;  /* 0x20000026ff617230 */ /* 0x000fe40000004100 */
[----:B------:R-:W-:Y:S01]  /*1e630*/  FFMA.FTZ R99, R99, R94, R96 ;  /* 0x0000005e63637223 */ /* 0x000fe20000010060 */
[--C-:B------:R-:W-:Y:S02]  /*1e640*/  HADD2.F32 R94, -RZ, R30.reuse.H0_H0 ;  /* 0x2000001eff5e7230 */ /* 0x100fe40000004100 */
[----:B------:R-:W-:Y:S01]  /*1e650*/  FMUL.FTZ R93, R108, R93 ;  /* 0x0000005d6c5d7220 */ /* 0x000fe20000410000 */
[----:B------:R-:W-:Y:S01]  /*1e660*/  HADD2.F32 R96, -RZ, R30.H1_H1 ;  /* 0x3000001eff607230 */ /* 0x000fe20000004100 */
[----:B------:R-:W-:Y:S01]  /*1e670*/  F2FP.F16.F32.PACK_AB R95, R95, R92 ;  /* 0x0000005c5f5f723e */ /* 0x000fe200000000ff */
[----:B------:R-:W-:-:S02]  /*1e680*/  HADD2.F32 R120, -RZ, R14.H1_H1 ;  /* 0x3000000eff787230 */ /* 0x000fc40000004100 */
[C---:B------:R-:W-:Y:S01]  /*1e690*/  FFMA.FTZ R114, R93.reuse, R114, R94 ;  /* 0x000000725d727223 */ /* 0x040fe2000001005e */
[----:B------:R-:W-:Y:S01]  /*1e6a0*/  FFMA.FTZ R98, R93, R98, R97 ;  /* 0x000000625d627223 */ /* 0x000fe20000010061 */
[----:B------:R-:W-:Y:S01]  /*1e6b0*/  FADD.FTZ R93, R73, -R109 ;  /* 0x8000006d495d7221 */ /* 0x000fe20000010000 */
[----:B------:R-:W-:Y:S01]  /*1e6c0*/  HADD2.F32 R94, -RZ, R102.H1_H1 ;  /* 0x30000066ff5e7230 */ /* 0x000fe20000004100 */
[----:B------:R-:W-:Y:S01]  /*1e6d0*/  F2FP.F16.F32.PACK_AB R99, R99, R122 ;  /* 0x0000007a6363723e */ /* 0x000fe200000000ff */
[----:B------:R-:W-:Y:S02]  /*1e6e0*/  HADD2.F32 R121, -RZ, R38.H1_H1 ;  /* 0x30000026ff797230 */ /* 0x000fe40000004100 */
[----:B------:R-:W-:Y:S01]  /*1e6f0*/  FMUL.FTZ R93, R108, R93 ;  /* 0x0000005d6c5d7220 */ /* 0x000fe20000410000 */
[----:B------:R-:W-:Y:S02]  /*1e700*/  HADD2.F32 R97, -RZ, R13.H0_H0 ;  /* 0x2000000dff617230 */ /* 0x000fe40000004100 */
[----:B------:R-:W-:-:S02]  /*1e710*/  HADD2.F32 R111, -RZ, R37.H0_H0 ;  /* 0x20000025ff6f7230 */ /* 0x000fc40000004100 */
[C---:B------:R-:W-:Y:S01]  /*1e720*/  FFMA.FTZ R94, R93.reuse, R94, R96 ;  /* 0x0000005e5d5e7223 */ /* 0x040fe20000010060 */
[----:B------:R-:W-:Y:S01]  /*1e730*/  FFMA.FTZ R121, R93, R120, R121 ;  /* 0x000000785d797223 */ /* 0x000fe20000010079 */
[----:B------:R-:W-:Y:S01]  /*1e740*/  FADD.FTZ R93, R70, -R109 ;  /* 0x8000006d465d7221 */ /* 0x000fe20000010000 */
[----:B------:R-:W-:Y:S02]  /*1e750*/  HADD2.F32 R96, -RZ, R101.H0_H0 ;  /* 0x20000065ff607230 */ /* 0x000fe40000004100 */
[----:B------:R-:W-:Y:S02]  /*1e760*/  HADD2.F32 R120, -RZ, R29.H0_H0 ;  /* 0x2000001dff787230 */ /* 0x000fe40000004100 */
[----:B------:R-:W-:Y:S01]  /*1e770*/  FMUL.FTZ R115, R108, R93 ;  /* 0x0000005d6c737220 */ /* 0x000fe20000410000 */
[----:B------:R-:W-:Y:S01]  /*1e780*/  HADD2.F32 R92, -RZ, R28.H0_H0 ;  /* 0x2000001cff5c7230 */ /* 0x000fe20000004100 */
[----:B------:R-:W-:Y:S01]  /*1e790*/  F2FP.F16.F32.PACK_AB R94, R94, R114 ;  /* 0x000000725e5e723e */ /* 0x000fe200000000ff */
[----:B------:R-:W-:-:S02]  /*1e7a0*/  HADD2.F32 R125, -RZ, R36.H0_H0 ;  /* 0x20000024ff7d7230 */ /* 0x000fc40000004100 */
[C---:B------:R-:W-:Y:S01]  /*1e7b0*/  FFMA.FTZ R93, R115.reuse, R96, R120 ;  /* 0x00000060735d7223 */ /* 0x040fe20000010078 */
[----:B------:R-:W-:Y:S01]  /*1e7c0*/  FFMA.FTZ R115, R115, R97, R111 ;  /* 0x0000006173737223 */ /* 0x000fe2000001006f */
[----:B------:R-:W-:Y:S01]  /*1e7d0*/  FADD.FTZ R97, R71, -R109 ;  /* 0x8000006d47617221 */ /* 0x000fe20000010000 */
[----:B------:R-:W-:Y:S01]  /*1e7e0*/  HADD2.F32 R111, -RZ, R29.H1_H1 ;  /* 0x3000001dff6f7230 */ /* 0x000fe20000004100 */
[----:B------:R-:W-:Y:S01]  /*1e7f0*/  F2FP.F16.F32.PACK_AB R98, R121, R98 ;  /* 0x000000627962723e */ /* 0x000fe200000000ff */
[----:B------:R-:W-:Y:S02]  /*1e800*/  HADD2.F32 R96, -RZ, R37.H1_H1 ;  /* 0x30000025ff607230 */ /* 0x000fe40000004100 */
[----:B------:R-:W-:Y:S01]  /*1e810*/  FMUL.FTZ R120, R108, R97 ;  /* 0x000000616c787220 */ /* 0x000fe20000410000 */
[----:B------:R-:W-:-:S05]  /*1e820*/  HADD2.F32 R97, -RZ, R101.H1_H1 ;  /* 0x30000065ff617230 */ /* 0x000fca0000004100 */
[----:B------:R-:W-:Y:S01]  /*1e830*/  FFMA.FTZ R97, R120, R97, R111 ;  /* 0x0000006178617223 */ /* 0x000fe2000001006f */
[----:B------:R-:W-:-:S04]  /*1e840*/  HADD2.F32 R111, -RZ, R13.H1_H1 ;  /* 0x3000000dff6f7230 */ /* 0x000fc80000004100 */
[----:B------:R-:W-:Y:S01]  /*1e850*/  F2FP.F16.F32.PACK_AB R93, R97, R93 ;  /* 0x0000005d615d723e */ /* 0x000fe200000000ff */
[----:B------:R-:W-:Y:S01]  /*1e860*/  FFMA.FTZ R120, R120, R111, R96 ;  /* 0x0000006f78787223 */ /* 0x000fe20000010060 */
[--C-:B------:R-:W-:Y:S01]  /*1e870*/  FADD.FTZ R111, R68, -R109.reuse ;  /* 0x8000006d446f7221 */ /* 0x100fe20000010000 */
[----:B------:R-:W-:Y:S02]  /*1e880*/  HADD2.F32 R96, -RZ, R100.H0_H0 ;  /* 0x20000064ff607230 */ /* 0x000fe40000004100 */
[----:B------:R-:W-:Y:S01]  /*1e890*/  FADD.FTZ R97, R69, -R109 ;  /* 0x8000006d45617221 */ /* 0x000fe20000010000 */
[----:B------:R-:W-:-:S03]  /*1e8a0*/  FMUL.FTZ R111, R108, R111 ;  /* 0x0000006f6c6f7220 */ /* 0x000fc60000410000 */
[----:B------:R-:W-:Y:S01]  /*1e8b0*/  FMUL.FTZ R114, R108, R97 ;  /* 0x000000616c727220 */ /* 0x000fe20000410000 */
[----:B------:R-:W-:Y:S02]  /*1e8c0*/  HADD2.F32 R97, -RZ, R100.H1_H1 ;  /* 0x30000064ff617230 */ /* 0x000fe40000004100 */
[----:B------:R-:W-:Y:S01]  /*1e8d0*/  FFMA.FTZ R96, R111, R96, R92 ;  /* 0x000000606f607223 */ /* 0x000fe2000001005c */
[----:B------:R-:W-:-:S05]  /*1e8e0*/  HADD2.F32 R92, -RZ, R12.H0_H0 ;  /* 0x2000000cff5c7230 */ /* 0x000fca0000004100 */
[----:B------:R-:W-:Y:S01]  /*1e8f0*/  FFMA.FTZ R111, R111, R92, R125 ;  /* 0x0000005c6f6f7223 */ /* 0x000fe2000001007d */
[----:B------:R-:W-:Y:S02]  /*1e900*/  HADD2.F32 R125, -RZ, R28.H1_H1 ;  /* 0x3000001cff7d7230 */ /* 0x000fe40000004100 */
[----:B------:R-:W-:-:S03]  /*1e910*/  HADD2.F32 R92, -RZ, R12.H1_H1 ;  /* 0x3000000cff5c7230 */ /* 0x000fc60000004100 */
[----:B------:R-:W-:Y:S01]  /*1e920*/  FFMA.FTZ R97, R114, R97, R125 ;  /* 0x0000006172617223 */ /* 0x000fe2000001007d */
[----:B------:R-:W-:-:S05]  /*1e930*/  HADD2.F32 R125, -RZ, R36.H1_H1 ;  /* 0x30000024ff7d7230 */ /* 0x000fca0000004100 */
[----:B------:R-:W-:Y:S01]  /*1e940*/  FFMA.FTZ R114, R114, R92, R125 ;  /* 0x0000005c72727223 */ /* 0x000fe2000001007d */
[----:B------:R-:W-:Y:S02]  /*1e950*/  F2FP.F16.F32.PACK_AB R92, R97, R96 ;  /* 0x00000060615c723e */ /* 0x000fe400000000ff */
[----:B------:R-:W0:Y:S02]  /*1e960*/  LDC.64 R96, c[0x0][0x428] ;  /* 0x00010a00ff607b82 */ /* 0x000e240000000a00 */
[----:B0-----:R-:W-:-:S05]  /*1e970*/  IMAD.WIDE.U32 R96, R10, 0x10, R96 ;  /* 0x000000100a607825 */ /* 0x001fca00078e0060 */
[----:B------:R0:W-:Y:S02]  /*1e980*/  STG.E.128 desc[UR10][R96.64], R92 ;  /* 0x0000005c60007986 */ /* 0x0001e4000c101d0a */
[----:B0-----:R-:W0:Y:S01]  /*1e990*/  LDC.64 R92, c[0x0][0x430] ;  /* 0x00010c00ff5c7b82 */ /* 0x001e220000000a00 */
[----:B------:R-:W-:Y:S02]  /*1e9a0*/  F2FP.F16.F32.PACK_AB R97, R120, R115 ;  /* 0x000000737861723e */ /* 0x000fe400000000ff */
[----:B------:R-:W-:Y:S01]  /*1e9b0*/  F2FP.F16.F32.PACK_AB R96, R114, R111 ;  /* 0x0000006f7260723e */ /* 0x000fe200000000ff */
[----:B0-----:R-:W-:-:S04]  /*1e9c0*/  IMAD.WIDE.U32 R92, R10, 0x10, R92 ;  /* 0x000000100a5c7825 */ /* 0x001fc800078e005c */
[----:B------:R-:W-:Y:S01]  /*1e9d0*/  VIADD R10, R10, 0x100 ;  /* 0x000001000a0a7836 */ /* 0x000fe20000000000 */
[----:B------:R1:W-:Y:S06]  /*1e9e0*/  STG.E.128 desc[UR10][R92.64], R96 ;  /* 0x000000605c007986 */ /* 0x0003ec000c101d0a */
.L_x_8572:
[----:B------:R-:W-:Y:S05]  /*1e9f0*/  BSYNC.RECONVERGENT B0 ;  /* 0x0000000000007941 */ /* 0x000fea0003800200 */
.L_x_8571:
[----:B------:R-:W-:Y:S01]  /*1ea00*/  ISETP.NE.AND P0, PT, R119, RZ, PT ;  /* 0x000000ff7700720c */ /* 0x000fe20003f05270 */
[----:B------:R-:W-:-:S12]  /*1ea10*/  BSSY.RECONVERGENT B0, `(.L_x_8573) ;  /* 0x0000051000007945 */ /* 0x000fd80003800200 */
        /* <DEDUP_REMOVED lines=8> */
[----:B------:R-:W-:-:S02]  /*1eaa0*/  HADD2.F32 R98, -RZ, R19.H1_H1 ;  /* 0x30000013ff627230 */ /* 0x000fc40000004100 */
[----:B------:R-:W-:Y:S01]  /*1eab0*/  FFMA.FTZ R92, R93, R92, R94 ;  /* 0x0000005c5d5c7223 */ /* 0x000fe2000001005e */
[----:B------:R-:W-:Y:S02]  /*1eac0*/  HADD2.F32 R94, -RZ, R35.H0_H0 ;  /* 0x20000023ff5e7230 */ /* 0x000fe40000004100 */
[--C-:B------:R-:W-:Y:S01]  /*1ead0*/  FADD.FTZ R119, R79, -R109.reuse ;  /* 0x8000006d4f777221 */ /* 0x100fe20000010000 */
[----:B------:R-:W-:Y:S02]  /*1eae0*/  HADD2.F32 R114, -RZ, R27.H1_H1 ;  /* 0x3000001bff727230 */ /* 0x000fe40000004100 */
[----:B------:R-:W-:Y:S02]  /*1eaf0*/  HADD2.F32 R120, -RZ, R22.H0_H0 ;  /* 0x20000016ff787230 */ /* 0x000fe40000004100 */
[----:B------:R-:W-:Y:S01]  /*1eb00*/  FFMA.FTZ R121, R93, R96, R94 ;  /* 0x000000605d797223 */ /* 0x000fe2000001005e */
[----:B------:R-:W-:Y:S02]  /*1eb10*/  HADD2.F32 R94, -RZ, R23.H1_H1 ;  /* 0x30000017ff5e7230 */ /* 0x000fe40000004100 */
[----:B------:R-:W-:Y:S01]  /*1eb20*/  FADD.FTZ R93, R80, -R109 ;  /* 0x8000006d505d7221 */ /* 0x000fe20000010000 */
[----:B------:R-:W-:-:S02]  /*1eb30*/  HADD2.F32 R96, -RZ, R35.H1_H1 ;  /* 0x30000023ff607230 */ /* 0x000fc40000004100 */
[C---:B------:R-:W-:Y:S01]  /*1eb40*/  FFMA.FTZ R95, R99.reuse, R98, R114 ;  /* 0x00000062635f7223 */ /* 0x040fe20000010072 */
[----:B------:R-:W-:Y:S02]  /*1eb50*/  HADD2.F32 R97, -RZ, R34.H0_H0 ;  /* 0x20000022ff617230 */ /* 0x000fe40000004100 */
[----:B------:R-:W-:Y:S01]  /*1eb60*/  FMUL.FTZ R93, R108, R93 ;  /* 0x0000005d6c5d7220 */ /* 0x000fe20000410000 */
[----:B------:R-:W-:Y:S02]  /*1eb70*/  HADD2.F32 R98, -RZ, R26.H1_H1 ;  /* 0x3000001aff627230 */ /* 0x000fe40000004100 */
[----:B------:R-:W-:Y:S01]  /*1eb80*/  FFMA.FTZ R99, R99, R94, R96 ;  /* 0x0000005e63637223 */ /* 0x000fe20000010060 */
[----:B------:R-:W-:Y:S02]  /*1eb90*/  HADD2.F32 R94, -RZ, R18.H0_H0 ;  /* 0x20000012ff5e7230 */ /* 0x000fe40000004100 */
[----:B------:R-:W-:Y:S01]  /*1eba0*/  FFMA.FTZ R120, R93, R120, R97 ;  /* 0x000000785d787223 */ /* 0x000fe20000010061 */
[----:B------:R-:W-:-:S02]  /*1ebb0*/  HADD2.F32 R96, -RZ, R26.H0_H0 ;  /* 0x2000001aff607230 */ /* 0x000fc40000004100 */
[C---:B------:R-:W-:Y:S01]  /*1ebc0*/  FMUL.FTZ R119, R108.reuse, R119 ;  /* 0x000000776c777220 */ /* 0x040fe20000410000 */
[----:B------:R-:W-:Y:S01]  /*1ebd0*/  HADD2.F32 R114, -RZ, R22.H1_H1 ;  /* 0x30000016ff727230 */ /* 0x000fe20000004100 */
[----:B------:R-:W-:Y:S01]  /*1ebe0*/  F2FP.F16.F32.PACK_AB R95, R95, R92 ;  /* 0x0000005c5f5f723e */ /* 0x000fe200000000ff */
[----:B------:R-:W-:Y:S02]  /*1ebf0*/  HADD2.F32 R111, -RZ, R34.H1_H1 ;  /* 0x30000022ff6f7230 */ /* 0x000fe40000004100 */
[----:B------:R-:W-:Y:S01]  /*1ec00*/  FFMA.FTZ R94, R93, R94, R96 ;  /* 0x0000005e5d5e7223 */ /* 0x000fe20000010060 */
[----:B------:R-:W-:Y:S01]  /*1ec10*/  FADD.FTZ R93, R81, -R109 ;  /* 0x8000006d515d7221 */ /* 0x000fe20000010000 */
[----:B------:R-:W-:Y:S01]  /*1ec20*/  HADD2.F32 R96, -RZ, R18.H1_H1 ;  /* 0x30000012ff607230 */ /* 0x000fe20000004100 */
[----:B------:R-:W-:Y:S01]  /*1ec30*/  F2FP.F16.F32.PACK_AB R99, R99, R121 ;  /* 0x000000796363723e */ /* 0x000fe200000000ff */
[----:B------:R-:W-:Y:S02]  /*1ec40*/  HADD2.F32 R122, -RZ, R21.H0_H0 ;  /* 0x20000015ff7a7230 */ /* 0x000fe40000004100 */
[----:B------:R-:W-:Y:S01]  /*1ec50*/  FMUL.FTZ R93, R108, R93 ;  /* 0x0000005d6c5d7220 */ /* 0x000fe20000410000 */
[----:B------:R-:W-:-:S02]  /*1ec60*/  HADD2.F32 R92, -RZ, R16.H0_H0 ;  /* 0x20000010ff5c7230 */ /* 0x000fc40000004100 */
[----:B------:R-:W-:Y:S02]  /*1ec70*/  HADD2.F32 R125, -RZ, R32.H0_H0 ;  /* 0x20000020ff7d7230 */ /* 0x000fe40000004100 */
[C---:B------:R-:W-:Y:S01]  /*1ec80*/  FFMA.FTZ R97, R93.reuse, R96, R98 ;  /* 0x000000605d617223 */ /* 0x040fe20000010062 */
[----:B------:R-:W-:Y:S01]  /*1ec90*/  FFMA.FTZ R98, R93, R114, R111 ;  /* 0x000000725d627223 */ /* 0x000fe2000001006f */
[--C-:B------:R-:W-:Y:S01]  /*1eca0*/  FADD.FTZ R93, R78, -R109.reuse ;  /* 0x8000006d4e5d7221 */ /* 0x100fe20000010000 */
[----:B------:R-:W-:Y:S02]  /*1ecb0*/  HADD2.F32 R96, -RZ, R17.H0_H0 ;  /* 0x20000011ff607230 */ /* 0x000fe40000004100 */
[----:B------:R-:W-:Y:S02]  /*1ecc0*/  HADD2.F32 R114, -RZ, R25.H0_H0 ;  /* 0x20000019ff727230 */ /* 0x000fe40000004100 */
[----:B------:R-:W-:Y:S01]  /*1ecd0*/  FMUL.FTZ R115, R108, R93 ;  /* 0x0000005d6c737220 */ /* 0x000fe20000410000 */
[----:B------:R-:W-:Y:S01]  /*1ece0*/  HADD2.F32 R111, -RZ, R33.H0_H0 ;  /* 0x20000021ff6f7230 */ /* 0x000fe20000004100 */
[----:B------:R-:W-:Y:S01]  /*1ecf0*/  F2FP.F16.F32.PACK_AB R94, R97, R94 ;  /* 0x0000005e615e723e */ /* 0x000fe200000000ff */
[----:B------:R-:W-:Y:S01]  /*1ed00*/  FADD.FTZ R97, R77, -R109 ;  /* 0x8000006d4d617221 */ /* 0x000fe20000010000 */
[----:B------:R-:W-:Y:S01]  /*1ed10*/  FFMA.FTZ R93, R115, R96, R114 ;  /* 0x00000060735d7223 */ /* 0x000fe20000010072 */
[----:B------:R-:W-:-:S02]  /*1ed20*/  HADD2.F32 R96, -RZ, R17.H1_H1 ;  /* 0x30000011ff607230 */ /* 0x000fc40000004100 */
[----:B------:R-:W-:Y:S01]  /*1ed30*/  FFMA.FTZ R115, R115, R122, R111 ;  /* 0x0000007a73737223 */ /* 0x000fe2000001006f */
[----:B------:R-:W-:Y:S01]  /*1ed40*/  HADD2.F32 R114, -RZ, R25.H1_H1 ;  /* 0x30000019ff727230 */ /* 0x000fe20000004100 */
[----:B------:R-:W-:Y:S01]  /*1ed50*/  F2FP.F16.F32.PACK_AB R98, R98, R120 ;  /* 0x000000786262723e */ /* 0x000fe200000000ff */
[----:B------:R-:W-:-:S03]  /*1ed60*/  HADD2.F32 R111, -RZ, R33.H1_H1 ;  /* 0x30000021ff6f7230 */ /* 0x000fc60000004100 */
[----:B------:R-:W-:Y:S01]  /*1ed70*/  FFMA.FTZ R96, R119, R96, R114 ;  /* 0x0000006077607223 */ /* 0x000fe20000010072 */
[----:B------:R-:W-:-:S04]  /*1ed80*/  HADD2.F32 R114, -RZ, R21.H1_H1 ;  /* 0x30000015ff727230 */ /* 0x000fc80000004100 */
[----:B------:R-:W-:Y:S01]  /*1ed90*/  F2FP.F16.F32.PACK_AB R93, R96, R93 ;  /* 0x0000005d605d723e */ /* 0x000fe200000000ff */
[----:B------:R-:W-:Y:S01]  /*1eda0*/  FFMA.FTZ R119, R119, R114, R111 ;  /* 0x0000007277777223 */ /* 0x000fe2000001006f */
[----:B------:R-:W-:Y:S01]  /*1edb0*/  FADD.FTZ R111, R76, -R109 ;  /* 0x8000006d4c6f7221 */ /* 0x000fe20000010000 */
[----:B------:R-:W-:Y:S02]  /*1edc0*/  HADD2.F32 R114, -RZ, R24.H0_H0 ;  /* 0x20000018ff727230 */ /* 0x000fe40000004100 */
[----:B------:R-:W-:Y:S02]  /*1edd0*/  HADD2.F32 R96, -RZ, R32.H1_H1 ;  /* 0x30000020ff607230 */ /* 0x000fe40000004100 */
[----:B------:R-:W-:-:S04]  /*1ede0*/  FMUL.FTZ R111, R108, R111 ;  /* 0x0000006f6c6f7220 */ /* 0x000fc80000410000 */
[----:B------:R-:W-:Y:S01]  /*1edf0*/  FFMA.FTZ R92, R111, R92, R114 ;  /* 0x0000005c6f5c7223 */ /* 0x000fe20000010072 */
[----:B------:R-:W-:-:S05]  /*1ee00*/  HADD2.F32 R114, -RZ, R20.H0_H0 ;  /* 0x20000014ff727230 */ /* 0x000fca0000004100 */
[----:B------:R-:W-:Y:S01]  /*1ee10*/  FFMA.FTZ R111, R111, R114, R125 ;  /* 0x000000726f6f7223 */ /* 0x000fe2000001007d */
[----:B------:R-:W-:Y:S01]  /*1ee20*/  FMUL.FTZ R114, R108, R97 ;  /* 0x000000616c727220 */ /* 0x000fe20000410000 */
[----:B------:R-:W-:Y:S02]  /*1ee30*/  HADD2.F32 R97, -RZ, R16.H1_H1 ;  /* 0x30000010ff617230 */ /* 0x000fe40000004100 */
[----:B------:R-:W-:-:S05]  /*1ee40*/  HADD2.F32 R125, -RZ, R24.H1_H1 ;  /* 0x30000018ff7d7230 */ /* 0x000fca0000004100 */
[----:B------:R-:W-:Y:S01]  /*1ee50*/  FFMA.FTZ R97, R114, R97, R125 ;  /* 0x0000006172617223 */ /* 0x000fe2000001007d */
[----:B------:R-:W-:-:S04]  /*1ee60*/  HADD2.F32 R125, -RZ, R20.H1_H1 ;  /* 0x30000014ff7d7230 */ /* 0x000fc80000004100 */
[----:B------:R-:W-:Y:S01]  /*1ee70*/  F2FP.F16.F32.PACK_AB R92, R97, R92 ;  /* 0x0000005c615c723e */ /* 0x000fe200000000ff */
[----:B------:R-:W-:Y:S02]  /*1ee80*/  FFMA.FTZ R114, R114, R125, R96 ;  /* 0x0000007d72727223 */ /* 0x000fe40000010060 */
[----:B------:R-:W0:Y:S02]  /*1ee90*/  LDC.64 R96, c[0x0][0x428] ;  /* 0x00010a00ff607b82 */ /* 0x000e240000000a00 */
[----:B0-----:R-:W-:-:S05]  /*1eea0*/  IMAD.WIDE.U32 R96, R10, 0x10, R96 ;  /* 0x000000100a607825 */ /* 0x001fca00078e0060 */
[----:B------:R0:W-:Y:S02]  /*1eeb0*/  STG.E.128 desc[UR10][R96.64], R92 ;  /* 0x0000005c60007986 */ /* 0x0001e4000c101d0a */
[----:B0-----:R-:W0:Y:S01]  /*1eec0*/  LDC.64 R92, c[0x0][0x430] ;  /* 0x00010c00ff5c7b82 */ /* 0x001e220000000a00 */
[----:B------:R-:W-:Y:S02]  /*1eed0*/  F2FP.F16.F32.PACK_AB R97, R119, R115 ;  /* 0x000000737761723e */ /* 0x000fe400000000ff */
[----:B------:R-:W-:Y:S01]  /*1eee0*/  F2FP.F16.F32.PACK_AB R96, R114, R111 ;  /* 0x0000006f7260723e */ /* 0x000fe200000000ff */
[C---:B0-----:R-:W-:Y:S01]  /*1eef0*/  IMAD.WIDE.U32 R92, R10.reuse, 0x10, R92 ;  /* 0x000000100a5c7825 */ /* 0x041fe200078e005c */
[----:B------:R-:W-:-:S04]  /*1ef00*/  IADD3 R10, PT, PT, R10, 0x100, RZ ;  /* 0x000001000a0a7810 */ /* 0x000fc80007ffe0ff */
[----:B------:R2:W-:Y:S03]  /*1ef10*/  STG.E.128 desc[UR10][R92.64], R96 ;  /* 0x000000605c007986 */ /* 0x0005e6000c101d0a */
.L_x_8574:
[----:B------:R-:W-:Y:S05]  /*1ef20*/  BSYNC.RECONVERGENT B0 ;  /* 0x0000000000007941 */ /* 0x000fea0003800200 */
.L_x_8573:
[----:B------:R-:W-:Y:S01]  /*1ef30*/  ISETP.NE.AND P0, PT, R118, RZ, PT ;  /* 0x000000ff7600720c */ /* 0x000fe20003f05270 */
[----:B------:R-:W-:-:S12]  /*1ef40*/  BSSY.RECONVERGENT B0, `(.L_x_8575) ;  /* 0x0000050000007945 */ /* 0x000fd80003800200 */
        /* <DEDUP_REMOVED lines=18> */
[--C-:B------:R-:W-:Y:S02]  /*1f070*/  HADD2.F32 R98, -RZ, R45.reuse.H0_H0 ;  /* 0x2000002dff627230 */ /* 0x100fe40000004100 */
[----:B------:R-:W-:Y:S02]  /*1f080*/  HADD2.F32 R99, -RZ, R45.H1_H1 ;  /* 0x3000002dff637230 */ /* 0x000fe40000004100 */
[----:B------:R-:W-:Y:S01]  /*1f090*/  FFMA.FTZ R111, R95, R94, R96 ;  /* 0x0000005e5f6f7223 */ /* 0x000fe20000010060 */
[----:B------:R-:W-:Y:S02]  /*1f0a0*/  HADD2.F32 R96, -RZ, R41.H0_H0 ;  /* 0x20000029ff607230 */ /* 0x000fe40000004100 */
[----:B------:R-:W-:Y:S01]  /*1f0b0*/  FMUL.FTZ R93, R108, R93 ;  /* 0x0000005d6c5d7220 */ /* 0x000fe20000410000 */
[--C-:B------:R-:W-:Y:S01]  /*1f0c0*/  HADD2.F32 R94, -RZ, R49.reuse.H0_H0 ;  /* 0x20000031ff5e7230 */ /* 0x100fe20000004100 */
[----:B------:R-:W-:Y:S01]  /*1f0d0*/  F2FP.F16.F32.PACK_AB R92, R97, R92 ;  /* 0x0000005c615c723e */ /* 0x000fe200000000ff */
[----:B------:R-:W-:-:S02]  /*1f0e0*/  HADD2.F32 R95, -RZ, R49.H1_H1 ;  /* 0x30000031ff5f7230 */ /* 0x000fc40000004100 */
[C---:B------:R-:W-:Y:S01]  /*1f0f0*/  FFMA.FTZ R115, R93.reuse, R98, R115 ;  /* 0x000000625d737223 */ /* 0x040fe20000010073 */
[----:B------:R-:W-:Y:S02]  /*1f100*/  HADD2.F32 R98, -RZ, R50.H0_H0 ;  /* 0x20000032ff627230 */ /* 0x000fe40000004100 */
[----:B------:R-:W-:Y:S01]  /*1f110*/  FFMA.FTZ R96, R93, R96, R94 ;  /* 0x000000605d607223 */ /* 0x000fe2000001005e */
[----:B------:R-:W-:Y:S01]  /*1f120*/  FADD.FTZ R93, R87, -R109 ;  /* 0x8000006d575d7221 */ /* 0x000fe20000010000 */
[----:B------:R-:W-:Y:S02]  /*1f130*/  HADD2.F32 R94, -RZ, R53.H1_H1 ;  /* 0x30000035ff5e7230 */ /* 0x000fe40000004100 */
[----:B------:R-:W-:Y:S02]  /*1f140*/  HADD2.F32 R120, -RZ, R46.H0_H0 ;  /* 0x2000002eff787230 */ /* 0x000fe40000004100 */
[----:B------:R-:W-:Y:S01]  /*1f150*/  FMUL.FTZ R118, R108, R93 ;  /* 0x0000005d6c767220 */ /* 0x000fe20000410000 */
[----:B------:R-:W-:-:S02]  /*1f160*/  HADD2.F32 R93, -RZ, R41.H1_H1 ;  /* 0x30000029ff5d7230 */ /* 0x000fc40000004100 */
[----:B------:R-:W-:Y:S02]  /*1f170*/  HADD2.F32 R119, -RZ, R54.H0_H0 ;  /* 0x20000036ff777230 */ /* 0x000fe40000004100 */
[----:B------:R-:W-:Y:S02]  /*1f180*/  HADD2.F32 R122, -RZ, R51.H0_H0 ;  /* 0x20000033ff7a7230 */ /* 0x000fe40000004100 */
[----:B------:R-:W-:Y:S01]  /*1f190*/  FFMA.FTZ R93, R118, R93, R95 ;  /* 0x0000005d765d7223 */ /* 0x000fe2000001005f */
[----:B------:R-:W-:Y:S01]  /*1f1a0*/  FADD.FTZ R95, R88, -R109 ;  /* 0x8000006d585f7221 */ /* 0x000fe20000010000 */
[----:B------:R-:W-:Y:S01]  /*1f1b0*/  FFMA.FTZ R118, R118, R99, R94 ;  /* 0x0000006376767223 */ /* 0x000fe2000001005e */
[----:B------:R-:W-:Y:S02]  /*1f1c0*/  HADD2.F32 R94, -RZ, R42.H0_H0 ;  /* 0x2000002aff5e7230 */ /* 0x000fe40000004100 */
[----:B------:R-:W-:Y:S01]  /*1f1d0*/  FMUL.FTZ R95, R108, R95 ;  /* 0x0000005f6c5f7220 */ /* 0x000fe20000410000 */
[----:B------:R-:W-:Y:S01]  /*1f1e0*/  HADD2.F32 R99, -RZ, R54.H1_H1 ;  /* 0x30000036ff637230 */ /* 0x000fe20000004100 */
[----:B------:R-:W-:Y:S01]  /*1f1f0*/  F2FP.F16.F32.PACK_AB R93, R93, R96 ;  /* 0x000000605d5d723e */ /* 0x000fe200000000ff */
[----:B------:R-:W-:-:S02]  /*1f200*/  HADD2.F32 R125, -RZ, R55.H0_H0 ;  /* 0x20000037ff7d7230 */ /* 0x000fc40000004100 */
[C---:B------:R-:W-:Y:S01]  /*1f210*/  FFMA.FTZ R94, R95.reuse, R94, R98 ;  /* 0x0000005e5f5e7223 */ /* 0x040fe20000010062 */
[----:B------:R-:W-:Y:S01]  /*1f220*/  FFMA.FTZ R119, R95, R120, R119 ;  /* 0x000000785f777223 */ /* 0x000fe20000010077 */
[----:B------:R-:W-:Y:S01]  /*1f230*/  FADD.FTZ R95, R89, -R109 ;  /* 0x8000006d595f7221 */ /* 0x000fe20000010000 */
[----:B------:R-:W-:Y:S01]  /*1f240*/  HADD2.F32 R98, -RZ, R42.H1_H1 ;  /* 0x3000002aff627230 */ /* 0x000fe20000004100 */
[----:B------:R-:W0:Y:S01]  /*1f250*/  LDC.64 R96, c[0x0][0x428] ;  /* 0x00010a00ff607b82 */ /* 0x000e220000000a00 */
[----:B------:R-:W-:Y:S02]  /*1f260*/  HADD2.F32 R120, -RZ, R50.H1_H1 ;  /* 0x30000032ff787230 */ /* 0x000fe40000004100 */
[----:B------:R-:W-:-:S04]  /*1f270*/  FMUL.FTZ R95, R108, R95 ;  /* 0x0000005f6c5f7220 */ /* 0x000fc80000410000 */
[----:B------:R-:W-:Y:S01]  /*1f280*/  FFMA.FTZ R121, R95, R98, R120 ;  /* 0x000000625f797223 */ /* 0x000fe20000010078 */
[----:B------:R-:W-:Y:S02]  /*1f290*/  HADD2.F32 R98, -RZ, R46.H1_H1 ;  /* 0x3000002eff627230 */ /* 0x000fe40000004100 */
[----:B------:R-:W-:Y:S02]  /*1f2a0*/  HADD2.F32 R120, -RZ, R43.H0_H0 ;  /* 0x2000002bff787230 */ /* 0x000fe40000004100 */
[----:B------:R-:W-:Y:S01]  /*1f2b0*/  F2FP.F16.F32.PACK_AB R94, R121, R94 ;  /* 0x0000005e795e723e */ /* 0x000fe200000000ff */
[----:B------:R-:W-:Y:S01]  /*1f2c0*/  FFMA.FTZ R98, R95, R98, R99 ;  /* 0x000000625f627223 */ /* 0x000fe20000010063 */
[--C-:B------:R-:W-:Y:S01]  /*1f2d0*/  FADD.FTZ R99, R90, -R109.reuse ;  /* 0x8000006d5a637221 */ /* 0x100fe20000010000 */
[----:B------:R-:W-:Y:S01]  /*1f2e0*/  FADD.FTZ R109, R91, -R109 ;  /* 0x8000006d5b6d7221 */ /* 0x000fe20000010000 */
[----:B------:R-:W-:Y:S02]  /*1f2f0*/  HADD2.F32 R121, -RZ, R51.H1_H1 ;  /* 0x30000033ff797230 */ /* 0x000fe40000004100 */
[C---:B------:R-:W-:Y:S01]  /*1f300*/  FMUL.FTZ R99, R108.reuse, R99 ;  /* 0x000000636c637220 */ /* 0x040fe20000410000 */
[----:B------:R-:W-:Y:S01]  /*1f310*/  FMUL.FTZ R108, R108, R109 ;  /* 0x0000006d6c6c7220 */ /* 0x000fe20000410000 */
[----:B------:R-:W-:Y:S01]  /*1f320*/  HADD2.F32 R109, -RZ, R43.H1_H1 ;  /* 0x3000002bff6d7230 */ /* 0x000fe20000004100 */
[----:B------:R-:W-:Y:S01]  /*1f330*/  F2FP.F16.F32.PACK_AB R98, R98, R119 ;  /* 0x000000776262723e */ /* 0x000fe200000000ff */
[----:B------:R-:W-:Y:S01]  /*1f340*/  FFMA.FTZ R95, R99, R120, R122 ;  /* 0x00000078635f7223 */ /* 0x000fe2000001007a */
[----:B------:R-:W-:-:S02]  /*1f350*/  HADD2.F32 R120, -RZ, R47.H0_H0 ;  /* 0x2000002fff787230 */ /* 0x000fc40000004100 */
[----:B0-----:R-:W-:-:S04]  /*1f360*/  IMAD.WIDE.U32 R96, R10, 0x10, R96 ;  /* 0x000000100a607825 */ /* 0x001fc800078e0060 */
[----:B------:R-:W-:Y:S01]  /*1f370*/  FFMA.FTZ R99, R99, R120, R125 ;  /* 0x0000007863637223 */ /* 0x000fe2000001007d */
[----:B------:R-:W-:Y:S01]  /*1f380*/  FFMA.FTZ R120, R108, R109, R121 ;  /* 0x0000006d6c787223 */ /* 0x000fe20000010079 */
[----:B------:R-:W-:Y:S02]  /*1f390*/  HADD2.F32 R109, -RZ, R47.H1_H1 ;  /* 0x3000002fff6d7230 */ /* 0x000fe40000004100 */
[----:B------:R-:W-:Y:S02]  /*1f3a0*/  HADD2.F32 R122, -RZ, R55.H1_H1 ;  /* 0x30000037ff7a7230 */ /* 0x000fe40000004100 */
[----:B------:R-:W-:-:S03]  /*1f3b0*/  F2FP.F16.F32.PACK_AB R95, R120, R95 ;  /* 0x0000005f785f723e */ /* 0x000fc600000000ff */
[----:B------:R-:W-:Y:S02]  /*1f3c0*/  FFMA.FTZ R108, R108, R109, R122 ;  /* 0x0000006d6c6c7223 */ /* 0x000fe4000001007a */
[----:B------:R0:W-:Y:S03]  /*1f3d0*/  STG.E.128 desc[UR10][R96.64], R92 ;  /* 0x0000005c60007986 */ /* 0x0001e6000c101d0a */
[----:B------:R-:W-:Y:S01]  /*1f3e0*/  F2FP.F16.F32.PACK_AB R99, R108, R99 ;  /* 0x000000636c63723e */ /* 0x000fe200000000ff */
[----:B0-----:R-:W0:Y:S01]  /*1f3f0*/  LDC.64 R92, c[0x0][0x430] ;  /* 0x00010c00ff5c7b82 */ /* 0x001e220000000a00 */
[----:B------:R-:W-:Y:S02]  /*1f400*/  F2FP.F16.F32.PACK_AB R97, R118, R115 ;  /* 0x000000737661723e */ /* 0x000fe400000000ff */
[----:B------:R-:W-:Y:S01]  /*1f410*/  F2FP.F16.F32.PACK_AB R96, R111, R114 ;  /* 0x000000726f60723e */ /* 0x000fe200000000ff */
[----:B0-----:R-:W-:-:S05]  /*1f420*/  IMAD.WIDE.U32 R92, R10, 0x10, R92 ;  /* 0x000000100a5c7825 */ /* 0x001fca00078e005c */
[----:B------:R3:W-:Y:S02]  /*1f430*/  STG.E.128 desc[UR10][R92.64], R96 ;  /* 0x000000605c007986 */ /* 0x0007e4000c101d0a */
.L_x_8576:
[----:B------:R-:W-:Y:S05]  /*1f440*/  BSYNC.RECONVERGENT B0 ;  /* 0x0000000000007941 */ /* 0x000fea0003800200 */
.L_x_8575:
[----:B------:R-:W-:Y:S02]  /*1f450*/  UIADD3 UR4, UPT, UPT, UR4, UR16, URZ ;  /* 0x0000001004047290 */ /* 0x000fe4000fffe0ff */
[----:B------:R-:W-:Y:S02]  /*1f460*/  UPLOP3.LUT UP1, UPT, UPT, UPT, UP1, 0x40, 0x4 ;  /* 0x000000000004789c */ /* 0x000fe40003f2e810 */
[----:B------:R-:W-:-:S09]  /*1f470*/  UISETP.GE.AND UP0, UPT, UR4, UR17, UPT ;  /* 0x000000110400728c */ /* 0x000fd2000bf06270 */
[----:B------:R-:W-:Y:S05]  /*1f480*/  BRA.U !UP0, `(.L_x_8577) ;  /* 0xfffffe2108007547 */ /* 0x000fea000b83ffff */
[----:B------:R-:W-:Y:S05]  /*1f490*/  EXIT ;  /* 0x000000000000794d */ /* 0x000fea0003800000 */
.L_x_8578:
        /* <DEDUP_REMOVED lines=14> */
.L_x_13716:


//--------------------- .text._ZN10layer_norm31ln_parallel_residual_fwd_kernelINS_13Kernel_traitsI6__halfS2_fS2_fjLj6144ELj1ELj1ELj8ELj16ENS_18Kernel_traits_baseILj6144ES2_S2_fS2_fjLj256EEEEELb1ELb0ELb1EEEvNS_9FwdParamsE --------------------------
	.section	.text._ZN10layer_norm31ln_parallel_residual_fwd_kernelINS_13Kernel_traitsI6__halfS2_fS2_fjLj6144ELj1ELj1ELj8ELj16ENS_18Kernel_traits_baseILj6144ES2_S2_fS2_fjLj256EEEEELb1ELb0ELb1EEEvNS_9FwdParamsE,"ax",@progbits
	.align	128
        .global         _ZN10layer_norm31ln_parallel_residual_fwd_kernelINS_13Kernel_traitsI6__halfS2_fS2_fjLj6144ELj1ELj1ELj8ELj16ENS_18Kernel_traits_baseILj6144ES2_S2_fS2_fjLj256EEEEELb1ELb0ELb1EEEvNS_9FwdParamsE
        .type           _ZN10layer_norm31ln_parallel_residual_fwd_kernelINS_13Kernel_traitsI6__halfS2_fS2_fjLj6144ELj1ELj1ELj8ELj16ENS_18Kernel_traits_baseILj6144ES2_S2_fS2_fjLj256EEEEELb1ELb0ELb1EEEvNS_9FwdParamsE,@function
        .size           _ZN10layer_norm31ln_parallel_residual_fwd_kernelINS_13Kernel_traitsI6__halfS2_fS2_fjLj6144ELj1ELj1ELj8ELj16ENS_18Kernel_traits_baseILj6144ES2_S2_fS2_fjLj256EEEEELb1ELb0ELb1EEEvNS_9FwdParamsE,(.L_x_13717 - _ZN10layer_norm31ln_parallel_residual_fwd_kernelINS_13Kernel_traitsI6__halfS2_fS2_fjLj6144ELj1ELj1ELj8ELj16ENS_18Kernel_traits_baseILj6144ES2_S2_fS2_fjLj256EEEEELb1ELb0ELb1EEEvNS_9FwdParamsE)
        .other          _ZN10layer_norm31ln_parallel_residual_fwd_kernelINS_13Kernel_traitsI6__halfS2_fS2_fjLj6144ELj1ELj1ELj8ELj16ENS_18Kernel_traits_baseILj6144ES2_S2_fS2_fjLj256EEEEELb1ELb0ELb1EEEvNS_9FwdParamsE,@"STO_CUDA_ENTRY STV_DEFAULT"
_ZN10layer_norm31ln_parallel_residual_fwd_kernelINS_13Kernel_traitsI6__halfS2_fS2_fjLj6144ELj1ELj1ELj8ELj16ENS_18Kernel_traits_baseILj6144ES2_S2_fS2_fjLj256EEEEELb1ELb0ELb1EEEvNS_9FwdParamsE:
.text._ZN10layer_norm31ln_parallel_residual_fwd_kernelINS_13Kernel_traitsI6__halfS2_fS2_fjLj6144ELj1ELj1ELj8ELj16ENS_18Kernel_traits_baseILj6144ES2_S2_fS2_fjLj256EEEEELb1ELb0ELb1EEEvNS_9FwdParamsE:
[----:B------:R-:W0:Y:S01]  /*0000*/  LDC R1, c[0x0][0x37c] ;  /* 0x0000df00ff017b82 */ /* 0x000e220000000800 */
[----:B------:R-:W1:Y:S07]  /*0010*/  LDCU.U8 UR4, c[0x0][0x464] ;  /* 0x00008c80ff0477ac */ /* 0x000e6e0008000000 */
[----:B------:R-:W2:Y:S01]  /*0020*/  LDC R12, c[0x0][0x458] ;  /* 0x00011600ff0c7b82 */ /* 0x000ea20000000800 */
[----:B0-----:R-:W-:Y:S01]  /*0030*/  VIADD R1, R1, 0xfffffff0 ;  /* 0xfffffff001017836 */ /* 0x001fe20000000000 */
[----:B------:R-:W0:Y:S01]  /*0040*/  LDCU.64 UR10, c[0x0][0x450] ;  /* 0x00008a00ff0a77ac */ /* 0x000e220008000a00 */
[----:B------:R-:W3:Y:S05]  /*0050*/  LDCU.64 UR12, c[0x0][0x358] ;  /* 0x00006b00ff0c77ac */ /* 0x000eea0008000a00 */
[----:B------:R-:W4:Y:S01]  /*0060*/  LDC R13, c[0x0][0x45c] ;  /* 0x00011700ff0d7b82 */ /* 0x000f220000000800 */
[----:B-1----:R-:W-:Y:S01]  /*0070*/  ISETP.NE.AND P0, PT, RZ, UR4, PT ;  /* 0x00000004ff007c0c */ /* 0x002fe2000bf05270 */
[----:B------:R-:W1:Y:S01]  /*0080*/  LDCU.64 UR4, c[0x0][0x438] ;  /* 0x00008700ff0477ac */ /* 0x000e620008000a00 */
[----:B0-----:R-:W-:Y:S01]  /*0090*/  IMAD.U32 R2, RZ, RZ, UR10 ;  /* 0x0000000aff027e24 */ /* 0x001fe2000f8e00ff */
[----:B------:R-:W-:-:S10]  /*00a0*/  MOV R3, UR11 ;  /* 0x0000000b00037c02 */ /* 0x000fd40008000f00 */
[----:B--2---:R-:W-:Y:S01]  /*00b0*/  @P0 IMAD.MOV.U32 R4, RZ, RZ, R12 ;  /* 0x000000ffff040224 */ /* 0x004fe200078e000c */
[----:B---3--:R-:W2:Y:S01]  /*00c0*/  @P0 LDG.E.64 R2, desc[UR12][R2.64] ;  /* 0x0000000c02020981 */ /* 0x008ea2000c1e1b00 */
[----:B----4-:R-:W-:Y:S01]  /*00d0*/  @P0 IMAD.MOV.U32 R5, RZ, RZ, R13 ;  /* 0x000000ffff050224 */ /* 0x010fe200078e000d */
[----:B------:R-:W0:Y:S05]  /*00e0*/  @P0 LDC R7, c[0x0][0x460] ;  /* 0x00011800ff070b82 */ /* 0x000e2a0000000800 */
[----:B------:R-:W0:Y:S01]  /*00f0*/  @P0 LDG.E.64 R4, desc[UR12][R4.64] ;  /* 0x0000000c04040981 */ /* 0x000e22000c1e1b00 */
[----:B------:R-:W3:Y:S01]  /*0100*/  S2R R104, SR_TID.X ;  /* 0x0000000000687919 */ /* 0x000ee20000002100 */
[----:B-1----:R-:W-:-:S04]  /*0110*/  UISETP.NE.U32.AND UP0, UPT, UR4, URZ, UPT ;  /* 0x000000ff0400728c */ /* 0x002fc8000bf05070 */
[----:B------:R-:W-:Y:S01]  /*0120*/  UISETP.NE.AND.EX UP0, UPT, UR5, URZ, UPT, UP0 ;  /* 0x000000ff0500728c */ /* 0x000fe2000bf05300 */
[----:B--2---:R-:W-:Y:S02]  /*0130*/  @P0 R2UR UR10, R2 ;  /* 0x00000000020a02ca */ /* 0x004fe400000e0000 */
[----:B------:R-:W-:Y:S02]  /*0140*/  @P0 R2UR UR11, R3 ;  /* 0x00000000030b02ca */ /* 0x000fe400000e0000 */
[----:B0-----:R-:W-:-:S04]  /*0150*/  @P0 IADD3 R12, P1, PT, R4, R7, RZ ;  /* 0x00000007040c0210 */ /* 0x001fc80007f3e0ff */
[----:B------:R-:W-:-:S04]  /*0160*/  @P0 IADD3.X R13, PT, PT, RZ, R5, RZ, P1, !PT ;  /* 0x00000005ff0d0210 */ /* 0x000fc80000ffe4ff */
        /* <DEDUP_REMOVED lines=12> */
[----:B------:R-:W-:Y:S01]  /*0230*/  CS2R R90, SRZ ;  /* 0x00000000005a7805 */ /* 0x000fe2000001ff00 */
[----:B------:R-:W-:Y:S01]  /*0240*/  IMAD.MOV.U32 R0, RZ, RZ, RZ ;  /* 0x000000ffff007224 */ /* 0x000fe200078e00ff */
[----:B------:R-:W-:Y:S02]  /*0250*/  CS2R R58, SRZ ;  /* 0x00000000003a7805 */ /* 0x000fe4000001ff00 */
[----:B------:R-:W-:Y:S02]  /*0260*/  CS2R R56, SRZ ;  /* 0x0000000000387805 */ /* 0x000fe4000001ff00 */
[----:B------:R-:W-:Y:S02]  /*0270*/  CS2R R54, SRZ ;  /* 0x0000000000367805 */ /* 0x000fe4000001ff00 */
[----:B------:R-:W-:-:S02]  /*0280*/  CS2R R52, SRZ ;  /* 0x0000000000347805 */ /* 0x000fc4000001ff00 */
        /* <DEDUP_REMOVED lines=13> */
.L_x_8580:
        /* <DEDUP_REMOVED lines=8> */
[----:B--2---:R-:W-:-:S04]  /*03e0*/  IMAD.WIDE.U32 R4, R104, 0x10, R4 ;  /* 0x0000001068047825 */ /* 0x004fc800078e0004 */
[----:B------:R-:W-:Y:S01]  /*03f0*/  HFMA2 R0, -RZ, RZ, 0, 0 ;  /* 0x00000000ff007431 */ /* 0x000fe200000001ff */
[----:B------:R-:W5:Y:S01]  /*0400*/  LDG.E.128 R80, desc[UR12][R2.64] ;  /* 0x0000000c02507981 */ /* 0x000f62000c1e1d00 */
[----:B------:R-:W-:Y:S02]  /*0410*/  CS2R R96, SRZ ;  /* 0x0000000000607805 */ /* 0x000fe4000001ff00 */
[----:B------:R-:W-:Y:S02]  /*0420*/  CS2R R94, SRZ ;  /* 0x00000000005e7805 */ /* 0x000fe4000001ff00 */
[----:B------:R-:W-:Y:S01]  /*0430*/  CS2R R92, SRZ ;  /* 0x00000000005c7805 */ /* 0x000fe2000001ff00 */
[----:B------:R-:W5:Y:S01]  /*0440*/  LDG.E.128 R76, desc[UR12][R2.64+0x1000] ;  /* 0x0010000c024c7981 */ /* 0x000f62000c1e1d00 */
[----:B------:R-:W-:-:S03]  /*0450*/  CS2R R90, SRZ ;  /* 0x00000000005a7805 */ /* 0x000fc6000001ff00 */
[----:B------:R0:W5:Y:S04]  /*0460*/  LDG.E.128 R72, desc[UR12][R2.64+0x2000] ;  /* 0x0020000c02487981 */ /* 0x000168000c1e1d00 */
[----:B------:R-:W5:Y:S04]  /*0470*/  LDG.E.128 R48, desc[UR12][R4.64] ;  /* 0x0000000c04307981 */ /* 0x000f68000c1e1d00 */
[----:B------:R-:W5:Y:S01]  /*0480*/  LDG.E.128 R52, desc[UR12][R4.64+0x1000] ;  /* 0x0010000c04347981 */ /* 0x000f62000c1e1d00 */
[----:B0-----:R-:W-:-:S03]  /*0490*/  CS2R R2, SRZ ;  /* 0x0000000000027805 */ /* 0x001fc6000001ff00 */
[----:B------:R0:W5:Y:S02]  /*04a0*/  LDG.E.128 R56, desc[UR12][R4.64+0x2000] ;  /* 0x0020000c04387981 */ /* 0x000164000c1e1d00 */
[----:B0-----:R-:W-:Y:S01]  /*04b0*/  IMAD.MOV.U32 R4, RZ, RZ, RZ ;  /* 0x000000ffff047224 */ /* 0x001fe200078e00ff */
[----:B------:R-:W-:Y:S06]  /*04c0*/  BRA `(.L_x_8581) ;  /* 0x0000000000d47947 */ /* 0x000fec0003800000 */
.L_x_8579:
        /* <DEDUP_REMOVED lines=13> */
[----:B------:R-:W5:Y:S04]  /*05a0*/  LDG.E.128 R68, desc[UR12][R6.64] ;  /* 0x0000000c06447981 */ /* 0x000f68000c1e1d00 */
[----:B------:R-:W5:Y:S01]  /*05b0*/  LDG.E.128 R64, desc[UR12][R6.64+0x1000] ;  /* 0x0010000c06407981 */ /* 0x000f62000c1e1d00 */
[----:B0-----:R-:W-:-:S03]  /*05c0*/  @P0 IMAD.WIDE.U32 R14, R104, 0x10, R14 ;  /* 0x00000010680e0825 */ /* 0x001fc600078e000e */
[----:B------:R-:W5:Y:S04]  /*05d0*/  LDG.E.128 R60, desc[UR12][R6.64+0x2000] ;  /* 0x0020000c063c7981 */ /* 0x000f68000c1e1d00 */
[----:B------:R-:W5:Y:S04]  /*05e0*/  @P0 LDG.E.128 R48, desc[UR12][R14.64] ;  /* 0x0000000c0e300981 */ /* 0x000f68000c1e1d00 */
[----:B------:R-:W5:Y:S04]  /*05f0*/  @P0 LDG.E.128 R52, desc[UR12][R14.64+0x1000] ;  /* 0x0010000c0e340981 */ /* 0x000f68000c1e1d00 */
[----:B------:R-:W5:Y:S04]  /*0600*/  @P0 LDG.E.128 R56, desc[UR12][R14.64+0x2000] ;  /* 0x0020000c0e380981 */ /* 0x000f68000c1e1d00 */
[----:B------:R-:W5:Y:S04]  /*0610*/  LDG.E.128 R80, desc[UR12][R4.64] ;  /* 0x0000000c04507981 */ /* 0x000f68000c1e1d00 */
[----:B------:R-:W5:Y:S04]  /*0620*/  LDG.E.128 R76, desc[UR12][R4.64+0x1000] ;  /* 0x0010000c044c7981 */ /* 0x000f68000c1e1d00 */
[----:B------:R2:W5:Y:S02]  /*0630*/  LDG.E.128 R72, desc[UR12][R4.64+0x2000] ;  /* 0x0020000c04487981 */ /* 0x000564000c1e1d00 */
[----:B--2---:R-:W-:Y:S01]  /*0640*/  @P0 IMAD.MOV.U32 R4, RZ, RZ, R20 ;  /* 0x000000ffff040224 */ /* 0x004fe200078e0014 */
        /* <DEDUP_REMOVED lines=8> */
[----:B----4-:R-:W-:Y:S01]  /*06d0*/  @P0 MOV R94, R8 ;  /* 0x00000008005e0202 */ /* 0x010fe20000000f00 */
[----:B------:R-:W-:Y:S01]  /*06e0*/  @P0 IMAD.MOV.U32 R93, RZ, RZ, R19 ;  /* 0x000000ffff5d0224 */ /* 0x000fe200078e0013 */
[----:B------:R-:W-:Y:S01]  /*06f0*/  @P0 MOV R97, R11 ;  /* 0x0000000b00610202 */ /* 0x000fe20000000f00 */
        /* <DEDUP_REMOVED lines=8> */
[----:B------:R-:W-:Y:S01]  /*0780*/  @!P0 IMAD.MOV.U32 R93, RZ, RZ, R19 ;  /* 0x000000ffff5d8224 */ /* 0x000fe200078e0013 */
[----:B------:R-:W-:Y:S01]  /*0790*/  @!P0 CS2R R50, SRZ ;  /* 0x0000000000328805 */ /* 0x000fe2000001ff00 */
[----:B------:R-:W-:Y:S01]  /*07a0*/  @!P0 IMAD.MOV.U32 R94, RZ, RZ, R8 ;  /* 0x000000ffff5e8224 */ /* 0x000fe200078e0008 */
[----:B------:R-:W-:Y:S01]  /*07b0*/  @!P0 CS2R R48, SRZ ;  /* 0x0000000000308805 */ /* 0x000fe2000001ff00 */
[----:B------:R-:W-:Y:S01]  /*07c0*/  @!P0 IMAD.MOV.U32 R95, RZ, RZ, R9 ;  /* 0x000000ffff5f8224 */ /* 0x000fe200078e0009 */
[----:B------:R-:W-:Y:S01]  /*07d0*/  @!P0 CS2R R54, SRZ ;  /* 0x0000000000368805 */ /* 0x000fe2000001ff00 */
[----:B------:R-:W-:Y:S01]  /*07e0*/  @!P0 IMAD.MOV.U32 R97, RZ, RZ, R11 ;  /* 0x000000ffff618224 */ /* 0x000fe200078e000b */
[----:B------:R-:W-:-:S02]  /*07f0*/  @!P0 CS2R R52, SRZ ;  /* 0x0000000000348805 */ /* 0x000fc4000001ff00 */
[----:B------:R-:W-:Y:S02]  /*0800*/  @!P0 CS2R R58, SRZ ;  /* 0x00000000003a8805 */ /* 0x000fe4000001ff00 */
[----:B------:R-:W-:-:S07]  /*0810*/  @!P0 CS2R R56, SRZ ;  /* 0x0000000000388805 */ /* 0x000fce000001ff00 */
.L_x_8581:
        /* <DEDUP_REMOVED lines=66> */
[----:B------:R-:W-:Y:S01]  /*0c40*/  IMAD.HI.U32 R7, R6, -0x2daee0ad, RZ ;  /* 0xd2511f5306077827 */ /* 0x000fe200078e00ff */
        /* <DEDUP_REMOVED lines=29> */
[----:B------:R-:W-:Y:S02]  /*0e20*/  IMAD.MOV.U32 R8, RZ, RZ, RZ ;  /* 0x000000ffff087224 */ /* 0x000fe400078e00ff */
[----:B01234-:R-:W-:-:S07]  /*0e30*/  IMAD R102, R11, -0x2daee0ad, RZ ;  /* 0xd2511f530b667824 */ /* 0x01ffce00078e02ff */
.L_x_8811:
[----:B------:R-:W-:Y:S01]  /*0e40*/  ISETP.NE.U32.AND P0, PT, RZ, UR16, PT ;  /* 0x00000010ff007c0c */ /* 0x000fe2000bf05070 */
[----:B0-----:R-:W0:Y:S01]  /*0e50*/  LDC.64 R84, c[0x0][0x390] ;  /* 0x0000e400ff547b82 */ /* 0x001e220000000a00 */
[----:B------:R-:W-:Y:S01]  /*0e60*/  UIMAD UR7, UR4, UR9, URZ ;  /* 0x00000009040772a4 */ /* 0x000fe2000f8e02ff */
[----:B------:R-:W-:Y:S01]  /*0e70*/  PLOP3.LUT P1, PT, PT, PT, UP0, 0x80, 0x8 ;  /* 0x000000000008781c */ /* 0x000fe20003f2f008 */
[----:B------:R-:W1:Y:S01]  /*0e80*/  @UP0 LDCU.64 UR22, c[0x0][0x398] ;  /* 0x00007300ff1607ac */ /* 0x000e620008000a00 */
[----:B------:R-:W-:Y:S01]  /*0e90*/  ISETP.NE.AND.EX P0, PT, RZ, UR17, PT, P0 ;  /* 0x00000011ff007c0c */ /* 0x000fe2000bf05300 */
[----:B------:R-:W-:Y:S01]  /*0ea0*/  IMAD.MOV.U32 R20, RZ, RZ, 0x10 ;  /* 0x00000010ff147424 */ /* 0x000fe200078e00ff */
[----:B------:R-:W-:Y:S01]  /*0eb0*/  PLOP3.LUT P2, PT, PT, PT, UP0, 0x80, 0x8 ;  /* 0x000000000008781c */ /* 0x000fe20003f4f008 */
[----:B------:R-:W-:-:S04]  /*0ec0*/  USHF.R.S32.HI UR8, URZ, 0x1f, UR7 ;  /* 0x0000001fff087899 */ /* 0x000fc80008011407 */
[----:B------:R-:W-:-:S06]  /*0ed0*/  ULEA.HI UR8, UR8, UR7, URZ, 0x3 ;  /* 0x0000000708087291 */ /* 0x000fcc000f8f18ff */
[----:B------:R-:W2:Y:S01]  /*0ee0*/  @P0 LDC.64 R22, c[0x0][0x3a0] ;  /* 0x0000e800ff160b82 */ /* 0x000ea20000000a00 */
[----:B------:R-:W-:-:S04]  /*0ef0*/  MOV R105, UR8 ;  /* 0x0000000800697c02 */ /* 0x000fc80008000f00 */
[----:B------:R-:W-:-:S05]  /*0f00*/  LEA.HI.SX32 R105, R105, R104, 0x1d ;  /* 0x0000006869697211 */ /* 0x000fca00078feaff */
[----:B0-----:R-:W-:-:S04]  /*0f10*/  IMAD.WIDE.U32 R16, R105, 0x10, R84 ;  /* 0x0000001069107825 */ /* 0x001fc800078e0054 */
[C---:B-1----:R-:W-:Y:S02]  /*0f20*/  @P1 IMAD.WIDE.U32 R20, R105.reuse, R20, UR22 ;  /* 0x0000001669141e25 */ /* 0x042fe4000f8e0014 */
[----:B-----5:R-:W5:Y:S04]  /*0f30*/  LDG.E.128 R16, desc[UR12][R16.64] ;  /* 0x0000000c10107981 */ /* 0x020f68000c1e1d00 */
[----:B------:R0:W5:Y:S01]  /*0f40*/  @P2 LDG.E.128 R44, desc[UR12][R20.64] ;  /* 0x0000000c142c2981 */ /* 0x000162000c1e1d00 */
[----:B--2---:R-:W-:-:S05]  /*0f50*/  @P0 IMAD.WIDE.U32 R22, R105, 0x20, R22 ;  /* 0x0000002069160825 */ /* 0x004fca00078e0016 */
[----:B------:R0:W5:Y:S04]  /*0f60*/  @P0 LDG.E.128 R40, desc[UR12][R22.64] ;  /* 0x0000000c16280981 */ /* 0x000168000c1e1d00 */
[----:B------:R0:W5:Y:S01]  /*0f70*/  @P0 LDG.E.128 R36, desc[UR12][R22.64+0x10] ;  /* 0x0000100c16240981 */ /* 0x000162000c1e1d00 */
[----:B------:R-:W-:-:S04]  /*0f80*/  UISETP.NE.U32.AND UP0, UPT, UR14, URZ, UPT ;  /* 0x000000ff0e00728c */ /* 0x000fc8000bf05070 */
[----:B------:R-:W-:Y:S01]  /*0f90*/  UISETP.NE.AND.EX UP0, UPT, UR15, URZ, UPT, UP0 ;  /* 0x000000ff0f00728c */ /* 0x000fe2000bf05300 */
[----:B------:R-:W-:-:S08]  /*0fa0*/  IMAD.MOV.U32 R104, RZ, RZ, 0x2f800000 ;  /* 0x2f800000ff687424 */ /* 0x000fd000078e00ff */
[----:B0-----:R-:W-:Y:S05]  /*0fb0*/  BRA.U UP0, `(.L_x_8582) ;  /* 0x0000002d00b07547 */ /* 0x001fea000b800000 */
        /* <DEDUP_REMOVED lines=15> */
.L_x_8584:
        /* <DEDUP_REMOVED lines=12> */
.L_x_8585:
        /* <DEDUP_REMOVED lines=54> */
[----:B------:R-:W-:Y:S02]  /*14d0*/  HFMA2 R23, -RZ, RZ, 0, 0 ;  /* 0x00000000ff177431 */ /* 0x000fe400000001ff */
[----:B------:R-:W-:Y:S01]  /*14e0*/  IMAD.WIDE.U32 R86, R86, -0x2daee0ad, RZ ;  /* 0xd2511f5356567825 */ /* 0x000fe200078e00ff */
[----:B------:R-:W-:-:S03]  /*14f0*/  LOP3.LUT R6, R22, UR7, R25, 0x96, !PT ;  /* 0x0000000716067c12 */ /* 0x000fc6000f8e9619 */
[----:B------:R-:W-:Y:S01]  /*1500*/  IMAD.MOV.U32 R10, RZ, RZ, R24 ;  /* 0x000000ffff0a7224 */ /* 0x000fe200078e0018 */
[----:B------:R-:W-:Y:S01]  /*1510*/  LOP3.LUT R7, R20, UR8, R87, 0x96, !PT ;  /* 0x0000000814077c12 */ /* 0x000fe2000f8e9657 */
[----:B------:R-:W-:-:S07]  /*1520*/  IMAD.MOV.U32 R20, RZ, RZ, R102 ;  /* 0x000000ffff147224 */ /* 0x000fce00078e0066 */
.L_x_8583:
[----:B------:R-:W-:Y:S01]  /*1530*/  ISETP.NE.AND P1, PT, R23, 0x1, PT ;  /* 0x000000011700780c */ /* 0x000fe20003f25270 */
[----:B-----5:R-:W-:Y:S01]  /*1540*/  HADD2.F32 R22, -RZ, R16.H0_H0 ;  /* 0x20000010ff167230 */ /* 0x020fe20000004100 */
[----:B------:R-:W-:Y:S01]  /*1550*/  I2FP.F32.U32 R21, R20 ;  /* 0x0000001400157245 */ /* 0x000fe20000201000 */
[----:B------:R-:W-:-:S04]  /*1560*/  IMAD.MOV.U32 R24, RZ, RZ, 0x2 ;  /* 0x00000002ff187424 */ /* 0x000fc800078e00ff */
        /* <DEDUP_REMOVED lines=13> */
.L_x_8587:
        /* <DEDUP_REMOVED lines=12> */
.L_x_8588:
        /* <DEDUP_REMOVED lines=61> */
.L_x_8586:
[----:B------:R-:W-:Y:S01]  /*1ad0*/  ISETP.NE.AND P1, PT, R24, 0x1, PT ;  /* 0x000000011800780c */ /* 0x000fe20003f25270 */
[----:B------:R-:W-:Y:S01]  /*1ae0*/  HFMA2 R26, -RZ, RZ, 0, 1.1920928955078125e-07 ;  /* 0x00000002ff1a7431 */ /* 0x000fe200000001ff */
[----:B------:R-:W-:Y:S01]  /*1af0*/  I2FP.F32.U32 R21, R21 ;  /* 0x0000001500157245 */ /* 0x000fe20000201000 */
[----:B------:R-:W-:Y:S02]  /*1b00*/  HADD2.F32 R30, -RZ, R16.H1_H1 ;  /* 0x30000010ff1e7230 */ /* 0x000fe40000004100 */
        /* <DEDUP_REMOVED lines=13> */
.L_x_8590:
        /* <DEDUP_REMOVED lines=12> */
.L_x_8591:
        /* <DEDUP_REMOVED lines=61> */
.L_x_8589:
[----:B------:R-:W-:Y:S01]  /*2070*/  ISETP.NE.AND P1, PT, R26, 0x1, PT ;  /* 0x000000011a00780c */ /* 0x000fe20003f25270 */
[----:B------:R-:W-:Y:S01]  /*2080*/  IMAD.MOV.U32 R24, RZ, RZ, 0x2 ;  /* 0x00000002ff187424 */ /* 0x000fe200078e00ff */
[----:B------:R-:W-:Y:S02]  /*2090*/  I2FP.F32.U32 R23, R16 ;  /* 0x0000001000177245 */ /* 0x000fe40000201000 */
[----:B------:R-:W-:-:S03]  /*20a0*/  MOV R25, R10 ;  /* 0x0000000a00197202 */ /* 0x000fc60000000f00 */
[----:B------:R-:W-:-:S05]  /*20b0*/  FFMA.FTZ R23, R23, R104, 1.1641532182693481445e-10 ;  /* 0x2f00000017177423 */ /* 0x000fca0000010068 */
[----:B------:R-:W-:Y:S01]  /*20c0*/  FSETP.LE.FTZ.AND P2, PT, R23, UR5, PT ;  /* 0x0000000517007c0b */ /* 0x000fe2000bf53000 */
[----:B------:R-:W-:-:S03]  /*20d0*/  HADD2.F32 R23, -RZ, R17.H0_H0 ;  /* 0x20000011ff177230 */ /* 0x000fc60000004100 */
        /* <DEDUP_REMOVED lines=10> */
.L_x_8593:
        /* <DEDUP_REMOVED lines=12> */
.L_x_8594:
        /* <DEDUP_REMOVED lines=61> */
.L_x_8592:
[----:B------:R-:W-:Y:S01]  /*2610*/  ISETP.NE.AND P2, PT, R24, 0x1, PT ;  /* 0x000000011800780c */ /* 0x000fe20003f45270 */
[----:B------:R-:W-:Y:S01]  /*2620*/  HADD2.F32 R17, -RZ, R17.H1_H1 ;  /* 0x30000011ff117230 */ /* 0x000fe20000004100 */
[----:B------:R-:W-:Y:S01]  /*2630*/  I2FP.F32.U32 R25, R25 ;  /* 0x0000001900197245 */ /* 0x000fe20000201000 */
[----:B------:R-:W-:-:S04]  /*2640*/  IMAD.MOV.U32 R26, RZ, RZ, 0x2 ;  /* 0x00000002ff1a7424 */ /* 0x000fc800078e00ff */
        /* <DEDUP_REMOVED lines=12> */
.L_x_8596:
        /* <DEDUP_REMOVED lines=12> */
.L_x_8597:
        /* <DEDUP_REMOVED lines=61> */
.L_x_8595:
[----:B------:R-:W-:Y:S01]  /*2ba0*/  ISETP.NE.AND P3, PT, R26, 0x1, PT ;  /* 0x000000011a00780c */ /* 0x000fe20003f65270 */
[----:B------:R-:W-:Y:S01]  /*2bb0*/  HFMA2 R24, -RZ, RZ, 0, 1.1920928955078125e-07 ;  /* 0x00000002ff187431 */ /* 0x000fe200000001ff */
[----:B------:R-:W-:Y:S01]  /*2bc0*/  I2FP.F32.U32 R25, R25 ;  /* 0x0000001900197245 */ /* 0x000fe20000201000 */
[----:B------:R-:W-:-:S04]  /*2bd0*/  HADD2.F32 R31, -RZ, R18.H0_H0 ;  /* 0x20000012ff1f7230 */ /* 0x000fc80000004100 */
        /* <DEDUP_REMOVED lines=12> */
.L_x_8599:
        /* <DEDUP_REMOVED lines=12> */
.L_x_8600:
        /* <DEDUP_REMOVED lines=61> */
.L_x_8598:
[----:B------:R-:W-:Y:S01]  /*3130*/  ISETP.NE.AND P4, PT, R24, 0x1, PT ;  /* 0x000000011800780c */ /* 0x000fe20003f85270 */
[----:B------:R-:W-:Y:S01]  /*3140*/  HADD2.F32 R18, -RZ, R18.H1_H1 ;  /* 0x30000012ff127230 */ /* 0x000fe20000004100 */
        /* <DEDUP_REMOVED lines=14> */
.L_x_8602:
        /* <DEDUP_REMOVED lines=12> */
.L_x_8603:
        /* <DEDUP_REMOVED lines=61> */
.L_x_8601:
[----:B------:R-:W-:Y:S01]  /*36c0*/  ISETP.NE.AND P5, PT, R27, 0x1, PT ;  /* 0x000000011b00780c */ /* 0x000fe20003fa5270 */
[----:B------:R-:W-:Y:S01]  /*36d0*/  HADD2.F32 R32, -RZ, R19.H0_H0 ;  /* 0x20000013ff207230 */ /* 0x000fe20000004100 */
[----:B------:R-:W-:Y:S01]  /*36e0*/  I2FP.F32.U32 R25, R25 ;  /* 0x0000001900197245 */ /* 0x000fe20000201000 */
[----:B------:R-:W-:Y:S02]  /*36f0*/  IMAD.MOV.U32 R106, RZ, RZ, 0x2 ;  /* 0x00000002ff6a7424 */ /* 0x000fe400078e00ff */
[----:B------:R-:W-:Y:S02]  /*3700*/  IMAD.MOV.U32 R26, RZ, RZ, R10 ;  /* 0x000000ffff1a7224 */ /* 0x000fe400078e000a */
        /* <DEDUP_REMOVED lines=11> */
.L_x_8605:
        /* <DEDUP_REMOVED lines=12> */
.L_x_8606:
        /* <DEDUP_REMOVED lines=61> */
.L_x_8604:
[----:B------:R-:W-:Y:S01]  /*3c50*/  HADD2.F32 R24, -RZ, R19.H1_H1 ;  /* 0x30000013ff187230 */ /* 0x000fe20000004100 */
[----:B------:R-:W-:Y:S01]  /*3c60*/  P2R R25, PR, RZ, 0x1 ;  /* 0x00000001ff197803 */ /* 0x000fe20000000000 */
[----:B------:R-:W-:Y:S01]  /*3c70*/  FMUL.FTZ R23, R23, UR6 ;  /* 0x0000000617177c20 */ /* 0x000fe20008410000 */
[----:B------:R-:W-:Y:S01]  /*3c80*/  I2FP.F32.U32 R19, R26 ;  /* 0x0000001a00137245 */ /* 0x000fe20000201000 */
[----:B------:R-:W-:Y:S01]  /*3c90*/  FMUL.FTZ R29, R30, UR6 ;  /* 0x000000061e1d7c20 */ /* 0x000fe20008410000 */
[----:B------:R-:W-:Y:S01]  /*3ca0*/  ISETP.NE.AND P0, PT, R16, RZ, PT ;  /* 0x000000ff1000720c */ /* 0x000fe20003f05270 */
[----:B------:R-:W-:Y:S01]  /*3cb0*/  FMUL.FTZ R22, R22, UR6 ;  /* 0x0000000616167c20 */ /* 0x000fe20008410000 */
        /* <DEDUP_REMOVED lines=28> */
.L_x_8582:
        /* <DEDUP_REMOVED lines=15> */
.L_x_8609:
        /* <DEDUP_REMOVED lines=12> */
.L_x_8610:
        /* <DEDUP_REMOVED lines=57> */
[----:B------:R-:W-:-:S04]  /*43c0*/  LOP3.LUT R6, R6, UR7, R11, 0x96, !PT ;  /* 0x0000000706067c12 */ /* 0x000fc8000f8e960b */
[----:B------:R-:W-:-:S07]  /*43d0*/  LOP3.LUT R7, R20, UR8, R87, 0x96, !PT ;  /* 0x0000000814077c12 */ /* 0x000fce000f8e9657 */
.L_x_8608:
[----:B------:R-:W-:Y:S01]  /*43e0*/  I2FP.F32.U32 R9, R9 ;  /* 0x0000000900097245 */ /* 0x000fe20000201000 */
[----:B------:R-:W-:Y:S01]  /*43f0*/  IMAD.MOV.U32 R11, RZ, RZ, R10 ;  /* 0x000000ffff0b7224 */ /* 0x000fe200078e000a */
[----:B------:R-:W-:Y:S02]  /*4400*/  ISETP.NE.AND P1, PT, R12, 0x1, PT ;  /* 0x000000010c00780c */ /* 0x000fe40003f25270 */
[----:B------:R-:W-:Y:S01]  /*4410*/  MOV R13, 0x2 ;  /* 0x00000002000d7802 */ /* 0x000fe20000000f00 */
[----:B------:R-:W-:-:S05]  /*4420*/  FFMA.FTZ R9, R9, R104, 1.1641532182693481445e-10 ;  /* 0x2f00000009097423 */ /* 0x000fca0000010068 */
[----:B------:R-:W-:Y:S01]  /*4430*/  FSETP.LE.FTZ.AND P3, PT, R9, UR5, PT ;  /* 0x0000000509007c0b */ /* 0x000fe2000bf73000 */
[----:B-----5:R-:W-:-:S03]  /*4440*/  HADD2.F32 R9, -RZ, R16.H0_H0 ;  /* 0x20000010ff097230 */ /* 0x020fc60000004100 */
[----:B------:R-:W-:Y:S02]  /*4450*/  P2R R20, PR, RZ, 0x8 ;  /* 0x00000008ff147803 */ /* 0x000fe40000000000 */
[----:B------:R-:W-:Y:S01]  /*4460*/  FMUL.FTZ R9, R9, UR6 ;  /* 0x0000000609097c20 */ /* 0x000fe20008410000 */
        /* <DEDUP_REMOVED lines=9> */
.L_x_8612:
        /* <DEDUP_REMOVED lines=12> */
.L_x_8613:
        /* <DEDUP_REMOVED lines=60> */
.L_x_8611:
[----:B------:R-:W-:Y:S01]  /*4980*/  I2FP.F32.U32 R11, R11 ;  /* 0x0000000b000b7245 */ /* 0x000fe20000201000 */
[----:B------:R-:W-:Y:S01]  /*4990*/  HADD2.F32 R12, -RZ, R44.H0_H0 ;  /* 0x2000002cff0c7230 */ /* 0x000fe20000004100 */
        /* <DEDUP_REMOVED lines=20> */
.L_x_8615:
        /* <DEDUP_REMOVED lines=12> */
.L_x_8616:
        /* <DEDUP_REMOVED lines=60> */
.L_x_8614:
[----:B------:R-:W-:Y:S01]  /*4f60*/  I2FP.F32.U32 R11, R11 ;  /* 0x0000000b000b7245 */ /* 0x000fe20000201000 */
[----:B------:R-:W-:Y:S01]  /*4f70*/  IMAD.MOV.U32 R15, RZ, RZ, 0x2 ;  /* 0x00000002ff0f7424 */ /* 0x000fe200078e00ff */
[----:B------:R-:W-:Y:S02]  /*4f80*/  ISETP.NE.AND P1, PT, R14, 0x1, PT ;  /* 0x000000010e00780c */ /* 0x000fe40003f25270 */
[----:B------:R-:W-:Y:S01]  /*4f90*/  MOV R12, R10 ;  /* 0x0000000a000c7202 */ /* 0x000fe20000000f00 */
[----:B------:R-:W-:-:S05]  /*4fa0*/  FFMA.FTZ R11, R11, R104, 1.1641532182693481445e-10 ;  /* 0x2f0000000b0b7423 */ /* 0x000fca0000010068 */
[----:B------:R-:W-:Y:S01]  /*4fb0*/  FSETP.LE.FTZ.AND P3, PT, R11, UR5, PT ;  /* 0x000000050b007c0b */ /* 0x000fe2000bf73000 */
[----:B------:R-:W-:-:S03]  /*4fc0*/  HADD2.F32 R11, -RZ, R16.H1_H1 ;  /* 0x30000010ff0b7230 */ /* 0x000fc60000004100 */
[----:B------:R-:W-:Y:S02]  /*4fd0*/  P2R R21, PR, RZ, 0x8 ;  /* 0x00000008ff157803 */ /* 0x000fe40000000000 */
[----:B------:R-:W-:Y:S01]  /*4fe0*/  FMUL.FTZ R11, R11, UR6 ;  /* 0x000000060b0b7c20 */ /* 0x000fe20008410000 */
        /* <DEDUP_REMOVED lines=9> */
.L_x_8618:
        /* <DEDUP_REMOVED lines=12> */
.L_x_8619:
        /* <DEDUP_REMOVED lines=61> */
.L_x_8617:
[----:B------:R-:W-:Y:S01]  /*5510*/  I2FP.F32.U32 R13, R12 ;  /* 0x0000000c000d7245 */ /* 0x000fe20000201000 */
[----:B------:R-:W-:Y:S01]  /*5520*/  HADD2.F32 R12, -RZ, R44.H1_H1 ;  /* 0x3000002cff0c7230 */ /* 0x000fe20000004100 */
[----:B------:R-:W-:Y:S01]  /*5530*/  ISETP.NE.AND P2, PT, R15, 0x1, PT ;  /* 0x000000010f00780c */ /* 0x000fe20003f45270 */
[----:B------:R-:W-:Y:S01]  /*5540*/  IMAD.MOV.U32 R14, RZ, RZ, 0x2 ;  /* 0x00000002ff0e7424 */ /* 0x000fe200078e00ff */
[----:B------:R-:W-:Y:S01]  /*5550*/  FSEL R29, R11, RZ, P3 ;  /* 0x000000ff0b1d7208 */ /* 0x000fe20001800000 */
[----:B------:R-:W-:Y:S01]  /*5560*/  FFMA.FTZ R13, R13, R104, 1.1641532182693481445e-10 ;  /* 0x2f0000000d0d7423 */ /* 0x000fe20000010068 */
[----:B------:R-:W-:-:S04]  /*5570*/  FMUL.FTZ R12, R12, UR6 ;  /* 0x000000060c0c7c20 */ /* 0x000fc80008410000 */
[----:B------:R-:W-:-:S04]  /*5580*/  FSETP.GTU.FTZ.AND P1, PT, R13, UR5, PT ;  /* 0x000000050d007c0b */ /* 0x000fc8000bf3c000 */
        /* <DEDUP_REMOVED lines=14> */
.L_x_8621:
        /* <DEDUP_REMOVED lines=12> */
.L_x_8622:
        /* <DEDUP_REMOVED lines=61> */
.L_x_8620:
[----:B------:R-:W-:Y:S01]  /*5b00*/  ISETP.NE.AND P1, PT, R14, 0x1, PT ;  /* 0x000000010e00780c */ /* 0x000fe20003f25270 */
[----:B------:R-:W-:Y:S01]  /*5b10*/  HFMA2 R15, -RZ, RZ, 0, 1.1920928955078125e-07 ;  /* 0x00000002ff0f7431 */ /* 0x000fe200000001ff */
[----:B------:R-:W-:Y:S01]  /*5b20*/  I2FP.F32.U32 R13, R12 ;  /* 0x0000000c000d7245 */ /* 0x000fe20000201000 */
[----:B------:R-:W-:-:S04]  /*5b30*/  HADD2.F32 R12, -RZ, R17.H0_H0 ;  /* 0x20000011ff0c7230 */ /* 0x000fc80000004100 */
        /* <DEDUP_REMOVED lines=14> */
.L_x_8624:
        /* <DEDUP_REMOVED lines=12> */
.L_x_8625:
        /* <DEDUP_REMOVED lines=61> */
.L_x_8623:
        /* <DEDUP_REMOVED lines=22> */
.L_x_8627:
        /* <DEDUP_REMOVED lines=12> */
.L_x_8628:
        /* <DEDUP_REMOVED lines=61> */
.L_x_8626:
[----:B------:R-:W-:Y:S01]  /*66a0*/  I2FP.F32.U32 R13, R13 ;  /* 0x0000000d000d7245 */ /* 0x000fe20000201000 */
[----:B------:R-:W-:Y:S01]  /*66b0*/  IMAD.MOV.U32 R14, RZ, RZ, R10 ;  /* 0x000000ffff0e7224 */ /* 0x000fe200078e000a */
[----:B------:R-:W-:-:S03]  /*66c0*/  ISETP.NE.AND P2, PT, R22, 0x1, PT ;  /* 0x000000011600780c */ /* 0x000fc60003f45270 */
[----:B------:R-:W-:-:S05]  /*66d0*/  FFMA.FTZ R13, R13, R104, 1.1641532182693481445e-10 ;  /* 0x2f0000000d0d7423 */ /* 0x000fca0000010068 */
[----:B------:R-:W-:Y:S01]  /*66e0*/  FSETP.LE.FTZ.AND P1, PT, R13, UR5, PT ;  /* 0x000000050d007c0b */ /* 0x000fe2000bf33000 */
[----:B------:R-:W-:Y:S02]  /*66f0*/  HADD2.F32 R13, -RZ, R17.H1_H1 ;  /* 0x30000011ff0d7230 */ /* 0x000fe40000004100 */
[----:B------:R-:W-:-:S03]  /*6700*/  IMAD.MOV.U32 R17, RZ, RZ, 0x2 ;  /* 0x00000002ff117424 */ /* 0x000fc600078e00ff */
        /* <DEDUP_REMOVED lines=10> */
.L_x_8630:
        /* <DEDUP_REMOVED lines=12> */
.L_x_8631:
        /* <DEDUP_REMOVED lines=61> */
.L_x_8629:
[----:B------:R-:W-:Y:S01]  /*6c40*/  I2FP.F32.U32 R15, R14 ;  /* 0x0000000e000f7245 */ /* 0x000fe20000201000 */
[----:B------:R-:W-:Y:S01]  /*6c50*/  HADD2.F32 R14, -RZ, R45.H1_H1 ;  /* 0x3000002dff0e7230 */ /* 0x000fe20000004100 */
[----:B------:R-:W-:Y:S01]  /*6c60*/  ISETP.NE.AND P3, PT, R17, 0x1, PT ;  /* 0x000000011100780c */ /* 0x000fe20003f65270 */
[----:B------:R-:W-:Y:S01]  /*6c70*/  HFMA2 R22, -RZ, RZ, 0, 1.1920928955078125e-07 ;  /* 0x00000002ff167431 */ /* 0x000fe200000001ff */
        /* <DEDUP_REMOVED lines=18> */
.L_x_8633:
        /* <DEDUP_REMOVED lines=12> */
.L_x_8634:
        /* <DEDUP_REMOVED lines=61> */
.L_x_8632:
[----:B------:R-:W-:Y:S01]  /*7230*/  ISETP.NE.AND P3, PT, R22, 0x1, PT ;  /* 0x000000011600780c */ /* 0x000fe20003f65270 */
[----:B------:R-:W-:Y:S01]  /*7240*/  HADD2.F32 R17, -RZ, R18.H0_H0 ;  /* 0x20000012ff117230 */ /* 0x000fe20000004100 */
[----:B------:R-:W-:Y:S01]  /*7250*/  I2FP.F32.U32 R15, R14 ;  /* 0x0000000e000f7245 */ /* 0x000fe20000201000 */
[----:B------:R-:W-:Y:S01]  /*7260*/  IMAD.MOV.U32 R23, RZ, RZ, 0x2 ;  /* 0x00000002ff177424 */ /* 0x000fe200078e00ff */
[----:B------:R-:W-:Y:S02]  /*7270*/  MOV R14, R10 ;  /* 0x0000000a000e7202 */ /* 0x000fe40000000f00 */
        /* <DEDUP_REMOVED lines=12> */
.L_x_8636:
        /* <DEDUP_REMOVED lines=12> */
.L_x_8637:
        /* <DEDUP_REMOVED lines=61> */
.L_x_8635:
[----:B------:R-:W-:Y:S01]  /*77d0*/  I2FP.F32.U32 R15, R14 ;  /* 0x0000000e000f7245 */ /* 0x000fe20000201000 */
[----:B------:R-:W-:Y:S01]  /*77e0*/  HADD2.F32 R14, -RZ, R46.H0_H0 ;  /* 0x2000002eff0e7230 */ /* 0x000fe20000004100 */
[----:B------:R-:W-:Y:S01]  /*77f0*/  FSEL R17, R17, RZ, P2 ;  /* 0x000000ff11117208 */ /* 0x000fe20001000000 */
        /* <DEDUP_REMOVED lines=19> */
.L_x_8639:
        /* <DEDUP_REMOVED lines=12> */
.L_x_8640:
        /* <DEDUP_REMOVED lines=61> */
.L_x_8638:
[----:B------:R-:W-:Y:S01]  /*7dc0*/  ISETP.NE.AND P4, PT, R22, 0x1, PT ;  /* 0x000000011600780c */ /* 0x000fe20003f85270 */
[----:B------:R-:W-:Y:S01]  /*7dd0*/  HADD2.F32 R18, -RZ, R18.H1_H1 ;  /* 0x30000012ff127230 */ /* 0x000fe20000004100 */
[----:B------:R-:W-:Y:S01]  /*7de0*/  I2FP.F32.U32 R15, R15 ;  /* 0x0000000f000f7245 */ /* 0x000fe20000201000 */
[----:B------:R-:W-:Y:S02]  /*7df0*/  HFMA2 R23, -RZ, RZ, 0, 1.1920928955078125e-07 ;  /* 0x00000002ff177431 */ /* 0x000fe400000001ff */
[----:B------:R-:W-:Y:S02]  /*7e00*/  IMAD.MOV.U32 R17, RZ, RZ, R10 ;  /* 0x000000ffff117224 */ /* 0x000fe400078e000a */
[----:B------:R-:W-:-:S05]  /*7e10*/  FFMA.FTZ R15, R15, R104, 1.1641532182693481445e-10 ;  /* 0x2f0000000f0f7423 */ /* 0x000fca0000010068 */
[----:B------:R-:W-:Y:S01]  /*7e20*/  FSETP.LE.FTZ.AND P3, PT, R15, UR5, PT ;  /* 0x000000050f007c0b */ /* 0x000fe2000bf73000 */
[----:B------:R-:W-:Y:S01]  /*7e30*/  FMUL.FTZ R15, R18, UR6 ;  /* 0x00000006120f7c20 */ /* 0x000fe20008410000 */
        /* <DEDUP_REMOVED lines=9> */
.L_x_8642:
        /* <DEDUP_REMOVED lines=12> */
.L_x_8643:
        /* <DEDUP_REMOVED lines=61> */
.L_x_8641:
[----:B------:R-:W-:Y:S01]  /*8360*/  I2FP.F32.U32 R17, R17 ;  /* 0x0000001100117245 */ /* 0x000fe20000201000 */
[----:B------:R-:W-:Y:S01]  /*8370*/  HADD2.F32 R18, -RZ, R46.H1_H1 ;  /* 0x3000002eff127230 */ /* 0x000fe20000004100 */
        /* <DEDUP_REMOVED lines=8> */
[--C-:B------:R-:W-:Y:S01]  /*8400*/  FADD.FTZ R33, R18, R15.reuse ;  /* 0x0000000f12217221 */ /* 0x100fe20000010000 */
        /* <DEDUP_REMOVED lines=12> */
.L_x_8645:
        /* <DEDUP_REMOVED lines=12> */
.L_x_8646:
        /* <DEDUP_REMOVED lines=61> */
.L_x_8644:
[----:B------:R-:W-:Y:S01]  /*8960*/  ISETP.NE.AND P5, PT, R24, 0x1, PT ;  /* 0x000000011800780c */ /* 0x000fe20003fa5270 */
[----:B------:R-:W-:Y:S01]  /*8970*/  HADD2.F32 R23, -RZ, R19.H0_H0 ;  /* 0x20000013ff177230 */ /* 0x000fe20000004100 */
[----:B------:R-:W-:Y:S01]  /*8980*/  I2FP.F32.U32 R17, R18 ;  /* 0x0000001200117245 */ /* 0x000fe20000201000 */
[----:B------:R-:W-:Y:S02]  /*8990*/  IMAD.MOV.U32 R25, RZ, RZ, 0x2 ;  /* 0x00000002ff197424 */ /* 0x000fe400078e00ff */
        /* <DEDUP_REMOVED lines=13> */
.L_x_8648:
        /* <DEDUP_REMOVED lines=12> */
.L_x_8649:
        /* <DEDUP_REMOVED lines=61> */
.L_x_8647:
[----:B------:R-:W-:Y:S01]  /*8f00*/  I2FP.F32.U32 R23, R22 ;  /* 0x0000001600177245 */ /* 0x000fe20000201000 */
[----:B------:R-:W-:Y:S01]  /*8f10*/  HADD2.F32 R18, -RZ, R47.H0_H0 ;  /* 0x2000002fff127230 */ /* 0x000fe20000004100 */
[----:B------:R-:W-:-:S03]  /*8f20*/  FSEL R17, R17, RZ, P4 ;  /* 0x000000ff11117208 */ /* 0x000fc60002000000 */
[----:B------:R-:W-:Y:S01]  /*8f30*/  FFMA.FTZ R23, R23, R104, 1.1641532182693481445e-10 ;  /* 0x2f00000017177423 */ /* 0x000fe20000010068 */
[----:B------:R-:W-:-:S04]  /*8f40*/  FMUL.FTZ R18, R18, UR6 ;  /* 0x0000000612127c20 */ /* 0x000fc80008410000 */
[----:B------:R-:W-:Y:S01]  /*8f50*/  FSETP.GTU.FTZ.AND P5, PT, R23, UR5, PT ;  /* 0x0000000517007c0b */ /* 0x000fe2000bfbc000 */
[----:B------:R-:W-:-:S03]  /*8f60*/  HFMA2 R23, -RZ, RZ, 0, 1.1920928955078125e-07 ;  /* 0x00000002ff177431 */ /* 0x000fc600000001ff */
        /* <DEDUP_REMOVED lines=15> */
.L_x_8651:
        /* <DEDUP_REMOVED lines=12> */
.L_x_8652:
        /* <DEDUP_REMOVED lines=61> */
.L_x_8650:
[----:B------:R-:W-:Y:S01]  /*94f0*/  ISETP.NE.AND P6, PT, R23, 0x1, PT ;  /* 0x000000011700780c */ /* 0x000fe20003fc5270 */
[----:B------:R-:W-:Y:S01]  /*9500*/  HADD2.F32 R22, -RZ, R19.H1_H1 ;  /* 0x30000013ff167230 */ /* 0x000fe20000004100 */
        /* <DEDUP_REMOVED lines=15> */
.L_x_8654:
        /* <DEDUP_REMOVED lines=14> */
.L_x_8655:
        /* <DEDUP_REMOVED lines=61> */
.L_x_8653:
[----:B------:R-:W-:Y:S01]  /*9ab0*/  I2FP.F32.U32 R19, R19 ;  /* 0x0000001300137245 */ /* 0x000fe20000201000 */
[----:B------:R-:W-:Y:S01]  /*9ac0*/  HADD2.F32 R18, -RZ, R47.H1_H1 ;  /* 0x3000002fff127230 */ /* 0x000fe20000004100 */
[----:B------:R-:W-:-:S03]  /*9ad0*/  FSEL R17, R17, RZ, P5 ;  /* 0x000000ff11117208 */ /* 0x000fc60002800000 */
[----:B------:R-:W-:Y:S01]  /*9ae0*/  FFMA.FTZ R19, R19, R104, 1.1641532182693481445e-10 ;  /* 0x2f00000013137423 */ /* 0x000fe20000010068 */
[----:B------:R-:W-:-:S04]  /*9af0*/  FMUL.FTZ R18, R18, UR6 ;  /* 0x0000000612127c20 */ /* 0x000fc80008410000 */
[----:B------:R-:W-:-:S04]  /*9b00*/  FSETP.GTU.FTZ.AND P6, PT, R19, UR5, PT ;  /* 0x0000000513007c0b */ /* 0x000fc8000bfdc000 */
[----:B------:R-:W-:Y:S02]  /*9b10*/  FSEL R18, R18, RZ, !P6 ;  /* 0x000000ff12127208 */ /* 0x000fe40007000000 */
[----:B------:R-:W-:-:S03]  /*9b20*/  SEL R89, RZ, 0x1, P6 ;  /* 0x00000001ff597807 */ /* 0x000fc60003000000 */
[----:B------:R-:W-:-:S04]  /*9b30*/  FADD.FTZ R35, R18, R17 ;  /* 0x0000001112237221 */ /* 0x000fc80000010000 */
[----:B------:R-:W-:-:S07]  /*9b40*/  @P0 FADD.FTZ R35, R39, R35 ;  /* 0x0000002327230221 */ /* 0x000fce0000010000 */
.L_x_8607:
[----:B------:R-:W0:Y:S01]  /*9b50*/  LDC.64 R108, c[0x0][0x3a8] ;  /* 0x0000ea00ff6c7b82 */ /* 0x000e220000000a00 */
[----:B------:R-:W-:Y:S01]  /*9b60*/  SEL R23, RZ, 0x1000000, !P5 ;  /* 0x01000000ff177807 */ /* 0x000fe20006800000 */
[----:B------:R-:W-:Y:S01]  /*9b70*/  UISETP.NE.U32.AND UP0, UPT, UR14, URZ, UPT ;  /* 0x000000ff0e00728c */ /* 0x000fe2000bf05070 */
[----:B------:R-:W-:Y:S01]  /*9b80*/  ISETP.NE.AND P5, PT, R21, RZ, PT ;  /* 0x000000ff1500720c */ /* 0x000fe20003fa5270 */
[----:B------:R-:W-:Y:S01]  /*9b90*/  VIADD R87, R105, 0x100 ;  /* 0x0000010069577836 */ /* 0x000fe20000000000 */
[----:B------:R-:W-:Y:S01]  /*9ba0*/  SEL R21, RZ, 0x10000, !P4 ;  /* 0x00010000ff157807 */ /* 0x000fe20006000000 */
[----:B------:R-:W-:Y:S01]  /*9bb0*/  UISETP.NE.AND.EX UP0, UPT, UR15, URZ, UPT, UP0 ;  /* 0x000000ff0f00728c */ /* 0x000fe2000bf05300 */
[----:B------:R-:W-:Y:S01]  /*9bc0*/  ISETP.NE.AND P4, PT, R16, RZ, PT ;  /* 0x000000ff1000720c */ /* 0x000fe20003f85270 */
[----:B------:R-:W1:Y:S01]  /*9bd0*/  LDC.64 R98, c[0x0][0x3b0] ;  /* 0x0000ec00ff627b82 */ /* 0x000e620000000a00 */
[----:B------:R-:W-:Y:S01]  /*9be0*/  ISETP.NE.AND P6, PT, R20, RZ, PT ;  /* 0x000000ff1400720c */ /* 0x000fe20003fc5270 */
[----:B------:R-:W-:Y:S01]  /*9bf0*/  IMAD.MOV.U32 R26, RZ, RZ, 0x10 ;  /* 0x00000010ff1a7424 */ /* 0x000fe200078e00ff */
        /* <DEDUP_REMOVED lines=11> */
[----:B------:R-:W-:Y:S02]  /*9cb0*/  LOP3.LUT R17, R22, R17, RZ, 0xfc, !PT ;  /* 0x0000001116117212 */ /* 0x000fe400078efcff */
[----:B------:R-:W-:Y:S01]  /*9cc0*/  LOP3.LUT R16, R16, R23, RZ, 0xfc, !PT ;  /* 0x0000001710107212 */ /* 0x000fe200078efcff */
[----:B------:R-:W-:Y:S01]  /*9cd0*/  STG.E.128 desc[UR12][R20.64], R28 ;  /* 0x0000001c14007986 */ /* 0x000fe2000c101d0c */
[----:B------:R-:W-:Y:S01]  /*9ce0*/  PLOP3.LUT P1, PT, PT, PT, UP0, 0x80, 0x8 ;  /* 0x000000000008781c */ /* 0x000fe20003f2f008 */
[----:B-1----:R-:W-:Y:S01]  /*9cf0*/  IMAD.WIDE.U32 R24, R105, 0x8, R98 ;  /* 0x0000000869187825 */ /* 0x002fe200078e0062 */
[----:B------:R-:W-:Y:S01]  /*9d00*/  PLOP3.LUT P2, PT, PT, PT, UP0, 0x80, 0x8 ;  /* 0x000000000008781c */ /* 0x000fe20003f4f008 */
[----:B------:R3:W-:Y:S02]  /*9d10*/  STG.E.128 desc[UR12][R20.64+0x10], R32 ;  /* 0x0000102014007986 */ /* 0x0007e4000c101d0c */
[C---:B------:R-:W-:Y:S02]  /*9d20*/  IMAD.WIDE.U32 R22, R87.reuse, 0x10, R84 ;  /* 0x0000001057167825 */ /* 0x040fe400078e0054 */
[----:B------:R0:W-:Y:S02]  /*9d30*/  STG.E.64 desc[UR12][R24.64], R16 ;  /* 0x0000001018007986 */ /* 0x0001e4000c101b0c */
[----:B--2---:R-:W-:-:S04]  /*9d40*/  @P0 IMAD.WIDE.U32 R18, R87, 0x20, R18 ;  /* 0x0000002057120825 */ /* 0x004fc800078e0012 */
[----:B---3--:R-:W-:Y:S01]  /*9d50*/  @P1 IMAD.WIDE.U32 R20, R87, R26, UR22 ;  /* 0x0000001657141e25 */ /* 0x008fe2000f8e001a */
[----:B0-----:R-:W-:Y:S06]  /*9d60*/  BRA.U !UP0, `(.L_x_8656) ;  /* 0x0000000108507547 */ /* 0x001fec000b800000 */
[----:B------:R-:W-:Y:S01]  /*9d70*/  SHF.L.U32 R25, R88, 0x10, RZ ;  /* 0x0000001058197819 */ /* 0x000fe200000006ff */
        /* <DEDUP_REMOVED lines=19> */
.L_x_8656:
[----:B------:R1:W5:Y:S04]  /*9eb0*/  @P0 LDG.E.128 R40, desc[UR12][R18.64] ;  /* 0x0000000c12280981 */ /* 0x000368000c1e1d00 */
[----:B------:R1:W5:Y:S04]  /*9ec0*/  @P0 LDG.E.128 R36, desc[UR12][R18.64+0x10] ;  /* 0x0000100c12240981 */ /* 0x000368000c1e1d00 */
[----:B------:R1:W5:Y:S04]  /*9ed0*/  @P2 LDG.E.128 R44, desc[UR12][R20.64] ;  /* 0x0000000c142c2981 */ /* 0x000368000c1e1d00 */
[----:B0-----:R1:W5:Y:S01]  /*9ee0*/  LDG.E.128 R16, desc[UR12][R22.64] ;  /* 0x0000000c16107981 */ /* 0x001362000c1e1d00 */
[----:B------:R-:W-:Y:S05]  /*9ef0*/  BRA.U !UP0, `(.L_x_8657) ;  /* 0x0000005d083c7547 */ /* 0x000fea000b800000 */
        /* <DEDUP_REMOVED lines=15> */
.L_x_8659:
        /* <DEDUP_REMOVED lines=12> */
.L_x_8660:
        /* <DEDUP_REMOVED lines=50> */
[----:B-1----:R-:W-:Y:S01]  /*a3d0*/  LOP3.LUT R20, R14, UR8, R13, 0x96, !PT ;  /* 0x000000080e147c12 */ /* 0x002fe2000f8e960d */
        /* <DEDUP_REMOVED lines=10> */
.L_x_8658:
[----:B------:R-:W-:Y:S01]  /*a480*/  I2FP.F32.U32 R9, R9 ;  /* 0x0000000900097245 */ /* 0x000fe20000201000 */
[----:B------:R-:W-:Y:S01]  /*a490*/  HFMA2 R13, -RZ, RZ, 0, 1.1920928955078125e-07 ;  /* 0x00000002ff0d7431 */ /* 0x000fe200000001ff */
[----:B------:R-:W-:Y:S01]  /*a4a0*/  ISETP.NE.AND P1, PT, R12, 0x1, PT ;  /* 0x000000010c00780c */ /* 0x000fe20003f25270 */
[----:B------:R-:W-:Y:S02]  /*a4b0*/  IMAD.MOV.U32 R11, RZ, RZ, R10 ;  /* 0x000000ffff0b7224 */ /* 0x000fe400078e000a */
        /* <DEDUP_REMOVED lines=14> */
.L_x_8662:
        /* <DEDUP_REMOVED lines=12> */
.L_x_8663:
        /* <DEDUP_REMOVED lines=45> */
[----:B-1----:R-:W-:Y:S01]  /*a930*/  LOP3.LUT R20, R12, UR8, R11, 0x96, !PT ;  /* 0x000000080c147c12 */ /* 0x002fe2000f8e960b */
        /* <DEDUP_REMOVED lines=14> */
.L_x_8661:
[----:B------:R-:W-:Y:S01]  /*aa20*/  I2FP.F32.U32 R11, R11 ;  /* 0x0000000b000b7245 */ /* 0x000fe20000201000 */
[----:B------:R-:W-:Y:S01]  /*aa30*/  HADD2.F32 R12, -RZ, R44.H0_H0 ;  /* 0x2000002cff0c7230 */ /* 0x000fe20000004100 */
        /* <DEDUP_REMOVED lines=20> */
.L_x_8665:
        /* <DEDUP_REMOVED lines=12> */
.L_x_8666:
        /* <DEDUP_REMOVED lines=60> */
.L_x_8664:
[----:B------:R-:W-:Y:S01]  /*b000*/  ISETP.NE.AND P1, PT, R12, 0x1, PT ;  /* 0x000000010c00780c */ /* 0x000fe20003f25270 */
[----:B------:R-:W-:Y:S01]  /*b010*/  HADD2.F32 R16, -RZ, R16.H1_H1 ;  /* 0x30000010ff107230 */ /* 0x000fe20000004100 */
[----:B------:R-:W-:Y:S01]  /*b020*/  I2FP.F32.U32 R11, R11 ;  /* 0x0000000b000b7245 */ /* 0x000fe20000201000 */
[----:B------:R-:W-:-:S03]  /*b030*/  IMAD.MOV.U32 R14, RZ, RZ, 0x2 ;  /* 0x00000002ff0e7424 */ /* 0x000fc600078e00ff */
[----:B------:R-:W-:Y:S01]  /*b040*/  FMUL.FTZ R16, R16, UR6 ;  /* 0x0000000610107c20 */ /* 0x000fe20008410000 */
        /* <DEDUP_REMOVED lines=13> */
.L_x_8668:
        /* <DEDUP_REMOVED lines=12> */
.L_x_8669:
        /* <DEDUP_REMOVED lines=39> */
[----:B-1----:R-:W-:Y:S01]  /*b450*/  LOP3.LUT R20, R12, UR7, R11, 0x96, !PT ;  /* 0x000000070c147c12 */ /* 0x002fe2000f8e960b */
        /* <DEDUP_REMOVED lines=20> */
.L_x_8667:
[----:B------:R-:W-:Y:S01]  /*b5a0*/  I2FP.F32.U32 R11, R11 ;  /* 0x0000000b000b7245 */ /* 0x000fe20000201000 */
[----:B------:R-:W-:Y:S01]  /*b5b0*/  HADD2.F32 R12, -RZ, R44.H1_H1 ;  /* 0x3000002cff0c7230 */ /* 0x000fe20000004100 */
[----:B------:R-:W-:Y:S01]  /*b5c0*/  ISETP.NE.AND P2, PT, R14, 0x1, PT ;  /* 0x000000010e00780c */ /* 0x000fe20003f45270 */
[----:B------:R-:W-:Y:S01]  /*b5d0*/  IMAD.MOV.U32 R13, RZ, RZ, R10 ;  /* 0x000000ffff0d7224 */ /* 0x000fe200078e000a */
[----:B------:R-:W-:Y:S01]  /*b5e0*/  FSEL R16, R16, RZ, P3 ;  /* 0x000000ff10107208 */ /* 0x000fe20001800000 */
[----:B------:R-:W-:Y:S01]  /*b5f0*/  FFMA.FTZ R11, R11, R104, 1.1641532182693481445e-10 ;  /* 0x2f0000000b0b7423 */ /* 0x000fe20000010068 */
[----:B------:R-:W-:-:S04]  /*b600*/  FMUL.FTZ R12, R12, UR6 ;  /* 0x000000060c0c7c20 */ /* 0x000fc80008410000 */
[----:B------:R-:W-:-:S04]  /*b610*/  FSETP.GTU.FTZ.AND P1, PT, R11, UR5, PT ;  /* 0x000000050b007c0b */ /* 0x000fc8000bf3c000 */
[----:B------:R-:W-:Y:S01]  /*b620*/  FSEL R25, R12, RZ, !P1 ;  /* 0x000000ff0c197208 */ /* 0x000fe20004800000 */
[----:B------:R-:W-:Y:S01]  /*b630*/  HFMA2 R12, -RZ, RZ, 0, 1.1920928955078125e-07 ;  /* 0x00000002ff0c7431 */ /* 0x000fe200000001ff */
        /* <DEDUP_REMOVED lines=12> */
.L_x_8671:
        /* <DEDUP_REMOVED lines=12> */
.L_x_8672:
[----:B------:R-:W-:Y:S01]  /*b7c0*/  IMAD.WIDE.U32 R14, R5, -0x326172a9, RZ ;  /* 0xcd9e8d57050e7825 */ /* 0x000fe200078e00ff */
[----:B------:R-:W-:Y:S01]  /*b7d0*/  LOP3.LUT R12, R8, UR11, R7, 0x96, !PT ;  /* 0x0000000b080c7c12 */ /* 0x000fe2000f8e9607 */
[----:B------:R-:W-:Y:S02]  /*b7e0*/  UIADD3 UR7, UPT, UPT, UR10, -0x61c88647, URZ ;  /* 0x9e3779b90a077890 */ /* 0x000fe4000fffe0ff */
[----:B------:R-:W-:Y:S01]  /*b7f0*/  UIADD3 UR8, UPT, UPT, UR11, -0x4498517b, URZ ;  /* 0xbb67ae850b087890 */ /* 0x000fe2000fffe0ff */
[----:B-1----:R-:W-:Y:S01]  /*b800*/  LOP3.LUT R20, R100, UR10, R15, 0x96, !PT ;  /* 0x0000000a64147c12 */ /* 0x002fe2000f8e960f */
        /* <DEDUP_REMOVED lines=56> */
.L_x_8670:
[----:B------:R-:W-:Y:S01]  /*bb90*/  ISETP.NE.AND P1, PT, R12, 0x1, PT ;  /* 0x000000010c00780c */ /* 0x000fe20003f25270 */
[----:B------:R-:W-:Y:S01]  /*bba0*/  HADD2.F32 R16, -RZ, R17.H0_H0 ;  /* 0x20000011ff107230 */ /* 0x000fe20000004100 */
        /* <DEDUP_REMOVED lines=16> */
.L_x_8674:
        /* <DEDUP_REMOVED lines=12> */
.L_x_8675:
        /* <DEDUP_REMOVED lines=61> */
.L_x_8673:
[----:B------:R-:W-:Y:S01]  /*c140*/  I2FP.F32.U32 R13, R13 ;  /* 0x0000000d000d7245 */ /* 0x000fe20000201000 */
[----:B------:R-:W-:Y:S01]  /*c150*/  HADD2.F32 R12, -RZ, R45.H0_H0 ;  /* 0x2000002dff0c7230 */ /* 0x000fe20000004100 */
        /* <DEDUP_REMOVED lines=20> */
.L_x_8677:
[----:B------:R-:W-:-:S04]  /*c2a0*/  VIADD R101, R101, 0x1 ;  /* 0x0000000165657836 */ /* 0x000fc80000000000 */
        /* <DEDUP_REMOVED lines=11> */
.L_x_8678:
        /* <DEDUP_REMOVED lines=61> */
.L_x_8676:
[----:B------:R-:W-:Y:S01]  /*c730*/  I2FP.F32.U32 R13, R13 ;  /* 0x0000000d000d7245 */ /* 0x000fe20000201000 */
[----:B------:R-:W-:Y:S01]  /*c740*/  IMAD.MOV.U32 R15, RZ, RZ, R10 ;  /* 0x000000ffff0f7224 */ /* 0x000fe200078e000a */
[----:B------:R-:W-:-:S03]  /*c750*/  ISETP.NE.AND P2, PT, R16, 0x1, PT ;  /* 0x000000011000780c */ /* 0x000fc60003f45270 */
[----:B------:R-:W-:-:S05]  /*c760*/  FFMA.FTZ R13, R13, R104, 1.1641532182693481445e-10 ;  /* 0x2f0000000d0d7423 */ /* 0x000fca0000010068 */
[----:B------:R-:W-:Y:S01]  /*c770*/  FSETP.LE.FTZ.AND P1, PT, R13, UR5, PT ;  /* 0x000000050d007c0b */ /* 0x000fe2000bf33000 */
[----:B------:R-:W-:Y:S02]  /*c780*/  HADD2.F32 R13, -RZ, R17.H1_H1 ;  /* 0x30000011ff0d7230 */ /* 0x000fe40000004100 */
[----:B------:R-:W-:-:S03]  /*c790*/  HFMA2 R17, -RZ, RZ, 0, 1.1920928955078125e-07 ;  /* 0x00000002ff117431 */ /* 0x000fc600000001ff */
        /* <DEDUP_REMOVED lines=10> */
.L_x_8680:
        /* <DEDUP_REMOVED lines=12> */
.L_x_8681:
        /* <DEDUP_REMOVED lines=61> */
.L_x_8679:
[----:B------:R-:W-:Y:S01]  /*ccd0*/  I2FP.F32.U32 R15, R15 ;  /* 0x0000000f000f7245 */ /* 0x000fe20000201000 */
[----:B------:R-:W-:Y:S01]  /*cce0*/  HADD2.F32 R14, -RZ, R45.H1_H1 ;  /* 0x3000002dff0e7230 */ /* 0x000fe20000004100 */
[----:B------:R-:W-:-:S03]  /*ccf0*/  ISETP.NE.AND P3, PT, R17, 0x1, PT ;  /* 0x000000011100780c */ /* 0x000fc60003f65270 */
[----:B------:R-:W-:Y:S01]  /*cd00*/  FFMA.FTZ R15, R15, R104, 1.1641532182693481445e-10 ;  /* 0x2f0000000f0f7423 */ /* 0x000fe20000010068 */
[----:B------:R-:W-:Y:S01]  /*cd10*/  FMUL.FTZ R27, R14, UR6 ;  /* 0x000000060e1b7c20 */ /* 0x000fe20008410000 */
[----:B------:R-:W-:-:S03]  /*cd20*/  FSEL R14, R13, RZ, P1 ;  /* 0x000000ff0d0e7208 */ /* 0x000fc60000800000 */
[----:B------:R-:W-:Y:S02]  /*cd30*/  FSETP.GTU.FTZ.AND P2, PT, R15, UR5, PT ;  /* 0x000000050f007c0b */ /* 0x000fe4000bf5c000 */
[----:B------:R-:W-:Y:S02]  /*cd40*/  MOV R15, R10 ;  /* 0x0000000a000f7202 */ /* 0x000fe40000000f00 */
[----:B------:R-:W-:Y:S02]  /*cd50*/  FSEL R27, R27, RZ, !P2 ;  /* 0x000000ff1b1b7208 */ /* 0x000fe40005000000 */
[----:B------:R-:W-:-:S03]  /*cd60*/  SEL R13, RZ, 0x1, P2 ;  /* 0x00000001ff0d7807 */ /* 0x000fc60001000000 */
[----:B------:R-:W-:Y:S01]  /*cd70*/  FADD.FTZ R27, R27, R14 ;  /* 0x0000000e1b1b7221 */ /* 0x000fe20000010000 */
[----:B------:R-:W-:-:S03]  /*cd80*/  IMAD.MOV.U32 R14, RZ, RZ, 0x2 ;  /* 0x00000002ff0e7424 */ /* 0x000fc600078e00ff */
        /* <DEDUP_REMOVED lines=10> */
.L_x_8683:
        /* <DEDUP_REMOVED lines=12> */
.L_x_8684:
        /* <DEDUP_REMOVED lines=61> */
.L_x_8682:
[----:B------:R-:W-:Y:S01]  /*d2c0*/  ISETP.NE.AND P3, PT, R14, 0x1, PT ;  /* 0x000000010e00780c */ /* 0x000fe20003f65270 */
[----:B-1----:R-:W-:Y:S01]  /*d2d0*/  HADD2.F32 R22, -RZ, R18.H0_H0 ;  /* 0x20000012ff167230 */ /* 0x002fe20000004100 */
[----:B------:R-:W-:Y:S01]  /*d2e0*/  I2FP.F32.U32 R15, R15 ;  /* 0x0000000f000f7245 */ /* 0x000fe20000201000 */
[----:B------:R-:W-:-:S03]  /*d2f0*/  IMAD.MOV.U32 R16, RZ, RZ, 0x2 ;  /* 0x00000002ff107424 */ /* 0x000fc600078e00ff */
[----:B------:R-:W-:Y:S01]  /*d300*/  FMUL.FTZ R22, R22, UR6 ;  /* 0x0000000616167c20 */ /* 0x000fe20008410000 */
        /* <DEDUP_REMOVED lines=12> */
.L_x_8686:
        /* <DEDUP_REMOVED lines=12> */
.L_x_8687:
        /* <DEDUP_REMOVED lines=61> */
.L_x_8685:
[----:B------:R-:W-:Y:S01]  /*d860*/  I2FP.F32.U32 R15, R15 ;  /* 0x0000000f000f7245 */ /* 0x000fe20000201000 */
[----:B------:R-:W-:Y:S02]  /*d870*/  HADD2.F32 R14, -RZ, R46.H0_H0 ;  /* 0x2000002eff0e7230 */ /* 0x000fe40000004100 */
        /* <DEDUP_REMOVED lines=20> */
.L_x_8689:
        /* <DEDUP_REMOVED lines=12> */
.L_x_8690:
        /* <DEDUP_REMOVED lines=61> */
.L_x_8688:
[----:B------:R-:W-:Y:S01]  /*de50*/  ISETP.NE.AND P4, PT, R21, 0x1, PT ;  /* 0x000000011500780c */ /* 0x000fe20003f85270 */
[----:B------:R-:W-:Y:S01]  /*de60*/  HADD2.F32 R18, -RZ, R18.H1_H1 ;  /* 0x30000012ff127230 */ /* 0x000fe20000004100 */
[----:B------:R-:W-:Y:S01]  /*de70*/  I2FP.F32.U32 R15, R15 ;  /* 0x0000000f000f7245 */ /* 0x000fe20000201000 */
[----:B------:R-:W-:Y:S01]  /*de80*/  IMAD.MOV.U32 R22, RZ, RZ, 0x2 ;  /* 0x00000002ff167424 */ /* 0x000fe200078e00ff */
[----:B------:R-:W-:-:S03]  /*de90*/  MOV R17, R10 ;  /* 0x0000000a00117202 */ /* 0x000fc60000000f00 */
        /* <DEDUP_REMOVED lines=12> */
.L_x_8692:
        /* <DEDUP_REMOVED lines=12> */
.L_x_8693:
        /* <DEDUP_REMOVED lines=61> */
.L_x_8691:
[----:B------:R-:W-:Y:S01]  /*e3f0*/  I2FP.F32.U32 R17, R17 ;  /* 0x0000001100117245 */ /* 0x000fe20000201000 */
[----:B------:R-:W-:Y:S01]  /*e400*/  HADD2.F32 R16, -RZ, R46.H1_H1 ;  /* 0x3000002eff107230 */ /* 0x000fe20000004100 */
        /* <DEDUP_REMOVED lines=21> */
.L_x_8695:
        /* <DEDUP_REMOVED lines=12> */
.L_x_8696:
        /* <DEDUP_REMOVED lines=61> */
.L_x_8694:
        /* <DEDUP_REMOVED lines=17> */
.L_x_8698:
        /* <DEDUP_REMOVED lines=12> */
.L_x_8699:
        /* <DEDUP_REMOVED lines=61> */
.L_x_8697:
[----:B------:R-:W-:Y:S01]  /*ef90*/  I2FP.F32.U32 R17, R22 ;  /* 0x0000001600117245 */ /* 0x000fe20000201000 */
[----:B------:R-:W-:-:S04]  /*efa0*/  HADD2.F32 R16, -RZ, R47.H0_H0 ;  /* 0x2000002fff107230 */ /* 0x000fc80000004100 */
[----:B------:R-:W-:Y:S01]  /*efb0*/  FFMA.FTZ R17, R17, R104, 1.1641532182693481445e-10 ;  /* 0x2f00000011117423 */ /* 0x000fe20000010068 */
[----:B------:R-:W-:-:S04]  /*efc0*/  FMUL.FTZ R16, R16, UR6 ;  /* 0x0000000610107c20 */ /* 0x000fc80008410000 */
[----:B------:R-:W-:Y:S02]  /*efd0*/  FSETP.GTU.FTZ.AND P5, PT, R17, UR5, PT ;  /* 0x0000000511007c0b */ /* 0x000fe4000bfbc000 */
[----:B------:R-:W-:Y:S02]  /*efe0*/  FSEL R17, R18, RZ, P4 ;  /* 0x000000ff12117208 */ /* 0x000fe40002000000 */
[----:B------:R-:W-:Y:S01]  /*eff0*/  FSEL R22, R16, RZ, !P5 ;  /* 0x000000ff10167208 */ /* 0x000fe20006800000 */
[----:B------:R-:W-:Y:S01]  /*f000*/  HFMA2 R16, -RZ, RZ, 0, 1.1920928955078125e-07 ;  /* 0x00000002ff107431 */ /* 0x000fe200000001ff */
        /* <DEDUP_REMOVED lines=14> */
.L_x_8701:
        /* <DEDUP_REMOVED lines=12> */
.L_x_8702:
        /* <DEDUP_REMOVED lines=60> */
[----:B------:R-:W-:-:S07]  /*f570*/  HFMA2 R16, -RZ, RZ, 0, 0 ;  /* 0x00000000ff107431 */ /* 0x000fce00000001ff */
.L_x_8700:
[----:B------:R-:W-:Y:S01]  /*f580*/  ISETP.NE.AND P6, PT, R16, 0x1, PT ;  /* 0x000000011000780c */ /* 0x000fe20003fc5270 */
[----:B------:R-:W-:Y:S01]  /*f590*/  HADD2.F32 R23, -RZ, R19.H1_H1 ;  /* 0x30000013ff177230 */ /* 0x000fe20000004100 */
        /* <DEDUP_REMOVED lines=15> */
.L_x_8704:
        /* <DEDUP_REMOVED lines=14> */
.L_x_8705:
        /* <DEDUP_REMOVED lines=61> */
.L_x_8703:
        /* <DEDUP_REMOVED lines=9> */
[----:B------:R-:W-:Y:S01]  /*fbd0*/  @P0 FADD.FTZ R23, R39, R23 ;  /* 0x0000001727170221 */ /* 0x000fe20000010000 */
[----:B------:R-:W-:Y:S06]  /*fbe0*/  BRA `(.L_x_8706) ;  /* 0x0000002c00b07947 */ /* 0x000fec0003800000 */
.L_x_8657:
[----:B------:R-:W-:Y:S01]  /*fbf0*/  ISETP.NE.AND P1, PT, R106, 0x1, PT ;  /* 0x000000016a00780c */ /* 0x000fe20003f25270 */
[----:B-1----:R-:W-:Y:S02]  /*fc00*/  HFMA2 R22, -RZ, RZ, 0, 1.1920928955078125e-07 ;  /* 0x00000002ff167431 */ /* 0x002fe400000001ff */
        /* <DEDUP_REMOVED lines=13> */
.L_x_8708:
        /* <DEDUP_REMOVED lines=12> */
.L_x_8709:
        /* <DEDUP_REMOVED lines=59> */
[----:B------:R-:W-:Y:S01]  /*10150*/  IMAD.MOV.U32 R22, RZ, RZ, RZ ;  /* 0x000000ffff167224 */ /* 0x000fe200078e00ff */
[----:B------:R-:W-:-:S07]  /*10160*/  MOV R20, R86 ;  /* 0x0000005600147202 */ /* 0x000fce0000000f00 */
.L_x_8707:
[----:B------:R-:W-:Y:S01]  /*10170*/  ISETP.NE.AND P1, PT, R22, 0x1, PT ;  /* 0x000000011600780c */ /* 0x000fe20003f25270 */
[----:B-----5:R-:W-:Y:S01]  /*10180*/  HADD2.F32 R24, -RZ, R16.H0_H0 ;  /* 0x20000010ff187230 */ /* 0x020fe20000004100 */
[----:B------:R-:W-:Y:S02]  /*10190*/  I2FP.F32.U32 R21, R20 ;  /* 0x0000001400157245 */ /* 0x000fe40000201000 */
[----:B------:R-:W-:-:S03]  /*101a0*/  MOV R20, 0x2 ;  /* 0x0000000200147802 */ /* 0x000fc60000000f00 */
        /* <DEDUP_REMOVED lines=13> */
.L_x_8711:
        /* <DEDUP_REMOVED lines=12> */
.L_x_8712:
        /* <DEDUP_REMOVED lines=61> */
.L_x_8710:
[----:B------:R-:W-:Y:S01]  /*10710*/  ISETP.NE.AND P1, PT, R20, 0x1, PT ;  /* 0x000000011400780c */ /* 0x000fe20003f25270 */
[----:B------:R-:W-:Y:S01]  /*10720*/  HADD2.F32 R26, -RZ, R16.H1_H1 ;  /* 0x30000010ff1a7230 */ /* 0x000fe20000004100 */
        /* <DEDUP_REMOVED lines=15> */
.L_x_8714:
        /* <DEDUP_REMOVED lines=12> */
.L_x_8715:
        /* <DEDUP_REMOVED lines=61> */
.L_x_8713:
[----:B------:R-:W-:Y:S01]  /*10cb0*/  ISETP.NE.AND P1, PT, R22, 0x1, PT ;  /* 0x000000011600780c */ /* 0x000fe20003f25270 */
[----:B------:R-:W-:Y:S01]  /*10cc0*/  HFMA2 R20, -RZ, RZ, 0, 1.1920928955078125e-07 ;  /* 0x00000002ff147431 */ /* 0x000fe200000001ff */
[----:B------:R-:W-:Y:S01]  /*10cd0*/  I2FP.F32.U32 R21, R16 ;  /* 0x0000001000157245 */ /* 0x000fe20000201000 */
[----:B------:R-:W-:Y:S02]  /*10ce0*/  HADD2.F32 R25, -RZ, R17.H0_H0 ;  /* 0x20000011ff197230 */ /* 0x000fe40000004100 */
        /* <DEDUP_REMOVED lines=13> */
.L_x_8717:
        /* <DEDUP_REMOVED lines=12> */
.L_x_8718:
        /* <DEDUP_REMOVED lines=61> */
.L_x_8716:
[----:B------:R-:W-:Y:S01]  /*11250*/  ISETP.NE.AND P2, PT, R20, 0x1, PT ;  /* 0x000000011400780c */ /* 0x000fe20003f45270 */
[----:B------:R-:W-:Y:S01]  /*11260*/  HADD2.F32 R27, -RZ, R17.H1_H1 ;  /* 0x30000011ff1b7230 */ /* 0x000fe20000004100 */
        /* <DEDUP_REMOVED lines=14> */
.L_x_8720:
        /* <DEDUP_REMOVED lines=12> */
.L_x_8721:
        /* <DEDUP_REMOVED lines=61> */
.L_x_8719:
        /* <DEDUP_REMOVED lines=16> */
.L_x_8723:
        /* <DEDUP_REMOVED lines=12> */
.L_x_8724:
        /* <DEDUP_REMOVED lines=61> */
.L_x_8722:
        /* <DEDUP_REMOVED lines=16> */
.L_x_8726:
        /* <DEDUP_REMOVED lines=12> */
.L_x_8727:
        /* <DEDUP_REMOVED lines=61> */
.L_x_8725:
[----:B------:R-:W-:Y:S01]  /*12300*/  ISETP.NE.AND P5, PT, R16, 0x1, PT ;  /* 0x000000011000780c */ /* 0x000fe20003fa5270 */
[----:B------:R-:W-:Y:S01]  /*12310*/  HFMA2 R111, -RZ, RZ, 0, 1.1920928955078125e-07 ;  /* 0x00000002ff6f7431 */ /* 0x000fe200000001ff */
[----:B------:R-:W-:Y:S01]  /*12320*/  I2FP.F32.U32 R17, R17 ;  /* 0x0000001100117245 */ /* 0x000fe20000201000 */
[----:B------:R-:W-:Y:S02]  /*12330*/  HADD2.F32 R110, -RZ, R19.H0_H0 ;  /* 0x20000013ff6e7230 */ /* 0x000fe40000004100 */
        /* <DEDUP_REMOVED lines=12> */
.L_x_8729:
        /* <DEDUP_REMOVED lines=12> */
.L_x_8730:
        /* <DEDUP_REMOVED lines=61> */
.L_x_8728:
[----:B------:R-:W-:Y:S01]  /*12890*/  P2R R23, PR, RZ, 0x1 ;  /* 0x00000001ff177803 */ /* 0x000fe20000000000 */
[----:B------:R-:W-:Y:S01]  /*128a0*/  FMUL.FTZ R24, R24, UR6 ;  /* 0x0000000618187c20 */ /* 0x000fe20008410000 */
[----:B------:R-:W-:Y:S01]  /*128b0*/  I2FP.F32.U32 R17, R20 ;  /* 0x0000001400117245 */ /* 0x000fe20000201000 */
[----:B------:R-:W-:Y:S01]  /*128c0*/  FMUL.FTZ R26, R26, UR6 ;  /* 0x000000061a1a7c20 */ /* 0x000fe20008410000 */
[----:B------:R-:W-:Y:S01]  /*128d0*/  ISETP.NE.AND P0, PT, R86, RZ, PT ;  /* 0x000000ff5600720c */ /* 0x000fe20003f05270 */
[----:B------:R-:W-:Y:S01]  /*128e0*/  HADD2.F32 R19, -RZ, R19.H1_H1 ;  /* 0x30000013ff137230 */ /* 0x000fe20000004100 */
        /* <DEDUP_REMOVED lines=27> */
[----:B------:R-:W-:-:S09]  /*12aa0*/  @P0 FADD.FTZ R23, R39, R23 ;  /* 0x0000001727170221 */ /* 0x000fd20000010000 */
.L_x_8706:
[----:B------:R-:W-:Y:S01]  /*12ab0*/  SEL R17, RZ, 0x1000000, !P5 ;  /* 0x01000000ff117807 */ /* 0x000fe20006800000 */
[----:B------:R-:W0:Y:S01]  /*12ac0*/  @P0 LDC.64 R112, c[0x0][0x3a0] ;  /* 0x0000e800ff700b82 */ /* 0x000e220000000a00 */
[----:B------:R-:W-:Y:S01]  /*12ad0*/  SEL R16, RZ, 0x10000, !P4 ;  /* 0x00010000ff107807 */ /* 0x000fe20006000000 */
[----:B------:R-:W1:Y:S01]  /*12ae0*/  @UP0 LDCU.64 UR22, c[0x0][0x398] ;  /* 0x00007300ff1607ac */ /* 0x000e620008000a00 */
[----:B------:R-:W-:Y:S01]  /*12af0*/  ISETP.NE.AND P5, PT, R102, RZ, PT ;  /* 0x000000ff6600720c */ /* 0x000fe20003fa5270 */
[----:B------:R-:W-:Y:S01]  /*12b00*/  VIADD R115, R105, 0x200 ;  /* 0x0000020069737836 */ /* 0x000fe20000000000 */
[----:B------:R-:W-:Y:S02]  /*12b10*/  ISETP.NE.AND P4, PT, R106, RZ, PT ;  /* 0x000000ff6a00720c */ /* 0x000fe40003f85270 */
[----:B------:R-:W-:Y:S01]  /*12b20*/  SEL R107, RZ, 0x100, !P3 ;  /* 0x00000100ff6b7807 */ /* 0x000fe20005800000 */
[----:B------:R-:W-:Y:S01]  /*12b30*/  IMAD.WIDE.U32 R116, R115, 0x10, R84 ;  /* 0x0000001073747825 */ /* 0x000fe200078e0054 */
[----:B------:R-:W-:-:S02]  /*12b40*/  ISETP.NE.AND P6, PT, R86, RZ, PT ;  /* 0x000000ff5600720c */ /* 0x000fc40003fc5270 */
[----:B------:R-:W-:Y:S02]  /*12b50*/  SEL R86, RZ, 0x1000000, !P1 ;  /* 0x01000000ff567807 */ /* 0x000fe40004800000 */
[----:B------:R-:W-:Y:S02]  /*12b60*/  SEL R19, RZ, 0x10000, !P4 ;  /* 0x00010000ff137807 */ /* 0x000fe40006000000 */
[----:B------:R-:W-:Y:S02]  /*12b70*/  SEL R18, RZ, 0x100, !P5 ;  /* 0x00000100ff127807 */ /* 0x000fe40006800000 */
[----:B------:R-:W-:Y:S01]  /*12b80*/  LOP3.LUT R107, R107, R17, R16, 0xfe, !PT ;  /* 0x000000116b6b7212 */ /* 0x000fe200078efe10 */
[----:B------:R-:W-:Y:S01]  /*12b90*/  IMAD.WIDE.U32 R16, R87, 0x20, R108 ;  /* 0x0000002057107825 */ /* 0x000fe200078e006c */
[----:B------:R-:W-:Y:S02]  /*12ba0*/  LOP3.LUT R18, R18, R86, R19, 0xfe, !PT ;  /* 0x0000005612127212 */ /* 0x000fe400078efe13 */
[----:B------:R-:W-:-:S02]  /*12bb0*/  SEL R19, RZ, 0x1, !P6 ;  /* 0x00000001ff137807 */ /* 0x000fc40007000000 */
[----:B------:R-:W-:Y:S01]  /*12bc0*/  SEL R102, RZ, 0x1, !P2 ;  /* 0x00000001ff667807 */ /* 0x000fe20005000000 */
[----:B------:R-:W-:Y:S01]  /*12bd0*/  STG.E.128 desc[UR12][R16.64], R24 ;  /* 0x0000001810007986 */ /* 0x000fe2000c101d0c */
[----:B------:R-:W-:Y:S01]  /*12be0*/  PLOP3.LUT P3, PT, PT, PT, UP0, 0x80, 0x8 ;  /* 0x000000000008781c */ /* 0x000fe20003f6f008 */
[----:B0-----:R-:W-:Y:S01]  /*12bf0*/  @P0 IMAD.WIDE.U32 R112, R115, 0x20, R112 ;  /* 0x0000002073700825 */ /* 0x001fe200078e0070 */
[----:B------:R-:W-:Y:S01]  /*12c00*/  MOV R114, 0x10 ;  /* 0x0000001000727802 */ /* 0x000fe20000000f00 */
[----:B------:R0:W-:Y:S01]  /*12c10*/  STG.E.128 desc[UR12][R16.64+0x10], R20 ;  /* 0x0000101410007986 */ /* 0x0001e2000c101d0c */
[----:B------:R-:W-:-:S09]  /*12c20*/  PLOP3.LUT P1, PT, PT, PT, UP0, 0x80, 0x8 ;  /* 0x000000000008781c */ /* 0x000fd20003f2f008 */
[----:B-1----:R-:W-:Y:S01]  /*12c30*/  @P3 IMAD.WIDE.U32 R114, R115, R114, UR22 ;  /* 0x0000001673723e25 */ /* 0x002fe2000f8e0072 */
[----:B0-----:R-:W-:-:S03]  /*12c40*/  LOP3.LUT R16, R18, R19, RZ, 0xfc, !PT ;  /* 0x0000001312107212 */ /* 0x001fc600078efcff */
[----:B------:R-:W-:Y:S01]  /*12c50*/  IMAD.WIDE.U32 R18, R87, 0x8, R98 ;  /* 0x0000000857127825 */ /* 0x000fe200078e0062 */
[----:B------:R-:W-:-:S05]  /*12c60*/  LOP3.LUT R17, R107, R102, RZ, 0xfc, !PT ;  /* 0x000000666b117212 */ /* 0x000fca00078efcff */
[----:B------:R0:W-:Y:S01]  /*12c70*/  STG.E.64 desc[UR12][R18.64], R16 ;  /* 0x0000001012007986 */ /* 0x0001e2000c101b0c */
[----:B------:R-:W-:Y:S05]  /*12c80*/  BRA.U !UP0, `(.L_x_8731) ;  /* 0x0000000108507547 */ /* 0x000fea000b800000 */
        /* <DEDUP_REMOVED lines=20> */
.L_x_8731:
[----:B------:R2:W5:Y:S04]  /*12dd0*/  @P1 LDG.E.128 R44, desc[UR12][R114.64] ;  /* 0x0000000c722c1981 */ /* 0x000568000c1e1d00 */
[----:B------:R2:W5:Y:S04]  /*12de0*/  @P0 LDG.E.128 R40, desc[UR12][R112.64] ;  /* 0x0000000c70280981 */ /* 0x000568000c1e1d00 */
[----:B------:R2:W5:Y:S04]  /*12df0*/  @P0 LDG.E.128 R36, desc[UR12][R112.64+0x10] ;  /* 0x0000100c70240981 */ /* 0x000568000c1e1d00 */
[----:B------:R2:W5:Y:S01]  /*12e00*/  LDG.E.128 R84, desc[UR12][R116.64] ;  /* 0x0000000c74547981 */ /* 0x000562000c1e1d00 */
        /* <DEDUP_REMOVED lines=16> */
.L_x_8734:
        /* <DEDUP_REMOVED lines=12> */
.L_x_8735:
        /* <DEDUP_REMOVED lines=52> */
[----:B01----:R-:W-:Y:S01]  /*13310*/  LOP3.LUT R16, R6, UR7, R15, 0x96, !PT ;  /* 0x0000000706107c12 */ /* 0x003fe2000f8e960f */
[----:B------:R-:W-:Y:S01]  /*13320*/  UIADD3 UR7, UPT, UPT, UR10, -0x700cb87f, URZ ;  /* 0x8ff347810a077890 */ /* 0x000fe2000fffe0ff */
[----:B------:R-:W-:-:S04]  /*13330*/  IMAD.WIDE.U32 R10, R10, -0x326172a9, RZ ;  /* 0xcd9e8d570a0a7825 */ /* 0x000fc800078e00ff */
[----:B------:R-:W-:Y:S01]  /*13340*/  IMAD.WIDE.U32 R16, R16, -0x2daee0ad, RZ ;  /* 0xd2511f5310107825 */ /* 0x000fe200078e00ff */
[----:B------:R-:W-:-:S04]  /*13350*/  LOP3.LUT R6, R14, UR7, R11, 0x96, !PT ;  /* 0x000000070e067c12 */ /* 0x000fc8000f8e960b */
[----:B------:R-:W-:Y:S01]  /*13360*/  LOP3.LUT R7, R12, UR8, R17, 0x96, !PT ;  /* 0x000000080c077c12 */ /* 0x000fe2000f8e9611 */
[----:B------:R-:W-:Y:S01]  /*13370*/  HFMA2 R12, -RZ, RZ, 0, 0 ;  /* 0x00000000ff0c7431 */ /* 0x000fe200000001ff */
[----:B------:R-:W-:-:S07]  /*13380*/  MOV R102, R16 ;  /* 0x0000001000667202 */ /* 0x000fce0000000f00 */
.L_x_8733:
[----:B------:R-:W-:Y:S01]  /*13390*/  I2FP.F32.U32 R9, R9 ;  /* 0x0000000900097245 */ /* 0x000fe20000201000 */
[----:B------:R-:W-:Y:S01]  /*133a0*/  IMAD.MOV.U32 R13, RZ, RZ, 0x2 ;  /* 0x00000002ff0d7424 */ /* 0x000fe200078e00ff */
[----:B------:R-:W-:Y:S02]  /*133b0*/  ISETP.NE.AND P1, PT, R12, 0x1, PT ;  /* 0x000000010c00780c */ /* 0x000fe40003f25270 */
[----:B------:R-:W-:Y:S01]  /*133c0*/  MOV R11, R10 ;  /* 0x0000000a000b7202 */ /* 0x000fe20000000f00 */
        /* <DEDUP_REMOVED lines=14> */
.L_x_8737:
        /* <DEDUP_REMOVED lines=12> */
.L_x_8738:
        /* <DEDUP_REMOVED lines=39> */
[----:B01----:R-:W-:Y:S01]  /*137e0*/  LOP3.LUT R16, R12, UR7, R11, 0x96, !PT ;  /* 0x000000070c107c12 */ /* 0x003fe2000f8e960b */
        /* <DEDUP_REMOVED lines=20> */
.L_x_8736:
[----:B------:R-:W-:Y:S01]  /*13930*/  I2FP.F32.U32 R11, R11 ;  /* 0x0000000b000b7245 */ /* 0x000fe20000201000 */
[----:B------:R-:W-:Y:S01]  /*13940*/  HADD2.F32 R12, -RZ, R44.H0_H0 ;  /* 0x2000002cff0c7230 */ /* 0x000fe20000004100 */
[----:B------:R-:W-:-:S03]  /*13950*/  ISETP.NE.AND P2, PT, R13, 0x1, PT ;  /* 0x000000010d00780c */ /* 0x000fc60003f45270 */
[----:B------:R-:W-:Y:S01]  /*13960*/  FFMA.FTZ R11, R11, R104, 1.1641532182693481445e-10 ;  /* 0x2f0000000b0b7423 */ /* 0x000fe20000010068 */
[----:B------:R-:W-:-:S04]  /*13970*/  FMUL.FTZ R12, R12, UR6 ;  /* 0x000000060c0c7c20 */ /* 0x000fc80008410000 */
[----:B------:R-:W-:Y:S02]  /*13980*/  FSETP.GTU.FTZ.AND P1, PT, R11, UR5, PT ;  /* 0x000000050b007c0b */ /* 0x000fe4000bf3c000 */
[----:B------:R-:W-:Y:S02]  /*13990*/  FSEL R11, R9, RZ, P3 ;  /* 0x000000ff090b7208 */ /* 0x000fe40001800000 */
[----:B01----:R-:W-:Y:S01]  /*139a0*/  FSEL R16, R12, RZ, !P1 ;  /* 0x000000ff0c107208 */ /* 0x003fe20004800000 */
        /* <DEDUP_REMOVED lines=14> */
.L_x_8740:
        /* <DEDUP_REMOVED lines=12> */
.L_x_8741:
        /* <DEDUP_REMOVED lines=60> */
.L_x_8739:
        /* <DEDUP_REMOVED lines=18> */
.L_x_8743:
        /* <DEDUP_REMOVED lines=12> */
.L_x_8744:
        /* <DEDUP_REMOVED lines=60> */
.L_x_8742:
[----:B------:R-:W-:Y:S01]  /*144b0*/  I2FP.F32.U32 R11, R11 ;  /* 0x0000000b000b7245 */ /* 0x000fe20000201000 */
[----:B------:R-:W-:Y:S01]  /*144c0*/  HADD2.F32 R12, -RZ, R44.H1_H1 ;  /* 0x3000002cff0c7230 */ /* 0x000fe20000004100 */
[----:B------:R-:W-:-:S03]  /*144d0*/  ISETP.NE.AND P2, PT, R14, 0x1, PT ;  /* 0x000000010e00780c */ /* 0x000fc60003f45270 */
[----:B------:R-:W-:Y:S01]  /*144e0*/  FFMA.FTZ R11, R11, R104, 1.1641532182693481445e-10 ;  /* 0x2f0000000b0b7423 */ /* 0x000fe20000010068 */
[----:B------:R-:W-:Y:S01]  /*144f0*/  FMUL.FTZ R13, R12, UR6 ;  /* 0x000000060c0d7c20 */ /* 0x000fe20008410000 */
[----:B------:R-:W-:-:S03]  /*14500*/  FSEL R12, R17, RZ, P3 ;  /* 0x000000ff110c7208 */ /* 0x000fc60001800000 */
[----:B------:R-:W-:-:S04]  /*14510*/  FSETP.GTU.FTZ.AND P1, PT, R11, UR5, PT ;  /* 0x000000050b007c0b */ /* 0x000fc8000bf3c000 */
[----:B------:R-:W-:Y:S02]  /*14520*/  FSEL R17, R13, RZ, !P1 ;  /* 0x000000ff0d117208 */ /* 0x000fe40004800000 */
[----:B------:R-:W-:Y:S02]  /*14530*/  SEL R11, RZ, 0x1, P1 ;  /* 0x00000001ff0b7807 */ /* 0x000fe40000800000 */
[----:B------:R-:W-:Y:S01]  /*14540*/  MOV R13, R10 ;  /* 0x0000000a000d7202 */ /* 0x000fe20000000f00 */
        /* <DEDUP_REMOVED lines=12> */
.L_x_8746:
        /* <DEDUP_REMOVED lines=12> */
.L_x_8747:
        /* <DEDUP_REMOVED lines=61> */
.L_x_8745:
[----:B------:R-:W-:Y:S01]  /*14aa0*/  ISETP.NE.AND P1, PT, R12, 0x1, PT ;  /* 0x000000010c00780c */ /* 0x000fe20003f25270 */
[----:B------:R-:W-:Y:S01]  /*14ab0*/  HADD2.F32 R84, -RZ, R85.H0_H0 ;  /* 0x20000055ff547230 */ /* 0x000fe20000004100 */
[----:B------:R-:W-:Y:S01]  /*14ac0*/  I2FP.F32.U32 R13, R13 ;  /* 0x0000000d000d7245 */ /* 0x000fe20000201000 */
[----:B------:R-:W-:-:S03]  /*14ad0*/  HFMA2 R14, -RZ, RZ, 0, 1.1920928955078125e-07 ;  /* 0x00000002ff0e7431 */ /* 0x000fc600000001ff */
[----:B------:R-:W-:Y:S01]  /*14ae0*/  FMUL.FTZ R84, R84, UR6 ;  /* 0x0000000654547c20 */ /* 0x000fe20008410000 */
        /* <DEDUP_REMOVED lines=13> */
.L_x_8749:
        /* <DEDUP_REMOVED lines=12> */
.L_x_8750:
        /* <DEDUP_REMOVED lines=61> */
.L_x_8748:
        /* <DEDUP_REMOVED lines=22> */
.L_x_8752:
        /* <DEDUP_REMOVED lines=12> */
.L_x_8753:
[----:B------:R-:W-:Y:S01]  /*15270*/  IMAD.WIDE.U32 R6, R5, -0x326172a9, RZ ;  /* 0xcd9e8d5705067825 */ /* 0x000fe200078e00ff */
[----:B------:R-:W-:Y:S01]  /*15280*/  LOP3.LUT R14, R8, UR11, R89, 0x96, !PT ;  /* 0x0000000b080e7c12 */ /* 0x000fe2000f8e9659 */
[----:B------:R-:W-:Y:S02]  /*15290*/  UIADD3 UR7, UPT, UPT, UR10, -0x61c88647, URZ ;  /* 0x9e3779b90a077890 */ /* 0x000fe4000fffe0ff */
[----:B------:R-:W-:Y:S01]  /*152a0*/  UIADD3 UR8, UPT, UPT, UR11, -0x4498517b, URZ ;  /* 0xbb67ae850b087890 */ /* 0x000fe2000fffe0ff */
[----:B--2---:R-:W-:Y:S01]  /*152b0*/  LOP3.LUT R112, R100, UR10, R7, 0x96, !PT ;  /* 0x0000000a64707c12 */ /* 0x004fe2000f8e9607 */
        /* <DEDUP_REMOVED lines=56> */
.L_x_8751:
[----:B------:R-:W-:Y:S01]  /*15640*/  I2FP.F32.U32 R13, R13 ;  /* 0x0000000d000d7245 */ /* 0x000fe20000201000 */
[----:B------:R-:W-:Y:S01]  /*15650*/  HFMA2 R84, -RZ, RZ, 0, 1.1920928955078125e-07 ;  /* 0x00000002ff547431 */ /* 0x000fe200000001ff */
[----:B------:R-:W-:Y:S01]  /*15660*/  ISETP.NE.AND P2, PT, R19, 0x1, PT ;  /* 0x000000011300780c */ /* 0x000fe20003f45270 */
[----:B------:R-:W-:Y:S02]  /*15670*/  IMAD.MOV.U32 R15, RZ, RZ, R10 ;  /* 0x000000ffff0f7224 */ /* 0x000fe400078e000a */
[----:B------:R-:W-:-:S05]  /*15680*/  FFMA.FTZ R13, R13, R104, 1.1641532182693481445e-10 ;  /* 0x2f0000000d0d7423 */ /* 0x000fca0000010068 */
[----:B------:R-:W-:Y:S01]  /*15690*/  FSETP.LE.FTZ.AND P1, PT, R13, UR5, PT ;  /* 0x000000050d007c0b */ /* 0x000fe2000bf33000 */
[----:B------:R-:W-:-:S05]  /*156a0*/  HADD2.F32 R13, -RZ, R85.H1_H1 ;  /* 0x30000055ff0d7230 */ /* 0x000fca0000004100 */
[----:B------:R-:W-:Y:S01]  /*156b0*/  FMUL.FTZ R13, R13, UR6 ;  /* 0x000000060d0d7c20 */ /* 0x000fe20008410000 */
        /* <DEDUP_REMOVED lines=9> */
.L_x_8755:
        /* <DEDUP_REMOVED lines=12> */
.L_x_8756:
        /* <DEDUP_REMOVED lines=61> */
.L_x_8754:
        /* <DEDUP_REMOVED lines=22> */
.L_x_8758:
        /* <DEDUP_REMOVED lines=12> */
.L_x_8759:
        /* <DEDUP_REMOVED lines=61> */
.L_x_8757:
[----:B------:R-:W-:Y:S01]  /*161d0*/  ISETP.NE.AND P3, PT, R14, 0x1, PT ;  /* 0x000000010e00780c */ /* 0x000fe20003f65270 */
[----:B------:R-:W-:Y:S01]  /*161e0*/  HADD2.F32 R103, -RZ, R86.H0_H0 ;  /* 0x20000056ff677230 */ /* 0x000fe20000004100 */
[----:B------:R-:W-:Y:S01]  /*161f0*/  I2FP.F32.U32 R15, R15 ;  /* 0x0000000f000f7245 */ /* 0x000fe20000201000 */
[----:B------:R-:W-:-:S03]  /*16200*/  HFMA2 R85, -RZ, RZ, 0, 1.1920928955078125e-07 ;  /* 0x00000002ff557431 */ /* 0x000fc600000001ff */
        /* <DEDUP_REMOVED lines=13> */
.L_x_8761:
        /* <DEDUP_REMOVED lines=12> */
.L_x_8762:
        /* <DEDUP_REMOVED lines=61> */
.L_x_8760:
[----:B------:R-:W-:Y:S01]  /*16770*/  I2FP.F32.U32 R15, R15 ;  /* 0x0000000f000f7245 */ /* 0x000fe20000201000 */
[----:B------:R-:W-:Y:S01]  /*16780*/  HADD2.F32 R14, -RZ, R46.H0_H0 ;  /* 0x2000002eff0e7230 */ /* 0x000fe20000004100 */
        /* <DEDUP_REMOVED lines=20> */
.L_x_8764:
[----:B------:R-:W-:-:S04]  /*168d0*/  VIADD R101, R101, 0x1 ;  /* 0x0000000165657836 */ /* 0x000fc80000000000 */
[C---:B--2---:R-:W-:Y:S01]  /*168e0*/  IMAD.WIDE.U32 R112, R101.reuse, -0x2daee0ad, RZ ;  /* 0xd2511f5365707825 */ /* 0x044fe200078e00ff */
        /* <DEDUP_REMOVED lines=10> */
.L_x_8765:
        /* <DEDUP_REMOVED lines=61> */
.L_x_8763:
        /* <DEDUP_REMOVED lines=17> */
.L_x_8767:
[----:B------:R-:W-:-:S04]  /*16e70*/  IADD3 R101, PT, PT, R101, 0x1, RZ ;  /* 0x0000000165657810 */ /* 0x000fc80007ffe0ff */
[C---:B------:R-:W-:Y:S01]  /*16e80*/  ISETP.NE.AND P4, PT, R101.reuse, RZ, PT ;  /* 0x000000ff6500720c */ /* 0x040fe20003f85270 */
[----:B--2---:R-:W-:-:S12]  /*16e90*/  IMAD.WIDE.U32 R112, R101, -0x2daee0ad, RZ ;  /* 0xd2511f5365707825 */ /* 0x004fd800078e00ff */
        /* <DEDUP_REMOVED lines=9> */
.L_x_8768:
        /* <DEDUP_REMOVED lines=61> */
.L_x_8766:
[----:B------:R-:W-:Y:S01]  /*17300*/  I2FP.F32.U32 R85, R85 ;  /* 0x0000005500557245 */ /* 0x000fe20000201000 */
[----:B------:R-:W-:Y:S01]  /*17310*/  HADD2.F32 R86, -RZ, R46.H1_H1 ;  /* 0x3000002eff567230 */ /* 0x000fe20000004100 */
[----:B------:R-:W-:Y:S02]  /*17320*/  FSEL R88, R15, RZ, P3 ;  /* 0x000000ff0f587208 */ /* 0x000fe40001800000 */
[----:B------:R-:W-:Y:S01]  /*17330*/  MOV R89, R10 ;  /* 0x0000000a00597202 */ /* 0x000fe20000000f00 */
        /* <DEDUP_REMOVED lines=19> */
.L_x_8770:
[----:B------:R-:W-:-:S04]  /*17470*/  VIADD R101, R101, 0x1 ;  /* 0x0000000165657836 */ /* 0x000fc80000000000 */
[C---:B--2---:R-:W-:Y:S01]  /*17480*/  IMAD.WIDE.U32 R112, R101.reuse, -0x2daee0ad, RZ ;  /* 0xd2511f5365707825 */ /* 0x044fe200078e00ff */
        /* <DEDUP_REMOVED lines=10> */
.L_x_8771:
        /* <DEDUP_REMOVED lines=61> */
.L_x_8769:
[----:B------:R-:W-:Y:S01]  /*17900*/  ISETP.NE.AND P5, PT, R88, 0x1, PT ;  /* 0x000000015800780c */ /* 0x000fe20003fa5270 */
[----:B------:R-:W-:Y:S01]  /*17910*/  HADD2.F32 R86, -RZ, R87.H0_H0 ;  /* 0x20000057ff567230 */ /* 0x000fe20000004100 */
        /* <DEDUP_REMOVED lines=15> */
.L_x_8773:
        /* <DEDUP_REMOVED lines=12> */
.L_x_8774:
        /* <DEDUP_REMOVED lines=61> */
.L_x_8772:
[----:B------:R-:W-:Y:S01]  /*17ea0*/  I2FP.F32.U32 R89, R103 ;  /* 0x0000006700597245 */ /* 0x000fe20000201000 */
[----:B------:R-:W-:Y:S01]  /*17eb0*/  HADD2.F32 R88, -RZ, R47.H0_H0 ;  /* 0x2000002fff587230 */ /* 0x000fe20000004100 */
[----:B------:R-:W-:Y:S01]  /*17ec0*/  FSEL R86, R86, RZ, P4 ;  /* 0x000000ff56567208 */ /* 0x000fe20002000000 */
[----:B--2---:R-:W-:Y:S02]  /*17ed0*/  IMAD.MOV.U32 R112, RZ, RZ, 0x2 ;  /* 0x00000002ff707424 */ /* 0x004fe400078e00ff */
        /* <DEDUP_REMOVED lines=18> */
.L_x_8776:
        /* <DEDUP_REMOVED lines=12> */
.L_x_8777:
        /* <DEDUP_REMOVED lines=61> */
.L_x_8775:
[----:B------:R-:W-:Y:S01]  /*18490*/  ISETP.NE.AND P6, PT, R112, 0x1, PT ;  /* 0x000000017000780c */ /* 0x000fe20003fc5270 */
[----:B------:R-:W-:Y:S01]  /*184a0*/  HADD2.F32 R87, -RZ, R87.H1_H1 ;  /* 0x30000057ff577230 */ /* 0x000fe20000004100 */
        /* <DEDUP_REMOVED lines=15> */
.L_x_8779:
        /* <DEDUP_REMOVED lines=14> */
.L_x_8780:
        /* <DEDUP_REMOVED lines=61> */
.L_x_8778:
        /* <DEDUP_REMOVED lines=11> */
.L_x_8732:
        /* <DEDUP_REMOVED lines=15> */
.L_x_8783:
        /* <DEDUP_REMOVED lines=12> */
.L_x_8784:
        /* <DEDUP_REMOVED lines=61> */
.L_x_8782:
[----:B------:R-:W-:Y:S01]  /*19080*/  ISETP.NE.AND P1, PT, R18, 0x1, PT ;  /* 0x000000011200780c */ /* 0x000fe20003f25270 */
[----:B-----5:R-:W-:Y:S01]  /*19090*/  HADD2.F32 R111, -RZ, R84.H0_H0 ;  /* 0x20000054ff6f7230 */ /* 0x020fe20000004100 */
        /* <DEDUP_REMOVED lines=15> */
.L_x_8786:
        /* <DEDUP_REMOVED lines=12> */
.L_x_8787:
        /* <DEDUP_REMOVED lines=61> */
.L_x_8785:
[----:B------:R-:W-:Y:S01]  /*19620*/  ISETP.NE.AND P1, PT, R16, 0x1, PT ;  /* 0x000000011000780c */ /* 0x000fe20003f25270 */
[----:B------:R-:W-:Y:S01]  /*19630*/  HFMA2 R18, -RZ, RZ, 0, 1.1920928955078125e-07 ;  /* 0x00000002ff127431 */ /* 0x000fe200000001ff */
[----:B------:R-:W-:Y:S01]  /*19640*/  I2FP.F32.U32 R17, R17 ;  /* 0x0000001100117245 */ /* 0x000fe20000201000 */
[----:B--2---:R-:W-:-:S04]  /*19650*/  HADD2.F32 R113, -RZ, R84.H1_H1 ;  /* 0x30000054ff717230 */ /* 0x004fc80000004100 */
        /* <DEDUP_REMOVED lines=13> */
.L_x_8789:
        /* <DEDUP_REMOVED lines=12> */
.L_x_8790:
        /* <DEDUP_REMOVED lines=61> */
.L_x_8788:
[----:B------:R-:W-:Y:S01]  /*19bc0*/  ISETP.NE.AND P1, PT, R18, 0x1, PT ;  /* 0x000000011200780c */ /* 0x000fe20003f25270 */
[----:B------:R-:W-:Y:S01]  /*19bd0*/  HADD2.F32 R112, -RZ, R85.H0_H0 ;  /* 0x20000055ff707230 */ /* 0x000fe20000004100 */
        /* <DEDUP_REMOVED lines=15> */
.L_x_8792:
        /* <DEDUP_REMOVED lines=12> */
.L_x_8793:
        /* <DEDUP_REMOVED lines=61> */
.L_x_8791:
[----:B------:R-:W-:Y:S01]  /*1a160*/  ISETP.NE.AND P2, PT, R16, 0x1, PT ;  /* 0x000000011000780c */ /* 0x000fe20003f45270 */
[----:B------:R-:W-:Y:S01]  /*1a170*/  HFMA2 R18, -RZ, RZ, 0, 1.1920928955078125e-07 ;  /* 0x00000002ff127431 */ /* 0x000fe200000001ff */
[----:B------:R-:W-:Y:S01]  /*1a180*/  I2FP.F32.U32 R17, R17 ;  /* 0x0000001100117245 */ /* 0x000fe20000201000 */
[----:B------:R-:W-:-:S04]  /*1a190*/  HADD2.F32 R114, -RZ, R85.H1_H1 ;  /* 0x30000055ff727230 */ /* 0x000fc80000004100 */
        /* <DEDUP_REMOVED lines=12> */
.L_x_8795:
        /* <DEDUP_REMOVED lines=12> */
.L_x_8796:
        /* <DEDUP_REMOVED lines=61> */
.L_x_8794:
[----:B------:R-:W-:Y:S01]  /*1a6f0*/  ISETP.NE.AND P3, PT, R18, 0x1, PT ;  /* 0x000000011200780c */ /* 0x000fe20003f65270 */
[----:B------:R-:W-:Y:S01]  /*1a700*/  HADD2.F32 R115, -RZ, R86.H0_H0 ;  /* 0x20000056ff737230 */ /* 0x000fe20000004100 */
        /* <DEDUP_REMOVED lines=14> */
.L_x_8798:
        /* <DEDUP_REMOVED lines=12> */
.L_x_8799:
        /* <DEDUP_REMOVED lines=61> */
.L_x_8797:
        /* <DEDUP_REMOVED lines=16> */
.L_x_8801:
        /* <DEDUP_REMOVED lines=12> */
.L_x_8802:
        /* <DEDUP_REMOVED lines=61> */
.L_x_8800:
[----:B------:R-:W-:Y:S01]  /*1b210*/  ISETP.NE.AND P5, PT, R19, 0x1, PT ;  /* 0x000000011300780c */ /* 0x000fe20003fa5270 */
[----:B------:R-:W-:Y:S01]  /*1b220*/  HADD2.F32 R116, -RZ, R87.H0_H0 ;  /* 0x20000057ff747230 */ /* 0x000fe20000004100 */
        /* <DEDUP_REMOVED lines=14> */
.L_x_8804:
        /* <DEDUP_REMOVED lines=12> */
.L_x_8805:
        /* <DEDUP_REMOVED lines=61> */
.L_x_8803:
[----:B------:R-:W-:Y:S01]  /*1b7a0*/  P2R R19, PR, RZ, 0x1 ;  /* 0x00000001ff137803 */ /* 0x000fe20000000000 */
[----:B------:R-:W-:Y:S01]  /*1b7b0*/  FMUL.FTZ R111, R111, UR6 ;  /* 0x000000066f6f7c20 */ /* 0x000fe20008410000 */
[----:B------:R-:W-:Y:S01]  /*1b7c0*/  I2FP.F32.U32 R17, R18 ;  /* 0x0000001200117245 */ /* 0x000fe20000201000 */
        /* <DEDUP_REMOVED lines=30> */
[----:B------:R-:W-:-:S10]  /*1b9b0*/  @P0 FADD.FTZ R87, R39, R87 ;  /* 0x0000005727570221 */ /* 0x000fd40000010000 */
.L_x_8781:
[----:B------:R-:W-:Y:S01]  /*1b9c0*/  ISETP.NE.AND P0, PT, R106, RZ, PT ;  /* 0x000000ff6a00720c */ /* 0x000fe20003f05270 */
[----:B------:R-:W-:Y:S01]  /*1b9d0*/  FADD.FTZ R106, RZ, R28 ;  /* 0x0000001cff6a7221 */ /* 0x000fe20000010000 */
[----:B------:R-:W-:Y:S02]  /*1b9e0*/  SEL R104, RZ, 0x1000000, !P5 ;  /* 0x01000000ff687807 */ /* 0x000fe40006800000 */
[----:B------:R-:W-:Y:S01]  /*1b9f0*/  ISETP.NE.AND P5, PT, R107, RZ, PT ;  /* 0x000000ff6b00720c */ /* 0x000fe20003fa5270 */
[----:B------:R-:W-:Y:S01]  /*1ba00*/  FADD.FTZ R107, R106, R29 ;  /* 0x0000001d6a6b7221 */ /* 0x000fe20000010000 */
[----:B------:R-:W-:Y:S02]  /*1ba10*/  ISETP.NE.AND P6, PT, R110, RZ, PT ;  /* 0x000000ff6e00720c */ /* 0x000fe40003fc5270 */
[----:B------:R-:W-:Y:S01]  /*1ba20*/  SEL R113, RZ, 0x10000, !P4 ;  /* 0x00010000ff717807 */ /* 0x000fe20006000000 */
[----:B------:R-:W-:Y:S01]  /*1ba30*/  FADD.FTZ R106, R107, R30 ;  /* 0x0000001e6b6a7221 */ /* 0x000fe20000010000 */
[----:B------:R-:W-:-:S02]  /*1ba40*/  SEL R115, RZ, 0x100, !P3 ;  /* 0x00000100ff737807 */ /* 0x000fc40005800000 */
[----:B------:R-:W-:Y:S01]  /*1ba50*/  SEL R110, RZ, 0x1000000, !P1 ;  /* 0x01000000ff6e7807 */ /* 0x000fe20004800000 */
[----:B------:R-:W-:Y:S01]  /*1ba60*/  FADD.FTZ R107, R106, R31 ;  /* 0x0000001f6a6b7221 */ /* 0x000fe20000010000 */
[----:B------:R-:W-:Y:S02]  /*1ba70*/  SEL R111, RZ, 0x10000, !P5 ;  /* 0x00010000ff6f7807 */ /* 0x000fe40006800000 */
[----:B------:R-:W-:Y:S01]  /*1ba80*/  SEL R112, RZ, 0x100, !P6 ;  /* 0x00000100ff707807 */ /* 0x000fe20007000000 */
[----:B------:R-:W-:Y:S01]  /*1ba90*/  FADD.FTZ R106, R107, R32 ;  /* 0x000000206b6a7221 */ /* 0x000fe20000010000 */
[----:B------:R-:W-:Y:S02]  /*1baa0*/  LOP3.LUT R115, R115, R104, R113, 0xfe, !PT ;  /* 0x0000006873737212 */ /* 0x000fe400078efe71 */
[----:B------:R-:W-:Y:S01]  /*1bab0*/  LOP3.LUT R112, R112, R110, R111, 0xfe, !PT ;  /* 0x0000006e70707212 */ /* 0x000fe200078efe6f */
[----:B------:R-:W-:Y:S01]  /*1bac0*/  FADD.FTZ R107, R106, R33 ;  /* 0x000000216a6b7221 */ /* 0x000fe20000010000 */
[----:B------:R-:W-:-:S02]  /*1bad0*/  SEL R114, RZ, 0x1, !P2 ;  /* 0x00000001ff727807 */ /* 0x000fc40005000000 */
        /* <DEDUP_REMOVED lines=15> */
[----:B------:R-:W-:-:S03]  /*1bbd0*/  IADD3 R106, PT, PT, R105, 0x200, RZ ;  /* 0x00000200696a7810 */ /* 0x000fc60007ffe0ff */
[----:B------:R-:W-:Y:S02]  /*1bbe0*/  FADD.FTZ R104, R107, R84 ;  /* 0x000000546b687221 */ /* 0x000fe40000010000 */
[----:B------:R-:W-:Y:S01]  /*1bbf0*/  IMAD.WIDE.U32 R110, R106, 0x20, R108 ;  /* 0x000000206a6e7825 */ /* 0x000fe200078e006c */
[----:B------:R-:W-:-:S03]  /*1bc00*/  LOP3.LUT R109, R115, R114, RZ, 0xfc, !PT ;  /* 0x00000072736d7212 */ /* 0x000fc600078efcff */
[----:B------:R-:W-:Y:S01]  /*1bc10*/  FADD.FTZ R107, R104, R85 ;  /* 0x00000055686b7221 */ /* 0x000fe20000010000 */
[----:B------:R-:W-:Y:S01]  /*1bc20*/  LOP3.LUT R108, R112, R113, RZ, 0xfc, !PT ;  /* 0x00000071706c7212 */ /* 0x000fe200078efcff */
[----:B------:R-:W-:Y:S01]  /*1bc30*/  IMAD.WIDE.U32 R98, R106, 0x8, R98 ;  /* 0x000000086a627825 */ /* 0x000fe200078e0062 */
[----:B------:R0:W-:Y:S03]  /*1bc40*/  STG.E.128 desc[UR12][R110.64], R16 ;  /* 0x000000106e007986 */ /* 0x0001e6000c101d0c */
[----:B------:R-:W-:Y:S01]  /*1bc50*/  FADD.FTZ R104, R107, R86 ;  /* 0x000000566b687221 */ /* 0x000fe20000010000 */
[----:B------:R0:W-:Y:S03]  /*1bc60*/  STG.E.128 desc[UR12][R110.64+0x10], R84 ;  /* 0x000010546e007986 */ /* 0x0001e6000c101d0c */
[----:B------:R-:W-:Y:S01]  /*1bc70*/  FADD.FTZ R104, R104, R87 ;  /* 0x0000005768687221 */ /* 0x000fe20000010000 */
[----:B------:R0:W-:Y:S01]  /*1bc80*/  STG.E.64 desc[UR12][R98.64], R108 ;  /* 0x0000006c62007986 */ /* 0x0001e2000c101b0c */
[----:B------:R-:W-:Y:S05]  /*1bc90*/  BRA.U !UP0, `(.L_x_8806) ;  /* 0x0000000108507547 */ /* 0x000fea000b800000 */
        /* <DEDUP_REMOVED lines=20> */
.L_x_8806:
        /* <DEDUP_REMOVED lines=80> */
.L_x_8808:
[----:B------:R-:W-:Y:S05]  /*1c2e0*/  BSYNC.RECONVERGENT B0 ;  /* 0x0000000000007941 */ /* 0x000fea0003800200 */
.L_x_8807:
        /* <DEDUP_REMOVED lines=15> */
.L_x_8810:
[----:B------:R-:W-:Y:S05]  /*1c3e0*/  BSYNC.RECONVERGENT B0 ;  /* 0x0000000000007941 */ /* 0x000fea0003800200 */
.L_x_8809:
[----:B------:R-:W1:Y:S01]  /*1c3f0*/  SHFL.DOWN PT, R111, R110, 0x4, 0x1f ;  /* 0x08801f006e6f7f89 */ /* 0x000e6200000e0000 */
[----:B------:R-:W-:Y:S01]  /*1c400*/  ISETP.NE.AND P0, PT, R104, RZ, PT ;  /* 0x000000ff6800720c */ /* 0x000fe20003f05270 */
[----:B------:R-:W-:Y:S01]  /*1c410*/  HADD2.F32 R121, -RZ, R3.H0_H0 ;  /* 0x20000003ff797230 */ /* 0x000fe20000004100 */
[----:B------:R-:W-:Y:S01]  /*1c420*/  ISETP.NE.AND P1, PT, RZ, UR20, PT ;  /* 0x00000014ff007c0c */ /* 0x000fe2000bf25270 */
[----:B0-----:R-:W0:Y:S01]  /*1c430*/  SHFL.DOWN PT, R113, R98, 0x4, 0x1f ;  /* 0x08801f0062717f89 */ /* 0x001e2200000e0000 */
[--C-:B------:R-:W-:Y:S02]  /*1c440*/  HADD2.F32 R120, -RZ, R74.reuse.H0_H0 ;  /* 0x2000004aff787230 */ /* 0x100fe40000004100 */
[----:B------:R-:W-:Y:S01]  /*1c450*/  HADD2.F32 R124, -RZ, R74.H1_H1 ;  /* 0x3000004aff7c7230 */ /* 0x000fe20000004100 */
[----:B------:R-:W2:Y:S01]  /*1c460*/  SHFL.DOWN PT, R112, R99, 0x4, 0x1f ;  /* 0x08801f0063707f89 */ /* 0x000ea200000e0000 */
[----:B------:R-:W-:-:S03]  /*1c470*/  HADD2.F32 R125, -RZ, R75.H0_H0 ;  /* 0x2000004bff7d7230 */ /* 0x000fc60000004100 */
[----:B------:R3:W-:Y:S04]  /*1c480*/  STL.64 [R1+0x8], R8 ;  /* 0x0000080801007387 */ /* 0x0007e80000100a00 */
[----:B------:R-:W-:Y:S01]  /*1c490*/  STL.64 [R1], R6 ;  /* 0x0000000601007387 */ /* 0x000fe20000100a00 */
[----:B-1----:R-:W-:Y:S01]  /*1c4a0*/  IMAD.IADD R115, R111, 0x1, R110 ;  /* 0x000000016f737824 */ /* 0x002fe200078e026e */
[----:B------:R-:W-:Y:S01]  /*1c4b0*/  I2FP.F32.S32 R114, R111 ;  /* 0x0000006f00727245 */ /* 0x000fe20000201400 */
[----:B---3--:R-:W1:Y:S01]  /*1c4c0*/  LDC.64 R8, c[0x0][0x428] ;  /* 0x00010a00ff087b82 */ /* 0x008e620000000a00 */
[----:B------:R-:W-:Y:S02]  /*1c4d0*/  I2FP.F32.U32 R111, R110 ;  /* 0x0000006e006f7245 */ /* 0x000fe40000201000 */
[----:B------:R-:W-:Y:S01]  /*1c4e0*/  I2FP.F32.S32 R107, R115 ;  /* 0x00000073006b7245 */ /* 0x000fe20000201400 */
[----:B------:R-:W3:Y:S01]  /*1c4f0*/  SHFL.DOWN PT, R108, R115, 0x2, 0x1f ;  /* 0x08401f00736c7f89 */ /* 0x000ee200000e0000 */
        /* <DEDUP_REMOVED lines=10> */
[-C--:B---3--:R-:W-:Y:S01]  /*1c5a0*/  IADD3 R99, PT, PT, R115, R108.reuse, RZ ;  /* 0x0000006c73637210 */ /* 0x088fe20007ffe0ff */
[----:B------:R-:W0:Y:S01]  /*1c5b0*/  SHFL.DOWN PT, R111, R98, 0x2, 0x1f ;  /* 0x08401f00626f7f89 */ /* 0x000e2200000e0000 */
[----:B------:R-:W-:Y:S02]  /*1c5c0*/  I2FP.F32.S32 R115, R108 ;  /* 0x0000006c00737245 */ /* 0x000fe40000201400 */
[----:B------:R-:W-:Y:S01]  /*1c5d0*/  I2FP.F32.S32 R109, R99 ;  /* 0x00000063006d7245 */ /* 0x000fe20000201400 */
[----:B------:R-:W2:Y:S03]  /*1c5e0*/  SHFL.DOWN PT, R113, R112, 0x2, 0x1f ;  /* 0x08401f0070717f89 */ /* 0x000ea600000e0000 */
[----:B------:R-:W3:Y:S01]  /*1c5f0*/  MUFU.RCP R110, R109 ;  /* 0x0000006d006e7308 */ /* 0x000ee20000001000 */
[----:B------:R-:W4:Y:S01]  /*1c600*/  SHFL.DOWN PT, R108, R99, 0x1, 0x1f ;  /* 0x08201f00636c7f89 */ /* 0x000f2200000e0000 */
[----:B0-----:R-:W-:Y:S01]  /*1c610*/  FMUL.FTZ R114, R111, R115 ;  /* 0x000000736f727220 */ /* 0x001fe20000410000 */
[----:B------:R-:W-:-:S03]  /*1c620*/  FADD.FTZ R111, R98, -R111 ;  /* 0x8000006f626f7221 */ /* 0x000fc60000010000 */
[----:B------:R-:W-:Y:S01]  /*1c630*/  FFMA.FTZ R117, R107, R98, R114 ;  /* 0x000000626b757223 */ /* 0x000fe20000010072 */
[----:B------:R-:W-:Y:S01]  /*1c640*/  FMUL.FTZ R114, R111, R111 ;  /* 0x0000006f6f727220 */ /* 0x000fe20000410000 */
[----:B--2---:R-:W-:Y:S02]  /*1c650*/  FADD.FTZ R113, R112, R113 ;  /* 0x0000007170717221 */ /* 0x004fe40000010000 */
[----:B---3--:R-:W-:Y:S01]  /*1c660*/  FMUL.FTZ R98, R110, R117 ;  /* 0x000000756e627220 */ /* 0x008fe20000410000 */
[----:B------:R-:W-:Y:S01]  /*1c670*/  FMUL.FTZ R114, R107, R114 ;  /* 0x000000726b727220 */ /* 0x000fe20000410000 */
[----:B----4-:R-:W-:Y:S01]  /*1c680*/  IMAD.IADD R99, R99, 0x1, R108 ;  /* 0x0000000163637824 */ /* 0x010fe200078e026c */
[----:B------:R-:W-:Y:S01]  /*1c690*/  I2FP.F32.S32 R111, R108 ;  /* 0x0000006c006f7245 */ /* 0x000fe20000201400 */
[----:B------:R-:W-:Y:S01]  /*1c6a0*/  HADD2.F32 R117, -RZ, R81.H0_H0 ;  /* 0x20000051ff757230 */ /* 0x000fe20000004100 */
[----:B------:R-:W0:Y:S01]  /*1c6b0*/  SHFL.DOWN PT, R107, R98, 0x1, 0x1f ;  /* 0x08201f00626b7f89 */ /* 0x000e2200000e0000 */
[----:B------:R-:W-:Y:S01]  /*1c6c0*/  FMUL.FTZ R114, R114, R115 ;  /* 0x0000007372727220 */ /* 0x000fe20000410000 */
[----:B------:R-:W-:-:S02]  /*1c6d0*/  I2FP.F32.S32 R99, R99 ;  /* 0x0000006300637245 */ /* 0x000fc40000201400 */
[----:B------:R-:W-:Y:S01]  /*1c6e0*/  MOV R115, UR4 ;  /* 0x0000000400737c02 */ /* 0x000fe20008000f00 */
[----:B------:R-:W-:-:S03]  /*1c6f0*/  FFMA.FTZ R113, R110, R114, R113 ;  /* 0x000000726e717223 */ /* 0x000fc60000010071 */
[----:B------:R-:W2:Y:S02]  /*1c700*/  MUFU.RCP R99, R99 ;  /* 0x0000006300637308 */ /* 0x000ea40000001000 */
[----:B------:R-:W3:Y:S01]  /*1c710*/  SHFL.DOWN PT, R110, R113, 0x1, 0x1f ;  /* 0x08201f00716e7f89 */ /* 0x000ee200000e0000 */
[----:B0-----:R-:W-:Y:S01]  /*1c720*/  FADD.FTZ R108, R98, -R107 ;  /* 0x8000006b626c7221 */ /* 0x001fe20000010000 */
[----:B------:R-:W-:Y:S02]  /*1c730*/  FMUL.FTZ R112, R107, R111 ;  /* 0x0000006f6b707220 */ /* 0x000fe40000410000 */
[----:B------:R-:W0:Y:S01]  /*1c740*/  LDC R107, c[0x0][0x448] ;  /* 0x00011200ff6b7b82 */ /* 0x000e220000000800 */
[----:B------:R-:W-:Y:S01]  /*1c750*/  FMUL.FTZ R108, R108, R108 ;  /* 0x0000006c6c6c7220 */ /* 0x000fe20000410000 */
[----:B------:R-:W-:-:S03]  /*1c760*/  FFMA.FTZ R112, R109, R98, R112 ;  /* 0x000000626d707223 */ /* 0x000fc60000010070 */
[----:B------:R-:W-:Y:S01]  /*1c770*/  FMUL.FTZ R108, R109, R108 ;  /* 0x0000006c6d6c7220 */ /* 0x000fe20000410000 */
[----:B--2---:R-:W-:Y:S01]  /*1c780*/  FMUL.FTZ R112, R99, R112 ;  /* 0x0000007063707220 */ /* 0x004fe20000410000 */
[----:B---3--:R-:W-:Y:S02]  /*1c790*/  FADD.FTZ R110, R113, R110 ;  /* 0x0000006e716e7221 */ /* 0x008fe40000010000 */
[----:B------:R-:W-:Y:S02]  /*1c7a0*/  FMUL.FTZ R108, R108, R111 ;  /* 0x0000006f6c6c7220 */ /* 0x000fe40000410000 */
[----:B------:R2:W3:Y:S02]  /*1c7b0*/  SHFL.IDX PT, R113, R112, RZ, 0x1f ;  /* 0x00001fff70717589 */ /* 0x0004e400000e0000 */
[----:B------:R-:W-:Y:S02]  /*1c7c0*/  FFMA.FTZ R108, R99, R108, R110 ;  /* 0x0000006c636c7223 */ /* 0x000fe4000001006e */
[----:B------:R-:W4:Y:S04]  /*1c7d0*/  @!P0 LDC.64 R110, c[0x0][0x3c0] ;  /* 0x0000f000ff6e8b82 */ /* 0x000f280000000a00 */
[----:B------:R-:W0:Y:S01]  /*1c7e0*/  SHFL.IDX PT, R108, R108, RZ, 0x1f ;  /* 0x00001fff6c6c7589 */ /* 0x000e2200000e0000 */
[----:B--2---:R-:W-:-:S02]  /*1c7f0*/  HADD2.F32 R112, -RZ, R4.H0_H0 ;  /* 0x20000004ff707230 */ /* 0x004fc40000004100 */
[----:B---3--:R-:W-:Y:S01]  /*1c800*/  FMUL.FTZ R98, R113, R113 ;  /* 0x0000007171627220 */ /* 0x008fe20000410000 */
[----:B----4-:R-:W-:-:S04]  /*1c810*/  @!P0 IMAD.WIDE R110, R115, 0x4, R110 ;  /* 0x00000004736e8825 */ /* 0x010fc800078e026e */
[----:B------:R-:W-:Y:S01]  /*1c820*/  FSEL R99, R98, RZ, P1 ;  /* 0x000000ff62637208 */ /* 0x000fe20000800000 */
[----:B0-----:R-:W-:Y:S01]  /*1c830*/  FFMA.FTZ R98, R108, UR21, R107 ;  /* 0x000000156c627c23 */ /* 0x001fe2000801006b */
[----:B------:R0:W-:Y:S01]  /*1c840*/  @!P0 STG.E desc[UR12][R110.64], R113 ;  /* 0x000000716e008986 */ /* 0x0001e2000c10190c */
[----:B------:R-:W2:Y:S02]  /*1c850*/  @!P0 LDC.64 R108, c[0x0][0x3c8] ;  /* 0x0000f200ff6c8b82 */ /* 0x000ea40000000a00 */
[----:B------:R-:W-:Y:S01]  /*1c860*/  FADD.FTZ R98, R98, R99 ;  /* 0x0000006362627221 */ /* 0x000fe20000010000 */
[----:B------:R-:W-:-:S05]  /*1c870*/  FSEL R99, R113, RZ, !P1 ;  /* 0x000000ff71637208 */ /* 0x000fca0004800000 */
[----:B------:R-:W3:Y:S01]  /*1c880*/  MUFU.RSQ R98, R98 ;  /* 0x0000006200627308 */ /* 0x000ee20000001400 */
[C---:B------:R-:W-:Y:S01]  /*1c890*/  FADD.FTZ R33, -R99.reuse, R33 ;  /* 0x0000002163217221 */ /* 0x040fe20000010100 */
[C---:B------:R-:W-:Y:S01]  /*1c8a0*/  FADD.FTZ R115, -R99.reuse, R30 ;  /* 0x0000001e63737221 */ /* 0x040fe20000010100 */
[----:B0-----:R-:W-:Y:S02]  /*1c8b0*/  HADD2.F32 R111, -RZ, R82.H1_H1 ;  /* 0x30000052ff6f7230 */ /* 0x001fe40000004100 */
[C---:B------:R-:W-:Y:S01]  /*1c8c0*/  FADD.FTZ R123, -R99.reuse, R34 ;  /* 0x00000022637b7221 */ /* 0x040fe20000010100 */
[----:B------:R-:W-:Y:S02]  /*1c8d0*/  HADD2.F32 R113, -RZ, R2.H1_H1 ;  /* 0x30000002ff717230 */ /* 0x000fe40000004100 */
[C---:B------:R-:W-:Y:S01]  /*1c8e0*/  FADD.FTZ R107, -R99.reuse, R28 ;  /* 0x0000001c636b7221 */ /* 0x040fe20000010100 */
[----:B------:R-:W-:Y:S02]  /*1c8f0*/  HADD2.F32 R34, -RZ, R83.H0_H0 ;  /* 0x20000053ff227230 */ /* 0x000fe40000004100 */
[----:B------:R-:W-:Y:S01]  /*1c900*/  FADD.FTZ R29, -R99, R29 ;  /* 0x0000001d631d7221 */ /* 0x000fe20000010100 */
[----:B------:R-:W-:-:S02]  /*1c910*/  HADD2.F32 R110, -RZ, R0.H0_H0 ;  /* 0x20000000ff6e7230 */ /* 0x000fc40000004100 */
[C---:B------:R-:W-:Y:S01]  /*1c920*/  FADD.FTZ R31, -R99.reuse, R31 ;  /* 0x0000001f631f7221 */ /* 0x040fe20000010100 */
[----:B------:R-:W-:Y:S02]  /*1c930*/  HADD2.F32 R28, -RZ, R80.H0_H0 ;  /* 0x20000050ff1c7230 */ /* 0x000fe40000004100 */
[C---:B------:R-:W-:Y:S01]  /*1c940*/  FADD.FTZ R119, -R99.reuse, R32 ;  /* 0x0000002063777221 */ /* 0x040fe20000010100 */
[----:B------:R-:W-:Y:S02]  /*1c950*/  HADD2.F32 R30, -RZ, R82.H0_H0 ;  /* 0x20000052ff1e7230 */ /* 0x000fe40000004100 */
[C---:B------:R-:W-:Y:S01]  /*1c960*/  FADD.FTZ R25, -R99.reuse, R25 ;  /* 0x0000001963197221 */ /* 0x040fe20000010100 */
[C---:B------:R-:W-:Y:S01]  /*1c970*/  FADD.FTZ R27, -R99.reuse, R27 ;  /* 0x0000001b631b7221 */ /* 0x040fe20000010100 */
[----:B------:R-:W-:Y:S01]  /*1c980*/  FADD.FTZ R23, -R99, R23 ;  /* 0x0000001763177221 */ /* 0x000fe20000010100 */
[C---:B---3--:R-:W-:Y:S01]  /*1c990*/  FMUL.FTZ R118, R98.reuse, R33 ;  /* 0x0000002162767220 */ /* 0x048fe20000410000 */
[----:B------:R-:W-:Y:S01]  /*1c9a0*/  FMUL.FTZ R116, R98, R115 ;  /* 0x0000007362747220 */ /* 0x000fe20000410000 */
[----:B------:R-:W-:-:S02]  /*1c9b0*/  IMAD.U32 R115, RZ, RZ, UR4 ;  /* 0x00000004ff737e24 */ /* 0x000fc4000f8e00ff */
[----:B------:R-:W-:Y:S01]  /*1c9c0*/  FMUL.FTZ R123, R98, R123 ;  /* 0x0000007b627b7220 */ /* 0x000fe20000410000 */
[----:B------:R-:W-:Y:S01]  /*1c9d0*/  FFMA.FTZ R33, R118, R111, R113 ;  /* 0x0000006f76217223 */ /* 0x000fe20000010071 */
[----:B------:R-:W-:Y:S01]  /*1c9e0*/  FADD.FTZ R111, -R99, R35 ;  /* 0x00000023636f7221 */ /* 0x000fe20000010100 */
[----:B--2---:R-:W-:-:S04]  /*1c9f0*/  @!P0 IMAD.WIDE R108, R115, 0x4, R108 ;  /* 0x00000004736c8825 */ /* 0x004fc800078e026c */
[C---:B------:R-:W-:Y:S01]  /*1ca00*/  FMUL.FTZ R107, R98.reuse, R107 ;  /* 0x0000006b626b7220 */ /* 0x040fe20000410000 */
[----:B------:R-:W-:Y:S01]  /*1ca10*/  FFMA.FTZ R35, R123, R34, R110 ;  /* 0x000000227b237223 */ /* 0x000fe2000001006e */
[C---:B------:R-:W-:Y:S01]  /*1ca20*/  FMUL.FTZ R122, R98.reuse, R111 ;  /* 0x0000006f627a7220 */ /* 0x040fe20000410000 */
[----:B------:R-:W-:Y:S02]  /*1ca30*/  HADD2.F32 R111, -RZ, R83.H1_H1 ;  /* 0x30000053ff6f7230 */ /* 0x000fe40000004100 */
[----:B------:R-:W-:Y:S01]  /*1ca40*/  FFMA.FTZ R28, R107, R28, R112 ;  /* 0x0000001c6b1c7223 */ /* 0x000fe20000010070 */
[----:B------:R-:W-:Y:S01]  /*1ca50*/  HADD2.F32 R113, -RZ, R0.H1_H1 ;  /* 0x30000000ff717230 */ /* 0x000fe20000004100 */
[----:B------:R0:W-:Y:S01]  /*1ca60*/  @!P0 STG.E desc[UR12][R108.64], R98 ;  /* 0x000000626c008986 */ /* 0x0001e2000c10190c */
[----:B------:R-:W-:Y:S02]  /*1ca70*/  HADD2.F32 R112, -RZ, R2.H0_H0 ;  /* 0x20000002ff707230 */ /* 0x000fe40000004100 */
[C---:B------:R-:W-:Y:S01]  /*1ca80*/  FMUL.FTZ R34, R98.reuse, R29 ;  /* 0x0000001d62227220 */ /* 0x040fe20000410000 */
[----:B------:R-:W-:Y:S01]  /*1ca90*/  FMUL.FTZ R114, R98, R31 ;  /* 0x0000001f62727220 */ /* 0x000fe20000410000 */
[----:B------:R-:W-:Y:S01]  /*1caa0*/  FFMA.FTZ R110, R122, R111, R113 ;  /* 0x0000006f7a6e7223 */ /* 0x000fe20000010071 */
[----:B------:R-:W-:-:S02]  /*1cab0*/  HADD2.F32 R111, -RZ, R3.H1_H1 ;  /* 0x30000003ff6f7230 */ /* 0x000fc40000004100 */
[----:B------:R-:W-:Y:S01]  /*1cac0*/  FMUL.FTZ R119, R98, R119 ;  /* 0x0000007762777220 */ /* 0x000fe20000410000 */
[----:B------:R-:W-:Y:S02]  /*1cad0*/  HADD2.F32 R29, -RZ, R80.H1_H1 ;  /* 0x30000050ff1d7230 */ /* 0x000fe40000004100 */
[----:B------:R-:W-:Y:S01]  /*1cae0*/  FFMA.FTZ R32, R116, R117, R121 ;  /* 0x0000007574207223 */ /* 0x000fe20000010079 */
[----:B------:R-:W-:Y:S02]  /*1caf0*/  HADD2.F32 R31, -RZ, R4.H1_H1 ;  /* 0x30000004ff1f7230 */ /* 0x000fe40000004100 */
[----:B------:R-:W-:Y:S01]  /*1cb00*/  FFMA.FTZ R30, R119, R30, R112 ;  /* 0x0000001e771e7223 */ /* 0x000fe20000010070 */
[C---:B------:R-:W-:Y:S01]  /*1cb10*/  FMUL.FTZ R25, R98.reuse, R25 ;  /* 0x0000001962197220 */ /* 0x040fe20000410000 */
[----:B0-----:R-:W-:Y:S02]  /*1cb20*/  HADD2.F32 R109, -RZ, R81.H1_H1 ;  /* 0x30000051ff6d7230 */ /* 0x001fe40000004100 */
[----:B------:R-:W-:Y:S01]  /*1cb30*/  FMUL.FTZ R121, R98, R23 ;  /* 0x0000001762797220 */ /* 0x000fe20000410000 */
[----:B------:R-:W-:Y:S01]  /*1cb40*/  HADD2.F32 R108, -RZ, R48.H0_H0 ;  /* 0x20000030ff6c7230 */ /* 0x000fe20000004100 */
[----:B------:R-:W-:Y:S01]  /*1cb50*/  F2FP.F16.F32.PACK_AB R30, R33, R30 ;  /* 0x0000001e211e723e */ /* 0x000fe200000000ff */
[----:B------:R-:W-:-:S02]  /*1cb60*/  HADD2.F32 R113, -RZ, R49.H1_H1 ;  /* 0x30000031ff717230 */ /* 0x000fc40000004100 */
[----:B------:R-:W-:Y:S01]  /*1cb70*/  FFMA.FTZ R111, R114, R109, R111 ;  /* 0x0000006d726f7223 */ /* 0x000fe2000001006f */
[----:B------:R-:W-:Y:S01]  /*1cb80*/  FFMA.FTZ R109, R34, R29, R31 ;  /* 0x0000001d226d7223 */ /* 0x000fe2000001001f */
[----:B------:R-:W-:Y:S01]  /*1cb90*/  F2FP.F16.F32.PACK_AB R31, R110, R35 ;  /* 0x000000236e1f723e */ /* 0x000fe200000000ff */
[----:B------:R-:W-:Y:S02]  /*1cba0*/  HADD2.F32 R110, -RZ, R68.H0_H0 ;  /* 0x20000044ff6e7230 */ /* 0x000fe40000004100 */
[----:B------:R-:W-:Y:S01]  /*1cbb0*/  FADD.FTZ R17, -R99, R17 ;  /* 0x0000001163117221 */ /* 0x000fe20000010100 */
[----:B------:R-:W-:Y:S01]  /*1cbc0*/  F2FP.F16.F32.PACK_AB R29, R111, R32 ;  /* 0x000000206f1d723e */ /* 0x000fe200000000ff */
[----:B-1----:R-:W-:Y:S01]  /*1cbd0*/  IMAD.WIDE.U32 R32, R105, 0x10, R8 ;  /* 0x0000001069207825 */ /* 0x002fe200078e0008 */
[----:B------:R-:W-:-:S03]  /*1cbe0*/  F2FP.F16.F32.PACK_AB R28, R109, R28 ;  /* 0x0000001c6d1c723e */ /* 0x000fc600000000ff */
[----:B------:R-:W-:Y:S01]  /*1cbf0*/  FFMA.FTZ R110, R107, R110, R108 ;  /* 0x0000006e6b6e7223 */ /* 0x000fe2000001006c */
[C---:B------:R-:W-:Y:S01]  /*1cc00*/  FMUL.FTZ R17, R98.reuse, R17 ;  /* 0x0000001162117220 */ /* 0x040fe20000410000 */
[----:B------:R-:W-:Y:S02]  /*1cc10*/  HADD2.F32 R109, -RZ, R68.H1_H1 ;  /* 0x30000044ff6d7230 */ /* 0x000fe40000004100 */
[C---:B------:R-:W-:Y:S01]  /*1cc20*/  FADD.FTZ R19, -R99.reuse, R19 ;  /* 0x0000001363137221 */ /* 0x040fe20000010100 */
[----:B------:R0:W-:Y:S01]  /*1cc30*/  STG.E.128 desc[UR12][R32.64], R28 ;  /* 0x0000001c20007986 */ /* 0x0001e2000c101d0c */
[----:B------:R-:W-:Y:S02]  /*1cc40*/  HADD2.F32 R35, -RZ, R48.H1_H1 ;  /* 0x30000030ff237230 */ /* 0x000fe40000004100 */
[----:B------:R-:W-:Y:S01]  /*1cc50*/  FADD.FTZ R85, -R99, R85 ;  /* 0x0000005563557221 */ /* 0x000fe20000010100 */
[----:B------:R-:W-:Y:S02]  /*1cc60*/  HADD2.F32 R108, -RZ, R90.H1_H1 ;  /* 0x3000005aff6c7230 */ /* 0x000fe40000004100 */
[----:B------:R-:W-:Y:S01]  /*1cc70*/  FMUL.FTZ R19, R98, R19 ;  /* 0x0000001362137220 */ /* 0x000fe20000410000 */
[----:B------:R-:W-:-:S02]  /*1cc80*/  HADD2.F32 R107, -RZ, R49.H0_H0 ;  /* 0x20000031ff6b7230 */ /* 0x000fc40000004100 */
[----:B------:R-:W-:Y:S01]  /*1cc90*/  FFMA.FTZ R109, R34, R109, R35 ;  /* 0x0000006d226d7223 */ /* 0x000fe20000010023 */
[----:B------:R-:W-:Y:S02]  /*1cca0*/  HADD2.F32 R34, -RZ, R76.H1_H1 ;  /* 0x3000004cff227230 */ /* 0x000fe40000004100 */
[----:B------:R-:W-:Y:S01]  /*1ccb0*/  FMUL.FTZ R85, R98, R85 ;  /* 0x0000005562557220 */ /* 0x000fe20000410000 */
[--C-:B------:R-:W-:Y:S02]  /*1ccc0*/  HADD2.F32 R35, -RZ, R69.reuse.H0_H0 ;  /* 0x20000045ff237230 */ /* 0x100fe40000004100 */
[----:B------:R-:W-:Y:S01]  /*1ccd0*/  FADD.FTZ R87, -R99, R87 ;  /* 0x0000005763577221 */ /* 0x000fe20000010100 */
[----:B------:R-:W-:Y:S02]  /*1cce0*/  HADD2.F32 R111, -RZ, R69.H1_H1 ;  /* 0x30000045ff6f7230 */ /* 0x000fe40000004100 */
[----:B------:R-:W-:Y:S02]  /*1ccf0*/  HADD2.F32 R117, -RZ, R55.H0_H0 ;  /* 0x20000037ff757230 */ /* 0x000fe40000004100 */
[----:B------:R-:W-:Y:S01]  /*1cd00*/  FFMA.FTZ R116, R116, R35, R107 ;  /* 0x0000002374747223 */ /* 0x000fe2000001006b */
[----:B------:R-:W-:-:S02]  /*1cd10*/  HADD2.F32 R35, -RZ, R51.H1_H1 ;  /* 0x30000033ff237230 */ /* 0x000fc40000004100 */
[----:B------:R-:W-:Y:S01]  /*1cd20*/  FFMA.FTZ R114, R114, R111, R113 ;  /* 0x0000006f72727223 */ /* 0x000fe20000010071 */
[----:B------:R-:W-:Y:S02]  /*1cd30*/  HADD2.F32 R111, -RZ, R54.H0_H0 ;  /* 0x20000036ff6f7230 */ /* 0x000fe40000004100 */
[----:B------:R-:W-:Y:S01]  /*1cd40*/  FMUL.FTZ R87, R98, R87 ;  /* 0x0000005762577220 */ /* 0x000fe20000410000 */
[----:B0-----:R-:W-:Y:S02]  /*1cd50*/  HADD2.F32 R28, -RZ, R70.H0_H0 ;  /* 0x20000046ff1c7230 */ /* 0x001fe40000004100 */
[----:B------:R-:W-:Y:S02]  /*1cd60*/  HADD2.F32 R30, -RZ, R50.H0_H0 ;  /* 0x20000032ff1e7230 */ /* 0x000fe40000004100 */
[----:B------:R-:W-:Y:S02]  /*1cd70*/  HADD2.F32 R29, -RZ, R70.H1_H1 ;  /* 0x30000046ff1d7230 */ /* 0x000fe40000004100 */
[----:B------:R-:W-:-:S02]  /*1cd80*/  HADD2.F32 R31, -RZ, R50.H1_H1 ;  /* 0x30000032ff1f7230 */ /* 0x000fc40000004100 */
[----:B------:R-:W-:Y:S01]  /*1cd90*/  FFMA.FTZ R119, R119, R28, R30 ;  /* 0x0000001c77777223 */ /* 0x000fe2000001001e */
[----:B------:R-:W-:Y:S02]  /*1cda0*/  HADD2.F32 R28, -RZ, R71.H0_H0 ;  /* 0x20000047ff1c7230 */ /* 0x000fe40000004100 */
[----:B------:R-:W-:Y:S02]  /*1cdb0*/  HADD2.F32 R30, -RZ, R51.H0_H0 ;  /* 0x20000033ff1e7230 */ /* 0x000fe40000004100 */
[----:B------:R-:W-:Y:S01]  /*1cdc0*/  FFMA.FTZ R118, R118, R29, R31 ;  /* 0x0000001d76767223 */ /* 0x000fe2000001001f */
[----:B------:R-:W-:Y:S01]  /*1cdd0*/  FADD.FTZ R29, -R99, R24 ;  /* 0x00000018631d7221 */ /* 0x000fe20000010100 */
[----:B------:R-:W-:Y:S02]  /*1cde0*/  HADD2.F32 R32, -RZ, R64.H0_H0 ;  /* 0x20000040ff207230 */ /* 0x000fe40000004100 */
[----:B------:R-:W-:Y:S02]  /*1cdf0*/  HADD2.F32 R31, -RZ, R52.H0_H0 ;  /* 0x20000034ff1f7230 */ /* 0x000fe40000004100 */
[----:B------:R-:W-:Y:S01]  /*1ce00*/  FFMA.FTZ R123, R123, R28, R30 ;  /* 0x0000001c7b7b7223 */ /* 0x000fe2000001001e */
[----:B------:R-:W-:Y:S01]  /*1ce10*/  FMUL.FTZ R29, R98, R29 ;  /* 0x0000001d621d7220 */ /* 0x000fe20000410000 */
[----:B------:R-:W-:-:S02]  /*1ce20*/  HADD2.F32 R30, -RZ, R76.H0_H0 ;  /* 0x2000004cff1e7230 */ /* 0x000fc40000004100 */
[----:B------:R-:W-:Y:S02]  /*1ce30*/  HADD2.F32 R28, -RZ, R90.H0_H0 ;  /* 0x2000005aff1c7230 */ /* 0x000fe40000004100 */
[----:B------:R-:W-:Y:S01]  /*1ce40*/  FFMA.FTZ R24, R29, R32, R31 ;  /* 0x000000201d187223 */ /* 0x000fe2000001001f */
[----:B------:R-:W-:Y:S01]  /*1ce50*/  FADD.FTZ R31, -R99, R26 ;  /* 0x0000001a631f7221 */ /* 0x000fe20000010100 */
[----:B------:R-:W-:Y:S02]  /*1ce60*/  HADD2.F32 R26, -RZ, R52.H1_H1 ;  /* 0x30000034ff1a7230 */ /* 0x000fe40000004100 */
[----:B------:R-:W-:Y:S01]  /*1ce70*/  FFMA.FTZ R30, R29, R30, R28 ;  /* 0x0000001e1d1e7223 */ /* 0x000fe2000001001c */
[----:B------:R-:W-:Y:S01]  /*1ce80*/  FFMA.FTZ R29, R25, R34, R108 ;  /* 0x00000022191d7223 */ /* 0x000fe2000001006c */
[----:B------:R-:W-:Y:S02]  /*1ce90*/  HADD2.F32 R28, -RZ, R64.H1_H1 ;  /* 0x30000040ff1c7230 */ /* 0x000fe40000004100 */
[----:B------:R-:W-:Y:S01]  /*1cea0*/  FMUL.FTZ R31, R98, R31 ;  /* 0x0000001f621f7220 */ /* 0x000fe20000410000 */
[----:B------:R-:W-:-:S02]  /*1ceb0*/  HADD2.F32 R32, -RZ, R77.H0_H0 ;  /* 0x2000004dff207230 */ /* 0x000fc40000004100 */
[----:B------:R-:W-:Y:S02]  /*1cec0*/  HADD2.F32 R34, -RZ, R91.H0_H0 ;  /* 0x2000005bff227230 */ /* 0x000fe40000004100 */
[----:B------:R-:W-:Y:S01]  /*1ced0*/  FFMA.FTZ R28, R25, R28, R26 ;  /* 0x0000001c191c7223 */ /* 0x000fe2000001001a */
[----:B------:R-:W-:Y:S02]  /*1cee0*/  HADD2.F32 R26, -RZ, R65.H0_H0 ;  /* 0x20000041ff1a7230 */ /* 0x000fe40000004100 */
[----:B------:R-:W-:Y:S02]  /*1cef0*/  HADD2.F32 R33, -RZ, R71.H1_H1 ;  /* 0x30000047ff217230 */ /* 0x000fe40000004100 */
[----:B------:R-:W-:Y:S01]  /*1cf00*/  FFMA.FTZ R115, R31, R32, R34 ;  /* 0x000000201f737223 */ /* 0x000fe20000010022 */
[----:B------:R-:W-:Y:S02]  /*1cf10*/  HADD2.F32 R32, -RZ, R53.H0_H0 ;  /* 0x20000035ff207230 */ /* 0x000fe40000004100 */
[----:B------:R-:W-:-:S02]  /*1cf20*/  HADD2.F32 R34, -RZ, R77.H1_H1 ;  /* 0x3000004dff227230 */ /* 0x000fc40000004100 */
[----:B------:R-:W-:Y:S01]  /*1cf30*/  FFMA.FTZ R122, R122, R33, R35 ;  /* 0x000000217a7a7223 */ /* 0x000fe20000010023 */
[C---:B------:R-:W-:Y:S01]  /*1cf40*/  FMUL.FTZ R33, R98.reuse, R27 ;  /* 0x0000001b62217220 */ /* 0x040fe20000410000 */
[----:B------:R-:W-:Y:S01]  /*1cf50*/  FFMA.FTZ R25, R31, R26, R32 ;  /* 0x0000001a1f197223 */ /* 0x000fe20000010020 */
[----:B------:R-:W-:Y:S02]  /*1cf60*/  HADD2.F32 R26, -RZ, R65.H1_H1 ;  /* 0x30000041ff1a7230 */ /* 0x000fe40000004100 */
[----:B------:R-:W-:Y:S01]  /*1cf70*/  FADD.FTZ R35, -R99, R20 ;  /* 0x0000001463237221 */ /* 0x000fe20000010100 */
[----:B------:R-:W-:Y:S02]  /*1cf80*/  HADD2.F32 R32, -RZ, R53.H1_H1 ;  /* 0x30000035ff207230 */ /* 0x000fe40000004100 */
[----:B------:R-:W-:Y:S02]  /*1cf90*/  HADD2.F32 R108, -RZ, R91.H1_H1 ;  /* 0x3000005bff6c7230 */ /* 0x000fe40000004100 */
[----:B------:R-:W-:Y:S01]  /*1cfa0*/  FMUL.FTZ R35, R98, R35 ;  /* 0x0000002362237220 */ /* 0x000fe20000410000 */
[----:B------:R-:W-:-:S02]  /*1cfb0*/  HADD2.F32 R20, -RZ, R78.H0_H0 ;  /* 0x2000004eff147230 */ /* 0x000fc40000004100 */
[C---:B------:R-:W-:Y:S01]  /*1cfc0*/  FFMA.FTZ R31, R33.reuse, R26, R32 ;  /* 0x0000001a211f7223 */ /* 0x040fe20000010020 */
[----:B------:R-:W-:Y:S02]  /*1cfd0*/  HADD2.F32 R26, -RZ, R92.H0_H0 ;  /* 0x2000005cff1a7230 */ /* 0x000fe40000004100 */
[----:B------:R-:W-:Y:S01]  /*1cfe0*/  FFMA.FTZ R27, R33, R34, R108 ;  /* 0x00000022211b7223 */ /* 0x000fe2000001006c */
[----:B------:R-:W-:Y:S02]  /*1cff0*/  HADD2.F32 R32, -RZ, R66.H0_H0 ;  /* 0x20000042ff207230 */ /* 0x000fe40000004100 */
[----:B------:R-:W-:Y:S01]  /*1d000*/  FADD.FTZ R33, -R99, R21 ;  /* 0x0000001563217221 */ /* 0x000fe20000010100 */
[----:B------:R-:W-:Y:S02]  /*1d010*/  HADD2.F32 R34, -RZ, R67.H0_H0 ;  /* 0x20000043ff227230 */ /* 0x000fe40000004100 */
[----:B------:R-:W-:Y:S01]  /*1d020*/  FFMA.FTZ R21, R35, R20, R26 ;  /* 0x0000001423157223 */ /* 0x000fe2000001001a */
[----:B------:R-:W-:-:S02]  /*1d030*/  HADD2.F32 R20, -RZ, R78.H1_H1 ;  /* 0x3000004eff147230 */ /* 0x000fc40000004100 */
[----:B------:R-:W-:Y:S01]  /*1d040*/  FFMA.FTZ R111, R35, R32, R111 ;  /* 0x00000020236f7223 */ /* 0x000fe2000001006f */
[----:B------:R-:W-:Y:S02]  /*1d050*/  HADD2.F32 R26, -RZ, R92.H1_H1 ;  /* 0x3000005cff1a7230 */ /* 0x000fe40000004100 */
[----:B------:R-:W-:Y:S01]  /*1d060*/  FMUL.FTZ R33, R98, R33 ;  /* 0x0000002162217220 */ /* 0x000fe20000410000 */
[----:B------:R-:W-:Y:S02]  /*1d070*/  HADD2.F32 R32, -RZ, R66.H1_H1 ;  /* 0x30000042ff207230 */ /* 0x000fe40000004100 */
[----:B------:R-:W-:Y:S02]  /*1d080*/  HADD2.F32 R35, -RZ, R54.H1_H1 ;  /* 0x30000036ff237230 */ /* 0x000fe40000004100 */
[----:B------:R-:W-:Y:S01]  /*1d090*/  FFMA.FTZ R20, R33, R20, R26 ;  /* 0x0000001421147223 */ /* 0x000fe2000001001a */
[----:B------:R-:W-:Y:S02]  /*1d0a0*/  HADD2.F32 R108, -RZ, R67.H1_H1 ;  /* 0x30000043ff6c7230 */ /* 0x000fe40000004100 */
[----:B------:R-:W-:-:S02]  /*1d0b0*/  HADD2.F32 R112, -RZ, R60.H1_H1 ;  /* 0x3000003cff707230 */ /* 0x000fc40000004100 */
[----:B------:R-:W-:Y:S01]  /*1d0c0*/  FFMA.FTZ R26, R33, R32, R35 ;  /* 0x00000020211a7223 */ /* 0x000fe20000010023 */
[----:B------:R-:W-:Y:S01]  /*1d0d0*/  FADD.FTZ R33, -R99, R22 ;  /* 0x0000001663217221 */ /* 0x000fe20000010100 */
[----:B------:R-:W-:Y:S02]  /*1d0e0*/  HADD2.F32 R22, -RZ, R79.H0_H0 ;  /* 0x2000004fff167230 */ /* 0x000fe40000004100 */
[----:B------:R-:W-:Y:S02]  /*1d0f0*/  HADD2.F32 R32, -RZ, R93.H0_H0 ;  /* 0x2000005dff207230 */ /* 0x000fe40000004100 */
[----:B------:R-:W-:Y:S01]  /*1d100*/  FMUL.FTZ R33, R98, R33 ;  /* 0x0000002162217220 */ /* 0x000fe20000410000 */
[--C-:B------:R-:W-:Y:S02]  /*1d110*/  HADD2.F32 R35, -RZ, R56.reuse.H0_H0 ;  /* 0x20000038ff237230 */ /* 0x100fe40000004100 */
[----:B------:R-:W-:Y:S02]  /*1d120*/  HADD2.F32 R107, -RZ, R56.H1_H1 ;  /* 0x30000038ff6b7230 */ /* 0x000fe40000004100 */
[C---:B------:R-:W-:Y:S01]  /*1d130*/  FFMA.FTZ R22, R33.reuse, R22, R32 ;  /* 0x0000001621167223 */ /* 0x040fe20000010020 */
[----:B------:R-:W-:Y:S01]  /*1d140*/  FFMA.FTZ R117, R33, R34, R117 ;  /* 0x0000002221757223 */ /* 0x000fe20000010075 */
[----:B------:R-:W-:-:S02]  /*1d150*/  HADD2.F32 R32, -RZ, R79.H1_H1 ;  /* 0x3000004fff207230 */ /* 0x000fc40000004100 */
[----:B------:R-:W-:Y:S02]  /*1d160*/  HADD2.F32 R34, -RZ, R93.H1_H1 ;  /* 0x3000005dff227230 */ /* 0x000fe40000004100 */
[----:B------:R-:W-:Y:S01]  /*1d170*/  FFMA.FTZ R107, R17, R112, R107 ;  /* 0x00000070116b7223 */ /* 0x000fe2000001006b */
[----:B------:R-:W-:Y:S02]  /*1d180*/  HADD2.F32 R33, -RZ, R55.H1_H1 ;  /* 0x30000037ff217230 */ /* 0x000fe40000004100 */
[----:B------:R-:W-:Y:S02]  /*1d190*/  HADD2.F32 R112, -RZ, R73.H0_H0 ;  /* 0x20000049ff707230 */ /* 0x000fe40000004100 */
[C---:B------:R-:W-:Y:S01]  /*1d1a0*/  FFMA.FTZ R23, R121.reuse, R32, R34 ;  /* 0x0000002079177223 */ /* 0x040fe20000010022 */
[----:B------:R-:W-:Y:S02]  /*1d1b0*/  HADD2.F32 R34, -RZ, R72.H0_H0 ;  /* 0x20000048ff227230 */ /* 0x000fe40000004100 */
[----:B------:R-:W-:Y:S01]  /*1d1c0*/  FFMA.FTZ R121, R121, R108, R33 ;  /* 0x0000006c79797223 */ /* 0x000fe20000010021 */
[----:B------:R-:W-:Y:S01]  /*1d1d0*/  FADD.FTZ R33, -R99, R16 ;  /* 0x0000001063217221 */ /* 0x000fe20000010100 */
[----:B------:R-:W-:Y:S01]  /*1d1e0*/  HADD2.F32 R16, -RZ, R94.H0_H0 ;  /* 0x2000005eff107230 */ /* 0x000fe20000004100 */
[----:B------:R-:W-:Y:S01]  /*1d1f0*/  F2FP.F16.F32.PACK_AB R23, R23, R22 ;  /* 0x000000161717723e */ /* 0x000fe200000000ff */
[----:B------:R-:W-:-:S02]  /*1d200*/  HADD2.F32 R32, -RZ, R60.H0_H0 ;  /* 0x2000003cff207230 */ /* 0x000fc40000004100 */
[----:B------:R-:W-:Y:S01]  /*1d210*/  FMUL.FTZ R33, R98, R33 ;  /* 0x0000002162217220 */ /* 0x000fe20000410000 */
[----:B------:R-:W-:Y:S01]  /*1d220*/  HADD2.F32 R108, -RZ, R94.H1_H1 ;  /* 0x3000005eff6c7230 */ /* 0x000fe20000004100 */
[----:B------:R-:W-:Y:S02]  /*1d230*/  F2FP.F16.F32.PACK_AB R22, R20, R21 ;  /* 0x000000151416723e */ /* 0x000fe400000000ff */
[C---:B------:R-:W-:Y:S01]  /*1d240*/  FFMA.FTZ R34, R33.reuse, R34, R16 ;  /* 0x0000002221227223 */ /* 0x040fe20000010010 */
[----:B------:R-:W-:Y:S02]  /*1d250*/  HADD2.F32 R16, -RZ, R72.H1_H1 ;  /* 0x30000048ff107230 */ /* 0x000fe40000004100 */
[----:B------:R-:W-:Y:S01]  /*1d260*/  FFMA.FTZ R32, R33, R32, R35 ;  /* 0x0000002021207223 */ /* 0x000fe20000010023 */
[----:B------:R-:W-:Y:S01]  /*1d270*/  HADD2.F32 R33, -RZ, R57.H0_H0 ;  /* 0x20000039ff217230 */ /* 0x000fe20000004100 */
[----:B------:R-:W-:Y:S01]  /*1d280*/  F2FP.F16.F32.PACK_AB R21, R27, R115 ;  /* 0x000000731b15723e */ /* 0x000fe200000000ff */
[----:B------:R-:W-:Y:S01]  /*1d290*/  FFMA.FTZ R35, R17, R16, R108 ;  /* 0x0000001011237223 */ /* 0x000fe2000001006c */
[----:B------:R-:W-:Y:S01]  /*1d2a0*/  FADD.FTZ R17, -R99, R18 ;  /* 0x0000001263117221 */ /* 0x000fe20000010100 */
[----:B------:R-:W-:Y:S01]  /*1d2b0*/  HADD2.F32 R16, -RZ, R95.H0_H0 ;  /* 0x2000005fff107230 */ /* 0x000fe20000004100 */
[----:B------:R-:W-:Y:S01]  /*1d2c0*/  IADD3 R27, PT, PT, R105, 0x100, RZ ;  /* 0x00000100691b7810 */ /* 0x000fe20007ffe0ff */
[----:B------:R-:W-:-:S02]  /*1d2d0*/  HADD2.F32 R108, -RZ, R61.H1_H1 ;  /* 0x3000003dff6c7230 */ /* 0x000fc40000004100 */
[----:B------:R-:W-:Y:S01]  /*1d2e0*/  FMUL.FTZ R17, R98, R17 ;  /* 0x0000001162117220 */ /* 0x000fe20000410000 */
[----:B------:R-:W-:Y:S01]  /*1d2f0*/  HADD2.F32 R18, -RZ, R95.H1_H1 ;  /* 0x3000005fff127230 */ /* 0x000fe20000004100 */
[----:B------:R-:W-:Y:S02]  /*1d300*/  F2FP.F16.F32.PACK_AB R26, R26, R111 ;  /* 0x0000006f1a1a723e */ /* 0x000fe400000000ff */
[----:B------:R-:W-:Y:S01]  /*1d310*/  FFMA.FTZ R112, R17, R112, R16 ;  /* 0x0000007011707223 */ /* 0x000fe20000010010 */
[----:B------:R-:W-:Y:S01]  /*1d320*/  HADD2.F32 R16, -RZ, R61.H0_H0 ;  /* 0x2000003dff107230 */ /* 0x000fe20000004100 */
[----:B------:R-:W-:-:S04]  /*1d330*/  F2FP.F16.F32.PACK_AB R20, R29, R30 ;  /* 0x0000001e1d14723e */ /* 0x000fc800000000ff */
[----:B------:R-:W-:Y:S01]  /*1d340*/  FFMA.FTZ R33, R17, R16, R33 ;  /* 0x0000001011217223 */ /* 0x000fe20000010021 */
[----:B------:R-:W-:Y:S02]  /*1d350*/  HADD2.F32 R17, -RZ, R57.H1_H1 ;  /* 0x30000039ff117230 */ /* 0x000fe40000004100 */
[----:B------:R-:W-:-:S03]  /*1d360*/  HADD2.F32 R16, -RZ, R73.H1_H1 ;  /* 0x30000049ff107230 */ /* 0x000fc60000004100 */
[----:B------:R-:W-:Y:S01]  /*1d370*/  FFMA.FTZ R108, R19, R108, R17 ;  /* 0x0000006c136c7223 */ /* 0x000fe20000010011 */
[----:B------:R-:W-:Y:S01]  /*1d380*/  FADD.FTZ R17, -R99, R84 ;  /* 0x0000005463117221 */ /* 0x000fe20000010100 */
[----:B------:R-:W-:Y:S01]  /*1d390*/  FFMA.FTZ R113, R19, R16, R18 ;  /* 0x0000001013717223 */ /* 0x000fe20000010012 */
[----:B------:R-:W-:Y:S01]  /*1d3a0*/  HADD2.F32 R16, -RZ, R96.H0_H0 ;  /* 0x20000060ff107230 */ /* 0x000fe20000004100 */
[----:B------:R-:W-:Y:S01]  /*1d3b0*/  F2FP.F16.F32.PACK_AB R18, R118, R119 ;  /* 0x000000777612723e */ /* 0x000fe200000000ff */
[----:B------:R-:W-:Y:S01]  /*1d3c0*/  FMUL.FTZ R17, R98, R17 ;  /* 0x0000001162117220 */ /* 0x000fe20000410000 */
[----:B------:R-:W-:Y:S01]  /*1d3d0*/  HADD2.F32 R84, -RZ, R62.H0_H0 ;  /* 0x2000003eff547230 */ /* 0x000fe20000004100 */
[----:B------:R-:W0:Y:S01]  /*1d3e0*/  LDC.64 R118, c[0x0][0x430] ;  /* 0x00010c00ff767b82 */ /* 0x000e220000000a00 */
[----:B------:R-:W-:Y:S02]  /*1d3f0*/  HADD2.F32 R19, -RZ, R58.H0_H0 ;  /* 0x2000003aff137230 */ /* 0x000fe40000004100 */
[----:B------:R-:W-:Y:S01]  /*1d400*/  FFMA.FTZ R120, R17, R120, R16 ;  /* 0x0000007811787223 */ /* 0x000fe20000010010 */
[----:B------:R-:W-:-:S02]  /*1d410*/  HADD2.F32 R16, -RZ, R96.H1_H1 ;  /* 0x30000060ff107230 */ /* 0x000fc40000004100 */
[----:B------:R-:W-:Y:S01]  /*1d420*/  FFMA.FTZ R84, R17, R84, R19 ;  /* 0x0000005411547223 */ /* 0x000fe20000010013 */
[----:B------:R-:W-:Y:S02]  /*1d430*/  HADD2.F32 R17, -RZ, R58.H1_H1 ;  /* 0x3000003aff117230 */ /* 0x000fe40000004100 */
[----:B------:R-:W-:Y:S01]  /*1d440*/  FFMA.FTZ R124, R85, R124, R16 ;  /* 0x0000007c557c7223 */ /* 0x000fe20000010010 */
[----:B------:R-:W-:Y:S01]  /*1d450*/  HADD2.F32 R16, -RZ, R62.H1_H1 ;  /* 0x3000003eff107230 */ /* 0x000fe20000004100 */
[----:B------:R-:W-:Y:S01]  /*1d460*/  F2FP.F16.F32.PACK_AB R19, R122, R123 ;  /* 0x0000007b7a13723e */ /* 0x000fe200000000ff */
[----:B------:R-:W-:-:S04]  /*1d470*/  IMAD.WIDE.U32 R122, R106, 0x10, R8 ;  /* 0x000000106a7a7825 */ /* 0x000fc800078e0008 */
[----:B------:R-:W-:Y:S01]  /*1d480*/  FFMA.FTZ R85, R85, R16, R17 ;  /* 0x0000001055557223 */ /* 0x000fe20000010011 */
[----:B------:R-:W-:Y:S01]  /*1d490*/  FADD.FTZ R17, -R99, R86 ;  /* 0x0000005663117221 */ /* 0x000fe20000010100 */
[----:B------:R-:W-:-:S03]  /*1d4a0*/  HADD2.F32 R16, -RZ, R59.H0_H0 ;  /* 0x2000003bff107230 */ /* 0x000fc60000004100 */
[----:B------:R-:W-:Y:S01]  /*1d4b0*/  FMUL.FTZ R86, R98, R17 ;  /* 0x0000001162567220 */ /* 0x000fe20000410000 */
[----:B------:R-:W-:Y:S02]  /*1d4c0*/  HADD2.F32 R17, -RZ, R97.H0_H0 ;  /* 0x20000061ff117230 */ /* 0x000fe40000004100 */
[----:B------:R-:W-:Y:S02]  /*1d4d0*/  HADD2.F32 R98, -RZ, R75.H1_H1 ;  /* 0x3000004bff627230 */ /* 0x000fe40000004100 */
[----:B0-----:R-:W-:-:S04]  /*1d4e0*/  IMAD.WIDE.U32 R6, R105, 0x10, R118 ;  /* 0x0000001069067825 */ /* 0x001fc800078e0076 */
[----:B------:R-:W-:Y:S01]  /*1d4f0*/  FFMA.FTZ R125, R86, R125, R17 ;  /* 0x0000007d567d7223 */ /* 0x000fe20000010011 */
[----:B------:R-:W-:-:S05]  /*1d500*/  HADD2.F32 R17, -RZ, R63.H0_H0 ;  /* 0x2000003fff117230 */ /* 0x000fca0000004100 */
[----:B------:R-:W-:Y:S01]  /*1d510*/  FFMA.FTZ R86, R86, R17, R16 ;  /* 0x0000001156567223 */ /* 0x000fe20000010010 */
[----:B------:R-:W-:Y:S01]  /*1d520*/  HADD2.F32 R16, -RZ, R97.H1_H1 ;  /* 0x30000061ff107230 */ /* 0x000fe20000004100 */
[----:B------:R-:W-:Y:S01]  /*1d530*/  F2FP.F16.F32.PACK_AB R17, R114, R116 ;  /* 0x000000747211723e */ /* 0x000fe200000000ff */
[----:B------:R-:W-:-:S03]  /*1d540*/  HADD2.F32 R114, -RZ, R59.H1_H1 ;  /* 0x3000003bff727230 */ /* 0x000fc60000004100 */
[----:B------:R-:W-:Y:S01]  /*1d550*/  FFMA.FTZ R98, R87, R98, R16 ;  /* 0x0000006257627223 */ /* 0x000fe20000010010 */
[----:B------:R-:W-:-:S05]  /*1d560*/  HADD2.F32 R16, -RZ, R63.H1_H1 ;  /* 0x3000003fff107230 */ /* 0x000fca0000004100 */
[----:B------:R-:W-:Y:S01]  /*1d570*/  FFMA.FTZ R87, R87, R16, R114 ;  /* 0x0000001057577223 */ /* 0x000fe20000010072 */
[----:B------:R-:W-:Y:S01]  /*1d580*/  IMAD.WIDE.U32 R114, R27, 0x10, R8 ;  /* 0x000000101b727825 */ /* 0x000fe200078e0008 */
[----:B------:R-:W-:-:S03]  /*1d590*/  F2FP.F16.F32.PACK_AB R16, R109, R110 ;  /* 0x0000006e6d10723e */ /* 0x000fc600000000ff */
[----:B------:R-:W-:Y:S01]  /*1d5a0*/  IMAD.WIDE.U32 R8, R27, 0x10, R118 ;  /* 0x000000101b087825 */ /* 0x000fe200078e0076 */
[----:B------:R-:W-:Y:S02]  /*1d5b0*/  F2FP.F16.F32.PACK_AB R27, R121, R117 ;  /* 0x00000075791b723e */ /* 0x000fe400000000ff */
[----:B------:R-:W-:Y:S01]  /*1d5c0*/  MOV R111, R7 ;  /* 0x00000007006f7202 */ /* 0x000fe20000000f00 */
[----:B------:R-:W-:Y:S01]  /*1d5d0*/  IMAD.MOV.U32 R116, RZ, RZ, R8 ;  /* 0x000000ffff747224 */ /* 0x000fe200078e0008 */
[----:B------:R-:W-:Y:S01]  /*1d5e0*/  MOV R117, R9 ;  /* 0x0000000900757202 */ /* 0x000fe20000000f00 */
[----:B------:R-:W-:Y:S01]  /*1d5f0*/  IMAD.MOV.U32 R110, RZ, RZ, R6 ;  /* 0x000000ffff6e7224 */ /* 0x000fe200078e0006 */
[----:B------:R0:W5:Y:S01]  /*1d600*/  LDL.LU.64 R8, [R1+0x8] ;  /* 0x0000080001087983 */ /* 0x0001620000300a00 */
[----:B------:R-:W-:Y:S01]  /*1d610*/  F2FP.F16.F32.PACK_AB R25, R31, R25 ;  /* 0x000000191f19723e */ /* 0x000fe200000000ff */
[----:B------:R-:W-:Y:S02]  /*1d620*/  IMAD.WIDE.U32 R118, R106, 0x10, R118 ;  /* 0x000000106a767825 */ /* 0x000fe400078e0076 */
[----:B------:R0:W5:Y:S01]  /*1d630*/  LDL.LU.64 R6, [R1] ;  /* 0x0000000001067983 */ /* 0x0001620000300a00 */
[----:B------:R-:W-:-:S02]  /*1d640*/  F2FP.F16.F32.PACK_AB R24, R28, R24 ;  /* 0x000000181c18723e */ /* 0x000fc400000000ff */
[----:B------:R-:W-:Y:S02]  /*1d650*/  F2FP.F16.F32.PACK_AB R31, R98, R125 ;  /* 0x0000007d621f723e */ /* 0x000fe400000000ff */
[----:B------:R-:W-:Y:S02]  /*1d660*/  F2FP.F16.F32.PACK_AB R30, R124, R120 ;  /* 0x000000787c1e723e */ /* 0x000fe400000000ff */
[----:B------:R-:W-:Y:S02]  /*1d670*/  F2FP.F16.F32.PACK_AB R29, R113, R112 ;  /* 0x00000070711d723e */ /* 0x000fe400000000ff */
[----:B------:R-:W-:Y:S01]  /*1d680*/  F2FP.F16.F32.PACK_AB R28, R35, R34 ;  /* 0x00000022231c723e */ /* 0x000fe200000000ff */
[----:B------:R0:W-:Y:S01]  /*1d690*/  STG.E.128 desc[UR12][R110.64], R16 ;  /* 0x000000106e007986 */ /* 0x0001e2000c101d0c */
[----:B------:R-:W-:Y:S02]  /*1d6a0*/  F2FP.F16.F32.PACK_AB R35, R87, R86 ;  /* 0x000000565723723e */ /* 0x000fe400000000ff */
[----:B------:R-:W-:-:S02]  /*1d6b0*/  F2FP.F16.F32.PACK_AB R34, R85, R84 ;  /* 0x000000545522723e */ /* 0x000fc400000000ff */
[----:B------:R-:W-:Y:S02]  /*1d6c0*/  F2FP.F16.F32.PACK_AB R33, R108, R33 ;  /* 0x000000216c21723e */ /* 0x000fe400000000ff */
[----:B------:R-:W-:Y:S01]  /*1d6d0*/  F2FP.F16.F32.PACK_AB R32, R107, R32 ;  /* 0x000000206b20723e */ /* 0x000fe200000000ff */
[----:B------:R0:W-:Y:S04]  /*1d6e0*/  STG.E.128 desc[UR12][R114.64], R20 ;  /* 0x0000001472007986 */ /* 0x0001e8000c101d0c */
[----:B------:R0:W-:Y:S04]  /*1d6f0*/  STG.E.128 desc[UR12][R116.64], R24 ;  /* 0x0000001874007986 */ /* 0x0001e8000c101d0c */
[----:B------:R0:W-:Y:S04]  /*1d700*/  STG.E.128 desc[UR12][R122.64], R28 ;  /* 0x0000001c7a007986 */ /* 0x0001e8000c101d0c */
[----:B------:R0:W-:Y:S01]  /*1d710*/  STG.E.128 desc[UR12][R118.64], R32 ;  /* 0x0000002076007986 */ /* 0x0001e2000c101d0c */
[----:B------:R-:W-:-:S04]  /*1d720*/  UIADD3 UR4, UPT, UPT, UR4, UR18, URZ ;  /* 0x0000001204047290 */ /* 0x000fc8000fffe0ff */
[----:B------:R-:W-:Y:S02]  /*1d730*/  UISETP.GE.AND UP2, UPT, UR4, UR19, UPT ;  /* 0x000000130400728c */ /* 0x000fe4000bf46270 */
[----:B------:R-:W-:-:S07]  /*1d740*/  UPLOP3.LUT UP1, UPT, UPT, UPT, UP1, 0x40, 0x4 ;  /* 0x000000000004789c */ /* 0x000fce0003f2e810 */
[----:B------:R-:W-:Y:S05]  /*1d750*/  BRA.U !UP2, `(.L_x_8811) ;  /* 0xfffffe350ab87547 */ /* 0x000fea000b83ffff */
[----:B------:R-:W-:Y:S05]  /*1d760*/  EXIT ;  /* 0x000000000000794d */ /* 0x000fea0003800000 */
.L_x_8812:
        /* <DEDUP_REMOVED lines=9> */
.L_x_13717:


//--------------------- .text._ZN10layer_norm31ln_parallel_residual_fwd_kernelINS_13Kernel_traitsI6__halfS2_fS2_fjLj6144ELj1ELj1ELj8ELj16ENS_18Kernel_traits_baseILj6144ES2_S2_fS2_fjLj256EEEEELb1ELb1ELb0EEEvNS_9FwdParamsE --------------------------
	.section	.text._ZN10layer_norm31ln_parallel_residual_fwd_kernelINS_13Kernel_traitsI6__halfS2_fS2_fjLj6144ELj1ELj1ELj8ELj16ENS_18Kernel_traits_baseILj6144ES2_S2_fS2_fjLj256EEEEELb1ELb1ELb0EEEvNS_9FwdParamsE,"ax",@progbits
	.align	128
        .global         _ZN10layer_norm31ln_parallel_residual_fwd_kernelINS_13Kernel_traitsI6__halfS2_fS2_fjLj6144ELj1ELj1ELj8ELj16ENS_18Kernel_traits_baseILj6144ES2_S2_fS2_fjLj256EEEEELb1ELb1ELb0EEEvNS_9FwdParamsE
        .type           _ZN10layer_norm31ln_parallel_residual_fwd_kernelINS_13Kernel_traitsI6__halfS2_fS2_fjLj6144ELj1ELj1ELj8ELj16ENS_18Kernel_traits_baseILj6144ES2_S2_fS2_fjLj256EEEEELb1ELb1ELb0EEEvNS_9FwdParamsE,@function
        .size           _ZN10layer_norm31ln_parallel_residual_fwd_kernelINS_13Kernel_traitsI6__halfS2_fS2_fjLj6144ELj1ELj1ELj8ELj16ENS_18Kernel_traits_baseILj6144ES2_S2_fS2_fjLj256EEEEELb1ELb1ELb0EEEvNS_9FwdParamsE,(.L_x_13718 - _ZN10layer_norm31ln_parallel_residual_fwd_kernelINS_13Kernel_traitsI6__halfS2_fS2_fjLj6144ELj1ELj1ELj8ELj16ENS_18Kernel_traits_baseILj6144ES2_S2_fS2_fjLj256EEEEELb1ELb1ELb0EEEvNS_9FwdParamsE)
        .other          _ZN10layer_norm31ln_parallel_residual_fwd_kernelINS_13Kernel_traitsI6__halfS2_fS2_fjLj6144ELj1ELj1ELj8ELj16ENS_18Kernel_traits_baseILj6144ES2_S2_fS2_fjLj256EEEEELb1ELb1ELb0EEEvNS_9FwdParamsE,@"STO_CUDA_ENTRY STV_DEFAULT"
_ZN10layer_norm31ln_parallel_residual_fwd_kernelINS_13Kernel_traitsI6__halfS2_fS2_fjLj6144ELj1ELj1ELj8ELj16ENS_18Kernel_traits_baseILj6144ES2_S2_fS2_fjLj256EEEEELb1ELb1ELb0EEEvNS_9FwdParamsE:
.text._ZN10layer_norm31ln_parallel_residual_fwd_kernelINS_13Kernel_traitsI6__halfS2_fS2_fjLj6144ELj1ELj1ELj8ELj16ENS_18Kernel_traits_baseILj6144ES2_S2_fS2_fjLj256EEEEELb1ELb1ELb0EEEvNS_9FwdParamsE:
        /* <DEDUP_REMOVED lines=12> */
[----:B---3--:R-:W-:-:S06]  /*00c0*/  @P0 IMAD.MOV.U32 R3, RZ, RZ, R17 ;  /* 0x000000ffff030224 */ /* 0x008fcc00078e0011 */
[----:B--2---:R-:W1:Y:S01]  /*00d0*/  @P0 LDG.E.64 R2, desc[UR6][R2.64] ;  /* 0x0000000602020981 */ /* 0x004e62000c1e1b00 */
        /* <DEDUP_REMOVED lines=12> */
[----:B0-----:R-:W-:Y:S01]  /*01a0*/  IMAD.U32 R0, RZ, RZ, UR4 ;  /* 0x00000004ff007e24 */ /* 0x001fe2000f8e00ff */
[----:B-1----:R-:W-:Y:S02]  /*01b0*/  @P0 IADD3 R40, P1, PT, R2, R5, RZ ;  /* 0x0000000502280210 */ /* 0x002fe40007f3e0ff */
[----:B------:R-:W-:Y:S02]  /*01c0*/  SHF.R.S32.HI R2, RZ, 0x1f, R41 ;  /* 0x0000001fff027819 */ /* 0x000fe40000011429 */
[----:B------:R-:W-:Y:S02]  /*01d0*/  @P0 IADD3.X R17, PT, PT, RZ, R3, RZ, P1, !PT ;  /* 0x00000003ff110210 */ /* 0x000fe40000ffe4ff */
[----:B------:R-:W-:Y:S01]  /*01e0*/  LEA.HI R41, R2, R41, RZ, 0x3 ;  /* 0x0000002902297211 */ /* 0x000fe200078f18ff */
[----:B---3--:R-:W-:Y:S01]  /*01f0*/  IMAD R2, R0, UR5, R97 ;  /* 0x0000000500027c24 */ /* 0x008fe2000f8e0261 */
[C---:B--2---:R-:W-:Y:S01]  /*0200*/  IADD3 R54, PT, PT, R84.reuse, 0x3c6ef372, RZ ;  /* 0x3c6ef37254367810 */ /* 0x044fe20007ffe0ff */
        /* <DEDUP_REMOVED lines=48> */
.L_x_8814:
        /* <DEDUP_REMOVED lines=23> */
.L_x_8815:
[----:B------:R-:W-:Y:S05]  /*0680*/  BSYNC.RECONVERGENT B0 ;  /* 0x0000000000007941 */ /* 0x000fea0003800200 */
.L_x_8813:
[----:B------:R-:W0:Y:S02]  /*0690*/  LDCU UR4, c[0x0][0x384] ;  /* 0x00007080ff0477ac */ /* 0x000e240008000800 */
[----:B0-----:R-:W-:-:S13]  /*06a0*/  ISETP.GE.AND P0, PT, R0, UR4, PT ;  /* 0x0000000400007c0c */ /* 0x001fda000bf06270 */
[----:B------:R-:W-:Y:S05]  /*06b0*/  @P0 EXIT ;  /* 0x000000000000094d */ /* 0x000fea0003800000 */
[----:B------:R-:W-:Y:S01]  /*06c0*/  IMAD.HI.U32 R47, R9, -0x2daee0ad, RZ ;  /* 0xd2511f53092f7827 */ /* 0x000fe200078e00ff */
[----:B------:R-:W-:Y:S01]  /*06d0*/  LOP3.LUT R91, R40, 0x3, RZ, 0xc0, !PT ;  /* 0x00000003285b7812 */ /* 0x000fe200078ec0ff */
[----:B------:R-:W0:Y:S02]  /*06e0*/  LDCU UR12, c[0x0][0x408] ;  /* 0x00008100ff0c77ac */ /* 0x000e240008000800 */
[C---:B------:R-:W-:Y:S01]  /*06f0*/  IMAD.HI.U32 R45, R2.reuse, -0x326172a9, RZ ;  /* 0xcd9e8d57022d7827 */ /* 0x040fe200078e00ff */
[----:B------:R-:W-:Y:S01]  /*0700*/  LOP3.LUT R47, R47, R85, RZ, 0x3c, !PT ;  /* 0x000000552f2f7212 */ /* 0x000fe200078e3cff */
[----:B------:R-:W1:Y:S02]  /*0710*/  LDCU UR15, c[0x0][0x388] ;  /* 0x00007100ff0f77ac */ /* 0x000e640008000800 */
[----:B------:R-:W-:Y:S01]  /*0720*/  IMAD R49, R2, -0x326172a9, RZ ;  /* 0xcd9e8d5702317824 */ /* 0x000fe200078e02ff */
[----:B------:R-:W-:Y:S01]  /*0730*/  LOP3.LUT R45, R10, R45, R84, 0x96, !PT ;  /* 0x0000002d0a2d7212 */ /* 0x000fe200078e9654 */
[----:B------:R-:W-:Y:S01]  /*0740*/  IMAD.HI.U32 R46, R47, -0x326172a9, RZ ;  /* 0xcd9e8d572f2e7827 */ /* 0x000fe200078e00ff */
[----:B------:R-:W2:Y:S03]  /*0750*/  LDCU.U8 UR13, c[0x0][0x410] ;  /* 0x00008200ff0d77ac */ /* 0x000ea60008000000 */
[----:B------:R-:W-:Y:S01]  /*0760*/  IMAD R51, R9, -0x2daee0ad, RZ ;  /* 0xd2511f5309337824 */ /* 0x000fe200078e02ff */
[----:B------:R-:W-:Y:S01]  /*0770*/  LOP3.LUT R46, R52, R49, R46, 0x96, !PT ;  /* 0x00000031342e7212 */ /* 0x000fe200078e962e */
[C---:B------:R-:W-:Y:S01]  /*0780*/  IMAD.HI.U32 R48, R45.reuse, -0x2daee0ad, RZ ;  /* 0xd2511f532d307827 */ /* 0x040fe200078e00ff */
[----:B------:R-:W3:Y:S03]  /*0790*/  LDCU UR14, c[0x0][0x400] ;  /* 0x00008000ff0e77ac */ /* 0x000ee60008000800 */
[----:B------:R-:W-:Y:S01]  /*07a0*/  IMAD R49, R45, -0x2daee0ad, RZ ;  /* 0xd2511f532d317824 */ /* 0x000fe200078e02ff */
[----:B------:R-:W-:Y:S01]  /*07b0*/  LOP3.LUT R48, R53, R51, R48, 0x96, !PT ;  /* 0x0000003335307212 */ /* 0x000fe200078e9630 */
[----:B------:R-:W-:Y:S01]  /*07c0*/  IMAD.HI.U32 R52, R46, -0x2daee0ad, RZ ;  /* 0xd2511f532e347827 */ /* 0x000fe200078e00ff */
[----:B------:R-:W4:Y:S03]  /*07d0*/  LDCU.64 UR8, c[0x0][0x398] ;  /* 0x00007300ff0877ac */ /* 0x000f260008000a00 */
[----:B------:R-:W-:Y:S01]  /*07e0*/  IMAD R50, R47, -0x326172a9, RZ ;  /* 0xcd9e8d572f327824 */ /* 0x000fe200078e02ff */
[----:B------:R-:W-:Y:S01]  /*07f0*/  LOP3.LUT R49, R3, R49, R52, 0x96, !PT ;  /* 0x0000003103317212 */ /* 0x000fe200078e9634 */
[C---:B------:R-:W-:Y:S01]  /*0800*/  IMAD.HI.U32 R45, R48.reuse, -0x326172a9, RZ ;  /* 0xcd9e8d57302d7827 */ /* 0x040fe200078e00ff */
[----:B------:R-:W0:Y:S03]  /*0810*/  LDCU.64 UR10, c[0x0][0x3a0] ;  /* 0x00007400ff0a77ac */ /* 0x000e260008000a00 */
[----:B------:R-:W-:Y:S01]  /*0820*/  IMAD R48, R48, -0x326172a9, RZ ;  /* 0xcd9e8d5730307824 */ /* 0x000fe200078e02ff */
[----:B------:R-:W-:Y:S01]  /*0830*/  LOP3.LUT R45, R54, R50, R45, 0x96, !PT ;  /* 0x00000032362d7212 */ /* 0x000fe200078e962d */
[----:B------:R-:W-:Y:S01]  /*0840*/  IMAD.HI.U32 R47, R49, -0x326172a9, RZ ;  /* 0xcd9e8d57312f7827 */ /* 0x000fe200078e00ff */
[----:B------:R-:W-:-:S03]  /*0850*/  UPLOP3.LUT UP1, UPT, UPT, UPT, UPT, 0x40, 0x4 ;  /* 0x000000000004789c */ /* 0x000fc60003f2e870 */
[----:B------:R-:W-:Y:S01]  /*0860*/  IMAD R51, R46, -0x2daee0ad, RZ ;  /* 0xd2511f532e337824 */ /* 0x000fe200078e02ff */
[----:B------:R-:W-:Y:S01]  /*0870*/  LOP3.LUT R47, R55, R48, R47, 0x96, !PT ;  /* 0x00000030372f7212 */ /* 0x000fe200078e962f */
[----:B------:R-:W-:-:S04]  /*0880*/  IMAD.HI.U32 R46, R45, -0x2daee0ad, RZ ;  /* 0xd2511f532d2e7827 */ /* 0x000fc800078e00ff */
[----:B------:R-:W-:Y:S01]  /*0890*/  IMAD.HI.U32 R48, R47, -0x2daee0ad, RZ ;  /* 0xd2511f532f307827 */ /* 0x000fe200078e00ff */
[----:B------:R-:W-:-:S03]  /*08a0*/  LOP3.LUT R46, R56, R51, R46, 0x96, !PT ;  /* 0x00000033382e7212 */ /* 0x000fc600078e962e */
[----:B------:R-:W-:Y:S02]  /*08b0*/  IMAD R51, R45, -0x2daee0ad, RZ ;  /* 0xd2511f532d337824 */ /* 0x000fe400078e02ff */
[----:B------:R-:W-:Y:S02]  /*08c0*/  IMAD R49, R49, -0x326172a9, RZ ;  /* 0xcd9e8d5731317824 */ /* 0x000fe400078e02ff */
        /* <DEDUP_REMOVED lines=21> */
[C---:B------:R-:W-:Y:S01]  /*0a20*/  IMAD.HI.U32 R47, R42.reuse, -0x2daee0ad, RZ ;  /* 0xd2511f532a2f7827 */ /* 0x040fe200078e00ff */
[----:B------:R-:W-:Y:S02]  /*0a30*/  LOP3.LUT R13, R13, R45, R44, 0x96, !PT ;  /* 0x0000002d0d0d7212 */ /* 0x000fe400078e962c */
[----:B------:R-:W-:Y:S01]  /*0a40*/  VIMNMX R44, PT, PT, R11, 0x20, PT ;  /* 0x000000200b2c7848 */ /* 0x000fe20003fe0100 */
[----:B------:R-:W-:Y:S01]  /*0a50*/  IMAD R11, R42, -0x2daee0ad, RZ ;  /* 0xd2511f532a0b7824 */ /* 0x000fe200078e02ff */
[----:B------:R-:W-:Y:S01]  /*0a60*/  LOP3.LUT R46, R6, R46, R47, 0x96, !PT ;  /* 0x0000002e062e7212 */ /* 0x000fe200078e962f */
[----:B------:R-:W-:-:S04]  /*0a70*/  IMAD.HI.U32 R42, R13, -0x2daee0ad, RZ ;  /* 0xd2511f530d2a7827 */ /* 0x000fc800078e00ff */
[----:B------:R-:W-:Y:S01]  /*0a80*/  IMAD R44, R44, 0x8, R41 ;  /* 0x000000082c2c7824 */ /* 0x000fe200078e0229 */
[----:B------:R-:W-:Y:S01]  /*0a90*/  LOP3.LUT R42, R7, R11, R42, 0x96, !PT ;  /* 0x0000000b072a7212 */ /* 0x000fe200078e962a */
[----:B------:R-:W-:Y:S02]  /*0aa0*/  IMAD R48, R12, -0x20, R48 ;  /* 0xffffffe00c307824 */ /* 0x000fe400078e0230 */
[----:B------:R-:W-:Y:S01]  /*0ab0*/  IMAD R43, R43, -0x326172a9, RZ ;  /* 0xcd9e8d572b2b7824 */ /* 0x000fe200078e02ff */
[----:B------:R-:W-:Y:S01]  /*0ac0*/  I2FP.F32.U32 R44, R44 ;  /* 0x0000002c002c7245 */ /* 0x000fe20000201000 */
[C---:B------:R-:W-:Y:S01]  /*0ad0*/  IMAD.HI.U32 R12, R46.reuse, -0x326172a9, RZ ;  /* 0xcd9e8d572e0c7827 */ /* 0x040fe200078e00ff */
[----:B------:R-:W-:Y:S02]  /*0ae0*/  VIMNMX R48, PT, PT, RZ, R48, !PT ;  /* 0x00000030ff307248 */ /* 0x000fe40007fe0100 */
[----:B------:R0:W0:Y:S01]  /*0af0*/  MUFU.RCP R11, R44 ;  /* 0x0000002c000b7308 */ /* 0x0000220000001000 */
[----:B------:R-:W-:Y:S01]  /*0b00*/  IMAD R45, R46, -0x326172a9, RZ ;  /* 0xcd9e8d572e2d7824 */ /* 0x000fe200078e02ff */
[----:B------:R-:W-:Y:S01]  /*0b10*/  LOP3.LUT R15, R15, R43, R12, 0x96, !PT ;  /* 0x0000002b0f0f7212 */ /* 0x000fe200078e960c */
[----:B------:R-:W-:Y:S01]  /*0b20*/  IMAD R13, R13, -0x2daee0ad, RZ ;  /* 0xd2511f530d0d7824 */ /* 0x000fe200078e02ff */
[----:B------:R-:W-:Y:S01]  /*0b30*/  VIMNMX R12, PT, PT, R48, 0x20, PT ;  /* 0x00000020300c7848 */ /* 0x000fe20003fe0100 */
[----:B------:R-:W-:-:S03]  /*0b40*/  IMAD.HI.U32 R43, R42, -0x326172a9, RZ ;  /* 0xcd9e8d572a2b7827 */ /* 0x000fc600078e00ff */
[----:B------:R-:W-:Y:S01]  /*0b50*/  LEA R12, R12, R41, 0x3 ;  /* 0x000000290c0c7211 */ /* 0x000fe200078e18ff */
[----:B------:R-:W-:Y:S01]  /*0b60*/  IMAD.HI.U32 R46, R15, -0x2daee0ad, RZ ;  /* 0xd2511f530f2e7827 */ /* 0x000fe200078e00ff */
[----:B------:R-:W-:-:S03]  /*0b70*/  LOP3.LUT R88, R88, R45, R43, 0x96, !PT ;  /* 0x0000002d58587212 */ /* 0x000fc600078e962b */
[----:B------:R-:W-:Y:S01]  /*0b80*/  IMAD R90, R42, -0x326172a9, RZ ;  /* 0xcd9e8d572a5a7824 */ /* 0x000fe200078e02ff */
[----:B------:R-:W-:Y:S01]  /*0b90*/  LOP3.LUT R89, R89, R13, R46, 0x96, !PT ;  /* 0x0000000d59597212 */ /* 0x000fe200078e962e */
[----:B------:R-:W-:Y:S02]  /*0ba0*/  IMAD.MOV.U32 R13, RZ, RZ, RZ ;  /* 0x000000ffff0d7224 */ /* 0x000fe400078e00ff */
[----:B01234-:R-:W-:-:S07]  /*0bb0*/  IMAD R96, R15, -0x2daee0ad, RZ ;  /* 0xd2511f530f607824 */ /* 0x01ffce00078e02ff */
.L_x_9200:
        /* <DEDUP_REMOVED lines=41> */
.L_x_8821:
        /* <DEDUP_REMOVED lines=13> */
.L_x_8823:
[----:B------:R-:W-:Y:S05]  /*0f20*/  BSYNC.RECONVERGENT B2 ;  /* 0x0000000000027941 */ /* 0x000fea0003800200 */
.L_x_8822:
        /* <DEDUP_REMOVED lines=32> */
[----:B------:R-:W-:-:S04]  /*1130*/  IMAD.WIDE.U32 R78, R78, -0x326172a9, RZ ;  /* 0xcd9e8d574e4e7825 */ /* 0x000fc800078e00ff */
[----:B------:R-:W-:Y:S01]  /*1140*/  VIADD R77, R85, 0x646e171e ;  /* 0x646e171e554d7836 */ /* 0x000fe20000000000 */
[----:B------:R-:W-:Y:S01]  /*1150*/  LOP3.LUT R88, R53, R52, R79, 0x96, !PT ;  /* 0x0000003435587212 */ /* 0x000fe200078e964f */
[----:B------:R-:W-:Y:S02]  /*1160*/  VIADD R53, R84, 0x5384540f ;  /* 0x5384540f54357836 */ /* 0x000fe40000000000 */
[----:B------:R-:W-:Y:S01]  /*1170*/  HFMA2 R79, -RZ, RZ, 0, 0 ;  /* 0x00000000ff4f7431 */ /* 0x000fe200000001ff */
        /* <DEDUP_REMOVED lines=16> */
[----:B------:R-:W-:-:S07]  /*1280*/  LOP3.LUT R88, R53, R54, R91, 0x96, !PT ;  /* 0x0000003635587212 */ /* 0x000fce00078e965b */
.L_x_8820:
[----:B------:R-:W-:Y:S05]  /*1290*/  BSYNC.RECONVERGENT B1 ;  /* 0x0000000000017941 */ /* 0x000fea0003800200 */
.L_x_8819:
[----:B------:R-:W0:Y:S01]  /*12a0*/  LDC R78, c[0x0][0x404] ;  /* 0x00010100ff4e7b82 */ /* 0x000e220000000800 */
[----:B------:R-:W-:Y:S01]  /*12b0*/  ISETP.NE.AND P2, PT, R79, 0x1, PT ;  /* 0x000000014f00780c */ /* 0x000fe20003f45270 */
[----:B------:R-:W-:Y:S01]  /*12c0*/  IMAD.MOV.U32 R53, RZ, RZ, 0x2f800000 ;  /* 0x2f800000ff357424 */ /* 0x000fe200078e00ff */
[----:B------:R-:W-:Y:S01]  /*12d0*/  I2FP.F32.U32 R52, R52 ;  /* 0x0000003400347245 */ /* 0x000fe20000201000 */
[----:B------:R-:W-:Y:S01]  /*12e0*/  BSSY.RECONVERGENT B1, `(.L_x_8824) ;  /* 0x0000055000017945 */ /* 0x000fe20003800200 */
[----:B------:R-:W-:Y:S01]  /*12f0*/  IMAD.MOV.U32 R91, RZ, RZ, 0x2 ;  /* 0x00000002ff5b7424 */ /* 0x000fe200078e00ff */
[----:B------:R-:W-:Y:S02]  /*1300*/  MOV R54, R90 ;  /* 0x0000005a00367202 */ /* 0x000fe40000000f00 */
[----:B------:R-:W-:Y:S01]  /*1310*/  FFMA.FTZ R55, R52, R53, 1.1641532182693481445e-10 ;  /* 0x2f00000034377423 */ /* 0x000fe20000010035 */
[----:B-----5:R-:W-:-:S04]  /*1320*/  HADD2.F32 R52, -RZ, R56.H0_H0 ;  /* 0x20000038ff347230 */ /* 0x020fc80000004100 */
[----:B0-----:R-:W-:-:S04]  /*1330*/  FSETP.LE.FTZ.AND P3, PT, R55, R78, PT ;  /* 0x0000004e3700720b */ /* 0x001fc80003f73000 */
        /* <DEDUP_REMOVED lines=10> */
.L_x_8826:
        /* <DEDUP_REMOVED lines=13> */
.L_x_8828:
[----:B------:R-:W-:Y:S05]  /*14b0*/  BSYNC.RECONVERGENT B2 ;  /* 0x0000000000027941 */ /* 0x000fea0003800200 */
.L_x_8827:
        /* <DEDUP_REMOVED lines=52> */
[----:B------:R-:W-:Y:S01]  /*1800*/  LOP3.LUT R89, R89, R54, R97, 0x96, !PT ;  /* 0x0000003659597212 */ /* 0x000fe200078e9661 */
[----:B------:R-:W-:Y:S02]  /*1810*/  IMAD.MOV.U32 R54, RZ, RZ, R76 ;  /* 0x000000ffff367224 */ /* 0x000fe400078e004c */
[----:B------:R-:W-:-:S07]  /*1820*/  IMAD.MOV.U32 R76, RZ, RZ, R96 ;  /* 0x000000ffff4c7224 */ /* 0x000fce00078e0060 */
.L_x_8825:
[----:B------:R-:W-:Y:S05]  /*1830*/  BSYNC.RECONVERGENT B1 ;  /* 0x0000000000017941 */ /* 0x000fea0003800200 */
.L_x_8824:
[----:B------:R-:W-:Y:S01]  /*1840*/  ISETP.NE.AND P2, PT, R91, 0x1, PT ;  /* 0x000000015b00780c */ /* 0x000fe20003f45270 */
[----:B------:R-:W-:Y:S01]  /*1850*/  BSSY.RECONVERGENT B1, `(.L_x_8829) ;  /* 0x0000056000017945 */ /* 0x000fe20003800200 */
[----:B------:R-:W-:Y:S01]  /*1860*/  I2FP.F32.U32 R54, R54 ;  /* 0x0000003600367245 */ /* 0x000fe20000201000 */
[----:B------:R-:W-:Y:S02]  /*1870*/  HADD2.F32 R93, -RZ, R56.H1_H1 ;  /* 0x30000038ff5d7230 */ /* 0x000fe40000004100 */
        /* <DEDUP_REMOVED lines=14> */
.L_x_8831:
        /* <DEDUP_REMOVED lines=13> */
.L_x_8833:
[----:B------:R-:W-:Y:S05]  /*1a30*/  BSYNC.RECONVERGENT B2 ;  /* 0x0000000000027941 */ /* 0x000fea0003800200 */
.L_x_8832:
        /* <DEDUP_REMOVED lines=55> */
.L_x_8830:
[----:B------:R-:W-:Y:S05]  /*1db0*/  BSYNC.RECONVERGENT B1 ;  /* 0x0000000000017941 */ /* 0x000fea0003800200 */
.L_x_8829:
[----:B------:R-:W-:Y:S01]  /*1dc0*/  ISETP.NE.AND P2, PT, R56, 0x1, PT ;  /* 0x000000013800780c */ /* 0x000fe20003f45270 */
[----:B------:R-:W-:Y:S01]  /*1dd0*/  BSSY.RECONVERGENT B1, `(.L_x_8834) ;  /* 0x0000056000017945 */ /* 0x000fe20003800200 */
[----:B------:R-:W-:Y:S01]  /*1de0*/  I2FP.F32.U32 R54, R55 ;  /* 0x0000003700367245 */ /* 0x000fe20000201000 */
[----:B------:R-:W-:Y:S02]  /*1df0*/  HFMA2 R91, -RZ, RZ, 0, 1.1920928955078125e-07 ;  /* 0x00000002ff5b7431 */ /* 0x000fe400000001ff */
[----:B------:R-:W-:Y:S02]  /*1e00*/  HADD2.F32 R79, -RZ, R57.H0_H0 ;  /* 0x20000039ff4f7230 */ /* 0x000fe40000004100 */
        /* <DEDUP_REMOVED lines=13> */
.L_x_8836:
        /* <DEDUP_REMOVED lines=13> */
.L_x_8838:
[----:B------:R-:W-:Y:S05]  /*1fb0*/  BSYNC.RECONVERGENT B2 ;  /* 0x0000000000027941 */ /* 0x000fea0003800200 */
.L_x_8837:
        /* <DEDUP_REMOVED lines=53> */
[----:B------:R-:W-:Y:S01]  /*2310*/  IMAD.MOV.U32 R55, RZ, RZ, R76 ;  /* 0x000000ffff377224 */ /* 0x000fe200078e004c */
[----:B------:R-:W-:-:S07]  /*2320*/  MOV R76, R54 ;  /* 0x00000036004c7202 */ /* 0x000fce0000000f00 */
.L_x_8835:
[----:B------:R-:W-:Y:S05]  /*2330*/  BSYNC.RECONVERGENT B1 ;  /* 0x0000000000017941 */ /* 0x000fea0003800200 */
.L_x_8834:
[----:B------:R-:W-:Y:S01]  /*2340*/  ISETP.NE.AND P2, PT, R91, 0x1, PT ;  /* 0x000000015b00780c */ /* 0x000fe20003f45270 */
[----:B------:R-:W-:Y:S01]  /*2350*/  BSSY.RECONVERGENT B1, `(.L_x_8839) ;  /* 0x0000056000017945 */ /* 0x000fe20003800200 */
[----:B------:R-:W-:Y:S01]  /*2360*/  I2FP.F32.U32 R54, R55 ;  /* 0x0000003700367245 */ /* 0x000fe20000201000 */
[----:B------:R-:W-:Y:S02]  /*2370*/  HADD2.F32 R94, -RZ, R57.H1_H1 ;  /* 0x30000039ff5e7230 */ /* 0x000fe40000004100 */
[----:B------:R-:W-:Y:S02]  /*2380*/  IMAD.MOV.U32 R57, RZ, RZ, 0x2 ;  /* 0x00000002ff397424 */ /* 0x000fe400078e00ff */
        /* <DEDUP_REMOVED lines=13> */
.L_x_8841:
        /* <DEDUP_REMOVED lines=13> */
.L_x_8843:
[----:B------:R-:W-:Y:S05]  /*2530*/  BSYNC.RECONVERGENT B2 ;  /* 0x0000000000027941 */ /* 0x000fea0003800200 */
.L_x_8842:
        /* <DEDUP_REMOVED lines=55> */
.L_x_8840:
[----:B------:R-:W-:Y:S05]  /*28b0*/  BSYNC.RECONVERGENT B1 ;  /* 0x0000000000017941 */ /* 0x000fea0003800200 */
.L_x_8839:
[----:B------:R-:W-:Y:S01]  /*28c0*/  ISETP.NE.AND P3, PT, R57, 0x1, PT ;  /* 0x000000013900780c */ /* 0x000fe20003f65270 */
[----:B------:R-:W-:Y:S01]  /*28d0*/  BSSY.RECONVERGENT B1, `(.L_x_8844) ;  /* 0x0000055000017945 */ /* 0x000fe20003800200 */
[----:B------:R-:W-:Y:S01]  /*28e0*/  I2FP.F32.U32 R54, R55 ;  /* 0x0000003700367245 */ /* 0x000fe20000201000 */
[----:B------:R-:W-:Y:S02]  /*28f0*/  HADD2.F32 R96, -RZ, R58.H0_H0 ;  /* 0x2000003aff607230 */ /* 0x000fe40000004100 */
        /* <DEDUP_REMOVED lines=13> */
.L_x_8846:
        /* <DEDUP_REMOVED lines=13> */
.L_x_8848:
[----:B------:R-:W-:Y:S05]  /*2aa0*/  BSYNC.RECONVERGENT B2 ;  /* 0x0000000000027941 */ /* 0x000fea0003800200 */
.L_x_8847:
        /* <DEDUP_REMOVED lines=53> */
[----:B------:R-:W-:Y:S01]  /*2e00*/  LOP3.LUT R88, R57, R88, R91, 0x96, !PT ;  /* 0x0000005839587212 */ /* 0x000fe200078e965b */
[----:B------:R-:W-:-:S07]  /*2e10*/  IMAD.MOV.U32 R91, RZ, RZ, RZ ;  /* 0x000000ffff5b7224 */ /* 0x000fce00078e00ff */
.L_x_8845:
[----:B------:R-:W-:Y:S05]  /*2e20*/  BSYNC.RECONVERGENT B1 ;  /* 0x0000000000017941 */ /* 0x000fea0003800200 */
.L_x_8844:
        /* <DEDUP_REMOVED lines=17> */
.L_x_8851:
        /* <DEDUP_REMOVED lines=13> */
.L_x_8853:
[----:B------:R-:W-:Y:S05]  /*3010*/  BSYNC.RECONVERGENT B2 ;  /* 0x0000000000027941 */ /* 0x000fea0003800200 */
.L_x_8852:
        /* <DEDUP_REMOVED lines=51> */
[----:B------:R-:W-:Y:S01]  /*3350*/  IMAD.MOV.U32 R57, RZ, RZ, RZ ;  /* 0x000000ffff397224 */ /* 0x000fe200078e00ff */
[----:B------:R-:W-:Y:S01]  /*3360*/  LOP3.LUT R89, R89, R56, R55, 0x96, !PT ;  /* 0x0000003859597212 */ /* 0x000fe200078e9637 */
[----:B------:R-:W-:Y:S01]  /*3370*/  IMAD.MOV.U32 R56, RZ, RZ, R76 ;  /* 0x000000ffff387224 */ /* 0x000fe200078e004c */
[----:B------:R-:W-:-:S07]  /*3380*/  MOV R76, R54 ;  /* 0x00000036004c7202 */ /* 0x000fce0000000f00 */
.L_x_8850:
[----:B------:R-:W-:Y:S05]  /*3390*/  BSYNC.RECONVERGENT B1 ;  /* 0x0000000000017941 */ /* 0x000fea0003800200 */
.L_x_8849:
        /* <DEDUP_REMOVED lines=17> */
.L_x_8856:
        /* <DEDUP_REMOVED lines=13> */
.L_x_8858:
[----:B------:R-:W-:Y:S05]  /*3580*/  BSYNC.RECONVERGENT B2 ;  /* 0x0000000000027941 */ /* 0x000fea0003800200 */
.L_x_8857:
        /* <DEDUP_REMOVED lines=55> */
.L_x_8855:
[----:B------:R-:W-:Y:S05]  /*3900*/  BSYNC.RECONVERGENT B1 ;  /* 0x0000000000017941 */ /* 0x000fea0003800200 */
.L_x_8854:
        /* <DEDUP_REMOVED lines=38> */
.L_x_8818:
[----:B------:R-:W-:Y:S01]  /*3b70*/  ISETP.NE.AND P2, PT, R91, 0x1, PT ;  /* 0x000000015b00780c */ /* 0x000fe20003f45270 */
[----:B------:R-:W-:Y:S01]  /*3b80*/  BSSY.RECONVERGENT B1, `(.L_x_8860) ;  /* 0x0000053000017945 */ /* 0x000fe20003800200 */
[C---:B------:R-:W-:Y:S01]  /*3b90*/  VIADD R98, R85.reuse, 0xbb67ae85 ;  /* 0xbb67ae8555627836 */ /* 0x040fe20000000000 */
[C---:B------:R-:W-:Y:S01]  /*3ba0*/  IADD3 R99, PT, PT, R84.reuse, -0xe443238, RZ ;  /* 0xf1bbcdc854637810 */ /* 0x040fe20007ffe0ff */
[C---:B------:R-:W-:Y:S01]  /*3bb0*/  VIADD R101, R84.reuse, 0xb54cda56 ;  /* 0xb54cda5654657836 */ /* 0x040fe20000000000 */
[----:B------:R-:W-:Y:S01]  /*3bc0*/  IADD3 R78, PT, PT, R84, -0x255992d5, RZ ;  /* 0xdaa66d2b544e7810 */ /* 0x000fe20007ffe0ff */
[C---:B------:R-:W-:Y:S01]  /*3bd0*/  VIADD R93, R85.reuse, 0xa9066899 ;  /* 0xa9066899555d7836 */ /* 0x040fe20000000000 */
        /* <DEDUP_REMOVED lines=15> */
.L_x_8862:
        /* <DEDUP_REMOVED lines=13> */
.L_x_8864:
[----:B------:R-:W-:Y:S05]  /*3da0*/  BSYNC.RECONVERGENT B2 ;  /* 0x0000000000027941 */ /* 0x000fea0003800200 */
.L_x_8863:
        /* <DEDUP_REMOVED lines=46> */
[----:B------:R-:W-:-:S05]  /*4090*/  VIADD R89, R85, 0x96a522ad ;  /* 0x96a522ad55597836 */ /* 0x000fca0000000000 */
[----:B------:R-:W-:-:S07]  /*40a0*/  LOP3.LUT R89, R89, R52, R77, 0x96, !PT ;  /* 0x0000003459597212 */ /* 0x000fce00078e964d */
.L_x_8861:
[----:B------:R-:W-:Y:S05]  /*40b0*/  BSYNC.RECONVERGENT B1 ;  /* 0x0000000000017941 */ /* 0x000fea0003800200 */
.L_x_8860:
[----:B------:R-:W0:Y:S01]  /*40c0*/  LDC R104, c[0x0][0x404] ;  /* 0x00010100ff687b82 */ /* 0x000e220000000800 */
[----:B------:R-:W-:Y:S01]  /*40d0*/  ISETP.NE.AND P2, PT, R53, 0x1, PT ;  /* 0x000000013500780c */ /* 0x000fe20003f45270 */
[----:B------:R-:W-:Y:S01]  /*40e0*/  IMAD.MOV.U32 R106, RZ, RZ, 0x2f800000 ;  /* 0x2f800000ff6a7424 */ /* 0x000fe200078e00ff */
[----:B------:R-:W-:Y:S01]  /*40f0*/  I2FP.F32.U32 R15, R15 ;  /* 0x0000000f000f7245 */ /* 0x000fe20000201000 */
[----:B-----5:R-:W-:Y:S01]  /*4100*/  HADD2.F32 R54, -RZ, R56.H0_H0 ;  /* 0x20000038ff367230 */ /* 0x020fe20000004100 */
[----:B------:R-:W-:Y:S01]  /*4110*/  BSSY.RECONVERGENT B1, `(.L_x_8865) ;  /* 0x0000050000017945 */ /* 0x000fe20003800200 */
[----:B------:R-:W-:Y:S02]  /*4120*/  HFMA2 R55, -RZ, RZ, 0, 1.1920928955078125e-07 ;  /* 0x00000002ff377431 */ /* 0x000fe400000001ff */
[----:B------:R-:W-:Y:S01]  /*4130*/  IMAD.MOV.U32 R52, RZ, RZ, R90 ;  /* 0x000000ffff347224 */ /* 0x000fe200078e005a */
[----:B------:R-:W1:Y:S01]  /*4140*/  LDC R105, c[0x0][0x408] ;  /* 0x00010200ff697b82 */ /* 0x000e620000000800 */
[----:B------:R-:W-:-:S05]  /*4150*/  FFMA.FTZ R15, R15, R106, 1.1641532182693481445e-10 ;  /* 0x2f0000000f0f7423 */ /* 0x000fca000001006a */
        /* <DEDUP_REMOVED lines=12> */
.L_x_8867:
        /* <DEDUP_REMOVED lines=13> */
.L_x_8869:
[----:B------:R-:W-:Y:S05]  /*42f0*/  BSYNC.RECONVERGENT B2 ;  /* 0x0000000000027941 */ /* 0x000fea0003800200 */
.L_x_8868:
        /* <DEDUP_REMOVED lines=47> */
[----:B------:R-:W-:Y:S01]  /*45f0*/  MOV R76, R54 ;  /* 0x00000036004c7202 */ /* 0x000fe20000000f00 */
[----:B------:R-:W-:-:S07]  /*4600*/  IMAD.MOV.U32 R55, RZ, RZ, RZ ;  /* 0x000000ffff377224 */ /* 0x000fce00078e00ff */
.L_x_8866:
[----:B------:R-:W-:Y:S05]  /*4610*/  BSYNC.RECONVERGENT B1 ;  /* 0x0000000000017941 */ /* 0x000fea0003800200 */
.L_x_8865:
        /* <DEDUP_REMOVED lines=23> */
.L_x_8872:
        /* <DEDUP_REMOVED lines=13> */
.L_x_8874:
[----:B------:R-:W-:Y:S05]  /*4860*/  BSYNC.RECONVERGENT B2 ;  /* 0x0000000000027941 */ /* 0x000fea0003800200 */
.L_x_8873:
        /* <DEDUP_REMOVED lines=45> */
[----:B------:R-:W-:Y:S01]  /*4b40*/  HFMA2 R54, -RZ, RZ, 0, 0 ;  /* 0x00000000ff367431 */ /* 0x000fe200000001ff */
[----:B------:R-:W-:Y:S01]  /*4b50*/  LOP3.LUT R88, R53, R88, R91, 0x96, !PT ;  /* 0x0000005835587212 */ /* 0x000fe200078e965b */
[----:B------:R-:W-:Y:S02]  /*4b60*/  IMAD.MOV.U32 R53, RZ, RZ, R76 ;  /* 0x000000ffff357224 */ /* 0x000fe400078e004c */
[----:B------:R-:W-:-:S07]  /*4b70*/  IMAD.MOV.U32 R76, RZ, RZ, R80 ;  /* 0x000000ffff4c7224 */ /* 0x000fce00078e0050 */
.L_x_8871:
[----:B------:R-:W-:Y:S05]  /*4b80*/  BSYNC.RECONVERGENT B1 ;  /* 0x0000000000017941 */ /* 0x000fea0003800200 */
.L_x_8870:
[----:B------:R-:W-:Y:S01]  /*4b90*/  ISETP.NE.AND P2, PT, R54, 0x1, PT ;  /* 0x000000013600780c */ /* 0x000fe20003f45270 */
[----:B------:R-:W-:Y:S01]  /*4ba0*/  HADD2.F32 R56, -RZ, R56.H1_H1 ;  /* 0x30000038ff387230 */ /* 0x000fe20000004100 */
[----:B------:R-:W-:Y:S01]  /*4bb0*/  I2FP.F32.U32 R53, R53 ;  /* 0x0000003500357245 */ /* 0x000fe20000201000 */
[----:B------:R-:W-:Y:S01]  /*4bc0*/  BSSY.RECONVERGENT B1, `(.L_x_8875) ;  /* 0x000004f000017945 */ /* 0x000fe20003800200 */
[----:B------:R-:W-:Y:S02]  /*4bd0*/  IMAD.MOV.U32 R81, RZ, RZ, 0x2 ;  /* 0x00000002ff517424 */ /* 0x000fe400078e00ff */
        /* <DEDUP_REMOVED lines=14> */
.L_x_8877:
        /* <DEDUP_REMOVED lines=13> */
.L_x_8879:
[----:B------:R-:W-:Y:S05]  /*4d90*/  BSYNC.RECONVERGENT B2 ;  /* 0x0000000000027941 */ /* 0x000fea0003800200 */
.L_x_8878:
        /* <DEDUP_REMOVED lines=45> */
[----:B------:R-:W-:Y:S01]  /*5070*/  IMAD.MOV.U32 R81, RZ, RZ, RZ ;  /* 0x000000ffff517224 */ /* 0x000fe200078e00ff */
[----:B------:R-:W-:Y:S02]  /*5080*/  LOP3.LUT R89, R89, R80, R55, 0x96, !PT ;  /* 0x0000005059597212 */ /* 0x000fe400078e9637 */
[----:B------:R-:W-:Y:S01]  /*5090*/  MOV R55, R76 ;  /* 0x0000004c00377202 */ /* 0x000fe20000000f00 */
[----:B------:R-:W-:-:S07]  /*50a0*/  IMAD.MOV.U32 R76, RZ, RZ, R54 ;  /* 0x000000ffff4c7224 */ /* 0x000fce00078e0036 */
.L_x_8876:
[----:B------:R-:W-:Y:S05]  /*50b0*/  BSYNC.RECONVERGENT B1 ;  /* 0x0000000000017941 */ /* 0x000fea0003800200 */
.L_x_8875:
[----:B------:R-:W-:Y:S01]  /*50c0*/  I2FP.F32.U32 R55, R55 ;  /* 0x0000003700377245 */ /* 0x000fe20000201000 */
[----:B------:R-:W-:Y:S01]  /*50d0*/  HADD2.F32 R54, -RZ, R40.H1_H1 ;  /* 0x30000028ff367230 */ /* 0x000fe20000004100 */
[----:B------:R-:W-:Y:S01]  /*50e0*/  ISETP.NE.AND P3, PT, R81, 0x1, PT ;  /* 0x000000015100780c */ /* 0x000fe20003f65270 */
[----:B------:R-:W-:Y:S01]  /*50f0*/  BSSY.RECONVERGENT B1, `(.L_x_8880) ;  /* 0x0000053000017945 */ /* 0x000fe20003800200 */
[----:B------:R-:W-:Y:S01]  /*5100*/  FSEL R53, R53, RZ, P4 ;  /* 0x000000ff35357208 */ /* 0x000fe20002000000 */
[----:B------:R-:W-:Y:S01]  /*5110*/  FFMA.FTZ R55, R55, R106, 1.1641532182693481445e-10 ;  /* 0x2f00000037377423 */ /* 0x000fe2000001006a */
[----:B------:R-:W-:-:S04]  /*5120*/  FMUL.FTZ R54, R54, R105 ;  /* 0x0000006936367220 */ /* 0x000fc80000410000 */
[----:B------:R-:W-:Y:S01]  /*5130*/  FSETP.GTU.FTZ.AND P2, PT, R55, R104, PT ;  /* 0x000000683700720b */ /* 0x000fe20003f5c000 */
[----:B------:R-:W-:-:S03]  /*5140*/  IMAD.MOV.U32 R55, RZ, RZ, R90 ;  /* 0x000000ffff377224 */ /* 0x000fc600078e005a */
[----:B------:R-:W-:Y:S02]  /*5150*/  FSEL R54, R54, RZ, !P2 ;  /* 0x000000ff36367208 */ /* 0x000fe40005000000 */
[----:B------:R-:W-:-:S03]  /*5160*/  SEL R80, RZ, 0x1, P2 ;  /* 0x00000001ff507807 */ /* 0x000fc60001000000 */
        /* <DEDUP_REMOVED lines=12> */
.L_x_8882:
        /* <DEDUP_REMOVED lines=13> */
.L_x_8884:
[----:B------:R-:W-:Y:S05]  /*5300*/  BSYNC.RECONVERGENT B2 ;  /* 0x0000000000027941 */ /* 0x000fea0003800200 */
.L_x_8883:
        /* <DEDUP_REMOVED lines=49> */
.L_x_8881:
[----:B------:R-:W-:Y:S05]  /*5620*/  BSYNC.RECONVERGENT B1 ;  /* 0x0000000000017941 */ /* 0x000fea0003800200 */
.L_x_8880:
[----:B------:R-:W-:Y:S01]  /*5630*/  ISETP.NE.AND P2, PT, R54, 0x1, PT ;  /* 0x000000013600780c */ /* 0x000fe20003f45270 */
[----:B------:R-:W-:Y:S01]  /*5640*/  HADD2.F32 R56, -RZ, R57.H0_H0 ;  /* 0x20000039ff387230 */ /* 0x000fe20000004100 */
        /* <DEDUP_REMOVED lines=17> */
.L_x_8887:
        /* <DEDUP_REMOVED lines=13> */
.L_x_8889:
[----:B------:R-:W-:Y:S05]  /*5830*/  BSYNC.RECONVERGENT B2 ;  /* 0x0000000000027941 */ /* 0x000fea0003800200 */
.L_x_8888:
        /* <DEDUP_REMOVED lines=46> */
[----:B------:R-:W-:Y:S02]  /*5b20*/  HFMA2 R82, -RZ, RZ, 0, 0 ;  /* 0x00000000ff527431 */ /* 0x000fe400000001ff */
[----:B------:R-:W-:Y:S02]  /*5b30*/  IMAD.MOV.U32 R55, RZ, RZ, R76 ;  /* 0x000000ffff377224 */ /* 0x000fe400078e004c */
[----:B------:R-:W-:-:S07]  /*5b40*/  IMAD.MOV.U32 R76, RZ, RZ, R54 ;  /* 0x000000ffff4c7224 */ /* 0x000fce00078e0036 */
.L_x_8886:
[----:B------:R-:W-:Y:S05]  /*5b50*/  BSYNC.RECONVERGENT B1 ;  /* 0x0000000000017941 */ /* 0x000fea0003800200 */
.L_x_8885:
        /* <DEDUP_REMOVED lines=23> */
.L_x_8892:
        /* <DEDUP_REMOVED lines=13> */
.L_x_8894:
[----:B------:R-:W-:Y:S05]  /*5da0*/  BSYNC.RECONVERGENT B2 ;  /* 0x0000000000027941 */ /* 0x000fea0003800200 */
.L_x_8893:
        /* <DEDUP_REMOVED lines=49> */
.L_x_8891:
[----:B------:R-:W-:Y:S05]  /*60c0*/  BSYNC.RECONVERGENT B1 ;  /* 0x0000000000017941 */ /* 0x000fea0003800200 */
.L_x_8890:
[----:B------:R-:W-:Y:S01]  /*60d0*/  ISETP.NE.AND P2, PT, R83, 0x1, PT ;  /* 0x000000015300780c */ /* 0x000fe20003f45270 */
[----:B------:R-:W-:Y:S01]  /*60e0*/  HADD2.F32 R56, -RZ, R57.H1_H1 ;  /* 0x30000039ff387230 */ /* 0x000fe20000004100 */
[----:B------:R-:W-:Y:S01]  /*60f0*/  I2FP.F32.U32 R55, R55 ;  /* 0x0000003700377245 */ /* 0x000fe20000201000 */
[----:B------:R-:W-:Y:S01]  /*6100*/  BSSY.RECONVERGENT B1, `(.L_x_8895) ;  /* 0x000004f000017945 */ /* 0x000fe20003800200 */
[----:B------:R-:W-:Y:S02]  /*6110*/  HFMA2 R86, -RZ, RZ, 0, 1.1920928955078125e-07 ;  /* 0x00000002ff567431 */ /* 0x000fe400000001ff */
        /* <DEDUP_REMOVED lines=14> */
.L_x_8897:
        /* <DEDUP_REMOVED lines=13> */
.L_x_8899:
[----:B------:R-:W-:Y:S05]  /*62d0*/  BSYNC.RECONVERGENT B2 ;  /* 0x0000000000027941 */ /* 0x000fea0003800200 */
.L_x_8898:
        /* <DEDUP_REMOVED lines=49> */
.L_x_8896:
[----:B------:R-:W-:Y:S05]  /*65f0*/  BSYNC.RECONVERGENT B1 ;  /* 0x0000000000017941 */ /* 0x000fea0003800200 */
.L_x_8895:
[----:B------:R-:W-:Y:S01]  /*6600*/  I2FP.F32.U32 R57, R57 ;  /* 0x0000003900397245 */ /* 0x000fe20000201000 */
[----:B------:R-:W-:Y:S01]  /*6610*/  HADD2.F32 R56, -RZ, R41.H1_H1 ;  /* 0x30000029ff387230 */ /* 0x000fe20000004100 */
[----:B------:R-:W-:Y:S01]  /*6620*/  FSEL R55, R55, RZ, P4 ;  /* 0x000000ff37377208 */ /* 0x000fe20002000000 */
        /* <DEDUP_REMOVED lines=20> */
.L_x_8902:
        /* <DEDUP_REMOVED lines=13> */
.L_x_8904:
[----:B------:R-:W-:Y:S05]  /*6840*/  BSYNC.RECONVERGENT B2 ;  /* 0x0000000000027941 */ /* 0x000fea0003800200 */
.L_x_8903:
        /* <DEDUP_REMOVED lines=41> */
[----:B------:R-:W-:Y:S01]  /*6ae0*/  LOP3.LUT R56, R99, R56, R89, 0x96, !PT ;  /* 0x0000003863387212 */ /* 0x000fe200078e9659 */
[----:B------:R-:W-:Y:S01]  /*6af0*/  IMAD.WIDE.U32 R90, R90, -0x326172a9, RZ ;  /* 0xcd9e8d575a5a7825 */ /* 0x000fe200078e00ff */
[----:B------:R-:W-:-:S03]  /*6b00*/  IADD3 R89, PT, PT, R85, -0x695add53, RZ ;  /* 0x96a522ad55597810 */ /* 0x000fc60007ffe0ff */
[----:B------:R-:W-:Y:S01]  /*6b10*/  IMAD.WIDE.U32 R56, R56, -0x2daee0ad, RZ ;  /* 0xd2511f5338387825 */ /* 0x000fe200078e00ff */
[----:B------:R-:W-:-:S04]  /*6b20*/  LOP3.LUT R88, R83, R88, R91, 0x96, !PT ;  /* 0x0000005853587212 */ /* 0x000fc800078e965b */
[----:B------:R-:W-:Y:S01]  /*6b30*/  LOP3.LUT R89, R89, R86, R57, 0x96, !PT ;  /* 0x0000005659597212 */ /* 0x000fe200078e9639 */
[----:B------:R-:W-:Y:S02]  /*6b40*/  IMAD.MOV.U32 R57, RZ, RZ, R76 ;  /* 0x000000ffff397224 */ /* 0x000fe400078e004c */
[----:B------:R-:W-:-:S07]  /*6b50*/  IMAD.MOV.U32 R76, RZ, RZ, R56 ;  /* 0x000000ffff4c7224 */ /* 0x000fce00078e0038 */
.L_x_8901:
[----:B------:R-:W-:Y:S05]  /*6b60*/  BSYNC.RECONVERGENT B1 ;  /* 0x0000000000017941 */ /* 0x000fea0003800200 */
.L_x_8900:
[----:B------:R-:W-:Y:S01]  /*6b70*/  ISETP.NE.AND P3, PT, R87, 0x1, PT ;  /* 0x000000015700780c */ /* 0x000fe20003f65270 */
[----:B------:R-:W-:Y:S01]  /*6b80*/  HADD2.F32 R56, -RZ, R58.H0_H0 ;  /* 0x2000003aff387230 */ /* 0x000fe20000004100 */
        /* <DEDUP_REMOVED lines=16> */
.L_x_8907:
        /* <DEDUP_REMOVED lines=13> */
.L_x_8909:
[----:B------:R-:W-:Y:S05]  /*6d60*/  BSYNC.RECONVERGENT B2 ;  /* 0x0000000000027941 */ /* 0x000fea0003800200 */
.L_x_8908:
        /* <DEDUP_REMOVED lines=49> */
.L_x_8906:
[----:B------:R-:W-:Y:S05]  /*7080*/  BSYNC.RECONVERGENT B1 ;  /* 0x0000000000017941 */ /* 0x000fea0003800200 */
.L_x_8905:
[----:B------:R-:W-:Y:S01]  /*7090*/  I2FP.F32.U32 R57, R86 ;  /* 0x0000005600397245 */ /* 0x000fe20000201000 */
[----:B------:R-:W-:Y:S01]  /*70a0*/  HADD2.F32 R56, -RZ, R42.H0_H0 ;  /* 0x2000002aff387230 */ /* 0x000fe20000004100 */
        /* <DEDUP_REMOVED lines=22> */
.L_x_8912:
        /* <DEDUP_REMOVED lines=13> */
.L_x_8914:
[----:B------:R-:W-:Y:S05]  /*72e0*/  BSYNC.RECONVERGENT B2 ;  /* 0x0000000000027941 */ /* 0x000fea0003800200 */
.L_x_8913:
        /* <DEDUP_REMOVED lines=49> */
.L_x_8911:
[----:B------:R-:W-:Y:S05]  /*7600*/  BSYNC.RECONVERGENT B1 ;  /* 0x0000000000017941 */ /* 0x000fea0003800200 */
.L_x_8910:
[----:B------:R-:W-:Y:S01]  /*7610*/  ISETP.NE.AND P4, PT, R94, 0x1, PT ;  /* 0x000000015e00780c */ /* 0x000fe20003f85270 */
[----:B------:R-:W-:Y:S01]  /*7620*/  HADD2.F32 R86, -RZ, R58.H1_H1 ;  /* 0x3000003aff567230 */ /* 0x000fe20000004100 */
[----:B------:R-:W-:Y:S01]  /*7630*/  I2FP.F32.U32 R57, R87 ;  /* 0x0000005700397245 */ /* 0x000fe20000201000 */
[----:B------:R-:W-:Y:S01]  /*7640*/  BSSY.RECONVERGENT B1, `(.L_x_8915) ;  /* 0x000004e000017945 */ /* 0x000fe20003800200 */
[----:B------:R-:W-:Y:S01]  /*7650*/  IMAD.MOV.U32 R91, RZ, RZ, 0x2 ;  /* 0x00000002ff5b7424 */ /* 0x000fe200078e00ff */
[----:B------:R-:W-:Y:S02]  /*7660*/  MOV R58, R90 ;  /* 0x0000005a003a7202 */ /* 0x000fe40000000f00 */
        /* <DEDUP_REMOVED lines=12> */
.L_x_8917:
        /* <DEDUP_REMOVED lines=13> */
.L_x_8919:
[----:B------:R-:W-:Y:S05]  /*7800*/  BSYNC.RECONVERGENT B2 ;  /* 0x0000000000027941 */ /* 0x000fea0003800200 */
.L_x_8918:
        /* <DEDUP_REMOVED lines=48> */
[----:B------:R-:W-:-:S07]  /*7b10*/  IMAD.MOV.U32 R76, RZ, RZ, R86 ;  /* 0x000000ffff4c7224 */ /* 0x000fce00078e0056 */
.L_x_8916:
[----:B------:R-:W-:Y:S05]  /*7b20*/  BSYNC.RECONVERGENT B1 ;  /* 0x0000000000017941 */ /* 0x000fea0003800200 */
.L_x_8915:
[----:B------:R-:W-:Y:S01]  /*7b30*/  I2FP.F32.U32 R87, R58 ;  /* 0x0000003a00577245 */ /* 0x000fe20000201000 */
[----:B------:R-:W-:Y:S01]  /*7b40*/  HADD2.F32 R58, -RZ, R42.H1_H1 ;  /* 0x3000002aff3a7230 */ /* 0x000fe20000004100 */
[----:B------:R-:W-:Y:S01]  /*7b50*/  FSEL R57, R57, RZ, P3 ;  /* 0x000000ff39397208 */ /* 0x000fe20001800000 */
        /* <DEDUP_REMOVED lines=20> */
.L_x_8922:
        /* <DEDUP_REMOVED lines=13> */
.L_x_8924:
[----:B------:R-:W-:Y:S05]  /*7d70*/  BSYNC.RECONVERGENT B2 ;  /* 0x0000000000027941 */ /* 0x000fea0003800200 */
.L_x_8923:
        /* <DEDUP_REMOVED lines=49> */
.L_x_8921:
[----:B------:R-:W-:Y:S05]  /*8090*/  BSYNC.RECONVERGENT B1 ;  /* 0x0000000000017941 */ /* 0x000fea0003800200 */
.L_x_8920:
[----:B------:R-:W-:Y:S01]  /*80a0*/  ISETP.NE.AND P5, PT, R94, 0x1, PT ;  /* 0x000000015e00780c */ /* 0x000fe20003fa5270 */
[----:B------:R-:W-:Y:S01]  /*80b0*/  BSSY.RECONVERGENT B1, `(.L_x_8925) ;  /* 0x0000050000017945 */ /* 0x000fe20003800200 */
[----:B------:R-:W-:Y:S01]  /*80c0*/  I2FP.F32.U32 R87, R58 ;  /* 0x0000003a00577245 */ /* 0x000fe20000201000 */
[----:B------:R-:W-:Y:S02]  /*80d0*/  HADD2.F32 R58, -RZ, R59.H0_H0 ;  /* 0x2000003bff3a7230 */ /* 0x000fe40000004100 */
        /* <DEDUP_REMOVED lines=14> */
.L_x_8927:
        /* <DEDUP_REMOVED lines=13> */
.L_x_8929:
[----:B------:R-:W-:Y:S05]  /*8290*/  BSYNC.RECONVERGENT B2 ;  /* 0x0000000000027941 */ /* 0x000fea0003800200 */
.L_x_8928:
        /* <DEDUP_REMOVED lines=49> */
.L_x_8926:
[----:B------:R-:W-:Y:S05]  /*85b0*/  BSYNC.RECONVERGENT B1 ;  /* 0x0000000000017941 */ /* 0x000fea0003800200 */
.L_x_8925:
[----:B------:R-:W-:Y:S01]  /*85c0*/  I2FP.F32.U32 R87, R91 ;  /* 0x0000005b00577245 */ /* 0x000fe20000201000 */
[----:B------:R-:W-:Y:S01]  /*85d0*/  HADD2.F32 R94, -RZ, R43.H0_H0 ;  /* 0x2000002bff5e7230 */ /* 0x000fe20000004100 */
        /* <DEDUP_REMOVED lines=21> */
.L_x_8932:
        /* <DEDUP_REMOVED lines=13> */
.L_x_8934:
[----:B------:R-:W-:Y:S05]  /*8800*/  BSYNC.RECONVERGENT B2 ;  /* 0x0000000000027941 */ /* 0x000fea0003800200 */
.L_x_8933:
        /* <DEDUP_REMOVED lines=45> */
[----:B------:R-:W-:Y:S01]  /*8ae0*/  IMAD.MOV.U32 R91, RZ, RZ, R76 ;  /* 0x000000ffff5b7224 */ /* 0x000fe200078e004c */
[----:B------:R-:W-:Y:S01]  /*8af0*/  LOP3.LUT R89, R97, R96, R95, 0x96, !PT ;  /* 0x0000006061597212 */ /* 0x000fe200078e965f */
[----:B------:R-:W-:Y:S02]  /*8b00*/  HFMA2 R97, -RZ, RZ, 0, 0 ;  /* 0x00000000ff617431 */ /* 0x000fe400000001ff */
[----:B------:R-:W-:-:S07]  /*8b10*/  IMAD.MOV.U32 R76, RZ, RZ, R94 ;  /* 0x000000ffff4c7224 */ /* 0x000fce00078e005e */
.L_x_8931:
[----:B------:R-:W-:Y:S05]  /*8b20*/  BSYNC.RECONVERGENT B1 ;  /* 0x0000000000017941 */ /* 0x000fea0003800200 */
.L_x_8930:
[----:B------:R-:W-:Y:S01]  /*8b30*/  ISETP.NE.AND P6, PT, R97, 0x1, PT ;  /* 0x000000016100780c */ /* 0x000fe20003fc5270 */
[----:B------:R-:W-:Y:S01]  /*8b40*/  HADD2.F32 R94, -RZ, R59.H1_H1 ;  /* 0x3000003bff5e7230 */ /* 0x000fe20000004100 */
[----:B------:R-:W-:Y:S01]  /*8b50*/  I2FP.F32.U32 R91, R91 ;  /* 0x0000005b005b7245 */ /* 0x000fe20000201000 */
[----:B------:R-:W-:Y:S01]  /*8b60*/  BSSY.RECONVERGENT B1, `(.L_x_8935) ;  /* 0x0000050000017945 */ /* 0x000fe20003800200 */
[----:B------:R-:W-:Y:S02]  /*8b70*/  IMAD.MOV.U32 R96, RZ, RZ, R90 ;  /* 0x000000ffff607224 */ /* 0x000fe400078e005a */
[----:B------:R-:W-:Y:S01]  /*8b80*/  FMUL.FTZ R59, R94, R105 ;  /* 0x000000695e3b7220 */ /* 0x000fe20000410000 */
[----:B------:R-:W-:Y:S01]  /*8b90*/  FFMA.FTZ R95, R91, R106, 1.1641532182693481445e-10 ;  /* 0x2f0000005b5f7423 */ /* 0x000fe2000001006a */
[----:B------:R-:W-:-:S04]  /*8ba0*/  IMAD.MOV.U32 R91, RZ, RZ, 0x2 ;  /* 0x00000002ff5b7424 */ /* 0x000fc800078e00ff */
        /* <DEDUP_REMOVED lines=10> */
.L_x_8937:
        /* <DEDUP_REMOVED lines=15> */
.L_x_8939:
[----:B------:R-:W-:Y:S05]  /*8d40*/  BSYNC.RECONVERGENT B2 ;  /* 0x0000000000027941 */ /* 0x000fea0003800200 */
.L_x_8938:
        /* <DEDUP_REMOVED lines=49> */
.L_x_8936:
[----:B------:R-:W-:Y:S05]  /*9060*/  BSYNC.RECONVERGENT B1 ;  /* 0x0000000000017941 */ /* 0x000fea0003800200 */
.L_x_8935:
        /* <DEDUP_REMOVED lines=8> */
[----:B------:R-:W-:-:S04]  /*90f0*/  FADD.FTZ R59, R78, R59 ;  /* 0x0000003b4e3b7221 */ /* 0x000fc80000010000 */
[----:B------:R-:W-:-:S07]  /*9100*/  @P1 FADD.FTZ R59, R51, R59 ;  /* 0x0000003b333b1221 */ /* 0x000fce0000010000 */
.L_x_8859:
        /* <DEDUP_REMOVED lines=24> */
[----:B------:R-:W-:Y:S01]  /*9290*/  SHF.L.U32 R93, R87, 0x10, RZ ;  /* 0x00000010575d7819 */ /* 0x000fe200000006ff */
[----:B0-----:R-:W0:Y:S01]  /*92a0*/  LDC.64 R78, c[0x0][0x3b8] ;  /* 0x0000ee00ff4e7b82 */ /* 0x001e220000000a00 */
        /* <DEDUP_REMOVED lines=18> */
.L_x_8940:
[----:B01----:R-:W-:Y:S02]  /*93d0*/  IMAD.MOV.U32 R96, RZ, RZ, R76 ;  /* 0x000000ffff607224 */ /* 0x003fe400078e004c */
[----:B------:R-:W-:-:S07]  /*93e0*/  VIADD R76, R92, 0x100 ;  /* 0x000001005c4c7836 */ /* 0x000fce0000000000 */
.L_x_8817:
[----:B------:R-:W-:Y:S05]  /*93f0*/  BSYNC.RECONVERGENT B0 ;  /* 0x0000000000007941 */ /* 0x000fea0003800200 */
.L_x_8816:
        /* <DEDUP_REMOVED lines=25> */
[----:B------:R-:W-:Y:S01]  /*9590*/  MOV R15, R90 ;  /* 0x0000005a000f7202 */ /* 0x000fe20000000f00 */
[----:B------:R-:W-:Y:S02]  /*95a0*/  VIADD R100, R85, 0x32370b8f ;  /* 0x32370b8f55647836 */ /* 0x000fe40000000000 */
[----:B0-----:R-:W-:Y:S02]  /*95b0*/  IMAD.MOV.U32 R62, RZ, RZ, 0x2 ;  /* 0x00000002ff3e7424 */ /* 0x001fe400078e00ff */
        /* <DEDUP_REMOVED lines=12> */
.L_x_8946:
        /* <DEDUP_REMOVED lines=13> */
.L_x_8948:
[----:B------:R-:W-:Y:S05]  /*9750*/  BSYNC.RECONVERGENT B2 ;  /* 0x0000000000027941 */ /* 0x000fea0003800200 */
.L_x_8947:
        /* <DEDUP_REMOVED lines=17> */
[C---:B------:R-:W-:Y:S01]  /*9870*/  IADD3 R61, PT, PT, R85.reuse, -0x126145ec, RZ ;  /* 0xed9eba14553d7810 */ /* 0x040fe20007ffe0ff */
        /* <DEDUP_REMOVED lines=32> */
.L_x_8945:
[----:B------:R-:W-:Y:S05]  /*9a80*/  BSYNC.RECONVERGENT B1 ;  /* 0x0000000000017941 */ /* 0x000fea0003800200 */
.L_x_8944:
        /* <DEDUP_REMOVED lines=22> */
.L_x_8951:
        /* <DEDUP_REMOVED lines=13> */
.L_x_8953:
[----:B------:R-:W-:Y:S05]  /*9cc0*/  BSYNC.RECONVERGENT B2 ;  /* 0x0000000000027941 */ /* 0x000fea0003800200 */
.L_x_8952:
        /* <DEDUP_REMOVED lines=50> */
.L_x_8950:
[----:B------:R-:W-:Y:S05]  /*9ff0*/  BSYNC.RECONVERGENT B1 ;  /* 0x0000000000017941 */ /* 0x000fea0003800200 */
.L_x_8949:
[----:B------:R-:W-:Y:S01]  /*a000*/  I2FP.F32.U32 R61, R61 ;  /* 0x0000003d003d7245 */ /* 0x000fe20000201000 */
[----:B------:R-:W-:Y:S01]  /*a010*/  HADD2.F32 R60, -RZ, R40.H0_H0 ;  /* 0x20000028ff3c7230 */ /* 0x000fe20000004100 */
        /* <DEDUP_REMOVED lines=21> */
.L_x_8956:
        /* <DEDUP_REMOVED lines=13> */
.L_x_8958:
[----:B------:R-:W-:Y:S05]  /*a240*/  BSYNC.RECONVERGENT B2 ;  /* 0x0000000000027941 */ /* 0x000fea0003800200 */
.L_x_8957:
        /* <DEDUP_REMOVED lines=50> */
.L_x_8955:
[----:B------:R-:W-:Y:S05]  /*a570*/  BSYNC.RECONVERGENT B1 ;  /* 0x0000000000017941 */ /* 0x000fea0003800200 */
.L_x_8954:
        /* <DEDUP_REMOVED lines=19> */
.L_x_8961:
        /* <DEDUP_REMOVED lines=13> */
.L_x_8963:
[----:B------:R-:W-:Y:S05]  /*a780*/  BSYNC.RECONVERGENT B2 ;  /* 0x0000000000027941 */ /* 0x000fea0003800200 */
.L_x_8962:
        /* <DEDUP_REMOVED lines=50> */
.L_x_8960:
[----:B------:R-:W-:Y:S05]  /*aab0*/  BSYNC.RECONVERGENT B1 ;  /* 0x0000000000017941 */ /* 0x000fea0003800200 */
.L_x_8959:
[----:B------:R-:W-:Y:S01]  /*aac0*/  I2FP.F32.U32 R63, R63 ;  /* 0x0000003f003f7245 */ /* 0x000fe20000201000 */
[----:B------:R-:W-:Y:S01]  /*aad0*/  HADD2.F32 R62, -RZ, R40.H1_H1 ;  /* 0x30000028ff3e7230 */ /* 0x000fe20000004100 */
[----:B------:R-:W-:Y:S03]  /*aae0*/  BSSY.RECONVERGENT B1, `(.L_x_8964) ;  /* 0x0000055000017945 */ /* 0x000fe60003800200 */
[----:B------:R-:W-:Y:S01]  /*aaf0*/  FFMA.FTZ R63, R63, R106, 1.1641532182693481445e-10 ;  /* 0x2f0000003f3f7423 */ /* 0x000fe2000001006a */
[----:B------:R-:W-:Y:S01]  /*ab00*/  FMUL.FTZ R64, R62, R105 ;  /* 0x000000693e407220 */ /* 0x000fe20000410000 */
[----:B------:R-:W-:-:S03]  /*ab10*/  FSEL R62, R61, RZ, P4 ;  /* 0x000000ff3d3e7208 */ /* 0x000fc60002000000 */
[----:B------:R-:W-:Y:S01]  /*ab20*/  FSETP.GTU.FTZ.AND P2, PT, R63, R104, PT ;  /* 0x000000683f00720b */ /* 0x000fe20003f5c000 */
        /* <DEDUP_REMOVED lines=16> */
.L_x_8966:
        /* <DEDUP_REMOVED lines=13> */
.L_x_8968:
[----:B------:R-:W-:Y:S05]  /*ad00*/  BSYNC.RECONVERGENT B2 ;  /* 0x0000000000027941 */ /* 0x000fea0003800200 */
.L_x_8967:
        /* <DEDUP_REMOVED lines=46> */
[----:B------:R-:W-:Y:S02]  /*aff0*/  LOP3.LUT R89, R89, R82, R63, 0x96, !PT ;  /* 0x0000005259597212 */ /* 0x000fe400078e963f */
[----:B------:R-:W-:Y:S01]  /*b000*/  MOV R63, R78 ;  /* 0x0000004e003f7202 */ /* 0x000fe20000000f00 */
[----:B------:R-:W-:Y:S02]  /*b010*/  IMAD.MOV.U32 R78, RZ, RZ, R62 ;  /* 0x000000ffff4e7224 */ /* 0x000fe400078e003e */
[----:B------:R-:W-:-:S07]  /*b020*/  IMAD.MOV.U32 R62, RZ, RZ, RZ ;  /* 0x000000ffff3e7224 */ /* 0x000fce00078e00ff */
.L_x_8965:
[----:B------:R-:W-:Y:S05]  /*b030*/  BSYNC.RECONVERGENT B1 ;  /* 0x0000000000017941 */ /* 0x000fea0003800200 */
.L_x_8964:
[----:B------:R-:W-:Y:S01]  /*b040*/  ISETP.NE.AND P2, PT, R62, 0x1, PT ;  /* 0x000000013e00780c */ /* 0x000fe20003f45270 */
[----:B------:R-:W-:Y:S01]  /*b050*/  HADD2.F32 R64, -RZ, R65.H0_H0 ;  /* 0x20000041ff407230 */ /* 0x000fe20000004100 */
        /* <DEDUP_REMOVED lines=17> */
.L_x_8971:
        /* <DEDUP_REMOVED lines=13> */
.L_x_8973:
[----:B------:R-:W-:Y:S05]  /*b240*/  BSYNC.RECONVERGENT B2 ;  /* 0x0000000000027941 */ /* 0x000fea0003800200 */
.L_x_8972:
        /* <DEDUP_REMOVED lines=47> */
[----:B------:R-:W-:Y:S01]  /*b540*/  IMAD.MOV.U32 R82, RZ, RZ, RZ ;  /* 0x000000ffff527224 */ /* 0x000fe200078e00ff */
[----:B------:R-:W-:Y:S01]  /*b550*/  MOV R63, R78 ;  /* 0x0000004e003f7202 */ /* 0x000fe20000000f00 */
[----:B------:R-:W-:-:S07]  /*b560*/  IMAD.MOV.U32 R78, RZ, RZ, R62 ;  /* 0x000000ffff4e7224 */ /* 0x000fce00078e003e */
.L_x_8970:
[----:B------:R-:W-:Y:S05]  /*b570*/  BSYNC.RECONVERGENT B1 ;  /* 0x0000000000017941 */ /* 0x000fea0003800200 */
.L_x_8969:
        /* <DEDUP_REMOVED lines=23> */
.L_x_8976:
        /* <DEDUP_REMOVED lines=13> */
.L_x_8978:
[----:B------:R-:W-:Y:S05]  /*b7c0*/  BSYNC.RECONVERGENT B2 ;  /* 0x0000000000027941 */ /* 0x000fea0003800200 */
.L_x_8977:
        /* <DEDUP_REMOVED lines=50> */
.L_x_8975:
[----:B------:R-:W-:Y:S05]  /*baf0*/  BSYNC.RECONVERGENT B1 ;  /* 0x0000000000017941 */ /* 0x000fea0003800200 */
.L_x_8974:
        /* <DEDUP_REMOVED lines=19> */
.L_x_8981:
        /* <DEDUP_REMOVED lines=13> */
.L_x_8983:
[----:B------:R-:W-:Y:S05]  /*bd00*/  BSYNC.RECONVERGENT B2 ;  /* 0x0000000000027941 */ /* 0x000fea0003800200 */
.L_x_8982:
        /* <DEDUP_REMOVED lines=50> */
.L_x_8980:
[----:B------:R-:W-:Y:S05]  /*c030*/  BSYNC.RECONVERGENT B1 ;  /* 0x0000000000017941 */ /* 0x000fea0003800200 */
.L_x_8979:
        /* <DEDUP_REMOVED lines=23> */
.L_x_8986:
        /* <DEDUP_REMOVED lines=13> */
.L_x_8988:
[----:B------:R-:W-:Y:S05]  /*c280*/  BSYNC.RECONVERGENT B2 ;  /* 0x0000000000027941 */ /* 0x000fea0003800200 */
.L_x_8987:
        /* <DEDUP_REMOVED lines=50> */
.L_x_8985:
[----:B------:R-:W-:Y:S05]  /*c5b0*/  BSYNC.RECONVERGENT B1 ;  /* 0x0000000000017941 */ /* 0x000fea0003800200 */
.L_x_8984:
        /* <DEDUP_REMOVED lines=18> */
.L_x_8991:
        /* <DEDUP_REMOVED lines=13> */
.L_x_8993:
[----:B------:R-:W-:Y:S05]  /*c7b0*/  BSYNC.RECONVERGENT B2 ;  /* 0x0000000000027941 */ /* 0x000fea0003800200 */
.L_x_8992:
        /* <DEDUP_REMOVED lines=50> */
.L_x_8990:
[----:B------:R-:W-:Y:S05]  /*cae0*/  BSYNC.RECONVERGENT B1 ;  /* 0x0000000000017941 */ /* 0x000fea0003800200 */
.L_x_8989:
        /* <DEDUP_REMOVED lines=24> */
.L_x_8996:
        /* <DEDUP_REMOVED lines=13> */
.L_x_8998:
[----:B------:R-:W-:Y:S05]  /*cd40*/  BSYNC.RECONVERGENT B2 ;  /* 0x0000000000027941 */ /* 0x000fea0003800200 */
.L_x_8997:
        /* <DEDUP_REMOVED lines=50> */
.L_x_8995:
[----:B------:R-:W-:Y:S05]  /*d070*/  BSYNC.RECONVERGENT B1 ;  /* 0x0000000000017941 */ /* 0x000fea0003800200 */
.L_x_8994:
        /* <DEDUP_REMOVED lines=18> */
.L_x_9001:
        /* <DEDUP_REMOVED lines=13> */
.L_x_9003:
[----:B------:R-:W-:Y:S05]  /*d270*/  BSYNC.RECONVERGENT B2 ;  /* 0x0000000000027941 */ /* 0x000fea0003800200 */
.L_x_9002:
        /* <DEDUP_REMOVED lines=48> */
[----:B------:R-:W-:Y:S01]  /*d580*/  MOV R91, R78 ;  /* 0x0000004e005b7202 */ /* 0x000fe20000000f00 */
[----:B------:R-:W-:-:S07]  /*d590*/  IMAD.MOV.U32 R78, RZ, RZ, R86 ;  /* 0x000000ffff4e7224 */ /* 0x000fce00078e0056 */
.L_x_9000:
[----:B------:R-:W-:Y:S05]  /*d5a0*/  BSYNC.RECONVERGENT B1 ;  /* 0x0000000000017941 */ /* 0x000fea0003800200 */
.L_x_8999:
[----:B------:R-:W-:Y:S01]  /*d5b0*/  I2FP.F32.U32 R87, R91 ;  /* 0x0000005b00577245 */ /* 0x000fe20000201000 */
[----:B------:R-:W-:Y:S01]  /*d5c0*/  HADD2.F32 R66, -RZ, R42.H1_H1 ;  /* 0x3000002aff427230 */ /* 0x000fe20000004100 */
        /* <DEDUP_REMOVED lines=21> */
.L_x_9006:
        /* <DEDUP_REMOVED lines=13> */
.L_x_9008:
[----:B------:R-:W-:Y:S05]  /*d7f0*/  BSYNC.RECONVERGENT B2 ;  /* 0x0000000000027941 */ /* 0x000fea0003800200 */
.L_x_9007:
        /* <DEDUP_REMOVED lines=49> */
[----:B------:R-:W-:-:S07]  /*db10*/  HFMA2 R95, -RZ, RZ, 0, 0 ;  /* 0x00000000ff5f7431 */ /* 0x000fce00000001ff */
.L_x_9005:
[----:B------:R-:W-:Y:S05]  /*db20*/  BSYNC.RECONVERGENT B1 ;  /* 0x0000000000017941 */ /* 0x000fea0003800200 */
.L_x_9004:
[----:B------:R-:W-:Y:S01]  /*db30*/  ISETP.NE.AND P5, PT, R95, 0x1, PT ;  /* 0x000000015f00780c */ /* 0x000fe20003fa5270 */
[----:B------:R-:W-:Y:S01]  /*db40*/  BSSY.RECONVERGENT B1, `(.L_x_9009) ;  /* 0x0000051000017945 */ /* 0x000fe20003800200 */
[----:B------:R-:W-:Y:S01]  /*db50*/  I2FP.F32.U32 R87, R66 ;  /* 0x0000004200577245 */ /* 0x000fe20000201000 */
[----:B------:R-:W-:Y:S01]  /*db60*/  HADD2.F32 R66, -RZ, R67.H0_H0 ;  /* 0x20000043ff427230 */ /* 0x000fe20000004100 */
        /* <DEDUP_REMOVED lines=14> */
.L_x_9011:
        /* <DEDUP_REMOVED lines=13> */
.L_x_9013:
[----:B------:R-:W-:Y:S05]  /*dd20*/  BSYNC.RECONVERGENT B2 ;  /* 0x0000000000027941 */ /* 0x000fea0003800200 */
.L_x_9012:
        /* <DEDUP_REMOVED lines=50> */
.L_x_9010:
[----:B------:R-:W-:Y:S05]  /*e050*/  BSYNC.RECONVERGENT B1 ;  /* 0x0000000000017941 */ /* 0x000fea0003800200 */
.L_x_9009:
        /* <DEDUP_REMOVED lines=23> */
.L_x_9016:
        /* <DEDUP_REMOVED lines=13> */
.L_x_9018:
[----:B------:R-:W-:Y:S05]  /*e2a0*/  BSYNC.RECONVERGENT B2 ;  /* 0x0000000000027941 */ /* 0x000fea0003800200 */
.L_x_9017:
        /* <DEDUP_REMOVED lines=49> */
[----:B------:R-:W-:-:S07]  /*e5c0*/  LOP3.LUT R89, R97, R96, R95, 0x96, !PT ;  /* 0x0000006061597212 */ /* 0x000fce00078e965f */
.L_x_9015:
[----:B------:R-:W-:Y:S05]  /*e5d0*/  BSYNC.RECONVERGENT B1 ;  /* 0x0000000000017941 */ /* 0x000fea0003800200 */
.L_x_9014:
[----:B------:R-:W-:Y:S01]  /*e5e0*/  ISETP.NE.AND P6, PT, R108, 0x1, PT ;  /* 0x000000016c00780c */ /* 0x000fe20003fc5270 */
[----:B------:R-:W-:Y:S01]  /*e5f0*/  HADD2.F32 R94, -RZ, R67.H1_H1 ;  /* 0x30000043ff5e7230 */ /* 0x000fe20000004100 */
[----:B------:R-:W-:Y:S01]  /*e600*/  I2FP.F32.U32 R91, R91 ;  /* 0x0000005b005b7245 */ /* 0x000fe20000201000 */
[----:B------:R-:W-:Y:S01]  /*e610*/  BSSY.RECONVERGENT B1, `(.L_x_9019) ;  /* 0x0000051000017945 */ /* 0x000fe20003800200 */
[----:B------:R-:W-:Y:S02]  /*e620*/  MOV R97, R90 ;  /* 0x0000005a00617202 */ /* 0x000fe40000000f00 */
        /* <DEDUP_REMOVED lines=13> */
.L_x_9021:
        /* <DEDUP_REMOVED lines=15> */
.L_x_9023:
[----:B------:R-:W-:Y:S05]  /*e7f0*/  BSYNC.RECONVERGENT B2 ;  /* 0x0000000000027941 */ /* 0x000fea0003800200 */
.L_x_9022:
        /* <DEDUP_REMOVED lines=47> */
[----:B------:R-:W-:Y:S02]  /*eaf0*/  LOP3.LUT R89, R89, R94, R97, 0x96, !PT ;  /* 0x0000005e59597212 */ /* 0x000fe400078e9661 */
[----:B------:R-:W-:Y:S01]  /*eb00*/  MOV R97, R78 ;  /* 0x0000004e00617202 */ /* 0x000fe20000000f00 */
[----:B------:R-:W-:-:S07]  /*eb10*/  IMAD.MOV.U32 R78, RZ, RZ, R96 ;  /* 0x000000ffff4e7224 */ /* 0x000fce00078e0060 */
.L_x_9020:
[----:B------:R-:W-:Y:S05]  /*eb20*/  BSYNC.RECONVERGENT B1 ;  /* 0x0000000000017941 */ /* 0x000fea0003800200 */
.L_x_9019:
        /* <DEDUP_REMOVED lines=8> */
[----:B------:R-:W-:-:S04]  /*ebb0*/  FADD.FTZ R67, R79, R94 ;  /* 0x0000005e4f437221 */ /* 0x000fc80000010000 */
[----:B------:R-:W-:Y:S01]  /*ebc0*/  @P1 FADD.FTZ R67, R51, R67 ;  /* 0x0000004333431221 */ /* 0x000fe20000010000 */
[----:B------:R-:W-:Y:S06]  /*ebd0*/  BRA `(.L_x_9024) ;  /* 0x0000002c00847947 */ /* 0x000fec0003800000 */
.L_x_8943:
        /* <DEDUP_REMOVED lines=16> */
.L_x_9027:
        /* <DEDUP_REMOVED lines=13> */
.L_x_9029:
[----:B------:R-:W-:Y:S05]  /*edb0*/  BSYNC.RECONVERGENT B2 ;  /* 0x0000000000027941 */ /* 0x000fea0003800200 */
.L_x_9028:
        /* <DEDUP_REMOVED lines=52> */
[----:B------:R-:W-:Y:S02]  /*f100*/  LOP3.LUT R89, R89, R60, R79, 0x96, !PT ;  /* 0x0000003c59597212 */ /* 0x000fe400078e964f */
[----:B------:R-:W-:-:S07]  /*f110*/  MOV R60, R96 ;  /* 0x00000060003c7202 */ /* 0x000fce0000000f00 */
.L_x_9026:
[----:B------:R-:W-:Y:S05]  /*f120*/  BSYNC.RECONVERGENT B1 ;  /* 0x0000000000017941 */ /* 0x000fea0003800200 */
.L_x_9025:
[----:B------:R-:W0:Y:S01]  /*f130*/  LDC R79, c[0x0][0x404] ;  /* 0x00010100ff4f7b82 */ /* 0x000e220000000800 */
[----:B------:R-:W-:Y:S01]  /*f140*/  HFMA2 R96, -RZ, RZ, 0.1171875, 0 ;  /* 0x2f800000ff607431 */ /* 0x000fe200000001ff */
[----:B------:R-:W-:Y:S01]  /*f150*/  ISETP.NE.AND P2, PT, R62, 0x1, PT ;  /* 0x000000013e00780c */ /* 0x000fe20003f45270 */
[----:B------:R-:W-:Y:S01]  /*f160*/  BSSY.RECONVERGENT B1, `(.L_x_9030) ;  /* 0x0000056000017945 */ /* 0x000fe20003800200 */
[----:B------:R-:W-:Y:S01]  /*f170*/  I2FP.F32.U32 R61, R60 ;  /* 0x0000003c003d7245 */ /* 0x000fe20000201000 */
[----:B-----5:R-:W-:Y:S02]  /*f180*/  HADD2.F32 R94, -RZ, R64.H0_H0 ;  /* 0x20000040ff5e7230 */ /* 0x020fe40000004100 */
[----:B------:R-:W-:Y:S02]  /*f190*/  IMAD.MOV.U32 R63, RZ, RZ, 0x2 ;  /* 0x00000002ff3f7424 */ /* 0x000fe400078e00ff */
        /* <DEDUP_REMOVED lines=13> */
.L_x_9032:
        /* <DEDUP_REMOVED lines=13> */
.L_x_9034:
[----:B------:R-:W-:Y:S05]  /*f340*/  BSYNC.RECONVERGENT B2 ;  /* 0x0000000000027941 */ /* 0x000fea0003800200 */
.L_x_9033:
        /* <DEDUP_REMOVED lines=55> */
.L_x_9031:
[----:B------:R-:W-:Y:S05]  /*f6c0*/  BSYNC.RECONVERGENT B1 ;  /* 0x0000000000017941 */ /* 0x000fea0003800200 */
.L_x_9030:
[----:B------:R-:W-:Y:S01]  /*f6d0*/  ISETP.NE.AND P2, PT, R63, 0x1, PT ;  /* 0x000000013f00780c */ /* 0x000fe20003f45270 */
[----:B------:R-:W-:Y:S01]  /*f6e0*/  BSSY.RECONVERGENT B1, `(.L_x_9035) ;  /* 0x0000056000017945 */ /* 0x000fe20003800200 */
[----:B------:R-:W-:Y:S01]  /*f6f0*/  I2FP.F32.U32 R61, R61 ;  /* 0x0000003d003d7245 */ /* 0x000fe20000201000 */
[----:B------:R-:W-:Y:S02]  /*f700*/  HFMA2 R62, -RZ, RZ, 0, 1.1920928955078125e-07 ;  /* 0x00000002ff3e7431 */ /* 0x000fe400000001ff */
[----:B------:R-:W-:Y:S02]  /*f710*/  HADD2.F32 R98, -RZ, R64.H1_H1 ;  /* 0x30000040ff627230 */ /* 0x000fe40000004100 */
        /* <DEDUP_REMOVED lines=13> */
.L_x_9037:
        /* <DEDUP_REMOVED lines=13> */
.L_x_9039:
[----:B------:R-:W-:Y:S05]  /*f8c0*/  BSYNC.RECONVERGENT B2 ;  /* 0x0000000000027941 */ /* 0x000fea0003800200 */
.L_x_9038:
        /* <DEDUP_REMOVED lines=52> */
[----:B------:R-:W-:Y:S01]  /*fc10*/  HFMA2 R62, -RZ, RZ, 0, 0 ;  /* 0x00000000ff3e7431 */ /* 0x000fe200000001ff */
[----:B------:R-:W-:Y:S01]  /*fc20*/  MOV R61, R78 ;  /* 0x0000004e003d7202 */ /* 0x000fe20000000f00 */
[----:B------:R-:W-:-:S07]  /*fc30*/  IMAD.MOV.U32 R78, RZ, RZ, R60 ;  /* 0x000000ffff4e7224 */ /* 0x000fce00078e003c */
.L_x_9036:
[----:B------:R-:W-:Y:S05]  /*fc40*/  BSYNC.RECONVERGENT B1 ;  /* 0x0000000000017941 */ /* 0x000fea0003800200 */
.L_x_9035:
[----:B------:R-:W-:Y:S01]  /*fc50*/  ISETP.NE.AND P2, PT, R62, 0x1, PT ;  /* 0x000000013e00780c */ /* 0x000fe20003f45270 */
[----:B------:R-:W-:Y:S01]  /*fc60*/  BSSY.RECONVERGENT B1, `(.L_x_9040) ;  /* 0x0000056000017945 */ /* 0x000fe20003800200 */
[----:B------:R-:W-:Y:S01]  /*fc70*/  I2FP.F32.U32 R61, R61 ;  /* 0x0000003d003d7245 */ /* 0x000fe20000201000 */
[----:B------:R-:W-:Y:S02]  /*fc80*/  HADD2.F32 R97, -RZ, R65.H0_H0 ;  /* 0x20000041ff617230 */ /* 0x000fe40000004100 */
[----:B------:R-:W-:Y:S02]  /*fc90*/  IMAD.MOV.U32 R63, RZ, RZ, 0x2 ;  /* 0x00000002ff3f7424 */ /* 0x000fe400078e00ff */
        /* <DEDUP_REMOVED lines=13> */
.L_x_9042:
        /* <DEDUP_REMOVED lines=13> */
.L_x_9044:
[----:B------:R-:W-:Y:S05]  /*fe40*/  BSYNC.RECONVERGENT B2 ;  /* 0x0000000000027941 */ /* 0x000fea0003800200 */
.L_x_9043:
        /* <DEDUP_REMOVED lines=55> */
.L_x_9041:
[----:B------:R-:W-:Y:S05]  /*101c0*/  BSYNC.RECONVERGENT B1 ;  /* 0x0000000000017941 */ /* 0x000fea0003800200 */
.L_x_9040:
        /* <DEDUP_REMOVED lines=18> */
.L_x_9047:
        /* <DEDUP_REMOVED lines=13> */
.L_x_9049:
[----:B------:R-:W-:Y:S05]  /*103c0*/  BSYNC.RECONVERGENT B2 ;  /* 0x0000000000027941 */ /* 0x000fea0003800200 */
.L_x_9048:
        /* <DEDUP_REMOVED lines=55> */
.L_x_9046:
[----:B------:R-:W-:Y:S05]  /*10740*/  BSYNC.RECONVERGENT B1 ;  /* 0x0000000000017941 */ /* 0x000fea0003800200 */
.L_x_9045:
[----:B------:R-:W-:Y:S01]  /*10750*/  ISETP.NE.AND P3, PT, R62, 0x1, PT ;  /* 0x000000013e00780c */ /* 0x000fe20003f65270 */
[----:B------:R-:W-:Y:S01]  /*10760*/  BSSY.RECONVERGENT B1, `(.L_x_9050) ;  /* 0x0000055000017945 */ /* 0x000fe20003800200 */
[----:B------:R-:W-:Y:S01]  /*10770*/  I2FP.F32.U32 R61, R61 ;  /* 0x0000003d003d7245 */ /* 0x000fe20000201000 */
[----:B------:R-:W-:Y:S02]  /*10780*/  HADD2.F32 R100, -RZ, R66.H0_H0 ;  /* 0x20000042ff647230 */ /* 0x000fe40000004100 */
        /* <DEDUP_REMOVED lines=13> */
.L_x_9052:
        /* <DEDUP_REMOVED lines=13> */
.L_x_9054:
[----:B------:R-:W-:Y:S05]  /*10930*/  BSYNC.RECONVERGENT B2 ;  /* 0x0000000000027941 */ /* 0x000fea0003800200 */
.L_x_9053:
        /* <DEDUP_REMOVED lines=55> */
.L_x_9051:
[----:B------:R-:W-:Y:S05]  /*10cb0*/  BSYNC.RECONVERGENT B1 ;  /* 0x0000000000017941 */ /* 0x000fea0003800200 */
.L_x_9050:
[----:B------:R-:W-:Y:S01]  /*10cc0*/  ISETP.NE.AND P4, PT, R63, 0x1, PT ;  /* 0x000000013f00780c */ /* 0x000fe20003f85270 */
[----:B------:R-:W-:Y:S01]  /*10cd0*/  BSSY.RECONVERGENT B1, `(.L_x_9055) ;  /* 0x0000055000017945 */ /* 0x000fe20003800200 */
[----:B------:R-:W-:Y:S01]  /*10ce0*/  I2FP.F32.U32 R61, R61 ;  /* 0x0000003d003d7245 */ /* 0x000fe20000201000 */
[----:B------:R-:W-:Y:S02]  /*10cf0*/  HFMA2 R62, -RZ, RZ, 0, 1.1920928955078125e-07 ;  /* 0x00000002ff3e7431 */ /* 0x000fe400000001ff */
[----:B------:R-:W-:Y:S02]  /*10d00*/  HADD2.F32 R66, -RZ, R66.H1_H1 ;  /* 0x30000042ff427230 */ /* 0x000fe40000004100 */
        /* <DEDUP_REMOVED lines=12> */
.L_x_9057:
        /* <DEDUP_REMOVED lines=13> */
.L_x_9059:
[----:B------:R-:W-:Y:S05]  /*10ea0*/  BSYNC.RECONVERGENT B2 ;  /* 0x0000000000027941 */ /* 0x000fea0003800200 */
.L_x_9058:
        /* <DEDUP_REMOVED lines=55> */
.L_x_9056:
[----:B------:R-:W-:Y:S05]  /*11220*/  BSYNC.RECONVERGENT B1 ;  /* 0x0000000000017941 */ /* 0x000fea0003800200 */
.L_x_9055:
        /* <DEDUP_REMOVED lines=17> */
.L_x_9062:
        /* <DEDUP_REMOVED lines=13> */
.L_x_9064:
[----:B------:R-:W-:Y:S05]  /*11410*/  BSYNC.RECONVERGENT B2 ;  /* 0x0000000000027941 */ /* 0x000fea0003800200 */
.L_x_9063:
        /* <DEDUP_REMOVED lines=55> */
.L_x_9061:
[----:B------:R-:W-:Y:S05]  /*11790*/  BSYNC.RECONVERGENT B1 ;  /* 0x0000000000017941 */ /* 0x000fea0003800200 */
.L_x_9060:
[----:B------:R-:W-:Y:S01]  /*117a0*/  P2R R62, PR, RZ, 0x2 ;  /* 0x00000002ff3e7803 */ /* 0x000fe20000000000 */
[----:B------:R-:W-:Y:S01]  /*117b0*/  FMUL.FTZ R94, R94, UR12 ;  /* 0x0000000c5e5e7c20 */ /* 0x000fe20008410000 */
[----:B------:R-:W-:Y:S01]  /*117c0*/  I2FP.F32.U32 R61, R61 ;  /* 0x0000003d003d7245 */ /* 0x000fe20000201000 */
[----:B------:R-:W-:Y:S01]  /*117d0*/  FMUL.FTZ R98, R98, UR12 ;  /* 0x0000000c62627c20 */ /* 0x000fe20008410000 */
[----:B------:R-:W-:Y:S01]  /*117e0*/  ISETP.NE.AND P1, PT, R77, RZ, PT ;  /* 0x000000ff4d00720c */ /* 0x000fe20003f25270 */
[----:B------:R-:W-:Y:S01]  /*117f0*/  HADD2.F32 R67, -RZ, R67.H1_H1 ;  /* 0x30000043ff437230 */ /* 0x000fe20000004100 */
[----:B------:R-:W-:Y:S01]  /*11800*/  P2R R63, PR, RZ, 0x1 ;  /* 0x00000001ff3f7803 */ /* 0x000fe20000000000 */
[----:B------:R-:W-:Y:S01]  /*11810*/  FMUL.FTZ R99, R99, UR12 ;  /* 0x0000000c63637c20 */ /* 0x000fe20008410000 */
        /* <DEDUP_REMOVED lines=29> */
.L_x_9024:
        /* <DEDUP_REMOVED lines=44> */
.L_x_9065:
[----:B01----:R-:W-:Y:S01]  /*11cb0*/  IMAD.MOV.U32 R96, RZ, RZ, R78 ;  /* 0x000000ffff607224 */ /* 0x003fe200078e004e */
[----:B------:R-:W-:-:S07]  /*11cc0*/  IADD3 R76, PT, PT, R76, 0x100, RZ ;  /* 0x000001004c4c7810 */ /* 0x000fce0007ffe0ff */
.L_x_8942:
[----:B------:R-:W-:Y:S05]  /*11cd0*/  BSYNC.RECONVERGENT B0 ;  /* 0x0000000000007941 */ /* 0x000fea0003800200 */
.L_x_8941:
        /* <DEDUP_REMOVED lines=21> */
[----:B0-----:R-:W-:Y:S02]  /*11e30*/  HFMA2 R69, -RZ, RZ, 0, 1.1920928955078125e-07 ;  /* 0x00000002ff457431 */ /* 0x001fe400000001ff */
[C---:B------:R-:W-:Y:S01]  /*11e40*/  VIADD R95, R85.reuse, 0xbb67ae85 ;  /* 0xbb67ae85555f7836 */ /* 0x040fe20000000000 */
[C---:B------:R-:W-:Y:S01]  /*11e50*/  IADD3 R99, PT, PT, R84.reuse, -0x4ab325aa, RZ ;  /* 0xb54cda5654637810 */ /* 0x040fe20007ffe0ff */
[----:B------:R-:W-:Y:S01]  /*11e60*/  VIADD R101, R84, 0xf1bbcdc8 ;  /* 0xf1bbcdc854657836 */ /* 0x000fe20000000000 */
[C---:B------:R-:W-:Y:S01]  /*11e70*/  IADD3 R100, PT, PT, R85.reuse, -0x56f99767, RZ ;  /* 0xa906689955647810 */ /* 0x040fe20007ffe0ff */
[----:B------:R-:W-:Y:S01]  /*11e80*/  VIADD R102, R85, 0x32370b8f ;  /* 0x32370b8f55667836 */ /* 0x000fe20000000000 */
[----:B------:R-:W-:Y:S01]  /*11e90*/  MOV R98, R96 ;  /* 0x0000006000627202 */ /* 0x000fe20000000f00 */
[----:B------:R-:W-:-:S03]  /*11ea0*/  IMAD.MOV.U32 R15, RZ, RZ, R90 ;  /* 0x000000ffff0f7224 */ /* 0x000fc600078e005a */
        /* <DEDUP_REMOVED lines=11> */
.L_x_9071:
        /* <DEDUP_REMOVED lines=13> */
.L_x_9073:
[----:B------:R-:W-:Y:S05]  /*12030*/  BSYNC.RECONVERGENT B2 ;  /* 0x0000000000027941 */ /* 0x000fea0003800200 */
.L_x_9072:
        /* <DEDUP_REMOVED lines=45> */
[----:B------:R-:W-:-:S03]  /*12310*/  LOP3.LUT R88, R15, R88, R91, 0x96, !PT ;  /* 0x000000580f587212 */ /* 0x000fc600078e965b */
[----:B------:R-:W-:Y:S01]  /*12320*/  VIADD R89, R85, 0x96a522ad ;  /* 0x96a522ad55597836 */ /* 0x000fe20000000000 */
[----:B------:R-:W-:Y:S01]  /*12330*/  MOV R98, R70 ;  /* 0x0000004600627202 */ /* 0x000fe20000000f00 */
[----:B------:R-:W-:-:S03]  /*12340*/  IMAD.MOV.U32 R15, RZ, RZ, R96 ;  /* 0x000000ffff0f7224 */ /* 0x000fc600078e0060 */
[----:B------:R-:W-:-:S07]  /*12350*/  LOP3.LUT R89, R89, R68, R71, 0x96, !PT ;  /* 0x0000004459597212 */ /* 0x000fce00078e9647 */
.L_x_9070:
[----:B------:R-:W-:Y:S05]  /*12360*/  BSYNC.RECONVERGENT B1 ;  /* 0x0000000000017941 */ /* 0x000fea0003800200 */
.L_x_9069:
[----:B------:R-:W0:Y:S01]  /*12370*/  LDC R103, c[0x0][0x404] ;  /* 0x00010100ff677b82 */ /* 0x000e220000000800 */
[----:B------:R-:W-:Y:S01]  /*12380*/  ISETP.NE.AND P2, PT, R69, 0x1, PT ;  /* 0x000000014500780c */ /* 0x000fe20003f45270 */
[----:B------:R-:W-:Y:S01]  /*12390*/  IMAD.MOV.U32 R105, RZ, RZ, 0x2f800000 ;  /* 0x2f800000ff697424 */ /* 0x000fe200078e00ff */
[----:B------:R-:W-:Y:S01]  /*123a0*/  I2FP.F32.U32 R68, R15 ;  /* 0x0000000f00447245 */ /* 0x000fe20000201000 */
[----:B-----5:R-:W-:Y:S01]  /*123b0*/  HADD2.F32 R15, -RZ, R72.H0_H0 ;  /* 0x20000048ff0f7230 */ /* 0x020fe20000004100 */
[----:B------:R-:W-:Y:S01]  /*123c0*/  BSSY.RECONVERGENT B1, `(.L_x_9074) ;  /* 0x0000051000017945 */ /* 0x000fe20003800200 */
[----:B------:R-:W-:Y:S02]  /*123d0*/  MOV R71, 0x2 ;  /* 0x0000000200477802 */ /* 0x000fe40000000f00 */
[----:B------:R-:W1:Y:S01]  /*123e0*/  LDC R104, c[0x0][0x408] ;  /* 0x00010200ff687b82 */ /* 0x000e620000000800 */
[----:B------:R-:W-:-:S05]  /*123f0*/  FFMA.FTZ R68, R68, R105, 1.1641532182693481445e-10 ;  /* 0x2f00000044447423 */ /* 0x000fca0000010069 */
[----:B0-----:R-:W-:Y:S01]  /*12400*/  FSETP.LE.FTZ.AND P4, PT, R68, R103, PT ;  /* 0x000000674400720b */ /* 0x001fe20003f93000 */
[----:B------:R-:W-:-:S03]  /*12410*/  IMAD.MOV.U32 R68, RZ, RZ, R90 ;  /* 0x000000ffff447224 */ /* 0x000fc600078e005a */
[----:B------:R-:W-:Y:S01]  /*12420*/  P2R R77, PR, RZ, 0x10 ;  /* 0x00000010ff4d7803 */ /* 0x000fe20000000000 */
[----:B-1----:R-:W-:Y:S01]  /*12430*/  FMUL.FTZ R15, R15, R104 ;  /* 0x000000680f0f7220 */ /* 0x002fe20000410000 */
        /* <DEDUP_REMOVED lines=9> */
.L_x_9076:
        /* <DEDUP_REMOVED lines=13> */
.L_x_9078:
[----:B------:R-:W-:Y:S05]  /*125a0*/  BSYNC.RECONVERGENT B2 ;  /* 0x0000000000027941 */ /* 0x000fea0003800200 */
.L_x_9077:
        /* <DEDUP_REMOVED lines=47> */
[----:B------:R-:W-:Y:S01]  /*128a0*/  IMAD.MOV.U32 R68, RZ, RZ, R98 ;  /* 0x000000ffff447224 */ /* 0x000fe200078e0062 */
[----:B------:R-:W-:Y:S01]  /*128b0*/  MOV R98, R70 ;  /* 0x0000004600627202 */ /* 0x000fe20000000f00 */
[----:B------:R-:W-:-:S07]  /*128c0*/  IMAD.MOV.U32 R71, RZ, RZ, RZ ;  /* 0x000000ffff477224 */ /* 0x000fce00078e00ff */
.L_x_9075:
[----:B------:R-:W-:Y:S05]  /*128d0*/  BSYNC.RECONVERGENT B1 ;  /* 0x0000000000017941 */ /* 0x000fea0003800200 */
.L_x_9074:
[----:B------:R-:W-:Y:S01]  /*128e0*/  I2FP.F32.U32 R68, R68 ;  /* 0x0000004400447245 */ /* 0x000fe20000201000 */
[----:B------:R-:W-:Y:S01]  /*128f0*/  HADD2.F32 R69, -RZ, R40.H0_H0 ;  /* 0x20000028ff457230 */ /* 0x000fe20000004100 */
        /* <DEDUP_REMOVED lines=21> */
.L_x_9081:
        /* <DEDUP_REMOVED lines=13> */
.L_x_9083:
[----:B------:R-:W-:Y:S05]  /*12b20*/  BSYNC.RECONVERGENT B2 ;  /* 0x0000000000027941 */ /* 0x000fea0003800200 */
.L_x_9082:
        /* <DEDUP_REMOVED lines=50> */
.L_x_9080:
[----:B------:R-:W-:Y:S05]  /*12e50*/  BSYNC.RECONVERGENT B1 ;  /* 0x0000000000017941 */ /* 0x000fea0003800200 */
.L_x_9079:
[----:B------:R-:W-:Y:S01]  /*12e60*/  ISETP.NE.AND P2, PT, R78, 0x1, PT ;  /* 0x000000014e00780c */ /* 0x000fe20003f45270 */
[----:B------:R-:W-:Y:S01]  /*12e70*/  BSSY.RECONVERGENT B1, `(.L_x_9084) ;  /* 0x0000052000017945 */ /* 0x000fe20003800200 */
[----:B------:R-:W-:Y:S01]  /*12e80*/  I2FP.F32.U32 R70, R69 ;  /* 0x0000004500467245 */ /* 0x000fe20000201000 */
[----:B------:R-:W-:Y:S02]  /*12e90*/  HADD2.F32 R69, -RZ, R72.H1_H1 ;  /* 0x30000048ff457230 */ /* 0x000fe40000004100 */
        /* <DEDUP_REMOVED lines=15> */
.L_x_9086:
        /* <DEDUP_REMOVED lines=13> */
.L_x_9088:
[----:B------:R-:W-:Y:S05]  /*13060*/  BSYNC.RECONVERGENT B2 ;  /* 0x0000000000027941 */ /* 0x000fea0003800200 */
.L_x_9087:
        /* <DEDUP_REMOVED lines=49> */
[----:B------:R-:W-:-:S07]  /*13380*/  MOV R98, R70 ;  /* 0x0000004600627202 */ /* 0x000fce0000000f00 */
.L_x_9085:
[----:B------:R-:W-:Y:S05]  /*13390*/  BSYNC.RECONVERGENT B1 ;  /* 0x0000000000017941 */ /* 0x000fea0003800200 */
.L_x_9084:
        /* <DEDUP_REMOVED lines=23> */
.L_x_9091:
        /* <DEDUP_REMOVED lines=13> */
.L_x_9093:
[----:B------:R-:W-:Y:S05]  /*135e0*/  BSYNC.RECONVERGENT B2 ;  /* 0x0000000000027941 */ /* 0x000fea0003800200 */
.L_x_9092:
        /* <DEDUP_REMOVED lines=50> */
.L_x_9090:
[----:B------:R-:W-:Y:S05]  /*13910*/  BSYNC.RECONVERGENT B1 ;  /* 0x0000000000017941 */ /* 0x000fea0003800200 */
.L_x_9089:
        /* <DEDUP_REMOVED lines=19> */
.L_x_9096:
        /* <DEDUP_REMOVED lines=13> */
.L_x_9098:
[----:B------:R-:W-:Y:S05]  /*13b20*/  BSYNC.RECONVERGENT B2 ;  /* 0x0000000000027941 */ /* 0x000fea0003800200 */
.L_x_9097:
        /* <DEDUP_REMOVED lines=50> */
.L_x_9095:
[----:B------:R-:W-:Y:S05]  /*13e50*/  BSYNC.RECONVERGENT B1 ;  /* 0x0000000000017941 */ /* 0x000fea0003800200 */
.L_x_9094:
[----:B------:R-:W-:Y:S01]  /*13e60*/  I2FP.F32.U32 R70, R78 ;  /* 0x0000004e00467245 */ /* 0x000fe20000201000 */
[----:B------:R-:W-:Y:S01]  /*13e70*/  HADD2.F32 R71, -RZ, R41.H0_H0 ;  /* 0x20000029ff477230 */ /* 0x000fe20000004100 */
[----:B------:R-:W-:Y:S01]  /*13e80*/  BSSY.RECONVERGENT B1, `(.L_x_9099) ;  /* 0x0000055000017945 */ /* 0x000fe20003800200 */
[----:B------:R-:W-:Y:S02]  /*13e90*/  HFMA2 R78, -RZ, RZ, 0, 1.1920928955078125e-07 ;  /* 0x00000002ff4e7431 */ /* 0x000fe400000001ff */
[----:B------:R-:W-:Y:S01]  /*13ea0*/  FFMA.FTZ R70, R70, R105, 1.1641532182693481445e-10 ;  /* 0x2f00000046467423 */ /* 0x000fe20000010069 */
[----:B------:R-:W-:-:S04]  /*13eb0*/  FMUL.FTZ R71, R71, R104 ;  /* 0x0000006847477220 */ /* 0x000fc80000410000 */
        /* <DEDUP_REMOVED lines=17> */
.L_x_9101:
        /* <DEDUP_REMOVED lines=13> */
.L_x_9103:
[----:B------:R-:W-:Y:S05]  /*140a0*/  BSYNC.RECONVERGENT B2 ;  /* 0x0000000000027941 */ /* 0x000fea0003800200 */
.L_x_9102:
        /* <DEDUP_REMOVED lines=50> */
.L_x_9100:
[----:B------:R-:W-:Y:S05]  /*143d0*/  BSYNC.RECONVERGENT B1 ;  /* 0x0000000000017941 */ /* 0x000fea0003800200 */
.L_x_9099:
        /* <DEDUP_REMOVED lines=19> */
.L_x_9106:
        /* <DEDUP_REMOVED lines=13> */
.L_x_9108:
[----:B------:R-:W-:Y:S05]  /*145e0*/  BSYNC.RECONVERGENT B2 ;  /* 0x0000000000027941 */ /* 0x000fea0003800200 */
.L_x_9107:
        /* <DEDUP_REMOVED lines=50> */
.L_x_9105:
[----:B------:R-:W-:Y:S05]  /*14910*/  BSYNC.RECONVERGENT B1 ;  /* 0x0000000000017941 */ /* 0x000fea0003800200 */
.L_x_9104:
        /* <DEDUP_REMOVED lines=23> */
.L_x_9111:
        /* <DEDUP_REMOVED lines=13> */
.L_x_9113:
[----:B------:R-:W-:Y:S05]  /*14b60*/  BSYNC.RECONVERGENT B2 ;  /* 0x0000000000027941 */ /* 0x000fea0003800200 */
.L_x_9112:
        /* <DEDUP_REMOVED lines=50> */
.L_x_9110:
[----:B------:R-:W-:Y:S05]  /*14e90*/  BSYNC.RECONVERGENT B1 ;  /* 0x0000000000017941 */ /* 0x000fea0003800200 */
.L_x_9109:
        /* <DEDUP_REMOVED lines=18> */
.L_x_9116:
        /* <DEDUP_REMOVED lines=13> */
.L_x_9118:
[----:B------:R-:W-:Y:S05]  /*15090*/  BSYNC.RECONVERGENT B2 ;  /* 0x0000000000027941 */ /* 0x000fea0003800200 */
.L_x_9117:
        /* <DEDUP_REMOVED lines=50> */
.L_x_9115:
[----:B------:R-:W-:Y:S05]  /*153c0*/  BSYNC.RECONVERGENT B1 ;  /* 0x0000000000017941 */ /* 0x000fea0003800200 */
.L_x_9114:
        /* <DEDUP_REMOVED lines=24> */
.L_x_9121:
        /* <DEDUP_REMOVED lines=13> */
.L_x_9123:
[----:B------:R-:W-:Y:S05]  /*15620*/  BSYNC.RECONVERGENT B2 ;  /* 0x0000000000027941 */ /* 0x000fea0003800200 */
.L_x_9122:
        /* <DEDUP_REMOVED lines=50> */
.L_x_9120:
[----:B------:R-:W-:Y:S05]  /*15950*/  BSYNC.RECONVERGENT B1 ;  /* 0x0000000000017941 */ /* 0x000fea0003800200 */
.L_x_9119:
[----:B------:R-:W-:Y:S01]  /*15960*/  ISETP.NE.AND P4, PT, R87, 0x1, PT ;  /* 0x000000015700780c */ /* 0x000fe20003f85270 */
[----:B------:R-:W-:Y:S01]  /*15970*/  HADD2.F32 R73, -RZ, R74.H1_H1 ;  /* 0x3000004aff497230 */ /* 0x000fe20000004100 */
        /* <DEDUP_REMOVED lines=16> */
.L_x_9126:
        /* <DEDUP_REMOVED lines=13> */
.L_x_9128:
[----:B------:R-:W-:Y:S05]  /*15b50*/  BSYNC.RECONVERGENT B2 ;  /* 0x0000000000027941 */ /* 0x000fea0003800200 */
.L_x_9127:
        /* <DEDUP_REMOVED lines=48> */
[----:B------:R-:W-:Y:S02]  /*15e60*/  LOP3.LUT R89, R89, R86, R79, 0x96, !PT ;  /* 0x0000005659597212 */ /* 0x000fe400078e964f */
[----:B------:R-:W-:-:S07]  /*15e70*/  MOV R98, R78 ;  /* 0x0000004e00627202 */ /* 0x000fce0000000f00 */
.L_x_9125:
[----:B------:R-:W-:Y:S05]  /*15e80*/  BSYNC.RECONVERGENT B1 ;  /* 0x0000000000017941 */ /* 0x000fea0003800200 */
.L_x_9124:
        /* <DEDUP_REMOVED lines=23> */
.L_x_9131:
        /* <DEDUP_REMOVED lines=13> */
.L_x_9133:
[----:B------:R-:W-:Y:S05]  /*160d0*/  BSYNC.RECONVERGENT B2 ;  /* 0x0000000000027941 */ /* 0x000fea0003800200 */
.L_x_9132:
        /* <DEDUP_REMOVED lines=48> */
[----:B------:R-:W-:Y:S01]  /*163e0*/  IMAD.MOV.U32 R96, RZ, RZ, RZ ;  /* 0x000000ffff607224 */ /* 0x000fe200078e00ff */
[----:B------:R-:W-:-:S07]  /*163f0*/  MOV R98, R78 ;  /* 0x0000004e00627202 */ /* 0x000fce0000000f00 */
.L_x_9130:
[----:B------:R-:W-:Y:S05]  /*16400*/  BSYNC.RECONVERGENT B1 ;  /* 0x0000000000017941 */ /* 0x000fea0003800200 */
.L_x_9129:
[----:B------:R-:W-:Y:S01]  /*16410*/  ISETP.NE.AND P5, PT, R96, 0x1, PT ;  /* 0x000000016000780c */ /* 0x000fe20003fa5270 */
[----:B------:R-:W-:Y:S01]  /*16420*/  HADD2.F32 R79, -RZ, R75.H0_H0 ;  /* 0x2000004bff4f7230 */ /* 0x000fe20000004100 */
        /* <DEDUP_REMOVED lines=16> */
.L_x_9136:
        /* <DEDUP_REMOVED lines=13> */
.L_x_9138:
[----:B------:R-:W-:Y:S05]  /*16600*/  BSYNC.RECONVERGENT B2 ;  /* 0x0000000000027941 */ /* 0x000fea0003800200 */
.L_x_9137:
        /* <DEDUP_REMOVED lines=50> */
.L_x_9135:
[----:B------:R-:W-:Y:S05]  /*16930*/  BSYNC.RECONVERGENT B1 ;  /* 0x0000000000017941 */ /* 0x000fea0003800200 */
.L_x_9134:
        /* <DEDUP_REMOVED lines=23> */
.L_x_9141:
        /* <DEDUP_REMOVED lines=13> */
.L_x_9143:
[----:B------:R-:W-:Y:S05]  /*16b80*/  BSYNC.RECONVERGENT B2 ;  /* 0x0000000000027941 */ /* 0x000fea0003800200 */
.L_x_9142:
        /* <DEDUP_REMOVED lines=47> */
[----:B------:R-:W-:Y:S01]  /*16e80*/  IMAD.MOV.U32 R79, RZ, RZ, R98 ;  /* 0x000000ffff4f7224 */ /* 0x000fe200078e0062 */
[----:B------:R-:W-:Y:S01]  /*16e90*/  MOV R98, R78 ;  /* 0x0000004e00627202 */ /* 0x000fe20000000f00 */
[----:B------:R-:W-:-:S07]  /*16ea0*/  IMAD.MOV.U32 R96, RZ, RZ, RZ ;  /* 0x000000ffff607224 */ /* 0x000fce00078e00ff */
.L_x_9140:
[----:B------:R-:W-:Y:S05]  /*16eb0*/  BSYNC.RECONVERGENT B1 ;  /* 0x0000000000017941 */ /* 0x000fea0003800200 */
.L_x_9139:
        /* <DEDUP_REMOVED lines=18> */
.L_x_9146:
        /* <DEDUP_REMOVED lines=15> */
.L_x_9148:
[----:B------:R-:W-:Y:S05]  /*170d0*/  BSYNC.RECONVERGENT B2 ;  /* 0x0000000000027941 */ /* 0x000fea0003800200 */
.L_x_9147:
        /* <DEDUP_REMOVED lines=51> */
.L_x_9145:
[----:B------:R-:W-:Y:S05]  /*17410*/  BSYNC.RECONVERGENT B1 ;  /* 0x0000000000017941 */ /* 0x000fea0003800200 */
.L_x_9144:
        /* <DEDUP_REMOVED lines=9> */
[----:B------:R-:W-:Y:S01]  /*174b0*/  @P1 FADD.FTZ R75, R51, R75 ;  /* 0x0000004b334b1221 */ /* 0x000fe20000010000 */
[----:B------:R-:W-:Y:S06]  /*174c0*/  BRA `(.L_x_9149) ;  /* 0x0000002c00847947 */ /* 0x000fec0003800000 */
.L_x_9068:
        /* <DEDUP_REMOVED lines=16> */
.L_x_9152:
        /* <DEDUP_REMOVED lines=13> */
.L_x_9154:
[----:B------:R-:W-:Y:S05]  /*176a0*/  BSYNC.RECONVERGENT B2 ;  /* 0x0000000000027941 */ /* 0x000fea0003800200 */
.L_x_9153:
        /* <DEDUP_REMOVED lines=51> */
[----:B------:R-:W-:Y:S01]  /*179e0*/  IMAD.MOV.U32 R70, RZ, RZ, RZ ;  /* 0x000000ffff467224 */ /* 0x000fe200078e00ff */
[----:B------:R-:W-:Y:S02]  /*179f0*/  LOP3.LUT R89, R89, R68, R99, 0x96, !PT ;  /* 0x0000004459597212 */ /* 0x000fe400078e9663 */
[----:B------:R-:W-:-:S07]  /*17a00*/  MOV R68, R96 ;  /* 0x0000006000447202 */ /* 0x000fce0000000f00 */
.L_x_9151:
[----:B------:R-:W-:Y:S05]  /*17a10*/  BSYNC.RECONVERGENT B1 ;  /* 0x0000000000017941 */ /* 0x000fea0003800200 */
.L_x_9150:
[----:B------:R-:W0:Y:S01]  /*17a20*/  LDC R96, c[0x0][0x404] ;  /* 0x00010100ff607b82 */ /* 0x000e220000000800 */
[----:B------:R-:W-:Y:S01]  /*17a30*/  HFMA2 R99, -RZ, RZ, 0.1171875, 0 ;  /* 0x2f800000ff637431 */ /* 0x000fe200000001ff */
[----:B------:R-:W-:Y:S01]  /*17a40*/  ISETP.NE.AND P2, PT, R70, 0x1, PT ;  /* 0x000000014600780c */ /* 0x000fe20003f45270 */
[----:B------:R-:W-:Y:S01]  /*17a50*/  BSSY.RECONVERGENT B1, `(.L_x_9155) ;  /* 0x0000056000017945 */ /* 0x000fe20003800200 */
[----:B------:R-:W-:Y:S01]  /*17a60*/  I2FP.F32.U32 R68, R68 ;  /* 0x0000004400447245 */ /* 0x000fe20000201000 */
[----:B-----5:R-:W-:Y:S02]  /*17a70*/  HADD2.F32 R97, -RZ, R72.H0_H0 ;  /* 0x20000048ff617230 */ /* 0x020fe40000004100 */
[----:B------:R-:W-:Y:S02]  /*17a80*/  IMAD.MOV.U32 R71, RZ, RZ, 0x2 ;  /* 0x00000002ff477424 */ /* 0x000fe400078e00ff */
[----:B------:R-:W-:-:S05]  /*17a90*/  FFMA.FTZ R69, R68, R99, 1.1641532182693481445e-10 ;  /* 0x2f00000044457423 */ /* 0x000fca0000010063 */
[----:B0-----:R-:W-:Y:S02]  /*17aa0*/  FSETP.LE.FTZ.AND P3, PT, R69, R96, PT ;  /* 0x000000604500720b */ /* 0x001fe40003f73000 */
        /* <DEDUP_REMOVED lines=11> */
.L_x_9157:
        /* <DEDUP_REMOVED lines=13> */
.L_x_9159:
[----:B------:R-:W-:Y:S05]  /*17c30*/  BSYNC.RECONVERGENT B2 ;  /* 0x0000000000027941 */ /* 0x000fea0003800200 */
.L_x_9158:
        /* <DEDUP_REMOVED lines=55> */
.L_x_9156:
[----:B------:R-:W-:Y:S05]  /*17fb0*/  BSYNC.RECONVERGENT B1 ;  /* 0x0000000000017941 */ /* 0x000fea0003800200 */
.L_x_9155:
[----:B------:R-:W-:Y:S01]  /*17fc0*/  ISETP.NE.AND P2, PT, R71, 0x1, PT ;  /* 0x000000014700780c */ /* 0x000fe20003f45270 */
[----:B------:R-:W-:Y:S01]  /*17fd0*/  HADD2.F32 R101, -RZ, R72.H1_H1 ;  /* 0x30000048ff657230 */ /* 0x000fe20000004100 */
[----:B------:R-:W-:Y:S01]  /*17fe0*/  I2FP.F32.U32 R68, R69 ;  /* 0x0000004500447245 */ /* 0x000fe20000201000 */
[----:B------:R-:W-:Y:S01]  /*17ff0*/  BSSY.RECONVERGENT B1, `(.L_x_9160) ;  /* 0x0000054000017945 */ /* 0x000fe20003800200 */
[----:B------:R-:W-:-:S03]  /*18000*/  HFMA2 R72, -RZ, RZ, 0, 1.1920928955078125e-07 ;  /* 0x00000002ff487431 */ /* 0x000fc600000001ff */
        /* <DEDUP_REMOVED lines=13> */
.L_x_9162:
        /* <DEDUP_REMOVED lines=13> */
.L_x_9164:
[----:B------:R-:W-:Y:S05]  /*181b0*/  BSYNC.RECONVERGENT B2 ;  /* 0x0000000000027941 */ /* 0x000fea0003800200 */
.L_x_9163:
        /* <DEDUP_REMOVED lines=55> */
.L_x_9161:
[----:B------:R-:W-:Y:S05]  /*18530*/  BSYNC.RECONVERGENT B1 ;  /* 0x0000000000017941 */ /* 0x000fea0003800200 */
.L_x_9160:
        /* <DEDUP_REMOVED lines=18> */
.L_x_9167:
        /* <DEDUP_REMOVED lines=13> */
.L_x_9169:
[----:B------:R-:W-:Y:S05]  /*18730*/  BSYNC.RECONVERGENT B2 ;  /* 0x0000000000027941 */ /* 0x000fea0003800200 */
.L_x_9168:
        /* <DEDUP_REMOVED lines=55> */
.L_x_9166:
[----:B------:R-:W-:Y:S05]  /*18ab0*/  BSYNC.RECONVERGENT B1 ;  /* 0x0000000000017941 */ /* 0x000fea0003800200 */
.L_x_9165:
        /* <DEDUP_REMOVED lines=18> */
.L_x_9172:
        /* <DEDUP_REMOVED lines=13> */
.L_x_9174:
[----:B------:R-:W-:Y:S05]  /*18cb0*/  BSYNC.RECONVERGENT B2 ;  /* 0x0000000000027941 */ /* 0x000fea0003800200 */
.L_x_9173:
        /* <DEDUP_REMOVED lines=55> */
.L_x_9171:
[----:B------:R-:W-:Y:S05]  /*19030*/  BSYNC.RECONVERGENT B1 ;  /* 0x0000000000017941 */ /* 0x000fea0003800200 */
.L_x_9170:
        /* <DEDUP_REMOVED lines=17> */
.L_x_9177:
        /* <DEDUP_REMOVED lines=13> */
.L_x_9179:
[----:B------:R-:W-:Y:S05]  /*19220*/  BSYNC.RECONVERGENT B2 ;  /* 0x0000000000027941 */ /* 0x000fea0003800200 */
.L_x_9178:
        /* <DEDUP_REMOVED lines=55> */
.L_x_9176:
[----:B------:R-:W-:Y:S05]  /*195a0*/  BSYNC.RECONVERGENT B1 ;  /* 0x0000000000017941 */ /* 0x000fea0003800200 */
.L_x_9175:
        /* <DEDUP_REMOVED lines=17> */
.L_x_9182:
        /* <DEDUP_REMOVED lines=13> */
.L_x_9184:
[----:B------:R-:W-:Y:S05]  /*19790*/  BSYNC.RECONVERGENT B2 ;  /* 0x0000000000027941 */ /* 0x000fea0003800200 */
.L_x_9183:
        /* <DEDUP_REMOVED lines=55> */
.L_x_9181:
[----:B------:R-:W-:Y:S05]  /*19b10*/  BSYNC.RECONVERGENT B1 ;  /* 0x0000000000017941 */ /* 0x000fea0003800200 */
.L_x_9180:
        /* <DEDUP_REMOVED lines=17> */
.L_x_9187:
        /* <DEDUP_REMOVED lines=13> */
.L_x_9189:
[----:B------:R-:W-:Y:S05]  /*19d00*/  BSYNC.RECONVERGENT B2 ;  /* 0x0000000000027941 */ /* 0x000fea0003800200 */
.L_x_9188:
        /* <DEDUP_REMOVED lines=55> */
.L_x_9186:
[----:B------:R-:W-:Y:S05]  /*1a080*/  BSYNC.RECONVERGENT B1 ;  /* 0x0000000000017941 */ /* 0x000fea0003800200 */
.L_x_9185:
[----:B------:R-:W-:Y:S01]  /*1a090*/  I2FP.F32.U32 R68, R70 ;  /* 0x0000004600447245 */ /* 0x000fe20000201000 */
[----:B------:R-:W-:Y:S01]  /*1a0a0*/  FMUL.FTZ R97, R97, UR12 ;  /* 0x0000000c61617c20 */ /* 0x000fe20008410000 */
[----:B------:R-:W-:Y:S01]  /*1a0b0*/  P2R R69, PR, RZ, 0x2 ;  /* 0x00000002ff457803 */ /* 0x000fe20000000000 */
[----:B------:R-:W-:Y:S01]  /*1a0c0*/  FMUL.FTZ R101, R101, UR12 ;  /* 0x0000000c65657c20 */ /* 0x000fe20008410000 */
[----:B------:R-:W-:Y:S01]  /*1a0d0*/  ISETP.NE.AND P1, PT, R77, RZ, PT ;  /* 0x000000ff4d00720c */ /* 0x000fe20003f25270 */
[----:B------:R-:W-:Y:S01]  /*1a0e0*/  HADD2.F32 R75, -RZ, R75.H1_H1 ;  /* 0x3000004bff4b7230 */ /* 0x000fe20000004100 */
[----:B------:R-:W-:Y:S01]  /*1a0f0*/  P2R R71, PR, RZ, 0x1 ;  /* 0x00000001ff477803 */ /* 0x000fe20000000000 */
[----:B------:R-:W-:Y:S01]  /*1a100*/  FFMA.FTZ R99, R68, R99, 1.1641532182693481445e-10 ;  /* 0x2f00000044637423 */ /* 0x000fe20000010063 */
[----:B------:R-:W-:Y:S01]  /*1a110*/  ISETP.NE.AND P0, PT, R106, RZ, PT ;  /* 0x000000ff6a00720c */ /* 0x000fe20003f05270 */
[----:B------:R-:W-:Y:S01]  /*1a120*/  FMUL.FTZ R103, R103, UR12 ;  /* 0x0000000c67677c20 */ /* 0x000fe20008410000 */
        /* <DEDUP_REMOVED lines=27> */
.L_x_9149:
        /* <DEDUP_REMOVED lines=26> */
[----:B0-----:R-:W0:Y:S01]  /*1a480*/  LDC.64 R78, c[0x0][0x3b8] ;  /* 0x0000ee00ff4e7b82 */ /* 0x001e220000000a00 */
        /* <DEDUP_REMOVED lines=18> */
.L_x_9067:
[----:B------:R-:W-:Y:S05]  /*1a5b0*/  BSYNC.RECONVERGENT B0 ;  /* 0x0000000000007941 */ /* 0x000fea0003800200 */
.L_x_9066:
[----:B------:R-:W-:Y:S01]  /*1a5c0*/  FADD.FTZ R76, RZ, R52 ;  /* 0x00000034ff4c7221 */ /* 0x000fe20000010000 */
[C---:B------:R-:W-:Y:S01]  /*1a5d0*/  ISETP.GE.U32.AND P0, PT, R8.reuse, 0x100, PT ;  /* 0x000001000800780c */ /* 0x040fe20003f06070 */
[----:B------:R-:W-:Y:S01]  /*1a5e0*/  BSSY.RECONVERGENT B0, `(.L_x_9190) ;  /* 0x000006d000007945 */ /* 0x000fe20003800200 */
[C---:B------:R-:W-:Y:S01]  /*1a5f0*/  ISETP.GT.U32.AND P2, PT, R8.reuse, 0x1ff, PT ;  /* 0x000001ff0800780c */ /* 0x040fe20003f44070 */
[----:B------:R-:W-:Y:S01]  /*1a600*/  FADD.FTZ R77, R53, R76 ;  /* 0x0000004c354d7221 */ /* 0x000fe20000010000 */
[----:B------:R-:W-:Y:S01]  /*1a610*/  ISETP.GT.U32.AND P1, PT, R8, 0x2ff, PT ;  /* 0x000002ff0800780c */ /* 0x000fe20003f24070 */
[----:B0-----:R-:W-:Y:S02]  /*1a620*/  HFMA2 R102, -RZ, RZ, 0, 0 ;  /* 0x00000000ff667431 */ /* 0x001fe400000001ff */
        /* <DEDUP_REMOVED lines=104> */
.L_x_9191:
[----:B------:R-:W-:Y:S05]  /*1acb0*/  BSYNC.RECONVERGENT B0 ;  /* 0x0000000000007941 */ /* 0x000fea0003800200 */
.L_x_9190:
        /* <DEDUP_REMOVED lines=12> */
.L_x_9193:
[----:B------:R-:W-:Y:S05]  /*1ad80*/  BSYNC.RECONVERGENT B0 ;  /* 0x0000000000007941 */ /* 0x000fea0003800200 */
.L_x_9192:
        /* <DEDUP_REMOVED lines=55> */
[----:B------:R3:W0:Y:S04]  /*1b100*/  SHFL.IDX PT, R103, R100, RZ, 0x1f ;  /* 0x00001fff64677589 */ /* 0x00062800000e0000 */
[----:B------:R-:W4:Y:S01]  /*1b110*/  @!P1 LDC.64 R76, c[0x0][0x3c8] ;  /* 0x0000f200ff4c9b82 */ /* 0x000f220000000a00 */
[C---:B-1----:R-:W-:Y:S01]  /*1b120*/  FMUL.FTZ R98, R99.reuse, R99 ;  /* 0x0000006363627220 */ /* 0x042fe20000410000 */
[----:B---3--:R-:W-:Y:S01]  /*1b130*/  FSEL R100, R99, RZ, !P2 ;  /* 0x000000ff63647208 */ /* 0x008fe20005000000 */
[----:B--2---:R-:W-:-:S03]  /*1b140*/  @!P1 IMAD.WIDE R78, R0, 0x4, R78 ;  /* 0x00000004004e9825 */ /* 0x004fc600078e024e */
[----:B------:R-:W-:Y:S01]  /*1b150*/  FSEL R101, R98, RZ, P2 ;  /* 0x000000ff62657208 */ /* 0x000fe20001000000 */
[----:B0-----:R-:W-:Y:S01]  /*1b160*/  FFMA.FTZ R98, R103, UR14, R102 ;  /* 0x0000000e67627c23 */ /* 0x001fe20008010066 */
[----:B------:R0:W-:Y:S03]  /*1b170*/  @!P1 STG.E desc[UR6][R78.64], R99 ;  /* 0x000000634e009986 */ /* 0x0001e6000c101906 */
[----:B------:R-:W-:Y:S01]  /*1b180*/  FADD.FTZ R101, R98, R101 ;  /* 0x0000006562657221 */ /* 0x000fe20000010000 */
[----:B----4-:R-:W-:-:S05]  /*1b190*/  @!P1 IMAD.WIDE R76, R0, 0x4, R76 ;  /* 0x00000004004c9825 */ /* 0x010fca00078e024c */
        /* <DEDUP_REMOVED lines=15> */
[----:B------:R-:W-:Y:S01]  /*1b290*/  FADD.FTZ R102, R58, -R100 ;  /* 0x800000643a667221 */ /* 0x000fe20000010000 */
[----:B------:R-:W-:Y:S02]  /*1b2a0*/  HADD2.F32 R107, -RZ, R22.H0_H0 ;  /* 0x20000016ff6b7230 */ /* 0x000fe40000004100 */
[----:B------:R-:W-:Y:S01]  /*1b2b0*/  FFMA.FTZ R77, R78, R99, R103 ;  /* 0x000000634e4d7223 */ /* 0x000fe20000010067 */
[----:B------:R-:W-:Y:S02]  /*1b2c0*/  HADD2.F32 R109, -RZ, R19.H0_H0 ;  /* 0x20000013ff6d7230 */ /* 0x000fe40000004100 */
[----:B------:R-:W-:Y:S01]  /*1b2d0*/  FMUL.FTZ R102, R101, R102 ;  /* 0x0000006665667220 */ /* 0x000fe20000410000 */
[----:B------:R-:W-:-:S02]  /*1b2e0*/  HADD2.F32 R111, -RZ, R23.H0_H0 ;  /* 0x20000017ff6f7230 */ /* 0x000fc40000004100 */
[----:B------:R-:W-:Y:S01]  /*1b2f0*/  FFMA.FTZ R104, R98, R105, R107 ;  /* 0x0000006962687223 */ /* 0x000fe2000001006b */
[--C-:B------:R-:W-:Y:S01]  /*1b300*/  FADD.FTZ R78, R53, -R100.reuse ;  /* 0x80000064354e7221 */ /* 0x100fe20000010000 */
[----:B------:R-:W0:Y:S01]  /*1b310*/  LDC.64 R98, c[0x0][0x428] ;  /* 0x00010a00ff627b82 */ /* 0x000e220000000a00 */
[--C-:B------:R-:W-:Y:S01]  /*1b320*/  FADD.FTZ R106, R57, -R100.reuse ;  /* 0x80000064396a7221 */ /* 0x100fe20000010000 */
[----:B------:R-:W-:Y:S01]  /*1b330*/  FFMA.FTZ R108, R102, R109, R111 ;  /* 0x0000006d666c7223 */ /* 0x000fe2000001006f */
[--C-:B------:R-:W-:Y:S01]  /*1b340*/  FADD.FTZ R102, R55, -R100.reuse ;  /* 0x8000006437667221 */ /* 0x100fe20000010000 */
[----:B------:R-:W-:Y:S01]  /*1b350*/  FADD.FTZ R110, R59, -R100 ;  /* 0x800000643b6e7221 */ /* 0x000fe20000010000 */
[----:B------:R-:W-:Y:S02]  /*1b360*/  HADD2.F32 R79, -RZ, R16.H1_H1 ;  /* 0x30000010ff4f7230 */ /* 0x000fe40000004100 */
[----:B------:R-:W-:Y:S01]  /*1b370*/  FMUL.FTZ R106, R101, R106 ;  /* 0x0000006a656a7220 */ /* 0x000fe20000410000 */
[----:B------:R-:W-:-:S02]  /*1b380*/  HADD2.F32 R103, -RZ, R20.H1_H1 ;  /* 0x30000014ff677230 */ /* 0x000fc40000004100 */
[C---:B------:R-:W-:Y:S01]  /*1b390*/  FMUL.FTZ R110, R101.reuse, R110 ;  /* 0x0000006e656e7220 */ /* 0x040fe20000410000 */
[----:B------:R-:W-:Y:S02]  /*1b3a0*/  HADD2.F32 R105, -RZ, R17.H1_H1 ;  /* 0x30000011ff697230 */ /* 0x000fe40000004100 */
[C---:B------:R-:W-:Y:S01]  /*1b3b0*/  FMUL.FTZ R102, R101.reuse, R102 ;  /* 0x0000006665667220 */ /* 0x040fe20000410000 */
[----:B------:R-:W-:Y:S02]  /*1b3c0*/  HADD2.F32 R107, -RZ, R21.H1_H1 ;  /* 0x30000015ff6b7230 */ /* 0x000fe40000004100 */
[----:B------:R-:W-:Y:S01]  /*1b3d0*/  FMUL.FTZ R78, R101, R78 ;  /* 0x0000004e654e7220 */ /* 0x000fe20000410000 */
[----:B------:R-:W-:Y:S02]  /*1b3e0*/  HADD2.F32 R109, -RZ, R18.H1_H1 ;  /* 0x30000012ff6d7230 */ /* 0x000fe40000004100 */
[----:B------:R-:W-:Y:S02]  /*1b3f0*/  HADD2.F32 R111, -RZ, R22.H1_H1 ;  /* 0x30000016ff6f7230 */ /* 0x000fe40000004100 */
[----:B------:R-:W-:Y:S01]  /*1b400*/  FFMA.FTZ R102, R102, R105, R107 ;  /* 0x0000006966667223 */ /* 0x000fe2000001006b */
[----:B------:R-:W-:-:S02]  /*1b410*/  HADD2.F32 R113, -RZ, R19.H1_H1 ;  /* 0x30000013ff717230 */ /* 0x000fc40000004100 */
[----:B------:R-:W-:Y:S01]  /*1b420*/  FFMA.FTZ R103, R78, R79, R103 ;  /* 0x0000004f4e677223 */ /* 0x000fe20000010067 */
[----:B------:R-:W-:Y:S02]  /*1b430*/  HADD2.F32 R115, -RZ, R23.H1_H1 ;  /* 0x30000017ff737230 */ /* 0x000fe40000004100 */
[----:B------:R-:W-:Y:S01]  /*1b440*/  FFMA.FTZ R109, R106, R109, R111 ;  /* 0x0000006d6a6d7223 */ /* 0x000fe2000001006f */
[----:B------:R-:W-:Y:S02]  /*1b450*/  F2FP.F16.F32.PACK_AB R77, R102, R77 ;  /* 0x0000004d664d723e */ /* 0x000fe400000000ff */
[----:B------:R-:W-:Y:S01]  /*1b460*/  F2FP.F16.F32.PACK_AB R76, R103, R76 ;  /* 0x0000004c674c723e */ /* 0x000fe200000000ff */
[----:B------:R-:W-:Y:S01]  /*1b470*/  FFMA.FTZ R113, R110, R113, R115 ;  /* 0x000000716e717223 */ /* 0x000fe20000010073 */
[----:B------:R-:W-:Y:S01]  /*1b480*/  F2FP.F16.F32.PACK_AB R78, R109, R104 ;  /* 0x000000686d4e723e */ /* 0x000fe200000000ff */
[C---:B0-----:R-:W-:Y:S01]  /*1b490*/  IMAD.WIDE.U32 R98, R92.reuse, 0x10, R98 ;  /* 0x000000105c627825 */ /* 0x041fe200078e0062 */
[----:B------:R-:W-:-:S02]  /*1b4a0*/  IADD3 R92, PT, PT, R92, 0x100, RZ ;  /* 0x000001005c5c7810 */ /* 0x000fc40007ffe0ff */
[----:B------:R-:W-:-:S05]  /*1b4b0*/  F2FP.F16.F32.PACK_AB R79, R113, R108 ;  /* 0x0000006c714f723e */ /* 0x000fca00000000ff */
[----:B------:R1:W-:Y:S02]  /*1b4c0*/  STG.E.128 desc[UR6][R98.64], R76 ;  /* 0x0000004c62007986 */ /* 0x0003e4000c101d06 */
.L_x_9195:
[----:B------:R-:W-:Y:S05]  /*1b4d0*/  BSYNC.RECONVERGENT B0 ;  /* 0x0000000000007941 */ /* 0x000fea0003800200 */
.L_x_9194:
[----:B------:R-:W-:Y:S01]  /*1b4e0*/  ISETP.NE.AND P0, PT, R93, RZ, PT ;  /* 0x000000ff5d00720c */ /* 0x000fe20003f05270 */
[----:B------:R-:W-:-:S12]  /*1b4f0*/  BSSY.RECONVERGENT B0, `(.L_x_9196) ;  /* 0x0000032000007945 */ /* 0x000fd80003800200 */
        /* <DEDUP_REMOVED lines=45> */
[----:B0-----:R-:W-:-:S03]  /*1b7d0*/  IMAD.WIDE.U32 R98, R92, 0x10, R98 ;  /* 0x000000105c627825 */ /* 0x001fc600078e0062 */
[----:B------:R-:W-:Y:S01]  /*1b7e0*/  F2FP.F16.F32.PACK_AB R79, R111, R108 ;  /* 0x0000006c6f4f723e */ /* 0x000fe200000000ff */
[----:B------:R-:W-:-:S04]  /*1b7f0*/  VIADD R92, R92, 0x100 ;  /* 0x000001005c5c7836 */ /* 0x000fc80000000000 */
[----:B------:R2:W-:Y:S03]  /*1b800*/  STG.E.128 desc[UR6][R98.64], R76 ;  /* 0x0000004c62007986 */ /* 0x0005e6000c101d06 */
.L_x_9197:
[----:B------:R-:W-:Y:S05]  /*1b810*/  BSYNC.RECONVERGENT B0 ;  /* 0x0000000000007941 */ /* 0x000fea0003800200 */
.L_x_9196:
        /* <DEDUP_REMOVED lines=11> */
[----:B-----5:R-:W-:Y:S02]  /*1b8d0*/  HADD2.F32 R103, -RZ, R33.H0_H0 ;  /* 0x20000021ff677230 */ /* 0x020fe40000004100 */
[----:B------:R-:W-:Y:S01]  /*1b8e0*/  FADD.FTZ R100, R75, -R100 ;  /* 0x800000644b647221 */ /* 0x000fe20000010000 */
[----:B------:R-:W-:-:S02]  /*1b8f0*/  HADD2.F32 R105, -RZ, R37.H0_H0 ;  /* 0x20000025ff697230 */ /* 0x000fc40000004100 */
[C---:B------:R-:W-:Y:S01]  /*1b900*/  FMUL.FTZ R102, R101.reuse, R102 ;  /* 0x0000006665667220 */ /* 0x040fe20000410000 */
[----:B------:R-:W-:Y:S02]  /*1b910*/  HADD2.F32 R93, -RZ, R32.H0_H0 ;  /* 0x20000020ff5d7230 */ /* 0x000fe40000004100 */
[C---:B------:R-:W-:Y:S01]  /*1b920*/  FMUL.FTZ R94, R101.reuse, R78 ;  /* 0x0000004e655e7220 */ /* 0x040fe20000410000 */
[----:B------:R-:W-:Y:S02]  /*1b930*/  HADD2.F32 R99, -RZ, R36.H0_H0 ;  /* 0x20000024ff637230 */ /* 0x000fe40000004100 */
[C---:B------:R-:W-:Y:S01]  /*1b940*/  FMUL.FTZ R106, R101.reuse, R106 ;  /* 0x0000006a656a7220 */ /* 0x040fe20000410000 */
[----:B------:R-:W-:Y:S02]  /*1b950*/  HADD2.F32 R107, -RZ, R34.H0_H0 ;  /* 0x20000022ff6b7230 */ /* 0x000fe40000004100 */
[----:B------:R-:W-:Y:S01]  /*1b960*/  FMUL.FTZ R79, R101, R104 ;  /* 0x00000068654f7220 */ /* 0x000fe20000410000 */
[----:B------:R-:W-:-:S02]  /*1b970*/  HADD2.F32 R109, -RZ, R38.H0_H0 ;  /* 0x20000026ff6d7230 */ /* 0x000fc40000004100 */
[C---:B------:R-:W-:Y:S01]  /*1b980*/  FMUL.FTZ R78, R101.reuse, R98 ;  /* 0x00000062654e7220 */ /* 0x040fe20000410000 */
[C---:B------:R-:W-:Y:S01]  /*1b990*/  FMUL.FTZ R108, R101.reuse, R108 ;  /* 0x0000006c656c7220 */ /* 0x040fe20000410000 */
[C---:B------:R-:W-:Y:S01]  /*1b9a0*/  FMUL.FTZ R110, R101.reuse, R110 ;  /* 0x0000006e656e7220 */ /* 0x040fe20000410000 */
[----:B------:R-:W-:Y:S01]  /*1b9b0*/  FMUL.FTZ R104, R101, R100 ;  /* 0x0000006465687220 */ /* 0x000fe20000410000 */
[----:B------:R-:W-:Y:S01]  /*1b9c0*/  FFMA.FTZ R102, R102, R103, R105 ;  /* 0x0000006766667223 */ /* 0x000fe20000010069 */
[----:B------:R-:W-:Y:S01]  /*1b9d0*/  FFMA.FTZ R94, R94, R93, R99 ;  /* 0x0000005d5e5e7223 */ /* 0x000fe20000010063 */
[----:B------:R-:W-:Y:S01]  /*1b9e0*/  FFMA.FTZ R106, R106, R107, R109 ;  /* 0x0000006b6a6a7223 */ /* 0x000fe2000001006d */
[----:B------:R-:W-:Y:S02]  /*1b9f0*/  HADD2.F32 R101, -RZ, R34.H1_H1 ;  /* 0x30000022ff657230 */ /* 0x000fe40000004100 */
[----:B------:R-:W-:Y:S02]  /*1ba00*/  HADD2.F32 R103, -RZ, R38.H1_H1 ;  /* 0x30000026ff677230 */ /* 0x000fe40000004100 */
[----:B------:R-:W-:-:S02]  /*1ba10*/  HADD2.F32 R93, -RZ, R32.H1_H1 ;  /* 0x30000020ff5d7230 */ /* 0x000fc40000004100 */
[----:B------:R-:W-:Y:S02]  /*1ba20*/  HADD2.F32 R98, -RZ, R33.H1_H1 ;  /* 0x30000021ff627230 */ /* 0x000fe40000004100 */
[----:B------:R-:W-:Y:S01]  /*1ba30*/  FFMA.FTZ R103, R108, R101, R103 ;  /* 0x000000656c677223 */ /* 0x000fe20000010067 */
[----:B------:R-:W-:Y:S02]  /*1ba40*/  HADD2.F32 R105, -RZ, R35.H0_H0 ;  /* 0x20000023ff697230 */ /* 0x000fe40000004100 */
[----:B------:R-:W-:Y:S02]  /*1ba50*/  HADD2.F32 R107, -RZ, R39.H0_H0 ;  /* 0x20000027ff6b7230 */ /* 0x000fe40000004100 */
[----:B------:R-:W-:Y:S02]  /*1ba60*/  HADD2.F32 R109, -RZ, R35.H1_H1 ;  /* 0x30000023ff6d7230 */ /* 0x000fe40000004100 */
[----:B------:R-:W-:Y:S02]  /*1ba70*/  HADD2.F32 R111, -RZ, R39.H1_H1 ;  /* 0x30000027ff6f7230 */ /* 0x000fe40000004100 */
[----:B------:R-:W-:Y:S01]  /*1ba80*/  FFMA.FTZ R105, R110, R105, R107 ;  /* 0x000000696e697223 */ /* 0x000fe2000001006b */
[----:B------:R-:W-:-:S02]  /*1ba90*/  HADD2.F32 R100, -RZ, R37.H1_H1 ;  /* 0x30000025ff647230 */ /* 0x000fc40000004100 */
[----:B------:R-:W-:Y:S02]  /*1baa0*/  HADD2.F32 R99, -RZ, R36.H1_H1 ;  /* 0x30000024ff637230 */ /* 0x000fe40000004100 */
[----:B------:R-:W-:Y:S01]  /*1bab0*/  FFMA.FTZ R104, R104, R109, R111 ;  /* 0x0000006d68687223 */ /* 0x000fe2000001006f */
[----:B------:R-:W-:Y:S02]  /*1bac0*/  FFMA.FTZ R101, R79, R98, R100 ;  /* 0x000000624f657223 */ /* 0x000fe40000010064 */
[----:B------:R-:W-:Y:S01]  /*1bad0*/  FFMA.FTZ R99, R78, R93, R99 ;  /* 0x0000005d4e637223 */ /* 0x000fe20000010063 */
[----:B0-----:R-:W-:Y:S01]  /*1bae0*/  IMAD.WIDE.U32 R92, R92, 0x10, R76 ;  /* 0x000000105c5c7825 */ /* 0x001fe200078e004c */
[----:B------:R-:W-:Y:S02]  /*1baf0*/  F2FP.F16.F32.PACK_AB R79, R104, R105 ;  /* 0x00000069684f723e */ /* 0x000fe400000000ff */
[----:B------:R-:W-:Y:S02]  /*1bb00*/  F2FP.F16.F32.PACK_AB R78, R103, R106 ;  /* 0x0000006a674e723e */ /* 0x000fe400000000ff */
[----:B------:R-:W-:-:S02]  /*1bb10*/  F2FP.F16.F32.PACK_AB R77, R101, R102 ;  /* 0x00000066654d723e */ /* 0x000fc400000000ff */
[----:B------:R-:W-:-:S05]  /*1bb20*/  F2FP.F16.F32.PACK_AB R76, R99, R94 ;  /* 0x0000005e634c723e */ /* 0x000fca00000000ff */
[----:B------:R3:W-:Y:S02]  /*1bb30*/  STG.E.128 desc[UR6][R92.64], R76 ;  /* 0x0000004c5c007986 */ /* 0x0007e4000c101d06 */
.L_x_9199:
[----:B------:R-:W-:Y:S05]  /*1bb40*/  BSYNC.RECONVERGENT B0 ;  /* 0x0000000000007941 */ /* 0x000fea0003800200 */
.L_x_9198:
[----:B0123--:R-:W0:Y:S01]  /*1bb50*/  LDC.64 R76, c[0x0][0x380] ;  /* 0x0000e000ff4c7b82 */ /* 0x00fe220000000a00 */
[----:B------:R-:W-:Y:S01]  /*1bb60*/  UPLOP3.LUT UP1, UPT, UPT, UPT, UP1, 0x40, 0x4 ;  /* 0x000000000004789c */ /* 0x000fe20003f2e810 */
[----:B0-----:R-:W-:-:S04]  /*1bb70*/  IADD3 R0, PT, PT, R0, R76, RZ ;  /* 0x0000004c00007210 */ /* 0x001fc80007ffe0ff */
[----:B------:R-:W-:-:S13]  /*1bb80*/  ISETP.GE.AND P0, PT, R0, R77, PT ;  /* 0x0000004d0000720c */ /* 0x000fda0003f06270 */
[----:B------:R-:W-:Y:S05]  /*1bb90*/  @!P0 BRA `(.L_x_9200) ;  /* 0xfffffe5000088947 */ /* 0x000fea000383ffff */
[----:B------:R-:W-:Y:S05]  /*1bba0*/  EXIT ;  /* 0x000000000000794d */ /* 0x000fea0003800000 */
.L_x_9201:
        /* <DEDUP_REMOVED lines=13> */
.L_x_13718:


//--------------------- .text._ZN10layer_norm31ln_parallel_residual_fwd_kernelINS_13Kernel_traitsI6__halfS2_fS2_fjLj6144ELj1ELj1ELj8ELj16ENS_18Kernel_traits_baseILj6144ES2_S2_fS2_fjLj256EEEEELb1ELb1ELb1EEEvNS_9FwdParamsE --------------------------
	.section	.text._ZN10layer_norm31ln_parallel_residual_fwd_kernelINS_13Kernel_traitsI6__halfS2_fS2_fjLj6144ELj1ELj1ELj8ELj16ENS_18Kernel_traits_baseILj6144ES2_S2_fS2_fjLj256EEEEELb1ELb1ELb1EEEvNS_9FwdParamsE,"ax",@progbits
	.align	128
        .global         _ZN10layer_norm31ln_parallel_residual_fwd_kernelINS_13Kernel_traitsI6__halfS2_fS2_fjLj6144ELj1ELj1ELj8ELj16ENS_18Kernel_traits_baseILj6144ES2_S2_fS2_fjLj256EEEEELb1ELb1ELb1EEEvNS_9FwdParamsE
        .type           _ZN10layer_norm31ln_parallel_residual_fwd_kernelINS_13Kernel_traitsI6__halfS2_fS2_fjLj6144ELj1ELj1ELj8ELj16ENS_18Kernel_traits_baseILj6144ES2_S2_fS2_fjLj256EEEEELb1ELb1ELb1EEEvNS_9FwdParamsE,@function
        .size           _ZN10layer_norm31ln_parallel_residual_fwd_kernelINS_13Kernel_traitsI6__halfS2_fS2_fjLj6144ELj1ELj1ELj8ELj16ENS_18Kernel_traits_baseILj6144ES2_S2_fS2_fjLj256EEEEELb1ELb1ELb1EEEvNS_9FwdParamsE,(.L_x_13719 - _ZN10layer_norm31ln_parallel_residual_fwd_kernelINS_13Kernel_traitsI6__halfS2_fS2_fjLj6144ELj1ELj1ELj8ELj16ENS_18Kernel_traits_baseILj6144ES2_S2_fS2_fjLj256EEEEELb1ELb1ELb1EEEvNS_9FwdParamsE)
        .other          _ZN10layer_norm31ln_parallel_residual_fwd_kernelINS_13Kernel_traitsI6__halfS2_fS2_fjLj6144ELj1ELj1ELj8ELj16ENS_18Kernel_traits_baseILj6144ES2_S2_fS2_fjLj256EEEEELb1ELb1ELb1EEEvNS_9FwdParamsE,@"STO_CUDA_ENTRY STV_DEFAULT"
_ZN10layer_norm31ln_parallel_residual_fwd_kernelINS_13Kernel_traitsI6__halfS2_fS2_fjLj6144ELj1ELj1ELj8ELj16ENS_18Kernel_traits_baseILj6144ES2_S2_fS2_fjLj256EEEEELb1ELb1ELb1EEEvNS_9FwdParamsE:
.text._ZN10layer_norm31ln_parallel_residual_fwd_kernelINS_13Kernel_traitsI6__halfS2_fS2_fjLj6144ELj1ELj1ELj8ELj16ENS_18Kernel_traits_baseILj6144ES2_S2_fS2_fjLj256EEEEELb1ELb1ELb1EEEvNS_9FwdParamsE:
        /* <DEDUP_REMOVED lines=53> */
[----:B------:R-:W-:Y:S01]  /*0350*/  UIADD3 UR5, UPT, UPT, UR8, -0x255992d5, URZ ;  /* 0xdaa66d2b08057890 */ /* 0x000fe2000fffe0ff */
        /* <DEDUP_REMOVED lines=13> */
[----:B------:R-:W-:Y:S02]  /*0430*/  UIADD3 UR27, UPT, UPT, UR9, 0x1fd5c5a3, URZ ;  /* 0x1fd5c5a3091b7890 */ /* 0x000fe4000fffe0ff */
[----:B------:R-:W-:Y:S01]  /*0440*/  IMAD R9, R21, -0x326172a9, RZ ;  /* 0xcd9e8d5715097824 */ /* 0x000fe200078e02ff */
[----:B------:R-:W-:Y:S01]  /*0450*/  LOP3.LUT R3, R20, UR8, R3, 0x96, !PT ;  /* 0x0000000814037c12 */ /* 0x000fe2000f8e9603 */
[----:B------:R-:W-:Y:S01]  /*0460*/  IMAD.HI.U32 R2, R0, -0x326172a9, RZ ;  /* 0xcd9e8d5700027827 */ /* 0x000fe200078e00ff */
[----:B------:R-:W-:Y:S02]  /*0470*/  UIADD3 UR6, UPT, UPT, UR8, -0xe443238, URZ ;  /* 0xf1bbcdc808067890 */ /* 0x000fe4000fffe0ff */
        /* <DEDUP_REMOVED lines=9> */
[----:B------:R-:W0:Y:S03]  /*0510*/  LDCU UR19, c[0x0][0x388] ;  /* 0x00007100ff1377ac */ /* 0x000e260008000800 */
[----:B------:R-:W-:Y:S01]  /*0520*/  IMAD.HI.U32 R0, R8, -0x326172a9, RZ ;  /* 0xcd9e8d5708007827 */ /* 0x000fe200078e00ff */
[----:B------:R-:W-:Y:S01]  /*0530*/  LOP3.LUT R9, R10, UR22, R9, 0x96, !PT ;  /* 0x000000160a097c12 */ /* 0x000fe2000f8e9609 */
[----:B------:R-:W1:Y:S02]  /*0540*/  LDCU.U8 UR39, c[0x0][0x410] ;  /* 0x00008200ff2777ac */ /* 0x000e640008000000 */
[----:B------:R-:W-:Y:S01]  /*0550*/  IMAD R11, R2, -0x2daee0ad, RZ ;  /* 0xd2511f53020b7824 */ /* 0x000fe200078e02ff */
[----:B------:R-:W-:Y:S01]  /*0560*/  LOP3.LUT R0, R3, UR4, R0, 0x96, !PT ;  /* 0x0000000403007c12 */ /* 0x000fe2000f8e9600 */
[----:B------:R-:W-:Y:S01]  /*0570*/  UIADD3 UR4, UPT, UPT, UR9, 0x32370b8f, URZ ;  /* 0x32370b8f09047890 */ /* 0x000fe2000fffe0ff */
[----:B------:R-:W-:Y:S01]  /*0580*/  IMAD R8, R8, -0x326172a9, RZ ;  /* 0xcd9e8d5708087824 */ /* 0x000fe200078e02ff */
[----:B------:R-:W2:Y:S01]  /*0590*/  LDCU UR20, c[0x0][0x400] ;  /* 0x00008000ff1477ac */ /* 0x000ea20008000800 */
[----:B------:R-:W-:Y:S01]  /*05a0*/  IMAD.HI.U32 R3, R9, -0x326172a9, RZ ;  /* 0xcd9e8d5709037827 */ /* 0x000fe200078e00ff */
[----:B------:R-:W3:Y:S03]  /*05b0*/  LDCU.64 UR16, c[0x0][0x398] ;  /* 0x00007300ff1077ac */ /* 0x000ee60008000a00 */
        /* <DEDUP_REMOVED lines=8> */
[----:B------:R-:W4:Y:S03]  /*0640*/  LDCU.64 UR14, c[0x0][0x3a0] ;  /* 0x00007400ff0e77ac */ /* 0x000f260008000a00 */
[C---:B------:R-:W-:Y:S01]  /*0650*/  IMAD.HI.U32 R0, R2.reuse, -0x326172a9, RZ ;  /* 0xcd9e8d5702007827 */ /* 0x040fe200078e00ff */
[----:B------:R-:W-:Y:S01]  /*0660*/  LOP3.LUT R8, R11, UR23, R8, 0x96, !PT ;  /* 0x000000170b087c12 */ /* 0x000fe2000f8e9608 */
[----:B------:R-:W0:Y:S02]  /*0670*/  LDCU.64 UR12, c[0x0][0x380] ;  /* 0x00007000ff0c77ac */ /* 0x000e240008000a00 */
        /* <DEDUP_REMOVED lines=9> */
[----:B------:R-:W-:Y:S01]  /*0710*/  UIADD3 UR4, UPT, UPT, UR9, 0x646e171e, URZ ;  /* 0x646e171e09047890 */ /* 0x000fe2000fffe0ff */
[----:B------:R-:W-:-:S04]  /*0720*/  IMAD.HI.U32 R10, R2, -0x2daee0ad, RZ ;  /* 0xd2511f53020a7827 */ /* 0x000fc800078e00ff */
[----:B------:R-:W-:Y:S01]  /*0730*/  IMAD R9, R8, -0x326172a9, RZ ;  /* 0xcd9e8d5708097824 */ /* 0x000fe200078e02ff */
[----:B------:R-:W-:Y:S01]  /*0740*/  LOP3.LUT R10, R11, UR4, R10, 0x96, !PT ;  /* 0x000000040b0a7c12 */ /* 0x000fe2000f8e960a */
[----:B------:R-:W-:-:S04]  /*0750*/  IMAD.HI.U32 R0, R3, -0x326172a9, RZ ;  /* 0xcd9e8d5703007827 */ /* 0x000fc800078e00ff */
[----:B------:R-:W1:Y:S01]  /*0760*/  LDCU.64 UR4, c[0x0][0x398] ;  /* 0x00007300ff0477ac */ /* 0x000e620008000a00 */
[----:B------:R-:W-:Y:S01]  /*0770*/  LOP3.LUT R0, R9, UR25, R0, 0x96, !PT ;  /* 0x0000001909007c12 */ /* 0x000fe2000f8e9600 */
[----:B------:R-:W-:Y:S02]  /*0780*/  IMAD R8, R3, -0x326172a9, RZ ;  /* 0xcd9e8d5703087824 */ /* 0x000fe400078e02ff */
[----:B------:R-:W-:Y:S02]  /*0790*/  IMAD R9, R2, -0x2daee0ad, RZ ;  /* 0xd2511f5302097824 */ /* 0x000fe400078e02ff */
[----:B------:R-:W-:-:S04]  /*07a0*/  IMAD.HI.U32 R3, R10, -0x326172a9, RZ ;  /* 0xcd9e8d570a037827 */ /* 0x000fc800078e00ff */
[----:B------:R-:W-:Y:S01]  /*07b0*/  IMAD.HI.U32 R2, R0, -0x2daee0ad, RZ ;  /* 0xd2511f5300027827 */ /* 0x000fe200078e00ff */
[----:B------:R-:W-:-:S03]  /*07c0*/  LOP3.LUT R3, R8, UR26, R3, 0x96, !PT ;  /* 0x0000001a08037c12 */ /* 0x000fc6000f8e9603 */
[----:B------:R-:W-:Y:S01]  /*07d0*/  IMAD R11, R0, -0x2daee0ad, RZ ;  /* 0xd2511f53000b7824 */ /* 0x000fe200078e02ff */
[----:B------:R-:W-:Y:S01]  /*07e0*/  LOP3.LUT R2, R9, UR27, R2, 0x96, !PT ;  /* 0x0000001b09027c12 */ /* 0x000fe2000f8e9602 */
[----:B------:R-:W-:Y:S01]  /*07f0*/  IMAD.HI.U32 R8, R3, -0x2daee0ad, RZ ;  /* 0xd2511f5303087827 */ /* 0x000fe200078e00ff */
[----:B-1----:R-:W-:-:S03]  /*0800*/  UISETP.NE.U32.AND UP0, UPT, UR4, URZ, UPT ;  /* 0x000000ff0400728c */ /* 0x002fc6000bf05070 */
[----:B------:R-:W-:Y:S01]  /*0810*/  IMAD R9, R10, -0x326172a9, RZ ;  /* 0xcd9e8d570a097824 */ /* 0x000fe200078e02ff */
[----:B------:R-:W-:Y:S01]  /*0820*/  LOP3.LUT R102, R11, UR28, R8, 0x96, !PT ;  /* 0x0000001c0b667c12 */ /* 0x000fe2000f8e9608 */
[----:B------:R-:W-:Y:S01]  /*0830*/  IMAD.HI.U32 R0, R2, -0x326172a9, RZ ;  /* 0xcd9e8d5702007827 */ /* 0x000fe200078e00ff */
[----:B------:R-:W-:-:S03]  /*0840*/  UISETP.NE.AND.EX UP0, UPT, UR5, URZ, UPT, UP0 ;  /* 0x000000ff0500728c */ /* 0x000fc6000bf05300 */
[----:B------:R-:W-:Y:S01]  /*0850*/  IMAD R3, R3, -0x2daee0ad, RZ ;  /* 0xd2511f5303037824 */ /* 0x000fe200078e02ff */
[----:B------:R-:W-:Y:S01]  /*0860*/  LOP3.LUT R103, R9, UR6, R0, 0x96, !PT ;  /* 0x0000000609677c12 */ /* 0x000fe2000f8e9600 */
[----:B------:R-:W-:Y:S01]  /*0870*/  UIADD3 UR6, UPT, UPT, UR9, -0x695add53, URZ ;  /* 0x96a522ad09067890 */ /* 0x000fe2000fffe0ff */
[----:B------:R-:W-:Y:S01]  /*0880*/  IMAD R2, R2, -0x326172a9, RZ ;  /* 0xcd9e8d5702027824 */ /* 0x000fe200078e02ff */
[----:B------:R-:W-:Y:S01]  /*0890*/  PLOP3.LUT P0, PT, PT, PT, UP0, 0x80, 0x8 ;  /* 0x000000000008781c */ /* 0x000fe20003f0f008 */
[----:B------:R-:W-:-:S04]  /*08a0*/  IMAD.HI.U32 R19, R102, -0x326172a9, RZ ;  /* 0xcd9e8d5766137827 */ /* 0x000fc800078e00ff */
[----:B------:R-:W-:Y:S01]  /*08b0*/  IMAD.HI.U32 R18, R103, -0x2daee0ad, RZ ;  /* 0xd2511f5367127827 */ /* 0x000fe200078e00ff */
[----:B------:R-:W-:Y:S01]  /*08c0*/  LOP3.LUT R19, R2, UR7, R19, 0x96, !PT ;  /* 0x0000000702137c12 */ /* 0x000fe2000f8e9613 */
[----:B------:R-:W1:Y:S02]  /*08d0*/  LDCU UR7, c[0x0][0x408] ;  /* 0x00008100ff0777ac */ /* 0x000e640008000800 */
[----:B------:R-:W-:Y:S01]  /*08e0*/  HADD2.F32 R12, -RZ, R6.H1_H1 ;  /* 0x30000006ff0c7230 */ /* 0x000fe20000004100 */
[----:B------:R-:W-:Y:S01]  /*08f0*/  LOP3.LUT R18, R3, UR6, R18, 0x96, !PT ;  /* 0x0000000603127c12 */ /* 0x000fe2000f8e9612 */
[--C-:B------:R-:W-:Y:S01]  /*0900*/  HADD2.F32 R11, -RZ, R7.reuse.H0_H0 ;  /* 0x20000007ff0b7230 */ /* 0x100fe20000004100 */
[----:B------:R-:W0:Y:S01]  /*0910*/  LDCU UR6, c[0x0][0x404] ;  /* 0x00008080ff0677ac */ /* 0x000e220008000800 */
        /* <DEDUP_REMOVED lines=43> */
[----:B01234-:R-:W-:-:S07]  /*0bd0*/  IMAD R103, R103, -0x2daee0ad, RZ ;  /* 0xd2511f5367677824 */ /* 0x01ffce00078e02ff */
.L_x_9431:
        /* <DEDUP_REMOVED lines=19> */
[----:B------:R-:W-:Y:S01]  /*0d10*/  HFMA2 R85, -RZ, RZ, 0.1171875, 0 ;  /* 0x2f800000ff557431 */ /* 0x000fe200000001ff */
        /* <DEDUP_REMOVED lines=26> */
.L_x_9204:
        /* <DEDUP_REMOVED lines=12> */
.L_x_9205:
        /* <DEDUP_REMOVED lines=42> */
.L_x_9203:
[----:B------:R-:W-:Y:S01]  /*1220*/  ISETP.NE.AND P0, PT, R30, 0x1, PT ;  /* 0x000000011e00780c */ /* 0x000fe20003f05270 */
[----:B------:R-:W-:Y:S01]  /*1230*/  UMOV UR4, UR6 ;  /* 0x0000000600047c82 */ /* 0x000fe20008000000 */
[----:B------:R-:W-:Y:S01]  /*1240*/  I2FP.F32.U32 R28, R28 ;  /* 0x0000001c001c7245 */ /* 0x000fe20000201000 */
[----:B-----5:R-:W-:Y:S01]  /*1250*/  HADD2.F32 R35, -RZ, R24.H0_H0 ;  /* 0x20000018ff237230 */ /* 0x020fe20000004100 */
[----:B------:R-:W-:Y:S01]  /*1260*/  MOV R29, R102 ;  /* 0x00000066001d7202 */ /* 0x000fe20000000f00 */
[----:B------:R-:W-:Y:S02]  /*1270*/  IMAD.MOV.U32 R31, RZ, RZ, 0x2 ;  /* 0x00000002ff1f7424 */ /* 0x000fe400078e00ff */
        /* <DEDUP_REMOVED lines=12> */
.L_x_9207:
        /* <DEDUP_REMOVED lines=12> */
.L_x_9208:
        /* <DEDUP_REMOVED lines=42> */
.L_x_9206:
[----:B------:R-:W-:Y:S01]  /*16a0*/  ISETP.NE.AND P0, PT, R31, 0x1, PT ;  /* 0x000000011f00780c */ /* 0x000fe20003f05270 */
[----:B------:R-:W-:Y:S01]  /*16b0*/  HADD2.F32 R37, -RZ, R24.H1_H1 ;  /* 0x30000018ff257230 */ /* 0x000fe20000004100 */
[----:B------:R-:W-:Y:S01]  /*16c0*/  I2FP.F32.U32 R28, R29 ;  /* 0x0000001d001c7245 */ /* 0x000fe20000201000 */
[----:B------:R-:W-:-:S04]  /*16d0*/  IMAD.MOV.U32 R24, RZ, RZ, R102 ;  /* 0x000000ffff187224 */ /* 0x000fc800078e0066 */
[----:B------:R-:W-:-:S05]  /*16e0*/  FFMA.FTZ R28, R28, R85, 1.1641532182693481445e-10 ;  /* 0x2f0000001c1c7423 */ /* 0x000fca0000010055 */
[----:B------:R-:W-:Y:S01]  /*16f0*/  FSETP.LE.FTZ.AND P2, PT, R28, UR4, PT ;  /* 0x000000041c007c0b */ /* 0x000fe2000bf53000 */
[----:B------:R-:W-:-:S03]  /*1700*/  HFMA2 R28, -RZ, RZ, 0, 1.1920928955078125e-07 ;  /* 0x00000002ff1c7431 */ /* 0x000fc600000001ff */
        /* <DEDUP_REMOVED lines=10> */
.L_x_9210:
        /* <DEDUP_REMOVED lines=12> */
.L_x_9211:
        /* <DEDUP_REMOVED lines=42> */
.L_x_9209:
[----:B------:R-:W-:Y:S01]  /*1b10*/  ISETP.NE.AND P0, PT, R28, 0x1, PT ;  /* 0x000000011c00780c */ /* 0x000fe20003f05270 */
[----:B------:R-:W-:Y:S01]  /*1b20*/  HADD2.F32 R36, -RZ, R25.H0_H0 ;  /* 0x20000019ff247230 */ /* 0x000fe20000004100 */
        /* <DEDUP_REMOVED lines=15> */
.L_x_9213:
        /* <DEDUP_REMOVED lines=12> */
.L_x_9214:
        /* <DEDUP_REMOVED lines=42> */
.L_x_9212:
        /* <DEDUP_REMOVED lines=16> */
.L_x_9216:
        /* <DEDUP_REMOVED lines=12> */
.L_x_9217:
        /* <DEDUP_REMOVED lines=42> */
.L_x_9215:
        /* <DEDUP_REMOVED lines=16> */
.L_x_9219:
        /* <DEDUP_REMOVED lines=12> */
.L_x_9220:
        /* <DEDUP_REMOVED lines=42> */
.L_x_9218:
[----:B------:R-:W-:Y:S01]  /*2840*/  ISETP.NE.AND P4, PT, R29, 0x1, PT ;  /* 0x000000011d00780c */ /* 0x000fe20003f85270 */
[----:B------:R-:W-:Y:S01]  /*2850*/  HADD2.F32 R26, -RZ, R26.H1_H1 ;  /* 0x3000001aff1a7230 */ /* 0x000fe20000004100 */
        /* <DEDUP_REMOVED lines=14> */
.L_x_9222:
        /* <DEDUP_REMOVED lines=12> */
.L_x_9223:
        /* <DEDUP_REMOVED lines=42> */
.L_x_9221:
        /* <DEDUP_REMOVED lines=16> */
.L_x_9225:
        /* <DEDUP_REMOVED lines=12> */
.L_x_9226:
        /* <DEDUP_REMOVED lines=42> */
.L_x_9224:
[----:B------:R-:W-:Y:S01]  /*3100*/  UMOV UR5, UR7 ;  /* 0x0000000700057c82 */ /* 0x000fe20008000000 */
[----:B------:R-:W-:Y:S01]  /*3110*/  P2R R28, PR, RZ, 0x2 ;  /* 0x00000002ff1c7803 */ /* 0x000fe20000000000 */
[----:B------:R-:W-:Y:S01]  /*3120*/  FMUL.FTZ R40, R40, UR5 ;  /* 0x0000000528287c20 */ /* 0x000fe20008410000 */
[----:B------:R-:W-:Y:S01]  /*3130*/  FMUL.FTZ R39, R39, UR5 ;  /* 0x0000000527277c20 */ /* 0x000fe20008410000 */
[----:B------:R-:W-:Y:S01]  /*3140*/  FMUL.FTZ R38, R38, UR5 ;  /* 0x0000000526267c20 */ /* 0x000fe20008410000 */
[----:B------:R-:W-:Y:S01]  /*3150*/  I2FP.F32.U32 R24, R25 ;  /* 0x0000001900187245 */ /* 0x000fe20000201000 */
[----:B------:R-:W-:Y:S01]  /*3160*/  FMUL.FTZ R36, R36, UR5 ;  /* 0x0000000524247c20 */ /* 0x000fe20008410000 */
[----:B------:R-:W-:Y:S01]  /*3170*/  ISETP.NE.AND P1, PT, R33, RZ, PT ;  /* 0x000000ff2100720c */ /* 0x000fe20003f25270 */
[----:B------:R-:W-:Y:S01]  /*3180*/  HADD2.F32 R27, -RZ, R27.H1_H1 ;  /* 0x3000001bff1b7230 */ /* 0x000fe20000004100 */
[----:B------:R-:W-:Y:S01]  /*3190*/  FSEL R42, R40, RZ, P4 ;  /* 0x000000ff282a7208 */ /* 0x000fe20002000000 */
[----:B------:R-:W-:Y:S01]  /*31a0*/  FMUL.FTZ R35, R35, UR5 ;  /* 0x0000000523237c20 */ /* 0x000fe20008410000 */
[----:B------:R-:W-:Y:S01]  /*31b0*/  FSEL R40, R39, RZ, P3 ;  /* 0x000000ff27287208 */ /* 0x000fe20001800000 */
[----:B------:R-:W-:Y:S01]  /*31c0*/  FFMA.FTZ R24, R24, R85, 1.1641532182693481445e-10 ;  /* 0x2f00000018187423 */ /* 0x000fe20000010055 */
[----:B------:R-:W-:Y:S01]  /*31d0*/  FSEL R39, R38, RZ, P2 ;  /* 0x000000ff26277208 */ /* 0x000fe20001000000 */
[----:B------:R-:W-:Y:S01]  /*31e0*/  FMUL.FTZ R26, R26, UR5 ;  /* 0x000000051a1a7c20 */ /* 0x000fe20008410000 */
[----:B------:R-:W-:Y:S01]  /*31f0*/  ISETP.NE.AND P5, PT, R32, RZ, PT ;  /* 0x000000ff2000720c */ /* 0x000fe20003fa5270 */
[----:B------:R-:W-:Y:S01]  /*3200*/  FMUL.FTZ R37, R37, UR5 ;  /* 0x0000000525257c20 */ /* 0x000fe20008410000 */
[----:B------:R-:W-:Y:S01]  /*3210*/  FSEL R38, R36, RZ, P1 ;  /* 0x000000ff24267208 */ /* 0x000fe20000800000 */
[----:B------:R-:W-:Y:S01]  /*3220*/  FMUL.FTZ R27, R27, UR5 ;  /* 0x000000051b1b7c20 */ /* 0x000fe20008410000 */
[----:B------:R-:W-:-:S02]  /*3230*/  ISETP.NE.AND P1, PT, R28, RZ, PT ;  /* 0x000000ff1c00720c */ /* 0x000fc40003f25270 */
[----:B------:R-:W-:Y:S02]  /*3240*/  FSEL R36, R35, RZ, P5 ;  /* 0x000000ff23247208 */ /* 0x000fe40002800000 */
[----:B------:R-:W-:Y:S02]  /*3250*/  ISETP.NE.AND P6, PT, R34, RZ, PT ;  /* 0x000000ff2200720c */ /* 0x000fe40003fc5270 */
[----:B------:R-:W-:Y:S02]  /*3260*/  FSETP.GTU.FTZ.AND P5, PT, R24, UR4, PT ;  /* 0x0000000418007c0b */ /* 0x000fe4000bfbc000 */
[----:B------:R-:W-:Y:S02]  /*3270*/  FSEL R41, R26, RZ, P0 ;  /* 0x000000ff1a297208 */ /* 0x000fe40000000000 */
[----:B------:R-:W-:Y:S02]  /*3280*/  FSEL R37, R37, RZ, P6 ;  /* 0x000000ff25257208 */ /* 0x000fe40003000000 */
        /* <DEDUP_REMOVED lines=8> */
[----:B------:R-:W-:Y:S01]  /*3310*/  @P1 FADD.FTZ R42, R46, R42 ;  /* 0x0000002a2e2a1221 */ /* 0x000fe20000010000 */
[----:B------:R-:W-:Y:S01]  /*3320*/  @P1 FADD.FTZ R43, R47, R43 ;  /* 0x0000002b2f2b1221 */ /* 0x000fe20000010000 */
[----:B------:R-:W-:Y:S06]  /*3330*/  BRA `(.L_x_9227) ;  /* 0x0000004800887947 */ /* 0x000fec0003800000 */
.L_x_9202:
        /* <DEDUP_REMOVED lines=15> */
.L_x_9229:
        /* <DEDUP_REMOVED lines=12> */
.L_x_9230:
        /* <DEDUP_REMOVED lines=38> */
[----:B------:R-:W-:Y:S02]  /*3750*/  HFMA2 R30, -RZ, RZ, 0, 0 ;  /* 0x00000000ff1e7431 */ /* 0x000fe400000001ff */
[----:B------:R-:W-:Y:S01]  /*3760*/  IMAD.MOV.U32 R102, RZ, RZ, R28 ;  /* 0x000000ffff667224 */ /* 0x000fe200078e001c */
[----:B------:R-:W-:Y:S01]  /*3770*/  LOP3.LUT R18, R18, UR36, R111, 0x96, !PT ;  /* 0x0000002412127c12 */ /* 0x000fe2000f8e966f */
[----:B------:R-:W-:-:S07]  /*3780*/  IMAD.MOV.U32 R28, RZ, RZ, R103 ;  /* 0x000000ffff1c7224 */ /* 0x000fce00078e0067 */
.L_x_9228:
[----:B------:R-:W-:Y:S01]  /*3790*/  ISETP.NE.AND P0, PT, R30, 0x1, PT ;  /* 0x000000011e00780c */ /* 0x000fe20003f05270 */
[----:B-----5:R-:W-:Y:S01]  /*37a0*/  HADD2.F32 R33, -RZ, R24.H0_H0 ;  /* 0x20000018ff217230 */ /* 0x020fe20000004100 */
[----:B------:R-:W-:Y:S01]  /*37b0*/  I2FP.F32.U32 R28, R28 ;  /* 0x0000001c001c7245 */ /* 0x000fe20000201000 */
[----:B------:R-:W-:Y:S01]  /*37c0*/  UMOV UR4, UR6 ;  /* 0x0000000600047c82 */ /* 0x000fe20008000000 */
[----:B------:R-:W-:Y:S01]  /*37d0*/  UMOV UR5, UR7 ;  /* 0x0000000700057c82 */ /* 0x000fe20008000000 */
[----:B------:R-:W-:Y:S02]  /*37e0*/  IMAD.MOV.U32 R31, RZ, RZ, 0x2 ;  /* 0x00000002ff1f7424 */ /* 0x000fe400078e00ff */
[----:B------:R-:W-:Y:S01]  /*37f0*/  FMUL.FTZ R33, R33, UR5 ;  /* 0x0000000521217c20 */ /* 0x000fe20008410000 */
        /* <DEDUP_REMOVED lines=13> */
.L_x_9232:
        /* <DEDUP_REMOVED lines=12> */
.L_x_9233:
        /* <DEDUP_REMOVED lines=42> */
.L_x_9231:
[----:B------:R-:W-:Y:S01]  /*3c30*/  I2FP.F32.U32 R28, R29 ;  /* 0x0000001d001c7245 */ /* 0x000fe20000201000 */
[----:B------:R-:W-:Y:S01]  /*3c40*/  HADD2.F32 R29, -RZ, R52.H0_H0 ;  /* 0x20000034ff1d7230 */ /* 0x000fe20000004100 */
        /* <DEDUP_REMOVED lines=20> */
.L_x_9235:
        /* <DEDUP_REMOVED lines=12> */
.L_x_9236:
        /* <DEDUP_REMOVED lines=42> */
.L_x_9234:
[----:B------:R-:W-:Y:S01]  /*40f0*/  ISETP.NE.AND P0, PT, R30, 0x1, PT ;  /* 0x000000011e00780c */ /* 0x000fe20003f05270 */
[----:B------:R-:W-:Y:S01]  /*4100*/  HADD2.F32 R24, -RZ, R24.H1_H1 ;  /* 0x30000018ff187230 */ /* 0x000fe20000004100 */
[----:B------:R-:W-:Y:S01]  /*4110*/  I2FP.F32.U32 R28, R29 ;  /* 0x0000001d001c7245 */ /* 0x000fe20000201000 */
[----:B------:R-:W-:Y:S02]  /*4120*/  HFMA2 R31, -RZ, RZ, 0, 1.1920928955078125e-07 ;  /* 0x00000002ff1f7431 */ /* 0x000fe400000001ff */
[----:B------:R-:W-:Y:S02]  /*4130*/  IMAD.MOV.U32 R29, RZ, RZ, R102 ;  /* 0x000000ffff1d7224 */ /* 0x000fe400078e0066 */
[----:B------:R-:W-:Y:S01]  /*4140*/  FMUL.FTZ R24, R24, UR5 ;  /* 0x0000000518187c20 */ /* 0x000fe20008410000 */
        /* <DEDUP_REMOVED lines=12> */
.L_x_9238:
        /* <DEDUP_REMOVED lines=12> */
.L_x_9239:
        /* <DEDUP_REMOVED lines=42> */
.L_x_9237:
[----:B------:R-:W-:Y:S01]  /*4570*/  I2FP.F32.U32 R28, R29 ;  /* 0x0000001d001c7245 */ /* 0x000fe20000201000 */
[----:B------:R-:W-:Y:S01]  /*4580*/  HADD2.F32 R29, -RZ, R52.H1_H1 ;  /* 0x30000034ff1d7230 */ /* 0x000fe20000004100 */
[----:B------:R-:W-:Y:S02]  /*4590*/  ISETP.NE.AND P2, PT, R31, 0x1, PT ;  /* 0x000000011f00780c */ /* 0x000fe40003f45270 */
[----:B------:R-:W-:Y:S01]  /*45a0*/  FSEL R24, R24, RZ, P3 ;  /* 0x000000ff18187208 */ /* 0x000fe20001800000 */
[----:B------:R-:W-:Y:S01]  /*45b0*/  FFMA.FTZ R28, R28, R85, 1.1641532182693481445e-10 ;  /* 0x2f0000001c1c7423 */ /* 0x000fe20000010055 */
[----:B------:R-:W-:-:S04]  /*45c0*/  FMUL.FTZ R29, R29, UR5 ;  /* 0x000000051d1d7c20 */ /* 0x000fc80008410000 */
[----:B------:R-:W-:Y:S01]  /*45d0*/  FSETP.GTU.FTZ.AND P0, PT, R28, UR4, PT ;  /* 0x000000041c007c0b */ /* 0x000fe2000bf1c000 */
        /* <DEDUP_REMOVED lines=15> */
.L_x_9241:
        /* <DEDUP_REMOVED lines=12> */
.L_x_9242:
        /* <DEDUP_REMOVED lines=42> */
.L_x_9240:
[----:B------:R-:W-:Y:S01]  /*4a30*/  I2FP.F32.U32 R24, R24 ;  /* 0x0000001800187245 */ /* 0x000fe20000201000 */
[----:B------:R-:W-:Y:S01]  /*4a40*/  IMAD.MOV.U32 R30, RZ, RZ, 0x2 ;  /* 0x00000002ff1e7424 */ /* 0x000fe200078e00ff */
[----:B------:R-:W-:Y:S02]  /*4a50*/  ISETP.NE.AND P0, PT, R28, 0x1, PT ;  /* 0x000000011c00780c */ /* 0x000fe40003f05270 */
[----:B------:R-:W-:Y:S01]  /*4a60*/  MOV R29, R102 ;  /* 0x00000066001d7202 */ /* 0x000fe20000000f00 */
[----:B------:R-:W-:-:S05]  /*4a70*/  FFMA.FTZ R24, R24, R85, 1.1641532182693481445e-10 ;  /* 0x2f00000018187423 */ /* 0x000fca0000010055 */
[----:B------:R-:W-:Y:S01]  /*4a80*/  FSETP.LE.FTZ.AND P3, PT, R24, UR4, PT ;  /* 0x0000000418007c0b */ /* 0x000fe2000bf73000 */
[----:B------:R-:W-:-:S03]  /*4a90*/  HADD2.F32 R24, -RZ, R25.H0_H0 ;  /* 0x20000019ff187230 */ /* 0x000fc60000004100 */
        /* <DEDUP_REMOVED lines=11> */
.L_x_9244:
        /* <DEDUP_REMOVED lines=12> */
.L_x_9245:
        /* <DEDUP_REMOVED lines=42> */
.L_x_9243:
[----:B------:R-:W-:Y:S01]  /*4eb0*/  I2FP.F32.U32 R28, R29 ;  /* 0x0000001d001c7245 */ /* 0x000fe20000201000 */
[----:B------:R-:W-:Y:S01]  /*4ec0*/  HADD2.F32 R29, -RZ, R53.H0_H0 ;  /* 0x20000035ff1d7230 */ /* 0x000fe20000004100 */
[----:B------:R-:W-:Y:S02]  /*4ed0*/  ISETP.NE.AND P2, PT, R30, 0x1, PT ;  /* 0x000000011e00780c */ /* 0x000fe40003f45270 */
[----:B------:R-:W-:Y:S01]  /*4ee0*/  FSEL R24, R24, RZ, P3 ;  /* 0x000000ff18187208 */ /* 0x000fe20001800000 */
[----:B------:R-:W-:Y:S01]  /*4ef0*/  FFMA.FTZ R28, R28, R85, 1.1641532182693481445e-10 ;  /* 0x2f0000001c1c7423 */ /* 0x000fe20000010055 */
[----:B------:R-:W-:-:S04]  /*4f00*/  FMUL.FTZ R29, R29, UR5 ;  /* 0x000000051d1d7c20 */ /* 0x000fc80008410000 */
[----:B------:R-:W-:Y:S01]  /*4f10*/  FSETP.GTU.FTZ.AND P0, PT, R28, UR4, PT ;  /* 0x000000041c007c0b */ /* 0x000fe2000bf1c000 */
[----:B------:R-:W-:-:S03]  /*4f20*/  HFMA2 R28, -RZ, RZ, 0, 1.1920928955078125e-07 ;  /* 0x00000002ff1c7431 */ /* 0x000fc600000001ff */
        /* <DEDUP_REMOVED lines=14> */
.L_x_9247:
        /* <DEDUP_REMOVED lines=12> */
.L_x_9248:
        /* <DEDUP_REMOVED lines=42> */
.L_x_9246:
[----:B------:R-:W-:Y:S01]  /*5370*/  ISETP.NE.AND P0, PT, R28, 0x1, PT ;  /* 0x000000011c00780c */ /* 0x000fe20003f05270 */
[----:B------:R-:W-:Y:S01]  /*5380*/  HADD2.F32 R35, -RZ, R25.H1_H1 ;  /* 0x30000019ff237230 */ /* 0x000fe20000004100 */
[----:B------:R-:W-:Y:S01]  /*5390*/  I2FP.F32.U32 R24, R24 ;  /* 0x0000001800187245 */ /* 0x000fe20000201000 */
[----:B------:R-:W-:Y:S02]  /*53a0*/  IMAD.MOV.U32 R29, RZ, RZ, 0x2 ;  /* 0x00000002ff1d7424 */ /* 0x000fe400078e00ff */
        /* <DEDUP_REMOVED lines=13> */
.L_x_9250:
        /* <DEDUP_REMOVED lines=12> */
.L_x_9251:
        /* <DEDUP_REMOVED lines=42> */
.L_x_9249:
[----:B------:R-:W-:Y:S01]  /*57e0*/  I2FP.F32.U32 R24, R25 ;  /* 0x0000001900187245 */ /* 0x000fe20000201000 */
[----:B------:R-:W-:Y:S01]  /*57f0*/  HADD2.F32 R25, -RZ, R53.H1_H1 ;  /* 0x30000035ff197230 */ /* 0x000fe20000004100 */
        /* <DEDUP_REMOVED lines=20> */
.L_x_9253:
        /* <DEDUP_REMOVED lines=12> */
.L_x_9254:
        /* <DEDUP_REMOVED lines=42> */
.L_x_9252:
        /* <DEDUP_REMOVED lines=17> */
.L_x_9256:
        /* <DEDUP_REMOVED lines=12> */
.L_x_9257:
        /* <DEDUP_REMOVED lines=42> */
.L_x_9255:
[----:B------:R-:W-:Y:S01]  /*6110*/  I2FP.F32.U32 R24, R25 ;  /* 0x0000001900187245 */ /* 0x000fe20000201000 */
[----:B------:R-:W-:Y:S01]  /*6120*/  HADD2.F32 R25, -RZ, R54.H0_H0 ;  /* 0x20000036ff197230 */ /* 0x000fe20000004100 */
        /* <DEDUP_REMOVED lines=20> */
.L_x_9259:
        /* <DEDUP_REMOVED lines=12> */
.L_x_9260:
        /* <DEDUP_REMOVED lines=42> */
.L_x_9258:
        /* <DEDUP_REMOVED lines=17> */
.L_x_9262:
        /* <DEDUP_REMOVED lines=12> */
.L_x_9263:
        /* <DEDUP_REMOVED lines=42> */
.L_x_9261:
[----:B------:R-:W-:Y:S01]  /*6a40*/  I2FP.F32.U32 R24, R25 ;  /* 0x0000001900187245 */ /* 0x000fe20000201000 */
[----:B------:R-:W-:Y:S01]  /*6a50*/  HADD2.F32 R25, -RZ, R54.H1_H1 ;  /* 0x30000036ff197230 */ /* 0x000fe20000004100 */
[----:B------:R-:W-:Y:S01]  /*6a60*/  FSEL R26, R26, RZ, P0 ;  /* 0x000000ff1a1a7208 */ /* 0x000fe20000000000 */
[----:B------:R-:W-:Y:S02]  /*6a70*/  HFMA2 R28, -RZ, RZ, 0, 1.1920928955078125e-07 ;  /* 0x00000002ff1c7431 */ /* 0x000fe400000001ff */
        /* <DEDUP_REMOVED lines=18> */
.L_x_9265:
        /* <DEDUP_REMOVED lines=12> */
.L_x_9266:
        /* <DEDUP_REMOVED lines=42> */
.L_x_9264:
[----:B------:R-:W-:Y:S01]  /*6f00*/  ISETP.NE.AND P5, PT, R28, 0x1, PT ;  /* 0x000000011c00780c */ /* 0x000fe20003fa5270 */
[----:B------:R-:W-:Y:S01]  /*6f10*/  HADD2.F32 R26, -RZ, R27.H0_H0 ;  /* 0x2000001bff1a7230 */ /* 0x000fe20000004100 */
        /* <DEDUP_REMOVED lines=15> */
.L_x_9268:
        /* <DEDUP_REMOVED lines=12> */
.L_x_9269:
        /* <DEDUP_REMOVED lines=42> */
.L_x_9267:
[----:B------:R-:W-:Y:S01]  /*7370*/  I2FP.F32.U32 R24, R25 ;  /* 0x0000001900187245 */ /* 0x000fe20000201000 */
[----:B------:R-:W-:Y:S01]  /*7380*/  HADD2.F32 R25, -RZ, R55.H0_H0 ;  /* 0x20000037ff197230 */ /* 0x000fe20000004100 */
[----:B------:R-:W-:-:S03]  /*7390*/  FSEL R26, R26, RZ, P4 ;  /* 0x000000ff1a1a7208 */ /* 0x000fc60002000000 */
        /* <DEDUP_REMOVED lines=19> */
.L_x_9271:
        /* <DEDUP_REMOVED lines=12> */
.L_x_9272:
        /* <DEDUP_REMOVED lines=42> */
.L_x_9270:
        /* <DEDUP_REMOVED lines=17> */
.L_x_9274:
        /* <DEDUP_REMOVED lines=14> */
.L_x_9275:
        /* <DEDUP_REMOVED lines=42> */
.L_x_9273:
        /* <DEDUP_REMOVED lines=10> */
.L_x_9227:
[----:B------:R-:W0:Y:S01]  /*7d60*/  LDC.64 R108, c[0x0][0x3a8] ;  /* 0x0000ea00ff6c7b82 */ /* 0x000e220000000a00 */
[----:B------:R-:W-:Y:S01]  /*7d70*/  ISETP.NE.AND P6, PT, R32, RZ, PT ;  /* 0x000000ff2000720c */ /* 0x000fe20003fc5270 */
[----:B------:R-:W-:Y:S01]  /*7d80*/  VIADD R106, R105, 0x100 ;  /* 0x00000100696a7836 */ /* 0x000fe20000000000 */
[----:B------:R-:W-:Y:S02]  /*7d90*/  SEL R32, RZ, 0x100, !P0 ;  /* 0x00000100ff207807 */ /* 0x000fe40004000000 */
[----:B------:R-:W-:Y:S02]  /*7da0*/  ISETP.NE.U32.AND P0, PT, RZ, UR16, PT ;  /* 0x00000010ff007c0c */ /* 0x000fe4000bf05070 */
[----:B------:R-:W-:Y:S01]  /*7db0*/  SEL R35, RZ, 0x1000000, !P5 ;  /* 0x01000000ff237807 */ /* 0x000fe20006800000 */
[----:B------:R-:W1:Y:S01]  /*7dc0*/  LDC.64 R80, c[0x0][0x3b0] ;  /* 0x0000ec00ff507b82 */ /* 0x000e620000000a00 */
[----:B------:R-:W-:Y:S02]  /*7dd0*/  SEL R31, RZ, 0x10000, !P4 ;  /* 0x00010000ff1f7807 */ /* 0x000fe40006000000 */
        /* <DEDUP_REMOVED lines=16> */
[----:B-1----:R-:W-:Y:S02]  /*7ee0*/  IMAD.WIDE.U32 R32, R105, 0x8, R80 ;  /* 0x0000000869207825 */ /* 0x002fe400078e0050 */
        /* <DEDUP_REMOVED lines=26> */
.L_x_9276:
[----:B------:R1:W5:Y:S04]  /*8090*/  @P1 LDG.E.128 R48, desc[UR10][R26.64] ;  /* 0x0000000a1a301981 */ /* 0x000368000c1e1d00 */
        /* <DEDUP_REMOVED lines=19> */
.L_x_9279:
        /* <DEDUP_REMOVED lines=12> */
.L_x_9280:
        /* <DEDUP_REMOVED lines=42> */
.L_x_9278:
[----:B------:R-:W-:Y:S01]  /*8530*/  ISETP.NE.AND P2, PT, R30, 0x1, PT ;  /* 0x000000011e00780c */ /* 0x000fe20003f45270 */
[----:B-----5:R-:W-:Y:S01]  /*8540*/  HADD2.F32 R34, -RZ, R24.H0_H0 ;  /* 0x20000018ff227230 */ /* 0x020fe20000004100 */
[----:B------:R-:W-:Y:S01]  /*8550*/  I2FP.F32.U32 R28, R28 ;  /* 0x0000001c001c7245 */ /* 0x000fe20000201000 */
[----:B------:R-:W-:Y:S02]  /*8560*/  IMAD.MOV.U32 R31, RZ, RZ, 0x2 ;  /* 0x00000002ff1f7424 */ /* 0x000fe400078e00ff */
        /* <DEDUP_REMOVED lines=14> */
.L_x_9282:
        /* <DEDUP_REMOVED lines=12> */
.L_x_9283:
        /* <DEDUP_REMOVED lines=42> */
.L_x_9281:
[----:B------:R-:W-:Y:S01]  /*89b0*/  I2FP.F32.U32 R28, R29 ;  /* 0x0000001d001c7245 */ /* 0x000fe20000201000 */
[----:B------:R-:W-:Y:S01]  /*89c0*/  HADD2.F32 R29, -RZ, R52.H0_H0 ;  /* 0x20000034ff1d7230 */ /* 0x000fe20000004100 */
[----:B------:R-:W-:Y:S01]  /*89d0*/  ISETP.NE.AND P3, PT, R31, 0x1, PT ;  /* 0x000000011f00780c */ /* 0x000fe20003f65270 */
[----:B------:R-:W-:Y:S02]  /*89e0*/  IMAD.MOV.U32 R30, RZ, RZ, 0x2 ;  /* 0x00000002ff1e7424 */ /* 0x000fe400078e00ff */
[----:B------:R-:W-:Y:S01]  /*89f0*/  FFMA.FTZ R28, R28, R85, 1.1641532182693481445e-10 ;  /* 0x2f0000001c1c7423 */ /* 0x000fe20000010055 */
[----:B------:R-:W-:Y:S01]  /*8a00*/  FMUL.FTZ R32, R29, UR5 ;  /* 0x000000051d207c20 */ /* 0x000fe20008410000 */
[----:B------:R-:W-:-:S03]  /*8a10*/  FSEL R29, R34, RZ, P4 ;  /* 0x000000ff221d7208 */ /* 0x000fc60002000000 */
        /* <DEDUP_REMOVED lines=15> */
.L_x_9285:
        /* <DEDUP_REMOVED lines=12> */
.L_x_9286:
        /* <DEDUP_REMOVED lines=42> */
.L_x_9284:
        /* <DEDUP_REMOVED lines=18> */
.L_x_9288:
        /* <DEDUP_REMOVED lines=12> */
.L_x_9289:
        /* <DEDUP_REMOVED lines=42> */
.L_x_9287:
        /* <DEDUP_REMOVED lines=22> */
.L_x_9291:
        /* <DEDUP_REMOVED lines=12> */
.L_x_9292:
        /* <DEDUP_REMOVED lines=42> */
.L_x_9290:
        /* <DEDUP_REMOVED lines=18> */
.L_x_9294:
        /* <DEDUP_REMOVED lines=12> */
.L_x_9295:
        /* <DEDUP_REMOVED lines=42> */
.L_x_9293:
[----:B------:R-:W-:Y:S01]  /*9c30*/  I2FP.F32.U32 R28, R29 ;  /* 0x0000001d001c7245 */ /* 0x000fe20000201000 */
[----:B------:R-:W-:Y:S01]  /*9c40*/  HADD2.F32 R29, -RZ, R53.H0_H0 ;  /* 0x20000035ff1d7230 */ /* 0x000fe20000004100 */
[----:B------:R-:W-:-:S03]  /*9c50*/  ISETP.NE.AND P3, PT, R30, 0x1, PT ;  /* 0x000000011e00780c */ /* 0x000fc60003f65270 */
[----:B------:R-:W-:Y:S01]  /*9c60*/  FFMA.FTZ R28, R28, R85, 1.1641532182693481445e-10 ;  /* 0x2f0000001c1c7423 */ /* 0x000fe20000010055 */
[----:B------:R-:W-:Y:S01]  /*9c70*/  FMUL.FTZ R34, R29, UR5 ;  /* 0x000000051d227c20 */ /* 0x000fe20008410000 */
[----:B------:R-:W-:Y:S01]  /*9c80*/  FSEL R29, R24, RZ, P4 ;  /* 0x000000ff181d7208 */ /* 0x000fe20002000000 */
[----:B------:R-:W-:Y:S02]  /*9c90*/  IMAD.MOV.U32 R24, RZ, RZ, R102 ;  /* 0x000000ffff187224 */ /* 0x000fe400078e0066 */
[----:B------:R-:W-:Y:S01]  /*9ca0*/  FSETP.GTU.FTZ.AND P2, PT, R28, UR4, PT ;  /* 0x000000041c007c0b */ /* 0x000fe2000bf5c000 */
[----:B------:R-:W-:-:S03]  /*9cb0*/  HFMA2 R28, -RZ, RZ, 0, 1.1920928955078125e-07 ;  /* 0x00000002ff1c7431 */ /* 0x000fc600000001ff */
        /* <DEDUP_REMOVED lines=13> */
.L_x_9297:
        /* <DEDUP_REMOVED lines=12> */
.L_x_9298:
        /* <DEDUP_REMOVED lines=42> */
.L_x_9296:
[----:B------:R-:W-:Y:S01]  /*a0f0*/  ISETP.NE.AND P2, PT, R28, 0x1, PT ;  /* 0x000000011c00780c */ /* 0x000fe20003f45270 */
[----:B------:R-:W-:Y:S01]  /*a100*/  HADD2.F32 R35, -RZ, R25.H1_H1 ;  /* 0x30000019ff237230 */ /* 0x000fe20000004100 */
        /* <DEDUP_REMOVED lines=16> */
.L_x_9300:
        /* <DEDUP_REMOVED lines=12> */
.L_x_9301:
        /* <DEDUP_REMOVED lines=42> */
.L_x_9299:
[----:B------:R-:W-:Y:S01]  /*a570*/  I2FP.F32.U32 R24, R25 ;  /* 0x0000001900187245 */ /* 0x000fe20000201000 */
[----:B------:R-:W-:Y:S02]  /*a580*/  HADD2.F32 R25, -RZ, R53.H1_H1 ;  /* 0x30000035ff197230 */ /* 0x000fe40000004100 */
        /* <DEDUP_REMOVED lines=20> */
.L_x_9303:
        /* <DEDUP_REMOVED lines=12> */
.L_x_9304:
        /* <DEDUP_REMOVED lines=42> */
.L_x_9302:
        /* <DEDUP_REMOVED lines=17> */
.L_x_9306:
        /* <DEDUP_REMOVED lines=12> */
.L_x_9307:
        /* <DEDUP_REMOVED lines=42> */
.L_x_9305:
        /* <DEDUP_REMOVED lines=8> */
[----:B------:R-:W-:Y:S02]  /*af20*/  ISETP.NE.AND P3, PT, R29, 0x1, PT ;  /* 0x000000011d00780c */ /* 0x000fe40003f65270 */
[----:B------:R-:W-:Y:S02]  /*af30*/  FSEL R25, R96, RZ, P2 ;  /* 0x000000ff60197208 */ /* 0x000fe40001000000 */
[----:B------:R-:W-:-:S03]  /*af40*/  PRMT R96, R24, 0x7610, R96 ;  /* 0x0000761018607816 */ /* 0x000fc60000000060 */
        /* <DEDUP_REMOVED lines=12> */
.L_x_9309:
        /* <DEDUP_REMOVED lines=12> */
.L_x_9310:
        /* <DEDUP_REMOVED lines=42> */
.L_x_9308:
        /* <DEDUP_REMOVED lines=17> */
.L_x_9312:
        /* <DEDUP_REMOVED lines=12> */
.L_x_9313:
        /* <DEDUP_REMOVED lines=42> */
.L_x_9311:
[----:B------:R-:W-:Y:S01]  /*b7e0*/  I2FP.F32.U32 R24, R25 ;  /* 0x0000001900187245 */ /* 0x000fe20000201000 */
[----:B------:R-:W-:Y:S01]  /*b7f0*/  HADD2.F32 R25, -RZ, R54.H1_H1 ;  /* 0x30000036ff197230 */ /* 0x000fe20000004100 */
[----:B------:R-:W-:Y:S01]  /*b800*/  FSEL R26, R26, RZ, P3 ;  /* 0x000000ff1a1a7208 */ /* 0x000fe20001800000 */
[----:B------:R-:W-:Y:S02]  /*b810*/  HFMA2 R30, -RZ, RZ, 0, 1.1920928955078125e-07 ;  /* 0x00000002ff1e7431 */ /* 0x000fe400000001ff */
        /* <DEDUP_REMOVED lines=18> */
.L_x_9315:
        /* <DEDUP_REMOVED lines=12> */
.L_x_9316:
        /* <DEDUP_REMOVED lines=42> */
.L_x_9314:
        /* <DEDUP_REMOVED lines=17> */
.L_x_9318:
        /* <DEDUP_REMOVED lines=12> */
.L_x_9319:
        /* <DEDUP_REMOVED lines=42> */
.L_x_9317:
[----:B------:R-:W-:Y:S01]  /*c110*/  I2FP.F32.U32 R24, R25 ;  /* 0x0000001900187245 */ /* 0x000fe20000201000 */
[----:B------:R-:W-:-:S04]  /*c120*/  HADD2.F32 R25, -RZ, R55.H0_H0 ;  /* 0x20000037ff197230 */ /* 0x000fc80000004100 */
[----:B------:R-:W-:Y:S01]  /*c130*/  FFMA.FTZ R24, R24, R85, 1.1641532182693481445e-10 ;  /* 0x2f00000018187423 */ /* 0x000fe20000010055 */
[----:B------:R-:W-:-:S04]  /*c140*/  FMUL.FTZ R25, R25, UR5 ;  /* 0x0000000519197c20 */ /* 0x000fc80008410000 */
[----:B------:R-:W-:-:S04]  /*c150*/  FSETP.GTU.FTZ.AND P5, PT, R24, UR4, PT ;  /* 0x0000000418007c0b */ /* 0x000fc8000bfbc000 */
[----:B------:R-:W-:Y:S02]  /*c160*/  FSEL R30, R25, RZ, !P5 ;  /* 0x000000ff191e7208 */ /* 0x000fe40006800000 */
[----:B------:R-:W-:Y:S02]  /*c170*/  SEL R98, RZ, 0x1, P5 ;  /* 0x00000001ff627807 */ /* 0x000fe40002800000 */
[----:B------:R-:W-:Y:S02]  /*c180*/  ISETP.NE.AND P5, PT, R31, 0x1, PT ;  /* 0x000000011f00780c */ /* 0x000fe40003fa5270 */
[----:B------:R-:W-:Y:S01]  /*c190*/  FSEL R25, R26, RZ, P4 ;  /* 0x000000ff1a197208 */ /* 0x000fe20002000000 */
[----:B------:R-:W-:-:S04]  /*c1a0*/  IMAD.MOV.U32 R26, RZ, RZ, 0x2 ;  /* 0x00000002ff1a7424 */ /* 0x000fc800078e00ff */
        /* <DEDUP_REMOVED lines=12> */
.L_x_9321:
        /* <DEDUP_REMOVED lines=12> */
.L_x_9322:
        /* <DEDUP_REMOVED lines=42> */
.L_x_9320:
        /* <DEDUP_REMOVED lines=17> */
.L_x_9324:
        /* <DEDUP_REMOVED lines=14> */
.L_x_9325:
        /* <DEDUP_REMOVED lines=42> */
.L_x_9323:
        /* <DEDUP_REMOVED lines=11> */
.L_x_9277:
        /* <DEDUP_REMOVED lines=15> */
.L_x_9328:
        /* <DEDUP_REMOVED lines=12> */
.L_x_9329:
        /* <DEDUP_REMOVED lines=42> */
.L_x_9327:
[----:B------:R-:W-:Y:S01]  /*cf60*/  ISETP.NE.AND P2, PT, R30, 0x1, PT ;  /* 0x000000011e00780c */ /* 0x000fe20003f45270 */
[----:B-----5:R-:W-:Y:S01]  /*cf70*/  HADD2.F32 R32, -RZ, R24.H0_H0 ;  /* 0x20000018ff207230 */ /* 0x020fe20000004100 */
        /* <DEDUP_REMOVED lines=15> */
.L_x_9331:
        /* <DEDUP_REMOVED lines=12> */
.L_x_9332:
        /* <DEDUP_REMOVED lines=42> */
.L_x_9330:
        /* <DEDUP_REMOVED lines=17> */
.L_x_9334:
        /* <DEDUP_REMOVED lines=12> */
.L_x_9335:
        /* <DEDUP_REMOVED lines=42> */
.L_x_9333:
        /* <DEDUP_REMOVED lines=17> */
.L_x_9337:
        /* <DEDUP_REMOVED lines=12> */
.L_x_9338:
        /* <DEDUP_REMOVED lines=42> */
.L_x_9336:
        /* <DEDUP_REMOVED lines=17> */
.L_x_9340:
        /* <DEDUP_REMOVED lines=12> */
.L_x_9341:
        /* <DEDUP_REMOVED lines=42> */
.L_x_9339:
        /* <DEDUP_REMOVED lines=16> */
.L_x_9343:
        /* <DEDUP_REMOVED lines=12> */
.L_x_9344:
        /* <DEDUP_REMOVED lines=42> */
.L_x_9342:
        /* <DEDUP_REMOVED lines=16> */
.L_x_9346:
        /* <DEDUP_REMOVED lines=12> */
.L_x_9347:
        /* <DEDUP_REMOVED lines=42> */
.L_x_9345:
        /* <DEDUP_REMOVED lines=16> */
.L_x_9349:
        /* <DEDUP_REMOVED lines=12> */
.L_x_9350:
        /* <DEDUP_REMOVED lines=42> */
.L_x_9348:
        /* <DEDUP_REMOVED lines=37> */
.L_x_9326:
[----:B------:R-:W-:Y:S01]  /*f090*/  SEL R25, RZ, 0x1000000, !P5 ;  /* 0x01000000ff197807 */ /* 0x000fe20006800000 */
[----:B------:R-:W0:Y:S01]  /*f0a0*/  @P0 LDC.64 R114, c[0x0][0x398] ;  /* 0x0000e600ff720b82 */ /* 0x000e220000000a00 */
[----:B------:R-:W-:Y:S02]  /*f0b0*/  ISETP.NE.AND P5, PT, R59, RZ, PT ;  /* 0x000000ff3b00720c */ /* 0x000fe40003fa5270 */
[----:B------:R-:W-:Y:S02]  /*f0c0*/  SEL R24, RZ, 0x10000, !P4 ;  /* 0x00010000ff187807 */ /* 0x000fe40006000000 */
[----:B------:R-:W-:Y:S02]  /*f0d0*/  SEL R59, RZ, 0x100, !P3 ;  /* 0x00000100ff3b7807 */ /* 0x000fe40005800000 */
        /* <DEDUP_REMOVED lines=43> */
.L_x_9351:
[----:B------:R2:W5:Y:S04]  /*f390*/  @P0 LDG.E.128 R52, desc[UR10][R114.64] ;  /* 0x0000000a72340981 */ /* 0x000568000c1e1d00 */
[----:B------:R2:W5:Y:S04]  /*f3a0*/  @P1 LDG.E.128 R48, desc[UR10][R110.64] ;  /* 0x0000000a6e301981 */ /* 0x000568000c1e1d00 */
[----:B------:R2:W5:Y:S04]  /*f3b0*/  @P1 LDG.E.128 R44, desc[UR10][R110.64+0x10] ;  /* 0x0000100a6e2c1981 */ /* 0x000568000c1e1d00 */
[----:B------:R2:W5:Y:S01]  /*f3c0*/  LDG.E.128 R56, desc[UR10][R116.64] ;  /* 0x0000000a74387981 */ /* 0x000562000c1e1d00 */
[----:B------:R-:W-:Y:S05]  /*f3d0*/  @!P0 BRA `(.L_x_9352) ;  /* 0x0000004800c48947 */ /* 0x000fea0003800000 */
        /* <DEDUP_REMOVED lines=15> */
.L_x_9354:
        /* <DEDUP_REMOVED lines=12> */
.L_x_9355:
        /* <DEDUP_REMOVED lines=39> */
[----:B------:R-:W-:Y:S01]  /*f800*/  MOV R103, R24 ;  /* 0x0000001800677202 */ /* 0x000fe20000000f00 */
[----:B------:R-:W-:Y:S01]  /*f810*/  IMAD.MOV.U32 R24, RZ, RZ, R104 ;  /* 0x000000ffff187224 */ /* 0x000fe200078e0068 */
[----:B------:R-:W-:-:S07]  /*f820*/  LOP3.LUT R18, R18, UR36, R25, 0x96, !PT ;  /* 0x0000002412127c12 */ /* 0x000fce000f8e9619 */
.L_x_9353:
[----:B------:R-:W-:Y:S01]  /*f830*/  ISETP.NE.AND P2, PT, R26, 0x1, PT ;  /* 0x000000011a00780c */ /* 0x000fe20003f45270 */
[----:B-----5:R-:W-:Y:S01]  /*f840*/  HADD2.F32 R93, -RZ, R56.H0_H0 ;  /* 0x20000038ff5d7230 */ /* 0x020fe20000004100 */
[----:B------:R-:W-:Y:S01]  /*f850*/  I2FP.F32.U32 R24, R24 ;  /* 0x0000001800187245 */ /* 0x000fe20000201000 */
[----:B------:R-:W-:Y:S02]  /*f860*/  HFMA2 R27, -RZ, RZ, 0, 1.1920928955078125e-07 ;  /* 0x00000002ff1b7431 */ /* 0x000fe400000001ff */
[----:B------:R-:W-:Y:S02]  /*f870*/  IMAD.MOV.U32 R25, RZ, RZ, R102 ;  /* 0x000000ffff197224 */ /* 0x000fe400078e0066 */
[----:B------:R-:W-:Y:S01]  /*f880*/  FMUL.FTZ R93, R93, UR5 ;  /* 0x000000055d5d7c20 */ /* 0x000fe20008410000 */
[----:B------:R-:W-:-:S05]  /*f890*/  FFMA.FTZ R24, R24, R85, 1.1641532182693481445e-10 ;  /* 0x2f00000018187423 */ /* 0x000fca0000010055 */
[----:B------:R-:W-:-:S04]  /*f8a0*/  FSETP.LE.FTZ.AND P4, PT, R24, UR4, PT ;  /* 0x0000000418007c0b */ /* 0x000fc8000bf93000 */
[----:B--2---:R-:W-:Y:S01]  /*f8b0*/  P2R R110, PR, RZ, 0x10 ;  /* 0x00000010ff6e7803 */ /* 0x004fe20000000000 */
        /* <DEDUP_REMOVED lines=9> */
.L_x_9357:
        /* <DEDUP_REMOVED lines=12> */
.L_x_9358:
        /* <DEDUP_REMOVED lines=43> */
.L_x_9356:
[----:B------:R-:W-:Y:S01]  /*fcc0*/  I2FP.F32.U32 R24, R25 ;  /* 0x0000001900187245 */ /* 0x000fe20000201000 */
[----:B------:R-:W-:Y:S01]  /*fcd0*/  HADD2.F32 R25, -RZ, R52.H0_H0 ;  /* 0x20000034ff197230 */ /* 0x000fe20000004100 */
[----:B------:R-:W-:Y:S02]  /*fce0*/  ISETP.NE.AND P3, PT, R27, 0x1, PT ;  /* 0x000000011b00780c */ /* 0x000fe40003f65270 */
[----:B------:R-:W-:Y:S01]  /*fcf0*/  FSEL R93, R93, RZ, P4 ;  /* 0x000000ff5d5d7208 */ /* 0x000fe20002000000 */
[----:B------:R-:W-:Y:S01]  /*fd00*/  FFMA.FTZ R24, R24, R85, 1.1641532182693481445e-10 ;  /* 0x2f00000018187423 */ /* 0x000fe20000010055 */
[----:B------:R-:W-:-:S04]  /*fd10*/  FMUL.FTZ R25, R25, UR5 ;  /* 0x0000000519197c20 */ /* 0x000fc80008410000 */
        /* <DEDUP_REMOVED lines=16> */
.L_x_9360:
        /* <DEDUP_REMOVED lines=12> */
.L_x_9361:
        /* <DEDUP_REMOVED lines=43> */
.L_x_9359:
[----:B------:R-:W-:Y:S01]  /*10190*/  ISETP.NE.AND P2, PT, R93, 0x1, PT ;  /* 0x000000015d00780c */ /* 0x000fe20003f45270 */
[----:B------:R-:W-:Y:S01]  /*101a0*/  IMAD.MOV.U32 R27, RZ, RZ, R102 ;  /* 0x000000ffff1b7224 */ /* 0x000fe200078e0066 */
[----:B------:R-:W-:Y:S01]  /*101b0*/  I2FP.F32.U32 R26, R25 ;  /* 0x00000019001a7245 */ /* 0x000fe20000201000 */
[----:B------:R-:W-:Y:S02]  /*101c0*/  HADD2.F32 R25, -RZ, R56.H1_H1 ;  /* 0x30000038ff197230 */ /* 0x000fe40000004100 */
[----:B------:R-:W-:Y:S02]  /*101d0*/  IMAD.MOV.U32 R56, RZ, RZ, 0x2 ;  /* 0x00000002ff387424 */ /* 0x000fe400078e00ff */
        /* <DEDUP_REMOVED lines=13> */
.L_x_9363:
        /* <DEDUP_REMOVED lines=12> */
.L_x_9364:
        /* <DEDUP_REMOVED lines=43> */
.L_x_9362:
[----:B------:R-:W-:Y:S01]  /*10620*/  I2FP.F32.U32 R26, R27 ;  /* 0x0000001b001a7245 */ /* 0x000fe20000201000 */
[----:B------:R-:W-:Y:S01]  /*10630*/  HADD2.F32 R27, -RZ, R52.H1_H1 ;  /* 0x30000034ff1b7230 */ /* 0x000fe20000004100 */
        /* <DEDUP_REMOVED lines=20> */
.L_x_9366:
        /* <DEDUP_REMOVED lines=12> */
.L_x_9367:
        /* <DEDUP_REMOVED lines=43> */
.L_x_9365:
[----:B------:R-:W-:Y:S01]  /*10af0*/  ISETP.NE.AND P2, PT, R94, 0x1, PT ;  /* 0x000000015e00780c */ /* 0x000fe20003f45270 */
[----:B------:R-:W-:Y:S01]  /*10b00*/  HADD2.F32 R56, -RZ, R57.H0_H0 ;  /* 0x20000039ff387230 */ /* 0x000fe20000004100 */
[----:B------:R-:W-:Y:S01]  /*10b10*/  I2FP.F32.U32 R26, R27 ;  /* 0x0000001b001a7245 */ /* 0x000fe20000201000 */
[----:B------:R-:W-:Y:S01]  /*10b20*/  IMAD.MOV.U32 R95, RZ, RZ, 0x2 ;  /* 0x00000002ff5f7424 */ /* 0x000fe200078e00ff */
[----:B------:R-:W-:Y:S02]  /*10b30*/  MOV R27, R102 ;  /* 0x00000066001b7202 */ /* 0x000fe40000000f00 */
        /* <DEDUP_REMOVED lines=13> */
.L_x_9369:
        /* <DEDUP_REMOVED lines=12> */
.L_x_9370:
        /* <DEDUP_REMOVED lines=43> */
.L_x_9368:
[----:B------:R-:W-:Y:S01]  /*10f80*/  I2FP.F32.U32 R26, R27 ;  /* 0x0000001b001a7245 */ /* 0x000fe20000201000 */
[----:B------:R-:W-:Y:S01]  /*10f90*/  HADD2.F32 R27, -RZ, R53.H0_H0 ;  /* 0x20000035ff1b7230 */ /* 0x000fe20000004100 */
[----:B------:R-:W-:Y:S01]  /*10fa0*/  ISETP.NE.AND P3, PT, R95, 0x1, PT ;  /* 0x000000015f00780c */ /* 0x000fe20003f65270 */
[----:B------:R-:W-:Y:S02]  /*10fb0*/  HFMA2 R96, -RZ, RZ, 0, 1.1920928955078125e-07 ;  /* 0x00000002ff607431 */ /* 0x000fe400000001ff */
[----:B------:R-:W-:Y:S01]  /*10fc0*/  FFMA.FTZ R26, R26, R85, 1.1641532182693481445e-10 ;  /* 0x2f0000001a1a7423 */ /* 0x000fe20000010055 */
[----:B------:R-:W-:Y:S01]  /*10fd0*/  FMUL.FTZ R94, R27, UR5 ;  /* 0x000000051b5e7c20 */ /* 0x000fe20008410000 */
[----:B------:R-:W-:-:S03]  /*10fe0*/  FSEL R27, R56, RZ, P4 ;  /* 0x000000ff381b7208 */ /* 0x000fc60002000000 */
        /* <DEDUP_REMOVED lines=15> */
.L_x_9372:
        /* <DEDUP_REMOVED lines=12> */
.L_x_9373:
        /* <DEDUP_REMOVED lines=40> */
[----:B------:R-:W-:Y:S02]  /*11420*/  HFMA2 R96, -RZ, RZ, 0, 0 ;  /* 0x00000000ff607431 */ /* 0x000fe400000001ff */
[----:B------:R-:W-:Y:S01]  /*11430*/  IMAD.MOV.U32 R102, RZ, RZ, R98 ;  /* 0x000000ffff667224 */ /* 0x000fe200078e0062 */
[----:B------:R-:W-:-:S07]  /*11440*/  LOP3.LUT R18, R18, UR36, R97, 0x96, !PT ;  /* 0x0000002412127c12 */ /* 0x000fce000f8e9661 */
.L_x_9371:
[----:B------:R-:W-:Y:S01]  /*11450*/  ISETP.NE.AND P2, PT, R96, 0x1, PT ;  /* 0x000000016000780c */ /* 0x000fe20003f45270 */
[----:B------:R-:W-:Y:S01]  /*11460*/  IMAD.MOV.U32 R97, RZ, RZ, 0x2 ;  /* 0x00000002ff617424 */ /* 0x000fe200078e00ff */
[----:B------:R-:W-:Y:S01]  /*11470*/  I2FP.F32.U32 R56, R27 ;  /* 0x0000001b00387245 */ /* 0x000fe20000201000 */
[----:B------:R-:W-:Y:S01]  /*11480*/  HADD2.F32 R27, -RZ, R57.H1_H1 ;  /* 0x30000039ff1b7230 */ /* 0x000fe20000004100 */
[----:B------:R-:W-:-:S03]  /*11490*/  MOV R57, R102 ;  /* 0x0000006600397202 */ /* 0x000fc60000000f00 */
        /* <DEDUP_REMOVED lines=13> */
.L_x_9375:
        /* <DEDUP_REMOVED lines=12> */
.L_x_9376:
        /* <DEDUP_REMOVED lines=43> */
.L_x_9374:
[----:B------:R-:W-:Y:S01]  /*118e0*/  I2FP.F32.U32 R56, R57 ;  /* 0x0000003900387245 */ /* 0x000fe20000201000 */
[----:B------:R-:W-:Y:S02]  /*118f0*/  HADD2.F32 R57, -RZ, R53.H1_H1 ;  /* 0x30000035ff397230 */ /* 0x000fe40000004100 */
[----:B------:R-:W-:Y:S02]  /*11900*/  HFMA2 R96, -RZ, RZ, 0, 1.1920928955078125e-07 ;  /* 0x00000002ff607431 */ /* 0x000fe400000001ff */
[----:B------:R-:W-:Y:S01]  /*11910*/  FFMA.FTZ R56, R56, R85, 1.1641532182693481445e-10 ;  /* 0x2f00000038387423 */ /* 0x000fe20000010055 */
[----:B------:R-:W-:-:S04]  /*11920*/  FMUL.FTZ R57, R57, UR5 ;  /* 0x0000000539397c20 */ /* 0x000fc80008410000 */
[----:B------:R-:W-:Y:S02]  /*11930*/  FSETP.GTU.FTZ.AND P2, PT, R56, UR4, PT ;  /* 0x0000000438007c0b */ /* 0x000fe4000bf5c000 */
[----:B------:R-:W-:Y:S02]  /*11940*/  FSEL R56, R27, RZ, P4 ;  /* 0x000000ff1b387208 */ /* 0x000fe40002000000 */
        /* <DEDUP_REMOVED lines=15> */
.L_x_9378:
        /* <DEDUP_REMOVED lines=12> */
.L_x_9379:
        /* <DEDUP_REMOVED lines=43> */
.L_x_9377:
        /* <DEDUP_REMOVED lines=17> */
.L_x_9381:
        /* <DEDUP_REMOVED lines=12> */
.L_x_9382:
        /* <DEDUP_REMOVED lines=43> */
.L_x_9380:
[----:B------:R-:W-:Y:S01]  /*12230*/  I2FP.F32.U32 R56, R57 ;  /* 0x0000003900387245 */ /* 0x000fe20000201000 */
[----:B------:R-:W-:Y:S02]  /*12240*/  HADD2.F32 R57, -RZ, R54.H0_H0 ;  /* 0x20000036ff397230 */ /* 0x000fe40000004100 */
[----:B------:R-:W-:Y:S02]  /*12250*/  HFMA2 R99, -RZ, RZ, 0, 1.1920928955078125e-07 ;  /* 0x00000002ff637431 */ /* 0x000fe400000001ff */
[----:B------:R-:W-:Y:S01]  /*12260*/  FFMA.FTZ R56, R56, R85, 1.1641532182693481445e-10 ;  /* 0x2f00000038387423 */ /* 0x000fe20000010055 */
[----:B------:R-:W-:-:S04]  /*12270*/  FMUL.FTZ R57, R57, UR5 ;  /* 0x0000000539397c20 */ /* 0x000fc80008410000 */
[----:B------:R-:W-:-:S04]  /*12280*/  FSETP.GTU.FTZ.AND P3, PT, R56, UR4, PT ;  /* 0x0000000438007c0b */ /* 0x000fc8000bf7c000 */
        /* <DEDUP_REMOVED lines=16> */
.L_x_9384:
        /* <DEDUP_REMOVED lines=12> */
.L_x_9385:
        /* <DEDUP_REMOVED lines=43> */
.L_x_9383:
[----:B------:R-:W-:Y:S01]  /*12700*/  ISETP.NE.AND P4, PT, R99, 0x1, PT ;  /* 0x000000016300780c */ /* 0x000fe20003f85270 */
[----:B------:R-:W-:Y:S01]  /*12710*/  IMAD.MOV.U32 R104, RZ, RZ, 0x2 ;  /* 0x00000002ff687424 */ /* 0x000fe200078e00ff */
[----:B------:R-:W-:Y:S01]  /*12720*/  I2FP.F32.U32 R98, R57 ;  /* 0x0000003900627245 */ /* 0x000fe20000201000 */
[----:B------:R-:W-:Y:S01]  /*12730*/  HADD2.F32 R57, -RZ, R58.H1_H1 ;  /* 0x3000003aff397230 */ /* 0x000fe20000004100 */
        /* <DEDUP_REMOVED lines=13> */
.L_x_9387:
        /* <DEDUP_REMOVED lines=12> */
.L_x_9388:
        /* <DEDUP_REMOVED lines=41> */
[----:B------:R-:W-:Y:S02]  /*12b60*/  LOP3.LUT R18, R18, UR36, R99, 0x96, !PT ;  /* 0x0000002412127c12 */ /* 0x000fe4000f8e9663 */
[----:B------:R-:W-:-:S07]  /*12b70*/  MOV R103, R98 ;  /* 0x0000006200677202 */ /* 0x000fce0000000f00 */
.L_x_9386:
        /* <DEDUP_REMOVED lines=22> */
.L_x_9390:
        /* <DEDUP_REMOVED lines=12> */
.L_x_9391:
        /* <DEDUP_REMOVED lines=43> */
.L_x_9389:
[----:B------:R-:W-:Y:S01]  /*13050*/  ISETP.NE.AND P5, PT, R115, 0x1, PT ;  /* 0x000000017300780c */ /* 0x000fe20003fa5270 */
[----:B------:R-:W-:Y:S01]  /*13060*/  HADD2.F32 R99, -RZ, R59.H0_H0 ;  /* 0x2000003bff637230 */ /* 0x000fe20000004100 */
        /* <DEDUP_REMOVED lines=15> */
.L_x_9393:
        /* <DEDUP_REMOVED lines=12> */
.L_x_9394:
        /* <DEDUP_REMOVED lines=40> */
[----:B------:R-:W-:Y:S01]  /*134a0*/  IMAD.MOV.U32 R114, RZ, RZ, RZ ;  /* 0x000000ffff727224 */ /* 0x000fe200078e00ff */
[----:B------:R-:W-:Y:S02]  /*134b0*/  LOP3.LUT R18, R18, UR36, R99, 0x96, !PT ;  /* 0x0000002412127c12 */ /* 0x000fe4000f8e9663 */
[----:B------:R-:W-:-:S07]  /*134c0*/  MOV R103, R98 ;  /* 0x0000006200677202 */ /* 0x000fce0000000f00 */
.L_x_9392:
[----:B------:R-:W-:Y:S01]  /*134d0*/  I2FP.F32.U32 R98, R104 ;  /* 0x0000006800627245 */ /* 0x000fe20000201000 */
[----:B------:R-:W-:Y:S01]  /*134e0*/  HADD2.F32 R99, -RZ, R55.H0_H0 ;  /* 0x20000037ff637230 */ /* 0x000fe20000004100 */
        /* <DEDUP_REMOVED lines=20> */
.L_x_9396:
        /* <DEDUP_REMOVED lines=12> */
.L_x_9397:
        /* <DEDUP_REMOVED lines=43> */
.L_x_9395:
[----:B------:R-:W-:Y:S01]  /*139a0*/  ISETP.NE.AND P6, PT, R116, 0x1, PT ;  /* 0x000000017400780c */ /* 0x000fe20003fc5270 */
[----:B------:R-:W-:Y:S01]  /*139b0*/  HADD2.F32 R59, -RZ, R59.H1_H1 ;  /* 0x3000003bff3b7230 */ /* 0x000fe20000004100 */
[----:B------:R-:W-:Y:S02]  /*139c0*/  I2FP.F32.U32 R104, R99 ;  /* 0x0000006300687245 */ /* 0x000fe40000201000 */
[----:B------:R-:W-:Y:S02]  /*139d0*/  MOV R115, R102 ;  /* 0x0000006600737202 */ /* 0x000fe40000000f00 */
[----:B------:R-:W-:Y:S01]  /*139e0*/  FMUL.FTZ R59, R59, UR5 ;  /* 0x000000053b3b7c20 */ /* 0x000fe20008410000 */
[----:B------:R-:W-:Y:S01]  /*139f0*/  FFMA.FTZ R99, R104, R85, 1.1641532182693481445e-10 ;  /* 0x2f00000068637423 */ /* 0x000fe20000010055 */
[----:B------:R-:W-:-:S04]  /*13a00*/  IMAD.MOV.U32 R104, RZ, RZ, 0x2 ;  /* 0x00000002ff687424 */ /* 0x000fc800078e00ff */
        /* <DEDUP_REMOVED lines=10> */
.L_x_9399:
        /* <DEDUP_REMOVED lines=14> */
.L_x_9400:
        /* <DEDUP_REMOVED lines=43> */
.L_x_9398:
[----:B------:R-:W-:Y:S01]  /*13e40*/  I2FP.F32.U32 R114, R115 ;  /* 0x0000007300727245 */ /* 0x000fe20000201000 */
[----:B------:R-:W-:-:S04]  /*13e50*/  HADD2.F32 R99, -RZ, R55.H1_H1 ;  /* 0x30000037ff637230 */ /* 0x000fc80000004100 */
[----:B------:R-:W-:Y:S01]  /*13e60*/  FFMA.FTZ R114, R114, R85, 1.1641532182693481445e-10 ;  /* 0x2f00000072727423 */ /* 0x000fe20000010055 */
[----:B------:R-:W-:-:S04]  /*13e70*/  FMUL.FTZ R85, R99, UR5 ;  /* 0x0000000563557c20 */ /* 0x000fc80008410000 */
[----:B------:R-:W-:Y:S02]  /*13e80*/  FSETP.GTU.FTZ.AND P6, PT, R114, UR4, PT ;  /* 0x0000000472007c0b */ /* 0x000fe4000bfdc000 */
[----:B------:R-:W-:Y:S02]  /*13e90*/  FSEL R114, R59, RZ, P5 ;  /* 0x000000ff3b727208 */ /* 0x000fe40002800000 */
[----:B------:R-:W-:Y:S02]  /*13ea0*/  FSEL R85, R85, RZ, !P6 ;  /* 0x000000ff55557208 */ /* 0x000fe40007000000 */
[----:B------:R-:W-:-:S03]  /*13eb0*/  SEL R99, RZ, 0x1, P6 ;  /* 0x00000001ff637807 */ /* 0x000fc60003000000 */
[----:B------:R-:W-:-:S04]  /*13ec0*/  FADD.FTZ R59, R85, R114 ;  /* 0x00000072553b7221 */ /* 0x000fc80000010000 */
[----:B------:R-:W-:Y:S01]  /*13ed0*/  @P1 FADD.FTZ R59, R47, R59 ;  /* 0x0000003b2f3b1221 */ /* 0x000fe20000010000 */
[----:B------:R-:W-:Y:S06]  /*13ee0*/  BRA `(.L_x_9401) ;  /* 0x00000024007c7947 */ /* 0x000fec0003800000 */
.L_x_9352:
[----:B------:R-:W-:Y:S01]  /*13ef0*/  ISETP.NE.AND P2, PT, R113, 0x1, PT ;  /* 0x000000017100780c */ /* 0x000fe20003f45270 */
[----:B01----:R-:W-:Y:S02]  /*13f00*/  HFMA2 R26, -RZ, RZ, 0, 1.1920928955078125e-07 ;  /* 0x00000002ff1a7431 */ /* 0x003fe400000001ff */
        /* <DEDUP_REMOVED lines=13> */
.L_x_9403:
        /* <DEDUP_REMOVED lines=12> */
.L_x_9404:
        /* <DEDUP_REMOVED lines=42> */
.L_x_9402:
[----:B------:R-:W-:Y:S01]  /*14340*/  ISETP.NE.AND P2, PT, R26, 0x1, PT ;  /* 0x000000011a00780c */ /* 0x000fe20003f45270 */
[----:B--2--5:R-:W-:Y:S01]  /*14350*/  HADD2.F32 R114, -RZ, R56.H0_H0 ;  /* 0x20000038ff727230 */ /* 0x024fe20000004100 */
        /* <DEDUP_REMOVED lines=15> */
.L_x_9406:
        /* <DEDUP_REMOVED lines=12> */
.L_x_9407:
        /* <DEDUP_REMOVED lines=43> */
.L_x_9405:
        /* <DEDUP_REMOVED lines=17> */
.L_x_9409:
        /* <DEDUP_REMOVED lines=12> */
.L_x_9410:
        /* <DEDUP_REMOVED lines=43> */
.L_x_9408:
[----:B------:R-:W-:Y:S01]  /*14c40*/  ISETP.NE.AND P2, PT, R26, 0x1, PT ;  /* 0x000000011a00780c */ /* 0x000fe20003f45270 */
[----:B------:R-:W-:Y:S01]  /*14c50*/  HADD2.F32 R115, -RZ, R57.H0_H0 ;  /* 0x20000039ff737230 */ /* 0x000fe20000004100 */
        /* <DEDUP_REMOVED lines=15> */
.L_x_9412:
        /* <DEDUP_REMOVED lines=12> */
.L_x_9413:
        /* <DEDUP_REMOVED lines=43> */
.L_x_9411:
        /* <DEDUP_REMOVED lines=17> */
.L_x_9415:
        /* <DEDUP_REMOVED lines=12> */
.L_x_9416:
        /* <DEDUP_REMOVED lines=43> */
.L_x_9414:
        /* <DEDUP_REMOVED lines=16> */
.L_x_9418:
        /* <DEDUP_REMOVED lines=12> */
.L_x_9419:
        /* <DEDUP_REMOVED lines=43> */
.L_x_9417:
[----:B------:R-:W-:Y:S01]  /*159b0*/  ISETP.NE.AND P4, PT, R27, 0x1, PT ;  /* 0x000000011b00780c */ /* 0x000fe20003f85270 */
[----:B------:R-:W-:Y:S01]  /*159c0*/  HFMA2 R26, -RZ, RZ, 0, 1.1920928955078125e-07 ;  /* 0x00000002ff1a7431 */ /* 0x000fe200000001ff */
[----:B------:R-:W-:Y:S01]  /*159d0*/  I2FP.F32.U32 R24, R25 ;  /* 0x0000001900187245 */ /* 0x000fe20000201000 */
[----:B------:R-:W-:Y:S02]  /*159e0*/  HADD2.F32 R58, -RZ, R58.H1_H1 ;  /* 0x3000003aff3a7230 */ /* 0x000fe40000004100 */
        /* <DEDUP_REMOVED lines=12> */
.L_x_9421:
        /* <DEDUP_REMOVED lines=12> */
.L_x_9422:
        /* <DEDUP_REMOVED lines=43> */
.L_x_9420:
        /* <DEDUP_REMOVED lines=16> */
.L_x_9424:
        /* <DEDUP_REMOVED lines=12> */
.L_x_9425:
        /* <DEDUP_REMOVED lines=43> */
.L_x_9423:
[----:B------:R-:W-:Y:S01]  /*16290*/  I2FP.F32.U32 R24, R25 ;  /* 0x0000001900187245 */ /* 0x000fe20000201000 */
[----:B------:R-:W-:Y:S01]  /*162a0*/  FMUL.FTZ R114, R114, UR5 ;  /* 0x0000000572727c20 */ /* 0x000fe20008410000 */
[----:B------:R-:W-:Y:S01]  /*162b0*/  P2R R27, PR, RZ, 0x2 ;  /* 0x00000002ff1b7803 */ /* 0x000fe20000000000 */
[----:B------:R-:W-:Y:S01]  /*162c0*/  HADD2.F32 R59, -RZ, R59.H1_H1 ;  /* 0x3000003bff3b7230 */ /* 0x000fe20000004100 */
[----:B------:R-:W-:Y:S01]  /*162d0*/  ISETP.NE.AND P1, PT, R110, RZ, PT ;  /* 0x000000ff6e00720c */ /* 0x000fe20003f25270 */
[----:B------:R-:W-:Y:S01]  /*162e0*/  FFMA.FTZ R85, R24, R85, 1.1641532182693481445e-10 ;  /* 0x2f00000018557423 */ /* 0x000fe20000010055 */
        /* <DEDUP_REMOVED lines=12> */
[----:B------:R-:W-:-:S02]  /*163b0*/  FSEL R27, R118, RZ, P5 ;  /* 0x000000ff761b7208 */ /* 0x000fc40002800000 */
[----:B------:R-:W-:Y:S02]  /*163c0*/  ISETP.NE.AND P6, PT, R111, RZ, PT ;  /* 0x000000ff6f00720c */ /* 0x000fe40003fc5270 */
        /* <DEDUP_REMOVED lines=17> */
.L_x_9401:
        /* <DEDUP_REMOVED lines=9> */
[----:B------:R-:W-:Y:S02]  /*16570*/  SEL R116, RZ, 0x100, !P3 ;  /* 0x00000100ff747807 */ /* 0x000fe40005800000 */
[----:B------:R-:W-:Y:S01]  /*16580*/  ISETP.NE.AND P4, PT, R113, RZ, PT ;  /* 0x000000ff7100720c */ /* 0x000fe20003f85270 */
[----:B------:R-:W-:Y:S01]  /*16590*/  FADD.FTZ R111, R112, R39 ;  /* 0x00000027706f7221 */ /* 0x000fe20000010000 */
[----:B------:R-:W-:Y:S02]  /*165a0*/  LOP3.LUT R116, R116, R85, R110, 0xfe, !PT ;  /* 0x0000005574747212 */ /* 0x000fe400078efe6e */
[----:B------:R-:W-:Y:S01]  /*165b0*/  SEL R114, RZ, 0x1000000, !P4 ;  /* 0x01000000ff727807 */ /* 0x000fe20006000000 */
[----:B------:R-:W-:Y:S01]  /*165c0*/  FADD.FTZ R112, R111, R40 ;  /* 0x000000286f707221 */ /* 0x000fe20000010000 */
[----:B------:R-:W-:-:S02]  /*165d0*/  SEL R110, RZ, 0x10000, !P5 ;  /* 0x00010000ff6e7807 */ /* 0x000fc40006800000 */
[----:B------:R-:W-:Y:S01]  /*165e0*/  SEL R113, RZ, 0x100, !P6 ;  /* 0x00000100ff717807 */ /* 0x000fe20007000000 */
[----:B------:R-:W-:Y:S01]  /*165f0*/  FADD.FTZ R111, R112, R41 ;  /* 0x00000029706f7221 */ /* 0x000fe20000010000 */
[----:B------:R-:W-:Y:S02]  /*16600*/  SEL R115, RZ, 0x1, !P2 ;  /* 0x00000001ff737807 */ /* 0x000fe40005000000 */
[----:B------:R-:W-:Y:S01]  /*16610*/  LOP3.LUT R113, R113, R114, R110, 0xfe, !PT ;  /* 0x0000007271717212 */ /* 0x000fe200078efe6e */
        /* <DEDUP_REMOVED lines=22> */
[----:B------:R0:W-:Y:S03]  /*16780*/  STG.E.64 desc[UR10][R80.64], R108 ;  /* 0x0000006c50007986 */ /* 0x0001e6000c101b0a */
[----:B------:R-:W-:-:S04]  /*16790*/  FADD.FTZ R112, R85, R58 ;  /* 0x0000003a55707221 */ /* 0x000fc80000010000 */
[----:B------:R-:W-:Y:S01]  /*167a0*/  FADD.FTZ R85, R112, R59 ;  /* 0x0000003b70557221 */ /* 0x000fe20000010000 */
[----:B------:R-:W-:Y:S06]  /*167b0*/  @!P0 BRA `(.L_x_9426) ;  /* 0x0000000000508947 */ /* 0x000fec0003800000 */
[----:B0-----:R-:W-:Y:S02]  /*167c0*/  SHF.L.U32 R80, R98, 0x10, RZ ;  /* 0x0000001062507819 */ /* 0x001fe400000006ff */
[----:B------:R-:W-:Y:S02]  /*167d0*/  LOP3.LUT R108, R99, 0xffff, RZ, 0xc0, !PT ;  /* 0x0000ffff636c7812 */ /* 0x000fe400078ec0ff */
[----:B------:R-:W-:Y:S02]  /*167e0*/  LOP3.LUT R109, R80, 0xff0000, RZ, 0xc0, !PT ;  /* 0x00ff0000506d7812 */ /* 0x000fe400078ec0ff */
[----:B------:R-:W0:Y:S01]  /*167f0*/  LDC.64 R80, c[0x0][0x3b8] ;  /* 0x0000ee00ff507b82 */ /* 0x000e220000000a00 */
[----:B------:R-:W-:Y:S02]  /*16800*/  PRMT R111, R97, 0x7104, RZ ;  /* 0x00007104616f7816 */ /* 0x000fe400000000ff */
[----:B------:R-:W-:Y:S02]  /*16810*/  PRMT R108, R109, 0x4210, R108 ;  /* 0x000042106d6c7816 */ /* 0x000fe4000000006c */
[----:B------:R-:W-:-:S02]  /*16820*/  LOP3.LUT R112, R95, 0xff, RZ, 0xc0, !PT ;  /* 0x000000ff5f707812 */ /* 0x000fc400078ec0ff */
[----:B------:R-:W-:Y:S02]  /*16830*/  LOP3.LUT R110, R94, 0xff, RZ, 0xc0, !PT ;  /* 0x000000ff5e6e7812 */ /* 0x000fe400078ec0ff */
[----:B------:R-:W-:Y:S01]  /*16840*/  LOP3.LUT R109, R108, 0xff00, R111, 0xf8, !PT ;  /* 0x0000ff006c6d7812 */ /* 0x000fe200078ef86f */
        /* <DEDUP_REMOVED lines=11> */
.L_x_9426:
        /* <DEDUP_REMOVED lines=80> */
.L_x_9428:
[----:B------:R-:W-:Y:S05]  /*16e00*/  BSYNC.RECONVERGENT B0 ;  /* 0x0000000000007941 */ /* 0x000fea0003800200 */
.L_x_9427:
        /* <DEDUP_REMOVED lines=14> */
.L_x_9430:
[----:B------:R-:W-:Y:S05]  /*16ef0*/  BSYNC.RECONVERGENT B0 ;  /* 0x0000000000007941 */ /* 0x000fea0003800200 */
.L_x_9429:
        /* <DEDUP_REMOVED lines=34> */
[-C--:B-1----:R-:W-:Y:S02]  /*17120*/  IADD3 R108, PT, PT, R80, R109.reuse, RZ ;  /* 0x0000006d506c7210 */ /* 0x082fe40007ffe0ff */
[----:B------:R-:W-:Y:S01]  /*17130*/  I2FP.F32.S32 R109, R109 ;  /* 0x0000006d006d7245 */ /* 0x000fe20000201400 */
        /* <DEDUP_REMOVED lines=24> */
[C---:B------:R-:W-:Y:S01]  /*172c0*/  FADD.FTZ R113, -R114.reuse, R42 ;  /* 0x0000002a72717221 */ /* 0x040fe20000010100 */
        /* <DEDUP_REMOVED lines=34> */
[----:B------:R-:W-:Y:S01]  /*174f0*/  IMAD.WIDE.U32 R36, R107, 0x10, R36 ;  /* 0x000000106b247825 */ /* 0x000fe200078e0024 */
[----:B------:R-:W-:-:S03]  /*17500*/  MOV R107, UR18 ;  /* 0x00000012006b7c02 */ /* 0x000fc60008000f00 */
[----:B------:R-:W-:Y:S01]  /*17510*/  FFMA.FTZ R26, R26, R13, R87 ;  /* 0x0000000d1a1a7223 */ /* 0x000fe20000010057 */
[----:B------:R-:W-:Y:S01]  /*17520*/  FFMA.FTZ R43, R43, R12, R88 ;  /* 0x0000000c2b2b7223 */ /* 0x000fe20000010058 */
[----:B------:R-:W-:Y:S01]  /*17530*/  IMAD.U32 R105, RZ, RZ, UR18 ;  /* 0x00000012ff697e24 */ /* 0x000fe2000f8e00ff */
[----:B------:R-:W-:Y:S01]  /*17540*/  F2FP.F16.F32.PACK_AB R27, R106, R27 ;  /* 0x0000001b6a1b723e */ /* 0x000fe200000000ff */
[----:B--2---:R-:W-:-:S04]  /*17550*/  @!P1 IMAD.WIDE R106, R107, 0x4, R24 ;  /* 0x000000046b6a9825 */ /* 0x004fc800078e0218 */
[C---:B------:R-:W-:Y:S01]  /*17560*/  FMUL.FTZ R24, R42.reuse, R81 ;  /* 0x000000512a187220 */ /* 0x040fe20000410000 */
[----:B------:R-:W-:Y:S01]  /*17570*/  F2FP.F16.F32.PACK_AB R26, R43, R26 ;  /* 0x0000001a2b1a723e */ /* 0x000fe200000000ff */
[C---:B------:R-:W-:Y:S01]  /*17580*/  FMUL.FTZ R25, R42.reuse, R108 ;  /* 0x0000006c2a197220 */ /* 0x040fe20000410000 */
[C---:B------:R-:W-:Y:S01]  /*17590*/  FMUL.FTZ R108, R42.reuse, R109 ;  /* 0x0000006d2a6c7220 */ /* 0x040fe20000410000 */
[C---:B------:R-:W-:Y:S01]  /*175a0*/  FMUL.FTZ R43, R42.reuse, R110 ;  /* 0x0000006e2a2b7220 */ /* 0x040fe20000410000 */
[C---:B------:R-:W-:Y:S01]  /*175b0*/  FMUL.FTZ R34, R42.reuse, R34 ;  /* 0x000000222a227220 */ /* 0x040fe20000410000 */
[----:B------:R-:W-:Y:S01]  /*175c0*/  FMUL.FTZ R35, R42, R35 ;  /* 0x000000232a237220 */ /* 0x000fe20000410000 */
[----:B---3--:R-:W-:-:S04]  /*175d0*/  @!P1 IMAD.WIDE R120, R105, 0x4, R120 ;  /* 0x0000000469789825 */ /* 0x008fc800078e0278 */
        /* <DEDUP_REMOVED lines=10> */
[----:B------:R-:W-:Y:S01]  /*17680*/  FADD.FTZ R59, -R114, R59 ;  /* 0x0000003b723b7221 */ /* 0x000fe20000010100 */
[----:B------:R-:W-:Y:S01]  /*17690*/  F2FP.F16.F32.PACK_AB R24, R29, R24 ;  /* 0x000000181d18723e */ /* 0x000fe200000000ff */
[----:B------:R-:W-:Y:S01]  /*176a0*/  FFMA.FTZ R30, R43, R14, R90 ;  /* 0x0000000e2b1e7223 */ /* 0x000fe2000001005a */
[----:B------:R-:W-:Y:S01]  /*176b0*/  F2FP.F16.F32.PACK_AB R29, R35, R34 ;  /* 0x00000022231d723e */ /* 0x000fe200000000ff */
[C---:B------:R-:W-:Y:S01]  /*176c0*/  FMUL.FTZ R32, R42.reuse, R32 ;  /* 0x000000202a207220 */ /* 0x040fe20000410000 */
[----:B------:R-:W-:Y:S01]  /*176d0*/  FMUL.FTZ R116, R42, R116 ;  /* 0x000000742a747220 */ /* 0x000fe20000410000 */
        /* <DEDUP_REMOVED lines=24> */
[----:B------:R-:W-:Y:S01]  /*17860*/  F2FP.F16.F32.PACK_AB R30, R81, R116 ;  /* 0x00000074511e723e */ /* 0x000fe200000000ff */
[----:B------:R-:W-:Y:S01]  /*17870*/  UIADD3 UR18, UPT, UPT, UR18, UR12, URZ ;  /* 0x0000000c12127290 */ /* 0x000fe2000fffe0ff */
[----:B------:R-:W-:Y:S01]  /*17880*/  F2FP.F16.F32.PACK_AB R28, R33, R28 ;  /* 0x0000001c211c723e */ /* 0x000fe200000000ff */
[----:B------:R0:W-:Y:S01]  /*17890*/  @!P1 STG.E desc[UR10][R106.64], R42 ;  /* 0x0000002a6a009986 */ /* 0x0001e2000c10190a */
[----:B------:R-:W-:Y:S01]  /*178a0*/  F2FP.F16.F32.PACK_AB R35, R110, R35 ;  /* 0x000000236e23723e */ /* 0x000fe200000000ff */
[----:B------:R-:W-:Y:S01]  /*178b0*/  UISETP.GE.AND UP0, UPT, UR18, UR13, UPT ;  /* 0x0000000d1200728c */ /* 0x000fe2000bf06270 */
[----:B------:R-:W-:Y:S01]  /*178c0*/  F2FP.F16.F32.PACK_AB R34, R57, R56 ;  /* 0x000000383922723e */ /* 0x000fe200000000ff */
[----:B------:R0:W-:Y:S01]  /*178d0*/  STG.E.128 desc[UR10][R40.64], R24 ;  /* 0x0000001828007986 */ /* 0x0001e2000c101d0a */
[----:B------:R-:W-:-:S02]  /*178e0*/  F2FP.F16.F32.PACK_AB R33, R118, R117 ;  /* 0x000000757621723e */ /* 0x000fc400000000ff */
[----:B------:R-:W-:Y:S01]  /*178f0*/  F2FP.F16.F32.PACK_AB R32, R43, R32 ;  /* 0x000000202b20723e */ /* 0x000fe200000000ff */
[----:B------:R0:W-:Y:S04]  /*17900*/  STG.E.128 desc[UR10][R38.64], R28 ;  /* 0x0000001c26007986 */ /* 0x0001e8000c101d0a */
[----:B------:R0:W-:Y:S01]  /*17910*/  STG.E.128 desc[UR10][R36.64], R32 ;  /* 0x0000002024007986 */ /* 0x0001e2000c101d0a */
[----:B------:R-:W-:Y:S05]  /*17920*/  BRA.U !UP0, `(.L_x_9431) ;  /* 0xfffffe9108ac7547 */ /* 0x000fea000b83ffff */
[----:B------:R-:W-:Y:S05]  /*17930*/  EXIT ;  /* 0x000000000000794d */ /* 0x000fea0003800000 */
.L_x_9432:
        /* <DEDUP_REMOVED lines=12> */
.L_x_13719:


//--------------------- .text._ZN10layer_norm31ln_parallel_residual_fwd_kernelINS_13Kernel_traitsIf6__halffS2_fjLj6144ELj1ELj1ELj8ELj16ENS_18Kernel_traits_baseILj6144EfS2_fS2_fjLj256EEEEELb0ELb0ELb0EEEvNS_9FwdParamsE --------------------------
	.section	.text._ZN10layer_norm31ln_parallel_residual_fwd_kernelINS_13Kernel_traitsIf6__halffS2_fjLj6144ELj1ELj1ELj8ELj16ENS_18Kernel_traits_baseILj6144EfS2_fS2_fjLj256EEEEELb0ELb0ELb0EEEvNS_9FwdParamsE,"ax",@progbits
	.align	128
        .global         _ZN10layer_norm31ln_parallel_residual_fwd_kernelINS_13Kernel_traitsIf6__halffS2_fjLj6144ELj1ELj1ELj8ELj16ENS_18Kernel_traits_baseILj6144EfS2_fS2_fjLj256EEEEELb0ELb0ELb0EEEvNS_9FwdParamsE
        .type           _ZN10layer_norm31ln_parallel_residual_fwd_kernelINS_13Kernel_traitsIf6__halffS2_fjLj6144ELj1ELj1ELj8ELj16ENS_18Kernel_traits_baseILj6144EfS2_fS2_fjLj256EEEEELb0ELb0ELb0EEEvNS_9FwdParamsE,@function
        .size           _ZN10layer_norm31ln_parallel_residual_fwd_kernelINS_13Kernel_traitsIf6__halffS2_fjLj6144ELj1ELj1ELj8ELj16ENS_18Kernel_traits_baseILj6144EfS2_fS2_fjLj256EEEEELb0ELb0ELb0EEEvNS_9FwdParamsE,(.L_x_13720 - _ZN10layer_norm31ln_parallel_residual_fwd_kernelINS_13Kernel_traitsIf6__halffS2_fjLj6144ELj1ELj1ELj8ELj16ENS_18Kernel_traits_baseILj6144EfS2_fS2_fjLj256EEEEELb0ELb0ELb0EEEvNS_9FwdParamsE)
        .other          _ZN10layer_norm31ln_parallel_residual_fwd_kernelINS_13Kernel_traitsIf6__halffS2_fjLj6144ELj1ELj1ELj8ELj16ENS_18Kernel_traits_baseILj6144EfS2_fS2_fjLj256EEEEELb0ELb0ELb0EEEvNS_9FwdParamsE,@"STO_CUDA_ENTRY STV_DEFAULT"
_ZN10layer_norm31ln_parallel_residual_fwd_kernelINS_13Kernel_traitsIf6__halffS2_fjLj6144ELj1ELj1ELj8ELj16ENS_18Kernel_traits_baseILj6144EfS2_fS2_fjLj256EEEEELb0ELb0ELb0EEEvNS_9FwdParamsE:
.text._ZN10layer_norm31ln_parallel_residual_fwd_kernelINS_13Kernel_traitsIf6__halffS2_fjLj6144ELj1ELj1ELj8ELj16ENS_18Kernel_traits_baseILj6144EfS2_fS2_fjLj256EEEEELb0ELb0ELb0EEEvNS_9FwdParamsE:
        /* <DEDUP_REMOVED lines=91> */
.L_x_9435:
        /* <DEDUP_REMOVED lines=63> */
.L_x_9434:
        /* <DEDUP_REMOVED lines=59> */
.L_x_9437:
        /* <DEDUP_REMOVED lines=30> */
[----:B------:R-:W-:-:S03]  /*0f30*/  @P1 IADD3 R85, PT, PT, R85, 0x100, RZ ;  /* 0x0000010055551810 */ /* 0x000fc60007ffe0ff */
        /* <DEDUP_REMOVED lines=31> */
.L_x_9436:
[----:B------:R-:W-:Y:S05]  /*1130*/  BSYNC.RECONVERGENT B0 ;  /* 0x0000000000007941 */ /* 0x000fea0003800200 */
.L_x_9433:
        /* <DEDUP_REMOVED lines=23> */
.L_x_9466:
        /* <DEDUP_REMOVED lines=36> */
.L_x_9441:
        /* <DEDUP_REMOVED lines=17> */
.L_x_9440:
        /* <DEDUP_REMOVED lines=28> */
.L_x_9443:
        /* <DEDUP_REMOVED lines=13> */
[----:B------:R-:W-:-:S02]  /*1890*/  HADD2.F32 R130, -RZ, R130.H1_H1 ;  /* 0x30000082ff827230 */ /* 0x000fc40000004100 */
[--C-:B------:R-:W-:Y:S02]  /*18a0*/  HADD2.F32 R131, -RZ, R142.reuse.H1_H1 ;  /* 0x3000008eff837230 */ /* 0x100fe40000004100 */
[----:B------:R-:W-:Y:S02]  /*18b0*/  HADD2.F32 R127, -RZ, R141.H1_H1 ;  /* 0x3000008dff7f7230 */ /* 0x000fe40000004100 */
[----:B------:R-:W-:Y:S02]  /*18c0*/  HADD2.F32 R124, -RZ, R142.H0_H0 ;  /* 0x2000008eff7c7230 */ /* 0x000fe40000004100 */
        /* <DEDUP_REMOVED lines=15> */
.L_x_9442:
[----:B------:R-:W0:Y:S01]  /*19c0*/  LDC.64 R136, c[0x0][0x3a8] ;  /* 0x0000ea00ff887b82 */ /* 0x000e220000000a00 */
[C---:B------:R-:W-:Y:S01]  /*19d0*/  IADD3 R0, PT, PT, R134.reuse, 0x100, RZ ;  /* 0x0000010086007810 */ /* 0x040fe20007ffe0ff */
[----:B0-----:R-:W-:-:S05]  /*19e0*/  IMAD.WIDE.U32 R136, R134, 0x20, R136 ;  /* 0x0000002086887825 */ /* 0x001fca00078e0088 */
[----:B------:R1:W-:Y:S04]  /*19f0*/  STG.E.128 desc[UR6][R136.64], R124 ;  /* 0x0000007c88007986 */ /* 0x0003e8000c101d06 */
[----:B------:R1:W-:Y:S02]  /*1a00*/  STG.E.128 desc[UR6][R136.64+0x10], R128 ;  /* 0x0000108088007986 */ /* 0x0003e4000c101d06 */
.L_x_9439:
[----:B0-234-:R-:W-:Y:S05]  /*1a10*/  BSYNC.RECONVERGENT B0 ;  /* 0x0000000000007941 */ /* 0x01dfea0003800200 */
.L_x_9438:
        /* <DEDUP_REMOVED lines=19> */
[--C-:B0----5:R-:W-:Y:S02]  /*1b50*/  HADD2.F32 R108, -RZ, R120.reuse.H0_H0 ;  /* 0x20000078ff6c7230 */ /* 0x121fe40000004100 */
[----:B------:R-:W-:Y:S02]  /*1b60*/  HADD2.F32 R120, -RZ, R120.H1_H1 ;  /* 0x30000078ff787230 */ /* 0x000fe40000004100 */
[--C-:B------:R-:W-:Y:S02]  /*1b70*/  HADD2.F32 R111, -RZ, R140.reuse.H1_H1 ;  /* 0x3000008cff6f7230 */ /* 0x100fe40000004100 */
[----:B------:R-:W-:Y:S02]  /*1b80*/  HADD2.F32 R110, -RZ, R121.H0_H0 ;  /* 0x20000079ff6e7230 */ /* 0x000fe40000004100 */
[----:B------:R-:W-:Y:S02]  /*1b90*/  HADD2.F32 R109, -RZ, R140.H0_H0 ;  /* 0x2000008cff6d7230 */ /* 0x000fe40000004100 */
[----:B------:R-:W-:Y:S01]  /*1ba0*/  FADD.FTZ R120, R111, R120 ;  /* 0x000000786f787221 */ /* 0x000fe20000010000 */
[----:B------:R-:W-:-:S02]  /*1bb0*/  HADD2.F32 R139, -RZ, R141.H0_H0 ;  /* 0x2000008dff8b7230 */ /* 0x000fc40000004100 */
[--C-:B------:R-:W-:Y:S02]  /*1bc0*/  HADD2.F32 R135, -RZ, R122.reuse.H0_H0 ;  /* 0x2000007aff877230 */ /* 0x100fe40000004100 */
[----:B------:R-:W-:Y:S01]  /*1bd0*/  FADD.FTZ R109, R109, R108 ;  /* 0x0000006c6d6d7221 */ /* 0x000fe20000010000 */
[----:B-1----:R-:W-:Y:S02]  /*1be0*/  HADD2.F32 R136, -RZ, R122.H1_H1 ;  /* 0x3000007aff887230 */ /* 0x002fe40000004100 */
[----:B------:R-:W-:Y:S01]  /*1bf0*/  FADD.FTZ R111, R139, R110 ;  /* 0x0000006e8b6f7221 */ /* 0x000fe20000010000 */
[----:B------:R-:W-:Y:S02]  /*1c00*/  HADD2.F32 R121, -RZ, R121.H1_H1 ;  /* 0x30000079ff797230 */ /* 0x000fe40000004100 */
[----:B------:R-:W-:Y:S02]  /*1c10*/  HADD2.F32 R137, -RZ, R123.H0_H0 ;  /* 0x2000007bff897230 */ /* 0x000fe40000004100 */
[----:B------:R-:W-:-:S02]  /*1c20*/  HADD2.F32 R122, -RZ, R141.H1_H1 ;  /* 0x3000008dff7a7230 */ /* 0x000fc40000004100 */
[----:B------:R-:W-:Y:S02]  /*1c30*/  HADD2.F32 R123, -RZ, R123.H1_H1 ;  /* 0x3000007bff7b7230 */ /* 0x000fe40000004100 */
[--C-:B------:R-:W-:Y:S02]  /*1c40*/  HADD2.F32 R108, -RZ, R142.reuse.H0_H0 ;  /* 0x2000008eff6c7230 */ /* 0x100fe40000004100 */
[----:B------:R-:W-:Y:S01]  /*1c50*/  FADD.FTZ R122, R122, R121 ;  /* 0x000000797a7a7221 */ /* 0x000fe20000010000 */
[----:B------:R-:W-:Y:S02]  /*1c60*/  HADD2.F32 R139, -RZ, R142.H1_H1 ;  /* 0x3000008eff8b7230 */ /* 0x000fe40000004100 */
        /* <DEDUP_REMOVED lines=15> */
.L_x_9447:
[----:B0----5:R-:W-:Y:S02]  /*1d60*/  HADD2.F32 R108, -RZ, R120.H0_H0 ;  /* 0x20000078ff6c7230 */ /* 0x021fe40000004100 */
[----:B------:R-:W-:Y:S02]  /*1d70*/  HADD2.F32 R109, -RZ, R140.H0_H0 ;  /* 0x2000008cff6d7230 */ /* 0x000fe40000004100 */
[----:B------:R-:W-:Y:S02]  /*1d80*/  HADD2.F32 R120, -RZ, R120.H1_H1 ;  /* 0x30000078ff787230 */ /* 0x000fe40000004100 */
[--C-:B------:R-:W-:Y:S02]  /*1d90*/  HADD2.F32 R110, -RZ, R121.reuse.H0_H0 ;  /* 0x20000079ff6e7230 */ /* 0x100fe40000004100 */
[----:B------:R-:W-:Y:S01]  /*1da0*/  FADD.FTZ R108, R109, R108 ;  /* 0x0000006c6d6c7221 */ /* 0x000fe20000010000 */
[----:B------:R-:W-:Y:S02]  /*1db0*/  HADD2.F32 R135, -RZ, R121.H1_H1 ;  /* 0x30000079ff877230 */ /* 0x000fe40000004100 */
[----:B------:R-:W-:-:S02]  /*1dc0*/  HADD2.F32 R111, -RZ, R140.H1_H1 ;  /* 0x3000008cff6f7230 */ /* 0x000fc40000004100 */
[--C-:B------:R-:W-:Y:S02]  /*1dd0*/  HADD2.F32 R121, -RZ, R141.reuse.H0_H0 ;  /* 0x2000008dff797230 */ /* 0x100fe40000004100 */
[----:B-1----:R-:W-:Y:S02]  /*1de0*/  HADD2.F32 R136, -RZ, R122.H0_H0 ;  /* 0x2000007aff887230 */ /* 0x002fe40000004100 */
[----:B------:R-:W-:Y:S01]  /*1df0*/  FADD.FTZ R109, R111, R120 ;  /* 0x000000786f6d7221 */ /* 0x000fe20000010000 */
[----:B------:R-:W-:Y:S02]  /*1e00*/  HADD2.F32 R120, -RZ, R141.H1_H1 ;  /* 0x3000008dff787230 */ /* 0x000fe40000004100 */
[----:B------:R-:W-:Y:S01]  /*1e10*/  FADD.FTZ R110, R121, R110 ;  /* 0x0000006e796e7221 */ /* 0x000fe20000010000 */
[--C-:B------:R-:W-:Y:S02]  /*1e20*/  HADD2.F32 R137, -RZ, R123.reuse.H0_H0 ;  /* 0x2000007bff897230 */ /* 0x100fe40000004100 */
[----:B------:R-:W-:-:S02]  /*1e30*/  HADD2.F32 R139, -RZ, R123.H1_H1 ;  /* 0x3000007bff8b7230 */ /* 0x000fc40000004100 */
[----:B------:R-:W-:Y:S01]  /*1e40*/  FADD.FTZ R111, R120, R135 ;  /* 0x00000087786f7221 */ /* 0x000fe20000010000 */
[----:B------:R-:W-:Y:S02]  /*1e50*/  HADD2.F32 R121, -RZ, R142.H0_H0 ;  /* 0x2000008eff797230 */ /* 0x000fe40000004100 */
[----:B------:R-:W-:Y:S02]  /*1e60*/  HADD2.F32 R122, -RZ, R122.H1_H1 ;  /* 0x3000007aff7a7230 */ /* 0x000fe40000004100 */
[----:B------:R-:W-:Y:S02]  /*1e70*/  HADD2.F32 R123, -RZ, R142.H1_H1 ;  /* 0x3000008eff7b7230 */ /* 0x000fe40000004100 */
[----:B------:R-:W-:Y:S01]  /*1e80*/  FADD.FTZ R120, R121, R136 ;  /* 0x0000008879787221 */ /* 0x000fe20000010000 */
[--C-:B------:R-:W-:Y:S02]  /*1e90*/  HADD2.F32 R138, -RZ, R143.reuse.H0_H0 ;  /* 0x2000008fff8a7230 */ /* 0x100fe40000004100 */
[----:B------:R-:W-:-:S02]  /*1ea0*/  HADD2.F32 R144, -RZ, R143.H1_H1 ;  /* 0x3000008fff907230 */ /* 0x000fc40000004100 */
[----:B------:R-:W-:Y:S01]  /*1eb0*/  FADD.FTZ R121, R123, R122 ;  /* 0x0000007a7b797221 */ /* 0x000fe20000010000 */
[----:B------:R-:W-:Y:S02]  /*1ec0*/  FADD.FTZ R122, R138, R137 ;  /* 0x000000898a7a7221 */ /* 0x000fe40000010000 */
[----:B------:R-:W-:Y:S01]  /*1ed0*/  FADD.FTZ R123, R144, R139 ;  /* 0x0000008b907b7221 */ /* 0x000fe20000010000 */
[----:B------:R-:W-:Y:S06]  /*1ee0*/  BRA `(.L_x_9448) ;  /* 0x0000000000687947 */ /* 0x000fec0003800000 */
.L_x_9446:
[----:B------:R-:W-:Y:S05]  /*1ef0*/  @!P1 BRA `(.L_x_9449) ;  /* 0x0000000000449947 */ /* 0x000fea0003800000 */
[--C-:B0----5:R-:W-:Y:S02]  /*1f00*/  HADD2.F32 R109, -RZ, R120.reuse.H0_H0 ;  /* 0x20000078ff6d7230 */ /* 0x121fe40000004100 */
        /* <DEDUP_REMOVED lines=16> */
.L_x_9449:
        /* <DEDUP_REMOVED lines=8> */
.L_x_9448:
[----:B-1----:R-:W0:Y:S02]  /*2090*/  LDC.64 R136, c[0x0][0x3a8] ;  /* 0x0000ea00ff887b82 */ /* 0x002e240000000a00 */
[C---:B0-----:R-:W-:Y:S01]  /*20a0*/  IMAD.WIDE.U32 R136, R0.reuse, 0x20, R136 ;  /* 0x0000002000887825 */ /* 0x041fe200078e0088 */
[----:B------:R-:W-:-:S04]  /*20b0*/  IADD3 R0, PT, PT, R0, 0x100, RZ ;  /* 0x0000010000007810 */ /* 0x000fc80007ffe0ff */
[----:B------:R0:W-:Y:S04]  /*20c0*/  STG.E.128 desc[UR6][R136.64], R108 ;  /* 0x0000006c88007986 */ /* 0x0001e8000c101d06 */
[----:B------:R0:W-:Y:S02]  /*20d0*/  STG.E.128 desc[UR6][R136.64+0x10], R120 ;  /* 0x0000107888007986 */ /* 0x0001e4000c101d06 */
.L_x_9445:
[----:B------:R-:W-:Y:S05]  /*20e0*/  BSYNC.RECONVERGENT B0 ;  /* 0x0000000000007941 */ /* 0x000fea0003800200 */
.L_x_9444:
        /* <DEDUP_REMOVED lines=28> */
[----:B01----:R-:W-:Y:S02]  /*22b0*/  HADD2.F32 R136, -RZ, R118.H1_H1 ;  /* 0x30000076ff887230 */ /* 0x003fe40000004100 */
        /* <DEDUP_REMOVED lines=23> */
.L_x_9453:
[----:B--2--5:R-:W-:Y:S02]  /*2430*/  HADD2.F32 R112, -RZ, R116.H0_H0 ;  /* 0x20000074ff707230 */ /* 0x024fe40000004100 */
[----:B------:R-:W-:Y:S02]  /*2440*/  HADD2.F32 R113, -RZ, R140.H0_H0 ;  /* 0x2000008cff717230 */ /* 0x000fe40000004100 */
[----:B------:R-:W-:Y:S02]  /*2450*/  HADD2.F32 R116, -RZ, R116.H1_H1 ;  /* 0x30000074ff747230 */ /* 0x000fe40000004100 */
[--C-:B------:R-:W-:Y:S02]  /*2460*/  HADD2.F32 R114, -RZ, R117.reuse.H0_H0 ;  /* 0x20000075ff727230 */ /* 0x100fe40000004100 */
[----:B------:R-:W-:Y:S01]  /*2470*/  FADD.FTZ R112, R113, R112 ;  /* 0x0000007071707221 */ /* 0x000fe20000010000 */
[----:B------:R-:W-:Y:S02]  /*2480*/  HADD2.F32 R135, -RZ, R117.H1_H1 ;  /* 0x30000075ff877230 */ /* 0x000fe40000004100 */
[----:B------:R-:W-:-:S02]  /*2490*/  HADD2.F32 R115, -RZ, R140.H1_H1 ;  /* 0x3000008cff737230 */ /* 0x000fc40000004100 */
[--C-:B------:R-:W-:Y:S02]  /*24a0*/  HADD2.F32 R117, -RZ, R141.reuse.H0_H0 ;  /* 0x2000008dff757230 */ /* 0x100fe40000004100 */
[----:B01----:R-:W-:Y:S02]  /*24b0*/  HADD2.F32 R136, -RZ, R118.H0_H0 ;  /* 0x20000076ff887230 */ /* 0x003fe40000004100 */
        /* <DEDUP_REMOVED lines=16> */
.L_x_9452:
        /* <DEDUP_REMOVED lines=18> */
.L_x_9455:
        /* <DEDUP_REMOVED lines=8> */
.L_x_9454:
[----:B01----:R-:W0:Y:S02]  /*2760*/  LDC.64 R136, c[0x0][0x3a8] ;  /* 0x0000ea00ff887b82 */ /* 0x003e240000000a00 */
[----:B0-----:R-:W-:-:S05]  /*2770*/  IMAD.WIDE.U32 R136, R0, 0x20, R136 ;  /* 0x0000002000887825 */ /* 0x001fca00078e0088 */
[----:B------:R2:W-:Y:S04]  /*2780*/  STG.E.128 desc[UR6][R136.64], R112 ;  /* 0x0000007088007986 */ /* 0x0005e8000c101d06 */
[----:B------:R2:W-:Y:S02]  /*2790*/  STG.E.128 desc[UR6][R136.64+0x10], R116 ;  /* 0x0000107488007986 */ /* 0x0005e4000c101d06 */
.L_x_9451:
[----:B------:R-:W-:Y:S05]  /*27a0*/  BSYNC.RECONVERGENT B0 ;  /* 0x0000000000007941 */ /* 0x000fea0003800200 */
.L_x_9450:
        /* <DEDUP_REMOVED lines=112> */
.L_x_9457:
[----:B------:R-:W-:Y:S05]  /*2eb0*/  BSYNC.RECONVERGENT B0 ;  /* 0x0000000000007941 */ /* 0x000fea0003800200 */
.L_x_9456:
        /* <DEDUP_REMOVED lines=11> */
[----:B------:R0:W1:Y:S03]  /*2f70*/  LDS.64 R136, [R135+UR4] ;  /* 0x0000000487887984 */ /* 0x0000660008000a00 */
.L_x_9459:
[----:B------:R-:W-:Y:S05]  /*2f80*/  BSYNC.RECONVERGENT B0 ;  /* 0x0000000000007941 */ /* 0x000fea0003800200 */
.L_x_9458:
        /* <DEDUP_REMOVED lines=82> */
[----:B------:R-:W-:Y:S01]  /*34b0*/  F2FP.F16.F32.PACK_AB R156, R139, R138 ;  /* 0x0000008a8b9c723e */ /* 0x000fe200000000ff */
[--C-:B------:R-:W-:Y:S01]  /*34c0*/  FADD.FTZ R138, R128, -R155.reuse ;  /* 0x8000009b808a7221 */ /* 0x100fe20000010000 */
[----:B------:R-:W-:Y:S01]  /*34d0*/  F2FP.F16.F32.PACK_AB R157, R149, R146 ;  /* 0x00000092959d723e */ /* 0x000fe200000000ff */
        /* <DEDUP_REMOVED lines=14> */
[----:B------:R-:W-:Y:S01]  /*35c0*/  F2FP.F16.F32.PACK_AB R159, R153, R150 ;  /* 0x00000096999f723e */ /* 0x000fe200000000ff */
[----:B------:R-:W-:Y:S01]  /*35d0*/  FFMA.FTZ R145, R145, R12, R52 ;  /* 0x0000000c91917223 */ /* 0x000fe20000010034 */
[----:B------:R-:W-:Y:S01]  /*35e0*/  F2FP.F16.F32.PACK_AB R158, R139, R138 ;  /* 0x0000008a8b9e723e */ /* 0x000fe200000000ff */
[----:B------:R-:W-:Y:S01]  /*35f0*/  FFMA.FTZ R151, R151, R18, R50 ;  /* 0x0000001297977223 */ /* 0x000fe20000010032 */
[----:B------:R-:W1:Y:S01]  /*3600*/  LDC.64 R138, c[0x0][0x430] ;  /* 0x00010c00ff8a7b82 */ /* 0x000e620000000a00 */
[----:B0-----:R-:W-:-:S04]  /*3610*/  IMAD.WIDE.U32 R136, R134, 0x10, R136 ;  /* 0x0000001086887825 */ /* 0x001fc800078e0088 */
[----:B------:R-:W-:Y:S01]  /*3620*/  FFMA.FTZ R152, R152, R19, R51 ;  /* 0x0000001398987223 */ /* 0x000fe20000010033 */
[----:B------:R-:W-:Y:S01]  /*3630*/  FFMA.FTZ R144, R144, R13, R53 ;  /* 0x0000000d90907223 */ /* 0x000fe20000010035 */
[----:B------:R-:W-:Y:S01]  /*3640*/  F2FP.F16.F32.PACK_AB R150, R146, R149 ;  /* 0x000000959296723e */ /* 0x000fe200000000ff */
[----:B------:R1:W-:Y:S01]  /*3650*/  STG.E.128 desc[UR6][R136.64], R156 ;  /* 0x0000009c88007986 */ /* 0x0003e2000c101d06 */
[----:B------:R-:W-:Y:S02]  /*3660*/  F2FP.F16.F32.PACK_AB R149, R148, R147 ;  /* 0x000000939495723e */ /* 0x000fe400000000ff */
[----:B------:R-:W-:Y:S02]  /*3670*/  F2FP.F16.F32.PACK_AB R151, R152, R151 ;  /* 0x000000979897723e */ /* 0x000fe400000000ff */
[----:B------:R-:W-:Y:S01]  /*3680*/  F2FP.F16.F32.PACK_AB R148, R144, R145 ;  /* 0x000000919094723e */ /* 0x000fe200000000ff */
[C---:B-1----:R-:W-:Y:S01]  /*3690*/  IMAD.WIDE.U32 R136, R134.reuse, 0x10, R138 ;  /* 0x0000001086887825 */ /* 0x042fe200078e008a */
[----:B------:R-:W-:-:S04]  /*36a0*/  IADD3 R134, PT, PT, R134, 0x100, RZ ;  /* 0x0000010086867810 */ /* 0x000fc80007ffe0ff */
[----:B------:R0:W-:Y:S03]  /*36b0*/  STG.E.128 desc[UR6][R136.64], R148 ;  /* 0x0000009488007986 */ /* 0x0001e6000c101d06 */
.L_x_9461:
[----:B------:R-:W-:Y:S05]  /*36c0*/  BSYNC.RECONVERGENT B0 ;  /* 0x0000000000007941 */ /* 0x000fea0003800200 */
.L_x_9460:
        /* <DEDUP_REMOVED lines=35> */
[----:B------:R-:W-:Y:S01]  /*3900*/  F2FP.F16.F32.PACK_AB R158, R139, R138 ;  /* 0x0000008a8b9e723e */ /* 0x000fe200000000ff */
[----:B------:R-:W-:Y:S01]  /*3910*/  FFMA.FTZ R152, R152, R35, R43 ;  /* 0x0000002398987223 */ /* 0x000fe2000001002b */
[----:B------:R-:W1:Y:S01]  /*3920*/  LDC.64 R138, c[0x0][0x430] ;  /* 0x00010c00ff8a7b82 */ /* 0x000e620000000a00 */
[----:B------:R-:W-:Y:S01]  /*3930*/  FFMA.FTZ R144, R144, R29, R45 ;  /* 0x0000001d90907223 */ /* 0x000fe2000001002d */
[----:B------:R-:W-:Y:S01]  /*3940*/  F2FP.F16.F32.PACK_AB R159, R153, R150 ;  /* 0x00000096999f723e */ /* 0x000fe200000000ff */
[----:B0-----:R-:W-:Y:S01]  /*3950*/  IMAD.WIDE.U32 R136, R134, 0x10, R136 ;  /* 0x0000001086887825 */ /* 0x001fe200078e0088 */
[----:B------:R-:W-:-:S02]  /*3960*/  F2FP.F16.F32.PACK_AB R150, R146, R149 ;  /* 0x000000959296723e */ /* 0x000fc400000000ff */
[----:B------:R-:W-:Y:S02]  /*3970*/  F2FP.F16.F32.PACK_AB R149, R148, R147 ;  /* 0x000000939495723e */ /* 0x000fe400000000ff */
[----:B------:R-:W-:Y:S01]  /*3980*/  F2FP.F16.F32.PACK_AB R151, R152, R151 ;  /* 0x000000979897723e */ /* 0x000fe200000000ff */
[----:B------:R2:W-:Y:S01]  /*3990*/  STG.E.128 desc[UR6][R136.64], R156 ;  /* 0x0000009c88007986 */ /* 0x0005e2000c101d06 */
[----:B------:R-:W-:Y:S01]  /*39a0*/  F2FP.F16.F32.PACK_AB R148, R144, R145 ;  /* 0x000000919094723e */ /* 0x000fe200000000ff */
[C---:B-1----:R-:W-:Y:S01]  /*39b0*/  IMAD.WIDE.U32 R138, R134.reuse, 0x10, R138 ;  /* 0x00000010868a7825 */ /* 0x042fe200078e008a */
[----:B------:R-:W-:-:S04]  /*39c0*/  IADD3 R134, PT, PT, R134, 0x100, RZ ;  /* 0x0000010086867810 */ /* 0x000fc80007ffe0ff */
[----:B------:R2:W-:Y:S03]  /*39d0*/  STG.E.128 desc[UR6][R138.64], R148 ;  /* 0x000000948a007986 */ /* 0x0005e6000c101d06 */
.L_x_9463:
[----:B------:R-:W-:Y:S05]  /*39e0*/  BSYNC.RECONVERGENT B0 ;  /* 0x0000000000007941 */ /* 0x000fea0003800200 */
.L_x_9462:
        /* <DEDUP_REMOVED lines=26> */
[----:B------:R-:W-:Y:S01]  /*3b90*/  F2FP.F16.F32.PACK_AB R139, R138, R139 ;  /* 0x0000008b8a8b723e */ /* 0x000fe200000000ff */
        /* <DEDUP_REMOVED lines=21> */
.L_x_9465:
[----:B------:R-:W-:Y:S05]  /*3cf0*/  BSYNC.RECONVERGENT B0 ;  /* 0x0000000000007941 */ /* 0x000fea0003800200 */
.L_x_9464:
[----:B-1-3--:R-:W1:Y:S01]  /*3d00*/  LDC.64 R134, c[0x0][0x380] ;  /* 0x0000e000ff867b82 */ /* 0x00ae620000000a00 */
[----:B------:R-:W-:Y:S01]  /*3d10*/  UPLOP3.LUT UP1, UPT, UPT, UPT, UP1, 0x40, 0x4 ;  /* 0x000000000004789c */ /* 0x000fe20003f2e810 */
[----:B-1----:R-:W-:-:S04]  /*3d20*/  IADD3 R2, PT, PT, R2, R134, RZ ;  /* 0x0000008602027210 */ /* 0x002fc80007ffe0ff */
[----:B------:R-:W-:-:S13]  /*3d30*/  ISETP.GE.AND P1, PT, R2, R135, PT ;  /* 0x000000870200720c */ /* 0x000fda0003f26270 */
[----:B------:R-:W-:Y:S05]  /*3d40*/  @!P1 BRA `(.L_x_9466) ;  /* 0xffffffd400589947 */ /* 0x000fea000383ffff */
[----:B------:R-:W-:Y:S05]  /*3d50*/  EXIT ;  /* 0x000000000000794d */ /* 0x000fea0003800000 */
.L_x_9467:
        /* <DEDUP_REMOVED lines=10> */
.L_x_13720:


//--------------------- .text._ZN10layer_norm31ln_parallel_residual_fwd_kernelINS_13Kernel_traitsIf6__halffS2_fjLj6144ELj1ELj1ELj8ELj16ENS_18Kernel_traits_baseILj6144EfS2_fS2_fjLj256EEEEELb0ELb0ELb1EEEvNS_9FwdParamsE --------------------------
	.section	.text._ZN10layer_norm31ln_parallel_residual_fwd_kernelINS_13Kernel_traitsIf6__halffS2_fjLj6144ELj1ELj1ELj8ELj16ENS_18Kernel_traits_baseILj6144EfS2_fS2_fjLj256EEEEELb0ELb0ELb1EEEvNS_9FwdParamsE,"ax",@progbits
	.align	128
        .global         _ZN10layer_norm31ln_parallel_residual_fwd_kernelINS_13Kernel_traitsIf6__halffS2_fjLj6144ELj1ELj1ELj8ELj16ENS_18Kernel_traits_baseILj6144EfS2_fS2_fjLj256EEEEELb0ELb0ELb1EEEvNS_9FwdParamsE
        .type           _ZN10layer_norm31ln_parallel_residual_fwd_kernelINS_13Kernel_traitsIf6__halffS2_fjLj6144ELj1ELj1ELj8ELj16ENS_18Kernel_traits_baseILj6144EfS2_fS2_fjLj256EEEEELb0ELb0ELb1EEEvNS_9FwdParamsE,@function
        .size           _ZN10layer_norm31ln_parallel_residual_fwd_kernelINS_13Kernel_traitsIf6__halffS2_fjLj6144ELj1ELj1ELj8ELj16ENS_18Kernel_traits_baseILj6144EfS2_fS2_fjLj256EEEEELb0ELb0ELb1EEEvNS_9FwdParamsE,(.L_x_13721 - _ZN10layer_norm31ln_parallel_residual_fwd_kernelINS_13Kernel_traitsIf6__halffS2_fjLj6144ELj1ELj1ELj8ELj16ENS_18Kernel_traits_baseILj6144EfS2_fS2_fjLj256EEEEELb0ELb0ELb1EEEvNS_9FwdParamsE)
        .other          _ZN10layer_norm31ln_parallel_residual_fwd_kernelINS_13Kernel_traitsIf6__halffS2_fjLj6144ELj1ELj1ELj8ELj16ENS_18Kernel_traits_baseILj6144EfS2_fS2_fjLj256EEEEELb0ELb0ELb1EEEvNS_9FwdParamsE,@"STO_CUDA_ENTRY STV_DEFAULT"
_ZN10layer_norm31ln_parallel_residual_fwd_kernelINS_13Kernel_traitsIf6__halffS2_fjLj6144ELj1ELj1ELj8ELj16ENS_18Kernel_traits_baseILj6144EfS2_fS2_fjLj256EEEEELb0ELb0ELb1EEEvNS_9FwdParamsE:
.text._ZN10layer_norm31ln_parallel_residual_fwd_kernelINS_13Kernel_traitsIf6__halffS2_fjLj6144ELj1ELj1ELj8ELj16ENS_18Kernel_traits_baseILj6144EfS2_fS2_fjLj256EEEEELb0ELb0ELb1EEEvNS_9FwdParamsE:
        /* <DEDUP_REMOVED lines=54> */
.L_x_9469:
        /* <DEDUP_REMOVED lines=25> */
.L_x_9468:
        /* <DEDUP_REMOVED lines=37> */
.L_x_9471:
        /* <DEDUP_REMOVED lines=36> */
.L_x_9470:
        /* <DEDUP_REMOVED lines=12> */
.L_x_9488:
        /* <DEDUP_REMOVED lines=11> */
[----:B-----5:R0:W5:Y:S01]  /*0af0*/  LDG.E.128 R120, desc[UR6][R112.64] ;  /* 0x0000000670787981 */ /* 0x020162000c1e1d00 */
        /* <DEDUP_REMOVED lines=20> */
.L_x_9473:
[----:B-----5:R-:W-:Y:S02]  /*0c40*/  HADD2.F32 R113, -RZ, R120.H0_H0 ;  /* 0x20000078ff717230 */ /* 0x020fe40000004100 */
[----:B------:R-:W-:Y:S02]  /*0c50*/  HADD2.F32 R115, -RZ, R121.H0_H0 ;  /* 0x20000079ff737230 */ /* 0x000fe40000004100 */
        /* <DEDUP_REMOVED lines=12> */
[----:B------:R-:W-:-:S02]  /*0d20*/  FADD.FTZ R117, R109, R122 ;  /* 0x0000007a6d757221 */ /* 0x000fc40000010000 */
[----:B------:R-:W-:Y:S01]  /*0d30*/  FADD.FTZ R119, R111, R126 ;  /* 0x0000007e6f777221 */ /* 0x000fe20000010000 */
[----:B------:R-:W-:Y:S06]  /*0d40*/  BRA `(.L_x_9474) ;  /* 0x0000000000f07947 */ /* 0x000fec0003800000 */
.L_x_9472:
[----:B------:R-:W-:-:S04]  /*0d50*/  UISETP.NE.U32.AND UP0, UPT, UR10, URZ, UPT ;  /* 0x000000ff0a00728c */ /* 0x000fc8000bf05070 */
[----:B------:R-:W-:-:S09]  /*0d60*/  UISETP.NE.AND.EX UP0, UPT, UR11, URZ, UPT, UP0 ;  /* 0x000000ff0b00728c */ /* 0x000fd2000bf05300 */
[----:B------:R-:W-:Y:S05]  /*0d70*/  BRA.U UP0, `(.L_x_9475) ;  /* 0x0000000100647547 */ /* 0x000fea000b800000 */
[----:B-----5:R-:W-:Y:S02]  /*0d80*/  HADD2.F32 R115, -RZ, R120.H0_H0 ;  /* 0x20000078ff737230 */ /* 0x020fe40000004100 */
[----:B------:R-:W-:Y:S02]  /*0d90*/  HADD2.F32 R117, -RZ, R121.H0_H0 ;  /* 0x20000079ff757230 */ /* 0x000fe40000004100 */
        /* <DEDUP_REMOVED lines=8> */
[----:B------:R-:W-:Y:S02]  /*0e20*/  HADD2.F32 R113, -RZ, R100.H1_H1 ;  /* 0x30000064ff717230 */ /* 0x000fe40000004100 */
[--C-:B------:R-:W-:Y:S02]  /*0e30*/  HADD2.F32 R127, -RZ, R123.reuse.H0_H0 ;  /* 0x2000007bff7f7230 */ /* 0x100fe40000004100 */
[----:B------:R-:W-:Y:S02]  /*0e40*/  HADD2.F32 R126, -RZ, R123.H1_H1 ;  /* 0x3000007bff7e7230 */ /* 0x000fe40000004100 */
[----:B------:R-:W-:Y:S01]  /*0e50*/  FADD.FTZ R113, R120, R113 ;  /* 0x0000007178717221 */ /* 0x000fe20000010000 */
[----:B------:R-:W-:-:S02]  /*0e60*/  HADD2.F32 R115, -RZ, R101.H1_H1 ;  /* 0x30000065ff737230 */ /* 0x000fc40000004100 */
[--C-:B------:R-:W-:Y:S02]  /*0e70*/  HADD2.F32 R116, -RZ, R102.reuse.H0_H0 ;  /* 0x20000066ff747230 */ /* 0x100fe40000004100 */
        /* <DEDUP_REMOVED lines=9> */
.L_x_9475:
[--C-:B-----5:R-:W-:Y:S02]  /*0f10*/  HADD2.F32 R0, -RZ, R120.reuse.H0_H0 ;  /* 0x20000078ff007230 */ /* 0x120fe40000004100 */
[----:B------:R-:W-:Y:S02]  /*0f20*/  HADD2.F32 R120, -RZ, R120.H1_H1 ;  /* 0x30000078ff787230 */ /* 0x000fe40000004100 */
[--C-:B------:R-:W-:Y:S02]  /*0f30*/  HADD2.F32 R115, -RZ, R100.reuse.H1_H1 ;  /* 0x30000064ff737230 */ /* 0x100fe40000004100 */
[----:B------:R-:W-:Y:S02]  /*0f40*/  HADD2.F32 R113, -RZ, R100.H0_H0 ;  /* 0x20000064ff717230 */ /* 0x000fe40000004100 */
[----:B------:R-:W-:Y:S02]  /*0f50*/  HADD2.F32 R112, -RZ, R121.H0_H0 ;  /* 0x20000079ff707230 */ /* 0x000fe40000004100 */
[----:B------:R-:W-:Y:S01]  /*0f60*/  FADD.FTZ R120, R120, R115 ;  /* 0x0000007378787221 */ /* 0x000fe20000010000 */
[----:B------:R-:W-:-:S02]  /*0f70*/  HADD2.F32 R114, -RZ, R122.H0_H0 ;  /* 0x2000007aff727230 */ /* 0x000fc40000004100 */
[----:B------:R-:W-:Y:S01]  /*0f80*/  FADD.FTZ R113, R0, R113 ;  /* 0x0000007100717221 */ /* 0x000fe20000010000 */
[----:B------:R-:W-:Y:S02]  /*0f90*/  HADD2.F32 R117, -RZ, R101.H0_H0 ;  /* 0x20000065ff757230 */ /* 0x000fe40000004100 */
[--C-:B------:R-:W-:Y:S02]  /*0fa0*/  HADD2.F32 R116, -RZ, R123.reuse.H0_H0 ;  /* 0x2000007bff747230 */ /* 0x100fe40000004100 */
        /* <DEDUP_REMOVED lines=22> */
.L_x_9474:
        /* <DEDUP_REMOVED lines=18> */
[----:B-----5:R-:W-:Y:S02]  /*1230*/  HADD2.F32 R0, -RZ, R124.H0_H0 ;  /* 0x2000007cff007230 */ /* 0x020fe40000004100 */
[----:B0-----:R-:W-:Y:S02]  /*1240*/  HADD2.F32 R121, -RZ, R100.H0_H0 ;  /* 0x20000064ff797230 */ /* 0x001fe40000004100 */
[----:B------:R-:W-:Y:S02]  /*1250*/  HADD2.F32 R124, -RZ, R124.H1_H1 ;  /* 0x3000007cff7c7230 */ /* 0x000fe40000004100 */
[----:B------:R-:W-:Y:S02]  /*1260*/  HADD2.F32 R123, -RZ, R100.H1_H1 ;  /* 0x30000064ff7b7230 */ /* 0x000fe40000004100 */
        /* <DEDUP_REMOVED lines=8> */
[----:B------:R-:W-:Y:S01]  /*12f0*/  FADD.FTZ R120, R104, R121 ;  /* 0x0000007968787221 */ /* 0x000fe20000010000 */
[----:B------:R-:W-:Y:S02]  /*1300*/  HADD2.F32 R0, -RZ, R101.H1_H1 ;  /* 0x30000065ff007230 */ /* 0x000fe40000004100 */
[----:B------:R-:W-:Y:S01]  /*1310*/  FADD.FTZ R121, R105, R124 ;  /* 0x0000007c69797221 */ /* 0x000fe20000010000 */
[----:B------:R-:W-:-:S02]  /*1320*/  HADD2.F32 R122, -RZ, R126.H0_H0 ;  /* 0x2000007eff7a7230 */ /* 0x000fc40000004100 */
[----:B------:R-:W-:Y:S02]  /*1330*/  HADD2.F32 R127, -RZ, R102.H0_H0 ;  /* 0x20000066ff7f7230 */ /* 0x000fe40000004100 */
        /* <DEDUP_REMOVED lines=13> */
[----:B------:R-:W-:Y:S02]  /*1410*/  FADD.FTZ R126, R110, R127 ;  /* 0x0000007f6e7e7221 */ /* 0x000fe40000010000 */
[----:B------:R-:W-:Y:S01]  /*1420*/  FADD.FTZ R127, R111, R134 ;  /* 0x000000866f7f7221 */ /* 0x000fe20000010000 */
[----:B------:R-:W-:Y:S06]  /*1430*/  BRA `(.L_x_9478) ;  /* 0x0000000000cc7947 */ /* 0x000fec0003800000 */
.L_x_9477:
[--C-:B0----5:R-:W-:Y:S02]  /*1440*/  HADD2.F32 R122, -RZ, R125.reuse.H0_H0 ;  /* 0x2000007dff7a7230 */ /* 0x121fe40000004100 */
        /* <DEDUP_REMOVED lines=24> */
.L_x_9476:
        /* <DEDUP_REMOVED lines=18> */
.L_x_9479:
        /* <DEDUP_REMOVED lines=8> */
.L_x_9478:
        /* <DEDUP_REMOVED lines=48> */
.L_x_9481:
        /* <DEDUP_REMOVED lines=25> */
.L_x_9480:
        /* <DEDUP_REMOVED lines=18> */
.L_x_9483:
        /* <DEDUP_REMOVED lines=8> */
.L_x_9482:
        /* <DEDUP_REMOVED lines=107> */
.L_x_9485:
[----:B------:R-:W-:Y:S05]  /*2450*/  BSYNC.RECONVERGENT B0 ;  /* 0x0000000000007941 */ /* 0x000fea0003800200 */
.L_x_9484:
        /* <DEDUP_REMOVED lines=15> */
.L_x_9487:
[----:B------:R-:W-:Y:S05]  /*2550*/  BSYNC.RECONVERGENT B0 ;  /* 0x0000000000007941 */ /* 0x000fea0003800200 */
.L_x_9486:
        /* <DEDUP_REMOVED lines=67> */
[----:B------:R-:W1:Y:S01]  /*2990*/  LDC.64 R122, c[0x0][0x428] ;  /* 0x00010a00ff7a7b82 */ /* 0x000e620000000a00 */
[C---:B------:R-:W-:Y:S01]  /*29a0*/  FADD.FTZ R155, -R144.reuse, R132 ;  /* 0x00000084909b7221 */ /* 0x040fe20000010100 */
[C---:B------:R-:W-:Y:S01]  /*29b0*/  FADD.FTZ R156, -R144.reuse, R133 ;  /* 0x00000085909c7221 */ /* 0x040fe20000010100 */
[----:B------:R-:W2:Y:S01]  /*29c0*/  MUFU.RSQ R165, R116 ;  /* 0x0000007400a57308 */ /* 0x000ea20000001400 */
[C---:B------:R-:W-:Y:S01]  /*29d0*/  FADD.FTZ R147, -R144.reuse, R114 ;  /* 0x0000007290937221 */ /* 0x040fe20000010100 */
[C---:B------:R-:W-:Y:S01]  /*29e0*/  FADD.FTZ R148, -R144.reuse, R115 ;  /* 0x0000007390947221 */ /* 0x040fe20000010100 */
[----:B------:R-:W-:Y:S01]  /*29f0*/  FADD.FTZ R117, -R144, R117 ;  /* 0x0000007590757221 */ /* 0x000fe20000010100 */
[----:B0-----:R-:W-:Y:S01]  /*2a00*/  @!P0 IMAD.WIDE R112, R2, 0x4, R128 ;  /* 0x0000000402708825 */ /* 0x001fe200078e0280 */
[----:B------:R-:W0:Y:S03]  /*2a10*/  LDC.64 R132, c[0x0][0x430] ;  /* 0x00010c00ff847b82 */ /* 0x000e260000000a00 */
[C---:B------:R-:W-:Y:S01]  /*2a20*/  FADD.FTZ R140, -R144.reuse, R118 ;  /* 0x00000076908c7221 */ /* 0x040fe20000010100 */
[----:B------:R-:W-:Y:S01]  /*2a30*/  FADD.FTZ R149, -R144, R119 ;  /* 0x0000007790957221 */ /* 0x000fe20000010100 */
[----:B---3--:R-:W-:-:S04]  /*2a40*/  @!P0 IMAD.WIDE R114, R2, 0x4, R142 ;  /* 0x0000000402728825 */ /* 0x008fc800078e028e */
[C---:B------:R-:W-:Y:S01]  /*2a50*/  FADD.FTZ R158, -R144.reuse, R135 ;  /* 0x00000087909e7221 */ /* 0x040fe20000010100 */
[----:B------:R3:W-:Y:S01]  /*2a60*/  @!P0 STG.E desc[UR6][R112.64], R163 ;  /* 0x000000a370008986 */ /* 0x0007e2000c101906 */
[C---:B------:R-:W-:Y:S01]  /*2a70*/  FADD.FTZ R150, -R144.reuse, R120 ;  /* 0x0000007890967221 */ /* 0x040fe20000010100 */
[C---:B------:R-:W-:Y:S01]  /*2a80*/  FADD.FTZ R151, -R144.reuse, R121 ;  /* 0x0000007990977221 */ /* 0x040fe20000010100 */
[C---:B------:R-:W-:Y:S01]  /*2a90*/  FADD.FTZ R154, -R144.reuse, R124 ;  /* 0x0000007c909a7221 */ /* 0x040fe20000010100 */
[C---:B------:R-:W-:Y:S01]  /*2aa0*/  FADD.FTZ R125, -R144.reuse, R125 ;  /* 0x0000007d907d7221 */ /* 0x040fe20000010100 */
[C---:B------:R-:W-:Y:S01]  /*2ab0*/  FADD.FTZ R157, -R144.reuse, R134 ;  /* 0x00000086909d7221 */ /* 0x040fe20000010100 */
[----:B------:R-:W-:Y:S01]  /*2ac0*/  FADD.FTZ R159, -R144, R137 ;  /* 0x00000089909f7221 */ /* 0x000fe20000010100 */
[C---:B--2---:R-:W-:Y:S01]  /*2ad0*/  FMUL.FTZ R119, R165.reuse, R146 ;  /* 0x00000092a5777220 */ /* 0x044fe20000410000 */
[C---:B------:R-:W-:Y:S01]  /*2ae0*/  FMUL.FTZ R118, R165.reuse, R145 ;  /* 0x00000091a5767220 */ /* 0x040fe20000410000 */
[C---:B------:R-:W-:Y:S01]  /*2af0*/  FMUL.FTZ R147, R165.reuse, R147 ;  /* 0x00000093a5937220 */ /* 0x040fe20000410000 */
[C---:B------:R-:W-:Y:S01]  /*2b00*/  FMUL.FTZ R148, R165.reuse, R148 ;  /* 0x00000094a5947220 */ /* 0x040fe20000410000 */
[C---:B------:R-:W-:Y:S01]  /*2b10*/  FMUL.FTZ R129, R165.reuse, R130 ;  /* 0x00000082a5817220 */ /* 0x040fe20000410000 */
[C---:B------:R-:W-:Y:S01]  /*2b20*/  FMUL.FTZ R128, R165.reuse, R117 ;  /* 0x00000075a5807220 */ /* 0x040fe20000410000 */
[C---:B------:R-:W-:Y:S01]  /*2b30*/  FMUL.FTZ R135, R165.reuse, R140 ;  /* 0x0000008ca5877220 */ /* 0x040fe20000410000 */
[----:B------:R-:W-:Y:S01]  /*2b40*/  FMUL.FTZ R130, R165, R149 ;  /* 0x00000095a5827220 */ /* 0x000fe20000410000 */
[----:B------:R2:W-:Y:S01]  /*2b50*/  @!P0 STG.E desc[UR6][R114.64], R165 ;  /* 0x000000a572008986 */ /* 0x0005e2000c101906 */
[----:B------:R-:W-:Y:S01]  /*2b60*/  FFMA.FTZ R116, R119, R28, R24 ;  /* 0x0000001c77747223 */ /* 0x000fe20000010018 */
[----:B---3--:R-:W-:Y:S01]  /*2b70*/  FFMA.FTZ R113, R118, R29, R25 ;  /* 0x0000001d76717223 */ /* 0x008fe20000010019 */
[----:B------:R-:W-:Y:S01]  /*2b80*/  FFMA.FTZ R117, R129, R32, R20 ;  /* 0x0000002081757223 */ /* 0x000fe20000010014 */
[----:B------:R-:W-:Y:S01]  /*2b90*/  FFMA.FTZ R120, R128, R33, R21 ;  /* 0x0000002180787223 */ /* 0x000fe20000010015 */
[----:B------:R-:W-:Y:S01]  /*2ba0*/  FFMA.FTZ R121, R135, R34, R22 ;  /* 0x0000002287797223 */ /* 0x000fe20000010016 */
[----:B------:R-:W-:Y:S01]  /*2bb0*/  FFMA.FTZ R124, R130, R35, R23 ;  /* 0x00000023827c7223 */ /* 0x000fe20000010017 */
[----:B------:R-:W-:Y:S01]  /*2bc0*/  F2FP.F16.F32.PACK_AB R112, R113, R116 ;  /* 0x000000747170723e */ /* 0x000fe200000000ff */
[C---:B------:R-:W-:Y:S01]  /*2bd0*/  FMUL.FTZ R137, R165.reuse, R150 ;  /* 0x00000096a5897220 */ /* 0x040fe20000410000 */
[C---:B------:R-:W-:Y:S01]  /*2be0*/  FMUL.FTZ R134, R165.reuse, R151 ;  /* 0x00000097a5867220 */ /* 0x040fe20000410000 */
[----:B------:R-:W-:Y:S01]  /*2bf0*/  FADD.FTZ R160, -R144, R138 ;  /* 0x0000008a90a07221 */ /* 0x000fe20000010100 */
[----:B------:R-:W-:Y:S01]  /*2c00*/  FMUL.FTZ R138, R165, R125 ;  /* 0x0000007da58a7220 */ /* 0x000fe20000410000 */
[----:B--2---:R-:W-:Y:S01]  /*2c10*/  FFMA.FTZ R114, R147, R30, R26 ;  /* 0x0000001e93727223 */ /* 0x004fe2000001001a */
[----:B------:R-:W-:Y:S01]  /*2c20*/  FFMA.FTZ R115, R148, R31, R27 ;  /* 0x0000001f94737223 */ /* 0x000fe2000001001b */
[----:B------:R-:W-:Y:S01]  /*2c30*/  FADD.FTZ R127, -R144, R127 ;  /* 0x0000007f907f7221 */ /* 0x000fe20000010100 */
[----:B------:R-:W-:Y:S01]  /*2c40*/  FFMA.FTZ R119, R119, R52, R92 ;  /* 0x0000003477777223 */ /* 0x000fe2000001005c */
[----:B------:R-:W-:Y:S01]  /*2c50*/  FFMA.FTZ R118, R118, R53, R93 ;  /* 0x0000003576767223 */ /* 0x000fe2000001005d */
[C---:B------:R-:W-:Y:S01]  /*2c60*/  FADD.FTZ R126, -R144.reuse, R126 ;  /* 0x0000007e907e7221 */ /* 0x040fe20000010100 */
[----:B------:R-:W-:Y:S01]  /*2c70*/  F2FP.F16.F32.PACK_AB R113, R115, R114 ;  /* 0x000000727371723e */ /* 0x000fe200000000ff */
[----:B------:R-:W-:Y:S01]  /*2c80*/  FADD.FTZ R142, -R144, R136 ;  /* 0x00000088908e7221 */ /* 0x000fe20000010100 */
[----:B------:R-:W-:Y:S01]  /*2c90*/  F2FP.F16.F32.PACK_AB R114, R120, R117 ;  /* 0x000000757872723e */ /* 0x000fe200000000ff */
[----:B-1----:R-:W-:Y:S01]  /*2ca0*/  IMAD.WIDE.U32 R116, R3, 0x10, R122 ;  /* 0x0000001003747825 */ /* 0x002fe200078e007a */
[----:B------:R-:W-:-:S03]  /*2cb0*/  F2FP.F16.F32.PACK_AB R115, R124, R121 ;  /* 0x000000797c73723e */ /* 0x000fc600000000ff */
[----:B------:R-:W-:Y:S01]  /*2cc0*/  FADD.FTZ R161, -R144, R139 ;  /* 0x0000008b90a17221 */ /* 0x000fe20000010100 */
[----:B------:R-:W-:Y:S01]  /*2cd0*/  FMUL.FTZ R139, R165, R152 ;  /* 0x00000098a58b7220 */ /* 0x000fe20000410000 */
[----:B0-----:R-:W-:-:S04]  /*2ce0*/  IMAD.WIDE.U32 R124, R3, 0x10, R132 ;  /* 0x00000010037c7825 */ /* 0x001fc800078e0084 */
[----:B------:R-:W-:Y:S01]  /*2cf0*/  FFMA.FTZ R3, R134, R37, R17 ;  /* 0x0000002586037223 */ /* 0x000fe20000010011 */
[----:B------:R0:W-:Y:S01]  /*2d00*/  STG.E.128 desc[UR6][R116.64], R112 ;  /* 0x0000007074007986 */ /* 0x0001e2000c101d06 */
[----:B------:R-:W-:Y:S01]  /*2d10*/  FMUL.FTZ R136, R165, R153 ;  /* 0x00000099a5887220 */ /* 0x000fe20000410000 */
[----:B------:R-:W-:Y:S01]  /*2d20*/  FFMA.FTZ R129, R129, R56, R88 ;  /* 0x0000003881817223 */ /* 0x000fe20000010058 */
[----:B------:R-:W-:Y:S01]  /*2d30*/  FFMA.FTZ R135, R135, R58, R90 ;  /* 0x0000003a87877223 */ /* 0x000fe2000001005a */
[----:B------:R-:W-:Y:S01]  /*2d40*/  FFMA.FTZ R130, R130, R59, R91 ;  /* 0x0000003b82827223 */ /* 0x000fe2000001005b */
[C---:B------:R-:W-:Y:S01]  /*2d50*/  FMUL.FTZ R143, R165.reuse, R154 ;  /* 0x0000009aa58f7220 */ /* 0x040fe20000410000 */
[C---:B------:R-:W-:Y:S01]  /*2d60*/  FMUL.FTZ R140, R165.reuse, R127 ;  /* 0x0000007fa58c7220 */ /* 0x040fe20000410000 */
[C---:B------:R-:W-:Y:S01]  /*2d70*/  FMUL.FTZ R145, R165.reuse, R126 ;  /* 0x0000007ea5917220 */ /* 0x040fe20000410000 */
[----:B------:R-:W-:Y:S01]  /*2d80*/  FMUL.FTZ R149, R165, R142 ;  /* 0x0000008ea5957220 */ /* 0x000fe20000410000 */
[----:B------:R-:W-:-:S04]  /*2d90*/  IMAD.WIDE.U32 R120, R131, 0x10, R122 ;  /* 0x0000001083787825 */ /* 0x000fc800078e007a */
[C---:B------:R-:W-:Y:S01]  /*2da0*/  FFMA.FTZ R142, R140.reuse, R43, R15 ;  /* 0x0000002b8c8e7223 */ /* 0x040fe2000001000f */
[----:B------:R-:W-:Y:S01]  /*2db0*/  FFMA.FTZ R140, R140, R67, R83 ;  /* 0x000000438c8c7223 */ /* 0x000fe20000010053 */
[----:B------:R-:W-:Y:S01]  /*2dc0*/  FMUL.FTZ R157, R165, R157 ;  /* 0x0000009da59d7220 */ /* 0x000fe20000410000 */
[----:B------:R-:W-:-:S04]  /*2dd0*/  IMAD.WIDE.U32 R126, R131, 0x10, R132 ;  /* 0x00000010837e7825 */ /* 0x000fc800078e0084 */
[----:B------:R-:W-:Y:S01]  /*2de0*/  FFMA.FTZ R131, R145, R66, R82 ;  /* 0x0000004291837223 */ /* 0x000fe20000010052 */
[C---:B------:R-:W-:Y:S01]  /*2df0*/  FMUL.FTZ R158, R165.reuse, R158 ;  /* 0x0000009ea59e7220 */ /* 0x040fe20000410000 */
[----:B------:R-:W-:Y:S01]  /*2e00*/  FMUL.FTZ R144, R165, R159 ;  /* 0x0000009fa5907220 */ /* 0x000fe20000410000 */
[----:B------:R-:W-:-:S04]  /*2e10*/  IMAD.WIDE.U32 R122, R141, 0x10, R122 ;  /* 0x000000108d7a7825 */ /* 0x000fc800078e007a */
[----:B0-----:R-:W-:Y:S01]  /*2e20*/  FFMA.FTZ R116, R137, R36, R16 ;  /* 0x0000002489747223 */ /* 0x001fe20000010010 */
[----:B------:R-:W-:Y:S01]  /*2e30*/  FFMA.FTZ R114, R128, R57, R89 ;  /* 0x0000003980727223 */ /* 0x000fe20000010059 */
[----:B------:R-:W-:Y:S01]  /*2e40*/  F2FP.F16.F32.PACK_AB R112, R118, R119 ;  /* 0x000000777670723e */ /* 0x000fe200000000ff */
[----:B------:R-:W-:Y:S01]  /*2e50*/  FFMA.FTZ R117, R139, R38, R18 ;  /* 0x000000268b757223 */ /* 0x000fe20000010012 */
[----:B------:R-:W-:Y:S01]  /*2e60*/  FFMA.FTZ R118, R136, R39, R19 ;  /* 0x0000002788767223 */ /* 0x000fe20000010013 */
[----:B------:R-:W-:Y:S01]  /*2e70*/  F2FP.F16.F32.PACK_AB R116, R3, R116 ;  /* 0x000000740374723e */ /* 0x000fe200000000ff */
[C---:B------:R-:W-:Y:S01]  /*2e80*/  FFMA.FTZ R3, R143.reuse, R40, R12 ;  /* 0x000000288f037223 */ /* 0x040fe2000001000c */
[----:B------:R-:W-:Y:S01]  /*2e90*/  F2FP.F16.F32.PACK_AB R115, R130, R135 ;  /* 0x000000878273723e */ /* 0x000fe200000000ff */
        /* <DEDUP_REMOVED lines=13> */
[----:B------:R-:W-:Y:S01]  /*2f70*/  FFMA.FTZ R140, R144, R49, R5 ;  /* 0x00000031908c7223 */ /* 0x000fe20000010005 */
[----:B------:R-:W-:-:S04]  /*2f80*/  IMAD.WIDE.U32 R132, R141, 0x10, R132 ;  /* 0x000000108d847825 */ /* 0x000fc800078e0084 */
[C---:B------:R-:W-:Y:S01]  /*2f90*/  FMUL.FTZ R155, R165.reuse, R155 ;  /* 0x0000009ba59b7220 */ /* 0x040fe20000410000 */
[----:B------:R-:W-:Y:S01]  /*2fa0*/  F2FP.F16.F32.PACK_AB R137, R138, R137 ;  /* 0x000000898a89723e */ /* 0x000fe200000000ff */
[----:B------:R-:W-:Y:S01]  /*2fb0*/  FMUL.FTZ R156, R165, R156 ;  /* 0x0000009ca59c7220 */ /* 0x000fe20000410000 */
[----:B------:R-:W-:Y:S01]  /*2fc0*/  F2FP.F16.F32.PACK_AB R138, R140, R139 ;  /* 0x0000008b8c8a723e */ /* 0x000fe200000000ff */
[----:B------:R-:W-:Y:S01]  /*2fd0*/  FFMA.FTZ R3, R134, R61, R85 ;  /* 0x0000003d86037223 */ /* 0x000fe20000010055 */
[----:B------:R-:W0:Y:S01]  /*2fe0*/  LDC.64 R140, c[0x0][0x380] ;  /* 0x0000e000ff8c7b82 */ /* 0x000e220000000a00 */
[----:B------:R-:W-:Y:S01]  /*2ff0*/  FFMA.FTZ R136, R136, R63, R87 ;  /* 0x0000003f88887223 */ /* 0x000fe20000010057 */
[----:B------:R-:W-:Y:S01]  /*3000*/  FFMA.FTZ R134, R155, R44, R8 ;  /* 0x0000002c9b867223 */ /* 0x000fe20000010008 */
[----:B------:R-:W-:Y:S01]  /*3010*/  FFMA.FTZ R135, R156, R45, R9 ;  /* 0x0000002d9c877223 */ /* 0x000fe20000010009 */
[C---:B------:R-:W-:Y:S01]  /*3020*/  FMUL.FTZ R151, R165.reuse, R160 ;  /* 0x000000a0a5977220 */ /* 0x040fe20000410000 */
[----:B------:R-:W-:Y:S01]  /*3030*/  FMUL.FTZ R146, R165, R161 ;  /* 0x000000a1a5927220 */ /* 0x000fe20000410000 */
        /* <DEDUP_REMOVED lines=16> */
[----:B------:R-:W-:-:S02]  /*3140*/  F2FP.F16.F32.PACK_AB R113, R148, R147 ;  /* 0x000000939471723e */ /* 0x000fc400000000ff */
[----:B------:R-:W-:Y:S02]  /*3150*/  F2FP.F16.F32.PACK_AB R119, R142, R119 ;  /* 0x000000778e77723e */ /* 0x000fe400000000ff */
        /* <DEDUP_REMOVED lines=8> */
[----:B0-----:R-:W-:-:S03]  /*31e0*/  IADD3 R2, PT, PT, R2, R140, RZ ;  /* 0x0000008c02027210 */ /* 0x001fc60007ffe0ff */
[----:B------:R1:W-:Y:S01]  /*31f0*/  STG.E.128 desc[UR6][R122.64], R136 ;  /* 0x000000887a007986 */ /* 0x0003e2000c101d06 */
[----:B------:R-:W-:-:S03]  /*3200*/  ISETP.GE.AND P0, PT, R2, R141, PT ;  /* 0x0000008d0200720c */ /* 0x000fc60003f06270 */
[----:B------:R1:W-:Y:S10]  /*3210*/  STG.E.128 desc[UR6][R132.64], R148 ;  /* 0x0000009484007986 */ /* 0x0003f4000c101d06 */
[----:B------:R-:W-:Y:S05]  /*3220*/  @!P0 BRA `(.L_x_9488) ;  /* 0xffffffd800048947 */ /* 0x000fea000383ffff */
[----:B------:R-:W-:Y:S05]  /*3230*/  EXIT ;  /* 0x000000000000794d */ /* 0x000fea0003800000 */
.L_x_9489:
        /* <DEDUP_REMOVED lines=12> */
.L_x_13721:


//--------------------- .text._ZN10layer_norm31ln_parallel_residual_fwd_kernelINS_13Kernel_traitsIf6__halffS2_fjLj6144ELj1ELj1ELj8ELj16ENS_18Kernel_traits_baseILj6144EfS2_fS2_fjLj256EEEEELb0ELb1ELb0EEEvNS_9FwdParamsE --------------------------
	.section	.text._ZN10layer_norm31ln_parallel_residual_fwd_kernelINS_13Kernel_traitsIf6__halffS2_fjLj6144ELj1ELj1ELj8ELj16ENS_18Kernel_traits_baseILj6144EfS2_fS2_fjLj256EEEEELb0ELb1ELb0EEEvNS_9FwdParamsE,"ax",@progbits
	.align	128
        .global         _ZN10layer_norm31ln_parallel_residual_fwd_kernelINS_13Kernel_traitsIf6__halffS2_fjLj6144ELj1ELj1ELj8ELj16ENS_18Kernel_traits_baseILj6144EfS2_fS2_fjLj256EEEEELb0ELb1ELb0EEEvNS_9FwdParamsE
        .type           _ZN10layer_norm31ln_parallel_residual_fwd_kernelINS_13Kernel_traitsIf6__halffS2_fjLj6144ELj1ELj1ELj8ELj16ENS_18Kernel_traits_baseILj6144EfS2_fS2_fjLj256EEEEELb0ELb1ELb0EEEvNS_9FwdParamsE,@function
        .size           _ZN10layer_norm31ln_parallel_residual_fwd_kernelINS_13Kernel_traitsIf6__halffS2_fjLj6144ELj1ELj1ELj8ELj16ENS_18Kernel_traits_baseILj6144EfS2_fS2_fjLj256EEEEELb0ELb1ELb0EEEvNS_9FwdParamsE,(.L_x_13722 - _ZN10layer_norm31ln_parallel_residual_fwd_kernelINS_13Kernel_traitsIf6__halffS2_fjLj6144ELj1ELj1ELj8ELj16ENS_18Kernel_traits_baseILj6144EfS2_fS2_fjLj256EEEEELb0ELb1ELb0EEEvNS_9FwdParamsE)
        .other          _ZN10layer_norm31ln_parallel_residual_fwd_kernelINS_13Kernel_traitsIf6__halffS2_fjLj6144ELj1ELj1ELj8ELj16ENS_18Kernel_traits_baseILj6144EfS2_fS2_fjLj256EEEEELb0ELb1ELb0EEEvNS_9FwdParamsE,@"STO_CUDA_ENTRY STV_DEFAULT"
_ZN10layer_norm31ln_parallel_residual_fwd_kernelINS_13Kernel_traitsIf6__halffS2_fjLj6144ELj1ELj1ELj8ELj16ENS_18Kernel_traits_baseILj6144EfS2_fS2_fjLj256EEEEELb0ELb1ELb0EEEvNS_9FwdParamsE:
.text._ZN10layer_norm31ln_parallel_residual_fwd_kernelINS_13Kernel_traitsIf6__halffS2_fjLj6144ELj1ELj1ELj8ELj16ENS_18Kernel_traits_baseILj6144EfS2_fS2_fjLj256EEEEELb0ELb1ELb0EEEvNS_9FwdParamsE:
        /* <DEDUP_REMOVED lines=50> */
.L_x_9491:
        /* <DEDUP_REMOVED lines=30> */
.L_x_9492:
[----:B------:R-:W-:Y:S05]  /*0500*/  BSYNC.RECONVERGENT B0 ;  /* 0x0000000000007941 */ /* 0x000fea0003800200 */
.L_x_9490:
        /* <DEDUP_REMOVED lines=22> */
.L_x_9517:
        /* <DEDUP_REMOVED lines=19> */
[----:B------:R0:W5:Y:S04]  /*07a0*/  @P1 LDG.E.128 R52, desc[UR6][R62.64] ;  /* 0x000000063e341981 */ /* 0x000168000c1e1d00 */
[----:B-1----:R0:W5:Y:S01]  /*07b0*/  @P1 LDG.E.128 R56, desc[UR6][R62.64+0x10] ;  /* 0x000010063e381981 */ /* 0x002162000c1e1d00 */
        /* <DEDUP_REMOVED lines=15> */
.L_x_9496:
        /* <DEDUP_REMOVED lines=17> */
.L_x_9495:
        /* <DEDUP_REMOVED lines=28> */
.L_x_9498:
        /* <DEDUP_REMOVED lines=32> */
.L_x_9497:
[----:B------:R-:W0:Y:S01]  /*0d80*/  LDC.64 R84, c[0x0][0x3a8] ;  /* 0x0000ea00ff547b82 */ /* 0x000e220000000a00 */
[C---:B------:R-:W-:Y:S01]  /*0d90*/  IADD3 R0, PT, PT, R97.reuse, 0x100, RZ ;  /* 0x0000010061007810 */ /* 0x040fe20007ffe0ff */
[----:B0-----:R-:W-:-:S05]  /*0da0*/  IMAD.WIDE.U32 R84, R97, 0x20, R84 ;  /* 0x0000002061547825 */ /* 0x001fca00078e0054 */
[----:B------:R0:W-:Y:S04]  /*0db0*/  STG.E.128 desc[UR6][R84.64], R60 ;  /* 0x0000003c54007986 */ /* 0x0001e8000c101d06 */
[----:B------:R0:W-:Y:S02]  /*0dc0*/  STG.E.128 desc[UR6][R84.64+0x10], R64 ;  /* 0x0000104054007986 */ /* 0x0001e4000c101d06 */
.L_x_9494:
[----:B--234-:R-:W-:Y:S05]  /*0dd0*/  BSYNC.RECONVERGENT B0 ;  /* 0x0000000000007941 */ /* 0x01cfea0003800200 */
.L_x_9493:
        /* <DEDUP_REMOVED lines=52> */
.L_x_9502:
[--C-:B--2--5:R-:W-:Y:S02]  /*1120*/  HADD2.F32 R70, -RZ, R73.reuse.H0_H0 ;  /* 0x20000049ff467230 */ /* 0x124fe40000004100 */
        /* <DEDUP_REMOVED lines=24> */
.L_x_9501:
[----:B------:R-:W-:Y:S05]  /*12b0*/  @!P1 BRA `(.L_x_9504) ;  /* 0x0000000000449947 */ /* 0x000fea0003800000 */
[--C-:B--2--5:R-:W-:Y:S02]  /*12c0*/  HADD2.F32 R69, -RZ, R72.reuse.H0_H0 ;  /* 0x20000048ff457230 */ /* 0x124fe40000004100 */
        /* <DEDUP_REMOVED lines=16> */
.L_x_9504:
        /* <DEDUP_REMOVED lines=8> */
.L_x_9503:
[----:B0-----:R-:W0:Y:S02]  /*1450*/  LDC.64 R84, c[0x0][0x3a8] ;  /* 0x0000ea00ff547b82 */ /* 0x001e240000000a00 */
[C---:B0-----:R-:W-:Y:S01]  /*1460*/  IMAD.WIDE.U32 R84, R0.reuse, 0x20, R84 ;  /* 0x0000002000547825 */ /* 0x041fe200078e0054 */
[----:B------:R-:W-:-:S04]  /*1470*/  IADD3 R0, PT, PT, R0, 0x100, RZ ;  /* 0x0000010000007810 */ /* 0x000fc80007ffe0ff */
[----:B------:R2:W-:Y:S04]  /*1480*/  STG.E.128 desc[UR6][R84.64], R68 ;  /* 0x0000004454007986 */ /* 0x0005e8000c101d06 */
[----:B------:R2:W-:Y:S02]  /*1490*/  STG.E.128 desc[UR6][R84.64+0x10], R72 ;  /* 0x0000104854007986 */ /* 0x0005e4000c101d06 */
.L_x_9500:
[----:B------:R-:W-:Y:S05]  /*14a0*/  BSYNC.RECONVERGENT B0 ;  /* 0x0000000000007941 */ /* 0x000fea0003800200 */
.L_x_9499:
        /* <DEDUP_REMOVED lines=26> */
[--C-:B--2---:R-:W-:Y:S02]  /*1650*/  HADD2.F32 R84, -RZ, R82.reuse.H0_H0 ;  /* 0x20000052ff547230 */ /* 0x104fe40000004100 */
        /* <DEDUP_REMOVED lines=25> */
.L_x_9508:
[--C-:B---3-5:R-:W-:Y:S02]  /*17f0*/  HADD2.F32 R78, -RZ, R81.reuse.H0_H0 ;  /* 0x20000051ff4e7230 */ /* 0x128fe40000004100 */
[----:B--2---:R-:W-:Y:S02]  /*1800*/  HADD2.F32 R84, -RZ, R81.H1_H1 ;  /* 0x30000051ff547230 */ /* 0x004fe40000004100 */
        /* <DEDUP_REMOVED lines=23> */
.L_x_9507:
[----:B------:R-:W-:Y:S05]  /*1980*/  @!P1 BRA `(.L_x_9510) ;  /* 0x0000000000449947 */ /* 0x000fea0003800000 */
[--C-:B---3-5:R-:W-:Y:S02]  /*1990*/  HADD2.F32 R77, -RZ, R80.reuse.H0_H0 ;  /* 0x20000050ff4d7230 */ /* 0x128fe40000004100 */
[----:B------:R-:W-:Y:S02]  /*19a0*/  HADD2.F32 R80, -RZ, R80.H1_H1 ;  /* 0x30000050ff507230 */ /* 0x000fe40000004100 */
[--C-:B------:R-:W-:Y:S02]  /*19b0*/  HADD2.F32 R79, -RZ, R81.reuse.H0_H0 ;  /* 0x20000051ff4f7230 */ /* 0x100fe40000004100 */
[----:B------:R-:W-:Y:S01]  /*19c0*/  FADD.FTZ R76, R52, R77 ;  /* 0x0000004d344c7221 */ /* 0x000fe20000010000 */
[----:B--2---:R-:W-:Y:S02]  /*19d0*/  HADD2.F32 R84, -RZ, R81.H1_H1 ;  /* 0x30000051ff547230 */ /* 0x004fe40000004100 */
        /* <DEDUP_REMOVED lines=12> */
.L_x_9510:
        /* <DEDUP_REMOVED lines=8> */
.L_x_9509:
[----:B--2---:R-:W0:Y:S02]  /*1b20*/  LDC.64 R84, c[0x0][0x3a8] ;  /* 0x0000ea00ff547b82 */ /* 0x004e240000000a00 */
[----:B0-----:R-:W-:-:S05]  /*1b30*/  IMAD.WIDE.U32 R84, R0, 0x20, R84 ;  /* 0x0000002000547825 */ /* 0x001fca00078e0054 */
[----:B------:R3:W-:Y:S04]  /*1b40*/  STG.E.128 desc[UR6][R84.64], R76 ;  /* 0x0000004c54007986 */ /* 0x0007e8000c101d06 */
[----:B------:R3:W-:Y:S02]  /*1b50*/  STG.E.128 desc[UR6][R84.64+0x10], R80 ;  /* 0x0000105054007986 */ /* 0x0007e4000c101d06 */
.L_x_9506:
[----:B------:R-:W-:Y:S05]  /*1b60*/  BSYNC.RECONVERGENT B0 ;  /* 0x0000000000007941 */ /* 0x000fea0003800200 */
.L_x_9505:
        /* <DEDUP_REMOVED lines=212> */
.L_x_9512:
[----:B------:R-:W-:Y:S05]  /*28b0*/  BSYNC.RECONVERGENT B0 ;  /* 0x0000000000007941 */ /* 0x000fea0003800200 */
.L_x_9511:
        /* <DEDUP_REMOVED lines=34> */
.L_x_9514:
[----:B------:R-:W-:Y:S05]  /*2ae0*/  BSYNC.RECONVERGENT B0 ;  /* 0x0000000000007941 */ /* 0x000fea0003800200 */
.L_x_9513:
        /* <DEDUP_REMOVED lines=33> */
.L_x_9516:
[----:B------:R-:W-:Y:S05]  /*2d00*/  BSYNC.RECONVERGENT B0 ;  /* 0x0000000000007941 */ /* 0x000fea0003800200 */
.L_x_9515:
[----:B0123--:R-:W0:Y:S01]  /*2d10*/  LDC.64 R84, c[0x0][0x380] ;  /* 0x0000e000ff547b82 */ /* 0x00fe220000000a00 */
[----:B------:R-:W-:Y:S01]  /*2d20*/  UPLOP3.LUT UP1, UPT, UPT, UPT, UP1, 0x40, 0x4 ;  /* 0x000000000004789c */ /* 0x000fe20003f2e810 */
[----:B0-----:R-:W-:-:S04]  /*2d30*/  IADD3 R89, PT, PT, R89, R84, RZ ;  /* 0x0000005459597210 */ /* 0x001fc80007ffe0ff */
[----:B------:R-:W-:-:S13]  /*2d40*/  ISETP.GE.AND P1, PT, R89, R85, PT ;  /* 0x000000555900720c */ /* 0x000fda0003f26270 */
[----:B------:R-:W-:Y:S05]  /*2d50*/  @!P1 BRA `(.L_x_9517) ;  /* 0xffffffd800449947 */ /* 0x000fea000383ffff */
[----:B------:R-:W-:Y:S05]  /*2d60*/  EXIT ;  /* 0x000000000000794d */ /* 0x000fea0003800000 */
.L_x_9518:
        /* <DEDUP_REMOVED lines=9> */
.L_x_13722:


//--------------------- .text._ZN10layer_norm31ln_parallel_residual_fwd_kernelINS_13Kernel_traitsIf6__halffS2_fjLj6144ELj1ELj1ELj8ELj16ENS_18Kernel_traits_baseILj6144EfS2_fS2_fjLj256EEEEELb0ELb1ELb1EEEvNS_9FwdParamsE --------------------------
	.section	.text._ZN10layer_norm31ln_parallel_residual_fwd_kernelINS_13Kernel_traitsIf6__halffS2_fjLj6144ELj1ELj1ELj8ELj16ENS_18Kernel_traits_baseILj6144EfS2_fS2_fjLj256EEEEELb0ELb1ELb1EEEvNS_9FwdParamsE,"ax",@progbits
	.align	128
        .global         _ZN10layer_norm31ln_parallel_residual_fwd_kernelINS_13Kernel_traitsIf6__halffS2_fjLj6144ELj1ELj1ELj8ELj16ENS_18Kernel_traits_baseILj6144EfS2_fS2_fjLj256EEEEELb0ELb1ELb1EEEvNS_9FwdParamsE
        .type           _ZN10layer_norm31ln_parallel_residual_fwd_kernelINS_13Kernel_traitsIf6__halffS2_fjLj6144ELj1ELj1ELj8ELj16ENS_18Kernel_traits_baseILj6144EfS2_fS2_fjLj256EEEEELb0ELb1ELb1EEEvNS_9FwdParamsE,@function
        .size           _ZN10layer_norm31ln_parallel_residual_fwd_kernelINS_13Kernel_traitsIf6__halffS2_fjLj6144ELj1ELj1ELj8ELj16ENS_18Kernel_traits_baseILj6144EfS2_fS2_fjLj256EEEEELb0ELb1ELb1EEEvNS_9FwdParamsE,(.L_x_13723 - _ZN10layer_norm31ln_parallel_residual_fwd_kernelINS_13Kernel_traitsIf6__halffS2_fjLj6144ELj1ELj1ELj8ELj16ENS_18Kernel_traits_baseILj6144EfS2_fS2_fjLj256EEEEELb0ELb1ELb1EEEvNS_9FwdParamsE)
        .other          _ZN10layer_norm31ln_parallel_residual_fwd_kernelINS_13Kernel_traitsIf6__halffS2_fjLj6144ELj1ELj1ELj8ELj16ENS_18Kernel_traits_baseILj6144EfS2_fS2_fjLj256EEEEELb0ELb1ELb1EEEvNS_9FwdParamsE,@"STO_CUDA_ENTRY STV_DEFAULT"
_ZN10layer_norm31ln_parallel_residual_fwd_kernelINS_13Kernel_traitsIf6__halffS2_fjLj6144ELj1ELj1ELj8ELj16ENS_18Kernel_traits_baseILj6144EfS2_fS2_fjLj256EEEEELb0ELb1ELb1EEEvNS_9FwdParamsE:
.text._ZN10layer_norm31ln_parallel_residual_fwd_kernelINS_13Kernel_traitsIf6__halffS2_fjLj6144ELj1ELj1ELj8ELj16ENS_18Kernel_traits_baseILj6144EfS2_fS2_fjLj256EEEEELb0ELb1ELb1EEEvNS_9FwdParamsE:
        /* <DEDUP_REMOVED lines=26> */
.L_x_9519:
        /* <DEDUP_REMOVED lines=20> */
.L_x_9520:
        /* <DEDUP_REMOVED lines=12> */
.L_x_9537:
        /* <DEDUP_REMOVED lines=32> */
.L_x_9522:
        /* <DEDUP_REMOVED lines=17> */
.L_x_9521:
        /* <DEDUP_REMOVED lines=28> */
.L_x_9524:
        /* <DEDUP_REMOVED lines=32> */
.L_x_9523:
        /* <DEDUP_REMOVED lines=51> */
.L_x_9526:
        /* <DEDUP_REMOVED lines=25> */
.L_x_9525:
        /* <DEDUP_REMOVED lines=18> */
.L_x_9528:
        /* <DEDUP_REMOVED lines=8> */
.L_x_9527:
        /* <DEDUP_REMOVED lines=48> */
.L_x_9530:
        /* <DEDUP_REMOVED lines=25> */
.L_x_9529:
        /* <DEDUP_REMOVED lines=18> */
.L_x_9532:
        /* <DEDUP_REMOVED lines=8> */
.L_x_9531:
        /* <DEDUP_REMOVED lines=107> */
.L_x_9534:
[----:B------:R-:W-:Y:S05]  /*1db0*/  BSYNC.RECONVERGENT B0 ;  /* 0x0000000000007941 */ /* 0x000fea0003800200 */
.L_x_9533:
        /* <DEDUP_REMOVED lines=15> */
.L_x_9536:
[----:B------:R-:W-:Y:S05]  /*1eb0*/  BSYNC.RECONVERGENT B0 ;  /* 0x0000000000007941 */ /* 0x000fea0003800200 */
.L_x_9535:
        /* <DEDUP_REMOVED lines=96> */
[----:B------:R-:W-:Y:S01]  /*24c0*/  F2FP.F16.F32.PACK_AB R66, R70, R119 ;  /* 0x000000774642723e */ /* 0x000fe200000000ff */
[C---:B------:R-:W-:Y:S01]  /*24d0*/  FMUL.FTZ R70, R80.reuse, R83 ;  /* 0x0000005350467220 */ /* 0x040fe20000410000 */
[C---:B------:R-:W-:Y:S01]  /*24e0*/  FMUL.FTZ R74, R80.reuse, R69 ;  /* 0x00000045504a7220 */ /* 0x040fe20000410000 */
[----:B------:R-:W-:Y:S01]  /*24f0*/  IMAD.WIDE.U32 R76, R91, 0x10, R84 ;  /* 0x000000105b4c7825 */ /* 0x000fe200078e0054 */
[----:B------:R-:W0:Y:S03]  /*2500*/  @!P0 LDC.64 R108, c[0x0][0x3c0] ;  /* 0x0000f000ff6c8b82 */ /* 0x000e260000000a00 */
[C---:B------:R-:W-:Y:S01]  /*2510*/  FMUL.FTZ R107, R80.reuse, R107 ;  /* 0x0000006b506b7220 */ /* 0x040fe20000410000 */
[C---:B------:R-:W-:Y:S01]  /*2520*/  FMUL.FTZ R82, R80.reuse, R71 ;  /* 0x0000004750527220 */ /* 0x040fe20000410000 */
[C---:B------:R-:W-:Y:S01]  /*2530*/  FMUL.FTZ R83, R80.reuse, R75 ;  /* 0x0000004b50537220 */ /* 0x040fe20000410000 */
[----:B------:R-:W-:Y:S01]  /*2540*/  FMUL.FTZ R86, R80, R111 ;  /* 0x0000006f50567220 */ /* 0x000fe20000410000 */
[----:B------:R-:W-:Y:S01]  /*2550*/  F2FP.F16.F32.PACK_AB R64, R3, R64 ;  /* 0x000000400340723e */ /* 0x000fe200000000ff */
[----:B------:R-:W-:Y:S01]  /*2560*/  FFMA.FTZ R3, R70, R13, R37 ;  /* 0x0000000d46037223 */ /* 0x000fe20000010025 */
[C---:B------:R-:W-:Y:S01]  /*2570*/  FMUL.FTZ R123, R80.reuse, R123 ;  /* 0x0000007b507b7220 */ /* 0x040fe20000410000 */
[----:B------:R-:W1:Y:S01]  /*2580*/  @!P0 LDC.64 R90, c[0x0][0x3c8] ;  /* 0x0000f200ff5a8b82 */ /* 0x000e620000000a00 */
        /* <DEDUP_REMOVED lines=12> */
[----:B------:R-:W-:Y:S01]  /*2650*/  FFMA.FTZ R65, R115, R6, R30 ;  /* 0x0000000673417223 */ /* 0x000fe2000001001e */
[----:B------:R-:W-:Y:S01]  /*2660*/  F2FP.F16.F32.PACK_AB R71, R82, R71 ;  /* 0x000000475247723e */ /* 0x000fe200000000ff */
[----:B------:R-:W-:Y:S01]  /*2670*/  FFMA.FTZ R68, R68, R7, R31 ;  /* 0x0000000744447223 */ /* 0x000fe2000001001f */
[----:B------:R-:W-:Y:S01]  /*2680*/  F2FP.F16.F32.PACK_AB R75, R86, R83 ;  /* 0x00000053564b723e */ /* 0x000fe200000000ff */
[----:B------:R-:W-:Y:S01]  /*2690*/  FMUL.FTZ R81, R80, R81 ;  /* 0x0000005150517220 */ /* 0x000fe20000410000 */
[----:B------:R-:W2:Y:S01]  /*26a0*/  LDC.64 R82, c[0x0][0x380] ;  /* 0x0000e000ff527b82 */ /* 0x000ea20000000a00 */
[----:B------:R-:W-:Y:S01]  /*26b0*/  F2FP.F16.F32.PACK_AB R67, R72, R67 ;  /* 0x000000434843723e */ /* 0x000fe200000000ff */
[C---:B------:R-:W-:Y:S01]  /*26c0*/  FMUL.FTZ R93, R80.reuse, R93 ;  /* 0x0000005d505d7220 */ /* 0x040fe20000410000 */
[----:B------:R-:W-:Y:S01]  /*26d0*/  FMUL.FTZ R72, R80, R97 ;  /* 0x0000006150487220 */ /* 0x000fe20000410000 */
[----:B------:R-:W-:Y:S01]  /*26e0*/  F2FP.F16.F32.PACK_AB R65, R68, R65 ;  /* 0x000000414441723e */ /* 0x000fe200000000ff */
        /* <DEDUP_REMOVED lines=17> */
[----:B0-----:R-:W-:-:S02]  /*2800*/  @!P0 IMAD.WIDE R108, R2, 0x4, R108 ;  /* 0x00000004026c8825 */ /* 0x001fc400078e026c */
[----:B------:R-:W-:Y:S02]  /*2810*/  F2FP.F16.F32.PACK_AB R74, R92, R103 ;  /* 0x000000675c4a723e */ /* 0x000fe400000000ff */
[----:B-1----:R-:W-:Y:S01]  /*2820*/  @!P0 IMAD.WIDE R90, R2, 0x4, R90 ;  /* 0x00000004025a8825 */ /* 0x002fe200078e025a */
[----:B------:R-:W-:Y:S01]  /*2830*/  F2FP.F16.F32.PACK_AB R73, R86, R73 ;  /* 0x000000495649723e */ /* 0x000fe200000000ff */
[----:B------:R0:W-:Y:S01]  /*2840*/  @!P0 STG.E desc[UR6][R108.64], R88 ;  /* 0x000000586c008986 */ /* 0x0001e2000c101906 */
[----:B------:R-:W-:Y:S01]  /*2850*/  F2FP.F16.F32.PACK_AB R72, R3, R72 ;  /* 0x000000480348723e */ /* 0x000fe200000000ff */
[----:B------:R-:W-:Y:S01]  /*2860*/  IMAD.WIDE.U32 R84, R89, 0x10, R84 ;  /* 0x0000001059547825 */ /* 0x000fe200078e0054 */
        /* <DEDUP_REMOVED lines=8> */
.L_x_9538:
        /* <DEDUP_REMOVED lines=9> */
.L_x_13723:


//--------------------- .text._ZN10layer_norm31ln_parallel_residual_fwd_kernelINS_13Kernel_traitsIf6__halffS2_fjLj6144ELj1ELj1ELj8ELj16ENS_18Kernel_traits_baseILj6144EfS2_fS2_fjLj256EEEEELb1ELb0ELb0EEEvNS_9FwdParamsE --------------------------
	.section	.text._ZN10layer_norm31ln_parallel_residual_fwd_kernelINS_13Kernel_traitsIf6__halffS2_fjLj6144ELj1ELj1ELj8ELj16ENS_18Kernel_traits_baseILj6144EfS2_fS2_fjLj256EEEEELb1ELb0ELb0EEEvNS_9FwdParamsE,"ax",@progbits
	.align	128
        .global         _ZN10layer_norm31ln_parallel_residual_fwd_kernelINS_13Kernel_traitsIf6__halffS2_fjLj6144ELj1ELj1ELj8ELj16ENS_18Kernel_traits_baseILj6144EfS2_fS2_fjLj256EEEEELb1ELb0ELb0EEEvNS_9FwdParamsE
        .type           _ZN10layer_norm31ln_parallel_residual_fwd_kernelINS_13Kernel_traitsIf6__halffS2_fjLj6144ELj1ELj1ELj8ELj16ENS_18Kernel_traits_baseILj6144EfS2_fS2_fjLj256EEEEELb1ELb0ELb0EEEvNS_9FwdParamsE,@function
        .size           _ZN10layer_norm31ln_parallel_residual_fwd_kernelINS_13Kernel_traitsIf6__halffS2_fjLj6144ELj1ELj1ELj8ELj16ENS_18Kernel_traits_baseILj6144EfS2_fS2_fjLj256EEEEELb1ELb0ELb0EEEvNS_9FwdParamsE,(.L_x_13724 - _ZN10layer_norm31ln_parallel_residual_fwd_kernelINS_13Kernel_traitsIf6__halffS2_fjLj6144ELj1ELj1ELj8ELj16ENS_18Kernel_traits_baseILj6144EfS2_fS2_fjLj256EEEEELb1ELb0ELb0EEEvNS_9FwdParamsE)
        .other          _ZN10layer_norm31ln_parallel_residual_fwd_kernelINS_13Kernel_traitsIf6__halffS2_fjLj6144ELj1ELj1ELj8ELj16ENS_18Kernel_traits_baseILj6144EfS2_fS2_fjLj256EEEEELb1ELb0ELb0EEEvNS_9FwdParamsE,@"STO_CUDA_ENTRY STV_DEFAULT"
_ZN10layer_norm31ln_parallel_residual_fwd_kernelINS_13Kernel_traitsIf6__halffS2_fjLj6144ELj1ELj1ELj8ELj16ENS_18Kernel_traits_baseILj6144EfS2_fS2_fjLj256EEEEELb1ELb0ELb0EEEvNS_9FwdParamsE:
.text._ZN10layer_norm31ln_parallel_residual_fwd_kernelINS_13Kernel_traitsIf6__halffS2_fjLj6144ELj1ELj1ELj8ELj16ENS_18Kernel_traits_baseILj6144EfS2_fS2_fjLj256EEEEELb1ELb0ELb0EEEvNS_9FwdParamsE:
        /* <DEDUP_REMOVED lines=107> */
.L_x_9541:
        /* <DEDUP_REMOVED lines=65> */
.L_x_9540:
        /* <DEDUP_REMOVED lines=61> */
.L_x_9543:
        /* <DEDUP_REMOVED lines=64> */
.L_x_9542:
[----:B------:R-:W-:Y:S05]  /*1290*/  BSYNC.RECONVERGENT B0 ;  /* 0x0000000000007941 */ /* 0x000fea0003800200 */
.L_x_9539:
        /* <DEDUP_REMOVED lines=101> */
[----:B------:R-:W-:Y:S01]  /*18f0*/  IMAD.HI.U32 R146, R101, -0x2daee0ad, RZ ;  /* 0xd2511f5365927827 */ /* 0x000fe200078e00ff */
[----:B------:R-:W-:-:S03]  /*1900*/  LOP3.LUT R145, R104, R102, R145, 0x96, !PT ;  /* 0x0000006668917212 */ /* 0x000fc600078e9691 */
[----:B------:R-:W-:Y:S02]  /*1910*/  VIADD R100, R3, 0x96a522ad ;  /* 0x96a522ad03647836 */ /* 0x000fe40000000000 */
[----:B------:R-:W-:Y:S02]  /*1920*/  IMAD R144, R144, 0x8, R109 ;  /* 0x0000000890907824 */ /* 0x000fe400078e026d */
[----:B------:R-:W-:Y:S01]  /*1930*/  IMAD R148, R106, -0x326172a9, RZ ;  /* 0xcd9e8d576a947824 */ /* 0x000fe200078e02ff */
[----:B------:R-:W-:Y:S01]  /*1940*/  LOP3.LUT R146, R100, R103, R146, 0x96, !PT ;  /* 0x0000006764927212 */ /* 0x000fe200078e9692 */
[----:B01234-:R-:W-:-:S07]  /*1950*/  IMAD R159, R101, -0x2daee0ad, RZ ;  /* 0xd2511f53659f7824 */ /* 0x01ffce00078e02ff */
.L_x_9928:
        /* <DEDUP_REMOVED lines=41> */
.L_x_9549:
        /* <DEDUP_REMOVED lines=13> */
.L_x_9551:
[----:B------:R-:W-:Y:S05]  /*1cc0*/  BSYNC.RECONVERGENT B2 ;  /* 0x0000000000027941 */ /* 0x000fea0003800200 */
.L_x_9550:
        /* <DEDUP_REMOVED lines=61> */
.L_x_9548:
[----:B------:R-:W-:Y:S05]  /*20a0*/  BSYNC.RECONVERGENT B1 ;  /* 0x0000000000017941 */ /* 0x000fea0003800200 */
.L_x_9547:
[----:B------:R-:W0:Y:S01]  /*20b0*/  LDC R132, c[0x0][0x404] ;  /* 0x00010100ff847b82 */ /* 0x000e220000000800 */
[----:B------:R-:W-:Y:S01]  /*20c0*/  I2FP.F32.U32 R109, R108 ;  /* 0x0000006c006d7245 */ /* 0x000fe20000201000 */
[----:B------:R-:W-:Y:S01]  /*20d0*/  IMAD.MOV.U32 R108, RZ, RZ, 0x2f800000 ;  /* 0x2f800000ff6c7424 */ /* 0x000fe200078e00ff */
[----:B------:R-:W-:Y:S01]  /*20e0*/  ISETP.NE.AND P2, PT, R111, 0x1, PT ;  /* 0x000000016f00780c */ /* 0x000fe20003f45270 */
[----:B------:R-:W-:Y:S01]  /*20f0*/  BSSY.RECONVERGENT B1, `(.L_x_9552) ;  /* 0x000005c000017945 */ /* 0x000fe20003800200 */
[----:B------:R-:W-:Y:S01]  /*2100*/  LOP3.LUT R171, R171, 0xffffffef, RZ, 0xc0, !PT ;  /* 0xffffffefabab7812 */ /* 0x000fe200078ec0ff */
[----:B------:R-:W-:Y:S01]  /*2110*/  FFMA.FTZ R109, R109, R108, 1.1641532182693481445e-10 ;  /* 0x2f0000006d6d7423 */ /* 0x000fe2000001006c */
[----:B------:R-:W-:Y:S01]  /*2120*/  IMAD.MOV.U32 R133, RZ, RZ, 0x2 ;  /* 0x00000002ff857424 */ /* 0x000fe200078e00ff */
[----:B------:R-:W-:-:S03]  /*2130*/  MOV R110, R148 ;  /* 0x00000094006e7202 */ /* 0x000fc60000000f00 */
[----:B0-----:R-:W-:Y:S01]  /*2140*/  FSETP.LE.FTZ.AND P3, PT, R109, R132, PT ;  /* 0x000000846d00720b */ /* 0x001fe20003f73000 */
[----:B-----5:R-:W-:-:S12]  /*2150*/  HADD2.F32 R109, -RZ, R120.H0_H0 ;  /* 0x20000078ff6d7230 */ /* 0x020fd80000004100 */
        /* <DEDUP_REMOVED lines=10> */
.L_x_9554:
        /* <DEDUP_REMOVED lines=13> */
.L_x_9556:
[----:B------:R-:W-:Y:S05]  /*22d0*/  BSYNC.RECONVERGENT B2 ;  /* 0x0000000000027941 */ /* 0x000fea0003800200 */
.L_x_9555:
        /* <DEDUP_REMOVED lines=61> */
.L_x_9553:
[----:B------:R-:W-:Y:S05]  /*26b0*/  BSYNC.RECONVERGENT B1 ;  /* 0x0000000000017941 */ /* 0x000fea0003800200 */
.L_x_9552:
[----:B------:R-:W-:Y:S01]  /*26c0*/  I2FP.F32.U32 R111, R110 ;  /* 0x0000006e006f7245 */ /* 0x000fe20000201000 */
[----:B------:R-:W-:Y:S01]  /*26d0*/  BSSY.RECONVERGENT B1, `(.L_x_9557) ;  /* 0x000005d000017945 */ /* 0x000fe20003800200 */
[----:B------:R-:W-:Y:S01]  /*26e0*/  ISETP.NE.AND P2, PT, R133, 0x1, PT ;  /* 0x000000018500780c */ /* 0x000fe20003f45270 */
[----:B------:R-:W-:Y:S01]  /*26f0*/  HADD2.F32 R120, -RZ, R120.H1_H1 ;  /* 0x30000078ff787230 */ /* 0x000fe20000004100 */
[----:B------:R-:W-:Y:S01]  /*2700*/  LOP3.LUT R171, R171, 0xfffffff7, RZ, 0xc0, !PT ;  /* 0xfffffff7abab7812 */ /* 0x000fe200078ec0ff */
[----:B------:R-:W-:Y:S01]  /*2710*/  FFMA.FTZ R111, R111, R108, 1.1641532182693481445e-10 ;  /* 0x2f0000006f6f7423 */ /* 0x000fe2000001006c */
[----:B------:R-:W-:Y:S02]  /*2720*/  IMAD.MOV.U32 R134, RZ, RZ, 0x2 ;  /* 0x00000002ff867424 */ /* 0x000fe400078e00ff */
[----:B------:R-:W-:Y:S02]  /*2730*/  IMAD.MOV.U32 R110, RZ, RZ, R148 ;  /* 0x000000ffff6e7224 */ /* 0x000fe400078e0094 */
        /* <DEDUP_REMOVED lines=11> */
.L_x_9559:
        /* <DEDUP_REMOVED lines=13> */
.L_x_9561:
[----:B------:R-:W-:Y:S05]  /*28c0*/  BSYNC.RECONVERGENT B2 ;  /* 0x0000000000027941 */ /* 0x000fea0003800200 */
.L_x_9560:
        /* <DEDUP_REMOVED lines=61> */
.L_x_9558:
[----:B------:R-:W-:Y:S05]  /*2ca0*/  BSYNC.RECONVERGENT B1 ;  /* 0x0000000000017941 */ /* 0x000fea0003800200 */
.L_x_9557:
[----:B------:R-:W-:Y:S01]  /*2cb0*/  I2FP.F32.U32 R111, R110 ;  /* 0x0000006e006f7245 */ /* 0x000fe20000201000 */
[----:B------:R-:W-:Y:S01]  /*2cc0*/  BSSY.RECONVERGENT B1, `(.L_x_9562) ;  /* 0x000005d000017945 */ /* 0x000fe20003800200 */
[----:B------:R-:W-:Y:S01]  /*2cd0*/  ISETP.NE.AND P2, PT, R134, 0x1, PT ;  /* 0x000000018600780c */ /* 0x000fe20003f45270 */
[----:B------:R-:W-:Y:S01]  /*2ce0*/  HFMA2 R133, -RZ, RZ, 0, 1.1920928955078125e-07 ;  /* 0x00000002ff857431 */ /* 0x000fe200000001ff */
[----:B------:R-:W-:Y:S01]  /*2cf0*/  LOP3.LUT R171, R171, 0xfffffffb, RZ, 0xc0, !PT ;  /* 0xfffffffbabab7812 */ /* 0x000fe200078ec0ff */
[----:B------:R-:W-:Y:S01]  /*2d00*/  FFMA.FTZ R111, R111, R108, 1.1641532182693481445e-10 ;  /* 0x2f0000006f6f7423 */ /* 0x000fe2000001006c */
[----:B------:R-:W-:-:S04]  /*2d10*/  HADD2.F32 R110, -RZ, R121.H0_H0 ;  /* 0x20000079ff6e7230 */ /* 0x000fc80000004100 */
        /* <DEDUP_REMOVED lines=12> */
.L_x_9564:
        /* <DEDUP_REMOVED lines=13> */
.L_x_9566:
[----:B------:R-:W-:Y:S05]  /*2eb0*/  BSYNC.RECONVERGENT B2 ;  /* 0x0000000000027941 */ /* 0x000fea0003800200 */
.L_x_9565:
        /* <DEDUP_REMOVED lines=61> */
.L_x_9563:
[----:B------:R-:W-:Y:S05]  /*3290*/  BSYNC.RECONVERGENT B1 ;  /* 0x0000000000017941 */ /* 0x000fea0003800200 */
.L_x_9562:
[----:B------:R-:W-:Y:S01]  /*32a0*/  I2FP.F32.U32 R111, R111 ;  /* 0x0000006f006f7245 */ /* 0x000fe20000201000 */
[----:B------:R-:W-:Y:S01]  /*32b0*/  BSSY.RECONVERGENT B1, `(.L_x_9567) ;  /* 0x000005d000017945 */ /* 0x000fe20003800200 */
[----:B------:R-:W-:Y:S01]  /*32c0*/  ISETP.NE.AND P2, PT, R133, 0x1, PT ;  /* 0x000000018500780c */ /* 0x000fe20003f45270 */
[----:B------:R-:W-:Y:S01]  /*32d0*/  HADD2.F32 R121, -RZ, R121.H1_H1 ;  /* 0x30000079ff797230 */ /* 0x000fe20000004100 */
[----:B------:R-:W-:Y:S01]  /*32e0*/  LOP3.LUT R171, R171, 0xfffffffd, RZ, 0xc0, !PT ;  /* 0xfffffffdabab7812 */ /* 0x000fe200078ec0ff */
[----:B------:R-:W-:Y:S01]  /*32f0*/  FFMA.FTZ R111, R111, R108, 1.1641532182693481445e-10 ;  /* 0x2f0000006f6f7423 */ /* 0x000fe2000001006c */
[----:B------:R-:W-:-:S04]  /*3300*/  IMAD.MOV.U32 R135, RZ, RZ, 0x2 ;  /* 0x00000002ff877424 */ /* 0x000fc800078e00ff */
        /* <DEDUP_REMOVED lines=12> */
.L_x_9569:
        /* <DEDUP_REMOVED lines=13> */
.L_x_9571:
[----:B------:R-:W-:Y:S05]  /*34a0*/  BSYNC.RECONVERGENT B2 ;  /* 0x0000000000027941 */ /* 0x000fea0003800200 */
.L_x_9570:
        /* <DEDUP_REMOVED lines=55> */
[----:B------:R-:W-:Y:S02]  /*3820*/  MOV R148, R146 ;  /* 0x0000009200947202 */ /* 0x000fe40000000f00 */
[----:B------:R-:W-:Y:S01]  /*3830*/  LOP3.LUT R145, R145, R136, R147, 0x96, !PT ;  /* 0x0000008891917212 */ /* 0x000fe200078e9693 */
[----:B------:R-:W-:-:S05]  /*3840*/  VIADD R111, R3, 0x96a522ad ;  /* 0x96a522ad036f7836 */ /* 0x000fca0000000000 */
[----:B------:R-:W-:Y:S01]  /*3850*/  LOP3.LUT R146, R111, R134, R139, 0x96, !PT ;  /* 0x000000866f927212 */ /* 0x000fe200078e968b */
[----:B------:R-:W-:Y:S02]  /*3860*/  IMAD.MOV.U32 R111, RZ, RZ, R0 ;  /* 0x000000ffff6f7224 */ /* 0x000fe400078e0000 */
[----:B------:R-:W-:-:S07]  /*3870*/  IMAD.MOV.U32 R0, RZ, RZ, R138 ;  /* 0x000000ffff007224 */ /* 0x000fce00078e008a */
.L_x_9568:
[----:B------:R-:W-:Y:S05]  /*3880*/  BSYNC.RECONVERGENT B1 ;  /* 0x0000000000017941 */ /* 0x000fea0003800200 */
.L_x_9567:
        /* <DEDUP_REMOVED lines=17> */
.L_x_9574:
        /* <DEDUP_REMOVED lines=13> */
.L_x_9576:
[----:B------:R-:W-:Y:S05]  /*3a70*/  BSYNC.RECONVERGENT B2 ;  /* 0x0000000000027941 */ /* 0x000fea0003800200 */
.L_x_9575:
        /* <DEDUP_REMOVED lines=61> */
.L_x_9573:
[----:B------:R-:W-:Y:S05]  /*3e50*/  BSYNC.RECONVERGENT B1 ;  /* 0x0000000000017941 */ /* 0x000fea0003800200 */
.L_x_9572:
        /* <DEDUP_REMOVED lines=17> */
.L_x_9579:
        /* <DEDUP_REMOVED lines=13> */
.L_x_9581:
[----:B------:R-:W-:Y:S05]  /*4040*/  BSYNC.RECONVERGENT B2 ;  /* 0x0000000000027941 */ /* 0x000fea0003800200 */
.L_x_9580:
        /* <DEDUP_REMOVED lines=61> */
.L_x_9578:
[----:B------:R-:W-:Y:S05]  /*4420*/  BSYNC.RECONVERGENT B1 ;  /* 0x0000000000017941 */ /* 0x000fea0003800200 */
.L_x_9577:
        /* <DEDUP_REMOVED lines=17> */
.L_x_9584:
        /* <DEDUP_REMOVED lines=13> */
.L_x_9586:
[----:B------:R-:W-:Y:S05]  /*4610*/  BSYNC.RECONVERGENT B2 ;  /* 0x0000000000027941 */ /* 0x000fea0003800200 */
.L_x_9585:
        /* <DEDUP_REMOVED lines=61> */
.L_x_9583:
[----:B------:R-:W-:Y:S05]  /*49f0*/  BSYNC.RECONVERGENT B1 ;  /* 0x0000000000017941 */ /* 0x000fea0003800200 */
.L_x_9582:
[----:B------:R-:W-:Y:S01]  /*4a00*/  I2FP.F32.U32 R133, R134 ;  /* 0x0000008600857245 */ /* 0x000fe20000201000 */
[----:B------:R-:W-:Y:S01]  /*4a10*/  FMUL.FTZ R109, R109, UR12 ;  /* 0x0000000c6d6d7c20 */ /* 0x000fe20008410000 */
[----:B------:R-:W-:Y:S01]  /*4a20*/  P2R R136, PR, RZ, 0x2 ;  /* 0x00000002ff887803 */ /* 0x000fe20000000000 */
[----:B------:R-:W-:Y:S01]  /*4a30*/  FMUL.FTZ R120, R120, UR12 ;  /* 0x0000000c78787c20 */ /* 0x000fe20008410000 */
[----:B------:R-:W-:Y:S01]  /*4a40*/  LOP3.LUT P1, RZ, R171, 0x10, RZ, 0xc0, !PT ;  /* 0x00000010abff7812 */ /* 0x000fe2000782c0ff */
[----:B------:R-:W-:Y:S01]  /*4a50*/  FFMA.FTZ R135, R133, R108, 1.1641532182693481445e-10 ;  /* 0x2f00000085877423 */ /* 0x000fe2000001006c */
[----:B------:R-:W-:Y:S01]  /*4a60*/  FMUL.FTZ R108, R122, UR12 ;  /* 0x0000000c7a6c7c20 */ /* 0x000fe20008410000 */
[----:B------:R-:W-:Y:S01]  /*4a70*/  P2R R137, PR, RZ, 0x1 ;  /* 0x00000001ff897803 */ /* 0x000fe20000000000 */
[----:B------:R-:W-:Y:S01]  /*4a80*/  FMUL.FTZ R111, R111, UR12 ;  /* 0x0000000c6f6f7c20 */ /* 0x000fe20008410000 */
[----:B------:R-:W-:Y:S01]  /*4a90*/  LOP3.LUT P0, RZ, R171, 0x8, RZ, 0xc0, !PT ;  /* 0x00000008abff7812 */ /* 0x000fe2000780c0ff */
[----:B------:R-:W-:Y:S01]  /*4aa0*/  FMUL.FTZ R133, R121, UR12 ;  /* 0x0000000c79857c20 */ /* 0x000fe20008410000 */
[----:B------:R-:W-:Y:S01]  /*4ab0*/  HADD2.F32 R134, -RZ, R123.H1_H1 ;  /* 0x3000007bff867230 */ /* 0x000fe20000004100 */
[----:B------:R-:W-:Y:S01]  /*4ac0*/  FSEL R121, R108, RZ, P3 ;  /* 0x000000ff6c797208 */ /* 0x000fe20001800000 */
        /* <DEDUP_REMOVED lines=9> */
[----:B------:R-:W-:Y:S02]  /*4b60*/  LOP3.LUT P6, RZ, R171, 0x4, RZ, 0xc0, !PT ;  /* 0x00000004abff7812 */ /* 0x000fe400078cc0ff */
[----:B------:R-:W-:Y:S02]  /*4b70*/  FSETP.GTU.FTZ.AND P5, PT, R135, R132, PT ;  /* 0x000000848700720b */ /* 0x000fe40003fbc000 */
        /* <DEDUP_REMOVED lines=14> */
.L_x_9546:
        /* <DEDUP_REMOVED lines=16> */
.L_x_9590:
        /* <DEDUP_REMOVED lines=13> */
.L_x_9592:
[----:B------:R-:W-:Y:S05]  /*4e30*/  BSYNC.RECONVERGENT B2 ;  /* 0x0000000000027941 */ /* 0x000fea0003800200 */
.L_x_9591:
[----:B------:R-:W-:Y:S01]  /*4e40*/  IMAD.WIDE.U32 R110, R172, -0x326172a9, RZ ;  /* 0xcd9e8d57ac6e7825 */ /* 0x000fe200078e00ff */
[----:B------:R-:W-:Y:S02]  /*4e50*/  LOP3.LUT R134, R149, R109, R3, 0x96, !PT ;  /* 0x0000006d95867212 */ /* 0x000fe400078e9603 */
[C---:B------:R-:W-:Y:S01]  /*4e60*/  IADD3 R145, PT, PT, R2.reuse, -0x700cb87f, RZ ;  /* 0x8ff3478102917810 */ /* 0x040fe20007ffe0ff */
        /* <DEDUP_REMOVED lines=50> */
[----:B------:R-:W-:Y:S01]  /*5190*/  VIADD R109, R3, 0x96a522ad ;  /* 0x96a522ad036d7836 */ /* 0x000fe20000000000 */
[----:B------:R-:W-:Y:S01]  /*51a0*/  LOP3.LUT R145, R145, R108, R133, 0x96, !PT ;  /* 0x0000006c91917212 */ /* 0x000fe200078e9685 */
[----:B------:R-:W-:-:S04]  /*51b0*/  IMAD.WIDE.U32 R110, R111, -0x2daee0ad, RZ ;  /* 0xd2511f536f6e7825 */ /* 0x000fc800078e00ff */
[----:B------:R-:W-:Y:S01]  /*51c0*/  IMAD.MOV.U32 R148, RZ, RZ, R132 ;  /* 0x000000ffff947224 */ /* 0x000fe200078e0084 */
[----:B------:R-:W-:Y:S01]  /*51d0*/  LOP3.LUT R146, R109, R146, R111, 0x96, !PT ;  /* 0x000000926d927212 */ /* 0x000fe200078e966f */
[----:B------:R-:W-:Y:S01]  /*51e0*/  IMAD.MOV.U32 R108, RZ, RZ, R159 ;  /* 0x000000ffff6c7224 */ /* 0x000fe200078e009f */
[----:B------:R-:W-:Y:S01]  /*51f0*/  MOV R0, R110 ;  /* 0x0000006e00007202 */ /* 0x000fe20000000f00 */
[----:B------:R-:W-:-:S07]  /*5200*/  IMAD.MOV.U32 R111, RZ, RZ, RZ ;  /* 0x000000ffff6f7224 */ /* 0x000fce00078e00ff */
.L_x_9589:
[----:B------:R-:W-:Y:S05]  /*5210*/  BSYNC.RECONVERGENT B1 ;  /* 0x0000000000017941 */ /* 0x000fea0003800200 */
.L_x_9588:
        /* <DEDUP_REMOVED lines=9> */
[----:B------:R-:W-:Y:S02]  /*52b0*/  IMAD.MOV.U32 R108, RZ, RZ, R148 ;  /* 0x000000ffff6c7224 */ /* 0x000fe400078e0094 */
[----:B------:R-:W-:-:S05]  /*52c0*/  FFMA.FTZ R109, R109, R134, 1.1641532182693481445e-10 ;  /* 0x2f0000006d6d7423 */ /* 0x000fca0000010086 */
        /* <DEDUP_REMOVED lines=12> */
.L_x_9595:
        /* <DEDUP_REMOVED lines=13> */
.L_x_9597:
[----:B------:R-:W-:Y:S05]  /*5460*/  BSYNC.RECONVERGENT B2 ;  /* 0x0000000000027941 */ /* 0x000fea0003800200 */
.L_x_9596:
        /* <DEDUP_REMOVED lines=61> */
.L_x_9594:
[----:B------:R-:W-:Y:S05]  /*5840*/  BSYNC.RECONVERGENT B1 ;  /* 0x0000000000017941 */ /* 0x000fea0003800200 */
.L_x_9593:
        /* <DEDUP_REMOVED lines=23> */
.L_x_9600:
        /* <DEDUP_REMOVED lines=13> */
.L_x_9602:
[----:B------:R-:W-:Y:S05]  /*5a90*/  BSYNC.RECONVERGENT B2 ;  /* 0x0000000000027941 */ /* 0x000fea0003800200 */
.L_x_9601:
        /* <DEDUP_REMOVED lines=61> */
.L_x_9599:
[----:B------:R-:W-:Y:S05]  /*5e70*/  BSYNC.RECONVERGENT B1 ;  /* 0x0000000000017941 */ /* 0x000fea0003800200 */
.L_x_9598:
[----:B------:R-:W-:Y:S01]  /*5e80*/  I2FP.F32.U32 R109, R109 ;  /* 0x0000006d006d7245 */ /* 0x000fe20000201000 */
[----:B------:R-:W-:Y:S01]  /*5e90*/  HADD2.F32 R120, -RZ, R120.H1_H1 ;  /* 0x30000078ff787230 */ /* 0x000fe20000004100 */
[----:B------:R-:W-:Y:S01]  /*5ea0*/  ISETP.NE.AND P2, PT, R110, 0x1, PT ;  /* 0x000000016e00780c */ /* 0x000fe20003f45270 */
[----:B------:R-:W-:Y:S01]  /*5eb0*/  BSSY.RECONVERGENT B1, `(.L_x_9603) ;  /* 0x000005c000017945 */ /* 0x000fe20003800200 */
[----:B------:R-:W-:Y:S01]  /*5ec0*/  LOP3.LUT R171, R171, 0xfffffff7, RZ, 0xc0, !PT ;  /* 0xfffffff7abab7812 */ /* 0x000fe200078ec0ff */
[----:B------:R-:W-:Y:S01]  /*5ed0*/  FFMA.FTZ R109, R109, R134, 1.1641532182693481445e-10 ;  /* 0x2f0000006d6d7423 */ /* 0x000fe20000010086 */
[----:B------:R-:W-:Y:S02]  /*5ee0*/  IMAD.MOV.U32 R111, RZ, RZ, 0x2 ;  /* 0x00000002ff6f7424 */ /* 0x000fe400078e00ff */
[----:B------:R-:W-:Y:S02]  /*5ef0*/  FMUL.FTZ R120, R133, R120 ;  /* 0x0000007885787220 */ /* 0x000fe40000410000 */
        /* <DEDUP_REMOVED lines=12> */
.L_x_9605:
        /* <DEDUP_REMOVED lines=13> */
.L_x_9607:
[----:B------:R-:W-:Y:S05]  /*6090*/  BSYNC.RECONVERGENT B2 ;  /* 0x0000000000027941 */ /* 0x000fea0003800200 */
.L_x_9606:
        /* <DEDUP_REMOVED lines=61> */
.L_x_9604:
[----:B------:R-:W-:Y:S05]  /*6470*/  BSYNC.RECONVERGENT B1 ;  /* 0x0000000000017941 */ /* 0x000fea0003800200 */
.L_x_9603:
        /* <DEDUP_REMOVED lines=23> */
.L_x_9610:
        /* <DEDUP_REMOVED lines=13> */
.L_x_9612:
[----:B------:R-:W-:Y:S05]  /*66c0*/  BSYNC.RECONVERGENT B2 ;  /* 0x0000000000027941 */ /* 0x000fea0003800200 */
.L_x_9611:
        /* <DEDUP_REMOVED lines=61> */
.L_x_9609:
[----:B------:R-:W-:Y:S05]  /*6aa0*/  BSYNC.RECONVERGENT B1 ;  /* 0x0000000000017941 */ /* 0x000fea0003800200 */
.L_x_9608:
[----:B------:R-:W-:Y:S01]  /*6ab0*/  I2FP.F32.U32 R111, R110 ;  /* 0x0000006e006f7245 */ /* 0x000fe20000201000 */
[----:B------:R-:W-:Y:S01]  /*6ac0*/  HADD2.F32 R120, -RZ, R121.H0_H0 ;  /* 0x20000079ff787230 */ /* 0x000fe20000004100 */
[----:B------:R-:W-:Y:S01]  /*6ad0*/  ISETP.NE.AND P2, PT, R135, 0x1, PT ;  /* 0x000000018700780c */ /* 0x000fe20003f45270 */
[----:B------:R-:W-:Y:S01]  /*6ae0*/  BSSY.RECONVERGENT B1, `(.L_x_9613) ;  /* 0x000005c000017945 */ /* 0x000fe20003800200 */
[----:B------:R-:W-:Y:S01]  /*6af0*/  LOP3.LUT R171, R171, 0xfffffffb, RZ, 0xc0, !PT ;  /* 0xfffffffbabab7812 */ /* 0x000fe200078ec0ff */
[----:B------:R-:W-:Y:S01]  /*6b00*/  FFMA.FTZ R111, R111, R134, 1.1641532182693481445e-10 ;  /* 0x2f0000006f6f7423 */ /* 0x000fe20000010086 */
[----:B------:R-:W-:Y:S02]  /*6b10*/  HFMA2 R136, -RZ, RZ, 0, 1.1920928955078125e-07 ;  /* 0x00000002ff887431 */ /* 0x000fe400000001ff */
        /* <DEDUP_REMOVED lines=13> */
.L_x_9615:
        /* <DEDUP_REMOVED lines=13> */
.L_x_9617:
[----:B------:R-:W-:Y:S05]  /*6cc0*/  BSYNC.RECONVERGENT B2 ;  /* 0x0000000000027941 */ /* 0x000fea0003800200 */
.L_x_9616:
        /* <DEDUP_REMOVED lines=61> */
.L_x_9614:
[----:B------:R-:W-:Y:S05]  /*70a0*/  BSYNC.RECONVERGENT B1 ;  /* 0x0000000000017941 */ /* 0x000fea0003800200 */
.L_x_9613:
        /* <DEDUP_REMOVED lines=23> */
.L_x_9620:
        /* <DEDUP_REMOVED lines=13> */
.L_x_9622:
[----:B------:R-:W-:Y:S05]  /*72f0*/  BSYNC.RECONVERGENT B2 ;  /* 0x0000000000027941 */ /* 0x000fea0003800200 */
.L_x_9621:
        /* <DEDUP_REMOVED lines=52> */
[----:B------:R-:W-:Y:S01]  /*7640*/  LOP3.LUT R154, R111, R154, R139, 0x96, !PT ;  /* 0x0000009a6f9a7212 */ /* 0x000fe200078e968b */
[----:B------:R-:W-:Y:S02]  /*7650*/  VIADD R111, R3, 0x96a522ad ;  /* 0x96a522ad036f7836 */ /* 0x000fe40000000000 */
[----:B------:R-:W-:-:S04]  /*7660*/  IMAD.WIDE.U32 R146, R146, -0x326172a9, RZ ;  /* 0xcd9e8d5792927825 */ /* 0x000fc800078e00ff */
[----:B------:R-:W-:Y:S01]  /*7670*/  IMAD.WIDE.U32 R154, R154, -0x2daee0ad, RZ ;  /* 0xd2511f539a9a7825 */ /* 0x000fe200078e00ff */
[----:B------:R-:W-:Y:S02]  /*7680*/  MOV R148, R146 ;  /* 0x0000009200947202 */ /* 0x000fe40000000f00 */
[----:B------:R-:W-:Y:S02]  /*7690*/  LOP3.LUT R145, R145, R138, R147, 0x96, !PT ;  /* 0x0000008a91917212 */ /* 0x000fe400078e9693 */
[----:B------:R-:W-:Y:S01]  /*76a0*/  LOP3.LUT R146, R111, R136, R155, 0x96, !PT ;  /* 0x000000886f927212 */ /* 0x000fe200078e969b */
[----:B------:R-:W-:Y:S02]  /*76b0*/  IMAD.MOV.U32 R111, RZ, RZ, R0 ;  /* 0x000000ffff6f7224 */ /* 0x000fe400078e0000 */
[----:B------:R-:W-:-:S07]  /*76c0*/  IMAD.MOV.U32 R0, RZ, RZ, R154 ;  /* 0x000000ffff007224 */ /* 0x000fce00078e009a */
.L_x_9619:
[----:B------:R-:W-:Y:S05]  /*76d0*/  BSYNC.RECONVERGENT B1 ;  /* 0x0000000000017941 */ /* 0x000fea0003800200 */
.L_x_9618:
        /* <DEDUP_REMOVED lines=20> */
.L_x_9625:
        /* <DEDUP_REMOVED lines=13> */
.L_x_9627:
[----:B------:R-:W-:Y:S05]  /*78f0*/  BSYNC.RECONVERGENT B2 ;  /* 0x0000000000027941 */ /* 0x000fea0003800200 */
.L_x_9626:
        /* <DEDUP_REMOVED lines=61> */
.L_x_9624:
[----:B------:R-:W-:Y:S05]  /*7cd0*/  BSYNC.RECONVERGENT B1 ;  /* 0x0000000000017941 */ /* 0x000fea0003800200 */
.L_x_9623:
[----:B------:R-:W-:Y:S01]  /*7ce0*/  I2FP.F32.U32 R111, R111 ;  /* 0x0000006f006f7245 */ /* 0x000fe20000201000 */
[----:B------:R-:W-:Y:S01]  /*7cf0*/  HADD2.F32 R120, -RZ, R161.H1_H1 ;  /* 0x300000a1ff787230 */ /* 0x000fe20000004100 */
        /* <DEDUP_REMOVED lines=21> */
.L_x_9630:
        /* <DEDUP_REMOVED lines=13> */
.L_x_9632:
[----:B------:R-:W-:Y:S05]  /*7f20*/  BSYNC.RECONVERGENT B2 ;  /* 0x0000000000027941 */ /* 0x000fea0003800200 */
.L_x_9631:
        /* <DEDUP_REMOVED lines=61> */
.L_x_9629:
[----:B------:R-:W-:Y:S05]  /*8300*/  BSYNC.RECONVERGENT B1 ;  /* 0x0000000000017941 */ /* 0x000fea0003800200 */
.L_x_9628:
        /* <DEDUP_REMOVED lines=18> */
.L_x_9635:
        /* <DEDUP_REMOVED lines=13> */
.L_x_9637:
[----:B------:R-:W-:Y:S05]  /*8500*/  BSYNC.RECONVERGENT B2 ;  /* 0x0000000000027941 */ /* 0x000fea0003800200 */
.L_x_9636:
        /* <DEDUP_REMOVED lines=55> */
[----:B------:R-:W-:Y:S01]  /*8880*/  VIADD R145, R2, 0x8ff34781 ;  /* 0x8ff3478102917836 */ /* 0x000fe20000000000 */
[----:B------:R-:W-:Y:S01]  /*8890*/  LOP3.LUT R146, R121, R120, R139, 0x96, !PT ;  /* 0x0000007879927212 */ /* 0x000fe200078e968b */
[----:B------:R-:W-:Y:S02]  /*88a0*/  IMAD.MOV.U32 R120, RZ, RZ, R0 ;  /* 0x000000ffff787224 */ /* 0x000fe400078e0000 */
[----:B------:R-:W-:Y:S02]  /*88b0*/  IMAD.MOV.U32 R0, RZ, RZ, R138 ;  /* 0x000000ffff007224 */ /* 0x000fe400078e008a */
[----:B------:R-:W-:Y:S01]  /*88c0*/  HFMA2 R138, -RZ, RZ, 0, 0 ;  /* 0x00000000ff8a7431 */ /* 0x000fe200000001ff */
[----:B------:R-:W-:-:S07]  /*88d0*/  LOP3.LUT R145, R145, R136, R147, 0x96, !PT ;  /* 0x0000008891917212 */ /* 0x000fce00078e9693 */
.L_x_9634:
[----:B------:R-:W-:Y:S05]  /*88e0*/  BSYNC.RECONVERGENT B1 ;  /* 0x0000000000017941 */ /* 0x000fea0003800200 */
.L_x_9633:
        /* <DEDUP_REMOVED lines=23> */
.L_x_9640:
        /* <DEDUP_REMOVED lines=13> */
.L_x_9642:
[----:B------:R-:W-:Y:S05]  /*8b30*/  BSYNC.RECONVERGENT B2 ;  /* 0x0000000000027941 */ /* 0x000fea0003800200 */
.L_x_9641:
        /* <DEDUP_REMOVED lines=61> */
.L_x_9639:
[----:B------:R-:W-:Y:S05]  /*8f10*/  BSYNC.RECONVERGENT B1 ;  /* 0x0000000000017941 */ /* 0x000fea0003800200 */
.L_x_9638:
        /* <DEDUP_REMOVED lines=18> */
.L_x_9645:
        /* <DEDUP_REMOVED lines=13> */
.L_x_9647:
[----:B------:R-:W-:Y:S05]  /*9110*/  BSYNC.RECONVERGENT B2 ;  /* 0x0000000000027941 */ /* 0x000fea0003800200 */
.L_x_9646:
        /* <DEDUP_REMOVED lines=60> */
[----:B------:R-:W-:-:S07]  /*94e0*/  MOV R0, R158 ;  /* 0x0000009e00007202 */ /* 0x000fce0000000f00 */
.L_x_9644:
[----:B------:R-:W-:Y:S05]  /*94f0*/  BSYNC.RECONVERGENT B1 ;  /* 0x0000000000017941 */ /* 0x000fea0003800200 */
.L_x_9643:
[----:B------:R-:W-:Y:S01]  /*9500*/  I2FP.F32.U32 R121, R122 ;  /* 0x0000007a00797245 */ /* 0x000fe20000201000 */
[----:B------:R-:W-:Y:S01]  /*9510*/  HADD2.F32 R122, -RZ, R162.H1_H1 ;  /* 0x300000a2ff7a7230 */ /* 0x000fe20000004100 */
        /* <DEDUP_REMOVED lines=21> */
.L_x_9650:
        /* <DEDUP_REMOVED lines=13> */
.L_x_9652:
[----:B------:R-:W-:Y:S05]  /*9740*/  BSYNC.RECONVERGENT B2 ;  /* 0x0000000000027941 */ /* 0x000fea0003800200 */
.L_x_9651:
        /* <DEDUP_REMOVED lines=60> */
[----:B------:R-:W-:-:S07]  /*9b10*/  HFMA2 R136, -RZ, RZ, 0, 0 ;  /* 0x00000000ff887431 */ /* 0x000fce00000001ff */
.L_x_9649:
[----:B------:R-:W-:Y:S05]  /*9b20*/  BSYNC.RECONVERGENT B1 ;  /* 0x0000000000017941 */ /* 0x000fea0003800200 */
.L_x_9648:
        /* <DEDUP_REMOVED lines=18> */
.L_x_9655:
        /* <DEDUP_REMOVED lines=13> */
.L_x_9657:
[----:B------:R-:W-:Y:S05]  /*9d20*/  BSYNC.RECONVERGENT B2 ;  /* 0x0000000000027941 */ /* 0x000fea0003800200 */
.L_x_9656:
        /* <DEDUP_REMOVED lines=61> */
.L_x_9654:
[----:B------:R-:W-:Y:S05]  /*a100*/  BSYNC.RECONVERGENT B1 ;  /* 0x0000000000017941 */ /* 0x000fea0003800200 */
.L_x_9653:
        /* <DEDUP_REMOVED lines=23> */
.L_x_9660:
        /* <DEDUP_REMOVED lines=13> */
.L_x_9662:
[----:B------:R-:W-:Y:S05]  /*a350*/  BSYNC.RECONVERGENT B2 ;  /* 0x0000000000027941 */ /* 0x000fea0003800200 */
.L_x_9661:
        /* <DEDUP_REMOVED lines=58> */
[----:B------:R-:W-:Y:S01]  /*a700*/  LOP3.LUT R146, R135, R136, R159, 0x96, !PT ;  /* 0x0000008887927212 */ /* 0x000fe200078e969f */
[----:B------:R-:W-:Y:S01]  /*a710*/  IMAD.MOV.U32 R135, RZ, RZ, R0 ;  /* 0x000000ffff877224 */ /* 0x000fe200078e0000 */
[----:B------:R-:W-:-:S07]  /*a720*/  MOV R0, R158 ;  /* 0x0000009e00007202 */ /* 0x000fce0000000f00 */
.L_x_9659:
[----:B------:R-:W-:Y:S05]  /*a730*/  BSYNC.RECONVERGENT B1 ;  /* 0x0000000000017941 */ /* 0x000fea0003800200 */
.L_x_9658:
        /* <DEDUP_REMOVED lines=18> */
.L_x_9665:
        /* <DEDUP_REMOVED lines=15> */
.L_x_9667:
[----:B------:R-:W-:Y:S05]  /*a950*/  BSYNC.RECONVERGENT B2 ;  /* 0x0000000000027941 */ /* 0x000fea0003800200 */
.L_x_9666:
        /* <DEDUP_REMOVED lines=51> */
[----:B------:R-:W-:Y:S01]  /*ac90*/  LOP3.LUT R158, R123, R158, R139, 0x96, !PT ;  /* 0x0000009e7b9e7212 */ /* 0x000fe200078e968b */
[----:B------:R-:W-:Y:S02]  /*aca0*/  VIADD R123, R3, 0x96a522ad ;  /* 0x96a522ad037b7836 */ /* 0x000fe40000000000 */
        /* <DEDUP_REMOVED lines=8> */
.L_x_9664:
[----:B------:R-:W-:Y:S05]  /*ad30*/  BSYNC.RECONVERGENT B1 ;  /* 0x0000000000017941 */ /* 0x000fea0003800200 */
.L_x_9663:
[----:B------:R-:W-:Y:S01]  /*ad40*/  I2FP.F32.U32 R123, R123 ;  /* 0x0000007b007b7245 */ /* 0x000fe20000201000 */
[----:B------:R-:W-:-:S04]  /*ad50*/  HADD2.F32 R136, -RZ, R163.H1_H1 ;  /* 0x300000a3ff887230 */ /* 0x000fc80000004100 */
[----:B------:R-:W-:Y:S01]  /*ad60*/  FFMA.FTZ R123, R123, R134, 1.1641532182693481445e-10 ;  /* 0x2f0000007b7b7423 */ /* 0x000fe20000010086 */
[----:B------:R-:W-:-:S04]  /*ad70*/  FMUL.FTZ R136, R136, R133 ;  /* 0x0000008588887220 */ /* 0x000fc80000410000 */
[----:B------:R-:W-:Y:S02]  /*ad80*/  FSETP.GTU.FTZ.AND P6, PT, R123, R132, PT ;  /* 0x000000847b00720b */ /* 0x000fe40003fdc000 */
[----:B------:R-:W-:Y:S02]  /*ad90*/  FSEL R123, R164, RZ, P5 ;  /* 0x000000ffa47b7208 */ /* 0x000fe40002800000 */
[----:B------:R-:W-:Y:S02]  /*ada0*/  FSEL R136, R136, RZ, !P6 ;  /* 0x000000ff88887208 */ /* 0x000fe40007000000 */
[----:B------:R-:W-:-:S03]  /*adb0*/  SEL R158, RZ, 0x1, P6 ;  /* 0x00000001ff9e7807 */ /* 0x000fc60003000000 */
[----:B------:R-:W-:-:S04]  /*adc0*/  FADD.FTZ R123, R136, R123 ;  /* 0x0000007b887b7221 */ /* 0x000fc80000010000 */
[----:B------:R-:W-:-:S07]  /*add0*/  @P1 FADD.FTZ R123, R107, R123 ;  /* 0x0000007b6b7b1221 */ /* 0x000fce0000010000 */
.L_x_9587:
        /* <DEDUP_REMOVED lines=44> */
.L_x_9668:
[----:B------:R-:W-:Y:S01]  /*b0a0*/  IMAD.MOV.U32 R159, RZ, RZ, R0 ;  /* 0x000000ffff9f7224 */ /* 0x000fe200078e0000 */
[----:B------:R-:W-:-:S07]  /*b0b0*/  IADD3 R0, PT, PT, R157, 0x100, RZ ;  /* 0x000001009d007810 */ /* 0x000fce0007ffe0ff */
.L_x_9545:
[----:B------:R-:W-:Y:S05]  /*b0c0*/  BSYNC.RECONVERGENT B0 ;  /* 0x0000000000007941 */ /* 0x000fea0003800200 */
.L_x_9544:
        /* <DEDUP_REMOVED lines=36> */
.L_x_9674:
        /* <DEDUP_REMOVED lines=13> */
.L_x_9676:
[----:B------:R-:W-:Y:S05]  /*b3e0*/  BSYNC.RECONVERGENT B2 ;  /* 0x0000000000027941 */ /* 0x000fea0003800200 */
.L_x_9675:
        /* <DEDUP_REMOVED lines=60> */
.L_x_9673:
[----:B------:R-:W-:Y:S05]  /*b7b0*/  BSYNC.RECONVERGENT B1 ;  /* 0x0000000000017941 */ /* 0x000fea0003800200 */
.L_x_9672:
        /* <DEDUP_REMOVED lines=23> */
.L_x_9679:
        /* <DEDUP_REMOVED lines=13> */
.L_x_9681:
[----:B------:R-:W-:Y:S05]  /*ba00*/  BSYNC.RECONVERGENT B2 ;  /* 0x0000000000027941 */ /* 0x000fea0003800200 */
.L_x_9680:
        /* <DEDUP_REMOVED lines=61> */
.L_x_9678:
[----:B------:R-:W-:Y:S05]  /*bde0*/  BSYNC.RECONVERGENT B1 ;  /* 0x0000000000017941 */ /* 0x000fea0003800200 */
.L_x_9677:
[----:B------:R-:W-:Y:S01]  /*bdf0*/  I2FP.F32.U32 R112, R112 ;  /* 0x0000007000707245 */ /* 0x000fe20000201000 */
[----:B------:R-:W-:Y:S01]  /*be00*/  HADD2.F32 R113, -RZ, R160.H0_H0 ;  /* 0x200000a0ff717230 */ /* 0x000fe20000004100 */
[----:B------:R-:W-:Y:S01]  /*be10*/  ISETP.NE.AND P3, PT, R115, 0x1, PT ;  /* 0x000000017300780c */ /* 0x000fe20003f65270 */
[----:B------:R-:W-:Y:S01]  /*be20*/  BSSY.RECONVERGENT B1, `(.L_x_9682) ;  /* 0x000005f000017945 */ /* 0x000fe20003800200 */
[----:B------:R-:W-:Y:S02]  /*be30*/  IMAD.MOV.U32 R136, RZ, RZ, 0x2 ;  /* 0x00000002ff887424 */ /* 0x000fe400078e00ff */
[----:B------:R-:W-:Y:S01]  /*be40*/  FFMA.FTZ R112, R112, R135, 1.1641532182693481445e-10 ;  /* 0x2f00000070707423 */ /* 0x000fe20000010087 */
[----:B------:R-:W-:Y:S01]  /*be50*/  FMUL.FTZ R114, R113, R134 ;  /* 0x0000008671727220 */ /* 0x000fe20000410000 */
[----:B------:R-:W-:-:S03]  /*be60*/  FSEL R113, R150, RZ, P4 ;  /* 0x000000ff96717208 */ /* 0x000fc60002000000 */
[----:B------:R-:W-:-:S04]  /*be70*/  FSETP.GTU.FTZ.AND P2, PT, R112, R133, PT ;  /* 0x000000857000720b */ /* 0x000fc80003f5c000 */
        /* <DEDUP_REMOVED lines=14> */
.L_x_9684:
        /* <DEDUP_REMOVED lines=13> */
.L_x_9686:
[----:B------:R-:W-:Y:S05]  /*c030*/  BSYNC.RECONVERGENT B2 ;  /* 0x0000000000027941 */ /* 0x000fea0003800200 */
.L_x_9685:
        /* <DEDUP_REMOVED lines=61> */
.L_x_9683:
[----:B------:R-:W-:Y:S05]  /*c410*/  BSYNC.RECONVERGENT B1 ;  /* 0x0000000000017941 */ /* 0x000fea0003800200 */
.L_x_9682:
        /* <DEDUP_REMOVED lines=20> */
.L_x_9689:
        /* <DEDUP_REMOVED lines=13> */
.L_x_9691:
[----:B------:R-:W-:Y:S05]  /*c630*/  BSYNC.RECONVERGENT B2 ;  /* 0x0000000000027941 */ /* 0x000fea0003800200 */
.L_x_9690:
        /* <DEDUP_REMOVED lines=61> */
.L_x_9688:
[----:B------:R-:W-:Y:S05]  /*ca10*/  BSYNC.RECONVERGENT B1 ;  /* 0x0000000000017941 */ /* 0x000fea0003800200 */
.L_x_9687:
        /* <DEDUP_REMOVED lines=23> */
.L_x_9694:
        /* <DEDUP_REMOVED lines=13> */
.L_x_9696:
[----:B------:R-:W-:Y:S05]  /*cc60*/  BSYNC.RECONVERGENT B2 ;  /* 0x0000000000027941 */ /* 0x000fea0003800200 */
.L_x_9695:
        /* <DEDUP_REMOVED lines=54> */
[----:B------:R-:W-:Y:S02]  /*cfd0*/  VIADD R145, R2, 0x8ff34781 ;  /* 0x8ff3478102917836 */ /* 0x000fe40000000000 */
[----:B------:R-:W-:Y:S01]  /*cfe0*/  IMAD.MOV.U32 R148, RZ, RZ, R146 ;  /* 0x000000ffff947224 */ /* 0x000fe200078e0092 */
[----:B------:R-:W-:Y:S01]  /*cff0*/  LOP3.LUT R146, R115, R114, R139, 0x96, !PT ;  /* 0x0000007273927212 */ /* 0x000fe200078e968b */
[----:B------:R-:W-:Y:S01]  /*d000*/  IMAD.MOV.U32 R114, RZ, RZ, R132 ;  /* 0x000000ffff727224 */ /* 0x000fe200078e0084 */
[----:B------:R-:W-:Y:S01]  /*d010*/  LOP3.LUT R145, R145, R136, R147, 0x96, !PT ;  /* 0x0000008891917212 */ /* 0x000fe200078e9693 */
[----:B------:R-:W-:Y:S01]  /*d020*/  IMAD.MOV.U32 R136, RZ, RZ, RZ ;  /* 0x000000ffff887224 */ /* 0x000fe200078e00ff */
[----:B------:R-:W-:-:S07]  /*d030*/  MOV R132, R138 ;  /* 0x0000008a00847202 */ /* 0x000fce0000000f00 */
.L_x_9693:
[----:B------:R-:W-:Y:S05]  /*d040*/  BSYNC.RECONVERGENT B1 ;  /* 0x0000000000017941 */ /* 0x000fea0003800200 */
.L_x_9692:
[----:B------:R-:W-:Y:S01]  /*d050*/  I2FP.F32.U32 R114, R114 ;  /* 0x0000007200727245 */ /* 0x000fe20000201000 */
[----:B------:R-:W-:Y:S01]  /*d060*/  HADD2.F32 R115, -RZ, R125.H0_H0 ;  /* 0x2000007dff737230 */ /* 0x000fe20000004100 */
        /* <DEDUP_REMOVED lines=18> */
.L_x_9699:
        /* <DEDUP_REMOVED lines=13> */
.L_x_9701:
[----:B------:R-:W-:Y:S05]  /*d260*/  BSYNC.RECONVERGENT B2 ;  /* 0x0000000000027941 */ /* 0x000fea0003800200 */
.L_x_9700:
        /* <DEDUP_REMOVED lines=55> */
[----:B------:R-:W-:-:S03]  /*d5e0*/  MOV R148, R146 ;  /* 0x0000009200947202 */ /* 0x000fc60000000f00 */
[----:B------:R-:W-:Y:S01]  /*d5f0*/  VIADD R145, R2, 0x8ff34781 ;  /* 0x8ff3478102917836 */ /* 0x000fe20000000000 */
[----:B------:R-:W-:Y:S01]  /*d600*/  LOP3.LUT R146, R115, R114, R139, 0x96, !PT ;  /* 0x0000007273927212 */ /* 0x000fe200078e968b */
[----:B------:R-:W-:Y:S02]  /*d610*/  IMAD.MOV.U32 R114, RZ, RZ, R132 ;  /* 0x000000ffff727224 */ /* 0x000fe400078e0084 */
[----:B------:R-:W-:Y:S01]  /*d620*/  IMAD.MOV.U32 R132, RZ, RZ, R138 ;  /* 0x000000ffff847224 */ /* 0x000fe200078e008a */
[----:B------:R-:W-:-:S07]  /*d630*/  LOP3.LUT R145, R145, R136, R147, 0x96, !PT ;  /* 0x0000008891917212 */ /* 0x000fce00078e9693 */
.L_x_9698:
[----:B------:R-:W-:Y:S05]  /*d640*/  BSYNC.RECONVERGENT B1 ;  /* 0x0000000000017941 */ /* 0x000fea0003800200 */
.L_x_9697:
[----:B------:R-:W-:Y:S01]  /*d650*/  I2FP.F32.U32 R114, R114 ;  /* 0x0000007200727245 */ /* 0x000fe20000201000 */
[----:B------:R-:W-:Y:S01]  /*d660*/  HADD2.F32 R115, -RZ, R161.H0_H0 ;  /* 0x200000a1ff737230 */ /* 0x000fe20000004100 */
[----:B------:R-:W-:Y:S01]  /*d670*/  BSSY.RECONVERGENT B1, `(.L_x_9702) ;  /* 0x0000060000017945 */ /* 0x000fe20003800200 */
[----:B------:R-:W-:Y:S02]  /*d680*/  IMAD.MOV.U32 R136, RZ, RZ, 0x2 ;  /* 0x00000002ff887424 */ /* 0x000fe400078e00ff */
        /* <DEDUP_REMOVED lines=19> */
.L_x_9704:
        /* <DEDUP_REMOVED lines=13> */
.L_x_9706:
[----:B------:R-:W-:Y:S05]  /*d890*/  BSYNC.RECONVERGENT B2 ;  /* 0x0000000000027941 */ /* 0x000fea0003800200 */
.L_x_9705:
        /* <DEDUP_REMOVED lines=57> */
[----:B------:R-:W-:Y:S01]  /*dc30*/  LOP3.LUT R146, R115, R136, R155, 0x96, !PT ;  /* 0x0000008873927212 */ /* 0x000fe200078e969b */
[----:B------:R-:W-:Y:S01]  /*dc40*/  IMAD.MOV.U32 R136, RZ, RZ, RZ ;  /* 0x000000ffff887224 */ /* 0x000fe200078e00ff */
[----:B------:R-:W-:Y:S01]  /*dc50*/  MOV R115, R132 ;  /* 0x0000008400737202 */ /* 0x000fe20000000f00 */
[----:B------:R-:W-:-:S07]  /*dc60*/  IMAD.MOV.U32 R132, RZ, RZ, R154 ;  /* 0x000000ffff847224 */ /* 0x000fce00078e009a */
.L_x_9703:
[----:B------:R-:W-:Y:S05]  /*dc70*/  BSYNC.RECONVERGENT B1 ;  /* 0x0000000000017941 */ /* 0x000fea0003800200 */
.L_x_9702:
[----:B------:R-:W-:Y:S01]  /*dc80*/  I2FP.F32.U32 R124, R115 ;  /* 0x00000073007c7245 */ /* 0x000fe20000201000 */
[----:B------:R-:W-:Y:S01]  /*dc90*/  HADD2.F32 R125, -RZ, R125.H1_H1 ;  /* 0x3000007dff7d7230 */ /* 0x000fe20000004100 */
        /* <DEDUP_REMOVED lines=18> */
.L_x_9709:
        /* <DEDUP_REMOVED lines=13> */
.L_x_9711:
[----:B------:R-:W-:Y:S05]  /*de90*/  BSYNC.RECONVERGENT B2 ;  /* 0x0000000000027941 */ /* 0x000fea0003800200 */
.L_x_9710:
        /* <DEDUP_REMOVED lines=61> */
.L_x_9708:
[----:B------:R-:W-:Y:S05]  /*e270*/  BSYNC.RECONVERGENT B1 ;  /* 0x0000000000017941 */ /* 0x000fea0003800200 */
.L_x_9707:
        /* <DEDUP_REMOVED lines=23> */
.L_x_9714:
        /* <DEDUP_REMOVED lines=13> */
.L_x_9716:
[----:B------:R-:W-:Y:S05]  /*e4c0*/  BSYNC.RECONVERGENT B2 ;  /* 0x0000000000027941 */ /* 0x000fea0003800200 */
.L_x_9715:
        /* <DEDUP_REMOVED lines=61> */
.L_x_9713:
[----:B------:R-:W-:Y:S05]  /*e8a0*/  BSYNC.RECONVERGENT B1 ;  /* 0x0000000000017941 */ /* 0x000fea0003800200 */
.L_x_9712:
        /* <DEDUP_REMOVED lines=18> */
.L_x_9719:
        /* <DEDUP_REMOVED lines=13> */
.L_x_9721:
[----:B------:R-:W-:Y:S05]  /*eaa0*/  BSYNC.RECONVERGENT B2 ;  /* 0x0000000000027941 */ /* 0x000fea0003800200 */
.L_x_9720:
        /* <DEDUP_REMOVED lines=61> */
.L_x_9718:
[----:B------:R-:W-:Y:S05]  /*ee80*/  BSYNC.RECONVERGENT B1 ;  /* 0x0000000000017941 */ /* 0x000fea0003800200 */
.L_x_9717:
        /* <DEDUP_REMOVED lines=23> */
.L_x_9724:
        /* <DEDUP_REMOVED lines=13> */
.L_x_9726:
[----:B------:R-:W-:Y:S05]  /*f0d0*/  BSYNC.RECONVERGENT B2 ;  /* 0x0000000000027941 */ /* 0x000fea0003800200 */
.L_x_9725:
        /* <DEDUP_REMOVED lines=61> */
.L_x_9723:
[----:B------:R-:W-:Y:S05]  /*f4b0*/  BSYNC.RECONVERGENT B1 ;  /* 0x0000000000017941 */ /* 0x000fea0003800200 */
.L_x_9722:
[----:B------:R-:W-:Y:S01]  /*f4c0*/  ISETP.NE.AND P4, PT, R138, 0x1, PT ;  /* 0x000000018a00780c */ /* 0x000fe20003f85270 */
[----:B------:R-:W-:Y:S01]  /*f4d0*/  BSSY.RECONVERGENT B1, `(.L_x_9727) ;  /* 0x000005c000017945 */ /* 0x000fe20003800200 */
[----:B------:R-:W-:Y:S01]  /*f4e0*/  I2FP.F32.U32 R136, R125 ;  /* 0x0000007d00887245 */ /* 0x000fe20000201000 */
[----:B------:R-:W-:Y:S01]  /*f4f0*/  HADD2.F32 R125, -RZ, R126.H1_H1 ;  /* 0x3000007eff7d7230 */ /* 0x000fe20000004100 */
        /* <DEDUP_REMOVED lines=14> */
.L_x_9729:
        /* <DEDUP_REMOVED lines=13> */
.L_x_9731:
[----:B------:R-:W-:Y:S05]  /*f6b0*/  BSYNC.RECONVERGENT B2 ;  /* 0x0000000000027941 */ /* 0x000fea0003800200 */
.L_x_9730:
        /* <DEDUP_REMOVED lines=54> */
[----:B------:R-:W-:Y:S02]  /*fa20*/  HFMA2 R137, -RZ, RZ, 0, 0 ;  /* 0x00000000ff897431 */ /* 0x000fe400000001ff */
[----:B------:R-:W-:-:S04]  /*fa30*/  IMAD.WIDE.U32 R146, R146, -0x326172a9, RZ ;  /* 0xcd9e8d5792927825 */ /* 0x000fc800078e00ff */
[----:B------:R-:W-:Y:S01]  /*fa40*/  IMAD.WIDE.U32 R158, R158, -0x2daee0ad, RZ ;  /* 0xd2511f539e9e7825 */ /* 0x000fe200078e00ff */
[----:B------:R-:W-:Y:S02]  /*fa50*/  MOV R148, R146 ;  /* 0x0000009200947202 */ /* 0x000fe40000000f00 */
[----:B------:R-:W-:Y:S01]  /*fa60*/  LOP3.LUT R145, R145, R138, R147, 0x96, !PT ;  /* 0x0000008a91917212 */ /* 0x000fe200078e9693 */
[----:B------:R-:W-:Y:S01]  /*fa70*/  IMAD.MOV.U32 R132, RZ, RZ, R158 ;  /* 0x000000ffff847224 */ /* 0x000fe200078e009e */
[----:B------:R-:W-:-:S07]  /*fa80*/  LOP3.LUT R146, R125, R136, R159, 0x96, !PT ;  /* 0x000000887d927212 */ /* 0x000fce00078e969f */
.L_x_9728:
[----:B------:R-:W-:Y:S05]  /*fa90*/  BSYNC.RECONVERGENT B1 ;  /* 0x0000000000017941 */ /* 0x000fea0003800200 */
.L_x_9727:
        /* <DEDUP_REMOVED lines=23> */
.L_x_9734:
        /* <DEDUP_REMOVED lines=13> */
.L_x_9736:
[----:B------:R-:W-:Y:S05]  /*fce0*/  BSYNC.RECONVERGENT B2 ;  /* 0x0000000000027941 */ /* 0x000fea0003800200 */
.L_x_9735:
        /* <DEDUP_REMOVED lines=61> */
.L_x_9733:
[----:B------:R-:W-:Y:S05]  /*100c0*/  BSYNC.RECONVERGENT B1 ;  /* 0x0000000000017941 */ /* 0x000fea0003800200 */
.L_x_9732:
        /* <DEDUP_REMOVED lines=18> */
.L_x_9739:
        /* <DEDUP_REMOVED lines=13> */
.L_x_9741:
[----:B------:R-:W-:Y:S05]  /*102c0*/  BSYNC.RECONVERGENT B2 ;  /* 0x0000000000027941 */ /* 0x000fea0003800200 */
.L_x_9740:
        /* <DEDUP_REMOVED lines=57> */
[----:B------:R-:W-:Y:S01]  /*10660*/  IMAD.MOV.U32 R139, RZ, RZ, RZ ;  /* 0x000000ffff8b7224 */ /* 0x000fe200078e00ff */
[----:B------:R-:W-:Y:S01]  /*10670*/  LOP3.LUT R146, R137, R136, R159, 0x96, !PT ;  /* 0x0000008889927212 */ /* 0x000fe200078e969f */
[----:B------:R-:W-:Y:S01]  /*10680*/  IMAD.MOV.U32 R136, RZ, RZ, R132 ;  /* 0x000000ffff887224 */ /* 0x000fe200078e0084 */
[----:B------:R-:W-:-:S07]  /*10690*/  MOV R132, R158 ;  /* 0x0000009e00847202 */ /* 0x000fce0000000f00 */
.L_x_9738:
[----:B------:R-:W-:Y:S05]  /*106a0*/  BSYNC.RECONVERGENT B1 ;  /* 0x0000000000017941 */ /* 0x000fea0003800200 */
.L_x_9737:
        /* <DEDUP_REMOVED lines=23> */
.L_x_9744:
        /* <DEDUP_REMOVED lines=13> */
.L_x_9746:
[----:B------:R-:W-:Y:S05]  /*108f0*/  BSYNC.RECONVERGENT B2 ;  /* 0x0000000000027941 */ /* 0x000fea0003800200 */
.L_x_9745:
        /* <DEDUP_REMOVED lines=61> */
.L_x_9743:
[----:B------:R-:W-:Y:S05]  /*10cd0*/  BSYNC.RECONVERGENT B1 ;  /* 0x0000000000017941 */ /* 0x000fea0003800200 */
.L_x_9742:
        /* <DEDUP_REMOVED lines=18> */
.L_x_9749:
        /* <DEDUP_REMOVED lines=15> */
.L_x_9751:
[----:B------:R-:W-:Y:S05]  /*10ef0*/  BSYNC.RECONVERGENT B2 ;  /* 0x0000000000027941 */ /* 0x000fea0003800200 */
.L_x_9750:
        /* <DEDUP_REMOVED lines=61> */
.L_x_9748:
[----:B------:R-:W-:Y:S05]  /*112d0*/  BSYNC.RECONVERGENT B1 ;  /* 0x0000000000017941 */ /* 0x000fea0003800200 */
.L_x_9747:
[----:B------:R-:W-:Y:S01]  /*112e0*/  I2FP.F32.U32 R136, R137 ;  /* 0x0000008900887245 */ /* 0x000fe20000201000 */
[----:B------:R-:W-:-:S04]  /*112f0*/  HADD2.F32 R127, -RZ, R163.H1_H1 ;  /* 0x300000a3ff7f7230 */ /* 0x000fc80000004100 */
[----:B------:R-:W-:Y:S01]  /*11300*/  FFMA.FTZ R136, R136, R135, 1.1641532182693481445e-10 ;  /* 0x2f00000088887423 */ /* 0x000fe20000010087 */
[----:B------:R-:W-:Y:S01]  /*11310*/  FMUL.FTZ R127, R127, R134 ;  /* 0x000000867f7f7220 */ /* 0x000fe20000410000 */
[----:B------:R-:W-:-:S03]  /*11320*/  FSEL R134, R164, RZ, P5 ;  /* 0x000000ffa4867208 */ /* 0x000fc60002800000 */
[----:B------:R-:W-:-:S04]  /*11330*/  FSETP.GTU.FTZ.AND P6, PT, R136, R133, PT ;  /* 0x000000858800720b */ /* 0x000fc80003fdc000 */
[----:B------:R-:W-:Y:S02]  /*11340*/  FSEL R127, R127, RZ, !P6 ;  /* 0x000000ff7f7f7208 */ /* 0x000fe40007000000 */
[----:B------:R-:W-:-:S03]  /*11350*/  SEL R158, RZ, 0x1, P6 ;  /* 0x00000001ff9e7807 */ /* 0x000fc60003000000 */
[----:B------:R-:W-:-:S04]  /*11360*/  FADD.FTZ R127, R127, R134 ;  /* 0x000000867f7f7221 */ /* 0x000fc80000010000 */
[----:B------:R-:W-:Y:S01]  /*11370*/  @P1 FADD.FTZ R127, R107, R127 ;  /* 0x0000007f6b7f1221 */ /* 0x000fe20000010000 */
[----:B------:R-:W-:Y:S06]  /*11380*/  BRA `(.L_x_9752) ;  /* 0x0000003000547947 */ /* 0x000fec0003800000 */
.L_x_9671:
        /* <DEDUP_REMOVED lines=16> */
.L_x_9755:
        /* <DEDUP_REMOVED lines=13> */
.L_x_9757:
[----:B------:R-:W-:Y:S05]  /*11560*/  BSYNC.RECONVERGENT B2 ;  /* 0x0000000000027941 */ /* 0x000fea0003800200 */
.L_x_9756:
[----:B------:R-:W-:Y:S01]  /*11570*/  IMAD.WIDE.U32 R114, R172, -0x326172a9, RZ ;  /* 0xcd9e8d57ac727825 */ /* 0x000fe200078e00ff */
[----:B------:R-:W-:Y:S02]  /*11580*/  LOP3.LUT R134, R149, R113, R3, 0x96, !PT ;  /* 0x0000007195867212 */ /* 0x000fe400078e9603 */
[----:B------:R-:W-:Y:S02]  /*11590*/  IADD3 R113, PT, PT, R2, -0x61c88647, RZ ;  /* 0x9e3779b902717810 */ /* 0x000fe40007ffe0ff */
        /* <DEDUP_REMOVED lines=57> */
.L_x_9754:
[----:B------:R-:W-:Y:S05]  /*11930*/  BSYNC.RECONVERGENT B1 ;  /* 0x0000000000017941 */ /* 0x000fea0003800200 */
.L_x_9753:
[----:B------:R-:W0:Y:S01]  /*11940*/  LDC R133, c[0x0][0x404] ;  /* 0x00010100ff857b82 */ /* 0x000e220000000800 */
[----:B------:R-:W-:Y:S01]  /*11950*/  I2FP.F32.U32 R113, R112 ;  /* 0x0000007000717245 */ /* 0x000fe20000201000 */
[----:B------:R-:W-:Y:S01]  /*11960*/  IMAD.MOV.U32 R112, RZ, RZ, 0x2f800000 ;  /* 0x2f800000ff707424 */ /* 0x000fe200078e00ff */
[----:B------:R-:W-:Y:S01]  /*11970*/  ISETP.NE.AND P2, PT, R115, 0x1, PT ;  /* 0x000000017300780c */ /* 0x000fe20003f45270 */
[----:B------:R-:W-:Y:S01]  /*11980*/  BSSY.RECONVERGENT B1, `(.L_x_9758) ;  /* 0x000005c000017945 */ /* 0x000fe20003800200 */
[----:B------:R-:W-:Y:S01]  /*11990*/  LOP3.LUT R171, R171, 0xffffffef, RZ, 0xc0, !PT ;  /* 0xffffffefabab7812 */ /* 0x000fe200078ec0ff */
[----:B------:R-:W-:Y:S01]  /*119a0*/  FFMA.FTZ R114, R113, R112, 1.1641532182693481445e-10 ;  /* 0x2f00000071727423 */ /* 0x000fe20000010070 */
[----:B-----5:R-:W-:Y:S01]  /*119b0*/  HADD2.F32 R113, -RZ, R124.H0_H0 ;  /* 0x2000007cff717230 */ /* 0x020fe20000004100 */
[----:B------:R-:W-:-:S03]  /*119c0*/  MOV R134, 0x2 ;  /* 0x0000000200867802 */ /* 0x000fc60000000f00 */
        /* <DEDUP_REMOVED lines=12> */
.L_x_9760:
        /* <DEDUP_REMOVED lines=13> */
.L_x_9762:
[----:B------:R-:W-:Y:S05]  /*11b60*/  BSYNC.RECONVERGENT B2 ;  /* 0x0000000000027941 */ /* 0x000fea0003800200 */
.L_x_9761:
        /* <DEDUP_REMOVED lines=57> */
[----:B------:R-:W-:Y:S02]  /*11f00*/  IMAD.MOV.U32 R132, RZ, RZ, R134 ;  /* 0x000000ffff847224 */ /* 0x000fe400078e0086 */
[----:B------:R-:W-:Y:S02]  /*11f10*/  HFMA2 R134, -RZ, RZ, 0, 0 ;  /* 0x00000000ff867431 */ /* 0x000fe400000001ff */
[----:B------:R-:W-:Y:S01]  /*11f20*/  IMAD.MOV.U32 R148, RZ, RZ, R136 ;  /* 0x000000ffff947224 */ /* 0x000fe200078e0088 */
[----:B------:R-:W-:-:S07]  /*11f30*/  LOP3.LUT R146, R115, R146, R135, 0x96, !PT ;  /* 0x0000009273927212 */ /* 0x000fce00078e9687 */
.L_x_9759:
[----:B------:R-:W-:Y:S05]  /*11f40*/  BSYNC.RECONVERGENT B1 ;  /* 0x0000000000017941 */ /* 0x000fea0003800200 */
.L_x_9758:
        /* <DEDUP_REMOVED lines=19> */
.L_x_9765:
        /* <DEDUP_REMOVED lines=13> */
.L_x_9767:
[----:B------:R-:W-:Y:S05]  /*12150*/  BSYNC.RECONVERGENT B2 ;  /* 0x0000000000027941 */ /* 0x000fea0003800200 */
.L_x_9766:
        /* <DEDUP_REMOVED lines=61> */
.L_x_9764:
[----:B------:R-:W-:Y:S05]  /*12530*/  BSYNC.RECONVERGENT B1 ;  /* 0x0000000000017941 */ /* 0x000fea0003800200 */
.L_x_9763:
[----:B------:R-:W-:Y:S01]  /*12540*/  I2FP.F32.U32 R115, R114 ;  /* 0x0000007200737245 */ /* 0x000fe20000201000 */
[----:B------:R-:W-:Y:S01]  /*12550*/  BSSY.RECONVERGENT B1, `(.L_x_9768) ;  /* 0x000005d000017945 */ /* 0x000fe20003800200 */
[----:B------:R-:W-:Y:S01]  /*12560*/  ISETP.NE.AND P2, PT, R135, 0x1, PT ;  /* 0x000000018700780c */ /* 0x000fe20003f45270 */
[----:B------:R-:W-:Y:S01]  /*12570*/  HFMA2 R136, -RZ, RZ, 0, 1.1920928955078125e-07 ;  /* 0x00000002ff887431 */ /* 0x000fe200000001ff */
[----:B------:R-:W-:Y:S01]  /*12580*/  LOP3.LUT R171, R171, 0xfffffffb, RZ, 0xc0, !PT ;  /* 0xfffffffbabab7812 */ /* 0x000fe200078ec0ff */
[----:B------:R-:W-:Y:S01]  /*12590*/  FFMA.FTZ R134, R115, R112, 1.1641532182693481445e-10 ;  /* 0x2f00000073867423 */ /* 0x000fe20000010070 */
[----:B------:R-:W-:Y:S02]  /*125a0*/  HADD2.F32 R114, -RZ, R125.H0_H0 ;  /* 0x2000007dff727230 */ /* 0x000fe40000004100 */
        /* <DEDUP_REMOVED lines=12> */
.L_x_9770:
        /* <DEDUP_REMOVED lines=13> */
.L_x_9772:
[----:B------:R-:W-:Y:S05]  /*12740*/  BSYNC.RECONVERGENT B2 ;  /* 0x0000000000027941 */ /* 0x000fea0003800200 */
.L_x_9771:
        /* <DEDUP_REMOVED lines=61> */
.L_x_9769:
[----:B------:R-:W-:Y:S05]  /*12b20*/  BSYNC.RECONVERGENT B1 ;  /* 0x0000000000017941 */ /* 0x000fea0003800200 */
.L_x_9768:
[----:B------:R-:W-:Y:S01]  /*12b30*/  I2FP.F32.U32 R115, R115 ;  /* 0x0000007300737245 */ /* 0x000fe20000201000 */
[----:B------:R-:W-:Y:S01]  /*12b40*/  BSSY.RECONVERGENT B1, `(.L_x_9773) ;  /* 0x000005d000017945 */ /* 0x000fe20003800200 */
[----:B------:R-:W-:Y:S01]  /*12b50*/  ISETP.NE.AND P2, PT, R136, 0x1, PT ;  /* 0x000000018800780c */ /* 0x000fe20003f45270 */
[----:B------:R-:W-:Y:S01]  /*12b60*/  HADD2.F32 R125, -RZ, R125.H1_H1 ;  /* 0x3000007dff7d7230 */ /* 0x000fe20000004100 */
[----:B------:R-:W-:Y:S01]  /*12b70*/  LOP3.LUT R171, R171, 0xfffffffd, RZ, 0xc0, !PT ;  /* 0xfffffffdabab7812 */ /* 0x000fe200078ec0ff */
[----:B------:R-:W-:Y:S01]  /*12b80*/  FFMA.FTZ R134, R115, R112, 1.1641532182693481445e-10 ;  /* 0x2f00000073867423 */ /* 0x000fe20000010070 */
[----:B------:R-:W-:Y:S01]  /*12b90*/  IMAD.MOV.U32 R137, RZ, RZ, 0x2 ;  /* 0x00000002ff897424 */ /* 0x000fe200078e00ff */
[----:B------:R-:W-:-:S03]  /*12ba0*/  MOV R115, R148 ;  /* 0x0000009400737202 */ /* 0x000fc60000000f00 */
        /* <DEDUP_REMOVED lines=11> */
.L_x_9775:
        /* <DEDUP_REMOVED lines=13> */
.L_x_9777:
[----:B------:R-:W-:Y:S05]  /*12d30*/  BSYNC.RECONVERGENT B2 ;  /* 0x0000000000027941 */ /* 0x000fea0003800200 */
.L_x_9776:
        /* <DEDUP_REMOVED lines=54> */
[----:B------:R-:W-:Y:S02]  /*130a0*/  MOV R148, R146 ;  /* 0x0000009200947202 */ /* 0x000fe40000000f00 */
[----:B------:R-:W-:Y:S01]  /*130b0*/  LOP3.LUT R145, R145, R136, R147, 0x96, !PT ;  /* 0x0000008891917212 */ /* 0x000fe200078e9693 */
[----:B------:R-:W-:Y:S02]  /*130c0*/  VIADD R115, R3, 0x96a522ad ;  /* 0x96a522ad03737836 */ /* 0x000fe40000000000 */
[----:B------:R-:W-:-:S03]  /*130d0*/  IMAD.MOV.U32 R137, RZ, RZ, RZ ;  /* 0x000000ffff897224 */ /* 0x000fc600078e00ff */
[----:B------:R-:W-:Y:S01]  /*130e0*/  LOP3.LUT R146, R115, R134, R139, 0x96, !PT ;  /* 0x0000008673927212 */ /* 0x000fe200078e968b */
[----:B------:R-:W-:Y:S01]  /*130f0*/  IMAD.MOV.U32 R115, RZ, RZ, R132 ;  /* 0x000000ffff737224 */ /* 0x000fe200078e0084 */
[----:B------:R-:W-:-:S07]  /*13100*/  MOV R132, R138 ;  /* 0x0000008a00847202 */ /* 0x000fce0000000f00 */
.L_x_9774:
[----:B------:R-:W-:Y:S05]  /*13110*/  BSYNC.RECONVERGENT B1 ;  /* 0x0000000000017941 */ /* 0x000fea0003800200 */
.L_x_9773:
[----:B------:R-:W-:Y:S01]  /*13120*/  ISETP.NE.AND P3, PT, R137, 0x1, PT ;  /* 0x000000018900780c */ /* 0x000fe20003f65270 */
[----:B------:R-:W-:Y:S01]  /*13130*/  BSSY.RECONVERGENT B1, `(.L_x_9778) ;  /* 0x000005b000017945 */ /* 0x000fe20003800200 */
[----:B------:R-:W-:Y:S01]  /*13140*/  I2FP.F32.U32 R115, R115 ;  /* 0x0000007300737245 */ /* 0x000fe20000201000 */
[----:B------:R-:W-:Y:S02]  /*13150*/  HFMA2 R136, -RZ, RZ, 0, 1.1920928955078125e-07 ;  /* 0x00000002ff887431 */ /* 0x000fe400000001ff */
        /* <DEDUP_REMOVED lines=13> */
.L_x_9780:
        /* <DEDUP_REMOVED lines=13> */
.L_x_9782:
[----:B------:R-:W-:Y:S05]  /*13300*/  BSYNC.RECONVERGENT B2 ;  /* 0x0000000000027941 */ /* 0x000fea0003800200 */
.L_x_9781:
        /* <DEDUP_REMOVED lines=61> */
.L_x_9779:
[----:B------:R-:W-:Y:S05]  /*136e0*/  BSYNC.RECONVERGENT B1 ;  /* 0x0000000000017941 */ /* 0x000fea0003800200 */
.L_x_9778:
        /* <DEDUP_REMOVED lines=17> */
.L_x_9785:
        /* <DEDUP_REMOVED lines=13> */
.L_x_9787:
[----:B------:R-:W-:Y:S05]  /*138d0*/  BSYNC.RECONVERGENT B2 ;  /* 0x0000000000027941 */ /* 0x000fea0003800200 */
.L_x_9786:
        /* <DEDUP_REMOVED lines=61> */
.L_x_9784:
[----:B------:R-:W-:Y:S05]  /*13cb0*/  BSYNC.RECONVERGENT B1 ;  /* 0x0000000000017941 */ /* 0x000fea0003800200 */
.L_x_9783:
        /* <DEDUP_REMOVED lines=17> */
.L_x_9790:
        /* <DEDUP_REMOVED lines=13> */
.L_x_9792:
[----:B------:R-:W-:Y:S05]  /*13ea0*/  BSYNC.RECONVERGENT B2 ;  /* 0x0000000000027941 */ /* 0x000fea0003800200 */
.L_x_9791:
        /* <DEDUP_REMOVED lines=61> */
.L_x_9789:
[----:B------:R-:W-:Y:S05]  /*14280*/  BSYNC.RECONVERGENT B1 ;  /* 0x0000000000017941 */ /* 0x000fea0003800200 */
.L_x_9788:
        /* <DEDUP_REMOVED lines=37> */
.L_x_9752:
        /* <DEDUP_REMOVED lines=44> */
.L_x_9793:
[----:B------:R-:W-:Y:S01]  /*147a0*/  MOV R159, R132 ;  /* 0x00000084009f7202 */ /* 0x000fe20000000f00 */
[----:B------:R-:W-:-:S07]  /*147b0*/  VIADD R0, R0, 0x100 ;  /* 0x0000010000007836 */ /* 0x000fce0000000000 */
.L_x_9670:
[----:B------:R-:W-:Y:S05]  /*147c0*/  BSYNC.RECONVERGENT B0 ;  /* 0x0000000000007941 */ /* 0x000fea0003800200 */
.L_x_9669:
        /* <DEDUP_REMOVED lines=36> */
.L_x_9799:
        /* <DEDUP_REMOVED lines=13> */
.L_x_9801:
[----:B------:R-:W-:Y:S05]  /*14ae0*/  BSYNC.RECONVERGENT B2 ;  /* 0x0000000000027941 */ /* 0x000fea0003800200 */
.L_x_9800:
        /* <DEDUP_REMOVED lines=59> */
[----:B------:R-:W-:-:S07]  /*14ea0*/  LOP3.LUT R146, R117, R146, R133, 0x96, !PT ;  /* 0x0000009275927212 */ /* 0x000fce00078e9685 */
.L_x_9798:
[----:B------:R-:W-:Y:S05]  /*14eb0*/  BSYNC.RECONVERGENT B1 ;  /* 0x0000000000017941 */ /* 0x000fea0003800200 */
.L_x_9797:
        /* <DEDUP_REMOVED lines=9> */
[----:B------:R-:W-:Y:S02]  /*14f50*/  MOV R119, 0x2 ;  /* 0x0000000200777802 */ /* 0x000fe40000000f00 */
        /* <DEDUP_REMOVED lines=13> */
.L_x_9804:
        /* <DEDUP_REMOVED lines=13> */
.L_x_9806:
[----:B------:R-:W-:Y:S05]  /*15100*/  BSYNC.RECONVERGENT B2 ;  /* 0x0000000000027941 */ /* 0x000fea0003800200 */
.L_x_9805:
        /* <DEDUP_REMOVED lines=61> */
.L_x_9803:
[----:B------:R-:W-:Y:S05]  /*154e0*/  BSYNC.RECONVERGENT B1 ;  /* 0x0000000000017941 */ /* 0x000fea0003800200 */
.L_x_9802:
        /* <DEDUP_REMOVED lines=23> */
.L_x_9809:
        /* <DEDUP_REMOVED lines=13> */
.L_x_9811:
[----:B------:R-:W-:Y:S05]  /*15730*/  BSYNC.RECONVERGENT B2 ;  /* 0x0000000000027941 */ /* 0x000fea0003800200 */
.L_x_9810:
        /* <DEDUP_REMOVED lines=61> */
.L_x_9808:
[----:B------:R-:W-:Y:S05]  /*15b10*/  BSYNC.RECONVERGENT B1 ;  /* 0x0000000000017941 */ /* 0x000fea0003800200 */
.L_x_9807:
[----:B------:R-:W-:Y:S01]  /*15b20*/  I2FP.F32.U32 R118, R117 ;  /* 0x0000007500767245 */ /* 0x000fe20000201000 */
[----:B------:R-:W-:Y:S01]  /*15b30*/  HADD2.F32 R117, -RZ, R128.H1_H1 ;  /* 0x30000080ff757230 */ /* 0x000fe20000004100 */
        /* <DEDUP_REMOVED lines=18> */
.L_x_9814:
        /* <DEDUP_REMOVED lines=13> */
.L_x_9816:
[----:B------:R-:W-:Y:S05]  /*15d30*/  BSYNC.RECONVERGENT B2 ;  /* 0x0000000000027941 */ /* 0x000fea0003800200 */
.L_x_9815:
        /* <DEDUP_REMOVED lines=61> */
.L_x_9813:
[----:B------:R-:W-:Y:S05]  /*16110*/  BSYNC.RECONVERGENT B1 ;  /* 0x0000000000017941 */ /* 0x000fea0003800200 */
.L_x_9812:
        /* <DEDUP_REMOVED lines=23> */
.L_x_9819:
        /* <DEDUP_REMOVED lines=13> */
.L_x_9821:
[----:B------:R-:W-:Y:S05]  /*16360*/  BSYNC.RECONVERGENT B2 ;  /* 0x0000000000027941 */ /* 0x000fea0003800200 */
.L_x_9820:
        /* <DEDUP_REMOVED lines=61> */
.L_x_9818:
[----:B------:R-:W-:Y:S05]  /*16740*/  BSYNC.RECONVERGENT B1 ;  /* 0x0000000000017941 */ /* 0x000fea0003800200 */
.L_x_9817:
        /* <DEDUP_REMOVED lines=20> */
.L_x_9824:
        /* <DEDUP_REMOVED lines=13> */
.L_x_9826:
[----:B------:R-:W-:Y:S05]  /*16960*/  BSYNC.RECONVERGENT B2 ;  /* 0x0000000000027941 */ /* 0x000fea0003800200 */
.L_x_9825:
        /* <DEDUP_REMOVED lines=55> */
[----:B------:R-:W-:Y:S02]  /*16ce0*/  VIADD R145, R2, 0x8ff34781 ;  /* 0x8ff3478102917836 */ /* 0x000fe40000000000 */
[----:B------:R-:W-:-:S03]  /*16cf0*/  IMAD.WIDE.U32 R138, R139, -0x2daee0ad, RZ ;  /* 0xd2511f538b8a7825 */ /* 0x000fc600078e00ff */
[----:B------:R-:W-:Y:S01]  /*16d00*/  LOP3.LUT R145, R145, R136, R147, 0x96, !PT ;  /* 0x0000008891917212 */ /* 0x000fe200078e9693 */
[----:B------:R-:W-:Y:S01]  /*16d10*/  IMAD.MOV.U32 R148, RZ, RZ, R146 ;  /* 0x000000ffff947224 */ /* 0x000fe200078e0092 */
[----:B------:R-:W-:Y:S01]  /*16d20*/  LOP3.LUT R146, R119, R118, R139, 0x96, !PT ;  /* 0x0000007677927212 */ /* 0x000fe200078e968b */
[----:B------:R-:W-:-:S07]  /*16d30*/  IMAD.MOV.U32 R132, RZ, RZ, R138 ;  /* 0x000000ffff847224 */ /* 0x000fce00078e008a */
.L_x_9823:
[----:B------:R-:W-:Y:S05]  /*16d40*/  BSYNC.RECONVERGENT B1 ;  /* 0x0000000000017941 */ /* 0x000fea0003800200 */
.L_x_9822:
        /* <DEDUP_REMOVED lines=23> */
.L_x_9829:
        /* <DEDUP_REMOVED lines=13> */
.L_x_9831:
[----:B------:R-:W-:Y:S05]  /*16f90*/  BSYNC.RECONVERGENT B2 ;  /* 0x0000000000027941 */ /* 0x000fea0003800200 */
.L_x_9830:
        /* <DEDUP_REMOVED lines=54> */
[----:B------:R-:W-:Y:S02]  /*17300*/  MOV R148, R146 ;  /* 0x0000009200947202 */ /* 0x000fe40000000f00 */
[----:B------:R-:W-:Y:S01]  /*17310*/  LOP3.LUT R145, R145, R138, R147, 0x96, !PT ;  /* 0x0000008a91917212 */ /* 0x000fe200078e9693 */
[----:B------:R-:W-:-:S05]  /*17320*/  IMAD.WIDE.U32 R154, R154, -0x2daee0ad, RZ ;  /* 0xd2511f539a9a7825 */ /* 0x000fca00078e00ff */
[----:B------:R-:W-:Y:S01]  /*17330*/  LOP3.LUT R146, R119, R136, R155, 0x96, !PT ;  /* 0x0000008877927212 */ /* 0x000fe200078e969b */
[----:B------:R-:W-:Y:S01]  /*17340*/  IMAD.MOV.U32 R119, RZ, RZ, R132 ;  /* 0x000000ffff777224 */ /* 0x000fe200078e0084 */
[----:B------:R-:W-:Y:S01]  /*17350*/  MOV R132, R154 ;  /* 0x0000009a00847202 */ /* 0x000fe20000000f00 */
[----:B------:R-:W-:-:S07]  /*17360*/  IMAD.MOV.U32 R136, RZ, RZ, RZ ;  /* 0x000000ffff887224 */ /* 0x000fce00078e00ff */
.L_x_9828:
[----:B------:R-:W-:Y:S05]  /*17370*/  BSYNC.RECONVERGENT B1 ;  /* 0x0000000000017941 */ /* 0x000fea0003800200 */
.L_x_9827:
        /* <DEDUP_REMOVED lines=20> */
.L_x_9834:
        /* <DEDUP_REMOVED lines=13> */
.L_x_9836:
[----:B------:R-:W-:Y:S05]  /*17590*/  BSYNC.RECONVERGENT B2 ;  /* 0x0000000000027941 */ /* 0x000fea0003800200 */
.L_x_9835:
        /* <DEDUP_REMOVED lines=51> */
[----:B------:R-:W-:Y:S01]  /*178d0*/  LOP3.LUT R119, R119, R146, R137, 0x96, !PT ;  /* 0x0000009277777212 */ /* 0x000fe200078e9689 */
[----:B------:R-:W-:Y:S02]  /*178e0*/  HFMA2 R137, -RZ, RZ, 0, 0 ;  /* 0x00000000ff897431 */ /* 0x000fe400000001ff */
        /* <DEDUP_REMOVED lines=8> */
.L_x_9833:
[----:B------:R-:W-:Y:S05]  /*17970*/  BSYNC.RECONVERGENT B1 ;  /* 0x0000000000017941 */ /* 0x000fea0003800200 */
.L_x_9832:
        /* <DEDUP_REMOVED lines=23> */
.L_x_9839:
        /* <DEDUP_REMOVED lines=13> */
.L_x_9841:
[----:B------:R-:W-:Y:S05]  /*17bc0*/  BSYNC.RECONVERGENT B2 ;  /* 0x0000000000027941 */ /* 0x000fea0003800200 */
.L_x_9840:
        /* <DEDUP_REMOVED lines=56> */
[----:B------:R-:W-:Y:S02]  /*17f50*/  LOP3.LUT R145, R145, R136, R147, 0x96, !PT ;  /* 0x0000008891917212 */ /* 0x000fe400078e9693 */
[----:B------:R-:W-:Y:S01]  /*17f60*/  LOP3.LUT R146, R129, R128, R139, 0x96, !PT ;  /* 0x0000008081927212 */ /* 0x000fe200078e968b */
[----:B------:R-:W-:Y:S01]  /*17f70*/  IMAD.MOV.U32 R128, RZ, RZ, R132 ;  /* 0x000000ffff807224 */ /* 0x000fe200078e0084 */
[----:B------:R-:W-:Y:S01]  /*17f80*/  MOV R132, R138 ;  /* 0x0000008a00847202 */ /* 0x000fe20000000f00 */
[----:B------:R-:W-:-:S07]  /*17f90*/  IMAD.MOV.U32 R138, RZ, RZ, RZ ;  /* 0x000000ffff8a7224 */ /* 0x000fce00078e00ff */
.L_x_9838:
[----:B------:R-:W-:Y:S05]  /*17fa0*/  BSYNC.RECONVERGENT B1 ;  /* 0x0000000000017941 */ /* 0x000fea0003800200 */
.L_x_9837:
        /* <DEDUP_REMOVED lines=18> */
.L_x_9844:
        /* <DEDUP_REMOVED lines=13> */
.L_x_9846:
[----:B------:R-:W-:Y:S05]  /*181a0*/  BSYNC.RECONVERGENT B2 ;  /* 0x0000000000027941 */ /* 0x000fea0003800200 */
.L_x_9845:
        /* <DEDUP_REMOVED lines=58> */
[----:B------:R-:W-:Y:S01]  /*18550*/  MOV R136, R132 ;  /* 0x0000008400887202 */ /* 0x000fe20000000f00 */
[----:B------:R-:W-:Y:S01]  /*18560*/  IMAD.MOV.U32 R132, RZ, RZ, R138 ;  /* 0x000000ffff847224 */ /* 0x000fe200078e008a */
[----:B------:R-:W-:-:S07]  /*18570*/  LOP3.LUT R146, R129, R128, R139, 0x96, !PT ;  /* 0x0000008081927212 */ /* 0x000fce00078e968b */
.L_x_9843:
[----:B------:R-:W-:Y:S05]  /*18580*/  BSYNC.RECONVERGENT B1 ;  /* 0x0000000000017941 */ /* 0x000fea0003800200 */
.L_x_9842:
        /* <DEDUP_REMOVED lines=23> */
.L_x_9849:
        /* <DEDUP_REMOVED lines=13> */
.L_x_9851:
[----:B------:R-:W-:Y:S05]  /*187d0*/  BSYNC.RECONVERGENT B2 ;  /* 0x0000000000027941 */ /* 0x000fea0003800200 */
.L_x_9850:
        /* <DEDUP_REMOVED lines=56> */
[----:B------:R-:W-:-:S04]  /*18b60*/  IMAD.WIDE.U32 R158, R158, -0x2daee0ad, RZ ;  /* 0xd2511f539e9e7825 */ /* 0x000fc800078e00ff */
[----:B------:R-:W-:Y:S01]  /*18b70*/  IMAD.MOV.U32 R138, RZ, RZ, RZ ;  /* 0x000000ffff8a7224 */ /* 0x000fe200078e00ff */
[----:B------:R-:W-:Y:S01]  /*18b80*/  LOP3.LUT R146, R129, R136, R159, 0x96, !PT ;  /* 0x0000008881927212 */ /* 0x000fe200078e969f */
[----:B------:R-:W-:Y:S01]  /*18b90*/  IMAD.MOV.U32 R129, RZ, RZ, R132 ;  /* 0x000000ffff817224 */ /* 0x000fe200078e0084 */
[----:B------:R-:W-:-:S07]  /*18ba0*/  MOV R132, R158 ;  /* 0x0000009e00847202 */ /* 0x000fce0000000f00 */
.L_x_9848:
[----:B------:R-:W-:Y:S05]  /*18bb0*/  BSYNC.RECONVERGENT B1 ;  /* 0x0000000000017941 */ /* 0x000fea0003800200 */
.L_x_9847:
        /* <DEDUP_REMOVED lines=18> */
.L_x_9854:
        /* <DEDUP_REMOVED lines=13> */
.L_x_9856:
[----:B------:R-:W-:Y:S05]  /*18db0*/  BSYNC.RECONVERGENT B2 ;  /* 0x0000000000027941 */ /* 0x000fea0003800200 */
.L_x_9855:
        /* <DEDUP_REMOVED lines=52> */
[----:B------:R-:W-:Y:S01]  /*19100*/  LOP3.LUT R158, R129, R158, R139, 0x96, !PT ;  /* 0x0000009e819e7212 */ /* 0x000fe200078e968b */
[----:B------:R-:W-:Y:S01]  /*19110*/  HFMA2 R137, -RZ, RZ, 0, 0 ;  /* 0x00000000ff897431 */ /* 0x000fe200000001ff */
[----:B------:R-:W-:Y:S01]  /*19120*/  IADD3 R129, PT, PT, R3, -0x695add53, RZ ;  /* 0x96a522ad03817810 */ /* 0x000fe20007ffe0ff */
[----:B------:R-:W-:-:S04]  /*19130*/  IMAD.WIDE.U32 R146, R146, -0x326172a9, RZ ;  /* 0xcd9e8d5792927825 */ /* 0x000fc800078e00ff */
[----:B------:R-:W-:Y:S01]  /*19140*/  IMAD.WIDE.U32 R158, R158, -0x2daee0ad, RZ ;  /* 0xd2511f539e9e7825 */ /* 0x000fe200078e00ff */
[----:B------:R-:W-:-:S03]  /*19150*/  LOP3.LUT R145, R145, R138, R147, 0x96, !PT ;  /* 0x0000008a91917212 */ /* 0x000fc600078e9693 */
[----:B------:R-:W-:Y:S01]  /*19160*/  IMAD.MOV.U32 R148, RZ, RZ, R146 ;  /* 0x000000ffff947224 */ /* 0x000fe200078e0092 */
[----:B------:R-:W-:Y:S01]  /*19170*/  LOP3.LUT R146, R129, R136, R159, 0x96, !PT ;  /* 0x0000008881927212 */ /* 0x000fe200078e969f */
[----:B------:R-:W-:-:S07]  /*19180*/  IMAD.MOV.U32 R132, RZ, RZ, R158 ;  /* 0x000000ffff847224 */ /* 0x000fce00078e009e */
.L_x_9853:
[----:B------:R-:W-:Y:S05]  /*19190*/  BSYNC.RECONVERGENT B1 ;  /* 0x0000000000017941 */ /* 0x000fea0003800200 */
.L_x_9852:
        /* <DEDUP_REMOVED lines=23> */
.L_x_9859:
        /* <DEDUP_REMOVED lines=13> */
.L_x_9861:
[----:B------:R-:W-:Y:S05]  /*193e0*/  BSYNC.RECONVERGENT B2 ;  /* 0x0000000000027941 */ /* 0x000fea0003800200 */
.L_x_9860:
        /* <DEDUP_REMOVED lines=61> */
.L_x_9858:
[----:B------:R-:W-:Y:S05]  /*197c0*/  BSYNC.RECONVERGENT B1 ;  /* 0x0000000000017941 */ /* 0x000fea0003800200 */
.L_x_9857:
        /* <DEDUP_REMOVED lines=18> */
.L_x_9864:
        /* <DEDUP_REMOVED lines=13> */
.L_x_9866:
[----:B------:R-:W-:Y:S05]  /*199c0*/  BSYNC.RECONVERGENT B2 ;  /* 0x0000000000027941 */ /* 0x000fea0003800200 */
.L_x_9865:
        /* <DEDUP_REMOVED lines=61> */
.L_x_9863:
[----:B------:R-:W-:Y:S05]  /*19da0*/  BSYNC.RECONVERGENT B1 ;  /* 0x0000000000017941 */ /* 0x000fea0003800200 */
.L_x_9862:
        /* <DEDUP_REMOVED lines=23> */
.L_x_9869:
        /* <DEDUP_REMOVED lines=13> */
.L_x_9871:
[----:B------:R-:W-:Y:S05]  /*19ff0*/  BSYNC.RECONVERGENT B2 ;  /* 0x0000000000027941 */ /* 0x000fea0003800200 */
.L_x_9870:
        /* <DEDUP_REMOVED lines=61> */
.L_x_9868:
[----:B------:R-:W-:Y:S05]  /*1a3d0*/  BSYNC.RECONVERGENT B1 ;  /* 0x0000000000017941 */ /* 0x000fea0003800200 */
.L_x_9867:
        /* <DEDUP_REMOVED lines=18> */
.L_x_9874:
        /* <DEDUP_REMOVED lines=15> */
.L_x_9876:
[----:B------:R-:W-:Y:S05]  /*1a5f0*/  BSYNC.RECONVERGENT B2 ;  /* 0x0000000000027941 */ /* 0x000fea0003800200 */
.L_x_9875:
        /* <DEDUP_REMOVED lines=53> */
[----:B------:R-:W-:Y:S01]  /*1a950*/  IMAD.WIDE.U32 R146, R146, -0x326172a9, RZ ;  /* 0xcd9e8d5792927825 */ /* 0x000fe200078e00ff */
[----:B------:R-:W-:-:S03]  /*1a960*/  MOV R137, R132 ;  /* 0x0000008400897202 */ /* 0x000fc60000000f00 */
[----:B------:R-:W-:Y:S01]  /*1a970*/  IMAD.WIDE.U32 R158, R158, -0x2daee0ad, RZ ;  /* 0xd2511f539e9e7825 */ /* 0x000fe200078e00ff */
[----:B------:R-:W-:-:S03]  /*1a980*/  LOP3.LUT R145, R145, R138, R147, 0x96, !PT ;  /* 0x0000008a91917212 */ /* 0x000fc600078e9693 */
[----:B------:R-:W-:Y:S02]  /*1a990*/  HFMA2 R147, -RZ, RZ, 0, 0 ;  /* 0x00000000ff937431 */ /* 0x000fe400000001ff */
[----:B------:R-:W-:Y:S01]  /*1a9a0*/  IMAD.MOV.U32 R148, RZ, RZ, R146 ;  /* 0x000000ffff947224 */ /* 0x000fe200078e0092 */
[----:B------:R-:W-:Y:S01]  /*1a9b0*/  LOP3.LUT R146, R131, R136, R159, 0x96, !PT ;  /* 0x0000008883927212 */ /* 0x000fe200078e969f */
[----:B------:R-:W-:-:S07]  /*1a9c0*/  IMAD.MOV.U32 R132, RZ, RZ, R158 ;  /* 0x000000ffff847224 */ /* 0x000fce00078e009e */
.L_x_9873:
[----:B------:R-:W-:Y:S05]  /*1a9d0*/  BSYNC.RECONVERGENT B1 ;  /* 0x0000000000017941 */ /* 0x000fea0003800200 */
.L_x_9872:
        /* <DEDUP_REMOVED lines=11> */
.L_x_9796:
        /* <DEDUP_REMOVED lines=16> */
.L_x_9880:
        /* <DEDUP_REMOVED lines=13> */
.L_x_9882:
[----:B------:R-:W-:Y:S05]  /*1ac60*/  BSYNC.RECONVERGENT B2 ;  /* 0x0000000000027941 */ /* 0x000fea0003800200 */
.L_x_9881:
        /* <DEDUP_REMOVED lines=60> */
.L_x_9879:
[----:B------:R-:W-:Y:S05]  /*1b030*/  BSYNC.RECONVERGENT B1 ;  /* 0x0000000000017941 */ /* 0x000fea0003800200 */
.L_x_9878:
[----:B------:R-:W0:Y:S01]  /*1b040*/  LDC R133, c[0x0][0x404] ;  /* 0x00010100ff857b82 */ /* 0x000e220000000800 */
[----:B------:R-:W-:Y:S01]  /*1b050*/  I2FP.F32.U32 R117, R116 ;  /* 0x0000007400757245 */ /* 0x000fe20000201000 */
[----:B------:R-:W-:Y:S01]  /*1b060*/  HFMA2 R116, -RZ, RZ, 0.1171875, 0 ;  /* 0x2f800000ff747431 */ /* 0x000fe200000001ff */
[----:B------:R-:W-:Y:S01]  /*1b070*/  ISETP.NE.AND P2, PT, R119, 0x1, PT ;  /* 0x000000017700780c */ /* 0x000fe20003f45270 */
[----:B------:R-:W-:Y:S01]  /*1b080*/  BSSY.RECONVERGENT B1, `(.L_x_9883) ;  /* 0x000005c000017945 */ /* 0x000fe20003800200 */
[----:B------:R-:W-:Y:S01]  /*1b090*/  LOP3.LUT R171, R171, 0xffffffef, RZ, 0xc0, !PT ;  /* 0xffffffefabab7812 */ /* 0x000fe200078ec0ff */
[----:B------:R-:W-:Y:S02]  /*1b0a0*/  IMAD.MOV.U32 R134, RZ, RZ, 0x2 ;  /* 0x00000002ff867424 */ /* 0x000fe400078e00ff */
[----:B------:R-:W-:Y:S01]  /*1b0b0*/  FFMA.FTZ R118, R117, R116, 1.1641532182693481445e-10 ;  /* 0x2f00000075767423 */ /* 0x000fe20000010074 */
[----:B-----5:R-:W-:-:S04]  /*1b0c0*/  HADD2.F32 R117, -RZ, R128.H0_H0 ;  /* 0x20000080ff757230 */ /* 0x020fc80000004100 */
[----:B0-----:R-:W-:Y:S02]  /*1b0d0*/  FSETP.LE.FTZ.AND P3, PT, R118, R133, PT ;  /* 0x000000857600720b */ /* 0x001fe40003f73000 */
        /* <DEDUP_REMOVED lines=11> */
.L_x_9885:
        /* <DEDUP_REMOVED lines=13> */
.L_x_9887:
[----:B------:R-:W-:Y:S05]  /*1b260*/  BSYNC.RECONVERGENT B2 ;  /* 0x0000000000027941 */ /* 0x000fea0003800200 */
.L_x_9886:
        /* <DEDUP_REMOVED lines=61> */
.L_x_9884:
[----:B------:R-:W-:Y:S05]  /*1b640*/  BSYNC.RECONVERGENT B1 ;  /* 0x0000000000017941 */ /* 0x000fea0003800200 */
.L_x_9883:
[----:B------:R-:W-:Y:S01]  /*1b650*/  I2FP.F32.U32 R119, R118 ;  /* 0x0000007600777245 */ /* 0x000fe20000201000 */
[----:B------:R-:W-:Y:S01]  /*1b660*/  BSSY.RECONVERGENT B1, `(.L_x_9888) ;  /* 0x000005d000017945 */ /* 0x000fe20003800200 */
[----:B------:R-:W-:Y:S01]  /*1b670*/  ISETP.NE.AND P2, PT, R134, 0x1, PT ;  /* 0x000000018600780c */ /* 0x000fe20003f45270 */
[----:B------:R-:W-:Y:S01]  /*1b680*/  HFMA2 R135, -RZ, RZ, 0, 1.1920928955078125e-07 ;  /* 0x00000002ff877431 */ /* 0x000fe200000001ff */
[----:B------:R-:W-:Y:S01]  /*1b690*/  LOP3.LUT R171, R171, 0xfffffff7, RZ, 0xc0, !PT ;  /* 0xfffffff7abab7812 */ /* 0x000fe200078ec0ff */
[----:B------:R-:W-:Y:S01]  /*1b6a0*/  FFMA.FTZ R118, R119, R116, 1.1641532182693481445e-10 ;  /* 0x2f00000077767423 */ /* 0x000fe20000010074 */
[----:B------:R-:W-:-:S04]  /*1b6b0*/  HADD2.F32 R128, -RZ, R128.H1_H1 ;  /* 0x30000080ff807230 */ /* 0x000fc80000004100 */
        /* <DEDUP_REMOVED lines=12> */
.L_x_9890:
        /* <DEDUP_REMOVED lines=13> */
.L_x_9892:
[----:B------:R-:W-:Y:S05]  /*1b850*/  BSYNC.RECONVERGENT B2 ;  /* 0x0000000000027941 */ /* 0x000fea0003800200 */
.L_x_9891:
        /* <DEDUP_REMOVED lines=61> */
.L_x_9889:
[----:B------:R-:W-:Y:S05]  /*1bc30*/  BSYNC.RECONVERGENT B1 ;  /* 0x0000000000017941 */ /* 0x000fea0003800200 */
.L_x_9888:
[----:B------:R-:W-:Y:S01]  /*1bc40*/  I2FP.F32.U32 R119, R118 ;  /* 0x0000007600777245 */ /* 0x000fe20000201000 */
[----:B------:R-:W-:Y:S01]  /*1bc50*/  BSSY.RECONVERGENT B1, `(.L_x_9893) ;  /* 0x000005d000017945 */ /* 0x000fe20003800200 */
[----:B------:R-:W-:Y:S01]  /*1bc60*/  ISETP.NE.AND P2, PT, R135, 0x1, PT ;  /* 0x000000018700780c */ /* 0x000fe20003f45270 */
[----:B------:R-:W-:Y:S01]  /*1bc70*/  HADD2.F32 R118, -RZ, R129.H0_H0 ;  /* 0x20000081ff767230 */ /* 0x000fe20000004100 */
        /* <DEDUP_REMOVED lines=15> */
.L_x_9895:
        /* <DEDUP_REMOVED lines=13> */
.L_x_9897:
[----:B------:R-:W-:Y:S05]  /*1be40*/  BSYNC.RECONVERGENT B2 ;  /* 0x0000000000027941 */ /* 0x000fea0003800200 */
.L_x_9896:
        /* <DEDUP_REMOVED lines=61> */
.L_x_9894:
[----:B------:R-:W-:Y:S05]  /*1c220*/  BSYNC.RECONVERGENT B1 ;  /* 0x0000000000017941 */ /* 0x000fea0003800200 */
.L_x_9893:
[----:B------:R-:W-:Y:S01]  /*1c230*/  I2FP.F32.U32 R119, R119 ;  /* 0x0000007700777245 */ /* 0x000fe20000201000 */
[----:B------:R-:W-:Y:S01]  /*1c240*/  BSSY.RECONVERGENT B1, `(.L_x_9898) ;  /* 0x000005d000017945 */ /* 0x000fe20003800200 */
[----:B------:R-:W-:Y:S01]  /*1c250*/  ISETP.NE.AND P2, PT, R136, 0x1, PT ;  /* 0x000000018800780c */ /* 0x000fe20003f45270 */
[----:B------:R-:W-:Y:S01]  /*1c260*/  HFMA2 R137, -RZ, RZ, 0, 1.1920928955078125e-07 ;  /* 0x00000002ff897431 */ /* 0x000fe200000001ff */
[----:B------:R-:W-:Y:S01]  /*1c270*/  LOP3.LUT R171, R171, 0xfffffffd, RZ, 0xc0, !PT ;  /* 0xfffffffdabab7812 */ /* 0x000fe200078ec0ff */
[----:B------:R-:W-:Y:S01]  /*1c280*/  FFMA.FTZ R134, R119, R116, 1.1641532182693481445e-10 ;  /* 0x2f00000077867423 */ /* 0x000fe20000010074 */
[----:B------:R-:W-:Y:S02]  /*1c290*/  HADD2.F32 R129, -RZ, R129.H1_H1 ;  /* 0x30000081ff817230 */ /* 0x000fe40000004100 */
        /* <DEDUP_REMOVED lines=12> */
.L_x_9900:
        /* <DEDUP_REMOVED lines=13> */
.L_x_9902:
[----:B------:R-:W-:Y:S05]  /*1c430*/  BSYNC.RECONVERGENT B2 ;  /* 0x0000000000027941 */ /* 0x000fea0003800200 */
.L_x_9901:
        /* <DEDUP_REMOVED lines=61> */
.L_x_9899:
[----:B------:R-:W-:Y:S05]  /*1c810*/  BSYNC.RECONVERGENT B1 ;  /* 0x0000000000017941 */ /* 0x000fea0003800200 */
.L_x_9898:
[----:B------:R-:W-:Y:S01]  /*1c820*/  ISETP.NE.AND P3, PT, R137, 0x1, PT ;  /* 0x000000018900780c */ /* 0x000fe20003f65270 */
[----:B------:R-:W-:Y:S01]  /*1c830*/  BSSY.RECONVERGENT B1, `(.L_x_9903) ;  /* 0x000005b000017945 */ /* 0x000fe20003800200 */
[----:B------:R-:W-:Y:S01]  /*1c840*/  I2FP.F32.U32 R119, R119 ;  /* 0x0000007700777245 */ /* 0x000fe20000201000 */
[----:B------:R-:W-:Y:S01]  /*1c850*/  IMAD.MOV.U32 R136, RZ, RZ, 0x2 ;  /* 0x00000002ff887424 */ /* 0x000fe200078e00ff */
[----:B------:R-:W-:-:S03]  /*1c860*/  MOV R135, R148 ;  /* 0x0000009400877202 */ /* 0x000fc60000000f00 */
[----:B------:R-:W-:Y:S01]  /*1c870*/  FFMA.FTZ R134, R119, R116, 1.1641532182693481445e-10 ;  /* 0x2f00000077867423 */ /* 0x000fe20000010074 */
[----:B------:R-:W-:-:S04]  /*1c880*/  HADD2.F32 R119, -RZ, R130.H0_H0 ;  /* 0x20000082ff777230 */ /* 0x000fc80000004100 */
        /* <DEDUP_REMOVED lines=10> */
.L_x_9905:
        /* <DEDUP_REMOVED lines=13> */
.L_x_9907:
[----:B------:R-:W-:Y:S05]  /*1ca00*/  BSYNC.RECONVERGENT B2 ;  /* 0x0000000000027941 */ /* 0x000fea0003800200 */
.L_x_9906:
        /* <DEDUP_REMOVED lines=61> */
.L_x_9904:
[----:B------:R-:W-:Y:S05]  /*1cde0*/  BSYNC.RECONVERGENT B1 ;  /* 0x0000000000017941 */ /* 0x000fea0003800200 */
.L_x_9903:
        /* <DEDUP_REMOVED lines=17> */
.L_x_9910:
        /* <DEDUP_REMOVED lines=13> */
.L_x_9912:
[----:B------:R-:W-:Y:S05]  /*1cfd0*/  BSYNC.RECONVERGENT B2 ;  /* 0x0000000000027941 */ /* 0x000fea0003800200 */
.L_x_9911:
        /* <DEDUP_REMOVED lines=55> */
[----:B------:R-:W-:Y:S02]  /*1d350*/  VIADD R145, R2, 0x8ff34781 ;  /* 0x8ff3478102917836 */ /* 0x000fe40000000000 */
[----:B------:R-:W-:Y:S01]  /*1d360*/  IMAD.MOV.U32 R148, RZ, RZ, R146 ;  /* 0x000000ffff947224 */ /* 0x000fe200078e0092 */
[----:B------:R-:W-:Y:S02]  /*1d370*/  LOP3.LUT R146, R135, R134, R139, 0x96, !PT ;  /* 0x0000008687927212 */ /* 0x000fe400078e968b */
[----:B------:R-:W-:Y:S01]  /*1d380*/  MOV R135, R132 ;  /* 0x0000008400877202 */ /* 0x000fe20000000f00 */
[----:B------:R-:W-:Y:S01]  /*1d390*/  IMAD.MOV.U32 R132, RZ, RZ, R138 ;  /* 0x000000ffff847224 */ /* 0x000fe200078e008a */
[----:B------:R-:W-:-:S07]  /*1d3a0*/  LOP3.LUT R145, R145, R136, R147, 0x96, !PT ;  /* 0x0000008891917212 */ /* 0x000fce00078e9693 */
.L_x_9909:
[----:B------:R-:W-:Y:S05]  /*1d3b0*/  BSYNC.RECONVERGENT B1 ;  /* 0x0000000000017941 */ /* 0x000fea0003800200 */
.L_x_9908:
        /* <DEDUP_REMOVED lines=17> */
.L_x_9915:
        /* <DEDUP_REMOVED lines=13> */
.L_x_9917:
[----:B------:R-:W-:Y:S05]  /*1d5a0*/  BSYNC.RECONVERGENT B2 ;  /* 0x0000000000027941 */ /* 0x000fea0003800200 */
.L_x_9916:
        /* <DEDUP_REMOVED lines=61> */
.L_x_9914:
[----:B------:R-:W-:Y:S05]  /*1d980*/  BSYNC.RECONVERGENT B1 ;  /* 0x0000000000017941 */ /* 0x000fea0003800200 */
.L_x_9913:
        /* <DEDUP_REMOVED lines=37> */
.L_x_9877:
        /* <DEDUP_REMOVED lines=45> */
.L_x_9795:
[----:B------:R-:W-:Y:S05]  /*1deb0*/  BSYNC.RECONVERGENT B0 ;  /* 0x0000000000007941 */ /* 0x000fea0003800200 */
.L_x_9794:
        /* <DEDUP_REMOVED lines=112> */
.L_x_9919:
[----:B------:R-:W-:Y:S05]  /*1e5c0*/  BSYNC.RECONVERGENT B0 ;  /* 0x0000000000007941 */ /* 0x000fea0003800200 */
.L_x_9918:
        /* <DEDUP_REMOVED lines=12> */
.L_x_9921:
[----:B------:R-:W-:Y:S05]  /*1e690*/  BSYNC.RECONVERGENT B0 ;  /* 0x0000000000007941 */ /* 0x000fea0003800200 */
.L_x_9920:
        /* <DEDUP_REMOVED lines=115> */
.L_x_9923:
[----:B------:R-:W-:Y:S05]  /*1edd0*/  BSYNC.RECONVERGENT B0 ;  /* 0x0000000000007941 */ /* 0x000fea0003800200 */
.L_x_9922:
        /* <DEDUP_REMOVED lines=50> */
.L_x_9925:
[----:B------:R-:W-:Y:S05]  /*1f100*/  BSYNC.RECONVERGENT B0 ;  /* 0x0000000000007941 */ /* 0x000fea0003800200 */
.L_x_9924:
        /* <DEDUP_REMOVED lines=30> */
[----:B-1----:R-:W-:-:S04]  /*1f2f0*/  IMAD.WIDE.U32 R166, R157, 0x10, R166 ;  /* 0x000000109da67825 */ /* 0x002fc800078e00a6 */
[----:B------:R-:W-:Y:S01]  /*1f300*/  FFMA.FTZ R137, R139, R78, R98 ;  /* 0x0000004e8b897223 */ /* 0x000fe20000010062 */
[----:B------:R-:W-:Y:S01]  /*1f310*/  FFMA.FTZ R135, R179, R74, R86 ;  /* 0x0000004ab3877223 */ /* 0x000fe20000010056 */
[----:B------:R-:W-:Y:S01]  /*1f320*/  FFMA.FTZ R0, R176, R75, R87 ;  /* 0x0000004bb0007223 */ /* 0x000fe20000010057 */
[----:B------:R-:W-:Y:S01]  /*1f330*/  FFMA.FTZ R175, R175, R80, R92 ;  /* 0x00000050afaf7223 */ /* 0x000fe2000001005c */
[----:B0-----:R-:W-:-:S04]  /*1f340*/  IMAD.WIDE.U32 R168, R157, 0x10, R168 ;  /* 0x000000109da87825 */ /* 0x001fc800078e00a8 */
[----:B------:R-:W-:Y:S01]  /*1f350*/  FFMA.FTZ R139, R179, R82, R94 ;  /* 0x00000052b38b7223 */ /* 0x000fe2000001005e */
[----:B------:R-:W-:Y:S01]  /*1f360*/  FFMA.FTZ R176, R176, R83, R95 ;  /* 0x00000053b0b07223 */ /* 0x000fe2000001005f */
[----:B------:R-:W-:Y:S01]  /*1f370*/  FFMA.FTZ R174, R174, R81, R93 ;  /* 0x00000051aeae7223 */ /* 0x000fe2000001005d */
[----:B------:R-:W-:Y:S01]  /*1f380*/  FFMA.FTZ R164, R164, R79, R99 ;  /* 0x0000004fa4a47223 */ /* 0x000fe20000010063 */
[----:B------:R-:W-:Y:S01]  /*1f390*/  FFMA.FTZ R157, R138, R77, R97 ;  /* 0x0000004d8a9d7223 */ /* 0x000fe20000010061 */
[----:B------:R-:W-:Y:S02]  /*1f3a0*/  F2FP.F16.F32.PACK_AB R134, R173, R134 ;  /* 0x00000086ad86723e */ /* 0x000fe400000000ff */
[----:B------:R-:W-:Y:S02]  /*1f3b0*/  F2FP.F16.F32.PACK_AB R135, R0, R135 ;  /* 0x000000870087723e */ /* 0x000fe400000000ff */
[----:B------:R-:W-:Y:S02]  /*1f3c0*/  F2FP.F16.F32.PACK_AB R139, R176, R139 ;  /* 0x0000008bb08b723e */ /* 0x000fe400000000ff */
[----:B------:R-:W-:Y:S01]  /*1f3d0*/  F2FP.F16.F32.PACK_AB R138, R174, R175 ;  /* 0x000000afae8a723e */ /* 0x000fe200000000ff */
[----:B------:R3:W-:Y:S01]  /*1f3e0*/  STG.E.128 desc[UR6][R166.64], R132 ;  /* 0x00000084a6007986 */ /* 0x0007e2000c101d06 */
[----:B------:R-:W-:-:S02]  /*1f3f0*/  F2FP.F16.F32.PACK_AB R137, R164, R137 ;  /* 0x00000089a489723e */ /* 0x000fc400000000ff */
[----:B------:R-:W-:-:S05]  /*1f400*/  F2FP.F16.F32.PACK_AB R136, R157, R136 ;  /* 0x000000889d88723e */ /* 0x000fca00000000ff */
[----:B------:R3:W-:Y:S02]  /*1f410*/  STG.E.128 desc[UR6][R168.64], R136 ;  /* 0x00000088a8007986 */ /* 0x0007e4000c101d06 */
.L_x_9927:
[----:B------:R-:W-:Y:S05]  /*1f420*/  BSYNC.RECONVERGENT B0 ;  /* 0x0000000000007941 */ /* 0x000fea0003800200 */
.L_x_9926:
[----:B0123--:R-:W0:Y:S01]  /*1f430*/  LDC.64 R132, c[0x0][0x380] ;  /* 0x0000e000ff847b82 */ /* 0x00fe220000000a00 */
[----:B------:R-:W-:Y:S01]  /*1f440*/  UPLOP3.LUT UP1, UPT, UPT, UPT, UP1, 0x40, 0x4 ;  /* 0x000000000004789c */ /* 0x000fe20003f2e810 */
[----:B0-----:R-:W-:-:S04]  /*1f450*/  IADD3 R142, PT, PT, R142, R132, RZ ;  /* 0x000000848e8e7210 */ /* 0x001fc80007ffe0ff */
[----:B------:R-:W-:-:S13]  /*1f460*/  ISETP.GE.AND P0, PT, R142, R133, PT ;  /* 0x000000858e00720c */ /* 0x000fda0003f06270 */
[----:B------:R-:W-:Y:S05]  /*1f470*/  @!P0 BRA `(.L_x_9928) ;  /* 0xfffffe2400388947 */ /* 0x000fea000383ffff */
[----:B------:R-:W-:Y:S05]  /*1f480*/  EXIT ;  /* 0x000000000000794d */ /* 0x000fea0003800000 */
.L_x_9929:
        /* <DEDUP_REMOVED lines=15> */
.L_x_13724:


//--------------------- .text._ZN10layer_norm31ln_parallel_residual_fwd_kernelINS_13Kernel_traitsIf6__halffS2_fjLj6144ELj1ELj1ELj8ELj16ENS_18Kernel_traits_baseILj6144EfS2_fS2_fjLj256EEEEELb1ELb0ELb1EEEvNS_9FwdParamsE --------------------------
	.section	.text._ZN10layer_norm31ln_parallel_residual_fwd_kernelINS_13Kernel_traitsIf6__halffS2_fjLj6144ELj1ELj1ELj8ELj16ENS_18Kernel_traits_baseILj6144EfS2_fS2_fjLj256EEEEELb1ELb0ELb1EEEvNS_9FwdParamsE,"ax",@progbits
	.align	128
        .global         _ZN10layer_norm31ln_parallel_residual_fwd_kernelINS_13Kernel_traitsIf6__halffS2_fjLj6144ELj1ELj1ELj8ELj16ENS_18Kernel_traits_baseILj6144EfS2_fS2_fjLj256EEEEELb1ELb0ELb1EEEvNS_9FwdParamsE
        .type           _ZN10layer_norm31ln_parallel_residual_fwd_kernelINS_13Kernel_traitsIf6__halffS2_fjLj6144ELj1ELj1ELj8ELj16ENS_18Kernel_traits_baseILj6144EfS2_fS2_fjLj256EEEEELb1ELb0ELb1EEEvNS_9FwdParamsE,@function
        .size           _ZN10layer_norm31ln_parallel_residual_fwd_kernelINS_13Kernel_traitsIf6__halffS2_fjLj6144ELj1ELj1ELj8ELj16ENS_18Kernel_traits_baseILj6144EfS2_fS2_fjLj256EEEEELb1ELb0ELb1EEEvNS_9FwdParamsE,(.L_x_13725 - _ZN10layer_norm31ln_parallel_residual_fwd_kernelINS_13Kernel_traitsIf6__halffS2_fjLj6144ELj1ELj1ELj8ELj16ENS_18Kernel_traits_baseILj6144EfS2_fS2_fjLj256EEEEELb1ELb0ELb1EEEvNS_9FwdParamsE)
        .other          _ZN10layer_norm31ln_parallel_residual_fwd_kernelINS_13Kernel_traitsIf6__halffS2_fjLj6144ELj1ELj1ELj8ELj16ENS_18Kernel_traits_baseILj6144EfS2_fS2_fjLj256EEEEELb1ELb0ELb1EEEvNS_9FwdParamsE,@"STO_CUDA_ENTRY STV_DEFAULT"
_ZN10layer_norm31ln_parallel_residual_fwd_kernelINS_13Kernel_traitsIf6__halffS2_fjLj6144ELj1ELj1ELj8ELj16ENS_18Kernel_traits_baseILj6144EfS2_fS2_fjLj256EEEEELb1ELb0ELb1EEEvNS_9FwdParamsE:
.text._ZN10layer_norm31ln_parallel_residual_fwd_kernelINS_13Kernel_traitsIf6__halffS2_fjLj6144ELj1ELj1ELj8ELj16ENS_18Kernel_traits_baseILj6144EfS2_fS2_fjLj256EEEEELb1ELb0ELb1EEEvNS_9FwdParamsE:
        /* <DEDUP_REMOVED lines=68> */
.L_x_9931:
        /* <DEDUP_REMOVED lines=25> */
.L_x_9930:
        /* <DEDUP_REMOVED lines=37> */
.L_x_9933:
        /* <DEDUP_REMOVED lines=36> */
.L_x_9932:
        /* <DEDUP_REMOVED lines=98> */
.L_x_10163:
        /* <DEDUP_REMOVED lines=36> */
.L_x_9936:
        /* <DEDUP_REMOVED lines=12> */
.L_x_9937:
        /* <DEDUP_REMOVED lines=60> */
.L_x_9935:
[----:B------:R-:W-:Y:S01]  /*1740*/  ISETP.NE.AND P0, PT, R110, 0x1, PT ;  /* 0x000000016e00780c */ /* 0x000fe20003f05270 */
[----:B------:R-:W-:Y:S01]  /*1750*/  UMOV UR4, UR6 ;  /* 0x0000000600047c82 */ /* 0x000fe20008000000 */
[----:B------:R-:W-:Y:S01]  /*1760*/  I2FP.F32.U32 R109, R108 ;  /* 0x0000006c006d7245 */ /* 0x000fe20000201000 */
[----:B-----5:R-:W-:Y:S02]  /*1770*/  HADD2.F32 R108, -RZ, R112.H0_H0 ;  /* 0x20000070ff6c7230 */ /* 0x020fe40000004100 */
[----:B------:R-:W-:Y:S02]  /*1780*/  IMAD.MOV.U32 R111, RZ, RZ, 0x2 ;  /* 0x00000002ff6f7424 */ /* 0x000fe400078e00ff */
        /* <DEDUP_REMOVED lines=13> */
.L_x_9939:
        /* <DEDUP_REMOVED lines=12> */
.L_x_9940:
        /* <DEDUP_REMOVED lines=61> */
.L_x_9938:
[----:B------:R-:W-:Y:S01]  /*1cf0*/  ISETP.NE.AND P0, PT, R111, 0x1, PT ;  /* 0x000000016f00780c */ /* 0x000fe20003f05270 */
[----:B------:R-:W-:Y:S01]  /*1d00*/  HFMA2 R120, -RZ, RZ, 0, 1.1920928955078125e-07 ;  /* 0x00000002ff787431 */ /* 0x000fe200000001ff */
[----:B------:R-:W-:Y:S01]  /*1d10*/  I2FP.F32.U32 R109, R109 ;  /* 0x0000006d006d7245 */ /* 0x000fe20000201000 */
[----:B------:R-:W-:-:S04]  /*1d20*/  HADD2.F32 R112, -RZ, R112.H1_H1 ;  /* 0x30000070ff707230 */ /* 0x000fc80000004100 */
        /* <DEDUP_REMOVED lines=13> */
.L_x_9942:
        /* <DEDUP_REMOVED lines=12> */
.L_x_9943:
        /* <DEDUP_REMOVED lines=61> */
.L_x_9941:
        /* <DEDUP_REMOVED lines=17> */
.L_x_9945:
        /* <DEDUP_REMOVED lines=12> */
.L_x_9946:
        /* <DEDUP_REMOVED lines=61> */
.L_x_9944:
        /* <DEDUP_REMOVED lines=16> */
.L_x_9948:
        /* <DEDUP_REMOVED lines=12> */
.L_x_9949:
        /* <DEDUP_REMOVED lines=61> */
.L_x_9947:
        /* <DEDUP_REMOVED lines=16> */
.L_x_9951:
        /* <DEDUP_REMOVED lines=12> */
.L_x_9952:
        /* <DEDUP_REMOVED lines=61> */
.L_x_9950:
        /* <DEDUP_REMOVED lines=16> */
.L_x_9954:
        /* <DEDUP_REMOVED lines=12> */
.L_x_9955:
        /* <DEDUP_REMOVED lines=61> */
.L_x_9953:
        /* <DEDUP_REMOVED lines=16> */
.L_x_9957:
        /* <DEDUP_REMOVED lines=12> */
.L_x_9958:
        /* <DEDUP_REMOVED lines=61> */
.L_x_9956:
[----:B------:R-:W-:Y:S01]  /*3e70*/  UMOV UR5, UR7 ;  /* 0x0000000700057c82 */ /* 0x000fe20008000000 */
[----:B------:R-:W-:Y:S01]  /*3e80*/  P2R R126, PR, RZ, 0x2 ;  /* 0x00000002ff7e7803 */ /* 0x000fe20000000000 */
[----:B------:R-:W-:Y:S01]  /*3e90*/  FMUL.FTZ R110, R110, UR5 ;  /* 0x000000056e6e7c20 */ /* 0x000fe20008410000 */
[----:B------:R-:W-:Y:S01]  /*3ea0*/  I2FP.F32.U32 R123, R120 ;  /* 0x00000078007b7245 */ /* 0x000fe20000201000 */
[----:B------:R-:W-:Y:S01]  /*3eb0*/  FMUL.FTZ R109, R109, UR5 ;  /* 0x000000056d6d7c20 */ /* 0x000fe20008410000 */
[----:B------:R-:W-:Y:S01]  /*3ec0*/  ISETP.NE.AND P1, PT, R145, RZ, PT ;  /* 0x000000ff9100720c */ /* 0x000fe20003f25270 */
[----:B------:R-:W-:Y:S01]  /*3ed0*/  FMUL.FTZ R121, R112, UR5 ;  /* 0x0000000570797c20 */ /* 0x000fe20008410000 */
[----:B------:R-:W-:Y:S02]  /*3ee0*/  HADD2.F32 R122, -RZ, R115.H1_H1 ;  /* 0x30000073ff7a7230 */ /* 0x000fe40000004100 */
[----:B------:R-:W-:Y:S01]  /*3ef0*/  FMUL.FTZ R108, R108, UR5 ;  /* 0x000000056c6c7c20 */ /* 0x000fe20008410000 */
[----:B------:R-:W-:Y:S01]  /*3f00*/  FSEL R112, R110, RZ, P3 ;  /* 0x000000ff6e707208 */ /* 0x000fe20001800000 */
[----:B------:R-:W-:Y:S01]  /*3f10*/  FFMA.FTZ R123, R123, R0, 1.1641532182693481445e-10 ;  /* 0x2f0000007b7b7423 */ /* 0x000fe20000010000 */
[----:B------:R-:W-:Y:S01]  /*3f20*/  ISETP.NE.AND P5, PT, R119, RZ, PT ;  /* 0x000000ff7700720c */ /* 0x000fe20003fa5270 */
[----:B------:R-:W-:Y:S01]  /*3f30*/  FMUL.FTZ R111, R148, UR5 ;  /* 0x00000005946f7c20 */ /* 0x000fe20008410000 */
[----:B------:R-:W-:Y:S01]  /*3f40*/  FSEL R110, R109, RZ, P1 ;  /* 0x000000ff6d6e7208 */ /* 0x000fe20000800000 */
[----:B------:R-:W-:Y:S01]  /*3f50*/  FMUL.FTZ R115, R114, UR5 ;  /* 0x0000000572737c20 */ /* 0x000fe20008410000 */
[----:B------:R-:W-:Y:S01]  /*3f60*/  ISETP.NE.AND P1, PT, R126, RZ, PT ;  /* 0x000000ff7e00720c */ /* 0x000fe20003f25270 */
[----:B------:R-:W-:Y:S01]  /*3f70*/  FMUL.FTZ R120, R113, UR5 ;  /* 0x0000000571787c20 */ /* 0x000fe20008410000 */
[----:B------:R-:W-:Y:S01]  /*3f80*/  FMUL.FTZ R122, R122, UR5 ;  /* 0x000000057a7a7c20 */ /* 0x000fe20008410000 */
[----:B------:R-:W-:-:S02]  /*3f90*/  FSEL R108, R108, RZ, P5 ;  /* 0x000000ff6c6c7208 */ /* 0x000fc40002800000 */
[----:B------:R-:W-:Y:S02]  /*3fa0*/  ISETP.NE.AND P6, PT, R144, RZ, PT ;  /* 0x000000ff9000720c */ /* 0x000fe40003fc5270 */
[----:B------:R-:W-:Y:S02]  /*3fb0*/  FSETP.GTU.FTZ.AND P5, PT, R123, UR4, PT ;  /* 0x000000047b007c0b */ /* 0x000fe4000bfbc000 */
[----:B------:R-:W-:Y:S02]  /*3fc0*/  FSEL R114, R111, RZ, P4 ;  /* 0x000000ff6f727208 */ /* 0x000fe40002000000 */
[----:B------:R-:W-:Y:S02]  /*3fd0*/  FSEL R113, R115, RZ, P0 ;  /* 0x000000ff73717208 */ /* 0x000fe40000000000 */
        /* <DEDUP_REMOVED lines=13> */
.L_x_9934:
        /* <DEDUP_REMOVED lines=15> */
.L_x_9961:
        /* <DEDUP_REMOVED lines=12> */
.L_x_9962:
        /* <DEDUP_REMOVED lines=55> */
[----:B------:R-:W-:Y:S02]  /*45d0*/  IMAD.MOV.U32 R110, RZ, RZ, RZ ;  /* 0x000000ffff6e7224 */ /* 0x000fe400078e00ff */
[----:B------:R-:W-:-:S05]  /*45e0*/  IMAD.WIDE.U32 R118, R119, -0x2daee0ad, RZ ;  /* 0xd2511f5377767825 */ /* 0x000fca00078e00ff */
[----:B------:R-:W-:Y:S01]  /*45f0*/  LOP3.LUT R132, R109, R108, R119, 0x96, !PT ;  /* 0x0000006c6d847212 */ /* 0x000fe200078e9677 */
[----:B------:R-:W-:-:S07]  /*4600*/  IMAD.MOV.U32 R108, RZ, RZ, R150 ;  /* 0x000000ffff6c7224 */ /* 0x000fce00078e0096 */
.L_x_9960:
[----:B------:R-:W-:Y:S01]  /*4610*/  ISETP.NE.AND P0, PT, R110, 0x1, PT ;  /* 0x000000016e00780c */ /* 0x000fe20003f05270 */
[----:B-----5:R-:W-:Y:S01]  /*4620*/  HADD2.F32 R126, -RZ, R112.H0_H0 ;  /* 0x20000070ff7e7230 */ /* 0x020fe20000004100 */
[----:B------:R-:W-:Y:S01]  /*4630*/  I2FP.F32.U32 R109, R108 ;  /* 0x0000006c006d7245 */ /* 0x000fe20000201000 */
[----:B------:R-:W-:Y:S01]  /*4640*/  UMOV UR4, UR6 ;  /* 0x0000000600047c82 */ /* 0x000fe20008000000 */
[----:B------:R-:W-:Y:S01]  /*4650*/  UMOV UR5, UR7 ;  /* 0x0000000700057c82 */ /* 0x000fe20008000000 */
[----:B------:R-:W-:Y:S01]  /*4660*/  MOV R111, 0x2 ;  /* 0x00000002006f7802 */ /* 0x000fe20000000f00 */
        /* <DEDUP_REMOVED lines=14> */
.L_x_9964:
        /* <DEDUP_REMOVED lines=12> */
.L_x_9965:
        /* <DEDUP_REMOVED lines=60> */
.L_x_9963:
        /* <DEDUP_REMOVED lines=22> */
.L_x_9967:
        /* <DEDUP_REMOVED lines=12> */
.L_x_9968:
        /* <DEDUP_REMOVED lines=57> */
[----:B------:R-:W-:Y:S01]  /*5180*/  LOP3.LUT R132, R109, R110, R123, 0x96, !PT ;  /* 0x0000006e6d847212 */ /* 0x000fe200078e967b */
[----:B------:R-:W-:Y:S01]  /*5190*/  IMAD.MOV.U32 R110, RZ, RZ, RZ ;  /* 0x000000ffff6e7224 */ /* 0x000fe200078e00ff */
[----:B------:R-:W-:Y:S01]  /*51a0*/  MOV R109, R118 ;  /* 0x00000076006d7202 */ /* 0x000fe20000000f00 */
[----:B------:R-:W-:-:S07]  /*51b0*/  IMAD.MOV.U32 R118, RZ, RZ, R122 ;  /* 0x000000ffff767224 */ /* 0x000fce00078e007a */
.L_x_9966:
[----:B------:R-:W-:Y:S01]  /*51c0*/  ISETP.NE.AND P0, PT, R110, 0x1, PT ;  /* 0x000000016e00780c */ /* 0x000fe20003f05270 */
[----:B------:R-:W-:Y:S01]  /*51d0*/  HADD2.F32 R112, -RZ, R112.H1_H1 ;  /* 0x30000070ff707230 */ /* 0x000fe20000004100 */
        /* <DEDUP_REMOVED lines=16> */
.L_x_9970:
        /* <DEDUP_REMOVED lines=12> */
.L_x_9971:
        /* <DEDUP_REMOVED lines=61> */
.L_x_9969:
        /* <DEDUP_REMOVED lines=22> */
.L_x_9973:
        /* <DEDUP_REMOVED lines=12> */
.L_x_9974:
        /* <DEDUP_REMOVED lines=61> */
.L_x_9972:
[----:B------:R-:W-:Y:S01]  /*5d60*/  ISETP.NE.AND P0, PT, R120, 0x1, PT ;  /* 0x000000017800780c */ /* 0x000fe20003f05270 */
[----:B------:R-:W-:Y:S01]  /*5d70*/  HADD2.F32 R112, -RZ, R113.H0_H0 ;  /* 0x20000071ff707230 */ /* 0x000fe20000004100 */
        /* <DEDUP_REMOVED lines=16> */
.L_x_9976:
        /* <DEDUP_REMOVED lines=12> */
.L_x_9977:
        /* <DEDUP_REMOVED lines=61> */
.L_x_9975:
[----:B------:R-:W-:Y:S01]  /*6310*/  I2FP.F32.U32 R111, R110 ;  /* 0x0000006e006f7245 */ /* 0x000fe20000201000 */
[----:B------:R-:W-:Y:S01]  /*6320*/  HADD2.F32 R110, -RZ, R157.H0_H0 ;  /* 0x2000009dff6e7230 */ /* 0x000fe20000004100 */
[----:B------:R-:W-:-:S03]  /*6330*/  ISETP.NE.AND P2, PT, R121, 0x1, PT ;  /* 0x000000017900780c */ /* 0x000fc60003f45270 */
[----:B------:R-:W-:Y:S01]  /*6340*/  FFMA.FTZ R111, R111, R0, 1.1641532182693481445e-10 ;  /* 0x2f0000006f6f7423 */ /* 0x000fe20000010000 */
[----:B------:R-:W-:-:S04]  /*6350*/  FMUL.FTZ R110, R110, UR5 ;  /* 0x000000056e6e7c20 */ /* 0x000fc80008410000 */
[----:B------:R-:W-:Y:S02]  /*6360*/  FSETP.GTU.FTZ.AND P0, PT, R111, UR4, PT ;  /* 0x000000046f007c0b */ /* 0x000fe4000bf1c000 */
[----:B------:R-:W-:Y:S01]  /*6370*/  FSEL R111, R112, RZ, P3 ;  /* 0x000000ff706f7208 */ /* 0x000fe20001800000 */
[----:B------:R-:W-:Y:S01]  /*6380*/  HFMA2 R112, -RZ, RZ, 0, 1.1920928955078125e-07 ;  /* 0x00000002ff707431 */ /* 0x000fe200000001ff */
        /* <DEDUP_REMOVED lines=14> */
.L_x_9979:
        /* <DEDUP_REMOVED lines=12> */
.L_x_9980:
        /* <DEDUP_REMOVED lines=61> */
.L_x_9978:
[----:B------:R-:W-:Y:S01]  /*6900*/  ISETP.NE.AND P0, PT, R112, 0x1, PT ;  /* 0x000000017000780c */ /* 0x000fe20003f05270 */
[----:B------:R-:W-:Y:S01]  /*6910*/  HADD2.F32 R138, -RZ, R113.H1_H1 ;  /* 0x30000071ff8a7230 */ /* 0x000fe20000004100 */
[----:B------:R-:W-:Y:S01]  /*6920*/  I2FP.F32.U32 R111, R111 ;  /* 0x0000006f006f7245 */ /* 0x000fe20000201000 */
[----:B------:R-:W-:-:S03]  /*6930*/  IMAD.MOV.U32 R113, RZ, RZ, 0x2 ;  /* 0x00000002ff717424 */ /* 0x000fc600078e00ff */
[----:B------:R-:W-:Y:S01]  /*6940*/  FMUL.FTZ R138, R138, UR5 ;  /* 0x000000058a8a7c20 */ /* 0x000fe20008410000 */
        /* <DEDUP_REMOVED lines=12> */
.L_x_9982:
        /* <DEDUP_REMOVED lines=12> */
.L_x_9983:
        /* <DEDUP_REMOVED lines=61> */
.L_x_9981:
        /* <DEDUP_REMOVED lines=22> */
.L_x_9985:
        /* <DEDUP_REMOVED lines=12> */
.L_x_9986:
        /* <DEDUP_REMOVED lines=61> */
.L_x_9984:
        /* <DEDUP_REMOVED lines=17> */
.L_x_9988:
        /* <DEDUP_REMOVED lines=12> */
.L_x_9989:
        /* <DEDUP_REMOVED lines=61> */
.L_x_9987:
[----:B------:R-:W-:Y:S01]  /*7a30*/  I2FP.F32.U32 R113, R112 ;  /* 0x0000007000717245 */ /* 0x000fe20000201000 */
[----:B------:R-:W-:Y:S02]  /*7a40*/  HADD2.F32 R112, -RZ, R158.H0_H0 ;  /* 0x2000009eff707230 */ /* 0x000fe40000004100 */
        /* <DEDUP_REMOVED lines=20> */
.L_x_9991:
        /* <DEDUP_REMOVED lines=12> */
.L_x_9992:
        /* <DEDUP_REMOVED lines=61> */
.L_x_9990:
[----:B------:R-:W-:Y:S01]  /*8020*/  ISETP.NE.AND P4, PT, R120, 0x1, PT ;  /* 0x000000017800780c */ /* 0x000fe20003f85270 */
[----:B------:R-:W-:Y:S01]  /*8030*/  HADD2.F32 R142, -RZ, R114.H1_H1 ;  /* 0x30000072ff8e7230 */ /* 0x000fe20000004100 */
        /* <DEDUP_REMOVED lines=15> */
.L_x_9994:
        /* <DEDUP_REMOVED lines=12> */
.L_x_9995:
        /* <DEDUP_REMOVED lines=61> */
.L_x_9993:
[----:B------:R-:W-:Y:S01]  /*85c0*/  I2FP.F32.U32 R113, R113 ;  /* 0x0000007100717245 */ /* 0x000fe20000201000 */
[----:B------:R-:W-:Y:S02]  /*85d0*/  HADD2.F32 R114, -RZ, R158.H1_H1 ;  /* 0x3000009eff727230 */ /* 0x000fe40000004100 */
        /* <DEDUP_REMOVED lines=20> */
.L_x_9997:
        /* <DEDUP_REMOVED lines=12> */
.L_x_9998:
        /* <DEDUP_REMOVED lines=57> */
[----:B------:R-:W-:Y:S01]  /*8b70*/  IMAD.MOV.U32 R134, RZ, RZ, R146 ;  /* 0x000000ffff867224 */ /* 0x000fe200078e0092 */
[----:B------:R-:W-:Y:S01]  /*8b80*/  MOV R118, R126 ;  /* 0x0000007e00767202 */ /* 0x000fe20000000f00 */
[----:B------:R-:W-:Y:S01]  /*8b90*/  IMAD.MOV.U32 R120, RZ, RZ, RZ ;  /* 0x000000ffff787224 */ /* 0x000fe200078e00ff */
[----:B------:R-:W-:-:S07]  /*8ba0*/  LOP3.LUT R131, R131, R122, R147, 0x96, !PT ;  /* 0x0000007a83837212 */ /* 0x000fce00078e9693 */
.L_x_9996:
        /* <DEDUP_REMOVED lines=17> */
.L_x_10000:
        /* <DEDUP_REMOVED lines=12> */
.L_x_10001:
        /* <DEDUP_REMOVED lines=55> */
[----:B------:R-:W-:Y:S01]  /*90f0*/  MOV R134, R146 ;  /* 0x0000009200867202 */ /* 0x000fe20000000f00 */
[----:B------:R-:W-:-:S03]  /*9100*/  IMAD.WIDE.U32 R126, R127, -0x2daee0ad, RZ ;  /* 0xd2511f537f7e7825 */ /* 0x000fc600078e00ff */
[----:B------:R-:W-:Y:S01]  /*9110*/  LOP3.LUT R131, R131, R122, R147, 0x96, !PT ;  /* 0x0000007a83837212 */ /* 0x000fe200078e9693 */
[----:B------:R-:W-:Y:S01]  /*9120*/  HFMA2 R122, -RZ, RZ, 0, 0 ;  /* 0x00000000ff7a7431 */ /* 0x000fe200000001ff */
[----:B------:R-:W-:Y:S01]  /*9130*/  LOP3.LUT R132, R121, R120, R127, 0x96, !PT ;  /* 0x0000007879847212 */ /* 0x000fe200078e967f */
[----:B------:R-:W-:-:S07]  /*9140*/  IMAD.MOV.U32 R118, RZ, RZ, R126 ;  /* 0x000000ffff767224 */ /* 0x000fce00078e007e */
.L_x_9999:
[----:B------:R-:W-:Y:S01]  /*9150*/  I2FP.F32.U32 R121, R114 ;  /* 0x0000007200797245 */ /* 0x000fe20000201000 */
[----:B------:R-:W-:Y:S02]  /*9160*/  HADD2.F32 R114, -RZ, R159.H0_H0 ;  /* 0x2000009fff727230 */ /* 0x000fe40000004100 */
[----:B------:R-:W-:Y:S02]  /*9170*/  IMAD.MOV.U32 R123, RZ, RZ, 0x2 ;  /* 0x00000002ff7b7424 */ /* 0x000fe400078e00ff */
[----:B------:R-:W-:Y:S01]  /*9180*/  FFMA.FTZ R121, R121, R0, 1.1641532182693481445e-10 ;  /* 0x2f00000079797423 */ /* 0x000fe20000010000 */
[----:B------:R-:W-:Y:S01]  /*9190*/  FMUL.FTZ R114, R114, UR5 ;  /* 0x0000000572727c20 */ /* 0x000fe20008410000 */
[----:B------:R-:W-:-:S03]  /*91a0*/  IMAD.MOV.U32 R120, RZ, RZ, R134 ;  /* 0x000000ffff787224 */ /* 0x000fc600078e0086 */
        /* <DEDUP_REMOVED lines=16> */
.L_x_10003:
        /* <DEDUP_REMOVED lines=12> */
.L_x_10004:
        /* <DEDUP_REMOVED lines=61> */
.L_x_10002:
[----:B------:R-:W-:Y:S01]  /*9740*/  ISETP.NE.AND P6, PT, R123, 0x1, PT ;  /* 0x000000017b00780c */ /* 0x000fe20003fc5270 */
[----:B------:R-:W-:Y:S01]  /*9750*/  HFMA2 R160, -RZ, RZ, 0, 1.1920928955078125e-07 ;  /* 0x00000002ffa07431 */ /* 0x000fe200000001ff */
[----:B------:R-:W-:Y:S01]  /*9760*/  I2FP.F32.U32 R121, R120 ;  /* 0x0000007800797245 */ /* 0x000fe20000201000 */
[----:B------:R-:W-:Y:S02]  /*9770*/  HADD2.F32 R120, -RZ, R115.H1_H1 ;  /* 0x30000073ff787230 */ /* 0x000fe40000004100 */
        /* <DEDUP_REMOVED lines=13> */
.L_x_10006:
        /* <DEDUP_REMOVED lines=14> */
.L_x_10007:
        /* <DEDUP_REMOVED lines=61> */
.L_x_10005:
        /* <DEDUP_REMOVED lines=9> */
[----:B------:R-:W-:-:S07]  /*9d90*/  @P1 FADD.FTZ R115, R7, R115 ;  /* 0x0000007307731221 */ /* 0x000fce0000010000 */
.L_x_9959:
        /* <DEDUP_REMOVED lines=51> */
.L_x_10008:
        /* <DEDUP_REMOVED lines=20> */
.L_x_10011:
        /* <DEDUP_REMOVED lines=12> */
.L_x_10012:
        /* <DEDUP_REMOVED lines=51> */
[----:B------:R-:W-:Y:S02]  /*a600*/  VIADD R117, R3, 0x96a522ad ;  /* 0x96a522ad03757836 */ /* 0x000fe40000000000 */
[----:B------:R-:W-:Y:S01]  /*a610*/  IMAD.WIDE.U32 R134, R134, -0x326172a9, RZ ;  /* 0xcd9e8d5786867825 */ /* 0x000fe200078e00ff */
[----:B------:R-:W-:-:S04]  /*a620*/  LOP3.LUT R119, R119, R136, R127, 0x96, !PT ;  /* 0x0000008877777212 */ /* 0x000fc800078e967f */
[----:B------:R-:W-:Y:S01]  /*a630*/  LOP3.LUT R131, R131, R126, R135, 0x96, !PT ;  /* 0x0000007e83837212 */ /* 0x000fe200078e9687 */
[----:B------:R-:W-:-:S04]  /*a640*/  IMAD.WIDE.U32 R144, R119, -0x2daee0ad, RZ ;  /* 0xd2511f5377907825 */ /* 0x000fc800078e00ff */
[----:B------:R-:W-:Y:S01]  /*a650*/  HFMA2 R119, -RZ, RZ, 0, 0 ;  /* 0x00000000ff777431 */ /* 0x000fe200000001ff */
[----:B------:R-:W-:Y:S01]  /*a660*/  LOP3.LUT R132, R117, R116, R145, 0x96, !PT ;  /* 0x0000007475847212 */ /* 0x000fe200078e9691 */
[----:B------:R-:W-:-:S07]  /*a670*/  IMAD.MOV.U32 R116, RZ, RZ, R118 ;  /* 0x000000ffff747224 */ /* 0x000fce00078e0076 */
.L_x_10010:
[----:B------:R-:W-:Y:S01]  /*a680*/  ISETP.NE.AND P2, PT, R119, 0x1, PT ;  /* 0x000000017700780c */ /* 0x000fe20003f45270 */
[----:B------:R-:W-:Y:S01]  /*a690*/  IMAD.MOV.U32 R118, RZ, RZ, 0x2 ;  /* 0x00000002ff767424 */ /* 0x000fe200078e00ff */
[----:B------:R-:W-:Y:S01]  /*a6a0*/  I2FP.F32.U32 R117, R116 ;  /* 0x0000007400757245 */ /* 0x000fe20000201000 */
[----:B-----5:R-:W-:-:S04]  /*a6b0*/  HADD2.F32 R116, -RZ, R120.H0_H0 ;  /* 0x20000078ff747230 */ /* 0x020fc80000004100 */
        /* <DEDUP_REMOVED lines=14> */
.L_x_10014:
        /* <DEDUP_REMOVED lines=12> */
.L_x_10015:
        /* <DEDUP_REMOVED lines=60> */
.L_x_10013:
        /* <DEDUP_REMOVED lines=22> */
.L_x_10017:
        /* <DEDUP_REMOVED lines=12> */
.L_x_10018:
        /* <DEDUP_REMOVED lines=54> */
[----:B------:R-:W-:-:S03]  /*b1a0*/  MOV R134, R138 ;  /* 0x0000008a00867202 */ /* 0x000fc60000000f00 */
[----:B------:R-:W-:Y:S02]  /*b1b0*/  VIADD R117, R3, 0x96a522ad ;  /* 0x96a522ad03757836 */ /* 0x000fe40000000000 */
[----:B------:R-:W-:-:S03]  /*b1c0*/  VIADD R131, R2, 0x8ff34781 ;  /* 0x8ff3478102837836 */ /* 0x000fc60000000000 */
[----:B------:R-:W-:Y:S01]  /*b1d0*/  LOP3.LUT R132, R117, R118, R137, 0x96, !PT ;  /* 0x0000007675847212 */ /* 0x000fe200078e9689 */
[----:B------:R-:W-:Y:S01]  /*b1e0*/  IMAD.MOV.U32 R117, RZ, RZ, R144 ;  /* 0x000000ffff757224 */ /* 0x000fe200078e0090 */
[----:B------:R-:W-:Y:S01]  /*b1f0*/  LOP3.LUT R131, R131, R126, R139, 0x96, !PT ;  /* 0x0000007e83837212 */ /* 0x000fe200078e968b */
[----:B------:R-:W-:-:S07]  /*b200*/  IMAD.MOV.U32 R144, RZ, RZ, R136 ;  /* 0x000000ffff907224 */ /* 0x000fce00078e0088 */
.L_x_10016:
[----:B------:R-:W-:Y:S01]  /*b210*/  ISETP.NE.AND P2, PT, R119, 0x1, PT ;  /* 0x000000017700780c */ /* 0x000fe20003f45270 */
[----:B------:R-:W-:Y:S01]  /*b220*/  HADD2.F32 R120, -RZ, R120.H1_H1 ;  /* 0x30000078ff787230 */ /* 0x000fe20000004100 */
[----:B------:R-:W-:Y:S01]  /*b230*/  I2FP.F32.U32 R117, R117 ;  /* 0x0000007500757245 */ /* 0x000fe20000201000 */
[----:B------:R-:W-:-:S03]  /*b240*/  IMAD.MOV.U32 R126, RZ, RZ, 0x2 ;  /* 0x00000002ff7e7424 */ /* 0x000fc600078e00ff */
        /* <DEDUP_REMOVED lines=14> */
.L_x_10020:
        /* <DEDUP_REMOVED lines=12> */
.L_x_10021:
        /* <DEDUP_REMOVED lines=57> */
[----:B------:R-:W-:-:S03]  /*b780*/  IMAD.MOV.U32 R134, RZ, RZ, R138 ;  /* 0x000000ffff867224 */ /* 0x000fc600078e008a */
[----:B------:R-:W-:Y:S02]  /*b790*/  LOP3.LUT R132, R117, R118, R137, 0x96, !PT ;  /* 0x0000007675847212 */ /* 0x000fe400078e9689 */
[----:B------:R-:W-:Y:S01]  /*b7a0*/  MOV R117, R144 ;  /* 0x0000009000757202 */ /* 0x000fe20000000f00 */
[----:B------:R-:W-:-:S07]  /*b7b0*/  IMAD.MOV.U32 R144, RZ, RZ, R136 ;  /* 0x000000ffff907224 */ /* 0x000fce00078e0088 */
.L_x_10019:
[----:B------:R-:W-:Y:S01]  /*b7c0*/  I2FP.F32.U32 R117, R117 ;  /* 0x0000007500757245 */ /* 0x000fe20000201000 */
[----:B------:R-:W-:Y:S01]  /*b7d0*/  HADD2.F32 R118, -RZ, R156.H1_H1 ;  /* 0x3000009cff767230 */ /* 0x000fe20000004100 */
        /* <DEDUP_REMOVED lines=20> */
.L_x_10023:
        /* <DEDUP_REMOVED lines=12> */
.L_x_10024:
        /* <DEDUP_REMOVED lines=61> */
.L_x_10022:
        /* <DEDUP_REMOVED lines=18> */
.L_x_10026:
        /* <DEDUP_REMOVED lines=12> */
.L_x_10027:
        /* <DEDUP_REMOVED lines=61> */
.L_x_10025:
        /* <DEDUP_REMOVED lines=22> */
.L_x_10029:
        /* <DEDUP_REMOVED lines=12> */
.L_x_10030:
        /* <DEDUP_REMOVED lines=61> */
.L_x_10028:
        /* <DEDUP_REMOVED lines=18> */
.L_x_10032:
        /* <DEDUP_REMOVED lines=12> */
.L_x_10033:
        /* <DEDUP_REMOVED lines=57> */
[----:B------:R-:W-:Y:S01]  /*cec0*/  LOP3.LUT R132, R119, R120, R139, 0x96, !PT ;  /* 0x0000007877847212 */ /* 0x000fe200078e968b */
[----:B------:R-:W-:Y:S01]  /*ced0*/  IMAD.MOV.U32 R134, RZ, RZ, R140 ;  /* 0x000000ffff867224 */ /* 0x000fe200078e008c */
[----:B------:R-:W-:Y:S01]  /*cee0*/  MOV R119, R144 ;  /* 0x0000009000777202 */ /* 0x000fe20000000f00 */
[----:B------:R-:W-:-:S07]  /*cef0*/  IMAD.MOV.U32 R144, RZ, RZ, R138 ;  /* 0x000000ffff907224 */ /* 0x000fce00078e008a */
.L_x_10031:
[----:B------:R-:W-:Y:S01]  /*cf00*/  I2FP.F32.U32 R119, R119 ;  /* 0x0000007700777245 */ /* 0x000fe20000201000 */
[----:B------:R-:W-:Y:S02]  /*cf10*/  HADD2.F32 R120, -RZ, R157.H1_H1 ;  /* 0x3000009dff787230 */ /* 0x000fe40000004100 */
[----:B------:R-:W-:Y:S02]  /*cf20*/  IMAD.MOV.U32 R127, RZ, RZ, 0x2 ;  /* 0x00000002ff7f7424 */ /* 0x000fe400078e00ff */
[----:B------:R-:W-:Y:S01]  /*cf30*/  FFMA.FTZ R119, R119, R0, 1.1641532182693481445e-10 ;  /* 0x2f00000077777423 */ /* 0x000fe20000010000 */
[----:B------:R-:W-:Y:S01]  /*cf40*/  FMUL.FTZ R121, R120, UR5 ;  /* 0x0000000578797c20 */ /* 0x000fe20008410000 */
[----:B------:R-:W-:-:S03]  /*cf50*/  FSEL R120, R142, RZ, P4 ;  /* 0x000000ff8e787208 */ /* 0x000fc60002000000 */
        /* <DEDUP_REMOVED lines=16> */
.L_x_10035:
        /* <DEDUP_REMOVED lines=12> */
.L_x_10036:
        /* <DEDUP_REMOVED lines=61> */
.L_x_10034:
[----:B------:R-:W-:Y:S01]  /*d4f0*/  ISETP.NE.AND P3, PT, R127, 0x1, PT ;  /* 0x000000017f00780c */ /* 0x000fe20003f65270 */
[----:B------:R-:W-:Y:S01]  /*d500*/  HFMA2 R126, -RZ, RZ, 0, 1.1920928955078125e-07 ;  /* 0x00000002ff7e7431 */ /* 0x000fe200000001ff */
[----:B------:R-:W-:Y:S01]  /*d510*/  I2FP.F32.U32 R121, R120 ;  /* 0x0000007800797245 */ /* 0x000fe20000201000 */
[----:B------:R-:W-:-:S04]  /*d520*/  HADD2.F32 R120, -RZ, R122.H0_H0 ;  /* 0x2000007aff787230 */ /* 0x000fc80000004100 */
        /* <DEDUP_REMOVED lines=13> */
.L_x_10038:
        /* <DEDUP_REMOVED lines=12> */
.L_x_10039:
        /* <DEDUP_REMOVED lines=61> */
.L_x_10037:
        /* <DEDUP_REMOVED lines=22> */
.L_x_10041:
        /* <DEDUP_REMOVED lines=12> */
.L_x_10042:
        /* <DEDUP_REMOVED lines=61> */
.L_x_10040:
        /* <DEDUP_REMOVED lines=17> */
.L_x_10044:
        /* <DEDUP_REMOVED lines=12> */
.L_x_10045:
        /* <DEDUP_REMOVED lines=61> */
.L_x_10043:
        /* <DEDUP_REMOVED lines=22> */
.L_x_10047:
        /* <DEDUP_REMOVED lines=12> */
.L_x_10048:
        /* <DEDUP_REMOVED lines=61> */
.L_x_10046:
[----:B------:R-:W-:Y:S01]  /*ec10*/  ISETP.NE.AND P5, PT, R154, 0x1, PT ;  /* 0x000000019a00780c */ /* 0x000fe20003fa5270 */
[----:B------:R-:W-:Y:S01]  /*ec20*/  HFMA2 R155, -RZ, RZ, 0, 1.1920928955078125e-07 ;  /* 0x00000002ff9b7431 */ /* 0x000fe200000001ff */
[----:B------:R-:W-:Y:S01]  /*ec30*/  I2FP.F32.U32 R127, R122 ;  /* 0x0000007a007f7245 */ /* 0x000fe20000201000 */
[----:B------:R-:W-:Y:S02]  /*ec40*/  HADD2.F32 R122, -RZ, R123.H0_H0 ;  /* 0x2000007bff7a7230 */ /* 0x000fe40000004100 */
        /* <DEDUP_REMOVED lines=13> */
.L_x_10050:
        /* <DEDUP_REMOVED lines=12> */
.L_x_10051:
        /* <DEDUP_REMOVED lines=52> */
[----:B------:R-:W-:Y:S02]  /*f120*/  HFMA2 R155, -RZ, RZ, 0, 0 ;  /* 0x00000000ff9b7431 */ /* 0x000fe400000001ff */
        /* <DEDUP_REMOVED lines=8> */
.L_x_10049:
[----:B------:R-:W-:Y:S01]  /*f1b0*/  I2FP.F32.U32 R127, R126 ;  /* 0x0000007e007f7245 */ /* 0x000fe20000201000 */
[----:B------:R-:W-:Y:S01]  /*f1c0*/  HADD2.F32 R122, -RZ, R159.H0_H0 ;  /* 0x2000009fff7a7230 */ /* 0x000fe20000004100 */
[----:B------:R-:W-:-:S03]  /*f1d0*/  MOV R126, R134 ;  /* 0x00000086007e7202 */ /* 0x000fc60000000f00 */
[----:B------:R-:W-:Y:S01]  /*f1e0*/  FFMA.FTZ R127, R127, R0, 1.1641532182693481445e-10 ;  /* 0x2f0000007f7f7423 */ /* 0x000fe20000010000 */
[----:B------:R-:W-:-:S04]  /*f1f0*/  FMUL.FTZ R122, R122, UR5 ;  /* 0x000000057a7a7c20 */ /* 0x000fc80008410000 */
[----:B------:R-:W-:Y:S02]  /*f200*/  FSETP.GTU.FTZ.AND P5, PT, R127, UR4, PT ;  /* 0x000000047f007c0b */ /* 0x000fe4000bfbc000 */
[----:B------:R-:W-:Y:S01]  /*f210*/  FSEL R127, R142, RZ, P4 ;  /* 0x000000ff8e7f7208 */ /* 0x000fe20002000000 */
[----:B------:R-:W-:Y:S01]  /*f220*/  IMAD.MOV.U32 R142, RZ, RZ, 0x2 ;  /* 0x00000002ff8e7424 */ /* 0x000fe200078e00ff */
        /* <DEDUP_REMOVED lines=14> */
.L_x_10053:
        /* <DEDUP_REMOVED lines=12> */
.L_x_10054:
        /* <DEDUP_REMOVED lines=61> */
.L_x_10052:
        /* <DEDUP_REMOVED lines=17> */
.L_x_10056:
        /* <DEDUP_REMOVED lines=14> */
.L_x_10057:
        /* <DEDUP_REMOVED lines=61> */
.L_x_10055:
[----:B------:R-:W-:Y:S01]  /*fd60*/  I2FP.F32.U32 R123, R126 ;  /* 0x0000007e007b7245 */ /* 0x000fe20000201000 */
[----:B------:R-:W-:-:S04]  /*fd70*/  HADD2.F32 R126, -RZ, R159.H1_H1 ;  /* 0x3000009fff7e7230 */ /* 0x000fc80000004100 */
[----:B------:R-:W-:Y:S01]  /*fd80*/  FFMA.FTZ R123, R123, R0, 1.1641532182693481445e-10 ;  /* 0x2f0000007b7b7423 */ /* 0x000fe20000010000 */
[----:B------:R-:W-:-:S04]  /*fd90*/  FMUL.FTZ R126, R126, UR5 ;  /* 0x000000057e7e7c20 */ /* 0x000fc80008410000 */
[----:B------:R-:W-:-:S04]  /*fda0*/  FSETP.GTU.FTZ.AND P6, PT, R123, UR4, PT ;  /* 0x000000047b007c0b */ /* 0x000fc8000bfdc000 */
[----:B------:R-:W-:Y:S02]  /*fdb0*/  FSEL R123, R126, RZ, !P6 ;  /* 0x000000ff7e7b7208 */ /* 0x000fe40007000000 */
[----:B------:R-:W-:Y:S02]  /*fdc0*/  FSEL R126, R164, RZ, P5 ;  /* 0x000000ffa47e7208 */ /* 0x000fe40002800000 */
[----:B------:R-:W-:-:S03]  /*fdd0*/  SEL R142, RZ, 0x1, P6 ;  /* 0x00000001ff8e7807 */ /* 0x000fc60003000000 */
[----:B------:R-:W-:-:S04]  /*fde0*/  FADD.FTZ R123, R123, R126 ;  /* 0x0000007e7b7b7221 */ /* 0x000fc80000010000 */
[----:B------:R-:W-:Y:S01]  /*fdf0*/  @P1 FADD.FTZ R123, R7, R123 ;  /* 0x0000007b077b1221 */ /* 0x000fe20000010000 */
[----:B------:R-:W-:Y:S06]  /*fe00*/  BRA `(.L_x_10058) ;  /* 0x0000002c00bc7947 */ /* 0x000fec0003800000 */
.L_x_10009:
        /* <DEDUP_REMOVED lines=15> */
.L_x_10060:
        /* <DEDUP_REMOVED lines=12> */
.L_x_10061:
        /* <DEDUP_REMOVED lines=50> */
[----:B------:R-:W-:Y:S02]  /*102e0*/  LOP3.LUT R119, R119, R146, R127, 0x96, !PT ;  /* 0x0000009277777212 */ /* 0x000fe400078e967f */
[----:B------:R-:W-:Y:S01]  /*102f0*/  IADD3 R117, PT, PT, R3, -0x695add53, RZ ;  /* 0x96a522ad03757810 */ /* 0x000fe20007ffe0ff */
        /* <DEDUP_REMOVED lines=8> */
.L_x_10059:
[----:B------:R-:W-:Y:S01]  /*10380*/  ISETP.NE.AND P2, PT, R119, 0x1, PT ;  /* 0x000000017700780c */ /* 0x000fe20003f45270 */
[----:B------:R-:W-:Y:S01]  /*10390*/  HFMA2 R118, -RZ, RZ, 0, 1.1920928955078125e-07 ;  /* 0x00000002ff767431 */ /* 0x000fe200000001ff */
[----:B------:R-:W-:Y:S01]  /*103a0*/  I2FP.F32.U32 R117, R116 ;  /* 0x0000007400757245 */ /* 0x000fe20000201000 */
[----:B-----5:R-:W-:-:S04]  /*103b0*/  HADD2.F32 R116, -RZ, R120.H0_H0 ;  /* 0x20000078ff747230 */ /* 0x020fc80000004100 */
        /* <DEDUP_REMOVED lines=13> */
.L_x_10063:
        /* <DEDUP_REMOVED lines=12> */
.L_x_10064:
        /* <DEDUP_REMOVED lines=61> */
.L_x_10062:
[----:B------:R-:W-:Y:S01]  /*10920*/  ISETP.NE.AND P2, PT, R118, 0x1, PT ;  /* 0x000000017600780c */ /* 0x000fe20003f45270 */
[----:B------:R-:W-:Y:S01]  /*10930*/  HADD2.F32 R120, -RZ, R120.H1_H1 ;  /* 0x30000078ff787230 */ /* 0x000fe20000004100 */
        /* <DEDUP_REMOVED lines=15> */
.L_x_10066:
        /* <DEDUP_REMOVED lines=12> */
.L_x_10067:
        /* <DEDUP_REMOVED lines=61> */
.L_x_10065:
[----:B------:R-:W-:Y:S01]  /*10ec0*/  ISETP.NE.AND P2, PT, R119, 0x1, PT ;  /* 0x000000017700780c */ /* 0x000fe20003f45270 */
[----:B------:R-:W-:Y:S01]  /*10ed0*/  HFMA2 R126, -RZ, RZ, 0, 1.1920928955078125e-07 ;  /* 0x00000002ff7e7431 */ /* 0x000fe200000001ff */
[----:B------:R-:W-:Y:S01]  /*10ee0*/  I2FP.F32.U32 R117, R117 ;  /* 0x0000007500757245 */ /* 0x000fe20000201000 */
[----:B------:R-:W-:-:S04]  /*10ef0*/  IMAD.MOV.U32 R118, RZ, RZ, R134 ;  /* 0x000000ffff767224 */ /* 0x000fc800078e0086 */
        /* <DEDUP_REMOVED lines=13> */
.L_x_10069:
        /* <DEDUP_REMOVED lines=12> */
.L_x_10070:
        /* <DEDUP_REMOVED lines=61> */
.L_x_10068:
        /* <DEDUP_REMOVED lines=17> */
.L_x_10072:
        /* <DEDUP_REMOVED lines=12> */
.L_x_10073:
        /* <DEDUP_REMOVED lines=61> */
.L_x_10071:
        /* <DEDUP_REMOVED lines=16> */
.L_x_10075:
        /* <DEDUP_REMOVED lines=12> */
.L_x_10076:
        /* <DEDUP_REMOVED lines=61> */
.L_x_10074:
        /* <DEDUP_REMOVED lines=16> */
.L_x_10078:
        /* <DEDUP_REMOVED lines=12> */
.L_x_10079:
        /* <DEDUP_REMOVED lines=61> */
.L_x_10077:
        /* <DEDUP_REMOVED lines=16> */
.L_x_10081:
        /* <DEDUP_REMOVED lines=12> */
.L_x_10082:
        /* <DEDUP_REMOVED lines=61> */
.L_x_10080:
        /* <DEDUP_REMOVED lines=18> */
[----:B------:R-:W-:Y:S01]  /*12bd0*/  FSEL R120, R118, RZ, P2 ;  /* 0x000000ff76787208 */ /* 0x000fe20001000000 */
        /* <DEDUP_REMOVED lines=18> */
.L_x_10058:
[----:B------:R-:W-:Y:S01]  /*12d00*/  SEL R127, RZ, 0x1000000, !P5 ;  /* 0x01000000ff7f7807 */ /* 0x000fe20006800000 */
[----:B------:R-:W0:Y:S01]  /*12d10*/  @P0 LDC.64 R162, c[0x0][0x398] ;  /* 0x0000e600ffa20b82 */ /* 0x000e220000000a00 */
[----:B------:R-:W-:Y:S01]  /*12d20*/  SEL R126, RZ, 0x10000, !P4 ;  /* 0x00010000ff7e7807 */ /* 0x000fe20006000000 */
[----:B------:R-:W-:Y:S01]  /*12d30*/  VIADD R155, R143, 0x200 ;  /* 0x000002008f9b7836 */ /* 0x000fe20000000000 */
[----:B------:R-:W-:Y:S02]  /*12d40*/  SEL R167, RZ, 0x100, !P3 ;  /* 0x00000100ffa77807 */ /* 0x000fe40005800000 */
[----:B------:R-:W-:Y:S01]  /*12d50*/  ISETP.NE.AND P5, PT, R146, RZ, PT ;  /* 0x000000ff9200720c */ /* 0x000fe20003fa5270 */
[----:B------:R-:W-:Y:S01]  /*12d60*/  IMAD.WIDE.U32 R160, R155, 0x10, R124 ;  /* 0x000000109ba07825 */ /* 0x000fe200078e007c */
        /* <DEDUP_REMOVED lines=10> */
[----:B------:R-:W-:Y:S01]  /*12e10*/  SEL R166, RZ, 0x1, !P2 ;  /* 0x00000001ffa67807 */ /* 0x000fe20005000000 */
[----:B0-----:R-:W-:Y:S01]  /*12e20*/  @P0 IMAD.WIDE.U32 R162, R155, 0x10, R162 ;  /* 0x000000109ba20825 */ /* 0x001fe200078e00a2 */
[----:B------:R-:W-:Y:S01]  /*12e30*/  SEL R146, RZ, 0x1, !P6 ;  /* 0x00000001ff927807 */ /* 0x000fe20007000000 */
[----:B------:R0:W-:Y:S01]  /*12e40*/  STG.E.128 desc[UR8][R126.64], R116 ;  /* 0x000000747e007986 */ /* 0x0001e2000c101d08 */
[----:B------:R-:W-:Y:S02]  /*12e50*/  LOP3.LUT R167, R167, R166, RZ, 0xfc, !PT ;  /* 0x000000a6a7a77212 */ /* 0x000fe400078efcff */
[----:B------:R-:W-:Y:S01]  /*12e60*/  LOP3.LUT R166, R145, R146, RZ, 0xfc, !PT ;  /* 0x0000009291a67212 */ /* 0x000fe200078efcff */
[----:B------:R-:W-:Y:S01]  /*12e70*/  IMAD.WIDE.U32 R146, R151, 0x8, R148 ;  /* 0x0000000897927825 */ /* 0x000fe200078e0094 */
[----:B------:R0:W-:Y:S03]  /*12e80*/  STG.E.128 desc[UR8][R126.64+0x10], R120 ;  /* 0x000010787e007986 */ /* 0x0001e6000c101d08 */
[----:B-1----:R-:W-:Y:S01]  /*12e90*/  @P1 IMAD.WIDE.U32 R164, R155, 0x20, R164 ;  /* 0x000000209ba41825 */ /* 0x002fe200078e00a4 */
        /* <DEDUP_REMOVED lines=22> */
.L_x_10083:
[----:B------:R2:W5:Y:S04]  /*13000*/  @P0 LDG.E.128 R156, desc[UR8][R162.64] ;  /* 0x00000008a29c0981 */ /* 0x000568000c1e1d00 */
        /* <DEDUP_REMOVED lines=19> */
.L_x_10086:
        /* <DEDUP_REMOVED lines=12> */
.L_x_10087:
        /* <DEDUP_REMOVED lines=45> */
[----:B------:R-:W-:Y:S01]  /*134d0*/  VIADD R139, R3, 0xdb3d7428 ;  /* 0xdb3d7428038b7836 */ /* 0x000fe20000000000 */
        /* <DEDUP_REMOVED lines=10> */
[----:B------:R-:W-:Y:S01]  /*13580*/  HFMA2 R137, -RZ, RZ, 0, 0 ;  /* 0x00000000ff897431 */ /* 0x000fe200000001ff */
[----:B------:R-:W-:Y:S02]  /*13590*/  MOV R150, R138 ;  /* 0x0000008a00967202 */ /* 0x000fe40000000f00 */
[----:B------:R-:W-:Y:S01]  /*135a0*/  LOP3.LUT R131, R135, R134, R141, 0x96, !PT ;  /* 0x0000008687837212 */ /* 0x000fe200078e968d */
[----:B------:R-:W-:Y:S02]  /*135b0*/  IMAD.MOV.U32 R134, RZ, RZ, R140 ;  /* 0x000000ffff867224 */ /* 0x000fe400078e008c */
[----:B------:R-:W-:-:S07]  /*135c0*/  IMAD.MOV.U32 R135, RZ, RZ, R144 ;  /* 0x000000ffff877224 */ /* 0x000fce00078e0090 */
.L_x_10085:
[----:B------:R-:W-:Y:S01]  /*135d0*/  I2FP.F32.U32 R135, R135 ;  /* 0x0000008700877245 */ /* 0x000fe20000201000 */
[----:B------:R-:W-:Y:S01]  /*135e0*/  IMAD.MOV.U32 R138, RZ, RZ, 0x2 ;  /* 0x00000002ff8a7424 */ /* 0x000fe200078e00ff */
[----:B------:R-:W-:Y:S02]  /*135f0*/  ISETP.NE.AND P2, PT, R137, 0x1, PT ;  /* 0x000000018900780c */ /* 0x000fe40003f45270 */
[----:B------:R-:W-:Y:S01]  /*13600*/  MOV R136, R134 ;  /* 0x0000008600887202 */ /* 0x000fe20000000f00 */
[----:B------:R-:W-:-:S05]  /*13610*/  FFMA.FTZ R135, R135, R0, 1.1641532182693481445e-10 ;  /* 0x2f00000087877423 */ /* 0x000fca0000010000 */
[----:B------:R-:W-:Y:S01]  /*13620*/  FSETP.LE.FTZ.AND P4, PT, R135, UR4, PT ;  /* 0x0000000487007c0b */ /* 0x000fe2000bf93000 */
[----:B-----5:R-:W-:-:S03]  /*13630*/  HADD2.F32 R135, -RZ, R124.H0_H0 ;  /* 0x2000007cff877230 */ /* 0x020fc60000004100 */
[----:B--2---:R-:W-:Y:S02]  /*13640*/  P2R R160, PR, RZ, 0x10 ;  /* 0x00000010ffa07803 */ /* 0x004fe40000000000 */
        /* <DEDUP_REMOVED lines=10> */
.L_x_10089:
        /* <DEDUP_REMOVED lines=12> */
.L_x_10090:
        /* <DEDUP_REMOVED lines=59> */
[----:B------:R-:W-:Y:S01]  /*13b60*/  MOV R150, R138 ;  /* 0x0000008a00967202 */ /* 0x000fe20000000f00 */
[----:B------:R-:W-:-:S07]  /*13b70*/  IMAD.MOV.U32 R138, RZ, RZ, RZ ;  /* 0x000000ffff8a7224 */ /* 0x000fce00078e00ff */
.L_x_10088:
[----:B------:R-:W-:Y:S01]  /*13b80*/  I2FP.F32.U32 R135, R136 ;  /* 0x0000008800877245 */ /* 0x000fe20000201000 */
[----:B------:R-:W-:Y:S01]  /*13b90*/  HADD2.F32 R136, -RZ, R156.H0_H0 ;  /* 0x2000009cff887230 */ /* 0x000fe20000004100 */
[----:B------:R-:W-:Y:S01]  /*13ba0*/  ISETP.NE.AND P3, PT, R138, 0x1, PT ;  /* 0x000000018a00780c */ /* 0x000fe20003f65270 */
[----:B------:R-:W-:Y:S01]  /*13bb0*/  HFMA2 R139, -RZ, RZ, 0, 1.1920928955078125e-07 ;  /* 0x00000002ff8b7431 */ /* 0x000fe200000001ff */
[----:B------:R-:W-:Y:S01]  /*13bc0*/  FSEL R137, R142, RZ, P4 ;  /* 0x000000ff8e897208 */ /* 0x000fe20002000000 */
[----:B------:R-:W-:Y:S01]  /*13bd0*/  FFMA.FTZ R135, R135, R0, 1.1641532182693481445e-10 ;  /* 0x2f00000087877423 */ /* 0x000fe20000010000 */
[----:B------:R-:W-:-:S04]  /*13be0*/  FMUL.FTZ R136, R136, UR5 ;  /* 0x0000000588887c20 */ /* 0x000fc80008410000 */
[----:B------:R-:W-:-:S04]  /*13bf0*/  FSETP.GTU.FTZ.AND P2, PT, R135, UR4, PT ;  /* 0x0000000487007c0b */ /* 0x000fc8000bf5c000 */
        /* <DEDUP_REMOVED lines=14> */
.L_x_10092:
        /* <DEDUP_REMOVED lines=12> */
.L_x_10093:
        /* <DEDUP_REMOVED lines=61> */
.L_x_10091:
[----:B------:R-:W-:Y:S01]  /*14170*/  ISETP.NE.AND P2, PT, R139, 0x1, PT ;  /* 0x000000018b00780c */ /* 0x000fe20003f45270 */
[----:B------:R-:W-:Y:S01]  /*14180*/  HADD2.F32 R124, -RZ, R124.H1_H1 ;  /* 0x3000007cff7c7230 */ /* 0x000fe20000004100 */
        /* <DEDUP_REMOVED lines=16> */
.L_x_10095:
        /* <DEDUP_REMOVED lines=12> */
.L_x_10096:
        /* <DEDUP_REMOVED lines=61> */
.L_x_10094:
        /* <DEDUP_REMOVED lines=22> */
.L_x_10098:
        /* <DEDUP_REMOVED lines=12> */
.L_x_10099:
        /* <DEDUP_REMOVED lines=61> */
.L_x_10097:
[----:B------:R-:W-:Y:S01]  /*14d10*/  ISETP.NE.AND P2, PT, R139, 0x1, PT ;  /* 0x000000018b00780c */ /* 0x000fe20003f45270 */
[----:B------:R-:W-:Y:S01]  /*14d20*/  IMAD.MOV.U32 R140, RZ, RZ, 0x2 ;  /* 0x00000002ff8c7424 */ /* 0x000fe200078e00ff */
[----:B------:R-:W-:Y:S01]  /*14d30*/  I2FP.F32.U32 R137, R124 ;  /* 0x0000007c00897245 */ /* 0x000fe20000201000 */
[----:B------:R-:W-:-:S04]  /*14d40*/  HADD2.F32 R124, -RZ, R125.H0_H0 ;  /* 0x2000007dff7c7230 */ /* 0x000fc80000004100 */
        /* <DEDUP_REMOVED lines=14> */
.L_x_10101:
        /* <DEDUP_REMOVED lines=12> */
.L_x_10102:
        /* <DEDUP_REMOVED lines=61> */
.L_x_10100:
[----:B------:R-:W-:Y:S01]  /*152c0*/  I2FP.F32.U32 R137, R137 ;  /* 0x0000008900897245 */ /* 0x000fe20000201000 */
[----:B------:R-:W-:Y:S01]  /*152d0*/  HADD2.F32 R138, -RZ, R157.H0_H0 ;  /* 0x2000009dff8a7230 */ /* 0x000fe20000004100 */
[----:B------:R-:W-:Y:S02]  /*152e0*/  ISETP.NE.AND P3, PT, R140, 0x1, PT ;  /* 0x000000018c00780c */ /* 0x000fe40003f65270 */
[----:B------:R-:W-:Y:S01]  /*152f0*/  FSEL R139, R124, RZ, P4 ;  /* 0x000000ff7c8b7208 */ /* 0x000fe20002000000 */
[----:B------:R-:W-:Y:S01]  /*15300*/  FFMA.FTZ R137, R137, R0, 1.1641532182693481445e-10 ;  /* 0x2f00000089897423 */ /* 0x000fe20000010000 */
[----:B------:R-:W-:Y:S01]  /*15310*/  FMUL.FTZ R138, R138, UR5 ;  /* 0x000000058a8a7c20 */ /* 0x000fe20008410000 */
[----:B------:R-:W-:-:S03]  /*15320*/  IMAD.MOV.U32 R124, RZ, RZ, R134 ;  /* 0x000000ffff7c7224 */ /* 0x000fc600078e0086 */
        /* <DEDUP_REMOVED lines=15> */
.L_x_10104:
        /* <DEDUP_REMOVED lines=12> */
.L_x_10105:
        /* <DEDUP_REMOVED lines=61> */
.L_x_10103:
[----:B------:R-:W-:Y:S01]  /*158b0*/  ISETP.NE.AND P2, PT, R138, 0x1, PT ;  /* 0x000000018a00780c */ /* 0x000fe20003f45270 */
[----:B------:R-:W-:Y:S01]  /*158c0*/  HADD2.F32 R125, -RZ, R125.H1_H1 ;  /* 0x3000007dff7d7230 */ /* 0x000fe20000004100 */
[----:B------:R-:W-:Y:S02]  /*158d0*/  I2FP.F32.U32 R139, R124 ;  /* 0x0000007c008b7245 */ /* 0x000fe40000201000 */
[----:B------:R-:W-:Y:S02]  /*158e0*/  MOV R124, R134 ;  /* 0x00000086007c7202 */ /* 0x000fe40000000f00 */
[----:B------:R-:W-:Y:S01]  /*158f0*/  FMUL.FTZ R142, R125, UR5 ;  /* 0x000000057d8e7c20 */ /* 0x000fe20008410000 */
[----:B------:R-:W-:-:S05]  /*15900*/  FFMA.FTZ R139, R139, R0, 1.1641532182693481445e-10 ;  /* 0x2f0000008b8b7423 */ /* 0x000fca0000010000 */
[----:B------:R-:W-:Y:S01]  /*15910*/  FSETP.LE.FTZ.AND P4, PT, R139, UR4, PT ;  /* 0x000000048b007c0b */ /* 0x000fe2000bf93000 */
[----:B------:R-:W-:-:S03]  /*15920*/  IMAD.MOV.U32 R139, RZ, RZ, 0x2 ;  /* 0x00000002ff8b7424 */ /* 0x000fc600078e00ff */
        /* <DEDUP_REMOVED lines=10> */
.L_x_10107:
        /* <DEDUP_REMOVED lines=12> */
.L_x_10108:
        /* <DEDUP_REMOVED lines=61> */
.L_x_10106:
[----:B------:R-:W-:Y:S01]  /*15e60*/  I2FP.F32.U32 R125, R124 ;  /* 0x0000007c007d7245 */ /* 0x000fe20000201000 */
[----:B------:R-:W-:Y:S02]  /*15e70*/  HADD2.F32 R124, -RZ, R157.H1_H1 ;  /* 0x3000009dff7c7230 */ /* 0x000fe40000004100 */
[----:B------:R-:W-:Y:S02]  /*15e80*/  HFMA2 R140, -RZ, RZ, 0, 1.1920928955078125e-07 ;  /* 0x00000002ff8c7431 */ /* 0x000fe400000001ff */
        /* <DEDUP_REMOVED lines=19> */
.L_x_10110:
        /* <DEDUP_REMOVED lines=12> */
.L_x_10111:
        /* <DEDUP_REMOVED lines=61> */
.L_x_10109:
[----:B------:R-:W-:Y:S01]  /*16450*/  ISETP.NE.AND P3, PT, R140, 0x1, PT ;  /* 0x000000018c00780c */ /* 0x000fe20003f65270 */
[----:B------:R-:W-:Y:S01]  /*16460*/  IMAD.MOV.U32 R141, RZ, RZ, 0x2 ;  /* 0x00000002ff8d7424 */ /* 0x000fe200078e00ff */
[----:B------:R-:W-:Y:S01]  /*16470*/  I2FP.F32.U32 R125, R124 ;  /* 0x0000007c007d7245 */ /* 0x000fe20000201000 */
[----:B------:R-:W-:-:S04]  /*16480*/  HADD2.F32 R124, -RZ, R126.H0_H0 ;  /* 0x2000007eff7c7230 */ /* 0x000fc80000004100 */
        /* <DEDUP_REMOVED lines=13> */
.L_x_10113:
        /* <DEDUP_REMOVED lines=12> */
.L_x_10114:
        /* <DEDUP_REMOVED lines=61> */
.L_x_10112:
[----:B------:R-:W-:Y:S01]  /*169f0*/  I2FP.F32.U32 R125, R125 ;  /* 0x0000007d007d7245 */ /* 0x000fe20000201000 */
[----:B------:R-:W-:-:S04]  /*16a00*/  HADD2.F32 R124, -RZ, R158.H0_H0 ;  /* 0x2000009eff7c7230 */ /* 0x000fc80000004100 */
[----:B------:R-:W-:Y:S01]  /*16a10*/  FFMA.FTZ R125, R125, R0, 1.1641532182693481445e-10 ;  /* 0x2f0000007d7d7423 */ /* 0x000fe20000010000 */
[----:B------:R-:W-:-:S04]  /*16a20*/  FMUL.FTZ R124, R124, UR5 ;  /* 0x000000057c7c7c20 */ /* 0x000fc80008410000 */
[----:B------:R-:W-:Y:S02]  /*16a30*/  FSETP.GTU.FTZ.AND P3, PT, R125, UR4, PT ;  /* 0x000000047d007c0b */ /* 0x000fe4000bf7c000 */
[----:B------:R-:W-:Y:S01]  /*16a40*/  FSEL R125, R142, RZ, P2 ;  /* 0x000000ff8e7d7208 */ /* 0x000fe20001000000 */
[----:B------:R-:W-:Y:S01]  /*16a50*/  HFMA2 R142, -RZ, RZ, 0, 1.1920928955078125e-07 ;  /* 0x00000002ff8e7431 */ /* 0x000fe200000001ff */
        /* <DEDUP_REMOVED lines=15> */
.L_x_10116:
        /* <DEDUP_REMOVED lines=12> */
.L_x_10117:
        /* <DEDUP_REMOVED lines=61> */
.L_x_10115:
        /* <DEDUP_REMOVED lines=17> */
.L_x_10119:
        /* <DEDUP_REMOVED lines=12> */
.L_x_10120:
        /* <DEDUP_REMOVED lines=61> */
.L_x_10118:
        /* <DEDUP_REMOVED lines=22> */
.L_x_10122:
        /* <DEDUP_REMOVED lines=12> */
.L_x_10123:
        /* <DEDUP_REMOVED lines=61> */
.L_x_10121:
[----:B------:R-:W-:Y:S01]  /*17b70*/  ISETP.NE.AND P5, PT, R162, 0x1, PT ;  /* 0x00000001a200780c */ /* 0x000fe20003fa5270 */
[----:B------:R-:W-:Y:S01]  /*17b80*/  IMAD.MOV.U32 R164, RZ, RZ, 0x2 ;  /* 0x00000002ffa47424 */ /* 0x000fe200078e00ff */
[----:B------:R-:W-:Y:S01]  /*17b90*/  I2FP.F32.U32 R141, R126 ;  /* 0x0000007e008d7245 */ /* 0x000fe20000201000 */
[----:B------:R-:W-:Y:S01]  /*17ba0*/  HADD2.F32 R126, -RZ, R127.H0_H0 ;  /* 0x2000007fff7e7230 */ /* 0x000fe20000004100 */
        /* <DEDUP_REMOVED lines=13> */
.L_x_10125:
        /* <DEDUP_REMOVED lines=12> */
.L_x_10126:
        /* <DEDUP_REMOVED lines=61> */
.L_x_10124:
[----:B------:R-:W-:Y:S01]  /*18110*/  I2FP.F32.U32 R141, R142 ;  /* 0x0000008e008d7245 */ /* 0x000fe20000201000 */
[----:B------:R-:W-:Y:S01]  /*18120*/  HADD2.F32 R126, -RZ, R159.H0_H0 ;  /* 0x2000009fff7e7230 */ /* 0x000fe20000004100 */
[----:B------:R-:W-:Y:S01]  /*18130*/  FSEL R163, R154, RZ, P4 ;  /* 0x000000ff9aa37208 */ /* 0x000fe20002000000 */
[----:B------:R-:W-:Y:S02]  /*18140*/  HFMA2 R162, -RZ, RZ, 0, 1.1920928955078125e-07 ;  /* 0x00000002ffa27431 */ /* 0x000fe400000001ff */
[----:B------:R-:W-:Y:S02]  /*18150*/  IMAD.MOV.U32 R142, RZ, RZ, R134 ;  /* 0x000000ffff8e7224 */ /* 0x000fe400078e0086 */
        /* <DEDUP_REMOVED lines=17> */
.L_x_10128:
        /* <DEDUP_REMOVED lines=12> */
.L_x_10129:
        /* <DEDUP_REMOVED lines=61> */
.L_x_10127:
        /* <DEDUP_REMOVED lines=17> */
.L_x_10131:
        /* <DEDUP_REMOVED lines=14> */
.L_x_10132:
        /* <DEDUP_REMOVED lines=61> */
.L_x_10130:
[----:B------:R-:W-:Y:S01]  /*18cc0*/  I2FP.F32.U32 R127, R142 ;  /* 0x0000008e007f7245 */ /* 0x000fe20000201000 */
[----:B------:R-:W-:-:S04]  /*18cd0*/  HADD2.F32 R142, -RZ, R159.H1_H1 ;  /* 0x3000009fff8e7230 */ /* 0x000fc80000004100 */
[----:B------:R-:W-:Y:S01]  /*18ce0*/  FFMA.FTZ R127, R127, R0, 1.1641532182693481445e-10 ;  /* 0x2f0000007f7f7423 */ /* 0x000fe20000010000 */
[----:B------:R-:W-:Y:S01]  /*18cf0*/  FMUL.FTZ R142, R142, UR5 ;  /* 0x000000058e8e7c20 */ /* 0x000fe20008410000 */
[----:B------:R-:W-:-:S03]  /*18d00*/  FSEL R0, R169, RZ, P5 ;  /* 0x000000ffa9007208 */ /* 0x000fc60002800000 */
[----:B------:R-:W-:-:S04]  /*18d10*/  FSETP.GTU.FTZ.AND P6, PT, R127, UR4, PT ;  /* 0x000000047f007c0b */ /* 0x000fc8000bfdc000 */
[----:B------:R-:W-:Y:S02]  /*18d20*/  FSEL R127, R142, RZ, !P6 ;  /* 0x000000ff8e7f7208 */ /* 0x000fe40007000000 */
[----:B------:R-:W-:-:S03]  /*18d30*/  SEL R142, RZ, 0x1, P6 ;  /* 0x00000001ff8e7807 */ /* 0x000fc60003000000 */
[----:B------:R-:W-:-:S04]  /*18d40*/  FADD.FTZ R127, R127, R0 ;  /* 0x000000007f7f7221 */ /* 0x000fc80000010000 */
[----:B------:R-:W-:Y:S01]  /*18d50*/  @P1 FADD.FTZ R127, R7, R127 ;  /* 0x0000007f077f1221 */ /* 0x000fe20000010000 */
[----:B------:R-:W-:Y:S06]  /*18d60*/  BRA `(.L_x_10133) ;  /* 0x0000002c00c07947 */ /* 0x000fec0003800000 */
.L_x_10084:
        /* <DEDUP_REMOVED lines=15> */
.L_x_10135:
        /* <DEDUP_REMOVED lines=12> */
.L_x_10136:
[----:B--2---:R-:W-:Y:S01]  /*18f20*/  IMAD.WIDE.U32 R160, R168, -0x326172a9, RZ ;  /* 0xcd9e8d57a8a07825 */ /* 0x004fe200078e00ff */
        /* <DEDUP_REMOVED lines=60> */
.L_x_10134:
[----:B------:R-:W-:Y:S01]  /*192f0*/  ISETP.NE.AND P2, PT, R146, 0x1, PT ;  /* 0x000000019200780c */ /* 0x000fe20003f45270 */
[----:B-----5:R-:W-:Y:S01]  /*19300*/  HADD2.F32 R144, -RZ, R124.H0_H0 ;  /* 0x2000007cff907230 */ /* 0x020fe20000004100 */
[----:B------:R-:W-:Y:S02]  /*19310*/  I2FP.F32.U32 R145, R145 ;  /* 0x0000009100917245 */ /* 0x000fe40000201000 */
[----:B------:R-:W-:-:S03]  /*19320*/  MOV R147, 0x2 ;  /* 0x0000000200937802 */ /* 0x000fc60000000f00 */
[----:B------:R-:W-:-:S05]  /*19330*/  FFMA.FTZ R145, R145, R0, 1.1641532182693481445e-10 ;  /* 0x2f00000091917423 */ /* 0x000fca0000010000 */
[----:B------:R-:W-:Y:S01]  /*19340*/  FSETP.LE.FTZ.AND P3, PT, R145, UR4, PT ;  /* 0x0000000491007c0b */ /* 0x000fe2000bf73000 */
[----:B------:R-:W-:-:S03]  /*19350*/  IMAD.MOV.U32 R145, RZ, RZ, R134 ;  /* 0x000000ffff917224 */ /* 0x000fc600078e0086 */
[----:B--2---:R-:W-:Y:S01]  /*19360*/  P2R R160, PR, RZ, 0x8 ;  /* 0x00000008ffa07803 */ /* 0x004fe20000000000 */
        /* <DEDUP_REMOVED lines=9> */
.L_x_10138:
        /* <DEDUP_REMOVED lines=12> */
.L_x_10139:
        /* <DEDUP_REMOVED lines=56> */
[----:B------:R-:W-:Y:S02]  /*19840*/  HFMA2 R147, -RZ, RZ, 0, 0 ;  /* 0x00000000ff937431 */ /* 0x000fe400000001ff */
[----:B------:R-:W-:Y:S01]  /*19850*/  IMAD.MOV.U32 R134, RZ, RZ, R166 ;  /* 0x000000ffff867224 */ /* 0x000fe200078e00a6 */
[----:B------:R-:W-:Y:S02]  /*19860*/  LOP3.LUT R131, R145, R162, R167, 0x96, !PT ;  /* 0x000000a291837212 */ /* 0x000fe400078e96a7 */
[----:B------:R-:W-:Y:S01]  /*19870*/  MOV R145, R150 ;  /* 0x0000009600917202 */ /* 0x000fe20000000f00 */
[----:B------:R-:W-:-:S07]  /*19880*/  IMAD.MOV.U32 R150, RZ, RZ, R164 ;  /* 0x000000ffff967224 */ /* 0x000fce00078e00a4 */
.L_x_10137:
        /* <DEDUP_REMOVED lines=17> */
.L_x_10141:
        /* <DEDUP_REMOVED lines=12> */
.L_x_10142:
        /* <DEDUP_REMOVED lines=59> */
[----:B------:R-:W-:Y:S02]  /*19e10*/  LOP3.LUT R132, R147, R146, R165, 0x96, !PT ;  /* 0x0000009293847212 */ /* 0x000fe400078e96a5 */
[----:B------:R-:W-:-:S07]  /*19e20*/  MOV R150, R164 ;  /* 0x000000a400967202 */ /* 0x000fce0000000f00 */
.L_x_10140:
        /* <DEDUP_REMOVED lines=17> */
.L_x_10144:
        /* <DEDUP_REMOVED lines=12> */
.L_x_10145:
        /* <DEDUP_REMOVED lines=61> */
.L_x_10143:
        /* <DEDUP_REMOVED lines=17> */
.L_x_10147:
        /* <DEDUP_REMOVED lines=12> */
.L_x_10148:
        /* <DEDUP_REMOVED lines=61> */
.L_x_10146:
        /* <DEDUP_REMOVED lines=16> */
.L_x_10150:
        /* <DEDUP_REMOVED lines=12> */
.L_x_10151:
        /* <DEDUP_REMOVED lines=61> */
.L_x_10149:
        /* <DEDUP_REMOVED lines=16> */
.L_x_10153:
        /* <DEDUP_REMOVED lines=12> */
.L_x_10154:
        /* <DEDUP_REMOVED lines=59> */
[----:B------:R-:W-:Y:S01]  /*1b470*/  IMAD.MOV.U32 R163, RZ, RZ, RZ ;  /* 0x000000ffffa37224 */ /* 0x000fe200078e00ff */
[----:B------:R-:W-:-:S07]  /*1b480*/  MOV R150, R170 ;  /* 0x000000aa00967202 */ /* 0x000fce0000000f00 */
.L_x_10152:
[----:B------:R-:W-:Y:S01]  /*1b490*/  ISETP.NE.AND P5, PT, R163, 0x1, PT ;  /* 0x00000001a300780c */ /* 0x000fe20003fa5270 */
[----:B------:R-:W-:Y:S01]  /*1b4a0*/  HADD2.F32 R169, -RZ, R127.H0_H0 ;  /* 0x2000007fffa97230 */ /* 0x000fe20000004100 */
[----:B------:R-:W-:Y:S01]  /*1b4b0*/  I2FP.F32.U32 R147, R154 ;  /* 0x0000009a00937245 */ /* 0x000fe20000201000 */
[----:B------:R-:W-:Y:S02]  /*1b4c0*/  HFMA2 R154, -RZ, RZ, 0, 1.1920928955078125e-07 ;  /* 0x00000002ff9a7431 */ /* 0x000fe400000001ff */
        /* <DEDUP_REMOVED lines=12> */
.L_x_10156:
        /* <DEDUP_REMOVED lines=12> */
.L_x_10157:
        /* <DEDUP_REMOVED lines=61> */
.L_x_10155:
[----:B------:R-:W-:Y:S01]  /*1ba20*/  I2FP.F32.U32 R147, R162 ;  /* 0x000000a200937245 */ /* 0x000fe20000201000 */
[----:B------:R-:W-:Y:S01]  /*1ba30*/  FMUL.FTZ R144, R144, UR5 ;  /* 0x0000000590907c20 */ /* 0x000fe20008410000 */
[----:B------:R-:W-:Y:S01]  /*1ba40*/  P2R R165, PR, RZ, 0x2 ;  /* 0x00000002ffa57803 */ /* 0x000fe20000000000 */
[----:B------:R-:W-:Y:S01]  /*1ba50*/  FMUL.FTZ R124, R124, UR5 ;  /* 0x000000057c7c7c20 */ /* 0x000fe20008410000 */
[----:B------:R-:W-:Y:S01]  /*1ba60*/  ISETP.NE.AND P1, PT, R160, RZ, PT ;  /* 0x000000ffa000720c */ /* 0x000fe20003f25270 */
[----:B------:R-:W-:Y:S01]  /*1ba70*/  FFMA.FTZ R163, R147, R0, 1.1641532182693481445e-10 ;  /* 0x2f00000093a37423 */ /* 0x000fe20000010000 */
[----:B------:R-:W-:Y:S01]  /*1ba80*/  P2R R170, PR, RZ, 0x1 ;  /* 0x00000001ffaa7803 */ /* 0x000fe20000000000 */
[----:B------:R-:W-:Y:S01]  /*1ba90*/  FMUL.FTZ R147, R146, UR5 ;  /* 0x0000000592937c20 */ /* 0x000fe20008410000 */
[----:B------:R-:W-:Y:S01]  /*1baa0*/  ISETP.NE.AND P0, PT, R161, RZ, PT ;  /* 0x000000ffa100720c */ /* 0x000fe20003f05270 */
[----:B------:R-:W-:Y:S02]  /*1bab0*/  HADD2.F32 R164, -RZ, R127.H1_H1 ;  /* 0x3000007fffa47230 */ /* 0x000fe40000004100 */
        /* <DEDUP_REMOVED lines=26> */
[----:B------:R-:W-:-:S13]  /*1bc60*/  PLOP3.LUT P5, PT, P5, PT, PT, 0x8, 0x80 ;  /* 0x000000000080781c */ /* 0x000fda0002fae170 */
.L_x_10133:
        /* <DEDUP_REMOVED lines=66> */
.L_x_10158:
        /* <DEDUP_REMOVED lines=80> */
.L_x_10160:
[----:B------:R-:W-:Y:S05]  /*1c590*/  BSYNC.RECONVERGENT B0 ;  /* 0x0000000000007941 */ /* 0x000fea0003800200 */
.L_x_10159:
        /* <DEDUP_REMOVED lines=15> */
.L_x_10162:
[----:B------:R-:W-:Y:S05]  /*1c690*/  BSYNC.RECONVERGENT B0 ;  /* 0x0000000000007941 */ /* 0x000fea0003800200 */
.L_x_10161:
        /* <DEDUP_REMOVED lines=103> */
[----:B------:R-:W-:Y:S01]  /*1cd10*/  F2FP.F16.F32.PACK_AB R108, R111, R0 ;  /* 0x000000006f6c723e */ /* 0x000fe200000000ff */
[----:B------:R-:W0:Y:S01]  /*1cd20*/  LDC.64 R144, c[0x0][0x430] ;  /* 0x00010c00ff907b82 */ /* 0x000e220000000a00 */
[C---:B------:R-:W-:Y:S01]  /*1cd30*/  FMUL.FTZ R163, R179.reuse, R163 ;  /* 0x000000a3b3a37220 */ /* 0x040fe20000410000 */
[----:B------:R-:W-:Y:S01]  /*1cd40*/  FMUL.FTZ R0, R179, R165 ;  /* 0x000000a5b3007220 */ /* 0x000fe20000410000 */
[----:B------:R-:W-:Y:S01]  /*1cd50*/  F2FP.F16.F32.PACK_AB R109, R110, R109 ;  /* 0x0000006d6e6d723e */ /* 0x000fe200000000ff */
[----:B------:R1:W-:Y:S01]  /*1cd60*/  @!P1 STG.E desc[UR8][R112.64], R179 ;  /* 0x000000b370009986 */ /* 0x0003e2000c101908 */
[----:B------:R-:W-:Y:S01]  /*1cd70*/  F2FP.F16.F32.PACK_AB R110, R115, R114 ;  /* 0x00000072736e723e */ /* 0x000fe200000000ff */
[----:B---3--:R-:W-:Y:S01]  /*1cd80*/  IMAD.WIDE.U32 R114, R143, 0x10, R122 ;  /* 0x000000108f727825 */ /* 0x008fe200078e007a */
[----:B------:R-:W-:-:S03]  /*1cd90*/  F2FP.F16.F32.PACK_AB R111, R121, R120 ;  /* 0x00000078796f723e */ /* 0x000fc600000000ff */
        /* <DEDUP_REMOVED lines=14> */
[----:B------:R-:W-:Y:S01]  /*1ce80*/  F2FP.F16.F32.PACK_AB R112, R113, R112 ;  /* 0x000000707170723e */ /* 0x000fe200000000ff */
[----:B------:R-:W-:Y:S01]  /*1ce90*/  FFMA.FTZ R113, R161, R74, R94 ;  /* 0x0000004aa1717223 */ /* 0x000fe2000001005e */
[----:B------:R-:W-:Y:S01]  /*1cea0*/  FFMA.FTZ R164, R164, R57, R13 ;  /* 0x00000039a4a47223 */ /* 0x000fe2000001000d */
[C---:B------:R-:W-:Y:S01]  /*1ceb0*/  FADD.FTZ R124, -R160.reuse, R124 ;  /* 0x0000007ca07c7221 */ /* 0x040fe20000010100 */
[C---:B------:R-:W-:Y:S01]  /*1cec0*/  FADD.FTZ R125, -R160.reuse, R125 ;  /* 0x0000007da07d7221 */ /* 0x040fe20000010100 */
[----:B------:R-:W-:Y:S01]  /*1ced0*/  FFMA.FTZ R147, R147, R52, R16 ;  /* 0x0000003493937223 */ /* 0x000fe20000010010 */
[C---:B------:R-:W-:Y:S01]  /*1cee0*/  FMUL.FTZ R175, R179.reuse, R175 ;  /* 0x000000afb3af7220 */ /* 0x040fe20000410000 */
[C---:B------:R-:W-:Y:S01]  /*1cef0*/  FMUL.FTZ R176, R179.reuse, R176 ;  /* 0x000000b0b3b07220 */ /* 0x040fe20000410000 */
[C---:B------:R-:W-:Y:S01]  /*1cf00*/  FMUL.FTZ R173, R179.reuse, R173 ;  /* 0x000000adb3ad7220 */ /* 0x040fe20000410000 */
[C---:B------:R-:W-:Y:S01]  /*1cf10*/  FMUL.FTZ R174, R179.reuse, R174 ;  /* 0x000000aeb3ae7220 */ /* 0x040fe20000410000 */
[C---:B------:R-:W-:Y:S01]  /*1cf20*/  FMUL.FTZ R167, R179.reuse, R124 ;  /* 0x0000007cb3a77220 */ /* 0x040fe20000410000 */
[----:B------:R-:W-:Y:S01]  /*1cf30*/  FMUL.FTZ R152, R179, R125 ;  /* 0x0000007db3987220 */ /* 0x000fe20000410000 */
[C---:B------:R-:W-:Y:S01]  /*1cf40*/  FADD.FTZ R126, -R160.reuse, R126 ;  /* 0x0000007ea07e7221 */ /* 0x040fe20000010100 */
[----:B------:R-:W-:Y:S01]  /*1cf50*/  FADD.FTZ R127, -R160, R127 ;  /* 0x0000007fa07f7221 */ /* 0x000fe20000010100 */
[----:B0-----:R-:W-:-:S04]  /*1cf60*/  IMAD.WIDE.U32 R124, R143, 0x10, R144 ;  /* 0x000000108f7c7825 */ /* 0x001fc800078e0090 */
[----:B------:R-:W-:Y:S01]  /*1cf70*/  FFMA.FTZ R143, R0, R49, R21 ;  /* 0x00000031008f7223 */ /* 0x000fe20000010015 */
[----:B-1----:R-:W-:Y:S01]  /*1cf80*/  F2FP.F16.F32.PACK_AB R109, R116, R119 ;  /* 0x00000077746d723e */ /* 0x002fe200000000ff */
[----:B------:R-:W-:Y:S01]  /*1cf90*/  FFMA.FTZ R114, R148, R75, R95 ;  /* 0x0000004b94727223 */ /* 0x000fe2000001005f */
[----:B------:R-:W-:Y:S01]  /*1cfa0*/  F2FP.F16.F32.PACK_AB R111, R146, R153 ;  /* 0x00000099926f723e */ /* 0x000fe200000000ff */
[----:B------:R-:W-:Y:S01]  /*1cfb0*/  FFMA.FTZ R115, R169, R68, R96 ;  /* 0x00000044a9737223 */ /* 0x000fe20000010060 */
[----:B------:R-:W-:Y:S01]  /*1cfc0*/  FFMA.FTZ R116, R170, R69, R97 ;  /* 0x00000045aa747223 */ /* 0x000fe20000010061 */
[C---:B------:R-:W-:Y:S01]  /*1cfd0*/  FFMA.FTZ R119, R171.reuse, R70, R98 ;  /* 0x00000046ab777223 */ /* 0x040fe20000010062 */
[C---:B------:R-:W-:Y:S01]  /*1cfe0*/  FFMA.FTZ R146, R172.reuse, R71, R99 ;  /* 0x00000047ac927223 */ /* 0x040fe20000010063 */
        /* <DEDUP_REMOVED lines=12> */
[----:B------:R-:W0:Y:S01]  /*1d0b0*/  LDC.64 R170, c[0x0][0x380] ;  /* 0x0000e000ffaa7b82 */ /* 0x000e220000000a00 */
[----:B------:R-:W-:Y:S01]  /*1d0c0*/  F2FP.F16.F32.PACK_AB R118, R117, R118 ;  /* 0x000000767576723e */ /* 0x000fe200000000ff */
[----:B------:R-:W-:Y:S01]  /*1d0d0*/  FFMA.FTZ R117, R161, R50, R22 ;  /* 0x00000032a1757223 */ /* 0x000fe20000010016 */
[----:B------:R-:W-:Y:S01]  /*1d0e0*/  F2FP.F16.F32.PACK_AB R110, R110, R147 ;  /* 0x000000936e6e723e */ /* 0x000fe200000000ff */
[----:B------:R-:W-:Y:S01]  /*1d0f0*/  FFMA.FTZ R161, R175, R66, R102 ;  /* 0x00000042afa17223 */ /* 0x000fe20000010066 */
[----:B------:R-:W-:Y:S01]  /*1d100*/  FFMA.FTZ R160, R173, R64, R100 ;  /* 0x00000040ada07223 */ /* 0x000fe20000010064 */
[----:B------:R-:W-:Y:S01]  /*1d110*/  FFMA.FTZ R147, R174, R65, R101 ;  /* 0x00000041ae937223 */ /* 0x000fe20000010065 */
[C---:B------:R-:W-:Y:S01]  /*1d120*/  FMUL.FTZ R177, R179.reuse, R126 ;  /* 0x0000007eb3b17220 */ /* 0x040fe20000410000 */
[----:B------:R-:W-:Y:S01]  /*1d130*/  FMUL.FTZ R178, R179, R127 ;  /* 0x0000007fb3b27220 */ /* 0x000fe20000410000 */
[----:B------:R-:W-:-:S04]  /*1d140*/  IMAD.WIDE.U32 R120, R151, 0x10, R122 ;  /* 0x0000001097787825 */ /* 0x000fc800078e007a */
[----:B------:R-:W-:Y:S01]  /*1d150*/  FFMA.FTZ R148, R148, R51, R23 ;  /* 0x0000003394947223 */ /* 0x000fe20000010017 */
[----:B------:R-:W-:Y:S01]  /*1d160*/  F2FP.F16.F32.PACK_AB R161, R0, R161 ;  /* 0x000000a100a1723e */ /* 0x000fe200000000ff */
[----:B------:R-:W-:Y:S01]  /*1d170*/  FFMA.FTZ R162, R167, R60, R104 ;  /* 0x0000003ca7a27223 */ /* 0x000fe20000010068 */
[----:B------:R-:W-:-:S04]  /*1d180*/  IMAD.WIDE.U32 R126, R151, 0x10, R144 ;  /* 0x00000010977e7825 */ /* 0x000fc800078e0090 */
[----:B------:R-:W-:Y:S01]  /*1d190*/  FFMA.FTZ R151, R152, R61, R105 ;  /* 0x0000003d98977223 */ /* 0x000fe20000010069 */
[----:B------:R-:W-:Y:S01]  /*1d1a0*/  F2FP.F16.F32.PACK_AB R116, R143, R116 ;  /* 0x000000748f74723e */ /* 0x000fe200000000ff */
[----:B------:R-:W-:Y:S01]  /*1d1b0*/  FFMA.FTZ R166, R167, R36, R32 ;  /* 0x00000024a7a67223 */ /* 0x000fe20000010020 */
[----:B------:R-:W-:Y:S01]  /*1d1c0*/  F2FP.F16.F32.PACK_AB R160, R147, R160 ;  /* 0x000000a093a0723e */ /* 0x000fe200000000ff */
        /* <DEDUP_REMOVED lines=10> */
[----:B------:R-:W-:Y:S01]  /*1d270*/  IMAD.WIDE.U32 R122, R155, 0x10, R122 ;  /* 0x000000109b7a7825 */ /* 0x000fe200078e007a */
[----:B------:R-:W-:Y:S01]  /*1d280*/  F2FP.F16.F32.PACK_AB R162, R151, R162 ;  /* 0x000000a297a2723e */ /* 0x000fe200000000ff */
[----:B------:R1:W-:Y:S01]  /*1d290*/  STG.E.128 desc[UR8][R124.64], R108 ;  /* 0x0000006c7c007986 */ /* 0x0003e2000c101d08 */
[----:B------:R-:W-:Y:S01]  /*1d2a0*/  F2FP.F16.F32.PACK_AB R163, R0, R163 ;  /* 0x000000a300a3723e */ /* 0x000fe200000000ff */
[----:B------:R-:W-:Y:S01]  /*1d2b0*/  IMAD.WIDE.U32 R144, R155, 0x10, R144 ;  /* 0x000000109b907825 */ /* 0x000fe200078e0090 */
[----:B------:R-:W-:Y:S01]  /*1d2c0*/  F2FP.F16.F32.PACK_AB R167, R178, R167 ;  /* 0x000000a7b2a7723e */ /* 0x000fe200000000ff */
[----:B------:R1:W-:Y:S01]  /*1d2d0*/  STG.E.128 desc[UR8][R120.64], R112 ;  /* 0x0000007078007986 */ /* 0x0003e2000c101d08 */
[----:B------:R-:W-:-:S02]  /*1d2e0*/  F2FP.F16.F32.PACK_AB R166, R147, R166 ;  /* 0x000000a693a6723e */ /* 0x000fc400000000ff */
[----:B------:R-:W-:Y:S01]  /*1d2f0*/  F2FP.F16.F32.PACK_AB R165, R176, R165 ;  /* 0x000000a5b0a5723e */ /* 0x000fe200000000ff */
[----:B------:R1:W-:Y:S01]  /*1d300*/  STG.E.128 desc[UR8][R126.64], R116 ;  /* 0x000000747e007986 */ /* 0x0003e2000c101d08 */
[----:B------:R-:W-:Y:S02]  /*1d310*/  F2FP.F16.F32.PACK_AB R164, R143, R164 ;  /* 0x000000a48fa4723e */ /* 0x000fe400000000ff */
[----:B0-----:R-:W-:Y:S01]  /*1d320*/  IADD3 R130, PT, PT, R130, R170, RZ ;  /* 0x000000aa82827210 */ /* 0x001fe20007ffe0ff */
[----:B------:R1:W-:Y:S03]  /*1d330*/  STG.E.128 desc[UR8][R122.64], R160 ;  /* 0x000000a07a007986 */ /* 0x0003e6000c101d08 */
[----:B------:R-:W-:Y:S01]  /*1d340*/  ISETP.GE.AND P1, PT, R130, R171, PT ;  /* 0x000000ab8200720c */ /* 0x000fe20003f26270 */
[----:B------:R1:W-:-:S12]  /*1d350*/  STG.E.128 desc[UR8][R144.64], R164 ;  /* 0x000000a490007986 */ /* 0x0003d8000c101d08 */
[----:B------:R-:W-:Y:S05]  /*1d360*/  @!P1 BRA `(.L_x_10163) ;  /* 0xfffffe3c00449947 */ /* 0x000fea000383ffff */
[----:B------:R-:W-:Y:S05]  /*1d370*/  EXIT ;  /* 0x000000000000794d */ /* 0x000fea0003800000 */
.L_x_10164:
        /* <DEDUP_REMOVED lines=16> */
.L_x_13725:


//--------------------- .text._ZN10layer_norm31ln_parallel_residual_fwd_kernelINS_13Kernel_traitsIf6__halffS2_fjLj6144ELj1ELj1ELj8ELj16ENS_18Kernel_traits_baseILj6144EfS2_fS2_fjLj256EEEEELb1ELb1ELb0EEEvNS_9FwdParamsE --------------------------
	.section	.text._ZN10layer_norm31ln_parallel_residual_fwd_kernelINS_13Kernel_traitsIf6__halffS2_fjLj6144ELj1ELj1ELj8ELj16ENS_18Kernel_traits_baseILj6144EfS2_fS2_fjLj256EEEEELb1ELb1ELb0EEEvNS_9FwdParamsE,"ax",@progbits
	.align	128
        .global         _ZN10layer_norm31ln_parallel_residual_fwd_kernelINS_13Kernel_traitsIf6__halffS2_fjLj6144ELj1ELj1ELj8ELj16ENS_18Kernel_traits_baseILj6144EfS2_fS2_fjLj256EEEEELb1ELb1ELb0EEEvNS_9FwdParamsE
        .type           _ZN10layer_norm31ln_parallel_residual_fwd_kernelINS_13Kernel_traitsIf6__halffS2_fjLj6144ELj1ELj1ELj8ELj16ENS_18Kernel_traits_baseILj6144EfS2_fS2_fjLj256EEEEELb1ELb1ELb0EEEvNS_9FwdParamsE,@function
        .size           _ZN10layer_norm31ln_parallel_residual_fwd_kernelINS_13Kernel_traitsIf6__halffS2_fjLj6144ELj1ELj1ELj8ELj16ENS_18Kernel_traits_baseILj6144EfS2_fS2_fjLj256EEEEELb1ELb1ELb0EEEvNS_9FwdParamsE,(.L_x_13726 - _ZN10layer_norm31ln_parallel_residual_fwd_kernelINS_13Kernel_traitsIf6__halffS2_fjLj6144ELj1ELj1ELj8ELj16ENS_18Kernel_traits_baseILj6144EfS2_fS2_fjLj256EEEEELb1ELb1ELb0EEEvNS_9FwdParamsE)
        .other          _ZN10layer_norm31ln_parallel_residual_fwd_kernelINS_13Kernel_traitsIf6__halffS2_fjLj6144ELj1ELj1ELj8ELj16ENS_18Kernel_traits_baseILj6144EfS2_fS2_fjLj256EEEEELb1ELb1ELb0EEEvNS_9FwdParamsE,@"STO_CUDA_ENTRY STV_DEFAULT"
_ZN10layer_norm31ln_parallel_residual_fwd_kernelINS_13Kernel_traitsIf6__halffS2_fjLj6144ELj1ELj1ELj8ELj16ENS_18Kernel_traits_baseILj6144EfS2_fS2_fjLj256EEEEELb1ELb1ELb0EEEvNS_9FwdParamsE:
.text._ZN10layer_norm31ln_parallel_residual_fwd_kernelINS_13Kernel_traitsIf6__halffS2_fjLj6144ELj1ELj1ELj8ELj16ENS_18Kernel_traits_baseILj6144EfS2_fS2_fjLj256EEEEELb1ELb1ELb0EEEvNS_9FwdParamsE:
        /* <DEDUP_REMOVED lines=21> */
[----:B------:R-:W1:Y:S01]  /*0150*/  LDC R6, c[0x0][0x360] ;  /* 0x0000d800ff067b82 */ /* 0x000e620000000800 */
[----:B---3--:R-:W-:Y:S02]  /*0160*/  @P0 R2UR UR8, R2 ;  /* 0x00000000020802ca */ /* 0x008fe400000e0000 */
[----:B------:R-:W-:Y:S02]  /*0170*/  @P0 R2UR UR9, R3 ;  /* 0x00000000030902ca */ /* 0x000fe400000e0000 */
[----:B------:R-:W-:Y:S02]  /*0180*/  LOP3.LUT R3, R95, 0xe0, RZ, 0xc0, !PT ;  /* 0x000000e05f037812 */ /* 0x000fe400078ec0ff */
[----:B-----5:R-:W-:Y:S02]  /*0190*/  SHF.R.S32.HI R2, RZ, 0x1f, R9 ;  /* 0x0000001fff027819 */ /* 0x020fe40000011409 */
[----:B0-----:R-:W-:Y:S01]  /*01a0*/  @P0 IADD3 R88, P1, PT, R4, R7, RZ ;  /* 0x0000000704580210 */ /* 0x001fe20007f3e0ff */
[----:B-1----:R-:W-:Y:S01]  /*01b0*/  IMAD R7, R6, UR17, R95 ;  /* 0x0000001106077c24 */ /* 0x002fe2000f8e025f */
[----:B------:R-:W-:-:S02]  /*01c0*/  LOP3.LUT R49, R3, R0, RZ, 0xfc, !PT ;  /* 0x0000000003317212 */ /* 0x000fc400078efcff */
[----:B------:R-:W-:Y:S01]  /*01d0*/  LEA.HI R2, R2, R9, RZ, 0x3 ;  /* 0x0000000902027211 */ /* 0x000fe200078f18ff */
[----:B------:R-:W-:Y:S01]  /*01e0*/  @P0 IMAD.X R89, RZ, RZ, R5, P1 ;  /* 0x000000ffff590224 */ /* 0x000fe200008e0605 */
[----:B------:R-:W-:Y:S01]  /*01f0*/  LOP3.LUT R9, R49, 0xff, RZ, 0x3c, !PT ;  /* 0x000000ff31097812 */ /* 0x000fe200078e3cff */
[----:B------:R-:W-:Y:S01]  /*0200*/  UIADD3 UR26, UPT, UPT, UR8, -0x61c88647, URZ ;  /* 0x9e3779b9081a7890 */ /* 0x000fe2000fffe0ff */
[----:B------:R-:W-:Y:S01]  /*0210*/  SHF.R.S32.HI R2, RZ, 0x3, R2 ;  /* 0x00000003ff027819 */ /* 0x000fe20000011402 */
[----:B------:R-:W-:Y:S01]  /*0220*/  UIADD3 UR27, UPT, UPT, UR9, -0x4498517b, URZ ;  /* 0xbb67ae85091b7890 */ /* 0x000fe2000fffe0ff */
[--C-:B------:R-:W-:Y:S01]  /*0230*/  SHF.R.U64 R5, R88, 0x2, R89.reuse ;  /* 0x0000000258057819 */ /* 0x100fe20000001259 */
[----:B------:R-:W-:Y:S01]  /*0240*/  UIADD3 UR16, UPT, UPT, UR8, 0x3c6ef372, URZ ;  /* 0x3c6ef37208107890 */ /* 0x000fe2000fffe0ff */
[----:B------:R-:W-:Y:S01]  /*0250*/  SHF.R.U32.HI R4, RZ, 0x2, R89 ;  /* 0x00000002ff047819 */ /* 0x000fe20000011659 */
[----:B------:R-:W-:Y:S01]  /*0260*/  IMAD.IADD R6, R2, 0x1, R9 ;  /* 0x0000000102067824 */ /* 0x000fe200078e0209 */
[----:B------:R-:W-:-:S02]  /*0270*/  UIADD3 UR28, UPT, UPT, UR9, 0x76cf5d0a, URZ ;  /* 0x76cf5d0a091c7890 */ /* 0x000fc4000fffe0ff */
[----:B------:R-:W-:Y:S02]  /*0280*/  UIADD3 UR29, UPT, UPT, UR8, -0x255992d5, URZ ;  /* 0xdaa66d2b081d7890 */ /* 0x000fe4000fffe0ff */
[----:B------:R-:W-:Y:S02]  /*0290*/  UIADD3 UR30, UPT, UPT, UR9, 0x32370b8f, URZ ;  /* 0x32370b8f091e7890 */ /* 0x000fe4000fffe0ff */
        /* <DEDUP_REMOVED lines=46> */
.L_x_10166:
        /* <DEDUP_REMOVED lines=31> */
.L_x_10167:
[----:B------:R-:W-:Y:S05]  /*0770*/  BSYNC.RECONVERGENT B0 ;  /* 0x0000000000007941 */ /* 0x000fea0003800200 */
.L_x_10165:
        /* <DEDUP_REMOVED lines=9> */
[----:B------:R-:W1:Y:S02]  /*0810*/  LDCU UR23, c[0x0][0x388] ;  /* 0x00007100ff1777ac */ /* 0x000e640008000800 */
        /* <DEDUP_REMOVED lines=44> */
[C---:B------:R-:W-:Y:S01]  /*0ae0*/  IMAD.HI.U32 R10, R9.reuse, -0x326172a9, RZ ;  /* 0xcd9e8d57090a7827 */ /* 0x040fe200078e00ff */
[C---:B------:R-:W-:Y:S02]  /*0af0*/  LOP3.LUT R13, R2.reuse, 0xff, RZ, 0xc0, !PT ;  /* 0x000000ff020d7812 */ /* 0x040fe400078ec0ff */
[----:B------:R-:W-:Y:S01]  /*0b00*/  LOP3.LUT R2, R2, 0xffffff00, RZ, 0xc0, !PT ;  /* 0xffffff0002027812 */ /* 0x000fe200078ec0ff */
[----:B------:R-:W-:Y:S01]  /*0b10*/  IMAD R14, R9, -0x326172a9, RZ ;  /* 0xcd9e8d57090e7824 */ /* 0x000fe200078e02ff */
[----:B------:R-:W-:Y:S01]  /*0b20*/  LOP3.LUT R10, R11, UR13, R10, 0x96, !PT ;  /* 0x0000000d0b0a7c12 */ /* 0x000fe2000f8e960a */
[----:B------:R-:W-:Y:S01]  /*0b30*/  IMAD.HI.U32 R9, R12, -0x326172a9, RZ ;  /* 0xcd9e8d570c097827 */ /* 0x000fe200078e00ff */
[----:B------:R-:W-:Y:S01]  /*0b40*/  VIADDMNMX R3, R13, -R3, RZ, !PT ;  /* 0x800000030d037246 */ /* 0x000fe200078001ff */
[----:B------:R-:W4:Y:S02]  /*0b50*/  LDCU.64 UR12, c[0x0][0x3a0] ;  /* 0x00007400ff0c77ac */ /* 0x000f240008000a00 */
[----:B------:R-:W-:Y:S01]  /*0b60*/  IMAD R0, R0, -0x20, R13 ;  /* 0xffffffe000007824 */ /* 0x000fe200078e020d */
[----:B------:R-:W-:Y:S01]  /*0b70*/  LOP3.LUT R9, R14, UR21, R9, 0x96, !PT ;  /* 0x000000150e097c12 */ /* 0x000fe2000f8e9609 */
[----:B------:R-:W-:Y:S01]  /*0b80*/  IMAD R11, R8, -0x2daee0ad, RZ ;  /* 0xd2511f53080b7824 */ /* 0x000fe200078e02ff */
[----:B------:R-:W-:Y:S01]  /*0b90*/  VIMNMX R3, PT, PT, R3, 0x20, PT ;  /* 0x0000002003037848 */ /* 0x000fe20003fe0100 */
[----:B------:R-:W-:Y:S01]  /*0ba0*/  IMAD.HI.U32 R8, R10, -0x2daee0ad, RZ ;  /* 0xd2511f530a087827 */ /* 0x000fe200078e00ff */
[----:B------:R-:W-:-:S03]  /*0bb0*/  VIMNMX R0, PT, PT, RZ, R0, !PT ;  /* 0x00000000ff007248 */ /* 0x000fc60007fe0100 */
[----:B------:R-:W-:Y:S01]  /*0bc0*/  IMAD R10, R10, -0x2daee0ad, RZ ;  /* 0xd2511f530a0a7824 */ /* 0x000fe200078e02ff */
[----:B------:R-:W-:Y:S01]  /*0bd0*/  LOP3.LUT R8, R11, UR10, R8, 0x96, !PT ;  /* 0x0000000a0b087c12 */ /* 0x000fe2000f8e9608 */
[----:B------:R-:W-:Y:S01]  /*0be0*/  IMAD.HI.U32 R15, R9, -0x2daee0ad, RZ ;  /* 0xd2511f53090f7827 */ /* 0x000fe200078e00ff */
[----:B------:R-:W-:-:S03]  /*0bf0*/  VIMNMX R11, PT, PT, R0, 0x20, PT ;  /* 0x00000020000b7848 */ /* 0x000fc60003fe0100 */
[----:B------:R-:W-:Y:S01]  /*0c00*/  IMAD R0, R3, 0x8, R2 ;  /* 0x0000000803007824 */ /* 0x000fe200078e0202 */
[----:B------:R-:W-:Y:S01]  /*0c10*/  LOP3.LUT R15, R10, UR15, R15, 0x96, !PT ;  /* 0x0000000f0a0f7c12 */ /* 0x000fe2000f8e960f */
[----:B------:R-:W-:Y:S01]  /*0c20*/  IMAD R13, R12, -0x326172a9, RZ ;  /* 0xcd9e8d570c0d7824 */ /* 0x000fe200078e02ff */
[----:B------:R-:W-:Y:S01]  /*0c30*/  LEA R2, R11, R2, 0x3 ;  /* 0x000000020b027211 */ /* 0x000fe200078e18ff */
[C---:B------:R-:W-:Y:S01]  /*0c40*/  IMAD.HI.U32 R12, R8.reuse, -0x326172a9, RZ ;  /* 0xcd9e8d57080c7827 */ /* 0x040fe200078e00ff */
[----:B------:R-:W-:Y:S01]  /*0c50*/  I2FP.F32.U32 R10, R0 ;  /* 0x00000000000a7245 */ /* 0x000fe20000201000 */
[----:B------:R-:W0:Y:S02]  /*0c60*/  LDCU.64 UR14, c[0x0][0x380] ;  /* 0x00007000ff0e77ac */ /* 0x000e240008000a00 */
[----:B------:R1:W-:Y:S01]  /*0c70*/  STL [R1+0x4], R2 ;  /* 0x0000040201007387 */ /* 0x0003e20000100800 */
[----:B------:R-:W2:Y:S01]  /*0c80*/  MUFU.RCP R0, R10 ;  /* 0x0000000a00007308 */ /* 0x000ea20000001000 */
[----:B------:R-:W-:Y:S01]  /*0c90*/  IMAD R89, R9, -0x2daee0ad, RZ ;  /* 0xd2511f5309597824 */ /* 0x000fe200078e02ff */
[----:B------:R-:W-:Y:S01]  /*0ca0*/  LOP3.LUT R3, R13, UR11, R12, 0x96, !PT ;  /* 0x0000000b0d037c12 */ /* 0x000fe2000f8e960c */
[----:B------:R-:W0:Y:S01]  /*0cb0*/  LDCU.64 UR10, c[0x0][0x398] ;  /* 0x00007300ff0a77ac */ /* 0x000e220008000a00 */
[----:B-1----:R-:W-:Y:S01]  /*0cc0*/  IMAD.MOV.U32 R2, RZ, RZ, RZ ;  /* 0x000000ffff027224 */ /* 0x002fe200078e00ff */
[----:B--2---:R1:W-:Y:S02]  /*0cd0*/  STL [R1+0x8], R0 ;  /* 0x0000080001007387 */ /* 0x0043e40000100800 */
[----:B01-34-:R-:W-:-:S07]  /*0ce0*/  IMAD R0, R8, -0x326172a9, RZ ;  /* 0xcd9e8d5708007824 */ /* 0x01bfce00078e02ff */
.L_x_10552:
[----:B0123--:R-:W2:Y:S01]  /*0cf0*/  LDL R84, [R1] ;  /* 0x0000000001547983 */ /* 0x00fea20000100800 */
[----:B------:R-:W-:Y:S01]  /*0d00*/  UIMAD UR4, UR17, UR23, URZ ;  /* 0x00000017110472a4 */ /* 0x000fe2000f8e02ff */
[----:B------:R-:W-:Y:S03]  /*0d10*/  BSSY.RECONVERGENT B0, `(.L_x_10168) ;  /* 0x00008a4000007945 */ /* 0x000fe60003800200 */
[----:B------:R-:W-:-:S04]  /*0d20*/  USHF.R.S32.HI UR5, URZ, 0x1f, UR4 ;  /* 0x0000001fff057899 */ /* 0x000fc80008011404 */
[----:B------:R-:W-:Y:S01]  /*0d30*/  ULEA.HI UR5, UR5, UR4, URZ, 0x3 ;  /* 0x0000000405057291 */ /* 0x000fe2000f8f18ff */
[----:B--2---:R-:W-:-:S05]  /*0d40*/  ISETP.NE.AND P0, PT, R84, RZ, PT ;  /* 0x000000ff5400720c */ /* 0x004fca0003f05270 */
[----:B------:R-:W-:-:S05]  /*0d50*/  IMAD.U32 R84, RZ, RZ, UR5 ;  /* 0x00000005ff547e24 */ /* 0x000fca000f8e00ff */
        /* <DEDUP_REMOVED lines=36> */
.L_x_10173:
        /* <DEDUP_REMOVED lines=13> */
.L_x_10175:
[----:B------:R-:W-:Y:S05]  /*1070*/  BSYNC.RECONVERGENT B2 ;  /* 0x0000000000027941 */ /* 0x000fea0003800200 */
.L_x_10174:
        /* <DEDUP_REMOVED lines=55> */
.L_x_10172:
[----:B------:R-:W-:Y:S05]  /*13f0*/  BSYNC.RECONVERGENT B1 ;  /* 0x0000000000017941 */ /* 0x000fea0003800200 */
.L_x_10171:
[----:B------:R-:W0:Y:S01]  /*1400*/  LDC R101, c[0x0][0x404] ;  /* 0x00010100ff657b82 */ /* 0x000e220000000800 */
[----:B------:R-:W-:Y:S01]  /*1410*/  ISETP.NE.AND P2, PT, R62, 0x1, PT ;  /* 0x000000013e00780c */ /* 0x000fe20003f45270 */
[----:B------:R-:W-:Y:S01]  /*1420*/  IMAD.MOV.U32 R100, RZ, RZ, 0x2f800000 ;  /* 0x2f800000ff647424 */ /* 0x000fe200078e00ff */
[----:B------:R-:W-:Y:S01]  /*1430*/  I2FP.F32.U32 R61, R60 ;  /* 0x0000003c003d7245 */ /* 0x000fe20000201000 */
[----:B------:R-:W-:Y:S01]  /*1440*/  BSSY.RECONVERGENT B1, `(.L_x_10176) ;  /* 0x0000056000017945 */ /* 0x000fe20003800200 */
[----:B------:R-:W-:-:S03]  /*1450*/  HFMA2 R87, -RZ, RZ, 0, 1.1920928955078125e-07 ;  /* 0x00000002ff577431 */ /* 0x000fc600000001ff */
[----:B------:R-:W-:Y:S01]  /*1460*/  FFMA.FTZ R60, R61, R100, 1.1641532182693481445e-10 ;  /* 0x2f0000003d3c7423 */ /* 0x000fe20000010064 */
[----:B------:R-:W-:-:S04]  /*1470*/  IMAD.MOV.U32 R61, RZ, RZ, R0 ;  /* 0x000000ffff3d7224 */ /* 0x000fc800078e0000 */
[----:B0-----:R-:W-:Y:S01]  /*1480*/  FSETP.LE.FTZ.AND P3, PT, R60, R101, PT ;  /* 0x000000653c00720b */ /* 0x001fe20003f73000 */
[----:B-----5:R-:W-:-:S03]  /*1490*/  HADD2.F32 R60, -RZ, R64.H0_H0 ;  /* 0x20000040ff3c7230 */ /* 0x020fc60000004100 */
        /* <DEDUP_REMOVED lines=10> */
.L_x_10178:
        /* <DEDUP_REMOVED lines=13> */
.L_x_10180:
[----:B------:R-:W-:Y:S05]  /*1610*/  BSYNC.RECONVERGENT B2 ;  /* 0x0000000000027941 */ /* 0x000fea0003800200 */
.L_x_10179:
        /* <DEDUP_REMOVED lines=56> */
.L_x_10177:
[----:B------:R-:W-:Y:S05]  /*19a0*/  BSYNC.RECONVERGENT B1 ;  /* 0x0000000000017941 */ /* 0x000fea0003800200 */
.L_x_10176:
[----:B------:R-:W-:Y:S01]  /*19b0*/  ISETP.NE.AND P2, PT, R87, 0x1, PT ;  /* 0x000000015700780c */ /* 0x000fe20003f45270 */
[----:B------:R-:W-:Y:S01]  /*19c0*/  BSSY.RECONVERGENT B1, `(.L_x_10181) ;  /* 0x0000057000017945 */ /* 0x000fe20003800200 */
[----:B------:R-:W-:Y:S02]  /*19d0*/  I2FP.F32.U32 R61, R61 ;  /* 0x0000003d003d7245 */ /* 0x000fe40000201000 */
[----:B------:R-:W-:-:S03]  /*19e0*/  MOV R63, R0 ;  /* 0x00000000003f7202 */ /* 0x000fc60000000f00 */
[----:B------:R-:W-:Y:S01]  /*19f0*/  FFMA.FTZ R62, R61, R100, 1.1641532182693481445e-10 ;  /* 0x2f0000003d3e7423 */ /* 0x000fe20000010064 */
[----:B------:R-:W-:Y:S02]  /*1a00*/  HADD2.F32 R61, -RZ, R64.H1_H1 ;  /* 0x30000040ff3d7230 */ /* 0x000fe40000004100 */
[----:B------:R-:W-:Y:S02]  /*1a10*/  IMAD.MOV.U32 R64, RZ, RZ, 0x2 ;  /* 0x00000002ff407424 */ /* 0x000fe400078e00ff */
        /* <DEDUP_REMOVED lines=11> */
.L_x_10183:
        /* <DEDUP_REMOVED lines=13> */
.L_x_10185:
[----:B------:R-:W-:Y:S05]  /*1ba0*/  BSYNC.RECONVERGENT B2 ;  /* 0x0000000000027941 */ /* 0x000fea0003800200 */
.L_x_10184:
        /* <DEDUP_REMOVED lines=56> */
.L_x_10182:
[----:B------:R-:W-:Y:S05]  /*1f30*/  BSYNC.RECONVERGENT B1 ;  /* 0x0000000000017941 */ /* 0x000fea0003800200 */
.L_x_10181:
[----:B------:R-:W-:Y:S01]  /*1f40*/  ISETP.NE.AND P2, PT, R64, 0x1, PT ;  /* 0x000000014000780c */ /* 0x000fe20003f45270 */
[----:B------:R-:W-:Y:S01]  /*1f50*/  BSSY.RECONVERGENT B1, `(.L_x_10186) ;  /* 0x0000057000017945 */ /* 0x000fe20003800200 */
[----:B------:R-:W-:Y:S01]  /*1f60*/  I2FP.F32.U32 R63, R63 ;  /* 0x0000003f003f7245 */ /* 0x000fe20000201000 */
[----:B------:R-:W-:-:S04]  /*1f70*/  IMAD.MOV.U32 R88, RZ, RZ, 0x2 ;  /* 0x00000002ff587424 */ /* 0x000fc800078e00ff */
[----:B------:R-:W-:Y:S01]  /*1f80*/  FFMA.FTZ R62, R63, R100, 1.1641532182693481445e-10 ;  /* 0x2f0000003f3e7423 */ /* 0x000fe20000010064 */
[----:B------:R-:W-:-:S04]  /*1f90*/  IMAD.MOV.U32 R63, RZ, RZ, R0 ;  /* 0x000000ffff3f7224 */ /* 0x000fc800078e0000 */
[----:B------:R-:W-:Y:S01]  /*1fa0*/  FSETP.LE.FTZ.AND P3, PT, R62, R101, PT ;  /* 0x000000653e00720b */ /* 0x000fe20003f73000 */
        /* <DEDUP_REMOVED lines=11> */
.L_x_10188:
        /* <DEDUP_REMOVED lines=13> */
.L_x_10190:
[----:B------:R-:W-:Y:S05]  /*2130*/  BSYNC.RECONVERGENT B2 ;  /* 0x0000000000027941 */ /* 0x000fea0003800200 */
.L_x_10189:
        /* <DEDUP_REMOVED lines=56> */
.L_x_10187:
[----:B------:R-:W-:Y:S05]  /*24c0*/  BSYNC.RECONVERGENT B1 ;  /* 0x0000000000017941 */ /* 0x000fea0003800200 */
.L_x_10186:
[----:B------:R-:W-:Y:S01]  /*24d0*/  ISETP.NE.AND P2, PT, R88, 0x1, PT ;  /* 0x000000015800780c */ /* 0x000fe20003f45270 */
[----:B------:R-:W-:Y:S01]  /*24e0*/  BSSY.RECONVERGENT B1, `(.L_x_10191) ;  /* 0x0000057000017945 */ /* 0x000fe20003800200 */
[----:B------:R-:W-:Y:S01]  /*24f0*/  I2FP.F32.U32 R63, R63 ;  /* 0x0000003f003f7245 */ /* 0x000fe20000201000 */
[----:B------:R-:W-:-:S04]  /*2500*/  HFMA2 R89, -RZ, RZ, 0, 1.1920928955078125e-07 ;  /* 0x00000002ff597431 */ /* 0x000fc800000001ff */
[----:B------:R-:W-:Y:S01]  /*2510*/  FFMA.FTZ R64, R63, R100, 1.1641532182693481445e-10 ;  /* 0x2f0000003f407423 */ /* 0x000fe20000010064 */
[----:B------:R-:W-:Y:S02]  /*2520*/  HADD2.F32 R63, -RZ, R65.H1_H1 ;  /* 0x30000041ff3f7230 */ /* 0x000fe40000004100 */
[----:B------:R-:W-:Y:S02]  /*2530*/  IMAD.MOV.U32 R65, RZ, RZ, R0 ;  /* 0x000000ffff417224 */ /* 0x000fe400078e0000 */
        /* <DEDUP_REMOVED lines=11> */
.L_x_10193:
        /* <DEDUP_REMOVED lines=13> */
.L_x_10195:
[----:B------:R-:W-:Y:S05]  /*26c0*/  BSYNC.RECONVERGENT B2 ;  /* 0x0000000000027941 */ /* 0x000fea0003800200 */
.L_x_10194:
        /* <DEDUP_REMOVED lines=56> */
.L_x_10192:
[----:B------:R-:W-:Y:S05]  /*2a50*/  BSYNC.RECONVERGENT B1 ;  /* 0x0000000000017941 */ /* 0x000fea0003800200 */
.L_x_10191:
        /* <DEDUP_REMOVED lines=17> */
.L_x_10198:
        /* <DEDUP_REMOVED lines=13> */
.L_x_10200:
[----:B------:R-:W-:Y:S05]  /*2c40*/  BSYNC.RECONVERGENT B2 ;  /* 0x0000000000027941 */ /* 0x000fea0003800200 */
.L_x_10199:
        /* <DEDUP_REMOVED lines=56> */
.L_x_10197:
[----:B------:R-:W-:Y:S05]  /*2fd0*/  BSYNC.RECONVERGENT B1 ;  /* 0x0000000000017941 */ /* 0x000fea0003800200 */
.L_x_10196:
[----:B------:R-:W-:Y:S01]  /*2fe0*/  ISETP.NE.AND P4, PT, R92, 0x1, PT ;  /* 0x000000015c00780c */ /* 0x000fe20003f85270 */
[----:B------:R-:W-:Y:S01]  /*2ff0*/  BSSY.RECONVERGENT B1, `(.L_x_10201) ;  /* 0x0000056000017945 */ /* 0x000fe20003800200 */
[----:B------:R-:W-:Y:S01]  /*3000*/  I2FP.F32.U32 R65, R65 ;  /* 0x0000004100417245 */ /* 0x000fe20000201000 */
[----:B------:R-:W-:Y:S02]  /*3010*/  HADD2.F32 R66, -RZ, R66.H1_H1 ;  /* 0x30000042ff427230 */ /* 0x000fe40000004100 */
        /* <DEDUP_REMOVED lines=13> */
.L_x_10203:
        /* <DEDUP_REMOVED lines=13> */
.L_x_10205:
[----:B------:R-:W-:Y:S05]  /*31c0*/  BSYNC.RECONVERGENT B2 ;  /* 0x0000000000027941 */ /* 0x000fea0003800200 */
.L_x_10204:
        /* <DEDUP_REMOVED lines=56> */
.L_x_10202:
[----:B------:R-:W-:Y:S05]  /*3550*/  BSYNC.RECONVERGENT B1 ;  /* 0x0000000000017941 */ /* 0x000fea0003800200 */
.L_x_10201:
        /* <DEDUP_REMOVED lines=17> */
.L_x_10208:
        /* <DEDUP_REMOVED lines=13> */
.L_x_10210:
[----:B------:R-:W-:Y:S05]  /*3740*/  BSYNC.RECONVERGENT B2 ;  /* 0x0000000000027941 */ /* 0x000fea0003800200 */
.L_x_10209:
        /* <DEDUP_REMOVED lines=56> */
.L_x_10207:
[----:B------:R-:W-:Y:S05]  /*3ad0*/  BSYNC.RECONVERGENT B1 ;  /* 0x0000000000017941 */ /* 0x000fea0003800200 */
.L_x_10206:
        /* <DEDUP_REMOVED lines=38> */
.L_x_10170:
        /* <DEDUP_REMOVED lines=10> */
[----:B------:R-:W-:Y:S01]  /*3de0*/  IADD3 R92, PT, PT, R92, -0x4ab325aa, RZ ;  /* 0xb54cda565c5c7810 */ /* 0x000fe20007ffe0ff */
[----:B------:R-:W-:Y:S01]  /*3df0*/  IMAD.MOV.U32 R84, RZ, RZ, R89 ;  /* 0x000000ffff547224 */ /* 0x000fe200078e0059 */
[----:B------:R-:W-:Y:S01]  /*3e00*/  IADD3 R95, PT, PT, R95, 0x5384540f, RZ ;  /* 0x5384540f5f5f7810 */ /* 0x000fe20007ffe0ff */
        /* <DEDUP_REMOVED lines=15> */
.L_x_10214:
        /* <DEDUP_REMOVED lines=13> */
.L_x_10216:
[----:B------:R-:W-:Y:S05]  /*3fd0*/  BSYNC.RECONVERGENT B2 ;  /* 0x0000000000027941 */ /* 0x000fea0003800200 */
.L_x_10215:
        /* <DEDUP_REMOVED lines=44> */
[----:B------:R-:W-:Y:S02]  /*42a0*/  MOV R0, R10 ;  /* 0x0000000a00007202 */ /* 0x000fe40000000f00 */
[----:B------:R-:W-:Y:S01]  /*42b0*/  LOP3.LUT R3, R90, R12, R11, 0x96, !PT ;  /* 0x0000000c5a037212 */ /* 0x000fe200078e960b */
[----:B------:R-:W-:Y:S01]  /*42c0*/  IMAD.MOV.U32 R10, RZ, RZ, RZ ;  /* 0x000000ffff0a7224 */ /* 0x000fe200078e00ff */
[----:B------:R-:W-:Y:S01]  /*42d0*/  LOP3.LUT R15, R8, UR4, R85, 0x96, !PT ;  /* 0x00000004080f7c12 */ /* 0x000fe2000f8e9655 */
[----:B------:R-:W-:-:S07]  /*42e0*/  IMAD.MOV.U32 R8, RZ, RZ, R89 ;  /* 0x000000ffff087224 */ /* 0x000fce00078e0059 */
.L_x_10213:
[----:B------:R-:W-:Y:S05]  /*42f0*/  BSYNC.RECONVERGENT B1 ;  /* 0x0000000000017941 */ /* 0x000fea0003800200 */
.L_x_10212:
[----:B------:R-:W0:Y:S01]  /*4300*/  LDC R103, c[0x0][0x404] ;  /* 0x00010100ff677b82 */ /* 0x000e220000000800 */
[----:B------:R-:W-:Y:S01]  /*4310*/  HFMA2 R104, -RZ, RZ, 0.1171875, 0 ;  /* 0x2f800000ff687431 */ /* 0x000fe200000001ff */
[----:B------:R-:W-:Y:S01]  /*4320*/  ISETP.NE.AND P2, PT, R10, 0x1, PT ;  /* 0x000000010a00780c */ /* 0x000fe20003f45270 */
[----:B-----5:R-:W-:Y:S01]  /*4330*/  HADD2.F32 R11, -RZ, R64.H0_H0 ;  /* 0x20000040ff0b7230 */ /* 0x020fe20000004100 */
[----:B------:R-:W-:Y:S01]  /*4340*/  I2FP.F32.U32 R9, R8 ;  /* 0x0000000800097245 */ /* 0x000fe20000201000 */
[----:B------:R-:W-:Y:S01]  /*4350*/  BSSY.RECONVERGENT B1, `(.L_x_10217) ;  /* 0x0000051000017945 */ /* 0x000fe20003800200 */
[----:B------:R-:W-:Y:S02]  /*4360*/  IMAD.MOV.U32 R12, RZ, RZ, 0x2 ;  /* 0x00000002ff0c7424 */ /* 0x000fe400078e00ff */
        /* <DEDUP_REMOVED lines=15> */
.L_x_10219:
        /* <DEDUP_REMOVED lines=13> */
.L_x_10221:
[----:B------:R-:W-:Y:S05]  /*4530*/  BSYNC.RECONVERGENT B2 ;  /* 0x0000000000027941 */ /* 0x000fea0003800200 */
.L_x_10220:
        /* <DEDUP_REMOVED lines=48> */
[----:B------:R-:W-:Y:S02]  /*4840*/  IMAD.MOV.U32 R84, RZ, RZ, R10 ;  /* 0x000000ffff547224 */ /* 0x000fe400078e000a */
[----:B------:R-:W-:-:S07]  /*4850*/  IMAD.MOV.U32 R12, RZ, RZ, RZ ;  /* 0x000000ffff0c7224 */ /* 0x000fce00078e00ff */
.L_x_10218:
[----:B------:R-:W-:Y:S05]  /*4860*/  BSYNC.RECONVERGENT B1 ;  /* 0x0000000000017941 */ /* 0x000fea0003800200 */
.L_x_10217:
[----:B------:R-:W-:Y:S01]  /*4870*/  I2FP.F32.U32 R9, R9 ;  /* 0x0000000900097245 */ /* 0x000fe20000201000 */
[----:B------:R-:W-:Y:S01]  /*4880*/  HADD2.F32 R11, -RZ, R48.H0_H0 ;  /* 0x20000030ff0b7230 */ /* 0x000fe20000004100 */
[----:B------:R-:W-:Y:S01]  /*4890*/  ISETP.NE.AND P3, PT, R12, 0x1, PT ;  /* 0x000000010c00780c */ /* 0x000fe20003f65270 */
[----:B------:R-:W-:Y:S01]  /*48a0*/  BSSY.RECONVERGENT B1, `(.L_x_10222) ;  /* 0x0000054000017945 */ /* 0x000fe20003800200 */
[----:B------:R-:W-:Y:S01]  /*48b0*/  FSEL R60, R8, RZ, P4 ;  /* 0x000000ff083c7208 */ /* 0x000fe20002000000 */
[----:B------:R-:W-:Y:S01]  /*48c0*/  FFMA.FTZ R10, R9, R104, 1.1641532182693481445e-10 ;  /* 0x2f000000090a7423 */ /* 0x000fe20000010068 */
[----:B------:R-:W-:Y:S01]  /*48d0*/  FMUL.FTZ R11, R11, R102 ;  /* 0x000000660b0b7220 */ /* 0x000fe20000410000 */
[----:B------:R-:W-:Y:S02]  /*48e0*/  HFMA2 R13, -RZ, RZ, 0, 1.1920928955078125e-07 ;  /* 0x00000002ff0d7431 */ /* 0x000fe400000001ff */
[----:B------:R-:W-:Y:S01]  /*48f0*/  IMAD.MOV.U32 R9, RZ, RZ, R0 ;  /* 0x000000ffff097224 */ /* 0x000fe200078e0000 */
[----:B------:R-:W-:-:S04]  /*4900*/  FSETP.GTU.FTZ.AND P2, PT, R10, R103, PT ;  /* 0x000000670a00720b */ /* 0x000fc80003f5c000 */
        /* <DEDUP_REMOVED lines=13> */
.L_x_10224:
        /* <DEDUP_REMOVED lines=13> */
.L_x_10226:
[----:B------:R-:W-:Y:S05]  /*4ab0*/  BSYNC.RECONVERGENT B2 ;  /* 0x0000000000027941 */ /* 0x000fea0003800200 */
.L_x_10225:
        /* <DEDUP_REMOVED lines=46> */
[----:B------:R-:W-:-:S03]  /*4da0*/  LOP3.LUT R3, R90, R62, R15, 0x96, !PT ;  /* 0x0000003e5a037212 */ /* 0x000fc600078e960f */
[----:B------:R-:W-:Y:S01]  /*4db0*/  IMAD.MOV.U32 R0, RZ, RZ, R14 ;  /* 0x000000ffff007224 */ /* 0x000fe200078e000e */
[----:B------:R-:W-:Y:S02]  /*4dc0*/  LOP3.LUT R15, R12, UR4, R11, 0x96, !PT ;  /* 0x000000040c0f7c12 */ /* 0x000fe4000f8e960b */
[----:B------:R-:W-:-:S07]  /*4dd0*/  MOV R84, R10 ;  /* 0x0000000a00547202 */ /* 0x000fce0000000f00 */
.L_x_10223:
[----:B------:R-:W-:Y:S05]  /*4de0*/  BSYNC.RECONVERGENT B1 ;  /* 0x0000000000017941 */ /* 0x000fea0003800200 */
.L_x_10222:
[----:B------:R-:W-:Y:S01]  /*4df0*/  ISETP.NE.AND P2, PT, R13, 0x1, PT ;  /* 0x000000010d00780c */ /* 0x000fe20003f45270 */
[----:B------:R-:W-:Y:S01]  /*4e00*/  BSSY.RECONVERGENT B1, `(.L_x_10227) ;  /* 0x0000052000017945 */ /* 0x000fe20003800200 */
[----:B------:R-:W-:Y:S01]  /*4e10*/  I2FP.F32.U32 R9, R9 ;  /* 0x0000000900097245 */ /* 0x000fe20000201000 */
[----:B------:R-:W-:Y:S01]  /*4e20*/  IMAD.MOV.U32 R12, RZ, RZ, 0x2 ;  /* 0x00000002ff0c7424 */ /* 0x000fe200078e00ff */
[----:B------:R-:W-:-:S03]  /*4e30*/  MOV R11, R0 ;  /* 0x00000000000b7202 */ /* 0x000fc60000000f00 */
[----:B------:R-:W-:Y:S01]  /*4e40*/  FFMA.FTZ R10, R9, R104, 1.1641532182693481445e-10 ;  /* 0x2f000000090a7423 */ /* 0x000fe20000010068 */
[----:B------:R-:W-:-:S04]  /*4e50*/  HADD2.F32 R9, -RZ, R64.H1_H1 ;  /* 0x30000040ff097230 */ /* 0x000fc80000004100 */
        /* <DEDUP_REMOVED lines=12> */
.L_x_10229:
        /* <DEDUP_REMOVED lines=13> */
.L_x_10231:
[----:B------:R-:W-:Y:S05]  /*4ff0*/  BSYNC.RECONVERGENT B2 ;  /* 0x0000000000027941 */ /* 0x000fea0003800200 */
.L_x_10230:
        /* <DEDUP_REMOVED lines=47> */
[----:B------:R-:W-:Y:S02]  /*52f0*/  HFMA2 R12, -RZ, RZ, 0, 0 ;  /* 0x00000000ff0c7431 */ /* 0x000fe400000001ff */
[----:B------:R-:W-:Y:S02]  /*5300*/  IMAD.MOV.U32 R11, RZ, RZ, R84 ;  /* 0x000000ffff0b7224 */ /* 0x000fe400078e0054 */
[----:B------:R-:W-:-:S07]  /*5310*/  IMAD.MOV.U32 R84, RZ, RZ, R10 ;  /* 0x000000ffff547224 */ /* 0x000fce00078e000a */
.L_x_10228:
[----:B------:R-:W-:Y:S05]  /*5320*/  BSYNC.RECONVERGENT B1 ;  /* 0x0000000000017941 */ /* 0x000fea0003800200 */
.L_x_10227:
        /* <DEDUP_REMOVED lines=8> */
[----:B------:R-:W-:Y:S02]  /*53b0*/  FSETP.GTU.FTZ.AND P2, PT, R10, R103, PT ;  /* 0x000000670a00720b */ /* 0x000fe40003f5c000 */
[----:B------:R-:W-:Y:S02]  /*53c0*/  FSEL R10, R9, RZ, P4 ;  /* 0x000000ff090a7208 */ /* 0x000fe40002000000 */
        /* <DEDUP_REMOVED lines=13> */
.L_x_10234:
        /* <DEDUP_REMOVED lines=13> */
.L_x_10236:
[----:B------:R-:W-:Y:S05]  /*5570*/  BSYNC.RECONVERGENT B2 ;  /* 0x0000000000027941 */ /* 0x000fea0003800200 */
.L_x_10235:
        /* <DEDUP_REMOVED lines=47> */
[----:B------:R-:W-:Y:S01]  /*5870*/  IMAD.MOV.U32 R14, RZ, RZ, RZ ;  /* 0x000000ffff0e7224 */ /* 0x000fe200078e00ff */
[----:B------:R-:W-:Y:S01]  /*5880*/  MOV R11, R84 ;  /* 0x00000054000b7202 */ /* 0x000fe20000000f00 */
[----:B------:R-:W-:-:S07]  /*5890*/  IMAD.MOV.U32 R84, RZ, RZ, R10 ;  /* 0x000000ffff547224 */ /* 0x000fce00078e000a */
.L_x_10233:
[----:B------:R-:W-:Y:S05]  /*58a0*/  BSYNC.RECONVERGENT B1 ;  /* 0x0000000000017941 */ /* 0x000fea0003800200 */
.L_x_10232:
[----:B------:R-:W-:Y:S01]  /*58b0*/  ISETP.NE.AND P2, PT, R14, 0x1, PT ;  /* 0x000000010e00780c */ /* 0x000fe20003f45270 */
[----:B------:R-:W-:Y:S01]  /*58c0*/  HADD2.F32 R13, -RZ, R65.H0_H0 ;  /* 0x20000041ff0d7230 */ /* 0x000fe20000004100 */
[----:B------:R-:W-:Y:S01]  /*58d0*/  I2FP.F32.U32 R11, R11 ;  /* 0x0000000b000b7245 */ /* 0x000fe20000201000 */
[----:B------:R-:W-:Y:S01]  /*58e0*/  BSSY.RECONVERGENT B1, `(.L_x_10237) ;  /* 0x0000050000017945 */ /* 0x000fe20003800200 */
[----:B------:R-:W-:-:S03]  /*58f0*/  HFMA2 R63, -RZ, RZ, 0, 1.1920928955078125e-07 ;  /* 0x00000002ff3f7431 */ /* 0x000fc600000001ff */
        /* <DEDUP_REMOVED lines=14> */
.L_x_10239:
        /* <DEDUP_REMOVED lines=13> */
.L_x_10241:
[----:B------:R-:W-:Y:S05]  /*5ab0*/  BSYNC.RECONVERGENT B2 ;  /* 0x0000000000027941 */ /* 0x000fea0003800200 */
.L_x_10240:
        /* <DEDUP_REMOVED lines=49> */
[----:B------:R-:W-:-:S07]  /*5dd0*/  MOV R84, R12 ;  /* 0x0000000c00547202 */ /* 0x000fce0000000f00 */
.L_x_10238:
[----:B------:R-:W-:Y:S05]  /*5de0*/  BSYNC.RECONVERGENT B1 ;  /* 0x0000000000017941 */ /* 0x000fea0003800200 */
.L_x_10237:
        /* <DEDUP_REMOVED lines=23> */
.L_x_10244:
        /* <DEDUP_REMOVED lines=13> */
.L_x_10246:
[----:B------:R-:W-:Y:S05]  /*6030*/  BSYNC.RECONVERGENT B2 ;  /* 0x0000000000027941 */ /* 0x000fea0003800200 */
.L_x_10245:
        /* <DEDUP_REMOVED lines=50> */
.L_x_10243:
[----:B------:R-:W-:Y:S05]  /*6360*/  BSYNC.RECONVERGENT B1 ;  /* 0x0000000000017941 */ /* 0x000fea0003800200 */
.L_x_10242:
[----:B------:R-:W-:Y:S01]  /*6370*/  ISETP.NE.AND P2, PT, R14, 0x1, PT ;  /* 0x000000010e00780c */ /* 0x000fe20003f45270 */
[----:B------:R-:W-:Y:S01]  /*6380*/  BSSY.RECONVERGENT B1, `(.L_x_10247) ;  /* 0x0000052000017945 */ /* 0x000fe20003800200 */
[----:B------:R-:W-:Y:S01]  /*6390*/  I2FP.F32.U32 R11, R11 ;  /* 0x0000000b000b7245 */ /* 0x000fe20000201000 */
[----:B------:R-:W-:Y:S02]  /*63a0*/  IMAD.MOV.U32 R64, RZ, RZ, 0x2 ;  /* 0x00000002ff407424 */ /* 0x000fe400078e00ff */
[----:B------:R-:W-:Y:S02]  /*63b0*/  IMAD.MOV.U32 R13, RZ, RZ, R0 ;  /* 0x000000ffff0d7224 */ /* 0x000fe400078e0000 */
        /* <DEDUP_REMOVED lines=14> */
.L_x_10249:
        /* <DEDUP_REMOVED lines=13> */
.L_x_10251:
[----:B------:R-:W-:Y:S05]  /*6570*/  BSYNC.RECONVERGENT B2 ;  /* 0x0000000000027941 */ /* 0x000fea0003800200 */
.L_x_10250:
        /* <DEDUP_REMOVED lines=50> */
.L_x_10248:
[----:B------:R-:W-:Y:S05]  /*68a0*/  BSYNC.RECONVERGENT B1 ;  /* 0x0000000000017941 */ /* 0x000fea0003800200 */
.L_x_10247:
        /* <DEDUP_REMOVED lines=24> */
.L_x_10254:
        /* <DEDUP_REMOVED lines=13> */
.L_x_10256:
[----:B------:R-:W-:Y:S05]  /*6b00*/  BSYNC.RECONVERGENT B2 ;  /* 0x0000000000027941 */ /* 0x000fea0003800200 */
.L_x_10255:
        /* <DEDUP_REMOVED lines=47> */
[----:B------:R-:W-:Y:S01]  /*6e00*/  IMAD.MOV.U32 R13, RZ, RZ, R84 ;  /* 0x000000ffff0d7224 */ /* 0x000fe200078e0054 */
[----:B------:R-:W-:Y:S01]  /*6e10*/  MOV R84, R12 ;  /* 0x0000000c00547202 */ /* 0x000fe20000000f00 */
[----:B------:R-:W-:-:S07]  /*6e20*/  IMAD.MOV.U32 R89, RZ, RZ, RZ ;  /* 0x000000ffff597224 */ /* 0x000fce00078e00ff */
.L_x_10253:
[----:B------:R-:W-:Y:S05]  /*6e30*/  BSYNC.RECONVERGENT B1 ;  /* 0x0000000000017941 */ /* 0x000fea0003800200 */
.L_x_10252:
        /* <DEDUP_REMOVED lines=18> */
.L_x_10259:
        /* <DEDUP_REMOVED lines=13> */
.L_x_10261:
[----:B------:R-:W-:Y:S05]  /*7030*/  BSYNC.RECONVERGENT B2 ;  /* 0x0000000000027941 */ /* 0x000fea0003800200 */
.L_x_10260:
        /* <DEDUP_REMOVED lines=45> */
[----:B------:R-:W-:-:S03]  /*7310*/  MOV R0, R88 ;  /* 0x0000005800007202 */ /* 0x000fc60000000f00 */
[----:B------:R-:W-:Y:S01]  /*7320*/  HFMA2 R88, -RZ, RZ, 0, 0 ;  /* 0x00000000ff587431 */ /* 0x000fe200000001ff */
[----:B------:R-:W-:Y:S01]  /*7330*/  LOP3.LUT R3, R90, R98, R89, 0x96, !PT ;  /* 0x000000625a037212 */ /* 0x000fe200078e9659 */
[----:B------:R-:W-:Y:S01]  /*7340*/  IMAD.MOV.U32 R84, RZ, RZ, R14 ;  /* 0x000000ffff547224 */ /* 0x000fe200078e000e */
[----:B------:R-:W-:-:S07]  /*7350*/  LOP3.LUT R15, R64, UR4, R15, 0x96, !PT ;  /* 0x00000004400f7c12 */ /* 0x000fce000f8e960f */
.L_x_10258:
[----:B------:R-:W-:Y:S05]  /*7360*/  BSYNC.RECONVERGENT B1 ;  /* 0x0000000000017941 */ /* 0x000fea0003800200 */
.L_x_10257:
        /* <DEDUP_REMOVED lines=24> */
.L_x_10264:
        /* <DEDUP_REMOVED lines=13> */
.L_x_10266:
[----:B------:R-:W-:Y:S05]  /*75c0*/  BSYNC.RECONVERGENT B2 ;  /* 0x0000000000027941 */ /* 0x000fea0003800200 */
.L_x_10265:
        /* <DEDUP_REMOVED lines=50> */
.L_x_10263:
[----:B------:R-:W-:Y:S05]  /*78f0*/  BSYNC.RECONVERGENT B1 ;  /* 0x0000000000017941 */ /* 0x000fea0003800200 */
.L_x_10262:
        /* <DEDUP_REMOVED lines=18> */
.L_x_10269:
        /* <DEDUP_REMOVED lines=13> */
.L_x_10271:
[----:B------:R-:W-:Y:S05]  /*7af0*/  BSYNC.RECONVERGENT B2 ;  /* 0x0000000000027941 */ /* 0x000fea0003800200 */
.L_x_10270:
        /* <DEDUP_REMOVED lines=48> */
[----:B------:R-:W-:Y:S02]  /*7e00*/  LOP3.LUT R15, R88, UR4, R15, 0x96, !PT ;  /* 0x00000004580f7c12 */ /* 0x000fe4000f8e960f */
[----:B------:R-:W-:-:S07]  /*7e10*/  MOV R84, R14 ;  /* 0x0000000e00547202 */ /* 0x000fce0000000f00 */
.L_x_10268:
[----:B------:R-:W-:Y:S05]  /*7e20*/  BSYNC.RECONVERGENT B1 ;  /* 0x0000000000017941 */ /* 0x000fea0003800200 */
.L_x_10267:
        /* <DEDUP_REMOVED lines=24> */
.L_x_10274:
        /* <DEDUP_REMOVED lines=13> */
.L_x_10276:
[----:B------:R-:W-:Y:S05]  /*8080*/  BSYNC.RECONVERGENT B2 ;  /* 0x0000000000027941 */ /* 0x000fea0003800200 */
.L_x_10275:
        /* <DEDUP_REMOVED lines=45> */
[----:B------:R-:W-:Y:S01]  /*8360*/  HFMA2 R100, -RZ, RZ, 0, 0 ;  /* 0x00000000ff647431 */ /* 0x000fe200000001ff */
[----:B------:R-:W-:Y:S02]  /*8370*/  MOV R0, R98 ;  /* 0x0000006200007202 */ /* 0x000fe40000000f00 */
[----:B------:R-:W-:Y:S01]  /*8380*/  LOP3.LUT R15, R88, UR4, R15, 0x96, !PT ;  /* 0x00000004580f7c12 */ /* 0x000fe2000f8e960f */
[----:B------:R-:W-:Y:S02]  /*8390*/  IMAD.MOV.U32 R88, RZ, RZ, R84 ;  /* 0x000000ffff587224 */ /* 0x000fe400078e0054 */
[----:B------:R-:W-:-:S07]  /*83a0*/  IMAD.MOV.U32 R84, RZ, RZ, R14 ;  /* 0x000000ffff547224 */ /* 0x000fce00078e000e */
.L_x_10273:
[----:B------:R-:W-:Y:S05]  /*83b0*/  BSYNC.RECONVERGENT B1 ;  /* 0x0000000000017941 */ /* 0x000fea0003800200 */
.L_x_10272:
[----:B------:R-:W-:Y:S01]  /*83c0*/  ISETP.NE.AND P5, PT, R100, 0x1, PT ;  /* 0x000000016400780c */ /* 0x000fe20003fa5270 */
[----:B------:R-:W-:Y:S01]  /*83d0*/  HADD2.F32 R99, -RZ, R67.H0_H0 ;  /* 0x20000043ff637230 */ /* 0x000fe20000004100 */
        /* <DEDUP_REMOVED lines=16> */
.L_x_10279:
        /* <DEDUP_REMOVED lines=13> */
.L_x_10281:
[----:B------:R-:W-:Y:S05]  /*85b0*/  BSYNC.RECONVERGENT B2 ;  /* 0x0000000000027941 */ /* 0x000fea0003800200 */
.L_x_10280:
[----:B------:R-:W-:Y:S01]  /*85c0*/  LOP3.LUT R100, R2, UR9, R99, 0x96, !PT ;  /* 0x0000000902647c12 */ /* 0x000fe2000f8e9663 */
[----:B------:R-:W-:Y:S01]  /*85d0*/  IMAD.WIDE.U32 R88, R7, -0x326172a9, RZ ;  /* 0xcd9e8d5707587825 */ /* 0x000fe200078e00ff */
[----:B------:R-:W-:-:S03]  /*85e0*/  UIADD3 UR4, UPT, UPT, UR8, -0x61c88647, URZ ;  /* 0x9e3779b908047890 */ /* 0x000fc6000fffe0ff */
        /* <DEDUP_REMOVED lines=39> */
[----:B------:R-:W-:-:S04]  /*8860*/  IMAD.WIDE.U32 R100, R101, -0x326172a9, RZ ;  /* 0xcd9e8d5765647825 */ /* 0x000fc800078e00ff */
[----:B------:R-:W-:Y:S01]  /*8870*/  IMAD.MOV.U32 R0, RZ, RZ, R100 ;  /* 0x000000ffff007224 */ /* 0x000fe200078e0064 */
[----:B------:R-:W-:Y:S01]  /*8880*/  LOP3.LUT R3, R90, R88, R101, 0x96, !PT ;  /* 0x000000585a037212 */ /* 0x000fe200078e9665 */
[----:B------:R-:W-:-:S05]  /*8890*/  IMAD.WIDE.U32 R88, R89, -0x2daee0ad, RZ ;  /* 0xd2511f5359587825 */ /* 0x000fca00078e00ff */
[----:B------:R-:W-:Y:S01]  /*88a0*/  LOP3.LUT R15, R98, UR4, R89, 0x96, !PT ;  /* 0x00000004620f7c12 */ /* 0x000fe2000f8e9659 */
[----:B------:R-:W-:Y:S01]  /*88b0*/  IMAD.MOV.U32 R98, RZ, RZ, RZ ;  /* 0x000000ffff627224 */ /* 0x000fe200078e00ff */
[----:B------:R-:W-:Y:S01]  /*88c0*/  MOV R89, R84 ;  /* 0x0000005400597202 */ /* 0x000fe20000000f00 */
[----:B------:R-:W-:-:S07]  /*88d0*/  IMAD.MOV.U32 R84, RZ, RZ, R88 ;  /* 0x000000ffff547224 */ /* 0x000fce00078e0058 */
.L_x_10278:
[----:B------:R-:W-:Y:S05]  /*88e0*/  BSYNC.RECONVERGENT B1 ;  /* 0x0000000000017941 */ /* 0x000fea0003800200 */
.L_x_10277:
        /* <DEDUP_REMOVED lines=12> */
[----:B------:R-:W-:Y:S01]  /*89b0*/  HFMA2 R99, -RZ, RZ, 0, 1.1920928955078125e-07 ;  /* 0x00000002ff637431 */ /* 0x000fe200000001ff */
[----:B------:R-:W-:Y:S02]  /*89c0*/  PRMT R14, R88, 0x7610, R14 ;  /* 0x00007610580e7816 */ /* 0x000fe4000000000e */
        /* <DEDUP_REMOVED lines=10> */
.L_x_10284:
        /* <DEDUP_REMOVED lines=13> */
.L_x_10286:
[----:B------:R-:W-:Y:S05]  /*8b40*/  BSYNC.RECONVERGENT B2 ;  /* 0x0000000000027941 */ /* 0x000fea0003800200 */
.L_x_10285:
        /* <DEDUP_REMOVED lines=40> */
[----:B------:R-:W-:-:S03]  /*8dd0*/  UIADD3 UR4, UPT, UPT, UR9, -0x695add53, URZ ;  /* 0x96a522ad09047890 */ /* 0x000fc6000fffe0ff */
[----:B------:R-:W-:Y:S01]  /*8de0*/  IMAD.MOV.U32 R99, RZ, RZ, RZ ;  /* 0x000000ffff637224 */ /* 0x000fe200078e00ff */
[----:B------:R-:W-:Y:S01]  /*8df0*/  LOP3.LUT R15, R88, UR21, R101, 0x96, !PT ;  /* 0x00000015580f7c12 */ /* 0x000fe2000f8e9665 */
[----:B------:R-:W-:-:S04]  /*8e00*/  IMAD.WIDE.U32 R88, R89, -0x326172a9, RZ ;  /* 0xcd9e8d5759587825 */ /* 0x000fc800078e00ff */
[----:B------:R-:W-:Y:S01]  /*8e10*/  IMAD.MOV.U32 R0, RZ, RZ, R88 ;  /* 0x000000ffff007224 */ /* 0x000fe200078e0058 */
[----:B------:R-:W-:Y:S01]  /*8e20*/  LOP3.LUT R3, R90, R100, R89, 0x96, !PT ;  /* 0x000000645a037212 */ /* 0x000fe200078e9659 */
[----:B------:R-:W-:-:S05]  /*8e30*/  IMAD.WIDE.U32 R88, R15, -0x2daee0ad, RZ ;  /* 0xd2511f530f587825 */ /* 0x000fca00078e00ff */
[----:B------:R-:W-:Y:S01]  /*8e40*/  LOP3.LUT R15, R98, UR4, R89, 0x96, !PT ;  /* 0x00000004620f7c12 */ /* 0x000fe2000f8e9659 */
[----:B------:R-:W-:Y:S01]  /*8e50*/  IMAD.MOV.U32 R89, RZ, RZ, R84 ;  /* 0x000000ffff597224 */ /* 0x000fe200078e0054 */
[----:B------:R-:W-:-:S07]  /*8e60*/  MOV R84, R88 ;  /* 0x0000005800547202 */ /* 0x000fce0000000f00 */
.L_x_10283:
[----:B------:R-:W-:Y:S05]  /*8e70*/  BSYNC.RECONVERGENT B1 ;  /* 0x0000000000017941 */ /* 0x000fea0003800200 */
.L_x_10282:
[----:B------:R-:W-:Y:S01]  /*8e80*/  ISETP.NE.AND P6, PT, R99, 0x1, PT ;  /* 0x000000016300780c */ /* 0x000fe20003fc5270 */
[----:B------:R-:W-:Y:S01]  /*8e90*/  HADD2.F32 R67, -RZ, R67.H1_H1 ;  /* 0x30000043ff437230 */ /* 0x000fe20000004100 */
        /* <DEDUP_REMOVED lines=16> */
.L_x_10289:
        /* <DEDUP_REMOVED lines=15> */
.L_x_10291:
[----:B------:R-:W-:Y:S05]  /*9090*/  BSYNC.RECONVERGENT B2 ;  /* 0x0000000000027941 */ /* 0x000fea0003800200 */
.L_x_10290:
        /* <DEDUP_REMOVED lines=47> */
[----:B------:R-:W-:Y:S02]  /*9390*/  IMAD.MOV.U32 R89, RZ, RZ, R84 ;  /* 0x000000ffff597224 */ /* 0x000fe400078e0054 */
[----:B------:R-:W-:Y:S02]  /*93a0*/  IMAD.MOV.U32 R84, RZ, RZ, R88 ;  /* 0x000000ffff547224 */ /* 0x000fe400078e0058 */
[----:B------:R-:W-:-:S07]  /*93b0*/  HFMA2 R88, -RZ, RZ, 0, 0 ;  /* 0x00000000ff587431 */ /* 0x000fce00000001ff */
.L_x_10288:
[----:B------:R-:W-:Y:S05]  /*93c0*/  BSYNC.RECONVERGENT B1 ;  /* 0x0000000000017941 */ /* 0x000fea0003800200 */
.L_x_10287:
        /* <DEDUP_REMOVED lines=10> */
.L_x_10211:
[----:B------:R-:W-:Y:S01]  /*9470*/  SEL R98, RZ, 0x1000000, !P5 ;  /* 0x01000000ff627807 */ /* 0x000fe20006800000 */
[----:B------:R-:W0:Y:S01]  /*9480*/  LDC.64 R94, c[0x0][0x3b0] ;  /* 0x0000ec00ff5e7b82 */ /* 0x000e220000000a00 */
[----:B------:R-:W-:Y:S02]  /*9490*/  ISETP.NE.AND P6, PT, R86, RZ, PT ;  /* 0x000000ff5600720c */ /* 0x000fe40003fc5270 */
[----:B------:R-:W-:Y:S02]  /*94a0*/  ISETP.NE.AND P5, PT, R87, RZ, PT ;  /* 0x000000ff5700720c */ /* 0x000fe40003fa5270 */
[----:B------:R-:W-:Y:S02]  /*94b0*/  SEL R93, RZ, 0x10000, !P4 ;  /* 0x00010000ff5d7807 */ /* 0x000fe40006000000 */
        /* <DEDUP_REMOVED lines=19> */
[----:B0-----:R-:W-:Y:S01]  /*95f0*/  IMAD.U32 R86, R14, 0x10000, RZ ;  /* 0x000100000e567824 */ /* 0x001fe200078e00ff */
[----:B------:R-:W-:Y:S01]  /*9600*/  LOP3.LUT R85, R90, 0xffff, RZ, 0xc0, !PT ;  /* 0x0000ffff5a557812 */ /* 0x000fe200078ec0ff */
[----:B------:R-:W0:Y:S01]  /*9610*/  LDC.64 R96, c[0x0][0x3b8] ;  /* 0x0000ee00ff607b82 */ /* 0x000e220000000a00 */
[----:B------:R-:W-:Y:S02]  /*9620*/  PRMT R87, R13, 0x7104, RZ ;  /* 0x000071040d577816 */ /* 0x000fe400000000ff */
[----:B------:R-:W-:Y:S02]  /*9630*/  LOP3.LUT R86, R86, 0xff0000, RZ, 0xc0, !PT ;  /* 0x00ff000056567812 */ /* 0x000fe400078ec0ff */
[----:B------:R-:W-:Y:S02]  /*9640*/  LOP3.LUT R92, R10, 0xff, RZ, 0xc0, !PT ;  /* 0x000000ff0a5c7812 */ /* 0x000fe400078ec0ff */
[----:B------:R-:W-:Y:S02]  /*9650*/  PRMT R94, R86, 0x4210, R85 ;  /* 0x00004210565e7816 */ /* 0x000fe40000000055 */
[----:B------:R-:W-:Y:S01]  /*9660*/  LOP3.LUT R86, R11, 0xff, RZ, 0xc0, !PT ;  /* 0x000000ff0b567812 */ /* 0x000fe200078ec0ff */
[----:B------:R-:W-:Y:S01]  /*9670*/  IMAD.WIDE.U32 R92, R92, 0x10000, RZ ;  /* 0x000100005c5c7825 */ /* 0x000fe200078e00ff */
[----:B------:R-:W-:-:S02]  /*9680*/  LOP3.LUT R85, R94, 0xff00, R87, 0xf8, !PT ;  /* 0x0000ff005e557812 */ /* 0x000fc400078ef857 */
[----:B------:R-:W-:Y:S01]  /*9690*/  LOP3.LUT R94, R9, 0xff, RZ, 0xc0, !PT ;  /* 0x000000ff095e7812 */ /* 0x000fe200078ec0ff */
[----:B------:R-:W-:Y:S01]  /*96a0*/  IMAD.WIDE.U32 R86, R86, 0x1000000, RZ ;  /* 0x0100000056567825 */ /* 0x000fe200078e00ff */
[----:B------:R-:W-:-:S03]  /*96b0*/  LOP3.LUT R85, R85, 0xff, R12, 0xf8, !PT ;  /* 0x000000ff55557812 */ /* 0x000fc600078ef80c */
[----:B------:R-:W-:Y:S01]  /*96c0*/  IMAD.WIDE.U32 R94, R94, 0x100, RZ ;  /* 0x000001005e5e7825 */ /* 0x000fe200078e00ff */
[----:B------:R-:W-:Y:S02]  /*96d0*/  LOP3.LUT R85, R93, R85, R87, 0xfe, !PT ;  /* 0x000000555d557212 */ /* 0x000fe400078efe57 */
[----:B------:R-:W-:Y:S01]  /*96e0*/  LOP3.LUT R87, R94, R86, R92, 0xfe, !PT ;  /* 0x000000565e577212 */ /* 0x000fe200078efe5c */
[----:B0-----:R-:W-:-:S03]  /*96f0*/  IMAD.WIDE.U32 R92, R91, 0x8, R96 ;  /* 0x000000085b5c7825 */ /* 0x001fc600078e0060 */
[----:B------:R-:W-:Y:S02]  /*9700*/  LOP3.LUT R86, R87, 0xff, R8, 0xf8, !PT ;  /* 0x000000ff57567812 */ /* 0x000fe400078ef808 */
[----:B------:R-:W-:-:S05]  /*9710*/  LOP3.LUT R87, R85, R95, RZ, 0xfc, !PT ;  /* 0x0000005f55577212 */ /* 0x000fca00078efcff */
[----:B------:R1:W-:Y:S02]  /*9720*/  STG.E.64 desc[UR6][R92.64], R86 ;  /* 0x000000565c007986 */ /* 0x0003e4000c101b06 */
.L_x_10292:
[----:B------:R-:W-:Y:S01]  /*9730*/  IMAD.MOV.U32 R89, RZ, RZ, R84 ;  /* 0x000000ffff597224 */ /* 0x000fe200078e0054 */
[----:B------:R-:W-:-:S07]  /*9740*/  IADD3 R84, PT, PT, R91, 0x100, RZ ;  /* 0x000001005b547810 */ /* 0x000fce0007ffe0ff */
.L_x_10169:
[----:B------:R-:W-:Y:S05]  /*9750*/  BSYNC.RECONVERGENT B0 ;  /* 0x0000000000007941 */ /* 0x000fea0003800200 */
.L_x_10168:
        /* <DEDUP_REMOVED lines=20> */
[----:B------:R-:W-:Y:S01]  /*98a0*/  IMAD.U32 R90, RZ, RZ, UR8 ;  /* 0x00000008ff5a7e24 */ /* 0x000fe2000f8e00ff */
[----:B01----:R-:W-:Y:S01]  /*98b0*/  MOV R93, UR8 ;  /* 0x00000008005d7c02 */ /* 0x003fe20008000f00 */
[----:B------:R-:W-:Y:S01]  /*98c0*/  IMAD.U32 R94, RZ, RZ, UR9 ;  /* 0x00000009ff5e7e24 */ /* 0x000fe2000f8e00ff */
[----:B------:R-:W-:Y:S01]  /*98d0*/  BSSY.RECONVERGENT B1, `(.L_x_10296) ;  /* 0x0000057000017945 */ /* 0x000fe20003800200 */
[----:B------:R-:W-:Y:S01]  /*98e0*/  IMAD.U32 R92, RZ, RZ, UR8 ;  /* 0x00000008ff5c7e24 */ /* 0x000fe2000f8e00ff */
[----:B------:R-:W-:Y:S01]  /*98f0*/  MOV R10, 0x2 ;  /* 0x00000002000a7802 */ /* 0x000fe20000000f00 */
[----:B------:R-:W-:Y:S01]  /*9900*/  IMAD.U32 R95, RZ, RZ, UR8 ;  /* 0x00000008ff5f7e24 */ /* 0x000fe2000f8e00ff */
[----:B------:R-:W-:Y:S01]  /*9910*/  IADD3 R90, PT, PT, R90, -0x700cb87f, RZ ;  /* 0x8ff347815a5a7810 */ /* 0x000fe20007ffe0ff */
[----:B------:R-:W-:Y:S01]  /*9920*/  IMAD.MOV.U32 R8, RZ, RZ, R0 ;  /* 0x000000ffff087224 */ /* 0x000fe200078e0000 */
        /* <DEDUP_REMOVED lines=16> */
.L_x_10298:
        /* <DEDUP_REMOVED lines=13> */
.L_x_10300:
[----:B------:R-:W-:Y:S05]  /*9b00*/  BSYNC.RECONVERGENT B2 ;  /* 0x0000000000027941 */ /* 0x000fea0003800200 */
.L_x_10299:
        /* <DEDUP_REMOVED lines=33> */
[----:B--2---:R-:W-:Y:S01]  /*9d20*/  LOP3.LUT R68, R92, R8, R15, 0x96, !PT ;  /* 0x000000085c447212 */ /* 0x004fe200078e960f */
        /* <DEDUP_REMOVED lines=13> */
[----:B------:R-:W-:Y:S02]  /*9e00*/  IMAD.MOV.U32 R85, RZ, RZ, R10 ;  /* 0x000000ffff557224 */ /* 0x000fe400078e000a */
[----:B------:R-:W-:Y:S01]  /*9e10*/  HFMA2 R10, -RZ, RZ, 0, 0 ;  /* 0x00000000ff0a7431 */ /* 0x000fe200000001ff */
[----:B------:R-:W-:Y:S01]  /*9e20*/  LOP3.LUT R15, R8, UR4, R11, 0x96, !PT ;  /* 0x00000004080f7c12 */ /* 0x000fe2000f8e960b */
[----:B------:R-:W-:-:S07]  /*9e30*/  IMAD.MOV.U32 R8, RZ, RZ, R89 ;  /* 0x000000ffff087224 */ /* 0x000fce00078e0059 */
.L_x_10297:
[----:B------:R-:W-:Y:S05]  /*9e40*/  BSYNC.RECONVERGENT B1 ;  /* 0x0000000000017941 */ /* 0x000fea0003800200 */
.L_x_10296:
[----:B------:R-:W0:Y:S01]  /*9e50*/  LDC R107, c[0x0][0x404] ;  /* 0x00010100ff6b7b82 */ /* 0x000e220000000800 */
[----:B------:R-:W-:Y:S01]  /*9e60*/  I2FP.F32.U32 R9, R8 ;  /* 0x0000000800097245 */ /* 0x000fe20000201000 */
[----:B------:R-:W-:Y:S01]  /*9e70*/  IMAD.MOV.U32 R124, RZ, RZ, 0x2f800000 ;  /* 0x2f800000ff7c7424 */ /* 0x000fe200078e00ff */
[----:B------:R-:W-:Y:S01]  /*9e80*/  ISETP.NE.AND P2, PT, R10, 0x1, PT ;  /* 0x000000010a00780c */ /* 0x000fe20003f45270 */
[----:B------:R-:W-:Y:S01]  /*9e90*/  BSSY.RECONVERGENT B1, `(.L_x_10301) ;  /* 0x0000053000017945 */ /* 0x000fe20003800200 */
[----:B------:R-:W-:Y:S02]  /*9ea0*/  IMAD.MOV.U32 R11, RZ, RZ, 0x2 ;  /* 0x00000002ff0b7424 */ /* 0x000fe400078e00ff */
[----:B------:R-:W-:Y:S01]  /*9eb0*/  FFMA.FTZ R8, R9, R124, 1.1641532182693481445e-10 ;  /* 0x2f00000009087423 */ /* 0x000fe2000001007c */
[----:B------:R-:W-:Y:S01]  /*9ec0*/  MOV R9, R0 ;  /* 0x0000000000097202 */ /* 0x000fe20000000f00 */
[----:B------:R-:W1:Y:S03]  /*9ed0*/  LDC R101, c[0x0][0x408] ;  /* 0x00010200ff657b82 */ /* 0x000e660000000800 */
[----:B0-----:R-:W-:Y:S01]  /*9ee0*/  FSETP.LE.FTZ.AND P4, PT, R8, R107, PT ;  /* 0x0000006b0800720b */ /* 0x001fe20003f93000 */
[----:B-----5:R-:W-:-:S03]  /*9ef0*/  HADD2.F32 R8, -RZ, R72.H0_H0 ;  /* 0x20000048ff087230 */ /* 0x020fc60000004100 */
[----:B------:R-:W-:Y:S02]  /*9f00*/  P2R R86, PR, RZ, 0x10 ;  /* 0x00000010ff567803 */ /* 0x000fe40000000000 */
[----:B-1----:R-:W-:Y:S01]  /*9f10*/  FMUL.FTZ R8, R8, R101 ;  /* 0x0000006508087220 */ /* 0x002fe20000410000 */
        /* <DEDUP_REMOVED lines=9> */
.L_x_10303:
        /* <DEDUP_REMOVED lines=13> */
.L_x_10305:
[----:B------:R-:W-:Y:S05]  /*a080*/  BSYNC.RECONVERGENT B2 ;  /* 0x0000000000027941 */ /* 0x000fea0003800200 */
.L_x_10304:
        /* <DEDUP_REMOVED lines=51> */
.L_x_10302:
[----:B------:R-:W-:Y:S05]  /*a3c0*/  BSYNC.RECONVERGENT B1 ;  /* 0x0000000000017941 */ /* 0x000fea0003800200 */
.L_x_10301:
[----:B------:R-:W-:Y:S01]  /*a3d0*/  I2FP.F32.U32 R9, R9 ;  /* 0x0000000900097245 */ /* 0x000fe20000201000 */
[----:B------:R-:W-:Y:S01]  /*a3e0*/  HADD2.F32 R12, -RZ, R48.H0_H0 ;  /* 0x20000030ff0c7230 */ /* 0x000fe20000004100 */
[----:B------:R-:W-:Y:S01]  /*a3f0*/  ISETP.NE.AND P3, PT, R11, 0x1, PT ;  /* 0x000000010b00780c */ /* 0x000fe20003f65270 */
[----:B------:R-:W-:Y:S02]  /*a400*/  BSSY.RECONVERGENT B1, `(.L_x_10306) ;  /* 0x0000055000017945 */ /* 0x000fe40003800200 */
[----:B------:R-:W-:Y:S01]  /*a410*/  FFMA.FTZ R10, R9, R124, 1.1641532182693481445e-10 ;  /* 0x2f000000090a7423 */ /* 0x000fe2000001007c */
[----:B------:R-:W-:Y:S01]  /*a420*/  FMUL.FTZ R12, R12, R101 ;  /* 0x000000650c0c7220 */ /* 0x000fe20000410000 */
[----:B------:R-:W-:-:S03]  /*a430*/  FSEL R9, R8, RZ, P4 ;  /* 0x000000ff08097208 */ /* 0x000fc60002000000 */
[----:B------:R-:W-:-:S04]  /*a440*/  FSETP.GTU.FTZ.AND P2, PT, R10, R107, PT ;  /* 0x0000006b0a00720b */ /* 0x000fc80003f5c000 */
[----:B--2---:R-:W-:Y:S01]  /*a450*/  FSEL R68, R12, RZ, !P2 ;  /* 0x000000ff0c447208 */ /* 0x004fe20005000000 */
        /* <DEDUP_REMOVED lines=14> */
.L_x_10308:
        /* <DEDUP_REMOVED lines=13> */
.L_x_10310:
[----:B------:R-:W-:Y:S05]  /*a610*/  BSYNC.RECONVERGENT B2 ;  /* 0x0000000000027941 */ /* 0x000fea0003800200 */
.L_x_10309:
        /* <DEDUP_REMOVED lines=51> */
.L_x_10307:
[----:B------:R-:W-:Y:S05]  /*a950*/  BSYNC.RECONVERGENT B1 ;  /* 0x0000000000017941 */ /* 0x000fea0003800200 */
.L_x_10306:
        /* <DEDUP_REMOVED lines=19> */
.L_x_10313:
        /* <DEDUP_REMOVED lines=13> */
.L_x_10315:
[----:B------:R-:W-:Y:S05]  /*ab60*/  BSYNC.RECONVERGENT B2 ;  /* 0x0000000000027941 */ /* 0x000fea0003800200 */
.L_x_10314:
        /* <DEDUP_REMOVED lines=48> */
[----:B------:R-:W-:Y:S01]  /*ae70*/  LOP3.LUT R15, R12, UR4, R11, 0x96, !PT ;  /* 0x000000040c0f7c12 */ /* 0x000fe2000f8e960b */
[----:B------:R-:W-:Y:S01]  /*ae80*/  IMAD.MOV.U32 R11, RZ, RZ, R85 ;  /* 0x000000ffff0b7224 */ /* 0x000fe200078e0055 */
[----:B------:R-:W-:-:S07]  /*ae90*/  MOV R85, R10 ;  /* 0x0000000a00557202 */ /* 0x000fce0000000f00 */
.L_x_10312:
[----:B------:R-:W-:Y:S05]  /*aea0*/  BSYNC.RECONVERGENT B1 ;  /* 0x0000000000017941 */ /* 0x000fea0003800200 */
.L_x_10311:
[----:B------:R-:W-:Y:S01]  /*aeb0*/  I2FP.F32.U32 R11, R11 ;  /* 0x0000000b000b7245 */ /* 0x000fe20000201000 */
[----:B------:R-:W-:Y:S01]  /*aec0*/  HADD2.F32 R12, -RZ, R48.H1_H1 ;  /* 0x30000030ff0c7230 */ /* 0x000fe20000004100 */
[----:B------:R-:W-:Y:S01]  /*aed0*/  BSSY.RECONVERGENT B1, `(.L_x_10316) ;  /* 0x0000056000017945 */ /* 0x000fe20003800200 */
[----:B------:R-:W-:Y:S02]  /*aee0*/  IMAD.MOV.U32 R14, RZ, RZ, 0x2 ;  /* 0x00000002ff0e7424 */ /* 0x000fe400078e00ff */
[----:B------:R-:W-:Y:S01]  /*aef0*/  FFMA.FTZ R10, R11, R124, 1.1641532182693481445e-10 ;  /* 0x2f0000000b0a7423 */ /* 0x000fe2000001007c */
[----:B------:R-:W-:Y:S01]  /*af00*/  FMUL.FTZ R12, R12, R101 ;  /* 0x000000650c0c7220 */ /* 0x000fe20000410000 */
[----:B------:R-:W-:-:S03]  /*af10*/  MOV R11, R0 ;  /* 0x00000000000b7202 */ /* 0x000fc60000000f00 */
[----:B------:R-:W-:Y:S02]  /*af20*/  FSETP.GTU.FTZ.AND P2, PT, R10, R107, PT ;  /* 0x0000006b0a00720b */ /* 0x000fe40003f5c000 */
        /* <DEDUP_REMOVED lines=15> */
.L_x_10318:
        /* <DEDUP_REMOVED lines=13> */
.L_x_10320:
[----:B------:R-:W-:Y:S05]  /*b0f0*/  BSYNC.RECONVERGENT B2 ;  /* 0x0000000000027941 */ /* 0x000fea0003800200 */
.L_x_10319:
        /* <DEDUP_REMOVED lines=47> */
[----:B------:R-:W-:Y:S01]  /*b3f0*/  HFMA2 R14, -RZ, RZ, 0, 0 ;  /* 0x00000000ff0e7431 */ /* 0x000fe200000001ff */
[----:B------:R-:W-:Y:S01]  /*b400*/  LOP3.LUT R15, R12, UR4, R11, 0x96, !PT ;  /* 0x000000040c0f7c12 */ /* 0x000fe2000f8e960b */
[----:B------:R-:W-:Y:S02]  /*b410*/  IMAD.MOV.U32 R11, RZ, RZ, R85 ;  /* 0x000000ffff0b7224 */ /* 0x000fe400078e0055 */
[----:B------:R-:W-:-:S07]  /*b420*/  IMAD.MOV.U32 R85, RZ, RZ, R10 ;  /* 0x000000ffff557224 */ /* 0x000fce00078e000a */
.L_x_10317:
[----:B------:R-:W-:Y:S05]  /*b430*/  BSYNC.RECONVERGENT B1 ;  /* 0x0000000000017941 */ /* 0x000fea0003800200 */
.L_x_10316:
        /* <DEDUP_REMOVED lines=19> */
.L_x_10323:
        /* <DEDUP_REMOVED lines=13> */
.L_x_10325:
[----:B------:R-:W-:Y:S05]  /*b640*/  BSYNC.RECONVERGENT B2 ;  /* 0x0000000000027941 */ /* 0x000fea0003800200 */
.L_x_10324:
        /* <DEDUP_REMOVED lines=51> */
.L_x_10322:
[----:B------:R-:W-:Y:S05]  /*b980*/  BSYNC.RECONVERGENT B1 ;  /* 0x0000000000017941 */ /* 0x000fea0003800200 */
.L_x_10321:
[----:B------:R-:W-:Y:S01]  /*b990*/  I2FP.F32.U32 R11, R11 ;  /* 0x0000000b000b7245 */ /* 0x000fe20000201000 */
[----:B------:R-:W-:Y:S01]  /*b9a0*/  HADD2.F32 R14, -RZ, R49.H0_H0 ;  /* 0x20000031ff0e7230 */ /* 0x000fe20000004100 */
        /* <DEDUP_REMOVED lines=22> */
.L_x_10328:
        /* <DEDUP_REMOVED lines=13> */
.L_x_10330:
[----:B------:R-:W-:Y:S05]  /*bbe0*/  BSYNC.RECONVERGENT B2 ;  /* 0x0000000000027941 */ /* 0x000fea0003800200 */
.L_x_10329:
        /* <DEDUP_REMOVED lines=51> */
.L_x_10327:
[----:B------:R-:W-:Y:S05]  /*bf20*/  BSYNC.RECONVERGENT B1 ;  /* 0x0000000000017941 */ /* 0x000fea0003800200 */
.L_x_10326:
        /* <DEDUP_REMOVED lines=19> */
.L_x_10333:
        /* <DEDUP_REMOVED lines=13> */
.L_x_10335:
[----:B------:R-:W-:Y:S05]  /*c130*/  BSYNC.RECONVERGENT B2 ;  /* 0x0000000000027941 */ /* 0x000fea0003800200 */
.L_x_10334:
        /* <DEDUP_REMOVED lines=47> */
[----:B------:R-:W-:Y:S02]  /*c430*/  LOP3.LUT R3, R90, R96, R73, 0x96, !PT ;  /* 0x000000605a037212 */ /* 0x000fe400078e9649 */
[----:B------:R-:W-:Y:S01]  /*c440*/  LOP3.LUT R15, R14, UR4, R13, 0x96, !PT ;  /* 0x000000040e0f7c12 */ /* 0x000fe2000f8e960d */
[----:B------:R-:W-:Y:S02]  /*c450*/  IMAD.MOV.U32 R13, RZ, RZ, R85 ;  /* 0x000000ffff0d7224 */ /* 0x000fe400078e0055 */
[----:B------:R-:W-:-:S07]  /*c460*/  IMAD.MOV.U32 R85, RZ, RZ, R12 ;  /* 0x000000ffff557224 */ /* 0x000fce00078e000c */
.L_x_10332:
[----:B------:R-:W-:Y:S05]  /*c470*/  BSYNC.RECONVERGENT B1 ;  /* 0x0000000000017941 */ /* 0x000fea0003800200 */
.L_x_10331:
        /* <DEDUP_REMOVED lines=10> */
[----:B------:R-:W-:Y:S02]  /*c520*/  ISETP.NE.AND P2, PT, R72, 0x1, PT ;  /* 0x000000014800780c */ /* 0x000fe40003f45270 */
[----:B------:R-:W-:Y:S02]  /*c530*/  FSEL R14, R11, RZ, P4 ;  /* 0x000000ff0b0e7208 */ /* 0x000fe40002000000 */
[----:B------:R-:W-:-:S03]  /*c540*/  PRMT R11, R12, 0x7610, R11 ;  /* 0x000076100c0b7816 */ /* 0x000fc6000000000b */
        /* <DEDUP_REMOVED lines=11> */
.L_x_10338:
        /* <DEDUP_REMOVED lines=13> */
.L_x_10340:
[----:B------:R-:W-:Y:S05]  /*c6d0*/  BSYNC.RECONVERGENT B2 ;  /* 0x0000000000027941 */ /* 0x000fea0003800200 */
.L_x_10339:
        /* <DEDUP_REMOVED lines=51> */
.L_x_10337:
[----:B------:R-:W-:Y:S05]  /*ca10*/  BSYNC.RECONVERGENT B1 ;  /* 0x0000000000017941 */ /* 0x000fea0003800200 */
.L_x_10336:
        /* <DEDUP_REMOVED lines=18> */
.L_x_10343:
        /* <DEDUP_REMOVED lines=13> */
.L_x_10345:
[----:B------:R-:W-:Y:S05]  /*cc10*/  BSYNC.RECONVERGENT B2 ;  /* 0x0000000000027941 */ /* 0x000fea0003800200 */
.L_x_10344:
        /* <DEDUP_REMOVED lines=51> */
.L_x_10342:
[----:B------:R-:W-:Y:S05]  /*cf50*/  BSYNC.RECONVERGENT B1 ;  /* 0x0000000000017941 */ /* 0x000fea0003800200 */
.L_x_10341:
        /* <DEDUP_REMOVED lines=24> */
.L_x_10348:
        /* <DEDUP_REMOVED lines=13> */
.L_x_10350:
[----:B------:R-:W-:Y:S05]  /*d1b0*/  BSYNC.RECONVERGENT B2 ;  /* 0x0000000000027941 */ /* 0x000fea0003800200 */
.L_x_10349:
        /* <DEDUP_REMOVED lines=51> */
.L_x_10347:
[----:B------:R-:W-:Y:S05]  /*d4f0*/  BSYNC.RECONVERGENT B1 ;  /* 0x0000000000017941 */ /* 0x000fea0003800200 */
.L_x_10346:
        /* <DEDUP_REMOVED lines=18> */
.L_x_10353:
        /* <DEDUP_REMOVED lines=13> */
.L_x_10355:
[----:B------:R-:W-:Y:S05]  /*d6f0*/  BSYNC.RECONVERGENT B2 ;  /* 0x0000000000027941 */ /* 0x000fea0003800200 */
.L_x_10354:
        /* <DEDUP_REMOVED lines=51> */
.L_x_10352:
[----:B------:R-:W-:Y:S05]  /*da30*/  BSYNC.RECONVERGENT B1 ;  /* 0x0000000000017941 */ /* 0x000fea0003800200 */
.L_x_10351:
[----:B------:R-:W-:Y:S01]  /*da40*/  I2FP.F32.U32 R73, R73 ;  /* 0x0000004900497245 */ /* 0x000fe20000201000 */
[----:B------:R-:W-:Y:S01]  /*da50*/  HADD2.F32 R74, -RZ, R50.H1_H1 ;  /* 0x30000032ff4a7230 */ /* 0x000fe20000004100 */
        /* <DEDUP_REMOVED lines=22> */
.L_x_10358:
        /* <DEDUP_REMOVED lines=13> */
.L_x_10360:
[----:B------:R-:W-:Y:S05]  /*dc90*/  BSYNC.RECONVERGENT B2 ;  /* 0x0000000000027941 */ /* 0x000fea0003800200 */
.L_x_10359:
        /* <DEDUP_REMOVED lines=51> */
.L_x_10357:
[----:B------:R-:W-:Y:S05]  /*dfd0*/  BSYNC.RECONVERGENT B1 ;  /* 0x0000000000017941 */ /* 0x000fea0003800200 */
.L_x_10356:
        /* <DEDUP_REMOVED lines=18> */
.L_x_10363:
        /* <DEDUP_REMOVED lines=13> */
.L_x_10365:
[----:B------:R-:W-:Y:S05]  /*e1d0*/  BSYNC.RECONVERGENT B2 ;  /* 0x0000000000027941 */ /* 0x000fea0003800200 */
.L_x_10364:
        /* <DEDUP_REMOVED lines=46> */
[----:B------:R-:W-:Y:S01]  /*e4c0*/  IMAD.WIDE.U32 R96, R97, -0x2daee0ad, RZ ;  /* 0xd2511f5361607825 */ /* 0x000fe200078e00ff */
[----:B------:R-:W-:-:S03]  /*e4d0*/  MOV R0, R102 ;  /* 0x0000006600007202 */ /* 0x000fc60000000f00 */
[----:B------:R-:W-:Y:S01]  /*e4e0*/  IMAD.MOV.U32 R85, RZ, RZ, R96 ;  /* 0x000000ffff557224 */ /* 0x000fe200078e0060 */
[----:B------:R-:W-:Y:S01]  /*e4f0*/  LOP3.LUT R15, R98, UR4, R97, 0x96, !PT ;  /* 0x00000004620f7c12 */ /* 0x000fe2000f8e9661 */
[----:B------:R-:W-:-:S07]  /*e500*/  HFMA2 R98, -RZ, RZ, 0, 0 ;  /* 0x00000000ff627431 */ /* 0x000fce00000001ff */
.L_x_10362:
[----:B------:R-:W-:Y:S05]  /*e510*/  BSYNC.RECONVERGENT B1 ;  /* 0x0000000000017941 */ /* 0x000fea0003800200 */
.L_x_10361:
        /* <DEDUP_REMOVED lines=24> */
.L_x_10368:
        /* <DEDUP_REMOVED lines=13> */
.L_x_10370:
[----:B------:R-:W-:Y:S05]  /*e770*/  BSYNC.RECONVERGENT B2 ;  /* 0x0000000000027941 */ /* 0x000fea0003800200 */
.L_x_10369:
        /* <DEDUP_REMOVED lines=48> */
[----:B------:R-:W-:-:S04]  /*ea80*/  IMAD.WIDE.U32 R96, R15, -0x2daee0ad, RZ ;  /* 0xd2511f530f607825 */ /* 0x000fc800078e00ff */
[----:B------:R-:W-:Y:S01]  /*ea90*/  IMAD.MOV.U32 R85, RZ, RZ, R96 ;  /* 0x000000ffff557224 */ /* 0x000fe200078e0060 */
[----:B------:R-:W-:-:S07]  /*eaa0*/  LOP3.LUT R15, R98, UR4, R97, 0x96, !PT ;  /* 0x00000004620f7c12 */ /* 0x000fce000f8e9661 */
.L_x_10367:
[----:B------:R-:W-:Y:S05]  /*eab0*/  BSYNC.RECONVERGENT B1 ;  /* 0x0000000000017941 */ /* 0x000fea0003800200 */
.L_x_10366:
[----:B------:R-:W-:Y:S01]  /*eac0*/  ISETP.NE.AND P6, PT, R99, 0x1, PT ;  /* 0x000000016300780c */ /* 0x000fe20003fc5270 */
[----:B------:R-:W-:Y:S01]  /*ead0*/  BSSY.RECONVERGENT B1, `(.L_x_10371) ;  /* 0x0000054000017945 */ /* 0x000fe20003800200 */
[----:B------:R-:W-:Y:S01]  /*eae0*/  I2FP.F32.U32 R97, R88 ;  /* 0x0000005800617245 */ /* 0x000fe20000201000 */
[----:B------:R-:W-:-:S04]  /*eaf0*/  HADD2.F32 R88, -RZ, R75.H1_H1 ;  /* 0x3000004bff587230 */ /* 0x000fc80000004100 */
[----:B------:R-:W-:Y:S01]  /*eb00*/  FFMA.FTZ R96, R97, R124, 1.1641532182693481445e-10 ;  /* 0x2f00000061607423 */ /* 0x000fe2000001007c */
[----:B------:R-:W-:Y:S01]  /*eb10*/  FMUL.FTZ R75, R88, R101 ;  /* 0x00000065584b7220 */ /* 0x000fe20000410000 */
[----:B------:R-:W-:Y:S02]  /*eb20*/  HFMA2 R88, -RZ, RZ, 0, 1.1920928955078125e-07 ;  /* 0x00000002ff587431 */ /* 0x000fe400000001ff */
[----:B------:R-:W-:Y:S01]  /*eb30*/  IMAD.MOV.U32 R97, RZ, RZ, R0 ;  /* 0x000000ffff617224 */ /* 0x000fe200078e0000 */
        /* <DEDUP_REMOVED lines=10> */
.L_x_10373:
        /* <DEDUP_REMOVED lines=15> */
.L_x_10375:
[----:B------:R-:W-:Y:S05]  /*ecd0*/  BSYNC.RECONVERGENT B2 ;  /* 0x0000000000027941 */ /* 0x000fea0003800200 */
.L_x_10374:
        /* <DEDUP_REMOVED lines=51> */
.L_x_10372:
[----:B------:R-:W-:Y:S05]  /*f010*/  BSYNC.RECONVERGENT B1 ;  /* 0x0000000000017941 */ /* 0x000fea0003800200 */
.L_x_10371:
        /* <DEDUP_REMOVED lines=11> */
.L_x_10295:
        /* <DEDUP_REMOVED lines=16> */
.L_x_10379:
        /* <DEDUP_REMOVED lines=13> */
.L_x_10381:
[----:B------:R-:W-:Y:S05]  /*f2a0*/  BSYNC.RECONVERGENT B2 ;  /* 0x0000000000027941 */ /* 0x000fea0003800200 */
.L_x_10380:
        /* <DEDUP_REMOVED lines=56> */
.L_x_10378:
[----:B------:R-:W-:Y:S05]  /*f630*/  BSYNC.RECONVERGENT B1 ;  /* 0x0000000000017941 */ /* 0x000fea0003800200 */
.L_x_10377:
[----:B------:R-:W2:Y:S01]  /*f640*/  LDC R102, c[0x0][0x404] ;  /* 0x00010100ff667b82 */ /* 0x000ea20000000800 */
[----:B------:R-:W-:Y:S01]  /*f650*/  ISETP.NE.AND P2, PT, R70, 0x1, PT ;  /* 0x000000014600780c */ /* 0x000fe20003f45270 */
[----:B------:R-:W-:Y:S01]  /*f660*/  IMAD.MOV.U32 R101, RZ, RZ, 0x2f800000 ;  /* 0x2f800000ff657424 */ /* 0x000fe200078e00ff */
[----:B------:R-:W-:Y:S01]  /*f670*/  I2FP.F32.U32 R68, R68 ;  /* 0x0000004400447245 */ /* 0x000fe20000201000 */
[----:B------:R-:W-:Y:S01]  /*f680*/  BSSY.RECONVERGENT B1, `(.L_x_10382) ;  /* 0x0000056000017945 */ /* 0x000fe20003800200 */
[----:B------:R-:W-:-:S03]  /*f690*/  IMAD.MOV.U32 R88, RZ, RZ, 0x2 ;  /* 0x00000002ff587424 */ /* 0x000fc600078e00ff */
[----:B------:R-:W-:Y:S01]  /*f6a0*/  FFMA.FTZ R69, R68, R101, 1.1641532182693481445e-10 ;  /* 0x2f00000044457423 */ /* 0x000fe20000010065 */
[----:B-----5:R-:W-:-:S04]  /*f6b0*/  HADD2.F32 R68, -RZ, R72.H0_H0 ;  /* 0x20000048ff447230 */ /* 0x020fc80000004100 */
[----:B--2---:R-:W-:Y:S02]  /*f6c0*/  FSETP.LE.FTZ.AND P3, PT, R69, R102, PT ;  /* 0x000000664500720b */ /* 0x004fe40003f73000 */
[----:B------:R-:W-:Y:S02]  /*f6d0*/  MOV R69, R0 ;  /* 0x0000000000457202 */ /* 0x000fe40000000f00 */
[----:B01----:R-:W-:Y:S01]  /*f6e0*/  P2R R86, PR, RZ, 0x8 ;  /* 0x00000008ff567803 */ /* 0x003fe20000000000 */
        /* <DEDUP_REMOVED lines=9> */
.L_x_10384:
        /* <DEDUP_REMOVED lines=13> */
.L_x_10386:
[----:B------:R-:W-:Y:S05]  /*f850*/  BSYNC.RECONVERGENT B2 ;  /* 0x0000000000027941 */ /* 0x000fea0003800200 */
.L_x_10385:
        /* <DEDUP_REMOVED lines=56> */
.L_x_10383:
[----:B------:R-:W-:Y:S05]  /*fbe0*/  BSYNC.RECONVERGENT B1 ;  /* 0x0000000000017941 */ /* 0x000fea0003800200 */
.L_x_10382:
[----:B------:R-:W-:Y:S01]  /*fbf0*/  ISETP.NE.AND P2, PT, R88, 0x1, PT ;  /* 0x000000015800780c */ /* 0x000fe20003f45270 */
[----:B------:R-:W-:Y:S01]  /*fc00*/  BSSY.RECONVERGENT B1, `(.L_x_10387) ;  /* 0x0000057000017945 */ /* 0x000fe20003800200 */
[----:B------:R-:W-:Y:S01]  /*fc10*/  I2FP.F32.U32 R70, R69 ;  /* 0x0000004500467245 */ /* 0x000fe20000201000 */
[----:B------:R-:W-:-:S04]  /*fc20*/  IMAD.MOV.U32 R71, RZ, RZ, R0 ;  /* 0x000000ffff477224 */ /* 0x000fc800078e0000 */
[----:B------:R-:W-:-:S05]  /*fc30*/  FFMA.FTZ R69, R70, R101, 1.1641532182693481445e-10 ;  /* 0x2f00000046457423 */ /* 0x000fca0000010065 */
[----:B------:R-:W-:Y:S01]  /*fc40*/  FSETP.LE.FTZ.AND P3, PT, R69, R102, PT ;  /* 0x000000664500720b */ /* 0x000fe20003f73000 */
[----:B------:R-:W-:Y:S02]  /*fc50*/  HADD2.F32 R69, -RZ, R72.H1_H1 ;  /* 0x30000048ff457230 */ /* 0x000fe40000004100 */
[----:B------:R-:W-:Y:S01]  /*fc60*/  IMAD.MOV.U32 R72, RZ, RZ, 0x2 ;  /* 0x00000002ff487424 */ /* 0x000fe200078e00ff */
        /* <DEDUP_REMOVED lines=10> */
.L_x_10389:
        /* <DEDUP_REMOVED lines=13> */
.L_x_10391:
[----:B------:R-:W-:Y:S05]  /*fde0*/  BSYNC.RECONVERGENT B2 ;  /* 0x0000000000027941 */ /* 0x000fea0003800200 */
.L_x_10390:
        /* <DEDUP_REMOVED lines=56> */
.L_x_10388:
[----:B------:R-:W-:Y:S05]  /*10170*/  BSYNC.RECONVERGENT B1 ;  /* 0x0000000000017941 */ /* 0x000fea0003800200 */
.L_x_10387:
[----:B------:R-:W-:Y:S01]  /*10180*/  ISETP.NE.AND P2, PT, R72, 0x1, PT ;  /* 0x000000014800780c */ /* 0x000fe20003f45270 */
[----:B------:R-:W-:Y:S01]  /*10190*/  BSSY.RECONVERGENT B1, `(.L_x_10392) ;  /* 0x0000057000017945 */ /* 0x000fe20003800200 */
[----:B------:R-:W-:Y:S01]  /*101a0*/  I2FP.F32.U32 R70, R71 ;  /* 0x0000004700467245 */ /* 0x000fe20000201000 */
[----:B------:R-:W-:-:S04]  /*101b0*/  HFMA2 R88, -RZ, RZ, 0, 1.1920928955078125e-07 ;  /* 0x00000002ff587431 */ /* 0x000fc800000001ff */
[----:B------:R-:W-:Y:S01]  /*101c0*/  FFMA.FTZ R71, R70, R101, 1.1641532182693481445e-10 ;  /* 0x2f00000046477423 */ /* 0x000fe20000010065 */
[----:B------:R-:W-:-:S04]  /*101d0*/  HADD2.F32 R70, -RZ, R73.H0_H0 ;  /* 0x20000049ff467230 */ /* 0x000fc80000004100 */
        /* <DEDUP_REMOVED lines=12> */
.L_x_10394:
        /* <DEDUP_REMOVED lines=13> */
.L_x_10396:
[----:B------:R-:W-:Y:S05]  /*10370*/  BSYNC.RECONVERGENT B2 ;  /* 0x0000000000027941 */ /* 0x000fea0003800200 */
.L_x_10395:
        /* <DEDUP_REMOVED lines=55> */
[----:B------:R-:W-:-:S07]  /*106f0*/  MOV R85, R92 ;  /* 0x0000005c00557202 */ /* 0x000fce0000000f00 */
.L_x_10393:
[----:B------:R-:W-:Y:S05]  /*10700*/  BSYNC.RECONVERGENT B1 ;  /* 0x0000000000017941 */ /* 0x000fea0003800200 */
.L_x_10392:
        /* <DEDUP_REMOVED lines=18> */
.L_x_10399:
        /* <DEDUP_REMOVED lines=13> */
.L_x_10401:
[----:B------:R-:W-:Y:S05]  /*10900*/  BSYNC.RECONVERGENT B2 ;  /* 0x0000000000027941 */ /* 0x000fea0003800200 */
.L_x_10400:
        /* <DEDUP_REMOVED lines=56> */
.L_x_10398:
[----:B------:R-:W-:Y:S05]  /*10c90*/  BSYNC.RECONVERGENT B1 ;  /* 0x0000000000017941 */ /* 0x000fea0003800200 */
.L_x_10397:
        /* <DEDUP_REMOVED lines=17> */
.L_x_10404:
        /* <DEDUP_REMOVED lines=13> */
.L_x_10406:
[----:B------:R-:W-:Y:S05]  /*10e80*/  BSYNC.RECONVERGENT B2 ;  /* 0x0000000000027941 */ /* 0x000fea0003800200 */
.L_x_10405:
        /* <DEDUP_REMOVED lines=56> */
.L_x_10403:
[----:B------:R-:W-:Y:S05]  /*11210*/  BSYNC.RECONVERGENT B1 ;  /* 0x0000000000017941 */ /* 0x000fea0003800200 */
.L_x_10402:
        /* <DEDUP_REMOVED lines=17> */
.L_x_10409:
        /* <DEDUP_REMOVED lines=13> */
.L_x_10411:
[----:B------:R-:W-:Y:S05]  /*11400*/  BSYNC.RECONVERGENT B2 ;  /* 0x0000000000027941 */ /* 0x000fea0003800200 */
.L_x_10410:
        /* <DEDUP_REMOVED lines=56> */
.L_x_10408:
[----:B------:R-:W-:Y:S05]  /*11790*/  BSYNC.RECONVERGENT B1 ;  /* 0x0000000000017941 */ /* 0x000fea0003800200 */
.L_x_10407:
        /* <DEDUP_REMOVED lines=17> */
.L_x_10414:
        /* <DEDUP_REMOVED lines=13> */
.L_x_10416:
[----:B------:R-:W-:Y:S05]  /*11980*/  BSYNC.RECONVERGENT B2 ;  /* 0x0000000000027941 */ /* 0x000fea0003800200 */
.L_x_10415:
        /* <DEDUP_REMOVED lines=56> */
.L_x_10413:
[----:B------:R-:W-:Y:S05]  /*11d10*/  BSYNC.RECONVERGENT B1 ;  /* 0x0000000000017941 */ /* 0x000fea0003800200 */
.L_x_10412:
        /* <DEDUP_REMOVED lines=37> */
.L_x_10376:
        /* <DEDUP_REMOVED lines=40> */
[----:B0-----:R-:W-:-:S03]  /*121f0*/  IMAD.WIDE.U32 R92, R84, 0x8, R96 ;  /* 0x00000008545c7825 */ /* 0x001fc600078e0060 */
[----:B------:R-:W-:Y:S02]  /*12200*/  LOP3.LUT R86, R87, 0xff, R8, 0xf8, !PT ;  /* 0x000000ff57567812 */ /* 0x000fe400078ef808 */
[----:B------:R-:W-:-:S05]  /*12210*/  LOP3.LUT R87, R89, R95, RZ, 0xfc, !PT ;  /* 0x0000005f59577212 */ /* 0x000fca00078efcff */
[----:B------:R1:W-:Y:S02]  /*12220*/  STG.E.64 desc[UR6][R92.64], R86 ;  /* 0x000000565c007986 */ /* 0x0003e4000c101b06 */
.L_x_10417:
[----:B------:R-:W-:Y:S01]  /*12230*/  IMAD.MOV.U32 R89, RZ, RZ, R85 ;  /* 0x000000ffff597224 */ /* 0x000fe200078e0055 */
[----:B------:R-:W-:-:S07]  /*12240*/  IADD3 R84, PT, PT, R84, 0x100, RZ ;  /* 0x0000010054547810 */ /* 0x000fce0007ffe0ff */
.L_x_10294:
[----:B------:R-:W-:Y:S05]  /*12250*/  BSYNC.RECONVERGENT B0 ;  /* 0x0000000000007941 */ /* 0x000fea0003800200 */
.L_x_10293:
        /* <DEDUP_REMOVED lines=20> */
[----:B------:R-:W-:Y:S01]  /*123a0*/  IMAD.U32 R90, RZ, RZ, UR8 ;  /* 0x00000008ff5a7e24 */ /* 0x000fe2000f8e00ff */
[----:B01----:R-:W-:Y:S01]  /*123b0*/  MOV R93, UR8 ;  /* 0x00000008005d7c02 */ /* 0x003fe20008000f00 */
[----:B------:R-:W-:Y:S01]  /*123c0*/  IMAD.U32 R94, RZ, RZ, UR9 ;  /* 0x00000009ff5e7e24 */ /* 0x000fe2000f8e00ff */
[----:B------:R-:W-:Y:S01]  /*123d0*/  BSSY.RECONVERGENT B1, `(.L_x_10421) ;  /* 0x0000057000017945 */ /* 0x000fe20003800200 */
[----:B------:R-:W-:Y:S02]  /*123e0*/  IMAD.U32 R92, RZ, RZ, UR8 ;  /* 0x00000008ff5c7e24 */ /* 0x000fe4000f8e00ff */
[----:B------:R-:W-:Y:S02]  /*123f0*/  HFMA2 R10, -RZ, RZ, 0, 1.1920928955078125e-07 ;  /* 0x00000002ff0a7431 */ /* 0x000fe400000001ff */
        /* <DEDUP_REMOVED lines=19> */
.L_x_10423:
        /* <DEDUP_REMOVED lines=13> */
.L_x_10425:
[----:B------:R-:W-:Y:S05]  /*12600*/  BSYNC.RECONVERGENT B2 ;  /* 0x0000000000027941 */ /* 0x000fea0003800200 */
.L_x_10424:
        /* <DEDUP_REMOVED lines=49> */
[----:B------:R-:W-:Y:S02]  /*12920*/  HFMA2 R10, -RZ, RZ, 0, 0 ;  /* 0x00000000ff0a7431 */ /* 0x000fe400000001ff */
[----:B------:R-:W-:-:S07]  /*12930*/  IMAD.MOV.U32 R8, RZ, RZ, R89 ;  /* 0x000000ffff087224 */ /* 0x000fce00078e0059 */
.L_x_10422:
[----:B------:R-:W-:Y:S05]  /*12940*/  BSYNC.RECONVERGENT B1 ;  /* 0x0000000000017941 */ /* 0x000fea0003800200 */
.L_x_10421:
[----:B------:R-:W0:Y:S01]  /*12950*/  LDC R124, c[0x0][0x404] ;  /* 0x00010100ff7c7b82 */ /* 0x000e220000000800 */
[----:B------:R-:W-:Y:S01]  /*12960*/  ISETP.NE.AND P2, PT, R10, 0x1, PT ;  /* 0x000000010a00780c */ /* 0x000fe20003f45270 */
[----:B------:R-:W-:Y:S01]  /*12970*/  IMAD.MOV.U32 R125, RZ, RZ, 0x2f800000 ;  /* 0x2f800000ff7d7424 */ /* 0x000fe200078e00ff */
[----:B------:R-:W-:Y:S01]  /*12980*/  I2FP.F32.U32 R8, R8 ;  /* 0x0000000800087245 */ /* 0x000fe20000201000 */
[----:B------:R-:W-:Y:S01]  /*12990*/  BSSY.RECONVERGENT B1, `(.L_x_10426) ;  /* 0x0000053000017945 */ /* 0x000fe20003800200 */
[----:B------:R-:W-:-:S03]  /*129a0*/  IMAD.MOV.U32 R11, RZ, RZ, 0x2 ;  /* 0x00000002ff0b7424 */ /* 0x000fc600078e00ff */
[----:B------:R-:W1:Y:S01]  /*129b0*/  LDC R107, c[0x0][0x408] ;  /* 0x00010200ff6b7b82 */ /* 0x000e620000000800 */
[----:B------:R-:W-:Y:S01]  /*129c0*/  FFMA.FTZ R9, R8, R125, 1.1641532182693481445e-10 ;  /* 0x2f00000008097423 */ /* 0x000fe2000001007d */
[----:B-----5:R-:W-:-:S04]  /*129d0*/  HADD2.F32 R8, -RZ, R80.H0_H0 ;  /* 0x20000050ff087230 */ /* 0x020fc80000004100 */
[----:B0-----:R-:W-:Y:S02]  /*129e0*/  FSETP.LE.FTZ.AND P4, PT, R9, R124, PT ;  /* 0x0000007c0900720b */ /* 0x001fe40003f93000 */
[----:B------:R-:W-:Y:S02]  /*129f0*/  MOV R9, R0 ;  /* 0x0000000000097202 */ /* 0x000fe40000000f00 */
        /* <DEDUP_REMOVED lines=11> */
.L_x_10428:
        /* <DEDUP_REMOVED lines=13> */
.L_x_10430:
[----:B------:R-:W-:Y:S05]  /*12b80*/  BSYNC.RECONVERGENT B2 ;  /* 0x0000000000027941 */ /* 0x000fea0003800200 */
.L_x_10429:
        /* <DEDUP_REMOVED lines=51> */
.L_x_10427:
[----:B------:R-:W-:Y:S05]  /*12ec0*/  BSYNC.RECONVERGENT B1 ;  /* 0x0000000000017941 */ /* 0x000fea0003800200 */
.L_x_10426:
[----:B------:R-:W-:Y:S01]  /*12ed0*/  I2FP.F32.U32 R10, R9 ;  /* 0x00000009000a7245 */ /* 0x000fe20000201000 */
[----:B------:R-:W-:Y:S01]  /*12ee0*/  HADD2.F32 R12, -RZ, R48.H0_H0 ;  /* 0x20000030ff0c7230 */ /* 0x000fe20000004100 */
[----:B------:R-:W-:Y:S03]  /*12ef0*/  BSSY.RECONVERGENT B1, `(.L_x_10431) ;  /* 0x0000056000017945 */ /* 0x000fe60003800200 */
[----:B------:R-:W-:Y:S01]  /*12f00*/  FFMA.FTZ R9, R10, R125, 1.1641532182693481445e-10 ;  /* 0x2f0000000a097423 */ /* 0x000fe2000001007d */
[----:B------:R-:W-:-:S04]  /*12f10*/  FMUL.FTZ R12, R12, R107 ;  /* 0x0000006b0c0c7220 */ /* 0x000fc80000410000 */
[----:B------:R-:W-:Y:S02]  /*12f20*/  FSETP.GTU.FTZ.AND P2, PT, R9, R124, PT ;  /* 0x0000007c0900720b */ /* 0x000fe40003f5c000 */
[----:B------:R-:W-:Y:S02]  /*12f30*/  FSEL R9, R8, RZ, P4 ;  /* 0x000000ff08097208 */ /* 0x000fe40002000000 */
[----:B--2---:R-:W-:Y:S01]  /*12f40*/  FSEL R76, R12, RZ, !P2 ;  /* 0x000000ff0c4c7208 */ /* 0x004fe20005000000 */
[----:B------:R-:W-:Y:S01]  /*12f50*/  IMAD.MOV.U32 R12, RZ, RZ, 0x2 ;  /* 0x00000002ff0c7424 */ /* 0x000fe200078e00ff */
        /* <DEDUP_REMOVED lines=14> */
.L_x_10433:
        /* <DEDUP_REMOVED lines=13> */
.L_x_10435:
[----:B------:R-:W-:Y:S05]  /*13110*/  BSYNC.RECONVERGENT B2 ;  /* 0x0000000000027941 */ /* 0x000fea0003800200 */
.L_x_10434:
        /* <DEDUP_REMOVED lines=51> */
.L_x_10432:
[----:B------:R-:W-:Y:S05]  /*13450*/  BSYNC.RECONVERGENT B1 ;  /* 0x0000000000017941 */ /* 0x000fea0003800200 */
.L_x_10431:
        /* <DEDUP_REMOVED lines=19> */
.L_x_10438:
        /* <DEDUP_REMOVED lines=13> */
.L_x_10440:
[----:B------:R-:W-:Y:S05]  /*13660*/  BSYNC.RECONVERGENT B2 ;  /* 0x0000000000027941 */ /* 0x000fea0003800200 */
.L_x_10439:
        /* <DEDUP_REMOVED lines=51> */
.L_x_10437:
[----:B------:R-:W-:Y:S05]  /*139a0*/  BSYNC.RECONVERGENT B1 ;  /* 0x0000000000017941 */ /* 0x000fea0003800200 */
.L_x_10436:
[----:B------:R-:W-:Y:S01]  /*139b0*/  I2FP.F32.U32 R10, R11 ;  /* 0x0000000b000a7245 */ /* 0x000fe20000201000 */
[----:B------:R-:W-:Y:S01]  /*139c0*/  HADD2.F32 R12, -RZ, R48.H1_H1 ;  /* 0x30000030ff0c7230 */ /* 0x000fe20000004100 */
        /* <DEDUP_REMOVED lines=8> */
[----:B------:R-:W-:Y:S02]  /*13a50*/  ISETP.NE.AND P2, PT, R13, 0x1, PT ;  /* 0x000000010d00780c */ /* 0x000fe40003f45270 */
[----:B------:R-:W-:-:S02]  /*13a60*/  FSEL R12, R9, RZ, P4 ;  /* 0x000000ff090c7208 */ /* 0x000fc40002000000 */
[----:B------:R-:W-:-:S03]  /*13a70*/  PRMT R9, R10, 0x7610, R9 ;  /* 0x000076100a097816 */ /* 0x000fc60000000009 */
[----:B------:R-:W-:-:S04]  /*13a80*/  FADD.FTZ R77, R77, R12 ;  /* 0x0000000c4d4d7221 */ /* 0x000fc80000010000 */
        /* <DEDUP_REMOVED lines=10> */
.L_x_10443:
        /* <DEDUP_REMOVED lines=13> */
.L_x_10445:
[----:B------:R-:W-:Y:S05]  /*13c00*/  BSYNC.RECONVERGENT B2 ;  /* 0x0000000000027941 */ /* 0x000fea0003800200 */
.L_x_10444:
        /* <DEDUP_REMOVED lines=51> */
.L_x_10442:
[----:B------:R-:W-:Y:S05]  /*13f40*/  BSYNC.RECONVERGENT B1 ;  /* 0x0000000000017941 */ /* 0x000fea0003800200 */
.L_x_10441:
        /* <DEDUP_REMOVED lines=19> */
.L_x_10448:
        /* <DEDUP_REMOVED lines=13> */
.L_x_10450:
[----:B------:R-:W-:Y:S05]  /*14150*/  BSYNC.RECONVERGENT B2 ;  /* 0x0000000000027941 */ /* 0x000fea0003800200 */
.L_x_10449:
        /* <DEDUP_REMOVED lines=51> */
.L_x_10447:
[----:B------:R-:W-:Y:S05]  /*14490*/  BSYNC.RECONVERGENT B1 ;  /* 0x0000000000017941 */ /* 0x000fea0003800200 */
.L_x_10446:
        /* <DEDUP_REMOVED lines=24> */
.L_x_10453:
        /* <DEDUP_REMOVED lines=13> */
.L_x_10455:
[----:B------:R-:W-:Y:S05]  /*146f0*/  BSYNC.RECONVERGENT B2 ;  /* 0x0000000000027941 */ /* 0x000fea0003800200 */
.L_x_10454:
        /* <DEDUP_REMOVED lines=51> */
.L_x_10452:
[----:B------:R-:W-:Y:S05]  /*14a30*/  BSYNC.RECONVERGENT B1 ;  /* 0x0000000000017941 */ /* 0x000fea0003800200 */
.L_x_10451:
        /* <DEDUP_REMOVED lines=19> */
.L_x_10458:
        /* <DEDUP_REMOVED lines=13> */
.L_x_10460:
[----:B------:R-:W-:Y:S05]  /*14c40*/  BSYNC.RECONVERGENT B2 ;  /* 0x0000000000027941 */ /* 0x000fea0003800200 */
.L_x_10459:
        /* <DEDUP_REMOVED lines=51> */
.L_x_10457:
[----:B------:R-:W-:Y:S05]  /*14f80*/  BSYNC.RECONVERGENT B1 ;  /* 0x0000000000017941 */ /* 0x000fea0003800200 */
.L_x_10456:
[----:B------:R-:W-:Y:S01]  /*14f90*/  I2FP.F32.U32 R12, R79 ;  /* 0x0000004f000c7245 */ /* 0x000fe20000201000 */
[----:B------:R-:W-:Y:S01]  /*14fa0*/  HADD2.F32 R14, -RZ, R49.H1_H1 ;  /* 0x30000031ff0e7230 */ /* 0x000fe20000004100 */
[----:B------:R-:W-:Y:S01]  /*14fb0*/  BSSY.RECONVERGENT B1, `(.L_x_10461) ;  /* 0x0000057000017945 */ /* 0x000fe20003800200 */
[----:B------:R-:W-:Y:S02]  /*14fc0*/  IMAD.MOV.U32 R88, RZ, RZ, 0x2 ;  /* 0x00000002ff587424 */ /* 0x000fe400078e00ff */
[----:B------:R-:W-:Y:S01]  /*14fd0*/  FFMA.FTZ R13, R12, R125, 1.1641532182693481445e-10 ;  /* 0x2f0000000c0d7423 */ /* 0x000fe2000001007d */
[----:B------:R-:W-:-:S04]  /*14fe0*/  FMUL.FTZ R14, R14, R107 ;  /* 0x0000006b0e0e7220 */ /* 0x000fc80000410000 */
[----:B------:R-:W-:Y:S01]  /*14ff0*/  FSETP.GTU.FTZ.AND P2, PT, R13, R124, PT ;  /* 0x0000007c0d00720b */ /* 0x000fe20003f5c000 */
[----:B------:R-:W-:-:S03]  /*15000*/  IMAD.MOV.U32 R13, RZ, RZ, R0 ;  /* 0x000000ffff0d7224 */ /* 0x000fc600078e0000 */
        /* <DEDUP_REMOVED lines=16> */
.L_x_10463:
        /* <DEDUP_REMOVED lines=13> */
.L_x_10465:
[----:B------:R-:W-:Y:S05]  /*151e0*/  BSYNC.RECONVERGENT B2 ;  /* 0x0000000000027941 */ /* 0x000fea0003800200 */
.L_x_10464:
        /* <DEDUP_REMOVED lines=49> */
[----:B------:R-:W-:Y:S01]  /*15500*/  MOV R13, R85 ;  /* 0x00000055000d7202 */ /* 0x000fe20000000f00 */
[----:B------:R-:W-:-:S07]  /*15510*/  IMAD.MOV.U32 R85, RZ, RZ, R12 ;  /* 0x000000ffff557224 */ /* 0x000fce00078e000c */
.L_x_10462:
[----:B------:R-:W-:Y:S05]  /*15520*/  BSYNC.RECONVERGENT B1 ;  /* 0x0000000000017941 */ /* 0x000fea0003800200 */
.L_x_10461:
        /* <DEDUP_REMOVED lines=18> */
.L_x_10468:
        /* <DEDUP_REMOVED lines=13> */
.L_x_10470:
[----:B------:R-:W-:Y:S05]  /*15720*/  BSYNC.RECONVERGENT B2 ;  /* 0x0000000000027941 */ /* 0x000fea0003800200 */
.L_x_10469:
        /* <DEDUP_REMOVED lines=51> */
.L_x_10467:
[----:B------:R-:W-:Y:S05]  /*15a60*/  BSYNC.RECONVERGENT B1 ;  /* 0x0000000000017941 */ /* 0x000fea0003800200 */
.L_x_10466:
        /* <DEDUP_REMOVED lines=24> */
.L_x_10473:
        /* <DEDUP_REMOVED lines=13> */
.L_x_10475:
[----:B------:R-:W-:Y:S05]  /*15cc0*/  BSYNC.RECONVERGENT B2 ;  /* 0x0000000000027941 */ /* 0x000fea0003800200 */
.L_x_10474:
        /* <DEDUP_REMOVED lines=51> */
.L_x_10472:
[----:B------:R-:W-:Y:S05]  /*16000*/  BSYNC.RECONVERGENT B1 ;  /* 0x0000000000017941 */ /* 0x000fea0003800200 */
.L_x_10471:
        /* <DEDUP_REMOVED lines=18> */
.L_x_10478:
        /* <DEDUP_REMOVED lines=13> */
.L_x_10480:
[----:B------:R-:W-:Y:S05]  /*16200*/  BSYNC.RECONVERGENT B2 ;  /* 0x0000000000027941 */ /* 0x000fea0003800200 */
.L_x_10479:
        /* <DEDUP_REMOVED lines=50> */
[----:B------:R-:W-:-:S07]  /*16530*/  IMAD.MOV.U32 R85, RZ, RZ, R14 ;  /* 0x000000ffff557224 */ /* 0x000fce00078e000e */
.L_x_10477:
[----:B------:R-:W-:Y:S05]  /*16540*/  BSYNC.RECONVERGENT B1 ;  /* 0x0000000000017941 */ /* 0x000fea0003800200 */
.L_x_10476:
        /* <DEDUP_REMOVED lines=24> */
.L_x_10483:
        /* <DEDUP_REMOVED lines=13> */
.L_x_10485:
[----:B------:R-:W-:Y:S05]  /*167a0*/  BSYNC.RECONVERGENT B2 ;  /* 0x0000000000027941 */ /* 0x000fea0003800200 */
.L_x_10484:
        /* <DEDUP_REMOVED lines=51> */
.L_x_10482:
[----:B------:R-:W-:Y:S05]  /*16ae0*/  BSYNC.RECONVERGENT B1 ;  /* 0x0000000000017941 */ /* 0x000fea0003800200 */
.L_x_10481:
[----:B------:R-:W-:Y:S01]  /*16af0*/  ISETP.NE.AND P5, PT, R88, 0x1, PT ;  /* 0x000000015800780c */ /* 0x000fe20003fa5270 */
[----:B------:R-:W-:Y:S01]  /*16b00*/  BSSY.RECONVERGENT B1, `(.L_x_10486) ;  /* 0x0000052000017945 */ /* 0x000fe20003800200 */
[----:B------:R-:W-:Y:S01]  /*16b10*/  I2FP.F32.U32 R14, R82 ;  /* 0x00000052000e7245 */ /* 0x000fe20000201000 */
[----:B------:R-:W-:Y:S02]  /*16b20*/  HADD2.F32 R82, -RZ, R83.H0_H0 ;  /* 0x20000053ff527230 */ /* 0x000fe40000004100 */
[----:B------:R-:W-:Y:S02]  /*16b30*/  IMAD.MOV.U32 R96, RZ, RZ, 0x2 ;  /* 0x00000002ff607424 */ /* 0x000fe400078e00ff */
[----:B------:R-:W-:Y:S01]  /*16b40*/  FFMA.FTZ R97, R14, R125, 1.1641532182693481445e-10 ;  /* 0x2f0000000e617423 */ /* 0x000fe2000001007d */
[----:B------:R-:W-:Y:S01]  /*16b50*/  FMUL.FTZ R14, R82, R107 ;  /* 0x0000006b520e7220 */ /* 0x000fe20000410000 */
[----:B------:R-:W-:-:S03]  /*16b60*/  MOV R82, R0 ;  /* 0x0000000000527202 */ /* 0x000fc60000000f00 */
        /* <DEDUP_REMOVED lines=10> */
.L_x_10488:
        /* <DEDUP_REMOVED lines=13> */
.L_x_10490:
[----:B------:R-:W-:Y:S05]  /*16ce0*/  BSYNC.RECONVERGENT B2 ;  /* 0x0000000000027941 */ /* 0x000fea0003800200 */
.L_x_10489:
        /* <DEDUP_REMOVED lines=48> */
[----:B------:R-:W-:Y:S02]  /*16ff0*/  IMAD.MOV.U32 R85, RZ, RZ, R96 ;  /* 0x000000ffff557224 */ /* 0x000fe400078e0060 */
[----:B------:R-:W-:Y:S01]  /*17000*/  HFMA2 R96, -RZ, RZ, 0, 0 ;  /* 0x00000000ff607431 */ /* 0x000fe200000001ff */
[----:B------:R-:W-:-:S07]  /*17010*/  LOP3.LUT R15, R98, UR4, R97, 0x96, !PT ;  /* 0x00000004620f7c12 */ /* 0x000fce000f8e9661 */
.L_x_10487:
[----:B------:R-:W-:Y:S05]  /*17020*/  BSYNC.RECONVERGENT B1 ;  /* 0x0000000000017941 */ /* 0x000fea0003800200 */
.L_x_10486:
[----:B------:R-:W-:Y:S01]  /*17030*/  I2FP.F32.U32 R82, R82 ;  /* 0x0000005200527245 */ /* 0x000fe20000201000 */
[----:B------:R-:W-:Y:S01]  /*17040*/  HADD2.F32 R88, -RZ, R51.H0_H0 ;  /* 0x20000033ff587230 */ /* 0x000fe20000004100 */
[----:B------:R-:W-:Y:S03]  /*17050*/  BSSY.RECONVERGENT B1, `(.L_x_10491) ;  /* 0x0000057000017945 */ /* 0x000fe60003800200 */
        /* <DEDUP_REMOVED lines=8> */
[----:B------:R-:W-:Y:S01]  /*170e0*/  PRMT R14, R88, 0x7610, R14 ;  /* 0x00007610580e7816 */ /* 0x000fe2000000000e */
[----:B------:R-:W-:-:S02]  /*170f0*/  IMAD.MOV.U32 R97, RZ, RZ, 0x2 ;  /* 0x00000002ff617424 */ /* 0x000fc400078e00ff */
[----:B------:R-:W-:Y:S01]  /*17100*/  @P1 FADD.FTZ R82, R58, R82 ;  /* 0x000000523a521221 */ /* 0x000fe20000010000 */
        /* <DEDUP_REMOVED lines=10> */
.L_x_10493:
        /* <DEDUP_REMOVED lines=13> */
.L_x_10495:
[----:B------:R-:W-:Y:S05]  /*17280*/  BSYNC.RECONVERGENT B2 ;  /* 0x0000000000027941 */ /* 0x000fea0003800200 */
.L_x_10494:
        /* <DEDUP_REMOVED lines=47> */
[----:B------:R-:W-:-:S04]  /*17580*/  IMAD.WIDE.U32 R96, R15, -0x2daee0ad, RZ ;  /* 0xd2511f530f607825 */ /* 0x000fc800078e00ff */
[----:B------:R-:W-:Y:S01]  /*17590*/  IMAD.MOV.U32 R85, RZ, RZ, R96 ;  /* 0x000000ffff557224 */ /* 0x000fe200078e0060 */
[----:B------:R-:W-:Y:S01]  /*175a0*/  LOP3.LUT R15, R98, UR4, R97, 0x96, !PT ;  /* 0x00000004620f7c12 */ /* 0x000fe2000f8e9661 */
[----:B------:R-:W-:-:S07]  /*175b0*/  IMAD.MOV.U32 R97, RZ, RZ, RZ ;  /* 0x000000ffff617224 */ /* 0x000fce00078e00ff */
.L_x_10492:
[----:B------:R-:W-:Y:S05]  /*175c0*/  BSYNC.RECONVERGENT B1 ;  /* 0x0000000000017941 */ /* 0x000fea0003800200 */
.L_x_10491:
[----:B------:R-:W-:Y:S01]  /*175d0*/  ISETP.NE.AND P6, PT, R97, 0x1, PT ;  /* 0x000000016100780c */ /* 0x000fe20003fc5270 */
[----:B------:R-:W-:Y:S01]  /*175e0*/  HADD2.F32 R96, -RZ, R83.H1_H1 ;  /* 0x30000053ff607230 */ /* 0x000fe20000004100 */
[----:B------:R-:W-:Y:S01]  /*175f0*/  I2FP.F32.U32 R88, R88 ;  /* 0x0000005800587245 */ /* 0x000fe20000201000 */
[----:B------:R-:W-:Y:S03]  /*17600*/  BSSY.RECONVERGENT B1, `(.L_x_10496) ;  /* 0x0000052000017945 */ /* 0x000fe60003800200 */
[----:B------:R-:W-:Y:S01]  /*17610*/  FMUL.FTZ R83, R96, R107 ;  /* 0x0000006b60537220 */ /* 0x000fe20000410000 */
[----:B------:R-:W-:Y:S01]  /*17620*/  FFMA.FTZ R99, R88, R125, 1.1641532182693481445e-10 ;  /* 0x2f00000058637423 */ /* 0x000fe2000001007d */
[----:B------:R-:W-:Y:S02]  /*17630*/  HFMA2 R88, -RZ, RZ, 0, 1.1920928955078125e-07 ;  /* 0x00000002ff587431 */ /* 0x000fe400000001ff */
[----:B------:R-:W-:-:S02]  /*17640*/  IMAD.MOV.U32 R96, RZ, RZ, R0 ;  /* 0x000000ffff607224 */ /* 0x000fc400078e0000 */
        /* <DEDUP_REMOVED lines=10> */
.L_x_10498:
        /* <DEDUP_REMOVED lines=15> */
.L_x_10500:
[----:B------:R-:W-:Y:S05]  /*177e0*/  BSYNC.RECONVERGENT B2 ;  /* 0x0000000000027941 */ /* 0x000fea0003800200 */
.L_x_10499:
        /* <DEDUP_REMOVED lines=51> */
.L_x_10497:
[----:B------:R-:W-:Y:S05]  /*17b20*/  BSYNC.RECONVERGENT B1 ;  /* 0x0000000000017941 */ /* 0x000fea0003800200 */
.L_x_10496:
        /* <DEDUP_REMOVED lines=11> */
.L_x_10420:
        /* <DEDUP_REMOVED lines=16> */
.L_x_10504:
        /* <DEDUP_REMOVED lines=13> */
.L_x_10506:
[----:B------:R-:W-:Y:S05]  /*17db0*/  BSYNC.RECONVERGENT B2 ;  /* 0x0000000000027941 */ /* 0x000fea0003800200 */
.L_x_10505:
        /* <DEDUP_REMOVED lines=56> */
.L_x_10503:
[----:B------:R-:W-:Y:S05]  /*18140*/  BSYNC.RECONVERGENT B1 ;  /* 0x0000000000017941 */ /* 0x000fea0003800200 */
.L_x_10502:
[----:B------:R-:W2:Y:S01]  /*18150*/  LDC R103, c[0x0][0x404] ;  /* 0x00010100ff677b82 */ /* 0x000ea20000000800 */
[----:B------:R-:W-:Y:S01]  /*18160*/  HFMA2 R102, -RZ, RZ, 0.1171875, 0 ;  /* 0x2f800000ff667431 */ /* 0x000fe200000001ff */
[----:B------:R-:W-:Y:S01]  /*18170*/  ISETP.NE.AND P2, PT, R78, 0x1, PT ;  /* 0x000000014e00780c */ /* 0x000fe20003f45270 */
[----:B------:R-:W-:Y:S01]  /*18180*/  BSSY.RECONVERGENT B1, `(.L_x_10507) ;  /* 0x0000057000017945 */ /* 0x000fe20003800200 */
[----:B------:R-:W-:Y:S01]  /*18190*/  I2FP.F32.U32 R77, R76 ;  /* 0x0000004c004d7245 */ /* 0x000fe20000201000 */
[----:B------:R-:W-:-:S04]  /*181a0*/  IMAD.MOV.U32 R88, RZ, RZ, 0x2 ;  /* 0x00000002ff587424 */ /* 0x000fc800078e00ff */
[----:B------:R-:W-:Y:S01]  /*181b0*/  FFMA.FTZ R76, R77, R102, 1.1641532182693481445e-10 ;  /* 0x2f0000004d4c7423 */ /* 0x000fe20000010066 */
[----:B------:R-:W-:-:S04]  /*181c0*/  MOV R77, R0 ;  /* 0x00000000004d7202 */ /* 0x000fc80000000f00 */
[----:B--2---:R-:W-:Y:S01]  /*181d0*/  FSETP.LE.FTZ.AND P3, PT, R76, R103, PT ;  /* 0x000000674c00720b */ /* 0x004fe20003f73000 */
[----:B-----5:R-:W-:-:S03]  /*181e0*/  HADD2.F32 R76, -RZ, R80.H0_H0 ;  /* 0x20000050ff4c7230 */ /* 0x020fc60000004100 */
        /* <DEDUP_REMOVED lines=10> */
.L_x_10509:
        /* <DEDUP_REMOVED lines=13> */
.L_x_10511:
[----:B------:R-:W-:Y:S05]  /*18360*/  BSYNC.RECONVERGENT B2 ;  /* 0x0000000000027941 */ /* 0x000fea0003800200 */
.L_x_10510:
        /* <DEDUP_REMOVED lines=54> */
[----:B------:R-:W-:Y:S01]  /*186d0*/  IMAD.MOV.U32 R88, RZ, RZ, RZ ;  /* 0x000000ffff587224 */ /* 0x000fe200078e00ff */
[----:B------:R-:W-:-:S07]  /*186e0*/  MOV R85, R78 ;  /* 0x0000004e00557202 */ /* 0x000fce0000000f00 */
.L_x_10508:
[----:B------:R-:W-:Y:S05]  /*186f0*/  BSYNC.RECONVERGENT B1 ;  /* 0x0000000000017941 */ /* 0x000fea0003800200 */
.L_x_10507:
[----:B------:R-:W-:Y:S01]  /*18700*/  ISETP.NE.AND P2, PT, R88, 0x1, PT ;  /* 0x000000015800780c */ /* 0x000fe20003f45270 */
[----:B------:R-:W-:Y:S01]  /*18710*/  BSSY.RECONVERGENT B1, `(.L_x_10512) ;  /* 0x0000057000017945 */ /* 0x000fe20003800200 */
[----:B------:R-:W-:Y:S01]  /*18720*/  I2FP.F32.U32 R77, R77 ;  /* 0x0000004d004d7245 */ /* 0x000fe20000201000 */
[----:B------:R-:W-:Y:S02]  /*18730*/  HFMA2 R92, -RZ, RZ, 0, 1.1920928955078125e-07 ;  /* 0x00000002ff5c7431 */ /* 0x000fe400000001ff */
[----:B------:R-:W-:Y:S02]  /*18740*/  IMAD.MOV.U32 R79, RZ, RZ, R0 ;  /* 0x000000ffff4f7224 */ /* 0x000fe400078e0000 */
[----:B------:R-:W-:Y:S01]  /*18750*/  FFMA.FTZ R78, R77, R102, 1.1641532182693481445e-10 ;  /* 0x2f0000004d4e7423 */ /* 0x000fe20000010066 */
[----:B------:R-:W-:-:S04]  /*18760*/  HADD2.F32 R77, -RZ, R80.H1_H1 ;  /* 0x30000050ff4d7230 */ /* 0x000fc80000004100 */
        /* <DEDUP_REMOVED lines=11> */
.L_x_10514:
        /* <DEDUP_REMOVED lines=13> */
.L_x_10516:
[----:B------:R-:W-:Y:S05]  /*188f0*/  BSYNC.RECONVERGENT B2 ;  /* 0x0000000000027941 */ /* 0x000fea0003800200 */
.L_x_10515:
        /* <DEDUP_REMOVED lines=56> */
.L_x_10513:
[----:B------:R-:W-:Y:S05]  /*18c80*/  BSYNC.RECONVERGENT B1 ;  /* 0x0000000000017941 */ /* 0x000fea0003800200 */
.L_x_10512:
        /* <DEDUP_REMOVED lines=18> */
.L_x_10519:
        /* <DEDUP_REMOVED lines=13> */
.L_x_10521:
[----:B------:R-:W-:Y:S05]  /*18e80*/  BSYNC.RECONVERGENT B2 ;  /* 0x0000000000027941 */ /* 0x000fea0003800200 */
.L_x_10520:
        /* <DEDUP_REMOVED lines=54> */
[----:B------:R-:W-:Y:S02]  /*191f0*/  LOP3.LUT R15, R94, UR5, R93, 0x96, !PT ;  /* 0x000000055e0f7c12 */ /* 0x000fe4000f8e965d */
[----:B------:R-:W-:-:S07]  /*19200*/  MOV R85, R92 ;  /* 0x0000005c00557202 */ /* 0x000fce0000000f00 */
.L_x_10518:
[----:B------:R-:W-:Y:S05]  /*19210*/  BSYNC.RECONVERGENT B1 ;  /* 0x0000000000017941 */ /* 0x000fea0003800200 */
.L_x_10517:
        /* <DEDUP_REMOVED lines=18> */
.L_x_10524:
        /* <DEDUP_REMOVED lines=13> */
.L_x_10526:
[----:B------:R-:W-:Y:S05]  /*19410*/  BSYNC.RECONVERGENT B2 ;  /* 0x0000000000027941 */ /* 0x000fea0003800200 */
.L_x_10525:
        /* <DEDUP_REMOVED lines=56> */
.L_x_10523:
[----:B------:R-:W-:Y:S05]  /*197a0*/  BSYNC.RECONVERGENT B1 ;  /* 0x0000000000017941 */ /* 0x000fea0003800200 */
.L_x_10522:
        /* <DEDUP_REMOVED lines=17> */
.L_x_10529:
        /* <DEDUP_REMOVED lines=13> */
.L_x_10531:
[----:B------:R-:W-:Y:S05]  /*19990*/  BSYNC.RECONVERGENT B2 ;  /* 0x0000000000027941 */ /* 0x000fea0003800200 */
.L_x_10530:
        /* <DEDUP_REMOVED lines=56> */
.L_x_10528:
[----:B------:R-:W-:Y:S05]  /*19d20*/  BSYNC.RECONVERGENT B1 ;  /* 0x0000000000017941 */ /* 0x000fea0003800200 */
.L_x_10527:
        /* <DEDUP_REMOVED lines=17> */
.L_x_10534:
        /* <DEDUP_REMOVED lines=13> */
.L_x_10536:
[----:B------:R-:W-:Y:S05]  /*19f10*/  BSYNC.RECONVERGENT B2 ;  /* 0x0000000000027941 */ /* 0x000fea0003800200 */
.L_x_10535:
        /* <DEDUP_REMOVED lines=56> */
.L_x_10533:
[----:B------:R-:W-:Y:S05]  /*1a2a0*/  BSYNC.RECONVERGENT B1 ;  /* 0x0000000000017941 */ /* 0x000fea0003800200 */
.L_x_10532:
        /* <DEDUP_REMOVED lines=17> */
.L_x_10539:
        /* <DEDUP_REMOVED lines=13> */
.L_x_10541:
[----:B------:R-:W-:Y:S05]  /*1a490*/  BSYNC.RECONVERGENT B2 ;  /* 0x0000000000027941 */ /* 0x000fea0003800200 */
.L_x_10540:
        /* <DEDUP_REMOVED lines=56> */
.L_x_10538:
[----:B------:R-:W-:Y:S05]  /*1a820*/  BSYNC.RECONVERGENT B1 ;  /* 0x0000000000017941 */ /* 0x000fea0003800200 */
.L_x_10537:
        /* <DEDUP_REMOVED lines=37> */
.L_x_10501:
        /* <DEDUP_REMOVED lines=19> */
[----:B-1----:R-:W-:Y:S01]  /*1abb0*/  IMAD.WIDE.U32 R86, R84, 0x20, R86 ;  /* 0x0000002054567825 */ /* 0x002fe200078e0056 */
[----:B------:R-:W-:-:S04]  /*1abc0*/  MOV R89, R85 ;  /* 0x0000005500597202 */ /* 0x000fc80000000f00 */
[----:B------:R2:W-:Y:S04]  /*1abd0*/  STG.E.128 desc[UR6][R86.64], R76 ;  /* 0x0000004c56007986 */ /* 0x0005e8000c101d06 */
[----:B------:R2:W-:Y:S04]  /*1abe0*/  STG.E.128 desc[UR6][R86.64+0x10], R80 ;  /* 0x0000105056007986 */ /* 0x0005e8000c101d06 */
[----:B------:R2:W-:Y:S01]  /*1abf0*/  STG.E.64 desc[UR6][R94.64], R92 ;  /* 0x0000005c5e007986 */ /* 0x0005e2000c101b06 */
[----:B------:R-:W-:Y:S05]  /*1ac00*/  @!P0 BRA `(.L_x_10419) ;  /* 0x0000000000508947 */ /* 0x000fea0003800000 */
[----:B--2---:R-:W-:Y:S01]  /*1ac10*/  IMAD.U32 R86, R14, 0x10000, RZ ;  /* 0x000100000e567824 */ /* 0x004fe200078e00ff */
        /* <DEDUP_REMOVED lines=12> */
[----:B------:R-:W-:-:S05]  /*1ace0*/  IMAD.WIDE.U32 R92, R92, 0x10000, RZ ;  /* 0x000100005c5c7825 */ /* 0x000fca00078e00ff */
[----:B------:R-:W-:Y:S02]  /*1acf0*/  LOP3.LUT R85, R93, R85, R87, 0xfe, !PT ;  /* 0x000000555d557212 */ /* 0x000fe400078efe57 */
[----:B------:R-:W-:-:S04]  /*1ad00*/  LOP3.LUT R87, R94, R86, R92, 0xfe, !PT ;  /* 0x000000565e577212 */ /* 0x000fc800078efe5c */
[----:B------:R-:W-:Y:S02]  /*1ad10*/  LOP3.LUT R86, R87, 0xff, R8, 0xf8, !PT ;  /* 0x000000ff57567812 */ /* 0x000fe400078ef808 */
[----:B------:R-:W-:Y:S01]  /*1ad20*/  LOP3.LUT R87, R85, R95, RZ, 0xfc, !PT ;  /* 0x0000005f55577212 */ /* 0x000fe200078efcff */
[----:B0-----:R-:W-:-:S05]  /*1ad30*/  IMAD.WIDE.U32 R84, R84, 0x8, R96 ;  /* 0x0000000854547825 */ /* 0x001fca00078e0060 */
[----:B------:R3:W-:Y:S02]  /*1ad40*/  STG.E.64 desc[UR6][R84.64], R86 ;  /* 0x0000005654007986 */ /* 0x0007e4000c101b06 */
.L_x_10419:
[----:B------:R-:W-:Y:S05]  /*1ad50*/  BSYNC.RECONVERGENT B0 ;  /* 0x0000000000007941 */ /* 0x000fea0003800200 */
.L_x_10418:
[----:B0-2---:R-:W2:Y:S01]  /*1ad60*/  LDL R94, [R1+0x8] ;  /* 0x00000800015e7983 */ /* 0x005ea20000100800 */
[----:B---3--:R-:W-:Y:S01]  /*1ad70*/  FADD.FTZ R84, RZ, R60 ;  /* 0x0000003cff547221 */ /* 0x008fe20000010000 */
[C---:B------:R-:W-:Y:S01]  /*1ad80*/  ISETP.GE.U32.AND P0, PT, R6.reuse, 0x100, PT ;  /* 0x000001000600780c */ /* 0x040fe20003f06070 */
[----:B------:R-:W-:Y:S01]  /*1ad90*/  BSSY.RECONVERGENT B0, `(.L_x_10542) ;  /* 0x000006d000007945 */ /* 0x000fe20003800200 */
[C---:B------:R-:W-:Y:S01]  /*1ada0*/  ISETP.GT.U32.AND P2, PT, R6.reuse, 0x1ff, PT ;  /* 0x000001ff0600780c */ /* 0x040fe20003f44070 */
[----:B------:R-:W-:Y:S01]  /*1adb0*/  FADD.FTZ R85, R61, R84 ;  /* 0x000000543d557221 */ /* 0x000fe20000010000 */
[----:B------:R-:W-:Y:S01]  /*1adc0*/  ISETP.GT.U32.AND P1, PT, R6, 0x2ff, PT ;  /* 0x000002ff0600780c */ /* 0x000fe20003f24070 */
[----:B------:R-:W0:Y:S01]  /*1add0*/  S2R R95, SR_TID.X ;  /* 0x00000000005f7919 */ /* 0x000e220000002100 */
        /* <DEDUP_REMOVED lines=104> */
.L_x_10543:
[----:B------:R-:W-:Y:S05]  /*1b460*/  BSYNC.RECONVERGENT B0 ;  /* 0x0000000000007941 */ /* 0x000fea0003800200 */
.L_x_10542:
        /* <DEDUP_REMOVED lines=12> */
.L_x_10545:
[----:B------:R-:W-:Y:S05]  /*1b530*/  BSYNC.RECONVERGENT B0 ;  /* 0x0000000000007941 */ /* 0x000fea0003800200 */
.L_x_10544:
        /* <DEDUP_REMOVED lines=9> */
[----:B------:R-:W-:-:S03]  /*1b5d0*/  I2FP.F32.S32 R86, R87 ;  /* 0x0000005700567245 */ /* 0x000fc60000201400 */
[C---:B-1----:R-:W-:Y:S01]  /*1b5e0*/  FMUL.FTZ R94, R97.reuse, R96 ;  /* 0x00000060615e7220 */ /* 0x042fe20000410000 */
        /* <DEDUP_REMOVED lines=10> */
[----:B------:R-:W0:Y:S04]  /*1b690*/  SHFL.DOWN PT, R84, R93, 0x2, 0x1f ;  /* 0x08401f005d547f89 */ /* 0x000e2800000e0000 */
[----:B------:R-:W2:Y:S01]  /*1b6a0*/  SHFL.DOWN PT, R97, R96, 0x2, 0x1f ;  /* 0x08401f0060617f89 */ /* 0x000ea200000e0000 */
[----:B-1----:R-:W-:Y:S01]  /*1b6b0*/  IMAD.IADD R92, R87, 0x1, R94 ;  /* 0x00000001575c7824 */ /* 0x002fe200078e025e */
[----:B------:R-:W-:-:S04]  /*1b6c0*/  I2FP.F32.S32 R94, R94 ;  /* 0x0000005e005e7245 */ /* 0x000fc80000201400 */
[----:B------:R-:W-:-:S04]  /*1b6d0*/  I2FP.F32.S32 R85, R92 ;  /* 0x0000005c00557245 */ /* 0x000fc80000201400 */
[----:B------:R-:W1:Y:S01]  /*1b6e0*/  MUFU.RCP R87, R85 ;  /* 0x0000005500577308 */ /* 0x000e620000001000 */
[----:B0-----:R-:W-:Y:S01]  /*1b6f0*/  FMUL.FTZ R99, R84, R94 ;  /* 0x0000005e54637220 */ /* 0x001fe20000410000 */
[----:B------:R-:W-:-:S03]  /*1b700*/  FADD.FTZ R84, R93, -R84 ;  /* 0x800000545d547221 */ /* 0x000fc60000010000 */
[----:B------:R-:W-:Y:S01]  /*1b710*/  FFMA.FTZ R98, R86, R93, R99 ;  /* 0x0000005d56627223 */ /* 0x000fe20000010063 */
[----:B------:R-:W-:Y:S01]  /*1b720*/  FMUL.FTZ R99, R84, R84 ;  /* 0x0000005454637220 */ /* 0x000fe20000410000 */
[----:B------:R-:W0:Y:S02]  /*1b730*/  SHFL.DOWN PT, R93, R92, 0x1, 0x1f ;  /* 0x08201f005c5d7f89 */ /* 0x000e2400000e0000 */
[----:B-1----:R-:W-:Y:S01]  /*1b740*/  FMUL.FTZ R84, R87, R98 ;  /* 0x0000006257547220 */ /* 0x002fe20000410000 */
[----:B------:R-:W-:Y:S01]  /*1b750*/  FMUL.FTZ R99, R86, R99 ;  /* 0x0000006356637220 */ /* 0x000fe20000410000 */
[----:B--2---:R-:W-:-:S03]  /*1b760*/  FADD.FTZ R86, R96, R97 ;  /* 0x0000006160567221 */ /* 0x004fc60000010000 */
        /* <DEDUP_REMOVED lines=27> */
[----:B-1----:R-:W-:Y:S01]  /*1b920*/  FFMA.FTZ R94, R103, UR25, R96 ;  /* 0x00000019675e7c23 */ /* 0x002fe20008010060 */
[----:B------:R-:W-:-:S03]  /*1b930*/  FSEL R96, R93, RZ, !P2 ;  /* 0x000000ff5d607208 */ /* 0x000fc60005000000 */
[----:B------:R-:W-:Y:S01]  /*1b940*/  FADD.FTZ R94, R94, R99 ;  /* 0x000000635e5e7221 */ /* 0x000fe20000010000 */
[----:B------:R-:W-:-:S05]  /*1b950*/  MOV R99, UR17 ;  /* 0x0000001100637c02 */ /* 0x000fca0008000f00 */
[----:B------:R-:W1:Y:S01]  /*1b960*/  MUFU.RSQ R94, R94 ;  /* 0x0000005e005e7308 */ /* 0x000e620000001400 */
[----:B----4-:R-:W-:-:S05]  /*1b970*/  @!P1 IMAD.WIDE R84, R99, 0x4, R84 ;  /* 0x0000000463549825 */ /* 0x010fca00078e0254 */
        /* <DEDUP_REMOVED lines=16> */
[----:B------:R-:W-:Y:S01]  /*1ba80*/  F2FP.F16.F32.PACK_AB R84, R85, R84 ;  /* 0x000000545554723e */ /* 0x000fe200000000ff */
        /* <DEDUP_REMOVED lines=12> */
[----:B------:R-:W-:Y:S01]  /*1bb50*/  F2FP.F16.F32.PACK_AB R85, R86, R85 ;  /* 0x000000555655723e */ /* 0x000fe200000000ff */
[----:B------:R-:W-:Y:S01]  /*1bb60*/  VIADD R91, R91, 0x100 ;  /* 0x000001005b5b7836 */ /* 0x000fe20000000000 */
[----:B------:R-:W-:Y:S02]  /*1bb70*/  F2FP.F16.F32.PACK_AB R87, R100, R87 ;  /* 0x000000576457723e */ /* 0x000fe400000000ff */
[----:B------:R-:W-:-:S05]  /*1bb80*/  F2FP.F16.F32.PACK_AB R86, R98, R97 ;  /* 0x000000616256723e */ /* 0x000fca00000000ff */
[----:B------:R1:W-:Y:S02]  /*1bb90*/  STG.E.128 desc[UR6][R92.64], R84 ;  /* 0x000000545c007986 */ /* 0x0003e4000c101d06 */
.L_x_10547:
[----:B------:R-:W-:Y:S05]  /*1bba0*/  BSYNC.RECONVERGENT B0 ;  /* 0x0000000000007941 */ /* 0x000fea0003800200 */
.L_x_10546:
        /* <DEDUP_REMOVED lines=31> */
[----:B------:R-:W-:Y:S02]  /*1bda0*/  F2FP.F16.F32.PACK_AB R85, R86, R85 ;  /* 0x000000555655723e */ /* 0x000fe400000000ff */
[----:B------:R-:W-:Y:S02]  /*1bdb0*/  F2FP.F16.F32.PACK_AB R86, R98, R97 ;  /* 0x000000616256723e */ /* 0x000fe400000000ff */
[----:B------:R-:W-:-:S05]  /*1bdc0*/  F2FP.F16.F32.PACK_AB R87, R100, R87 ;  /* 0x000000576457723e */ /* 0x000fca00000000ff */
[----:B------:R2:W-:Y:S02]  /*1bdd0*/  STG.E.128 desc[UR6][R92.64], R84 ;  /* 0x000000545c007986 */ /* 0x0005e4000c101d06 */
.L_x_10549:
[----:B------:R-:W-:Y:S05]  /*1bde0*/  BSYNC.RECONVERGENT B0 ;  /* 0x0000000000007941 */ /* 0x000fea0003800200 */
.L_x_10548:
        /* <DEDUP_REMOVED lines=32> */
[----:B------:R-:W-:-:S05]  /*1bff0*/  F2FP.F16.F32.PACK_AB R84, R97, R84 ;  /* 0x000000546154723e */ /* 0x000fca00000000ff */
[----:B------:R3:W-:Y:S02]  /*1c000*/  STG.E.128 desc[UR6][R92.64], R84 ;  /* 0x000000545c007986 */ /* 0x0007e4000c101d06 */
.L_x_10551:
[----:B------:R-:W-:Y:S05]  /*1c010*/  BSYNC.RECONVERGENT B0 ;  /* 0x0000000000007941 */ /* 0x000fea0003800200 */
.L_x_10550:
[----:B------:R-:W-:Y:S02]  /*1c020*/  UIADD3 UR17, UPT, UPT, UR17, UR14, URZ ;  /* 0x0000000e11117290 */ /* 0x000fe4000fffe0ff */
[----:B------:R-:W-:Y:S02]  /*1c030*/  UPLOP3.LUT UP1, UPT, UPT, UPT, UP1, 0x40, 0x4 ;  /* 0x000000000004789c */ /* 0x000fe40003f2e810 */
[----:B------:R-:W-:-:S09]  /*1c040*/  UISETP.GE.AND UP0, UPT, UR17, UR15, UPT ;  /* 0x0000000f1100728c */ /* 0x000fd2000bf06270 */
[----:B------:R-:W-:Y:S05]  /*1c050*/  BRA.U !UP0, `(.L_x_10552) ;  /* 0xfffffe4d08247547 */ /* 0x000fea000b83ffff */
[----:B------:R-:W-:Y:S05]  /*1c060*/  EXIT ;  /* 0x000000000000794d */ /* 0x000fea0003800000 */
.L_x_10553:
        /* <DEDUP_REMOVED lines=9> */
.L_x_13726:


//--------------------- .text._ZN10layer_norm31ln_parallel_residual_fwd_kernelINS_13Kernel_traitsIf6__halffS2_fjLj6144ELj1ELj1ELj8ELj16ENS_18Kernel_traits_baseILj6144EfS2_fS2_fjLj256EEEEELb1ELb1ELb1EEEvNS_9FwdParamsE --------------------------
	.section	.text._ZN10layer_norm31ln_parallel_residual_fwd_kernelINS_13Kernel_traitsIf6__halffS2_fjLj6144ELj1ELj1ELj8ELj16ENS_18Kernel_traits_baseILj6144EfS2_fS2_fjLj256EEEEELb1ELb1ELb1EEEvNS_9FwdParamsE,"ax",@progbits
	.align	128
        .global         _ZN10layer_norm31ln_parallel_residual_fwd_kernelINS_13Kernel_traitsIf6__halffS2_fjLj6144ELj1ELj1ELj8ELj16ENS_18Kernel_traits_baseILj6144EfS2_fS2_fjLj256EEEEELb1ELb1ELb1EEEvNS_9FwdParamsE
        .type           _ZN10layer_norm31ln_parallel_residual_fwd_kernelINS_13Kernel_traitsIf6__halffS2_fjLj6144ELj1ELj1ELj8ELj16ENS_18Kernel_traits_baseILj6144EfS2_fS2_fjLj256EEEEELb1ELb1ELb1EEEvNS_9FwdParamsE,@function
        .size           _ZN10layer_norm31ln_parallel_residual_fwd_kernelINS_13Kernel_traitsIf6__halffS2_fjLj6144ELj1ELj1ELj8ELj16ENS_18Kernel_traits_baseILj6144EfS2_fS2_fjLj256EEEEELb1ELb1ELb1EEEvNS_9FwdParamsE,(.L_x_13727 - _ZN10layer_norm31ln_parallel_residual_fwd_kernelINS_13Kernel_traitsIf6__halffS2_fjLj6144ELj1ELj1ELj8ELj16ENS_18Kernel_traits_baseILj6144EfS2_fS2_fjLj256EEEEELb1ELb1ELb1EEEvNS_9FwdParamsE)
        .other          _ZN10layer_norm31ln_parallel_residual_fwd_kernelINS_13Kernel_traitsIf6__halffS2_fjLj6144ELj1ELj1ELj8ELj16ENS_18Kernel_traits_baseILj6144EfS2_fS2_fjLj256EEEEELb1ELb1ELb1EEEvNS_9FwdParamsE,@"STO_CUDA_ENTRY STV_DEFAULT"
_ZN10layer_norm31ln_parallel_residual_fwd_kernelINS_13Kernel_traitsIf6__halffS2_fjLj6144ELj1ELj1ELj8ELj16ENS_18Kernel_traits_baseILj6144EfS2_fS2_fjLj256EEEEELb1ELb1ELb1EEEvNS_9FwdParamsE:
.text._ZN10layer_norm31ln_parallel_residual_fwd_kernelINS_13Kernel_traitsIf6__halffS2_fjLj6144ELj1ELj1ELj8ELj16ENS_18Kernel_traits_baseILj6144EfS2_fS2_fjLj256EEEEELb1ELb1ELb1EEEvNS_9FwdParamsE:
        /* <DEDUP_REMOVED lines=58> */
.L_x_10554:
        /* <DEDUP_REMOVED lines=8> */
[----:B------:R-:W-:Y:S01]  /*0420*/  IMAD.HI.U32 R4, R0, -0x326172a9, RZ ;  /* 0xcd9e8d5700047827 */ /* 0x000fe200078e00ff */
[--C-:B------:R-:W-:Y:S01]  /*0430*/  SHF.R.U64 R2, R6, 0x2, R7.reuse ;  /* 0x0000000206027819 */ /* 0x100fe20000001207 */
[----:B------:R-:W2:Y:S01]  /*0440*/  LDCU.U8 UR39, c[0x0][0x410] ;  /* 0x00008200ff2777ac */ /* 0x000ea20008000000 */
[----:B------:R-:W-:Y:S01]  /*0450*/  SHF.R.U32.HI R3, RZ, 0x2, R7 ;  /* 0x00000002ff037819 */ /* 0x000fe20000011607 */
[----:B----4-:R-:W-:Y:S01]  /*0460*/  IMAD R8, R0, -0x326172a9, RZ ;  /* 0xcd9e8d5700087824 */ /* 0x010fe200078e02ff */
[----:B------:R-:W-:Y:S01]  /*0470*/  LOP3.LUT R101, R6, 0x3, RZ, 0xc0, !PT ;  /* 0x0000000306657812 */ /* 0x000fe200078ec0ff */
[----:B------:R-:W-:Y:S01]  /*0480*/  IMAD.HI.U32 R5, R2, -0x2daee0ad, RZ ;  /* 0xd2511f5302057827 */ /* 0x000fe200078e00ff */
[----:B------:R-:W3:Y:S01]  /*0490*/  LDCU UR20, c[0x0][0x400] ;  /* 0x00008000ff1477ac */ /* 0x000ee20008000800 */
[----:B------:R-:W-:-:S02]  /*04a0*/  LOP3.LUT R4, R3, UR8, R4, 0x96, !PT ;  /* 0x0000000803047c12 */ /* 0x000fc4000f8e9604 */
[----:B------:R-:W-:Y:S01]  /*04b0*/  IMAD R10, R2, -0x2daee0ad, RZ ;  /* 0xd2511f53020a7824 */ /* 0x000fe200078e02ff */
[----:B------:R-:W-:Y:S01]  /*04c0*/  UIADD3 UR21, UPT, UPT, UR8, -0x61c88647, URZ ;  /* 0x9e3779b908157890 */ /* 0x000fe2000fffe0ff */
        /* <DEDUP_REMOVED lines=49> */
[----:B------:R-:W4:Y:S03]  /*07e0*/  LDCU UR7, c[0x0][0x408] ;  /* 0x00008100ff0777ac */ /* 0x000f260008000800 */
[----:B------:R-:W-:Y:S01]  /*07f0*/  IMAD R9, R4, -0x2daee0ad, RZ ;  /* 0xd2511f5304097824 */ /* 0x000fe200078e02ff */
[----:B------:R-:W-:Y:S01]  /*0800*/  LOP3.LUT R7, R10, UR12, R7, 0x96, !PT ;  /* 0x0000000c0a077c12 */ /* 0x000fe2000f8e9607 */
[----:B------:R-:W-:Y:S01]  /*0810*/  IMAD R10, R5, -0x326172a9, RZ ;  /* 0xcd9e8d57050a7824 */ /* 0x000fe200078e02ff */
[----:B------:R-:W0:Y:S01]  /*0820*/  LDCU.64 UR12, c[0x0][0x398] ;  /* 0x00007300ff0c77ac */ /* 0x000e220008000a00 */
[----:B------:R-:W-:Y:S01]  /*0830*/  IMAD.HI.U32 R5, R8, -0x326172a9, RZ ;  /* 0xcd9e8d5708057827 */ /* 0x000fe200078e00ff */
[----:B------:R-:W0:Y:S03]  /*0840*/  LDCU.64 UR16, c[0x0][0x3a0] ;  /* 0x00007400ff1077ac */ /* 0x000e260008000a00 */
        /* <DEDUP_REMOVED lines=22> */
[----:B------:R-:W-:Y:S01]  /*09b0*/  IMAD.MOV.U32 R6, RZ, RZ, RZ ;  /* 0x000000ffff067224 */ /* 0x000fe200078e00ff */
[----:B------:R-:W-:Y:S01]  /*09c0*/  LOP3.LUT R5, R10, UR28, R5, 0x96, !PT ;  /* 0x0000001c0a057c12 */ /* 0x000fe2000f8e9605 */
[----:B------:R-:W-:Y:S02]  /*09d0*/  IMAD R100, R11, -0x2daee0ad, RZ ;  /* 0xd2511f530b647824 */ /* 0x000fe400078e02ff */
[----:B01234-:R-:W-:-:S07]  /*09e0*/  IMAD R8, R8, -0x326172a9, RZ ;  /* 0xcd9e8d5708087824 */ /* 0x01ffce00078e02ff */
.L_x_10784:
[----:B------:R-:W-:Y:S01]  /*09f0*/  ISETP.NE.U32.AND P1, PT, RZ, UR16, PT ;  /* 0x00000010ff007c0c */ /* 0x000fe2000bf25070 */
[----:B------:R-:W-:Y:S01]  /*0a00*/  UIMAD UR4, UR18, UR19, URZ ;  /* 0x00000013120472a4 */ /* 0x000fe2000f8e02ff */
[----:B0-----:R-:W0:Y:S02]  /*0a10*/  LDC.64 R92, c[0x0][0x390] ;  /* 0x0000e400ff5c7b82 */ /* 0x001e240000000a00 */
[----:B------:R-:W-:Y:S01]  /*0a20*/  ISETP.NE.AND.EX P1, PT, RZ, UR17, PT, P1 ;  /* 0x00000011ff007c0c */ /* 0x000fe2000bf25310 */
[----:B------:R-:W-:-:S04]  /*0a30*/  USHF.R.S32.HI UR5, URZ, 0x1f, UR4 ;  /* 0x0000001fff057899 */ /* 0x000fc80008011404 */
[----:B------:R-:W-:Y:S01]  /*0a40*/  ULEA.HI UR5, UR5, UR4, URZ, 0x3 ;  /* 0x0000000405057291 */ /* 0x000fe2000f8f18ff */
[----:B------:R-:W1:Y:S05]  /*0a50*/  @P0 LDC.64 R16, c[0x0][0x398] ;  /* 0x0000e600ff100b82 */ /* 0x000e6a0000000a00 */
        /* <DEDUP_REMOVED lines=12> */
[----:B------:R-:W-:Y:S01]  /*0b20*/  HFMA2 R102, -RZ, RZ, 0.1171875, 0 ;  /* 0x2f800000ff667431 */ /* 0x000fe200000001ff */
        /* <DEDUP_REMOVED lines=26> */
.L_x_10557:
        /* <DEDUP_REMOVED lines=12> */
.L_x_10558:
        /* <DEDUP_REMOVED lines=41> */
[----:B------:R-:W-:-:S07]  /*1020*/  IMAD.MOV.U32 R18, RZ, RZ, RZ ;  /* 0x000000ffff127224 */ /* 0x000fce00078e00ff */
.L_x_10556:
        /* <DEDUP_REMOVED lines=18> */
.L_x_10560:
        /* <DEDUP_REMOVED lines=12> */
.L_x_10561:
        /* <DEDUP_REMOVED lines=43> */
.L_x_10559:
[----:B------:R-:W-:Y:S01]  /*14c0*/  ISETP.NE.AND P0, PT, R19, 0x1, PT ;  /* 0x000000011300780c */ /* 0x000fe20003f05270 */
[----:B------:R-:W-:Y:S01]  /*14d0*/  HADD2.F32 R21, -RZ, R12.H1_H1 ;  /* 0x3000000cff157230 */ /* 0x000fe20000004100 */
[----:B------:R-:W-:Y:S01]  /*14e0*/  I2FP.F32.U32 R17, R16 ;  /* 0x0000001000117245 */ /* 0x000fe20000201000 */
[----:B------:R-:W-:Y:S02]  /*14f0*/  IMAD.MOV.U32 R16, RZ, RZ, 0x2 ;  /* 0x00000002ff107424 */ /* 0x000fe400078e00ff */
        /* <DEDUP_REMOVED lines=13> */
.L_x_10563:
        /* <DEDUP_REMOVED lines=12> */
.L_x_10564:
        /* <DEDUP_REMOVED lines=43> */
.L_x_10562:
        /* <DEDUP_REMOVED lines=17> */
.L_x_10566:
        /* <DEDUP_REMOVED lines=12> */
.L_x_10567:
        /* <DEDUP_REMOVED lines=43> */
.L_x_10565:
        /* <DEDUP_REMOVED lines=16> */
.L_x_10569:
        /* <DEDUP_REMOVED lines=12> */
.L_x_10570:
        /* <DEDUP_REMOVED lines=43> */
.L_x_10568:
[----:B------:R-:W-:Y:S01]  /*2230*/  ISETP.NE.AND P0, PT, R16, 0x1, PT ;  /* 0x000000011000780c */ /* 0x000fe20003f05270 */
[----:B------:R-:W-:Y:S01]  /*2240*/  HADD2.F32 R24, -RZ, R14.H0_H0 ;  /* 0x2000000eff187230 */ /* 0x000fe20000004100 */
        /* <DEDUP_REMOVED lines=14> */
.L_x_10572:
        /* <DEDUP_REMOVED lines=12> */
.L_x_10573:
        /* <DEDUP_REMOVED lines=43> */
.L_x_10571:
        /* <DEDUP_REMOVED lines=16> */
.L_x_10575:
        /* <DEDUP_REMOVED lines=12> */
.L_x_10576:
        /* <DEDUP_REMOVED lines=43> */
.L_x_10574:
        /* <DEDUP_REMOVED lines=16> */
.L_x_10578:
        /* <DEDUP_REMOVED lines=12> */
.L_x_10579:
        /* <DEDUP_REMOVED lines=43> */
.L_x_10577:
[----:B------:R-:W-:Y:S01]  /*2f80*/  UMOV UR5, UR7 ;  /* 0x0000000700057c82 */ /* 0x000fe20008000000 */
[----:B------:R-:W-:Y:S01]  /*2f90*/  P2R R12, PR, RZ, 0x2 ;  /* 0x00000002ff0c7803 */ /* 0x000fe20000000000 */
[----:B------:R-:W-:Y:S01]  /*2fa0*/  FMUL.FTZ R22, R22, UR5 ;  /* 0x0000000516167c20 */ /* 0x000fe20008410000 */
[----:B------:R-:W-:Y:S01]  /*2fb0*/  I2FP.F32.U32 R13, R16 ;  /* 0x00000010000d7245 */ /* 0x000fe20000201000 */
[----:B------:R-:W-:Y:S01]  /*2fc0*/  FMUL.FTZ R24, R24, UR5 ;  /* 0x0000000518187c20 */ /* 0x000fe20008410000 */
[----:B------:R-:W-:Y:S01]  /*2fd0*/  ISETP.NE.AND P1, PT, R95, RZ, PT ;  /* 0x000000ff5f00720c */ /* 0x000fe20003f25270 */
[----:B------:R-:W-:Y:S02]  /*2fe0*/  HADD2.F32 R15, -RZ, R15.H1_H1 ;  /* 0x3000000fff0f7230 */ /* 0x000fe40000004100 */
        /* <DEDUP_REMOVED lines=29> */
.L_x_10555:
        /* <DEDUP_REMOVED lines=15> */
.L_x_10582:
        /* <DEDUP_REMOVED lines=12> */
.L_x_10583:
        /* <DEDUP_REMOVED lines=42> */
.L_x_10581:
[----:B------:R-:W-:Y:S01]  /*3610*/  I2FP.F32.U32 R7, R7 ;  /* 0x0000000700077245 */ /* 0x000fe20000201000 */
[----:B------:R-:W-:Y:S01]  /*3620*/  UMOV UR4, UR6 ;  /* 0x0000000600047c82 */ /* 0x000fe20008000000 */
[----:B------:R-:W-:Y:S01]  /*3630*/  ISETP.NE.AND P0, PT, R10, 0x1, PT ;  /* 0x000000010a00780c */ /* 0x000fe20003f05270 */
[----:B------:R-:W-:Y:S01]  /*3640*/  UMOV UR5, UR7 ;  /* 0x0000000700057c82 */ /* 0x000fe20008000000 */
[----:B------:R-:W-:Y:S02]  /*3650*/  IMAD.MOV.U32 R11, RZ, RZ, 0x2 ;  /* 0x00000002ff0b7424 */ /* 0x000fe400078e00ff */
[----:B------:R-:W-:Y:S01]  /*3660*/  FFMA.FTZ R7, R7, R102, 1.1641532182693481445e-10 ;  /* 0x2f00000007077423 */ /* 0x000fe20000010066 */
[----:B------:R-:W-:-:S04]  /*3670*/  MOV R9, R8 ;  /* 0x0000000800097202 */ /* 0x000fc80000000f00 */
        /* <DEDUP_REMOVED lines=13> */
.L_x_10585:
        /* <DEDUP_REMOVED lines=12> */
.L_x_10586:
        /* <DEDUP_REMOVED lines=43> */
.L_x_10584:
        /* <DEDUP_REMOVED lines=22> */
.L_x_10588:
        /* <DEDUP_REMOVED lines=12> */
.L_x_10589:
        /* <DEDUP_REMOVED lines=43> */
.L_x_10587:
[----:B------:R-:W-:Y:S01]  /*3f90*/  I2FP.F32.U32 R9, R9 ;  /* 0x0000000900097245 */ /* 0x000fe20000201000 */
[----:B------:R-:W-:Y:S01]  /*3fa0*/  IMAD.MOV.U32 R10, RZ, RZ, R8 ;  /* 0x000000ffff0a7224 */ /* 0x000fe200078e0008 */
[----:B------:R-:W-:-:S03]  /*3fb0*/  ISETP.NE.AND P0, PT, R16, 0x1, PT ;  /* 0x000000011000780c */ /* 0x000fc60003f05270 */
[----:B------:R-:W-:-:S05]  /*3fc0*/  FFMA.FTZ R9, R9, R102, 1.1641532182693481445e-10 ;  /* 0x2f00000009097423 */ /* 0x000fca0000010066 */
[----:B------:R-:W-:Y:S01]  /*3fd0*/  FSETP.LE.FTZ.AND P3, PT, R9, UR4, PT ;  /* 0x0000000409007c0b */ /* 0x000fe2000bf73000 */
[----:B------:R-:W-:Y:S02]  /*3fe0*/  HADD2.F32 R9, -RZ, R12.H1_H1 ;  /* 0x3000000cff097230 */ /* 0x000fe40000004100 */
[----:B------:R-:W-:Y:S01]  /*3ff0*/  HFMA2 R12, -RZ, RZ, 0, 1.1920928955078125e-07 ;  /* 0x00000002ff0c7431 */ /* 0x000fe200000001ff */
        /* <DEDUP_REMOVED lines=11> */
.L_x_10591:
        /* <DEDUP_REMOVED lines=12> */
.L_x_10592:
        /* <DEDUP_REMOVED lines=43> */
.L_x_10590:
        /* <DEDUP_REMOVED lines=22> */
.L_x_10594:
        /* <DEDUP_REMOVED lines=12> */
.L_x_10595:
        /* <DEDUP_REMOVED lines=42> */
[----:B------:R-:W-:-:S07]  /*48e0*/  HFMA2 R16, -RZ, RZ, 0, 0 ;  /* 0x00000000ff107431 */ /* 0x000fce00000001ff */
.L_x_10593:
[----:B------:R-:W-:Y:S01]  /*48f0*/  ISETP.NE.AND P0, PT, R16, 0x1, PT ;  /* 0x000000011000780c */ /* 0x000fe20003f05270 */
[----:B------:R-:W-:Y:S01]  /*4900*/  IMAD.MOV.U32 R17, RZ, RZ, 0x2 ;  /* 0x00000002ff117424 */ /* 0x000fe200078e00ff */
        /* <DEDUP_REMOVED lines=16> */
.L_x_10597:
        /* <DEDUP_REMOVED lines=12> */
.L_x_10598:
        /* <DEDUP_REMOVED lines=43> */
.L_x_10596:
[----:B------:R-:W-:Y:S01]  /*4d80*/  I2FP.F32.U32 R11, R11 ;  /* 0x0000000b000b7245 */ /* 0x000fe20000201000 */
[----:B------:R-:W-:Y:S01]  /*4d90*/  HADD2.F32 R12, -RZ, R41.H0_H0 ;  /* 0x20000029ff0c7230 */ /* 0x000fe20000004100 */
        /* <DEDUP_REMOVED lines=20> */
.L_x_10600:
        /* <DEDUP_REMOVED lines=12> */
.L_x_10601:
        /* <DEDUP_REMOVED lines=43> */
.L_x_10599:
[----:B------:R-:W-:Y:S01]  /*5250*/  I2FP.F32.U32 R11, R11 ;  /* 0x0000000b000b7245 */ /* 0x000fe20000201000 */
[----:B------:R-:W-:Y:S01]  /*5260*/  IMAD.MOV.U32 R17, RZ, RZ, 0x2 ;  /* 0x00000002ff117424 */ /* 0x000fe200078e00ff */
[----:B------:R-:W-:Y:S02]  /*5270*/  ISETP.NE.AND P0, PT, R16, 0x1, PT ;  /* 0x000000011000780c */ /* 0x000fe40003f05270 */
[----:B------:R-:W-:Y:S01]  /*5280*/  MOV R12, R8 ;  /* 0x00000008000c7202 */ /* 0x000fe20000000f00 */
        /* <DEDUP_REMOVED lines=13> */
.L_x_10603:
        /* <DEDUP_REMOVED lines=12> */
.L_x_10604:
        /* <DEDUP_REMOVED lines=43> */
.L_x_10602:
        /* <DEDUP_REMOVED lines=22> */
.L_x_10606:
        /* <DEDUP_REMOVED lines=12> */
.L_x_10607:
        /* <DEDUP_REMOVED lines=43> */
.L_x_10605:
        /* <DEDUP_REMOVED lines=17> */
.L_x_10609:
        /* <DEDUP_REMOVED lines=12> */
.L_x_10610:
        /* <DEDUP_REMOVED lines=43> */
.L_x_10608:
[----:B------:R-:W-:Y:S01]  /*6020*/  I2FP.F32.U32 R13, R13 ;  /* 0x0000000d000d7245 */ /* 0x000fe20000201000 */
[----:B------:R-:W-:-:S04]  /*6030*/  HADD2.F32 R16, -RZ, R42.H0_H0 ;  /* 0x2000002aff107230 */ /* 0x000fc80000004100 */
        /* <DEDUP_REMOVED lines=8> */
[----:B------:R-:W-:Y:S01]  /*60c0*/  IMAD.MOV.U32 R16, RZ, RZ, 0x2 ;  /* 0x00000002ff107424 */ /* 0x000fe200078e00ff */
[----:B------:R-:W-:-:S02]  /*60d0*/  MOV R12, R8 ;  /* 0x00000008000c7202 */ /* 0x000fc40000000f00 */
        /* <DEDUP_REMOVED lines=10> */
.L_x_10612:
        /* <DEDUP_REMOVED lines=12> */
.L_x_10613:
        /* <DEDUP_REMOVED lines=43> */
.L_x_10611:
[----:B------:R-:W-:Y:S01]  /*64f0*/  ISETP.NE.AND P4, PT, R16, 0x1, PT ;  /* 0x000000011000780c */ /* 0x000fe20003f85270 */
[----:B------:R-:W-:Y:S01]  /*6500*/  IMAD.MOV.U32 R17, RZ, RZ, 0x2 ;  /* 0x00000002ff117424 */ /* 0x000fe200078e00ff */
[----:B------:R-:W-:Y:S01]  /*6510*/  I2FP.F32.U32 R13, R12 ;  /* 0x0000000c000d7245 */ /* 0x000fe20000201000 */
[----:B------:R-:W-:-:S04]  /*6520*/  HADD2.F32 R12, -RZ, R14.H1_H1 ;  /* 0x3000000eff0c7230 */ /* 0x000fc80000004100 */
        /* <DEDUP_REMOVED lines=13> */
.L_x_10615:
        /* <DEDUP_REMOVED lines=12> */
.L_x_10616:
        /* <DEDUP_REMOVED lines=43> */
.L_x_10614:
[----:B------:R-:W-:Y:S01]  /*6970*/  I2FP.F32.U32 R13, R13 ;  /* 0x0000000d000d7245 */ /* 0x000fe20000201000 */
[----:B------:R-:W-:Y:S01]  /*6980*/  HADD2.F32 R14, -RZ, R42.H1_H1 ;  /* 0x3000002aff0e7230 */ /* 0x000fe20000004100 */
        /* <DEDUP_REMOVED lines=20> */
.L_x_10618:
        /* <DEDUP_REMOVED lines=12> */
.L_x_10619:
        /* <DEDUP_REMOVED lines=43> */
.L_x_10617:
        /* <DEDUP_REMOVED lines=17> */
.L_x_10621:
        /* <DEDUP_REMOVED lines=12> */
.L_x_10622:
        /* <DEDUP_REMOVED lines=39> */
[----:B------:R-:W-:Y:S02]  /*7280*/  LOP3.LUT R5, R16, UR36, R21, 0x96, !PT ;  /* 0x0000002410057c12 */ /* 0x000fe4000f8e9615 */
[----:B------:R-:W-:Y:S01]  /*7290*/  MOV R8, R20 ;  /* 0x0000001400087202 */ /* 0x000fe20000000f00 */
[----:B------:R-:W-:Y:S01]  /*72a0*/  IMAD.MOV.U32 R110, RZ, RZ, R18 ;  /* 0x000000ffff6e7224 */ /* 0x000fe200078e0012 */
[----:B------:R-:W-:-:S07]  /*72b0*/  LOP3.LUT R4, R4, UR29, R19, 0x96, !PT ;  /* 0x0000001d04047c12 */ /* 0x000fce000f8e9613 */
.L_x_10620:
[----:B------:R-:W-:Y:S01]  /*72c0*/  I2FP.F32.U32 R13, R14 ;  /* 0x0000000e000d7245 */ /* 0x000fe20000201000 */
[----:B------:R-:W-:Y:S02]  /*72d0*/  HADD2.F32 R14, -RZ, R43.H0_H0 ;  /* 0x2000002bff0e7230 */ /* 0x000fe40000004100 */
[----:B------:R-:W-:Y:S02]  /*72e0*/  IMAD.MOV.U32 R16, RZ, RZ, 0x2 ;  /* 0x00000002ff107424 */ /* 0x000fe400078e00ff */
[----:B------:R-:W-:Y:S01]  /*72f0*/  FFMA.FTZ R13, R13, R102, 1.1641532182693481445e-10 ;  /* 0x2f0000000d0d7423 */ /* 0x000fe20000010066 */
[----:B------:R-:W-:-:S04]  /*7300*/  FMUL.FTZ R14, R14, UR5 ;  /* 0x000000050e0e7c20 */ /* 0x000fc80008410000 */
        /* <DEDUP_REMOVED lines=17> */
.L_x_10624:
        /* <DEDUP_REMOVED lines=12> */
.L_x_10625:
        /* <DEDUP_REMOVED lines=43> */
.L_x_10623:
        /* <DEDUP_REMOVED lines=17> */
.L_x_10627:
        /* <DEDUP_REMOVED lines=14> */
.L_x_10628:
        /* <DEDUP_REMOVED lines=43> */
.L_x_10626:
        /* <DEDUP_REMOVED lines=10> */
.L_x_10580:
        /* <DEDUP_REMOVED lines=51> */
.L_x_10629:
[----:B------:R1:W5:Y:S04]  /*8000*/  @P0 LDG.E.128 R40, desc[UR10][R18.64] ;  /* 0x0000000a12280981 */ /* 0x000368000c1e1d00 */
[----:B------:R1:W5:Y:S04]  /*8010*/  @P1 LDG.E.128 R36, desc[UR10][R16.64] ;  /* 0x0000000a10241981 */ /* 0x000368000c1e1d00 */
[----:B------:R1:W5:Y:S04]  /*8020*/  @P1 LDG.E.128 R32, desc[UR10][R16.64+0x10] ;  /* 0x0000100a10201981 */ /* 0x000368000c1e1d00 */
[----:B0-----:R-:W5:Y:S01]  /*8030*/  LDG.E.128 R12, desc[UR10][R12.64] ;  /* 0x0000000a0c0c7981 */ /* 0x001f62000c1e1d00 */
        /* <DEDUP_REMOVED lines=16> */
.L_x_10632:
        /* <DEDUP_REMOVED lines=12> */
.L_x_10633:
[----:B------:R-:W-:Y:S01]  /*8200*/  IMAD.WIDE.U32 R8, R0, -0x326172a9, RZ ;  /* 0xcd9e8d5700087825 */ /* 0x000fe200078e00ff */
[----:B-1----:R-:W-:-:S03]  /*8210*/  LOP3.LUT R16, R6, UR9, R5, 0x96, !PT ;  /* 0x0000000906107c12 */ /* 0x002fc6000f8e9605 */
        /* <DEDUP_REMOVED lines=41> */
.L_x_10631:
        /* <DEDUP_REMOVED lines=18> */
.L_x_10635:
        /* <DEDUP_REMOVED lines=12> */
.L_x_10636:
[----:B------:R-:W-:Y:S01]  /*8690*/  IMAD.WIDE.U32 R8, R0, -0x326172a9, RZ ;  /* 0xcd9e8d5700087825 */ /* 0x000fe200078e00ff */
[----:B-1----:R-:W-:-:S04]  /*86a0*/  LOP3.LUT R16, R6, UR9, R5, 0x96, !PT ;  /* 0x0000000906107c12 */ /* 0x002fc8000f8e9605 */
        /* <DEDUP_REMOVED lines=41> */
.L_x_10634:
[----:B------:R-:W-:Y:S01]  /*8940*/  I2FP.F32.U32 R9, R9 ;  /* 0x0000000900097245 */ /* 0x000fe20000201000 */
[----:B------:R-:W-:Y:S01]  /*8950*/  HADD2.F32 R10, -RZ, R40.H0_H0 ;  /* 0x20000028ff0a7230 */ /* 0x000fe20000004100 */
[----:B------:R-:W-:Y:S01]  /*8960*/  ISETP.NE.AND P3, PT, R11, 0x1, PT ;  /* 0x000000010b00780c */ /* 0x000fe20003f65270 */
[----:B-1----:R-:W-:Y:S02]  /*8970*/  IMAD.MOV.U32 R16, RZ, RZ, 0x2 ;  /* 0x00000002ff107424 */ /* 0x002fe400078e00ff */
        /* <DEDUP_REMOVED lines=18> */
.L_x_10638:
        /* <DEDUP_REMOVED lines=12> */
.L_x_10639:
        /* <DEDUP_REMOVED lines=39> */
[----:B------:R-:W-:Y:S02]  /*8dd0*/  HFMA2 R16, -RZ, RZ, 0, 0 ;  /* 0x00000000ff107431 */ /* 0x000fe400000001ff */
[----:B------:R-:W-:Y:S01]  /*8de0*/  IMAD.MOV.U32 R9, RZ, RZ, R101 ;  /* 0x000000ffff097224 */ /* 0x000fe200078e0065 */
[----:B------:R-:W-:Y:S01]  /*8df0*/  LOP3.LUT R4, R4, UR29, R11, 0x96, !PT ;  /* 0x0000001d04047c12 */ /* 0x000fe2000f8e960b */
[----:B------:R-:W-:-:S07]  /*8e00*/  IMAD.MOV.U32 R101, RZ, RZ, R10 ;  /* 0x000000ffff657224 */ /* 0x000fce00078e000a */
.L_x_10637:
[----:B------:R-:W-:Y:S01]  /*8e10*/  I2FP.F32.U32 R9, R9 ;  /* 0x0000000900097245 */ /* 0x000fe20000201000 */
[----:B------:R-:W-:Y:S01]  /*8e20*/  IMAD.MOV.U32 R10, RZ, RZ, R8 ;  /* 0x000000ffff0a7224 */ /* 0x000fe200078e0008 */
[----:B------:R-:W-:-:S03]  /*8e30*/  ISETP.NE.AND P2, PT, R16, 0x1, PT ;  /* 0x000000011000780c */ /* 0x000fc60003f45270 */
[----:B------:R-:W-:-:S05]  /*8e40*/  FFMA.FTZ R9, R9, R102, 1.1641532182693481445e-10 ;  /* 0x2f00000009097423 */ /* 0x000fca0000010066 */
[----:B------:R-:W-:Y:S01]  /*8e50*/  FSETP.LE.FTZ.AND P4, PT, R9, UR4, PT ;  /* 0x0000000409007c0b */ /* 0x000fe2000bf93000 */
[----:B------:R-:W-:Y:S02]  /*8e60*/  HADD2.F32 R9, -RZ, R12.H1_H1 ;  /* 0x3000000cff097230 */ /* 0x000fe40000004100 */
[----:B------:R-:W-:Y:S01]  /*8e70*/  IMAD.MOV.U32 R12, RZ, RZ, 0x2 ;  /* 0x00000002ff0c7424 */ /* 0x000fe200078e00ff */
[----:B------:R-:W-:Y:S02]  /*8e80*/  P2R R95, PR, RZ, 0x10 ;  /* 0x00000010ff5f7803 */ /* 0x000fe40000000000 */
        /* <DEDUP_REMOVED lines=10> */
.L_x_10641:
        /* <DEDUP_REMOVED lines=12> */
.L_x_10642:
        /* <DEDUP_REMOVED lines=43> */
.L_x_10640:
[----:B------:R-:W-:Y:S01]  /*92a0*/  I2FP.F32.U32 R11, R10 ;  /* 0x0000000a000b7245 */ /* 0x000fe20000201000 */
[----:B------:R-:W-:Y:S01]  /*92b0*/  HADD2.F32 R10, -RZ, R40.H1_H1 ;  /* 0x30000028ff0a7230 */ /* 0x000fe20000004100 */
        /* <DEDUP_REMOVED lines=20> */
.L_x_10644:
        /* <DEDUP_REMOVED lines=12> */
.L_x_10645:
        /* <DEDUP_REMOVED lines=43> */
.L_x_10643:
        /* <DEDUP_REMOVED lines=18> */
.L_x_10647:
        /* <DEDUP_REMOVED lines=12> */
.L_x_10648:
        /* <DEDUP_REMOVED lines=40> */
[----:B------:R-:W-:Y:S01]  /*9bd0*/  LOP3.LUT R5, R18, UR36, R5, 0x96, !PT ;  /* 0x0000002412057c12 */ /* 0x000fe2000f8e9605 */
[----:B------:R-:W-:Y:S01]  /*9be0*/  IMAD.MOV.U32 R101, RZ, RZ, R22 ;  /* 0x000000ffff657224 */ /* 0x000fe200078e0016 */
[----:B------:R-:W-:-:S07]  /*9bf0*/  LOP3.LUT R4, R16, UR29, R23, 0x96, !PT ;  /* 0x0000001d10047c12 */ /* 0x000fce000f8e9617 */
.L_x_10646:
        /* <DEDUP_REMOVED lines=22> */
.L_x_10650:
        /* <DEDUP_REMOVED lines=12> */
.L_x_10651:
        /* <DEDUP_REMOVED lines=43> */
.L_x_10649:
[----:B------:R-:W-:Y:S01]  /*a0d0*/  I2FP.F32.U32 R11, R11 ;  /* 0x0000000b000b7245 */ /* 0x000fe20000201000 */
[----:B------:R-:W-:Y:S01]  /*a0e0*/  HFMA2 R18, -RZ, RZ, 0, 1.1920928955078125e-07 ;  /* 0x00000002ff127431 */ /* 0x000fe200000001ff */
[----:B------:R-:W-:Y:S01]  /*a0f0*/  ISETP.NE.AND P2, PT, R16, 0x1, PT ;  /* 0x000000011000780c */ /* 0x000fe20003f45270 */
[----:B------:R-:W-:Y:S02]  /*a100*/  IMAD.MOV.U32 R17, RZ, RZ, R8 ;  /* 0x000000ffff117224 */ /* 0x000fe400078e0008 */
        /* <DEDUP_REMOVED lines=14> */
.L_x_10653:
        /* <DEDUP_REMOVED lines=12> */
.L_x_10654:
        /* <DEDUP_REMOVED lines=43> */
.L_x_10652:
[----:B------:R-:W-:Y:S01]  /*a560*/  I2FP.F32.U32 R17, R17 ;  /* 0x0000001100117245 */ /* 0x000fe20000201000 */
[----:B------:R-:W-:-:S04]  /*a570*/  HADD2.F32 R16, -RZ, R41.H1_H1 ;  /* 0x30000029ff107230 */ /* 0x000fc80000004100 */
[----:B------:R-:W-:Y:S01]  /*a580*/  FFMA.FTZ R17, R17, R102, 1.1641532182693481445e-10 ;  /* 0x2f00000011117423 */ /* 0x000fe20000010066 */
[----:B------:R-:W-:Y:S01]  /*a590*/  FMUL.FTZ R23, R16, UR5 ;  /* 0x0000000510177c20 */ /* 0x000fe20008410000 */
[----:B------:R-:W-:-:S03]  /*a5a0*/  FSEL R16, R11, RZ, P4 ;  /* 0x000000ff0b107208 */ /* 0x000fc60002000000 */
[----:B------:R-:W-:Y:S02]  /*a5b0*/  FSETP.GTU.FTZ.AND P2, PT, R17, UR4, PT ;  /* 0x0000000411007c0b */ /* 0x000fe4000bf5c000 */
        /* <DEDUP_REMOVED lines=16> */
.L_x_10656:
        /* <DEDUP_REMOVED lines=12> */
.L_x_10657:
        /* <DEDUP_REMOVED lines=43> */
.L_x_10655:
[----:B------:R-:W-:Y:S01]  /*aa30*/  ISETP.NE.AND P3, PT, R16, 0x1, PT ;  /* 0x000000011000780c */ /* 0x000fe20003f65270 */
[----:B------:R-:W-:Y:S01]  /*aa40*/  HADD2.F32 R98, -RZ, R14.H0_H0 ;  /* 0x2000000eff627230 */ /* 0x000fe20000004100 */
        /* <DEDUP_REMOVED lines=15> */
.L_x_10659:
        /* <DEDUP_REMOVED lines=12> */
.L_x_10660:
        /* <DEDUP_REMOVED lines=43> */
.L_x_10658:
        /* <DEDUP_REMOVED lines=22> */
.L_x_10662:
        /* <DEDUP_REMOVED lines=12> */
.L_x_10663:
        /* <DEDUP_REMOVED lines=43> */
.L_x_10661:
        /* <DEDUP_REMOVED lines=17> */
.L_x_10665:
        /* <DEDUP_REMOVED lines=12> */
.L_x_10666:
        /* <DEDUP_REMOVED lines=39> */
[----:B------:R-:W-:Y:S02]  /*b7c0*/  LOP3.LUT R5, R110, UR36, R99, 0x96, !PT ;  /* 0x000000246e057c12 */ /* 0x000fe4000f8e9663 */
[----:B------:R-:W-:Y:S01]  /*b7d0*/  LOP3.LUT R4, R4, UR29, R19, 0x96, !PT ;  /* 0x0000001d04047c12 */ /* 0x000fe2000f8e9613 */
[----:B------:R-:W-:Y:S02]  /*b7e0*/  IMAD.MOV.U32 R19, RZ, RZ, R101 ;  /* 0x000000ffff137224 */ /* 0x000fe400078e0065 */
[----:B------:R-:W-:-:S07]  /*b7f0*/  IMAD.MOV.U32 R101, RZ, RZ, R18 ;  /* 0x000000ffff657224 */ /* 0x000fce00078e0012 */
.L_x_10664:
[----:B------:R-:W-:Y:S01]  /*b800*/  I2FP.F32.U32 R17, R19 ;  /* 0x0000001300117245 */ /* 0x000fe20000201000 */
[----:B------:R-:W-:Y:S01]  /*b810*/  HADD2.F32 R18, -RZ, R42.H1_H1 ;  /* 0x3000002aff127230 */ /* 0x000fe20000004100 */
[----:B------:R-:W-:-:S03]  /*b820*/  FSEL R14, R14, RZ, P3 ;  /* 0x000000ff0e0e7208 */ /* 0x000fc60001800000 */
        /* <DEDUP_REMOVED lines=19> */
.L_x_10668:
        /* <DEDUP_REMOVED lines=12> */
.L_x_10669:
        /* <DEDUP_REMOVED lines=43> */
.L_x_10667:
        /* <DEDUP_REMOVED lines=17> */
.L_x_10671:
        /* <DEDUP_REMOVED lines=12> */
.L_x_10672:
        /* <DEDUP_REMOVED lines=43> */
.L_x_10670:
        /* <DEDUP_REMOVED lines=22> */
.L_x_10674:
        /* <DEDUP_REMOVED lines=12> */
.L_x_10675:
        /* <DEDUP_REMOVED lines=43> */
.L_x_10673:
[----:B------:R-:W-:Y:S01]  /*c620*/  ISETP.NE.AND P6, PT, R100, 0x1, PT ;  /* 0x000000016400780c */ /* 0x000fe20003fc5270 */
[----:B------:R-:W-:Y:S01]  /*c630*/  HADD2.F32 R15, -RZ, R15.H1_H1 ;  /* 0x3000000fff0f7230 */ /* 0x000fe20000004100 */
        /* <DEDUP_REMOVED lines=15> */
.L_x_10677:
        /* <DEDUP_REMOVED lines=14> */
.L_x_10678:
        /* <DEDUP_REMOVED lines=43> */
.L_x_10676:
        /* <DEDUP_REMOVED lines=11> */
.L_x_10630:
        /* <DEDUP_REMOVED lines=15> */
.L_x_10681:
        /* <DEDUP_REMOVED lines=12> */
.L_x_10682:
        /* <DEDUP_REMOVED lines=43> */
.L_x_10680:
        /* <DEDUP_REMOVED lines=17> */
.L_x_10684:
        /* <DEDUP_REMOVED lines=12> */
.L_x_10685:
        /* <DEDUP_REMOVED lines=43> */
.L_x_10683:
        /* <DEDUP_REMOVED lines=17> */
.L_x_10687:
        /* <DEDUP_REMOVED lines=12> */
.L_x_10688:
        /* <DEDUP_REMOVED lines=43> */
.L_x_10686:
[----:B------:R-:W-:Y:S01]  /*d8d0*/  ISETP.NE.AND P2, PT, R18, 0x1, PT ;  /* 0x000000011200780c */ /* 0x000fe20003f45270 */
[----:B------:R-:W-:Y:S01]  /*d8e0*/  HFMA2 R16, -RZ, RZ, 0, 1.1920928955078125e-07 ;  /* 0x00000002ff107431 */ /* 0x000fe200000001ff */
[----:B------:R-:W-:Y:S01]  /*d8f0*/  I2FP.F32.U32 R17, R12 ;  /* 0x0000000c00117245 */ /* 0x000fe20000201000 */
[----:B------:R-:W-:-:S04]  /*d900*/  HADD2.F32 R23, -RZ, R13.H0_H0 ;  /* 0x2000000dff177230 */ /* 0x000fc80000004100 */
        /* <DEDUP_REMOVED lines=13> */
.L_x_10690:
        /* <DEDUP_REMOVED lines=12> */
.L_x_10691:
        /* <DEDUP_REMOVED lines=43> */
.L_x_10689:
        /* <DEDUP_REMOVED lines=17> */
.L_x_10693:
        /* <DEDUP_REMOVED lines=12> */
.L_x_10694:
        /* <DEDUP_REMOVED lines=43> */
.L_x_10692:
        /* <DEDUP_REMOVED lines=16> */
.L_x_10696:
        /* <DEDUP_REMOVED lines=12> */
.L_x_10697:
        /* <DEDUP_REMOVED lines=43> */
.L_x_10695:
        /* <DEDUP_REMOVED lines=16> */
.L_x_10699:
        /* <DEDUP_REMOVED lines=12> */
.L_x_10700:
        /* <DEDUP_REMOVED lines=43> */
.L_x_10698:
        /* <DEDUP_REMOVED lines=16> */
.L_x_10702:
        /* <DEDUP_REMOVED lines=12> */
.L_x_10703:
        /* <DEDUP_REMOVED lines=41> */
[----:B------:R-:W-:Y:S01]  /*ef00*/  LOP3.LUT R4, R4, UR29, R17, 0x96, !PT ;  /* 0x0000001d04047c12 */ /* 0x000fe2000f8e9611 */
[----:B------:R-:W-:-:S07]  /*ef10*/  IMAD.MOV.U32 R101, RZ, RZ, R16 ;  /* 0x000000ffff657224 */ /* 0x000fce00078e0010 */
.L_x_10701:
        /* <DEDUP_REMOVED lines=37> */
.L_x_10679:
[----:B------:R-:W-:Y:S01]  /*f170*/  SEL R107, RZ, 0x1000000, !P5 ;  /* 0x01000000ff6b7807 */ /* 0x000fe20006800000 */
[----:B------:R-:W0:Y:S01]  /*f180*/  @P0 LDC.64 R114, c[0x0][0x398] ;  /* 0x0000e600ff720b82 */ /* 0x000e220000000a00 */
[----:B------:R-:W-:Y:S02]  /*f190*/  ISETP.NE.AND P5, PT, R95, RZ, PT ;  /* 0x000000ff5f00720c */ /* 0x000fe40003fa5270 */
[----:B------:R-:W-:Y:S02]  /*f1a0*/  SEL R100, RZ, 0x10000, !P4 ;  /* 0x00010000ff647807 */ /* 0x000fe40006000000 */
[----:B------:R-:W-:Y:S02]  /*f1b0*/  SEL R95, RZ, 0x100, !P3 ;  /* 0x00000100ff5f7807 */ /* 0x000fe40005800000 */
[----:B------:R-:W-:Y:S01]  /*f1c0*/  ISETP.NE.AND P4, PT, R12, RZ, PT ;  /* 0x000000ff0c00720c */ /* 0x000fe20003f85270 */
[----:B------:R-:W1:Y:S01]  /*f1d0*/  @P1 LDC.64 R110, c[0x0][0x3a0] ;  /* 0x0000e800ff6e1b82 */ /* 0x000e620000000a00 */
[----:B------:R-:W-:Y:S01]  /*f1e0*/  ISETP.NE.AND P3, PT, R13, RZ, PT ;  /* 0x000000ff0d00720c */ /* 0x000fe20003f65270 */
[----:B------:R-:W-:Y:S01]  /*f1f0*/  IMAD.WIDE.U32 R12, R106, 0x20, R108 ;  /* 0x000000206a0c7825 */ /* 0x000fe200078e006c */
[----:B------:R-:W-:-:S02]  /*f200*/  ISETP.NE.AND P6, PT, R94, RZ, PT ;  /* 0x000000ff5e00720c */ /* 0x000fc40003fc5270 */
[----:B------:R-:W-:Y:S02]  /*f210*/  SEL R94, RZ, 0x1000000, !P3 ;  /* 0x01000000ff5e7807 */ /* 0x000fe40005800000 */
[----:B------:R-:W-:Y:S01]  /*f220*/  SEL R15, RZ, 0x10000, !P4 ;  /* 0x00010000ff0f7807 */ /* 0x000fe20006000000 */
[----:B------:R-:W-:Y:S01]  /*f230*/  STG.E.128 desc[UR10][R12.64], R20 ;  /* 0x000000140c007986 */ /* 0x000fe2000c101d0a */
[----:B------:R-:W-:Y:S02]  /*f240*/  SEL R14, RZ, 0x100, !P5 ;  /* 0x00000100ff0e7807 */ /* 0x000fe40006800000 */
[----:B------:R-:W-:Y:S01]  /*f250*/  LOP3.LUT R95, R95, R107, R100, 0xfe, !PT ;  /* 0x0000006b5f5f7212 */ /* 0x000fe200078efe64 */
[----:B------:R2:W-:Y:S01]  /*f260*/  STG.E.128 desc[UR10][R12.64+0x10], R16 ;  /* 0x000010100c007986 */ /* 0x0005e2000c101d0a */
[----:B------:R-:W-:Y:S01]  /*f270*/  LOP3.LUT R14, R14, R94, R15, 0xfe, !PT ;  /* 0x0000005e0e0e7212 */ /* 0x000fe200078efe0f */
[----:B------:R-:W-:Y:S01]  /*f280*/  VIADD R107, R103, 0x200 ;  /* 0x00000200676b7836 */ /* 0x000fe20000000000 */
[----:B------:R-:W-:-:S02]  /*f290*/  SEL R15, RZ, 0x1, !P6 ;  /* 0x00000001ff0f7807 */ /* 0x000fc40007000000 */
[----:B------:R-:W-:Y:S01]  /*f2a0*/  SEL R94, RZ, 0x1, !P2 ;  /* 0x00000001ff5e7807 */ /* 0x000fe20005000000 */
        /* <DEDUP_REMOVED lines=28> */
.L_x_10704:
[----:B------:R2:W5:Y:S04]  /*f470*/  @P0 LDG.E.128 R40, desc[UR10][R114.64] ;  /* 0x0000000a72280981 */ /* 0x000568000c1e1d00 */
[----:B------:R2:W5:Y:S04]  /*f480*/  @P1 LDG.E.128 R36, desc[UR10][R110.64] ;  /* 0x0000000a6e241981 */ /* 0x000568000c1e1d00 */
[----:B------:R2:W5:Y:S04]  /*f490*/  @P1 LDG.E.128 R32, desc[UR10][R110.64+0x10] ;  /* 0x0000100a6e201981 */ /* 0x000568000c1e1d00 */
[----:B------:R2:W5:Y:S01]  /*f4a0*/  LDG.E.128 R92, desc[UR10][R116.64] ;  /* 0x0000000a745c7981 */ /* 0x000562000c1e1d00 */
        /* <DEDUP_REMOVED lines=16> */
.L_x_10707:
        /* <DEDUP_REMOVED lines=12> */
.L_x_10708:
        /* <DEDUP_REMOVED lines=41> */
[----:B------:R-:W-:-:S07]  /*f900*/  LOP3.LUT R4, R4, UR29, R13, 0x96, !PT ;  /* 0x0000001d04047c12 */ /* 0x000fce000f8e960d */
.L_x_10706:
[----:B------:R-:W-:Y:S01]  /*f910*/  I2FP.F32.U32 R7, R7 ;  /* 0x0000000700077245 */ /* 0x000fe20000201000 */
[----:B------:R-:W-:Y:S01]  /*f920*/  IMAD.MOV.U32 R11, RZ, RZ, 0x2 ;  /* 0x00000002ff0b7424 */ /* 0x000fe200078e00ff */
[----:B------:R-:W-:Y:S01]  /*f930*/  ISETP.NE.AND P2, PT, R10, 0x1, PT ;  /* 0x000000010a00780c */ /* 0x000fe20003f45270 */
[----:B------:R-:W-:Y:S02]  /*f940*/  IMAD.MOV.U32 R9, RZ, RZ, R8 ;  /* 0x000000ffff097224 */ /* 0x000fe400078e0008 */
        /* <DEDUP_REMOVED lines=14> */
.L_x_10710:
        /* <DEDUP_REMOVED lines=12> */
.L_x_10711:
        /* <DEDUP_REMOVED lines=43> */
.L_x_10709:
        /* <DEDUP_REMOVED lines=22> */
.L_x_10713:
        /* <DEDUP_REMOVED lines=12> */
.L_x_10714:
        /* <DEDUP_REMOVED lines=43> */
.L_x_10712:
        /* <DEDUP_REMOVED lines=18> */
.L_x_10716:
        /* <DEDUP_REMOVED lines=12> */
.L_x_10717:
        /* <DEDUP_REMOVED lines=43> */
.L_x_10715:
[----:B------:R-:W-:Y:S01]  /*10700*/  I2FP.F32.U32 R11, R11 ;  /* 0x0000000b000b7245 */ /* 0x000fe20000201000 */
[----:B------:R-:W-:Y:S01]  /*10710*/  HADD2.F32 R10, -RZ, R40.H1_H1 ;  /* 0x30000028ff0a7230 */ /* 0x000fe20000004100 */
[----:B------:R-:W-:-:S03]  /*10720*/  ISETP.NE.AND P3, PT, R14, 0x1, PT ;  /* 0x000000010e00780c */ /* 0x000fc60003f65270 */
[----:B------:R-:W-:Y:S01]  /*10730*/  FFMA.FTZ R11, R11, R102, 1.1641532182693481445e-10 ;  /* 0x2f0000000b0b7423 */ /* 0x000fe20000010066 */
[----:B------:R-:W-:Y:S01]  /*10740*/  FMUL.FTZ R13, R10, UR5 ;  /* 0x000000050a0d7c20 */ /* 0x000fe20008410000 */
[----:B------:R-:W-:-:S03]  /*10750*/  FSEL R10, R9, RZ, P4 ;  /* 0x000000ff090a7208 */ /* 0x000fc60002000000 */
[----:B------:R-:W-:Y:S01]  /*10760*/  FSETP.GTU.FTZ.AND P2, PT, R11, UR4, PT ;  /* 0x000000040b007c0b */ /* 0x000fe2000bf5c000 */
[----:B------:R-:W-:-:S03]  /*10770*/  IMAD.MOV.U32 R11, RZ, RZ, R8 ;  /* 0x000000ffff0b7224 */ /* 0x000fc600078e0008 */
        /* <DEDUP_REMOVED lines=14> */
.L_x_10719:
        /* <DEDUP_REMOVED lines=12> */
.L_x_10720:
        /* <DEDUP_REMOVED lines=43> */
.L_x_10718:
        /* <DEDUP_REMOVED lines=18> */
.L_x_10722:
        /* <DEDUP_REMOVED lines=12> */
.L_x_10723:
        /* <DEDUP_REMOVED lines=43> */
.L_x_10721:
        /* <DEDUP_REMOVED lines=22> */
.L_x_10725:
        /* <DEDUP_REMOVED lines=12> */
.L_x_10726:
        /* <DEDUP_REMOVED lines=43> */
.L_x_10724:
[----:B------:R-:W-:Y:S01]  /*11530*/  I2FP.F32.U32 R11, R11 ;  /* 0x0000000b000b7245 */ /* 0x000fe20000201000 */
[----:B------:R-:W-:Y:S01]  /*11540*/  IMAD.MOV.U32 R96, RZ, RZ, 0x2 ;  /* 0x00000002ff607424 */ /* 0x000fe200078e00ff */
        /* <DEDUP_REMOVED lines=16> */
.L_x_10728:
        /* <DEDUP_REMOVED lines=12> */
.L_x_10729:
        /* <DEDUP_REMOVED lines=43> */
.L_x_10727:
[----:B------:R-:W-:Y:S01]  /*119c0*/  I2FP.F32.U32 R15, R15 ;  /* 0x0000000f000f7245 */ /* 0x000fe20000201000 */
[----:B------:R-:W-:-:S04]  /*119d0*/  HADD2.F32 R92, -RZ, R41.H1_H1 ;  /* 0x30000029ff5c7230 */ /* 0x000fc80000004100 */
[----:B------:R-:W-:Y:S01]  /*119e0*/  FFMA.FTZ R15, R15, R102, 1.1641532182693481445e-10 ;  /* 0x2f0000000f0f7423 */ /* 0x000fe20000010066 */
[----:B------:R-:W-:Y:S01]  /*119f0*/  FMUL.FTZ R93, R92, UR5 ;  /* 0x000000055c5d7c20 */ /* 0x000fe20008410000 */
[----:B------:R-:W-:-:S03]  /*11a00*/  FSEL R92, R11, RZ, P4 ;  /* 0x000000ff0b5c7208 */ /* 0x000fc60002000000 */
[----:B------:R-:W-:-:S04]  /*11a10*/  FSETP.GTU.FTZ.AND P2, PT, R15, UR4, PT ;  /* 0x000000040f007c0b */ /* 0x000fc8000bf5c000 */
[----:B------:R-:W-:Y:S01]  /*11a20*/  FSEL R15, R93, RZ, !P2 ;  /* 0x000000ff5d0f7208 */ /* 0x000fe20005000000 */
[----:B------:R-:W-:Y:S01]  /*11a30*/  IMAD.MOV.U32 R93, RZ, RZ, R8 ;  /* 0x000000ffff5d7224 */ /* 0x000fe200078e0008 */
        /* <DEDUP_REMOVED lines=14> */
.L_x_10731:
        /* <DEDUP_REMOVED lines=12> */
.L_x_10732:
        /* <DEDUP_REMOVED lines=43> */
.L_x_10730:
[----:B------:R-:W-:Y:S01]  /*11e90*/  ISETP.NE.AND P3, PT, R92, 0x1, PT ;  /* 0x000000015c00780c */ /* 0x000fe20003f65270 */
[----:B------:R-:W-:Y:S01]  /*11ea0*/  HADD2.F32 R101, -RZ, R94.H0_H0 ;  /* 0x2000005eff657230 */ /* 0x000fe20000004100 */
        /* <DEDUP_REMOVED lines=15> */
.L_x_10734:
        /* <DEDUP_REMOVED lines=12> */
.L_x_10735:
        /* <DEDUP_REMOVED lines=43> */
.L_x_10733:
        /* <DEDUP_REMOVED lines=22> */
.L_x_10737:
        /* <DEDUP_REMOVED lines=12> */
.L_x_10738:
        /* <DEDUP_REMOVED lines=40> */
[----:B------:R-:W-:Y:S01]  /*127b0*/  MOV R100, R98 ;  /* 0x0000006200647202 */ /* 0x000fe20000000f00 */
[----:B------:R-:W-:Y:S01]  /*127c0*/  IMAD.MOV.U32 R98, RZ, RZ, RZ ;  /* 0x000000ffff627224 */ /* 0x000fe200078e00ff */
[----:B------:R-:W-:-:S07]  /*127d0*/  LOP3.LUT R4, R4, UR29, R99, 0x96, !PT ;  /* 0x0000001d04047c12 */ /* 0x000fce000f8e9663 */
.L_x_10736:
[----:B------:R-:W-:Y:S01]  /*127e0*/  ISETP.NE.AND P4, PT, R98, 0x1, PT ;  /* 0x000000016200780c */ /* 0x000fe20003f85270 */
[----:B------:R-:W-:Y:S01]  /*127f0*/  HADD2.F32 R97, -RZ, R94.H1_H1 ;  /* 0x3000005eff617230 */ /* 0x000fe20000004100 */
        /* <DEDUP_REMOVED lines=15> */
.L_x_10740:
        /* <DEDUP_REMOVED lines=12> */
.L_x_10741:
        /* <DEDUP_REMOVED lines=43> */
.L_x_10739:
        /* <DEDUP_REMOVED lines=22> */
.L_x_10743:
        /* <DEDUP_REMOVED lines=12> */
.L_x_10744:
        /* <DEDUP_REMOVED lines=43> */
.L_x_10742:
        /* <DEDUP_REMOVED lines=17> */
.L_x_10746:
        /* <DEDUP_REMOVED lines=12> */
.L_x_10747:
        /* <DEDUP_REMOVED lines=43> */
.L_x_10745:
        /* <DEDUP_REMOVED lines=22> */
.L_x_10749:
        /* <DEDUP_REMOVED lines=12> */
.L_x_10750:
        /* <DEDUP_REMOVED lines=43> */
.L_x_10748:
        /* <DEDUP_REMOVED lines=17> */
.L_x_10752:
        /* <DEDUP_REMOVED lines=14> */
.L_x_10753:
        /* <DEDUP_REMOVED lines=43> */
.L_x_10751:
        /* <DEDUP_REMOVED lines=11> */
.L_x_10705:
        /* <DEDUP_REMOVED lines=15> */
.L_x_10756:
        /* <DEDUP_REMOVED lines=12> */
.L_x_10757:
        /* <DEDUP_REMOVED lines=40> */
[----:B------:R-:W-:Y:S01]  /*14400*/  MOV R100, R12 ;  /* 0x0000000c00647202 */ /* 0x000fe20000000f00 */
[----:B------:R-:W-:Y:S01]  /*14410*/  IMAD.MOV.U32 R12, RZ, RZ, R101 ;  /* 0x000000ffff0c7224 */ /* 0x000fe200078e0065 */
[----:B------:R-:W-:-:S07]  /*14420*/  LOP3.LUT R4, R4, UR29, R13, 0x96, !PT ;  /* 0x0000001d04047c12 */ /* 0x000fce000f8e960d */
.L_x_10755:
[----:B------:R-:W-:Y:S01]  /*14430*/  ISETP.NE.AND P2, PT, R14, 0x1, PT ;  /* 0x000000010e00780c */ /* 0x000fe20003f45270 */
[----:B--2--5:R-:W-:Y:S01]  /*14440*/  HADD2.F32 R114, -RZ, R92.H0_H0 ;  /* 0x2000005cff727230 */ /* 0x024fe20000004100 */
        /* <DEDUP_REMOVED lines=15> */
.L_x_10759:
        /* <DEDUP_REMOVED lines=12> */
.L_x_10760:
        /* <DEDUP_REMOVED lines=43> */
.L_x_10758:
        /* <DEDUP_REMOVED lines=17> */
.L_x_10762:
        /* <DEDUP_REMOVED lines=12> */
.L_x_10763:
        /* <DEDUP_REMOVED lines=43> */
.L_x_10761:
        /* <DEDUP_REMOVED lines=17> */
.L_x_10765:
        /* <DEDUP_REMOVED lines=12> */
.L_x_10766:
        /* <DEDUP_REMOVED lines=43> */
.L_x_10764:
        /* <DEDUP_REMOVED lines=17> */
.L_x_10768:
        /* <DEDUP_REMOVED lines=12> */
.L_x_10769:
        /* <DEDUP_REMOVED lines=43> */
.L_x_10767:
        /* <DEDUP_REMOVED lines=16> */
.L_x_10771:
        /* <DEDUP_REMOVED lines=12> */
.L_x_10772:
        /* <DEDUP_REMOVED lines=43> */
.L_x_10770:
        /* <DEDUP_REMOVED lines=16> */
.L_x_10774:
        /* <DEDUP_REMOVED lines=12> */
.L_x_10775:
        /* <DEDUP_REMOVED lines=40> */
[----:B------:R-:W-:Y:S01]  /*15ee0*/  MOV R14, R100 ;  /* 0x00000064000e7202 */ /* 0x000fe20000000f00 */
[----:B------:R-:W-:Y:S01]  /*15ef0*/  IMAD.MOV.U32 R100, RZ, RZ, R12 ;  /* 0x000000ffff647224 */ /* 0x000fe200078e000c */
[----:B------:R-:W-:-:S07]  /*15f00*/  LOP3.LUT R4, R4, UR29, R13, 0x96, !PT ;  /* 0x0000001d04047c12 */ /* 0x000fce000f8e960d */
.L_x_10773:
        /* <DEDUP_REMOVED lines=16> */
.L_x_10777:
        /* <DEDUP_REMOVED lines=12> */
.L_x_10778:
        /* <DEDUP_REMOVED lines=41> */
[----:B------:R-:W-:Y:S02]  /*16360*/  LOP3.LUT R4, R4, UR29, R13, 0x96, !PT ;  /* 0x0000001d04047c12 */ /* 0x000fe4000f8e960d */
[----:B------:R-:W-:-:S07]  /*16370*/  MOV R100, R12 ;  /* 0x0000000c00647202 */ /* 0x000fce0000000f00 */
.L_x_10776:
        /* <DEDUP_REMOVED lines=37> */
.L_x_10754:
[----:B------:R-:W-:Y:S01]  /*165d0*/  ISETP.NE.AND P1, PT, R110, RZ, PT ;  /* 0x000000ff6e00720c */ /* 0x000fe20003f25270 */
[----:B------:R-:W-:Y:S01]  /*165e0*/  FADD.FTZ R110, RZ, R24 ;  /* 0x00000018ff6e7221 */ /* 0x000fe20000010000 */
[----:B------:R-:W-:Y:S01]  /*165f0*/  SEL R102, RZ, 0x1000000, !P5 ;  /* 0x01000000ff667807 */ /* 0x000fe20006800000 */
[----:B------:R-:W-:Y:S01]  /*16600*/  IMAD.WIDE.U32 R104, R107, 0x8, R104 ;  /* 0x000000086b687825 */ /* 0x000fe200078e0068 */
[----:B------:R-:W-:Y:S02]  /*16610*/  ISETP.NE.AND P5, PT, R111, RZ, PT ;  /* 0x000000ff6f00720c */ /* 0x000fe40003fa5270 */
[----:B------:R-:W-:Y:S02]  /*16620*/  SEL R111, RZ, 0x10000, !P4 ;  /* 0x00010000ff6f7807 */ /* 0x000fe40006000000 */
[----:B------:R-:W-:Y:S01]  /*16630*/  ISETP.NE.AND P4, PT, R113, RZ, PT ;  /* 0x000000ff7100720c */ /* 0x000fe20003f85270 */
[----:B------:R-:W-:Y:S01]  /*16640*/  FADD.FTZ R113, R110, R25 ;  /* 0x000000196e717221 */ /* 0x000fe20000010000 */
[----:B------:R-:W-:-:S02]  /*16650*/  ISETP.NE.AND P6, PT, R112, RZ, PT ;  /* 0x000000ff7000720c */ /* 0x000fc40003fc5270 */
[----:B------:R-:W-:Y:S01]  /*16660*/  SEL R117, RZ, 0x100, !P3 ;  /* 0x00000100ff757807 */ /* 0x000fe20005800000 */
[----:B------:R-:W-:Y:S01]  /*16670*/  FADD.FTZ R110, R113, R26 ;  /* 0x0000001a716e7221 */ /* 0x000fe20000010000 */
[----:B------:R-:W-:Y:S02]  /*16680*/  SEL R114, RZ, 0x1000000, !P4 ;  /* 0x01000000ff727807 */ /* 0x000fe40006000000 */
[----:B------:R-:W-:Y:S01]  /*16690*/  SEL R112, RZ, 0x100, !P6 ;  /* 0x00000100ff707807 */ /* 0x000fe20007000000 */
[----:B------:R-:W-:Y:S01]  /*166a0*/  FADD.FTZ R113, R110, R27 ;  /* 0x0000001b6e717221 */ /* 0x000fe20000010000 */
[----:B------:R-:W-:Y:S02]  /*166b0*/  LOP3.LUT R117, R117, R102, R111, 0xfe, !PT ;  /* 0x0000006675757212 */ /* 0x000fe400078efe6f */
        /* <DEDUP_REMOVED lines=51> */
.L_x_10779:
        /* <DEDUP_REMOVED lines=80> */
.L_x_10781:
[----:B------:R-:W-:Y:S05]  /*16ef0*/  BSYNC.RECONVERGENT B0 ;  /* 0x0000000000007941 */ /* 0x000fea0003800200 */
.L_x_10780:
        /* <DEDUP_REMOVED lines=14> */
.L_x_10783:
[----:B------:R-:W-:Y:S05]  /*16fe0*/  BSYNC.RECONVERGENT B0 ;  /* 0x0000000000007941 */ /* 0x000fea0003800200 */
.L_x_10782:
        /* <DEDUP_REMOVED lines=25> */
[----:B------:R-:W2:Y:S03]  /*17180*/  MUFU.RCP R110, R105 ;  /* 0x00000069006e7308 */ /* 0x000ea60000001000 */
[----:B------:R-:W3:Y:S01]  /*17190*/  SHFL.DOWN PT, R114, R113, 0x2, 0x1f ;  /* 0x08401f0071727f89 */ /* 0x000ee200000e0000 */
        /* <DEDUP_REMOVED lines=10> */
[----:B---3--:R-:W-:Y:S01]  /*17240*/  FADD.FTZ R111, R113, R114 ;  /* 0x00000072716f7221 */ /* 0x008fe20000010000 */
[----:B------:R-:W-:-:S03]  /*17250*/  I2FP.F32.S32 R113, R108 ;  /* 0x0000006c00717245 */ /* 0x000fc60000201400 */
        /* <DEDUP_REMOVED lines=61> */
[----:B------:R-:W-:Y:S01]  /*17630*/  F2FP.F16.F32.PACK_AB R15, R14, R15 ;  /* 0x0000000f0e0f723e */ /* 0x000fe200000000ff */
        /* <DEDUP_REMOVED lines=22> */
[----:B------:R-:W-:Y:S01]  /*177a0*/  FMUL.FTZ R23, R109, R20 ;  /* 0x000000146d177220 */ /* 0x000fe20000410000 */
        /* <DEDUP_REMOVED lines=40> */
.L_x_10785:
        /* <DEDUP_REMOVED lines=13> */
.L_x_13727:


//--------------------- .text._ZN10layer_norm31ln_parallel_residual_fwd_kernelINS_13Kernel_traitsI6__halfffffjLj6144ELj1ELj1ELj8ELj16ENS_18Kernel_traits_baseILj6144ES2_ffffjLj256EEEEELb0ELb0ELb0EEEvNS_9FwdParamsE --------------------------
	.section	.text._ZN10layer_norm31ln_parallel_residual_fwd_kernelINS_13Kernel_traitsI6__halfffffjLj6144ELj1ELj1ELj8ELj16ENS_18Kernel_traits_baseILj6144ES2_ffffjLj256EEEEELb0ELb0ELb0EEEvNS_9FwdParamsE,"ax",@progbits
	.align	128
        .global         _ZN10layer_norm31ln_parallel_residual_fwd_kernelINS_13Kernel_traitsI6__halfffffjLj6144ELj1ELj1ELj8ELj16ENS_18Kernel_traits_baseILj6144ES2_ffffjLj256EEEEELb0ELb0ELb0EEEvNS_9FwdParamsE
        .type           _ZN10layer_norm31ln_parallel_residual_fwd_kernelINS_13Kernel_traitsI6__halfffffjLj6144ELj1ELj1ELj8ELj16ENS_18Kernel_traits_baseILj6144ES2_ffffjLj256EEEEELb0ELb0ELb0EEEvNS_9FwdParamsE,@function
        .size           _ZN10layer_norm31ln_parallel_residual_fwd_kernelINS_13Kernel_traitsI6__halfffffjLj6144ELj1ELj1ELj8ELj16ENS_18Kernel_traits_baseILj6144ES2_ffffjLj256EEEEELb0ELb0ELb0EEEvNS_9FwdParamsE,(.L_x_13728 - _ZN10layer_norm31ln_parallel_residual_fwd_kernelINS_13Kernel_traitsI6__halfffffjLj6144ELj1ELj1ELj8ELj16ENS_18Kernel_traits_baseILj6144ES2_ffffjLj256EEEEELb0ELb0ELb0EEEvNS_9FwdParamsE)
        .other          _ZN10layer_norm31ln_parallel_residual_fwd_kernelINS_13Kernel_traitsI6__halfffffjLj6144ELj1ELj1ELj8ELj16ENS_18Kernel_traits_baseILj6144ES2_ffffjLj256EEEEELb0ELb0ELb0EEEvNS_9FwdParamsE,@"STO_CUDA_ENTRY STV_DEFAULT"
_ZN10layer_norm31ln_parallel_residual_fwd_kernelINS_13Kernel_traitsI6__halfffffjLj6144ELj1ELj1ELj8ELj16ENS_18Kernel_traits_baseILj6144ES2_ffffjLj256EEEEELb0ELb0ELb0EEEvNS_9FwdParamsE:
.text._ZN10layer_norm31ln_parallel_residual_fwd_kernelINS_13Kernel_traitsI6__halfffffjLj6144ELj1ELj1ELj8ELj16ENS_18Kernel_traits_baseILj6144ES2_ffffjLj256EEEEELb0ELb0ELb0EEEvNS_9FwdParamsE:
        /* <DEDUP_REMOVED lines=22> */
[C---:B------:R-:W-:Y:S02]  /*0160*/  ISETP.GE.U32.AND P1, PT, R8.reuse, 0x200, PT ;  /* 0x000002000800780c */ /* 0x040fe40003f26070 */
[C---:B------:R-:W-:Y:S02]  /*0170*/  ISETP.GE.U32.AND P2, PT, R8.reuse, 0x300, PT ;  /* 0x000003000800780c */ /* 0x040fe40003f46070 */
[C---:B------:R-:W-:Y:S01]  /*0180*/  ISETP.GE.U32.AND P3, PT, R8.reuse, 0x400, PT ;  /* 0x000004000800780c */ /* 0x040fe20003f66070 */
[----:B------:R-:W1:Y:S01]  /*0190*/  LDC.64 R40, c[0x0][0x3d8] ;  /* 0x0000f600ff287b82 */ /* 0x000e620000000a00 */
[----:B------:R-:W-:-:S07]  /*01a0*/  ISETP.GE.U32.AND P4, PT, R8, 0x500, PT ;  /* 0x000005000800780c */ /* 0x000fce0003f86070 */
[----:B------:R-:W2:Y:S08]  /*01b0*/  LDC.64 R42, c[0x0][0x3d0] ;  /* 0x0000f400ff2a7b82 */ /* 0x000eb00000000a00 */
[----:B------:R-:W3:Y:S01]  /*01c0*/  LDC.64 R44, c[0x0][0x3d8] ;  /* 0x0000f600ff2c7b82 */ /* 0x000ee20000000a00 */
[----:B0-----:R-:W-:-:S05]  /*01d0*/  @P0 IMAD.WIDE.U32 R28, R7, 0x8, R28 ;  /* 0x00000008071c0825 */ /* 0x001fca00078e001c */
[----:B------:R-:W5:Y:S02]  /*01e0*/  @P0 LDG.E.64 R12, desc[UR6][R28.64] ;  /* 0x000000061c0c0981 */ /* 0x000f64000c1e1b00 */
[----:B------:R-:W0:Y:S01]  /*01f0*/  LDC.64 R46, c[0x0][0x3d0] ;  /* 0x0000f400ff2e7b82 */ /* 0x000e220000000a00 */
[C---:B-1----:R-:W-:Y:S01]  /*0200*/  @P0 IMAD.WIDE.U32 R40, R7.reuse, 0x8, R40 ;  /* 0x0000000807280825 */ /* 0x042fe200078e0028 */
[----:B------:R-:W-:-:S06]  /*0210*/  @P0 LOP3.LUT R7, R7, 0x100, RZ, 0xfc, !PT ;  /* 0x0000010007070812 */ /* 0x000fcc00078efcff */
[----:B------:R-:W1:Y:S01]  /*0220*/  LDC.64 R48, c[0x0][0x3d8] ;  /* 0x0000f600ff307b82 */ /* 0x000e620000000a00 */
[----:B--2---:R-:W-:-:S07]  /*0230*/  @P1 IMAD.WIDE.U32 R42, R7, 0x8, R42 ;  /* 0x00000008072a1825 */ /* 0x004fce00078e002a */
[----:B------:R-:W2:Y:S01]  /*0240*/  LDC.64 R50, c[0x0][0x3d0] ;  /* 0x0000f400ff327b82 */ /* 0x000ea20000000a00 */
[C---:B---3--:R-:W-:Y:S01]  /*0250*/  @P1 IMAD.WIDE.U32 R44, R7.reuse, 0x8, R44 ;  /* 0x00000008072c1825 */ /* 0x048fe200078e002c */
[----:B------:R-:W-:-:S06]  /*0260*/  @P1 IADD3 R7, PT, PT, R7, 0x100, RZ ;  /* 0x0000010007071810 */ /* 0x000fcc0007ffe0ff */
[----:B------:R-:W3:Y:S01]  /*0270*/  LDC.64 R52, c[0x0][0x3d8] ;  /* 0x0000f600ff347b82 */ /* 0x000ee20000000a00 */
[----:B0-----:R-:W-:-:S07]  /*0280*/  @P2 IMAD.WIDE.U32 R46, R7, 0x8, R46 ;  /* 0x00000008072e2825 */ /* 0x001fce00078e002e */
[----:B------:R-:W0:Y:S01]  /*0290*/  LDC.64 R54, c[0x0][0x3d0] ;  /* 0x0000f400ff367b82 */ /* 0x000e220000000a00 */
[C---:B-1----:R-:W-:Y:S01]  /*02a0*/  @P2 IMAD.WIDE.U32 R48, R7.reuse, 0x8, R48 ;  /* 0x0000000807302825 */ /* 0x042fe200078e0030 */
[----:B------:R-:W-:-:S06]  /*02b0*/  @P2 IADD3 R7, PT, PT, R7, 0x100, RZ ;  /* 0x0000010007072810 */ /* 0x000fcc0007ffe0ff */
[----:B------:R-:W1:Y:S01]  /*02c0*/  LDC.64 R56, c[0x0][0x3d8] ;  /* 0x0000f600ff387b82 */ /* 0x000e620000000a00 */
[C---:B--2---:R-:W-:Y:S01]  /*02d0*/  @P3 IMAD.WIDE.U32 R50, R7.reuse, 0x8, R50 ;  /* 0x0000000807323825 */ /* 0x044fe200078e0032 */
[----:B------:R-:W-:Y:S02]  /*02e0*/  ISETP.GE.U32.AND P5, PT, R8, 0x600, PT ;  /* 0x000006000800780c */ /* 0x000fe40003fa6070 */
[----:B------:R-:W-:Y:S02]  /*02f0*/  @P0 CS2R R30, SRZ ;  /* 0x00000000001e0805 */ /* 0x000fe4000001ff00 */
[----:B------:R-:W-:Y:S02]  /*0300*/  @P1 CS2R R32, SRZ ;  /* 0x0000000000201805 */ /* 0x000fe4000001ff00 */
[----:B------:R-:W-:Y:S01]  /*0310*/  @P2 CS2R R34, SRZ ;  /* 0x0000000000222805 */ /* 0x000fe2000001ff00 */
[----:B------:R-:W5:Y:S01]  /*0320*/  @P3 LDG.E.64 R4, desc[UR6][R50.64] ;  /* 0x0000000632043981 */ /* 0x000f62000c1e1b00 */
[C---:B---3--:R-:W-:Y:S01]  /*0330*/  @P3 IMAD.WIDE.U32 R52, R7.reuse, 0x8, R52 ;  /* 0x0000000807343825 */ /* 0x048fe200078e0034 */
[----:B------:R-:W-:-:S02]  /*0340*/  @P3 IADD3 R7, PT, PT, R7, 0x100, RZ ;  /* 0x0000010007073810 */ /* 0x000fc40007ffe0ff */
[----:B------:R-:W-:Y:S02]  /*0350*/  @P3 CS2R R36, SRZ ;  /* 0x0000000000243805 */ /* 0x000fe4000001ff00 */
[----:B------:R-:W-:Y:S01]  /*0360*/  @P4 CS2R R38, SRZ ;  /* 0x0000000000264805 */ /* 0x000fe2000001ff00 */
[----:B------:R2:W5:Y:S01]  /*0370*/  @P0 LDG.E.64 R14, desc[UR6][R40.64] ;  /* 0x00000006280e0981 */ /* 0x000562000c1e1b00 */
[----:B0-----:R-:W-:-:S03]  /*0380*/  @P4 IMAD.WIDE.U32 R54, R7, 0x8, R54 ;  /* 0x0000000807364825 */ /* 0x001fc600078e0036 */
[----:B------:R-:W5:Y:S04]  /*0390*/  @P3 LDG.E.64 R2, desc[UR6][R52.64] ;  /* 0x0000000634023981 */ /* 0x000f68000c1e1b00 */
[----:B------:R-:W5:Y:S01]  /*03a0*/  @P4 LDG.E.64 R24, desc[UR6][R54.64] ;  /* 0x0000000636184981 */ /* 0x000f62000c1e1b00 */
[----:B-1----:R-:W-:-:S03]  /*03b0*/  @P4 IMAD.WIDE.U32 R56, R7, 0x8, R56 ;  /* 0x0000000807384825 */ /* 0x002fc600078e0038 */
[----:B------:R0:W5:Y:S04]  /*03c0*/  @P1 LDG.E.64 R16, desc[UR6][R42.64] ;  /* 0x000000062a101981 */ /* 0x000168000c1e1b00 */
[----:B------:R-:W5:Y:S01]  /*03d0*/  @P4 LDG.E.64 R26, desc[UR6][R56.64] ;  /* 0x00000006381a4981 */ /* 0x000f62000c1e1b00 */
[----:B--2---:R-:W-:Y:S02]  /*03e0*/  MOV R40, R38 ;  /* 0x0000002600287202 */ /* 0x004fe40000000f00 */
[----:B------:R-:W-:Y:S01]  /*03f0*/  MOV R41, R39 ;  /* 0x0000002700297202 */ /* 0x000fe20000000f00 */
[----:B------:R1:W5:Y:S01]  /*0400*/  @P1 LDG.E.64 R18, desc[UR6][R44.64] ;  /* 0x000000062c121981 */ /* 0x000362000c1e1b00 */
[----:B------:R-:W-:Y:S02]  /*0410*/  @P4 IADD3 R7, PT, PT, R7, 0x100, RZ ;  /* 0x0000010007074810 */ /* 0x000fe40007ffe0ff */
[----:B0-----:R-:W-:Y:S01]  /*0420*/  MOV R42, R36 ;  /* 0x00000024002a7202 */ /* 0x001fe20000000f00 */
[----:B------:R0:W5:Y:S01]  /*0430*/  @P2 LDG.E.64 R20, desc[UR6][R46.64] ;  /* 0x000000062e142981 */ /* 0x000162000c1e1b00 */
[----:B------:R-:W-:-:S03]  /*0440*/  MOV R43, R37 ;  /* 0x00000025002b7202 */ /* 0x000fc60000000f00 */
[----:B------:R2:W5:Y:S01]  /*0450*/  @P2 LDG.E.64 R10, desc[UR6][R48.64] ;  /* 0x00000006300a2981 */ /* 0x000562000c1e1b00 */
[----:B-1----:R-:W-:Y:S02]  /*0460*/  MOV R44, R34 ;  /* 0x00000022002c7202 */ /* 0x002fe40000000f00 */
[----:B------:R-:W-:Y:S02]  /*0470*/  MOV R45, R35 ;  /* 0x00000023002d7202 */ /* 0x000fe40000000f00 */
[----:B0-----:R-:W-:Y:S02]  /*0480*/  MOV R46, R32 ;  /* 0x00000020002e7202 */ /* 0x001fe40000000f00 */
[----:B------:R-:W-:Y:S02]  /*0490*/  MOV R47, R33 ;  /* 0x00000021002f7202 */ /* 0x000fe40000000f00 */
[----:B--2---:R-:W-:Y:S02]  /*04a0*/  MOV R48, R30 ;  /* 0x0000001e00307202 */ /* 0x004fe40000000f00 */
[----:B------:R-:W-:Y:S01]  /*04b0*/  MOV R49, R31 ;  /* 0x0000001f00317202 */ /* 0x000fe20000000f00 */
[----:B------:R-:W-:Y:S06]  /*04c0*/  @!P5 BRA `(.L_x_10789) ;  /* 0x0000000c00f0d947 */ /* 0x000fec0003800000 */
[----:B------:R-:W0:Y:S08]  /*04d0*/  LDC.64 R52, c[0x0][0x3d8] ;  /* 0x0000f600ff347b82 */ /* 0x000e300000000a00 */
[----:B------:R-:W1:Y:S01]  /*04e0*/  LDC.64 R28, c[0x0][0x3d0] ;  /* 0x0000f400ff1c7b82 */ /* 0x000e620000000a00 */
[----:B0-----:R-:W-:-:S06]  /*04f0*/  IMAD.WIDE.U32 R52, R7, 0x8, R52 ;  /* 0x0000000807347825 */ /* 0x001fcc00078e0034 */
[----:B------:R-:W5:Y:S01]  /*0500*/  LDG.E.64 R52, desc[UR6][R52.64] ;  /* 0x0000000634347981 */ /* 0x000f62000c1e1b00 */
[----:B-1----:R-:W-:-:S06]  /*0510*/  IMAD.WIDE.U32 R28, R7, 0x8, R28 ;  /* 0x00000008071c7825 */ /* 0x002fcc00078e001c */
[----:B------:R-:W5:Y:S01]  /*0520*/  LDG.E.64 R28, desc[UR6][R28.64] ;  /* 0x000000061c1c7981 */ /* 0x000f62000c1e1b00 */
[----:B------:R-:W-:Y:S02]  /*0530*/  CS2R R50, SRZ ;  /* 0x0000000000327805 */ /* 0x000fe4000001ff00 */
[----:B------:R-:W-:Y:S02]  /*0540*/  CS2R R72, SRZ ;  /* 0x0000000000487805 */ /* 0x000fe4000001ff00 */
[----:B------:R-:W-:Y:S02]  /*0550*/  MOV R40, R38 ;  /* 0x0000002600287202 */ /* 0x000fe40000000f00 */
[----:B------:R-:W-:Y:S02]  /*0560*/  MOV R41, R39 ;  /* 0x0000002700297202 */ /* 0x000fe40000000f00 */
[----:B------:R-:W-:Y:S02]  /*0570*/  MOV R42, R36 ;  /* 0x00000024002a7202 */ /* 0x000fe40000000f00 */
[----:B------:R-:W-:-:S02]  /*0580*/  MOV R43, R37 ;  /* 0x00000025002b7202 */ /* 0x000fc40000000f00 */
[----:B------:R-:W-:Y:S02]  /*0590*/  MOV R44, R34 ;  /* 0x00000022002c7202 */ /* 0x000fe40000000f00 */
[----:B------:R-:W-:Y:S02]  /*05a0*/  MOV R45, R35 ;  /* 0x00000023002d7202 */ /* 0x000fe40000000f00 */
[----:B------:R-:W-:Y:S02]  /*05b0*/  MOV R46, R32 ;  /* 0x00000020002e7202 */ /* 0x000fe40000000f00 */
[----:B------:R-:W-:Y:S02]  /*05c0*/  MOV R47, R33 ;  /* 0x00000021002f7202 */ /* 0x000fe40000000f00 */
[----:B------:R-:W-:Y:S02]  /*05d0*/  MOV R48, R30 ;  /* 0x0000001e00307202 */ /* 0x000fe40000000f00 */
[----:B------:R-:W-:Y:S01]  /*05e0*/  MOV R49, R31 ;  /* 0x0000001f00317202 */ /* 0x000fe20000000f00 */
[----:B------:R-:W-:Y:S06]  /*05f0*/  BRA `(.L_x_10789) ;  /* 0x0000000c00a47947 */ /* 0x000fec0003800000 */
.L_x_10788:
[C---:B------:R-:W-:Y:S01]  /*0600*/  ISETP.GE.U32.AND P0, PT, R8.reuse, 0x100, PT ;  /* 0x000001000800780c */ /* 0x040fe20003f06070 */
[----:B------:R-:W0:Y:S01]  /*0610*/  LDC.64 R50, c[0x0][0x3d0] ;  /* 0x0000f400ff327b82 */ /* 0x000e220000000a00 */
[C---:B------:R-:W-:Y:S02]  /*0620*/  ISETP.GE.U32.AND P1, PT, R8.reuse, 0x200, PT ;  /* 0x000002000800780c */ /* 0x040fe40003f26070 */
[C---:B------:R-:W-:Y:S02]  /*0630*/  ISETP.GE.U32.AND P2, PT, R8.reuse, 0x300, PT ;  /* 0x000003000800780c */ /* 0x040fe40003f46070 */
[C---:B------:R-:W-:Y:S02]  /*0640*/  ISETP.GE.U32.AND P3, PT, R8.reuse, 0x400, PT ;  /* 0x000004000800780c */ /* 0x040fe40003f66070 */
[----:B------:R-:W-:Y:S01]  /*0650*/  ISETP.GE.U32.AND P4, PT, R8, 0x500, PT ;  /* 0x000005000800780c */ /* 0x000fe20003f86070 */
[----:B------:R-:W1:Y:S08]  /*0660*/  LDC.64 R52, c[0x0][0x3d8] ;  /* 0x0000f600ff347b82 */ /* 0x000e700000000a00 */
[----:B------:R-:W2:Y:S08]  /*0670*/  @P0 LDC.64 R28, c[0x0][0x440] ;  /* 0x00011000ff1c0b82 */ /* 0x000eb00000000a00 */
[----:B------:R-:W3:Y:S01]  /*0680*/  LDC.64 R54, c[0x0][0x3d0] ;  /* 0x0000f400ff367b82 */ /* 0x000ee20000000a00 */
[----:B0-----:R-:W-:-:S05]  /*0690*/  @P0 IMAD.WIDE.U32 R50, R7, 0x8, R50 ;  /* 0x0000000807320825 */ /* 0x001fca00078e0032 */
[----:B------:R0:W5:Y:S02]  /*06a0*/  @P0 LDG.E.64 R12, desc[UR6][R50.64] ;  /* 0x00000006320c0981 */ /* 0x000164000c1e1b00 */
[----:B------:R-:W4:Y:S01]  /*06b0*/  LDC.64 R56, c[0x0][0x3d8] ;  /* 0x0000f600ff387b82 */ /* 0x000f220000000a00 */
[----:B-1----:R-:W-:-:S05]  /*06c0*/  @P0 IMAD.WIDE.U32 R52, R7, 0x8, R52 ;  /* 0x0000000807340825 */ /* 0x002fca00078e0034 */
[----:B------:R0:W5:Y:S02]  /*06d0*/  @P0 LDG.E.64 R14, desc[UR6][R52.64] ;  /* 0x00000006340e0981 */ /* 0x000164000c1e1b00 */
[----:B------:R-:W1:Y:S01]  /*06e0*/  @P1 LDC.64 R58, c[0x0][0x440] ;  /* 0x00011000ff3a1b82 */ /* 0x000e620000000a00 */
[C---:B--2---:R-:W-:Y:S01]  /*06f0*/  @P0 IMAD.WIDE.U32 R28, R7.reuse, 0x8, R28 ;  /* 0x00000008071c0825 */ /* 0x044fe200078e001c */
[----:B------:R-:W-:-:S04]  /*0700*/  @P0 LOP3.LUT R7, R7, 0x100, RZ, 0xfc, !PT ;  /* 0x0000010007070812 */ /* 0x000fc800078efcff */
[----:B------:R0:W5:Y:S02]  /*0710*/  @P0 LD.E.64 R48, desc[UR6][R28.64] ;  /* 0x000000061c300980 */ /* 0x000164000c101b00 */
[----:B------:R-:W2:Y:S01]  /*0720*/  LDC.64 R60, c[0x0][0x3d0] ;  /* 0x0000f400ff3c7b82 */ /* 0x000ea20000000a00 */
[----:B---3--:R-:W-:-:S05]  /*0730*/  @P1 IMAD.WIDE.U32 R54, R7, 0x8, R54 ;  /* 0x0000000807361825 */ /* 0x008fca00078e0036 */
[----:B------:R0:W5:Y:S02]  /*0740*/  @P1 LDG.E.64 R16, desc[UR6][R54.64] ;  /* 0x0000000636101981 */ /* 0x000164000c1e1b00 */
[----:B------:R-:W3:Y:S01]  /*0750*/  LDC.64 R62, c[0x0][0x3d8] ;  /* 0x0000f600ff3e7b82 */ /* 0x000ee20000000a00 */
[----:B----4-:R-:W-:-:S05]  /*0760*/  @P1 IMAD.WIDE.U32 R56, R7, 0x8, R56 ;  /* 0x0000000807381825 */ /* 0x010fca00078e0038 */
[----:B------:R0:W5:Y:S02]  /*0770*/  @P1 LDG.E.64 R18, desc[UR6][R56.64] ;  /* 0x0000000638121981 */ /* 0x000164000c1e1b00 */
[----:B------:R-:W4:Y:S01]  /*0780*/  @P2 LDC.64 R64, c[0x0][0x440] ;  /* 0x00011000ff402b82 */ /* 0x000f220000000a00 */
[C---:B-1----:R-:W-:Y:S01]  /*0790*/  @P1 IMAD.WIDE.U32 R58, R7.reuse, 0x8, R58 ;  /* 0x00000008073a1825 */ /* 0x042fe200078e003a */
[----:B------:R-:W-:-:S04]  /*07a0*/  @P1 IADD3 R7, PT, PT, R7, 0x100, RZ ;  /* 0x0000010007071810 */ /* 0x000fc80007ffe0ff */
[----:B------:R0:W5:Y:S02]  /*07b0*/  @P1 LD.E.64 R46, desc[UR6][R58.64] ;  /* 0x000000063a2e1980 */ /* 0x000164000c101b00 */
[----:B------:R-:W1:Y:S01]  /*07c0*/  LDC.64 R66, c[0x0][0x3d0] ;  /* 0x0000f400ff427b82 */ /* 0x000e620000000a00 */
[----:B--2---:R-:W-:-:S05]  /*07d0*/  @P2 IMAD.WIDE.U32 R60, R7, 0x8, R60 ;  /* 0x00000008073c2825 */ /* 0x004fca00078e003c */
[----:B------:R0:W5:Y:S02]  /*07e0*/  @P2 LDG.E.64 R20, desc[UR6][R60.64] ;  /* 0x000000063c142981 */ /* 0x000164000c1e1b00 */
[----:B------:R-:W2:Y:S01]  /*07f0*/  LDC.64 R68, c[0x0][0x3d8] ;  /* 0x0000f600ff447b82 */ /* 0x000ea20000000a00 */
[----:B---3--:R-:W-:-:S05]  /*0800*/  @P2 IMAD.WIDE.U32 R62, R7, 0x8, R62 ;  /* 0x00000008073e2825 */ /* 0x008fca00078e003e */
[----:B------:R0:W5:Y:S02]  /*0810*/  @P2 LDG.E.64 R10, desc[UR6][R62.64] ;  /* 0x000000063e0a2981 */ /* 0x000164000c1e1b00 */
[----:B------:R-:W3:Y:S01]  /*0820*/  @P3 LDC.64 R70, c[0x0][0x440] ;  /* 0x00011000ff463b82 */ /* 0x000ee20000000a00 */
[C---:B----4-:R-:W-:Y:S01]  /*0830*/  @P2 IMAD.WIDE.U32 R64, R7.reuse, 0x8, R64 ;  /* 0x0000000807402825 */ /* 0x050fe200078e0040 */
[----:B------:R-:W-:-:S04]  /*0840*/  @P2 IADD3 R7, PT, PT, R7, 0x100, RZ ;  /* 0x0000010007072810 */ /* 0x000fc80007ffe0ff */
[----:B------:R0:W5:Y:S02]  /*0850*/  @P2 LD.E.64 R44, desc[UR6][R64.64] ;  /* 0x00000006402c2980 */ /* 0x000164000c101b00 */
[----:B------:R-:W4:Y:S08]  /*0860*/  LDC.64 R72, c[0x0][0x3d0] ;  /* 0x0000f400ff487b82 */ /* 0x000f300000000a00 */
[----:B------:R-:W0:Y:S08]  /*0870*/  LDC.64 R74, c[0x0][0x3d8] ;  /* 0x0000f600ff4a7b82 */ /* 0x000e300000000a00 */
[----:B------:R-:W0:Y:S01]  /*0880*/  @P4 LDC.64 R76, c[0x0][0x440] ;  /* 0x00011000ff4c4b82 */ /* 0x000e220000000a00 */
[----:B-1----:R-:W-:-:S04]  /*0890*/  @P3 IMAD.WIDE.U32 R66, R7, 0x8, R66 ;  /* 0x0000000807423825 */ /* 0x002fc800078e0042 */
[C---:B--2---:R-:W-:Y:S01]  /*08a0*/  @P3 IMAD.WIDE.U32 R68, R7.reuse, 0x8, R68 ;  /* 0x0000000807443825 */ /* 0x044fe200078e0044 */
[----:B------:R1:W5:Y:S03]  /*08b0*/  @P3 LDG.E.64 R4, desc[UR6][R66.64] ;  /* 0x0000000642043981 */ /* 0x000366000c1e1b00 */
[C---:B---3--:R-:W-:Y:S01]  /*08c0*/  @P3 IMAD.WIDE.U32 R70, R7.reuse, 0x8, R70 ;  /* 0x0000000807463825 */ /* 0x048fe200078e0046 */
[----:B------:R-:W-:Y:S01]  /*08d0*/  @P3 IADD3 R7, PT, PT, R7, 0x100, RZ ;  /* 0x0000010007073810 */ /* 0x000fe20007ffe0ff */
[----:B------:R1:W5:Y:S04]  /*08e0*/  @P3 LDG.E.64 R2, desc[UR6][R68.64] ;  /* 0x0000000644023981 */ /* 0x000368000c1e1b00 */
[C---:B----4-:R-:W-:Y:S01]  /*08f0*/  @P4 IMAD.WIDE.U32 R72, R7.reuse, 0x8, R72 ;  /* 0x0000000807484825 */ /* 0x050fe200078e0048 */
[----:B------:R1:W5:Y:S03]  /*0900*/  @P3 LD.E.64 R42, desc[UR6][R70.64] ;  /* 0x00000006462a3980 */ /* 0x000366000c101b00 */
[C---:B0-----:R-:W-:Y:S01]  /*0910*/  @P4 IMAD.WIDE.U32 R74, R7.reuse, 0x8, R74 ;  /* 0x00000008074a4825 */ /* 0x041fe200078e004a */
[----:B------:R1:W5:Y:S03]  /*0920*/  @P4 LDG.E.64 R24, desc[UR6][R72.64] ;  /* 0x0000000648184981 */ /* 0x000366000c1e1b00 */
[----:B------:R-:W-:Y:S01]  /*0930*/  @P4 IMAD.WIDE.U32 R76, R7, 0x8, R76 ;  /* 0x00000008074c4825 */ /* 0x000fe200078e004c */
[----:B------:R1:W5:Y:S04]  /*0940*/  @P4 LDG.E.64 R26, desc[UR6][R74.64] ;  /* 0x000000064a1a4981 */ /* 0x000368000c1e1b00 */
[----:B------:R1:W5:Y:S01]  /*0950*/  @P4 LD.E.64 R40, desc[UR6][R76.64] ;  /* 0x000000064c284980 */ /* 0x000362000c101b00 */
[----:B------:R-:W-:-:S02]  /*0960*/  ISETP.GE.U32.AND P5, PT, R8, 0x600, PT ;  /* 0x000006000800780c */ /* 0x000fc40003fa6070 */
[----:B------:R-:W-:Y:S02]  /*0970*/  @P0 CS2R R30, SRZ ;  /* 0x00000000001e0805 */ /* 0x000fe4000001ff00 */
[----:B------:R-:W-:Y:S02]  /*0980*/  @P1 CS2R R32, SRZ ;  /* 0x0000000000201805 */ /* 0x000fe4000001ff00 */
[----:B------:R-:W-:Y:S02]  /*0990*/  @P2 CS2R R34, SRZ ;  /* 0x0000000000222805 */ /* 0x000fe4000001ff00 */
[----:B------:R-:W-:Y:S02]  /*09a0*/  @P3 CS2R R36, SRZ ;  /* 0x0000000000243805 */ /* 0x000fe4000001ff00 */
[----:B------:R-:W-:Y:S02]  /*09b0*/  @P4 CS2R R38, SRZ ;  /* 0x0000000000264805 */ /* 0x000fe4000001ff00 */
[----:B------:R-:W-:Y:S01]  /*09c0*/  @P4 IADD3 R7, PT, PT, R7, 0x100, RZ ;  /* 0x0000010007074810 */ /* 0x000fe20007ffe0ff */
[----:B-1----:R-:W-:Y:S06]  /*09d0*/  @!P5 BRA `(.L_x_10789) ;  /* 0x0000000800acd947 */ /* 0x002fec0003800000 */
[----:B------:R-:W0:Y:S08]  /*09e0*/  LDC.64 R28, c[0x0][0x3d0] ;  /* 0x0000f400ff1c7b82 */ /* 0x000e300000000a00 */
[----:B------:R-:W1:Y:S08]  /*09f0*/  LDC.64 R52, c[0x0][0x3d8] ;  /* 0x0000f600ff347b82 */ /* 0x000e700000000a00 */
[----:B------:R-:W2:Y:S01]  /*0a00*/  LDC.64 R72, c[0x0][0x440] ;  /* 0x00011000ff487b82 */ /* 0x000ea20000000a00 */
[----:B0-----:R-:W-:-:S06]  /*0a10*/  IMAD.WIDE.U32 R28, R7, 0x8, R28 ;  /* 0x00000008071c7825 */ /* 0x001fcc00078e001c */
[----:B------:R-:W5:Y:S01]  /*0a20*/  LDG.E.64 R28, desc[UR6][R28.64] ;  /* 0x000000061c1c7981 */ /* 0x000f62000c1e1b00 */
[----:B-1----:R-:W-:-:S06]  /*0a30*/  IMAD.WIDE.U32 R52, R7, 0x8, R52 ;  /* 0x0000000807347825 */ /* 0x002fcc00078e0034 */
[----:B------:R-:W5:Y:S01]  /*0a40*/  LDG.E.64 R52, desc[UR6][R52.64] ;  /* 0x0000000634347981 */ /* 0x000f62000c1e1b00 */
[----:B--2---:R-:W-:-:S06]  /*0a50*/  IMAD.WIDE.U32 R72, R7, 0x8, R72 ;  /* 0x0000000807487825 */ /* 0x004fcc00078e0048 */
[----:B------:R-:W5:Y:S01]  /*0a60*/  LD.E.64 R72, desc[UR6][R72.64] ;  /* 0x0000000648487980 */ /* 0x000f62000c101b00 */
[----:B------:R-:W-:Y:S01]  /*0a70*/  CS2R R50, SRZ ;  /* 0x0000000000327805 */ /* 0x000fe2000001ff00 */
[----:B------:R-:W-:Y:S06]  /*0a80*/  BRA `(.L_x_10789) ;  /* 0x0000000800807947 */ /* 0x000fec0003800000 */
.L_x_10787:
[----:B------:R-:W0:Y:S02]  /*0a90*/  LDCU.64 UR4, c[0x0][0x440] ;  /* 0x00008800ff0477ac */ /* 0x000e240008000a00 */
[----:B0-----:R-:W-:-:S04]  /*0aa0*/  UISETP.NE.U32.AND UP0, UPT, UR4, URZ, UPT ;  /* 0x000000ff0400728c */ /* 0x001fc8000bf05070 */
[----:B------:R-:W-:-:S09]  /*0ab0*/  UISETP.NE.AND.EX UP0, UPT, UR5, URZ, UPT, UP0 ;  /* 0x000000ff0500728c */ /* 0x000fd2000bf05300 */
[----:B------:R-:W-:Y:S05]  /*0ac0*/  BRA.U !UP0, `(.L_x_10790) ;  /* 0x0000000508547547 */ /* 0x000fea000b800000 */
        /* <DEDUP_REMOVED lines=8> */
[----:B------:R-:W3:Y:S01]  /*0b50*/  @P0 LDC.64 R54, c[0x0][0x440] ;  /* 0x00011000ff360b82 */ /* 0x000ee20000000a00 */
[----:B0-----:R-:W-:-:S05]  /*0b60*/  @P0 IMAD.WIDE.U32 R50, R7, 0x8, R50 ;  /* 0x0000000807320825 */ /* 0x001fca00078e0032 */
[----:B------:R0:W5:Y:S02]  /*0b70*/  @P0 LDG.E.64 R12, desc[UR6][R50.64] ;  /* 0x00000006320c0981 */ /* 0x000164000c1e1b00 */
[----:B------:R-:W4:Y:S01]  /*0b80*/  LDC.64 R56, c[0x0][0x3d0] ;  /* 0x0000f400ff387b82 */ /* 0x000f220000000a00 */
[----:B-1----:R-:W-:-:S05]  /*0b90*/  @P0 IMAD.WIDE.U32 R52, R7, 0x8, R52 ;  /* 0x0000000807340825 */ /* 0x002fca00078e0034 */
[----:B------:R0:W5:Y:S02]  /*0ba0*/  @P0 LDG.E.64 R14, desc[UR6][R52.64] ;  /* 0x00000006340e0981 */ /* 0x000164000c1e1b00 */
[----:B------:R-:W1:Y:S01]  /*0bb0*/  @P1 LDC.64 R58, c[0x0][0x438] ;  /* 0x00010e00ff3a1b82 */ /* 0x000e620000000a00 */
[----:B--2---:R-:W-:-:S05]  /*0bc0*/  @P0 IMAD.WIDE.U32 R28, R7, 0x8, R28 ;  /* 0x00000008071c0825 */ /* 0x004fca00078e001c */
[----:B------:R0:W5:Y:S02]  /*0bd0*/  @P0 LD.E.64 R30, desc[UR6][R28.64] ;  /* 0x000000061c1e0980 */ /* 0x000164000c101b00 */
[----:B------:R-:W2:Y:S01]  /*0be0*/  LDC.64 R60, c[0x0][0x3d8] ;  /* 0x0000f600ff3c7b82 */ /* 0x000ea20000000a00 */
[C---:B---3--:R-:W-:Y:S01]  /*0bf0*/  @P0 IMAD.WIDE.U32 R54, R7.reuse, 0x8, R54 ;  /* 0x0000000807360825 */ /* 0x048fe200078e0036 */
[----:B------:R-:W-:-:S04]  /*0c00*/  @P0 LOP3.LUT R7, R7, 0x100, RZ, 0xfc, !PT ;  /* 0x0000010007070812 */ /* 0x000fc800078efcff */
[----:B------:R0:W5:Y:S02]  /*0c10*/  @P0 LD.E.64 R48, desc[UR6][R54.64] ;  /* 0x0000000636300980 */ /* 0x000164000c101b00 */
[----:B------:R-:W3:Y:S01]  /*0c20*/  @P1 LDC.64 R62, c[0x0][0x440] ;  /* 0x00011000ff3e1b82 */ /* 0x000ee20000000a00 */
[----:B----4-:R-:W-:-:S05]  /*0c30*/  @P1 IMAD.WIDE.U32 R56, R7, 0x8, R56 ;  /* 0x0000000807381825 */ /* 0x010fca00078e0038 */
[----:B------:R0:W5:Y:S02]  /*0c40*/  @P1 LDG.E.64 R16, desc[UR6][R56.64] ;  /* 0x0000000638101981 */ /* 0x000164000c1e1b00 */
[----:B------:R-:W4:Y:S01]  /*0c50*/  LDC.64 R64, c[0x0][0x3d0] ;  /* 0x0000f400ff407b82 */ /* 0x000f220000000a00 */
[----:B-1----:R-:W-:-:S05]  /*0c60*/  @P1 IMAD.WIDE.U32 R58, R7, 0x8, R58 ;  /* 0x00000008073a1825 */ /* 0x002fca00078e003a */
[----:B------:R0:W5:Y:S02]  /*0c70*/  @P1 LD.E.64 R32, desc[UR6][R58.64] ;  /* 0x000000063a201980 */ /* 0x000164000c101b00 */
[----:B------:R-:W1:Y:S01]  /*0c80*/  @P2 LDC.64 R66, c[0x0][0x438] ;  /* 0x00010e00ff422b82 */ /* 0x000e620000000a00 */
[----:B--2---:R-:W-:-:S05]  /*0c90*/  @P1 IMAD.WIDE.U32 R60, R7, 0x8, R60 ;  /* 0x00000008073c1825 */ /* 0x004fca00078e003c */
[----:B------:R0:W5:Y:S02]  /*0ca0*/  @P1 LDG.E.64 R18, desc[UR6][R60.64] ;  /* 0x000000063c121981 */ /* 0x000164000c1e1b00 */
[----:B------:R-:W2:Y:S01]  /*0cb0*/  LDC.64 R68, c[0x0][0x3d8] ;  /* 0x0000f600ff447b82 */ /* 0x000ea20000000a00 */
[C---:B---3--:R-:W-:Y:S01]  /*0cc0*/  @P1 IMAD.WIDE.U32 R62, R7.reuse, 0x8, R62 ;  /* 0x00000008073e1825 */ /* 0x048fe200078e003e */
[----:B------:R-:W-:-:S04]  /*0cd0*/  @P1 IADD3 R7, PT, PT, R7, 0x100, RZ ;  /* 0x0000010007071810 */ /* 0x000fc80007ffe0ff */
        /* <DEDUP_REMOVED lines=14> */
[----:B------:R-:W3:Y:S08]  /*0dc0*/  @P3 LDC.64 R78, c[0x0][0x440] ;  /* 0x00011000ff4e3b82 */ /* 0x000ef00000000a00 */
[----:B------:R-:W0:Y:S08]  /*0dd0*/  LDC.64 R80, c[0x0][0x3d0] ;  /* 0x0000f400ff507b82 */ /* 0x000e300000000a00 */
[----:B------:R-:W0:Y:S08]  /*0de0*/  LDC.64 R84, c[0x0][0x3d8] ;  /* 0x0000f600ff547b82 */ /* 0x000e300000000a00 */
[----:B------:R-:W0:Y:S08]  /*0df0*/  @P4 LDC.64 R82, c[0x0][0x438] ;  /* 0x00010e00ff524b82 */ /* 0x000e300000000a00 */
[----:B------:R-:W0:Y:S01]  /*0e00*/  @P4 LDC.64 R86, c[0x0][0x440] ;  /* 0x00011000ff564b82 */ /* 0x000e220000000a00 */
[----:B----4-:R-:W-:-:S04]  /*0e10*/  @P3 IMAD.WIDE.U32 R72, R7, 0x8, R72 ;  /* 0x0000000807483825 */ /* 0x010fc800078e0048 */
[C---:B-1----:R-:W-:Y:S01]  /*0e20*/  @P3 IMAD.WIDE.U32 R74, R7.reuse, 0x8, R74 ;  /* 0x00000008074a3825 */ /* 0x042fe200078e004a */
[----:B------:R1:W5:Y:S03]  /*0e30*/  @P3 LDG.E.64 R4, desc[UR6][R72.64] ;  /* 0x0000000648043981 */ /* 0x000366000c1e1b00 */
[C---:B--2---:R-:W-:Y:S01]  /*0e40*/  @P3 IMAD.WIDE.U32 R76, R7.reuse, 0x8, R76 ;  /* 0x00000008074c3825 */ /* 0x044fe200078e004c */
[----:B------:R1:W5:Y:S03]  /*0e50*/  @P3 LD.E.64 R36, desc[UR6][R74.64] ;  /* 0x000000064a243980 */ /* 0x000366000c101b00 */
[C---:B---3--:R-:W-:Y:S01]  /*0e60*/  @P3 IMAD.WIDE.U32 R78, R7.reuse, 0x8, R78 ;  /* 0x00000008074e3825 */ /* 0x048fe200078e004e */
[----:B------:R-:W-:Y:S01]  /*0e70*/  @P3 IADD3 R7, PT, PT, R7, 0x100, RZ ;  /* 0x0000010007073810 */ /* 0x000fe20007ffe0ff */
[----:B------:R1:W5:Y:S04]  /*0e80*/  @P3 LDG.E.64 R2, desc[UR6][R76.64] ;  /* 0x000000064c023981 */ /* 0x000368000c1e1b00 */
[C---:B0-----:R-:W-:Y:S01]  /*0e90*/  @P4 IMAD.WIDE.U32 R80, R7.reuse, 0x8, R80 ;  /* 0x0000000807504825 */ /* 0x041fe200078e0050 */
[----:B------:R1:W5:Y:S03]  /*0ea0*/  @P3 LD.E.64 R42, desc[UR6][R78.64] ;  /* 0x000000064e2a3980 */ /* 0x000366000c101b00 */
[C---:B------:R-:W-:Y:S01]  /*0eb0*/  @P4 IMAD.WIDE.U32 R84, R7.reuse, 0x8, R84 ;  /* 0x0000000807544825 */ /* 0x040fe200078e0054 */
[----:B------:R1:W5:Y:S03]  /*0ec0*/  @P4 LDG.E.64 R24, desc[UR6][R80.64] ;  /* 0x0000000650184981 */ /* 0x000366000c1e1b00 */
[C---:B------:R-:W-:Y:S01]  /*0ed0*/  @P4 IMAD.WIDE.U32 R82, R7.reuse, 0x8, R82 ;  /* 0x0000000807524825 */ /* 0x040fe200078e0052 */
[----:B------:R1:W5:Y:S03]  /*0ee0*/  @P4 LDG.E.64 R26, desc[UR6][R84.64] ;  /* 0x00000006541a4981 */ /* 0x000366000c1e1b00 */
[----:B------:R-:W-:Y:S01]  /*0ef0*/  @P4 IMAD.WIDE.U32 R86, R7, 0x8, R86 ;  /* 0x0000000807564825 */ /* 0x000fe200078e0056 */
[----:B------:R1:W5:Y:S04]  /*0f00*/  @P4 LD.E.64 R38, desc[UR6][R82.64] ;  /* 0x0000000652264980 */ /* 0x000368000c101b00 */
[----:B------:R1:W5:Y:S01]  /*0f10*/  @P4 LD.E.64 R40, desc[UR6][R86.64] ;  /* 0x0000000656284980 */ /* 0x000362000c101b00 */
[----:B------:R-:W-:-:S02]  /*0f20*/  ISETP.GE.U32.AND P1, PT, R8, 0x600, PT ;  /* 0x000006000800780c */ /* 0x000fc40003f26070 */
[----:B------:R-:W-:-:S11]  /*0f30*/  @P4 IADD3 R7, PT, PT, R7, 0x100, RZ ;  /* 0x0000010007074810 */ /* 0x000fd60007ffe0ff */
[----:B-1----:R-:W-:Y:S05]  /*0f40*/  @!P1 BRA `(.L_x_10789) ;  /* 0x0000000400509947 */ /* 0x002fea0003800000 */
[----:B------:R-:W0:Y:S08]  /*0f50*/  LDC.64 R28, c[0x0][0x3d0] ;  /* 0x0000f400ff1c7b82 */ /* 0x000e300000000a00 */
[----:B------:R-:W1:Y:S08]  /*0f60*/  LDC.64 R52, c[0x0][0x3d8] ;  /* 0x0000f600ff347b82 */ /* 0x000e700000000a00 */
[----:B------:R-:W2:Y:S08]  /*0f70*/  LDC.64 R72, c[0x0][0x440] ;  /* 0x00011000ff487b82 */ /* 0x000eb00000000a00 */
[----:B------:R-:W3:Y:S01]  /*0f80*/  LDC.64 R50, c[0x0][0x438] ;  /* 0x00010e00ff327b82 */ /* 0x000ee20000000a00 */
[----:B0-----:R-:W-:-:S06]  /*0f90*/  IMAD.WIDE.U32 R28, R7, 0x8, R28 ;  /* 0x00000008071c7825 */ /* 0x001fcc00078e001c */
[----:B------:R-:W5:Y:S01]  /*0fa0*/  LDG.E.64 R28, desc[UR6][R28.64] ;  /* 0x000000061c1c7981 */ /* 0x000f62000c1e1b00 */
[----:B-1----:R-:W-:-:S06]  /*0fb0*/  IMAD.WIDE.U32 R52, R7, 0x8, R52 ;  /* 0x0000000807347825 */ /* 0x002fcc00078e0034 */
[----:B------:R-:W5:Y:S01]  /*0fc0*/  LDG.E.64 R52, desc[UR6][R52.64] ;  /* 0x0000000634347981 */ /* 0x000f62000c1e1b00 */
[----:B--2---:R-:W-:-:S06]  /*0fd0*/  IMAD.WIDE.U32 R72, R7, 0x8, R72 ;  /* 0x0000000807487825 */ /* 0x004fcc00078e0048 */
[----:B------:R-:W5:Y:S01]  /*0fe0*/  LD.E.64 R72, desc[UR6][R72.64] ;  /* 0x0000000648487980 */ /* 0x000f62000c101b00 */
[----:B---3--:R-:W-:-:S06]  /*0ff0*/  IMAD.WIDE.U32 R50, R7, 0x8, R50 ;  /* 0x0000000807327825 */ /* 0x008fcc00078e0032 */
[----:B------:R-:W5:Y:S01]  /*1000*/  LD.E.64 R50, desc[UR6][R50.64] ;  /* 0x0000000632327980 */ /* 0x000f62000c101b00 */
[----:B------:R-:W-:Y:S05]  /*1010*/  BRA `(.L_x_10789) ;  /* 0x00000004001c7947 */ /* 0x000fea0003800000 */
.L_x_10790:
[C---:B------:R-:W-:Y:S01]  /*1020*/  ISETP.GE.U32.AND P0, PT, R8.reuse, 0x100, PT ;  /* 0x000001000800780c */ /* 0x040fe20003f06070 */
[----:B------:R-:W0:Y:S01]  /*1030*/  LDC.64 R58, c[0x0][0x3d8] ;  /* 0x0000f600ff3a7b82 */ /* 0x000e220000000a00 */
[C---:B------:R-:W-:Y:S02]  /*1040*/  ISETP.GE.U32.AND P1, PT, R8.reuse, 0x200, PT ;  /* 0x000002000800780c */ /* 0x040fe40003f26070 */
[C---:B------:R-:W-:Y:S02]  /*1050*/  ISETP.GE.U32.AND P2, PT, R8.reuse, 0x300, PT ;  /* 0x000003000800780c */ /* 0x040fe40003f46070 */
[C---:B------:R-:W-:Y:S02]  /*1060*/  ISETP.GE.U32.AND P3, PT, R8.reuse, 0x400, PT ;  /* 0x000004000800780c */ /* 0x040fe40003f66070 */
[C---:B------:R-:W-:Y:S01]  /*1070*/  ISETP.GE.U32.AND P4, PT, R8.reuse, 0x500, PT ;  /* 0x000005000800780c */ /* 0x040fe20003f86070 */
[----:B------:R-:W1:Y:S01]  /*1080*/  LDC.64 R54, c[0x0][0x3d0] ;  /* 0x0000f400ff367b82 */ /* 0x000e620000000a00 */
[----:B------:R-:W-:-:S07]  /*1090*/  ISETP.GE.U32.AND P5, PT, R8, 0x600, PT ;  /* 0x000006000800780c */ /* 0x000fce0003fa6070 */
[----:B------:R-:W2:Y:S08]  /*10a0*/  @P0 LDC.64 R56, c[0x0][0x438] ;  /* 0x00010e00ff380b82 */ /* 0x000eb00000000a00 */
[----:B------:R-:W3:Y:S01]  /*10b0*/  LDC.64 R64, c[0x0][0x3d0] ;  /* 0x0000f400ff407b82 */ /* 0x000ee20000000a00 */
[----:B0-----:R-:W-:-:S05]  /*10c0*/  @P0 IMAD.WIDE.U32 R62, R7, 0x8, R58 ;  /* 0x00000008073e0825 */ /* 0x001fca00078e003a */
[----:B------:R-:W5:Y:S02]  /*10d0*/  @P0 LDG.E.64 R14, desc[UR6][R62.64] ;  /* 0x000000063e0e0981 */ /* 0x000f64000c1e1b00 */
[----:B------:R-:W0:Y:S01]  /*10e0*/  @P1 LDC.64 R66, c[0x0][0x438] ;  /* 0x00010e00ff421b82 */ /* 0x000e220000000a00 */
[----:B-1----:R-:W-:-:S05]  /*10f0*/  @P0 IMAD.WIDE.U32 R54, R7, 0x8, R54 ;  /* 0x0000000807360825 */ /* 0x002fca00078e0036 */
[----:B------:R1:W5:Y:S02]  /*1100*/  @P0 LDG.E.64 R12, desc[UR6][R54.64] ;  /* 0x00000006360c0981 */ /* 0x000364000c1e1b00 */
[----:B------:R-:W4:Y:S01]  /*1110*/  LDC.64 R68, c[0x0][0x3d8] ;  /* 0x0000f600ff447b82 */ /* 0x000f220000000a00 */
[C---:B--2---:R-:W-:Y:S01]  /*1120*/  @P0 IMAD.WIDE.U32 R60, R7.reuse, 0x8, R56 ;  /* 0x00000008073c0825 */ /* 0x044fe200078e0038 */
[----:B------:R-:W-:-:S04]  /*1130*/  @P0 LOP3.LUT R7, R7, 0x100, RZ, 0xfc, !PT ;  /* 0x0000010007070812 */ /* 0x000fc800078efcff */
[----:B------:R2:W5:Y:S02]  /*1140*/  @P0 LD.E.64 R30, desc[UR6][R60.64] ;  /* 0x000000063c1e0980 */ /* 0x000564000c101b00 */
[----:B------:R-:W1:Y:S01]  /*1150*/  LDC.64 R70, c[0x0][0x3d0] ;  /* 0x0000f400ff467b82 */ /* 0x000e620000000a00 */
[----:B---3--:R-:W-:-:S05]  /*1160*/  @P1 IMAD.WIDE.U32 R64, R7, 0x8, R64 ;  /* 0x0000000807401825 */ /* 0x008fca00078e0040 */
[----:B------:R2:W5:Y:S02]  /*1170*/  @P1 LDG.E.64 R16, desc[UR6][R64.64] ;  /* 0x0000000640101981 */ /* 0x000564000c1e1b00 */
[----:B------:R-:W3:Y:S01]  /*1180*/  @P2 LDC.64 R74, c[0x0][0x438] ;  /* 0x00010e00ff4a2b82 */ /* 0x000ee20000000a00 */
[----:B0-----:R-:W-:-:S05]  /*1190*/  @P1 IMAD.WIDE.U32 R66, R7, 0x8, R66 ;  /* 0x0000000807421825 */ /* 0x001fca00078e0042 */
[----:B------:R2:W5:Y:S02]  /*11a0*/  @P1 LD.E.64 R32, desc[UR6][R66.64] ;  /* 0x0000000642201980 */ /* 0x000564000c101b00 */
[----:B------:R-:W0:Y:S01]  /*11b0*/  LDC.64 R76, c[0x0][0x3d8] ;  /* 0x0000f600ff4c7b82 */ /* 0x000e220000000a00 */
[C---:B----4-:R-:W-:Y:S01]  /*11c0*/  @P1 IMAD.WIDE.U32 R68, R7.reuse, 0x8, R68 ;  /* 0x0000000807441825 */ /* 0x050fe200078e0044 */
[----:B------:R-:W-:-:S04]  /*11d0*/  @P1 IADD3 R7, PT, PT, R7, 0x100, RZ ;  /* 0x0000010007071810 */ /* 0x000fc80007ffe0ff */
[----:B------:R2:W5:Y:S02]  /*11e0*/  @P1 LDG.E.64 R18, desc[UR6][R68.64] ;  /* 0x0000000644121981 */ /* 0x000564000c1e1b00 */
[----:B------:R-:W4:Y:S01]  /*11f0*/  LDC.64 R78, c[0x0][0x3d0] ;  /* 0x0000f400ff4e7b82 */ /* 0x000f220000000a00 */
[----:B-1----:R-:W-:-:S05]  /*1200*/  @P2 IMAD.WIDE.U32 R70, R7, 0x8, R70 ;  /* 0x0000000807462825 */ /* 0x002fca00078e0046 */
[----:B------:R2:W5:Y:S02]  /*1210*/  @P2 LDG.E.64 R20, desc[UR6][R70.64] ;  /* 0x0000000646142981 */ /* 0x000564000c1e1b00 */
[----:B------:R-:W1:Y:S01]  /*1220*/  LDC.64 R82, c[0x0][0x3d8] ;  /* 0x0000f600ff527b82 */ /* 0x000e620000000a00 */
[----:B---3--:R-:W-:-:S05]  /*1230*/  @P2 IMAD.WIDE.U32 R74, R7, 0x8, R74 ;  /* 0x00000008074a2825 */ /* 0x008fca00078e004a */
[----:B------:R2:W5:Y:S02]  /*1240*/  @P2 LD.E.64 R34, desc[UR6][R74.64] ;  /* 0x000000064a222980 */ /* 0x000564000c101b00 */
[----:B------:R-:W3:Y:S01]  /*1250*/  @P3 LDC.64 R80, c[0x0][0x438] ;  /* 0x00010e00ff503b82 */ /* 0x000ee20000000a00 */
[C---:B0-----:R-:W-:Y:S01]  /*1260*/  @P2 IMAD.WIDE.U32 R76, R7.reuse, 0x8, R76 ;  /* 0x00000008074c2825 */ /* 0x041fe200078e004c */
[----:B------:R-:W-:-:S04]  /*1270*/  @P2 IADD3 R7, PT, PT, R7, 0x100, RZ ;  /* 0x0000010007072810 */ /* 0x000fc80007ffe0ff */
[----:B------:R2:W5:Y:S02]  /*1280*/  @P2 LDG.E.64 R10, desc[UR6][R76.64] ;  /* 0x000000064c0a2981 */ /* 0x000564000c1e1b00 */
[----:B------:R-:W0:Y:S01]  /*1290*/  LDC.64 R56, c[0x0][0x3d0] ;  /* 0x0000f400ff387b82 */ /* 0x000e220000000a00 */
[----:B----4-:R-:W-:-:S05]  /*12a0*/  @P3 IMAD.WIDE.U32 R78, R7, 0x8, R78 ;  /* 0x00000008074e3825 */ /* 0x010fca00078e004e */
[----:B------:R2:W5:Y:S02]  /*12b0*/  @P3 LDG.E.64 R4, desc[UR6][R78.64] ;  /* 0x000000064e043981 */ /* 0x000564000c1e1b00 */
[----:B------:R-:W4:Y:S01]  /*12c0*/  LDC.64 R88, c[0x0][0x3d8] ;  /* 0x0000f600ff587b82 */ /* 0x000f220000000a00 */
[----:B-1----:R-:W-:-:S05]  /*12d0*/  @P3 IMAD.WIDE.U32 R82, R7, 0x8, R82 ;  /* 0x0000000807523825 */ /* 0x002fca00078e0052 */
[----:B------:R2:W5:Y:S02]  /*12e0*/  @P3 LDG.E.64 R2, desc[UR6][R82.64] ;  /* 0x0000000652023981 */ /* 0x000564000c1e1b00 */
[----:B------:R-:W1:Y:S01]  /*12f0*/  @P4 LDC.64 R58, c[0x0][0x438] ;  /* 0x00010e00ff3a4b82 */ /* 0x000e620000000a00 */
[C---:B---3--:R-:W-:Y:S01]  /*1300*/  @P3 IMAD.WIDE.U32 R80, R7.reuse, 0x8, R80 ;  /* 0x0000000807503825 */ /* 0x048fe200078e0050 */
[----:B------:R-:W-:-:S04]  /*1310*/  @P3 IADD3 R7, PT, PT, R7, 0x100, RZ ;  /* 0x0000010007073810 */ /* 0x000fc80007ffe0ff */
[----:B------:R2:W5:Y:S02]  /*1320*/  @P3 LD.E.64 R36, desc[UR6][R80.64] ;  /* 0x0000000650243980 */ /* 0x000564000c101b00 */
[----:B------:R-:W3:Y:S08]  /*1330*/  LDC.64 R94, c[0x0][0x3d8] ;  /* 0x0000f600ff5e7b82 */ /* 0x000ef00000000a00 */
[----:B------:R-:W2:Y:S08]  /*1340*/  LDC.64 R90, c[0x0][0x3d0] ;  /* 0x0000f400ff5a7b82 */ /* 0x000eb00000000a00 */
[----:B------:R-:W2:Y:S01]  /*1350*/  @P5 LDC.64 R92, c[0x0][0x438] ;  /* 0x00010e00ff5c5b82 */ /* 0x000ea20000000a00 */
[----:B0-----:R-:W-:-:S04]  /*1360*/  @P4 IMAD.WIDE.U32 R84, R7, 0x8, R56 ;  /* 0x0000000807544825 */ /* 0x001fc800078e0038 */
[C---:B-1----:R-:W-:Y:S01]  /*1370*/  @P4 IMAD.WIDE.U32 R86, R7.reuse, 0x8, R58 ;  /* 0x0000000807564825 */ /* 0x042fe200078e003a */
[----:B------:R0:W5:Y:S03]  /*1380*/  @P4 LDG.E.64 R24, desc[UR6][R84.64] ;  /* 0x0000000654184981 */ /* 0x000166000c1e1b00 */
[C---:B----4-:R-:W-:Y:S01]  /*1390*/  @P4 IMAD.WIDE.U32 R88, R7.reuse, 0x8, R88 ;  /* 0x0000000807584825 */ /* 0x050fe200078e0058 */
[----:B------:R-:W-:Y:S01]  /*13a0*/  @P4 IADD3 R7, PT, PT, R7, 0x100, RZ ;  /* 0x0000010007074810 */ /* 0x000fe20007ffe0ff */
[----:B------:R0:W5:Y:S04]  /*13b0*/  @P4 LD.E.64 R38, desc[UR6][R86.64] ;  /* 0x0000000656264980 */ /* 0x000168000c101b00 */
[C---:B---3--:R-:W-:Y:S01]  /*13c0*/  @P5 IMAD.WIDE.U32 R58, R7.reuse, 0x8, R94 ;  /* 0x00000008073a5825 */ /* 0x048fe200078e005e */
[----:B------:R0:W5:Y:S03]  /*13d0*/  @P4 LDG.E.64 R26, desc[UR6][R88.64] ;  /* 0x00000006581a4981 */ /* 0x000166000c1e1b00 */
[C---:B--2---:R-:W-:Y:S01]  /*13e0*/  @P5 IMAD.WIDE.U32 R54, R7.reuse, 0x8, R90 ;  /* 0x0000000807365825 */ /* 0x044fe200078e005a */
[----:B------:R0:W5:Y:S03]  /*13f0*/  @P5 LDG.E.64 R52, desc[UR6][R58.64] ;  /* 0x000000063a345981 */ /* 0x000166000c1e1b00 */
[----:B------:R-:W-:Y:S01]  /*1400*/  @P5 IMAD.WIDE.U32 R56, R7, 0x8, R92 ;  /* 0x0000000807385825 */ /* 0x000fe200078e005c */
[----:B------:R0:W5:Y:S04]  /*1410*/  @P5 LDG.E.64 R28, desc[UR6][R54.64] ;  /* 0x00000006361c5981 */ /* 0x000168000c1e1b00 */
[----:B------:R0:W5:Y:S01]  /*1420*/  @P5 LD.E.64 R50, desc[UR6][R56.64] ;  /* 0x0000000638325980 */ /* 0x000162000c101b00 */
[----:B------:R-:W-:-:S02]  /*1430*/  @P0 CS2R R48, SRZ ;  /* 0x0000000000300805 */ /* 0x000fc4000001ff00 */
[----:B------:R-:W-:Y:S02]  /*1440*/  @P1 CS2R R46, SRZ ;  /* 0x00000000002e1805 */ /* 0x000fe4000001ff00 */
[----:B------:R-:W-:Y:S02]  /*1450*/  @P2 CS2R R44, SRZ ;  /* 0x00000000002c2805 */ /* 0x000fe4000001ff00 */
[----:B------:R-:W-:Y:S02]  /*1460*/  @P3 CS2R R42, SRZ ;  /* 0x00000000002a3805 */ /* 0x000fe4000001ff00 */
[----:B------:R-:W-:Y:S02]  /*1470*/  @P4 CS2R R40, SRZ ;  /* 0x0000000000284805 */ /* 0x000fe4000001ff00 */
[----:B0-----:R-:W-:-:S07]  /*1480*/  @P5 CS2R R72, SRZ ;  /* 0x0000000000485805 */ /* 0x001fce000001ff00 */
.L_x_10789:
[----:B------:R-:W-:Y:S05]  /*1490*/  BSYNC.RECONVERGENT B0 ;  /* 0x0000000000007941 */ /* 0x000fea0003800200 */
.L_x_10786:
[----:B------:R-:W0:Y:S02]  /*14a0*/  LDCU UR4, c[0x0][0x384] ;  /* 0x00007080ff0477ac */ /* 0x000e240008000800 */
[----:B0-----:R-:W-:-:S13]  /*14b0*/  ISETP.GE.AND P1, PT, R6, UR4, PT ;  /* 0x0000000406007c0c */ /* 0x001fda000bf26270 */
[----:B------:R-:W-:Y:S05]  /*14c0*/  @P1 EXIT ;  /* 0x000000000000194d */ /* 0x000fea0003800000 */
[----:B-----5:R-:W-:Y:S01]  /*14d0*/  MOV R107, R2 ;  /* 0x00000002006b7202 */ /* 0x020fe20000000f00 */
[----:B------:R-:W0:Y:S01]  /*14e0*/  LDCU.64 UR4, c[0x0][0x3a0] ;  /* 0x00007400ff0477ac */ /* 0x000e220008000a00 */
[----:B------:R-:W-:Y:S02]  /*14f0*/  MOV R96, R3 ;  /* 0x0000000300607202 */ /* 0x000fe40000000f00 */
[--C-:B------:R-:W-:Y:S01]  /*1500*/  SHF.R.U64 R2, R2, 0x10, R3.reuse ;  /* 0x0000001002027819 */ /* 0x100fe20000001203 */
[----:B------:R-:W1:Y:S01]  /*1510*/  LDCU UR10, c[0x0][0x388] ;  /* 0x00007100ff0a77ac */ /* 0x000e620008000800 */
[----:B------:R-:W-:Y:S02]  /*1520*/  SHF.R.U32.HI R3, RZ, 0x10, R3 ;  /* 0x00000010ff037819 */ /* 0x000fe40000011603 */
[----:B------:R-:W-:Y:S01]  /*1530*/  MOV R95, R24 ;  /* 0x00000018005f7202 */ /* 0x000fe20000000f00 */
[----:B------:R-:W2:Y:S01]  /*1540*/  LDCU.U8 UR8, c[0x0][0x410] ;  /* 0x00008200ff0877ac */ /* 0x000ea20008000000 */
[----:B------:R-:W-:-:S02]  /*1550*/  SHF.R.U32.HI R80, RZ, 0x10, R53 ;  /* 0x00000010ff507819 */ /* 0x000fc40000011635 */
[----:B------:R-:W-:Y:S01]  /*1560*/  MOV R122, R12 ;  /* 0x0000000c007a7202 */ /* 0x000fe20000000f00 */
[----:B------:R-:W3:Y:S01]  /*1570*/  LDCU UR9, c[0x0][0x400] ;  /* 0x00008000ff0977ac */ /* 0x000ee20008000800 */
[----:B------:R-:W-:Y:S02]  /*1580*/  SHF.R.U64 R7, R12, 0x10, R13 ;  /* 0x000000100c077819 */ /* 0x000fe4000000120d */
[----:B------:R-:W-:Y:S01]  /*1590*/  PRMT R96, R2, 0x5410, R96 ;  /* 0x0000541002607816 */ /* 0x000fe20000000060 */
[----:B------:R-:W4:Y:S01]  /*15a0*/  LDCU.64 UR12, c[0x0][0x398] ;  /* 0x00007300ff0c77ac */ /* 0x000f220008000a00 */
[----:B------:R-:W-:Y:S02]  /*15b0*/  PRMT R95, R95, 0x5410, R3 ;  /* 0x000054105f5f7816 */ /* 0x000fe40000000003 */
[----:B------:R-:W-:Y:S01]  /*15c0*/  MOV R121, R13 ;  /* 0x0000000d00797202 */ /* 0x000fe20000000f00 */
[----:B------:R-:W0:Y:S01]  /*15d0*/  LDCU.64 UR14, c[0x0][0x3a0] ;  /* 0x00007400ff0e77ac */ /* 0x000e220008000a00 */
[----:B------:R-:W-:-:S02]  /*15e0*/  SHF.R.U32.HI R12, RZ, 0x10, R13 ;  /* 0x00000010ff0c7819 */ /* 0x000fc4000001160d */
[----:B------:R-:W-:Y:S01]  /*15f0*/  PRMT R80, R80, 0x5410, R80 ;  /* 0x0000541050507816 */ /* 0x000fe20000000050 */
[----:B------:R-:W-:Y:S01]  /*1600*/  UPLOP3.LUT UP1, UPT, UPT, UPT, UPT, 0x40, 0x4 ;  /* 0x000000000004789c */ /* 0x000fe20003f2e870 */
[----:B------:R-:W-:Y:S02]  /*1610*/  SHF.R.U64 R2, R30, 0x10, R31 ;  /* 0x000000101e027819 */ /* 0x000fe4000000121f */
[----:B------:R-:W-:Y:S02]  /*1620*/  SHF.R.U64 R78, R48, 0x10, R49 ;  /* 0x00000010304e7819 */ /* 0x000fe40000001231 */
[----:B------:R-:W-:Y:S02]  /*1630*/  SHF.R.U32.HI R3, RZ, 0x10, R31 ;  /* 0x00000010ff037819 */ /* 0x000fe4000001161f */
[----:B------:R-:W-:Y:S02]  /*1640*/  MOV R119, R15 ;  /* 0x0000000f00777202 */ /* 0x000fe40000000f00 */
[----:B------:R-:W-:-:S02]  /*1650*/  SHF.R.U64 R9, R14, 0x10, R15 ;  /* 0x000000100e097819 */ /* 0x000fc4000000120f */
[----:B------:R-:W-:Y:S02]  /*1660*/  SHF.R.U32.HI R13, RZ, 0x10, R15 ;  /* 0x00000010ff0d7819 */ /* 0x000fe4000001160f */
[----:B------:R-:W-:Y:S02]  /*1670*/  SHF.R.U32.HI R76, RZ, 0x10, R49 ;  /* 0x00000010ff4c7819 */ /* 0x000fe40000011631 */
[----:B------:R-:W-:Y:S02]  /*1680*/  MOV R116, R18 ;  /* 0x0000001200747202 */ /* 0x000fe40000000f00 */
[----:B------:R-:W-:Y:S02]  /*1690*/  SHF.R.U64 R15, R18, 0x10, R19 ;  /* 0x00000010120f7819 */ /* 0x000fe40000001213 */
[----:B------:R-:W-:Y:S02]  /*16a0*/  MOV R114, R20 ;  /* 0x0000001400727202 */ /* 0x000fe40000000f00 */
[----:B------:R-:W-:-:S02]  /*16b0*/  SHF.R.U64 R18, R20, 0x10, R21 ;  /* 0x0000001014127819 */ /* 0x000fc40000001215 */
[----:B------:R-:W-:Y:S02]  /*16c0*/  MOV R94, R25 ;  /* 0x00000019005e7202 */ /* 0x000fe40000000f00 */
[--C-:B------:R-:W-:Y:S02]  /*16d0*/  SHF.R.U64 R20, R24, 0x10, R25.reuse ;  /* 0x0000001018147819 */ /* 0x100fe40000001219 */
[----:B------:R-:W-:Y:S02]  /*16e0*/  SHF.R.U32.HI R23, RZ, 0x10, R25 ;  /* 0x00000010ff177819 */ /* 0x000fe40000011619 */
[----:B------:R-:W-:Y:S02]  /*16f0*/  PRMT R80, R2, 0x7610, R80 ;  /* 0x0000761002507816 */ /* 0x000fe40000000050 */
[----:B------:R-:W-:Y:S02]  /*1700*/  PRMT R78, R3, 0x5410, R78 ;  /* 0x00005410034e7816 */ /* 0x000fe4000000004e */
[----:B------:R-:W-:-:S02]  /*1710*/  MOV R88, R28 ;  /* 0x0000001c00587202 */ /* 0x000fc40000000f00 */
[----:B------:R-:W-:Y:S02]  /*1720*/  SHF.R.U64 R25, R28, 0x10, R29 ;  /* 0x000000101c197819 */ /* 0x000fe4000000121d */
[----:B------:R-:W-:Y:S02]  /*1730*/  PRMT R76, R76, 0x5410, R76 ;  /* 0x000054104c4c7816 */ /* 0x000fe4000000004c */
[----:B------:R-:W-:Y:S02]  /*1740*/  SHF.R.U64 R2, R32, 0x10, R33 ;  /* 0x0000001020027819 */ /* 0x000fe40000001221 */
[----:B------:R-:W-:Y:S02]  /*1750*/  SHF.R.U64 R74, R46, 0x10, R47 ;  /* 0x000000102e4a7819 */ /* 0x000fe4000000122f */
[----:B------:R-:W-:Y:S02]  /*1760*/  SHF.R.U32.HI R3, RZ, 0x10, R33 ;  /* 0x00000010ff037819 */ /* 0x000fe40000011621 */
[----:B------:R-:W-:-:S02]  /*1770*/  SHF.R.U32.HI R28, RZ, 0x10, R47 ;  /* 0x00000010ff1c7819 */ /* 0x000fc4000001162f */
[----:B------:R-:W-:Y:S02]  /*1780*/  MOV R120, R14 ;  /* 0x0000000e00787202 */ /* 0x000fe40000000f00 */
[----:B------:R-:W-:Y:S02]  /*1790*/  MOV R113, R21 ;  /* 0x0000001500717202 */ /* 0x000fe40000000f00 */
[----:B------:R-:W-:Y:S02]  /*17a0*/  MOV R117, R17 ;  /* 0x0000001100757202 */ /* 0x000fe40000000f00 */
[----:B------:R-:W-:Y:S02]  /*17b0*/  SHF.R.U64 R14, R16, 0x10, R17 ;  /* 0x00000010100e7819 */ /* 0x000fe40000001211 */
[----:B------:R-:W-:Y:S02]  /*17c0*/  PRMT R94, R20, 0x5410, R94 ;  /* 0x00005410145e7816 */ /* 0x000fe4000000005e */
[----:B------:R-:W-:-:S02]  /*17d0*/  PRMT R76, R2, 0x7610, R76 ;  /* 0x00007610024c7816 */ /* 0x000fc4000000004c */
[----:B------:R-:W-:Y:S02]  /*17e0*/  PRMT R74, R3, 0x5410, R74 ;  /* 0x00005410034a7816 */ /* 0x000fe4000000004a */
[----:B------:R-:W-:Y:S02]  /*17f0*/  MOV R118, R16 ;  /* 0x0000001000767202 */ /* 0x000fe40000000f00 */
[----:B------:R-:W-:Y:S02]  /*1800*/  MOV R110, R4 ;  /* 0x00000004006e7202 */ /* 0x000fe40000000f00 */
[----:B------:R-:W-:Y:S02]  /*1810*/  PRMT R28, R28, 0x5410, R28 ;  /* 0x000054101c1c7816 */ /* 0x000fe4000000001c */
[----:B------:R-:W-:Y:S02]  /*1820*/  SHF.R.U64 R2, R34, 0x10, R35 ;  /* 0x0000001022027819 */ /* 0x000fe40000001223 */
[----:B------:R-:W-:-:S02]  /*1830*/  SHF.R.U64 R20, R44, 0x10, R45 ;  /* 0x000000102c147819 */ /* 0x000fc4000000122d */
[----:B------:R-:W-:Y:S02]  /*1840*/  SHF.R.U32.HI R3, RZ, 0x10, R35 ;  /* 0x00000010ff037819 */ /* 0x000fe40000011623 */
[----:B------:R-:W-:Y:S02]  /*1850*/  SHF.R.U32.HI R16, RZ, 0x10, R17 ;  /* 0x00000010ff107819 */ /* 0x000fe40000011611 */
[----:B------:R-:W-:Y:S02]  /*1860*/  MOV R108, R5 ;  /* 0x00000005006c7202 */ /* 0x000fe40000000f00 */
[----:B------:R-:W-:Y:S02]  /*1870*/  SHF.R.U64 R4, R4, 0x10, R5 ;  /* 0x0000001004047819 */ /* 0x000fe40000001205 */
[----:B------:R-:W-:Y:S02]  /*1880*/  PRMT R113, R18, 0x5410, R113 ;  /* 0x0000541012717816 */ /* 0x000fe40000000071 */
[----:B------:R-:W-:-:S02]  /*1890*/  SHF.R.U32.HI R5, RZ, 0x10, R5 ;  /* 0x00000010ff057819 */ /* 0x000fc40000011605 */
[----:B------:R-:W-:Y:S02]  /*18a0*/  PRMT R117, R14, 0x5410, R117 ;  /* 0x000054100e757816 */ /* 0x000fe40000000075 */
[----:B------:R-:W-:Y:S02]  /*18b0*/  SHF.R.U32.HI R18, RZ, 0x10, R45 ;  /* 0x00000010ff127819 */ /* 0x000fe4000001162d */
[----:B------:R-:W-:Y:S02]  /*18c0*/  SHF.R.U32.HI R14, RZ, 0x10, R43 ;  /* 0x00000010ff0e7819 */ /* 0x000fe4000001162b */
[----:B------:R-:W-:Y:S02]  /*18d0*/  PRMT R28, R2, 0x7610, R28 ;  /* 0x00007610021c7816 */ /* 0x000fe4000000001c */
[----:B------:R-:W-:Y:S02]  /*18e0*/  PRMT R20, R3, 0x5410, R20 ;  /* 0x0000541003147816 */ /* 0x000fe40000000014 */
[----:B------:R-:W-:-:S02]  /*18f0*/  PRMT R116, R116, 0x5410, R16 ;  /* 0x0000541074747816 */ /* 0x000fc40000000010 */
[--C-:B------:R-:W-:Y:S02]  /*1900*/  SHF.R.U64 R2, R36, 0x10, R37.reuse ;  /* 0x0000001024027819 */ /* 0x100fe40000001225 */
[----:B------:R-:W-:Y:S02]  /*1910*/  SHF.R.U32.HI R3, RZ, 0x10, R37 ;  /* 0x00000010ff037819 */ /* 0x000fe40000011625 */
[----:B------:R-:W-:Y:S02]  /*1920*/  PRMT R120, R120, 0x5410, R12 ;  /* 0x0000541078787816 */ /* 0x000fe4000000000c */
[----:B------:R-:W-:Y:S02]  /*1930*/  PRMT R108, R4, 0x5410, R108 ;  /* 0x00005410046c7816 */ /* 0x000fe4000000006c */
[----:B------:R-:W-:Y:S02]  /*1940*/  PRMT R107, R107, 0x5410, R5 ;  /* 0x000054106b6b7816 */ /* 0x000fe40000000005 */
[----:B------:R-:W-:-:S02]  /*1950*/  PRMT R18, R18, 0x5410, R18 ;  /* 0x0000541012127816 */ /* 0x000fc40000000012 */
[----:B------:R-:W-:Y:S02]  /*1960*/  SHF.R.U64 R16, R42, 0x10, R43 ;  /* 0x000000102a107819 */ /* 0x000fe4000000122b */
[----:B------:R-:W-:Y:S02]  /*1970*/  PRMT R14, R14, 0x5410, R14 ;  /* 0x000054100e0e7816 */ /* 0x000fe4000000000e */
[----:B------:R-:W-:Y:S02]  /*1980*/  SHF.R.U64 R4, R38, 0x10, R39 ;  /* 0x0000001026047819 */ /* 0x000fe40000001227 */
[----:B------:R-:W-:Y:S02]  /*1990*/  SHF.R.U64 R12, R40, 0x10, R41 ;  /* 0x00000010280c7819 */ /* 0x000fe40000001229 */
[----:B------:R-:W-:Y:S02]  /*19a0*/  SHF.R.U32.HI R5, RZ, 0x10, R39 ;  /* 0x00000010ff057819 */ /* 0x000fe40000011627 */
[----:B------:R-:W-:-:S02]  /*19b0*/  SHF.R.S32.HI R0, RZ, 0x2, R0 ;  /* 0x00000002ff007819 */ /* 0x000fc40000011400 */
[----:B------:R-:W-:Y:S02]  /*19c0*/  PRMT R18, R2, 0x7610, R18 ;  /* 0x0000761002127816 */ /* 0x000fe40000000012 */
[----:B------:R-:W-:Y:S02]  /*19d0*/  PRMT R16, R3, 0x5410, R16 ;  /* 0x0000541003107816 */ /* 0x000fe40000000010 */
[----:B------:R-:W0:Y:S01]  /*19e0*/  LDC.64 R2, c[0x0][0x398] ;  /* 0x0000e600ff027b82 */ /* 0x000e220000000a00 */
[----:B------:R-:W-:Y:S02]  /*19f0*/  PRMT R14, R4, 0x7610, R14 ;  /* 0x00007610040e7816 */ /* 0x000fe4000000000e */
[----:B------:R-:W-:Y:S02]  /*1a00*/  PRMT R12, R5, 0x5410, R12 ;  /* 0x00005410050c7816 */ /* 0x000fe4000000000c */
[----:B------:R-:W-:Y:S02]  /*1a10*/  LOP3.LUT R5, R22, 0xe0, RZ, 0xc0, !PT ;  /* 0x000000e016057812 */ /* 0x000fe400078ec0ff */
[----:B------:R-:W-:-:S02]  /*1a20*/  LOP3.LUT R4, R0, 0xff, RZ, 0xc0, !PT ;  /* 0x000000ff00047812 */ /* 0x000fc400078ec0ff */
[----:B------:R-:W-:Y:S02]  /*1a30*/  SHF.R.U32.HI R0, RZ, 0x1, R0 ;  /* 0x00000001ff007819 */ /* 0x000fe40000011600 */
[----:B------:R-:W-:Y:S02]  /*1a40*/  VIADDMNMX R5, R4, -R5, RZ, !PT ;  /* 0x8000000504057246 */ /* 0x000fe400078001ff */
[----:B------:R-:W-:Y:S02]  /*1a50*/  LOP3.LUT R0, R0, 0x7fffff80, RZ, 0xc0, !PT ;  /* 0x7fffff8000007812 */ /* 0x000fe400078ec0ff */
[----:B------:R-:W-:Y:S02]  /*1a60*/  VIMNMX R5, PT, PT, R5, 0x20, PT ;  /* 0x0000002005057848 */ /* 0x000fe40003fe0100 */
[----:B------:R-:W-:Y:S02]  /*1a70*/  PRMT R121, R7, 0x5410, R121 ;  /* 0x0000541007797816 */ /* 0x000fe40000000079 */
[----:B------:R-:W-:-:S02]  /*1a80*/  SHF.L.U32 R7, R22, 0x5, RZ ;  /* 0x0000000516077819 */ /* 0x000fc400000006ff */
[----:B------:R-:W-:Y:S02]  /*1a90*/  LEA R5, R5, R0, 0x2 ;  /* 0x0000000005057211 */ /* 0x000fe400078e10ff */
[----:B------:R-:W-:Y:S02]  /*1aa0*/  LOP3.LUT R7, R7, 0x3e0, RZ, 0xc0, !PT ;  /* 0x000003e007077812 */ /* 0x000fe400078ec0ff */
[----:B------:R-:W-:Y:S02]  /*1ab0*/  I2FP.F32.U32 R5, R5 ;  /* 0x0000000500057245 */ /* 0x000fe40000201000 */
[----:B------:R-:W-:Y:S02]  /*1ac0*/  MOV R112, R10 ;  /* 0x0000000a00707202 */ /* 0x000fe40000000f00 */
[----:B------:R-:W-:Y:S02]  /*1ad0*/  MOV R111, R11 ;  /* 0x0000000b006f7202 */ /* 0x000fe40000000f00 */
[----:B------:R-:W-:-:S02]  /*1ae0*/  SHF.R.U64 R10, R10, 0x10, R11 ;  /* 0x000000100a0a7819 */ /* 0x000fc4000000120b */
[----:B------:R-:W-:Y:S02]  /*1af0*/  VIADDMNMX R7, R4, -R7, RZ, !PT ;  /* 0x8000000704077246 */ /* 0x000fe400078001ff */
[----:B------:R0:W1:Y:S01]  /*1b00*/  MUFU.RCP R4, R5 ;  /* 0x0000000500047308 */ /* 0x0000620000001000 */
[----:B------:R-:W-:Y:S02]  /*1b10*/  PRMT R111, R10, 0x5410, R111 ;  /* 0x000054100a6f7816 */ /* 0x000fe4000000006f */
[----:B0-----:R-:W-:Y:S02]  /*1b20*/  LOP3.LUT P1, RZ, R2, UR4, RZ, 0xfc, !PT ;  /* 0x0000000402ff7c12 */ /* 0x001fe4000f82fcff */
[----:B------:R-:W-:Y:S02]  /*1b30*/  SHF.R.U32.HI R10, RZ, 0x10, R41 ;  /* 0x00000010ff0a7819 */ /* 0x000fe40000011629 */
[----:B------:R-:W-:Y:S02]  /*1b40*/  MOV R115, R19 ;  /* 0x0000001300737202 */ /* 0x000fe40000000f00 */
[----:B------:R-:W-:-:S02]  /*1b50*/  SHF.R.U32.HI R17, RZ, 0x10, R19 ;  /* 0x00000010ff117819 */ /* 0x000fc40000011613 */
[----:B------:R-:W-:Y:S02]  /*1b60*/  SHF.R.U32.HI R19, RZ, 0x10, R21 ;  /* 0x00000010ff137819 */ /* 0x000fe40000011615 */
[----:B------:R-:W-:Y:S02]  /*1b70*/  MOV R92, R26 ;  /* 0x0000001a005c7202 */ /* 0x000fe40000000f00 */
[----:B------:R-:W-:Y:S02]  /*1b80*/  MOV R90, R27 ;  /* 0x0000001b005a7202 */ /* 0x000fe40000000f00 */
[--C-:B------:R-:W-:Y:S02]  /*1b90*/  SHF.R.U64 R21, R26, 0x10, R27.reuse ;  /* 0x000000101a157819 */ /* 0x100fe4000000121b */
[----:B------:R-:W-:Y:S02]  /*1ba0*/  SHF.R.U32.HI R24, RZ, 0x10, R27 ;  /* 0x00000010ff187819 */ /* 0x000fe4000001161b */
[----:B------:R-:W-:-:S02]  /*1bb0*/  PRMT R119, R9, 0x5410, R119 ;  /* 0x0000541009777816 */ /* 0x000fc40000000077 */
[----:B------:R-:W-:Y:S02]  /*1bc0*/  LOP3.LUT P1, RZ, R3, UR5, RZ, 0xfc, P1 ;  /* 0x0000000503ff7c12 */ /* 0x000fe4000882fcff */
[----:B------:R-:W-:Y:S02]  /*1bd0*/  SHF.R.U64 R2, R72, 0x10, R73 ;  /* 0x0000001048027819 */ /* 0x000fe40000001249 */
[----:B------:R-:W-:Y:S02]  /*1be0*/  SHF.R.U32.HI R11, RZ, 0x10, R11 ;  /* 0x00000010ff0b7819 */ /* 0x000fe4000001160b */
[----:B------:R-:W-:Y:S02]  /*1bf0*/  MOV R86, R29 ;  /* 0x0000001d00567202 */ /* 0x000fe40000000f00 */
[----:B------:R-:W-:Y:S02]  /*1c00*/  SHF.R.U32.HI R27, RZ, 0x10, R29 ;  /* 0x00000010ff1b7819 */ /* 0x000fe4000001161d */
[----:B------:R-:W-:-:S02]  /*1c10*/  MOV R84, R52 ;  /* 0x0000003400547202 */ /* 0x000fc40000000f00 */
[----:B------:R-:W-:Y:S02]  /*1c20*/  MOV R82, R53 ;  /* 0x0000003500527202 */ /* 0x000fe40000000f00 */
[----:B------:R-:W-:Y:S02]  /*1c30*/  SHF.R.U64 R26, R52, 0x10, R53 ;  /* 0x00000010341a7819 */ /* 0x000fe40000001235 */
[----:B------:R-:W-:Y:S02]  /*1c40*/  PRMT R10, R10, 0x5410, R10 ;  /* 0x000054100a0a7816 */ /* 0x000fe4000000000a */
[--C-:B------:R-:W-:Y:S02]  /*1c50*/  SHF.R.U64 R9, R50, 0x10, R51.reuse ;  /* 0x0000001032097819 */ /* 0x100fe40000001233 */
[----:B------:R-:W-:Y:S02]  /*1c60*/  SHF.R.U32.HI R123, RZ, 0x10, R51 ;  /* 0x00000010ff7b7819 */ /* 0x000fe40000011633 */
[----:B------:R-:W-:-:S02]  /*1c70*/  SHF.R.U32.HI R3, RZ, 0x10, R73 ;  /* 0x00000010ff037819 */ /* 0x000fc40000011649 */
[----:B------:R-:W-:Y:S02]  /*1c80*/  VIMNMX R7, PT, PT, R7, 0x20, PT ;  /* 0x0000002007077848 */ /* 0x000fe40003fe0100 */
        /* <DEDUP_REMOVED lines=14> */
[----:B-1234-:R-:W-:-:S07]  /*1d70*/  LEA R2, R7, R0, 0x2 ;  /* 0x0000000007027211 */ /* 0x01efce00078e10ff */
.L_x_10832:
[----:B------:R-:W-:Y:S01]  /*1d80*/  IMAD R65, R6, UR10, RZ ;  /* 0x0000000a06417c24 */ /* 0x000fe2000f8e02ff */
[----:B------:R-:W-:Y:S04]  /*1d90*/  BSSY.RECONVERGENT B0, `(.L_x_10791) ;  /* 0x000003b000007945 */ /* 0x000fe80003800200 */
[----:B------:R-:W-:-:S04]  /*1da0*/  SHF.R.S32.HI R0, RZ, 0x1f, R65 ;  /* 0x0000001fff007819 */ /* 0x000fc80000011441 */
[----:B------:R-:W-:-:S04]  /*1db0*/  LEA.HI R65, R0, R65, RZ, 0x2 ;  /* 0x0000004100417211 */ /* 0x000fc800078f10ff */
[----:B------:R-:W-:-:S04]  /*1dc0*/  LEA.HI.SX32 R0, R65, R22, 0x1e ;  /* 0x0000001641007211 */ /* 0x000fc800078ff2ff */
[----:B------:R-:W-:Y:S01]  /*1dd0*/  MOV R22, R0 ;  /* 0x0000000000167202 */ /* 0x000fe20000000f00 */
[----:B-1234-:R-:W-:Y:S06]  /*1de0*/  @!P0 BRA `(.L_x_10792) ;  /* 0x0000000000d48947 */ /* 0x01efec0003800000 */
        /* <DEDUP_REMOVED lines=15> */
[----:B-----5:R-:W-:Y:S01]  /*1ee0*/  FADD.FTZ R79, R64, R52 ;  /* 0x00000034404f7221 */ /* 0x020fe20000010000 */
[----:B------:R-:W-:Y:S01]  /*1ef0*/  FADD.FTZ R24, R65, R53 ;  /* 0x0000003541187221 */ /* 0x000fe20000010000 */
[----:B------:R-:W-:Y:S01]  /*1f00*/  FADD.FTZ R75, R66, R54 ;  /* 0x00000036424b7221 */ /* 0x000fe20000010000 */
[----:B------:R-:W-:Y:S01]  /*1f10*/  FADD.FTZ R22, R67, R55 ;  /* 0x0000003743167221 */ /* 0x000fe20000010000 */
[----:B------:R-:W-:Y:S01]  /*1f20*/  FADD.FTZ R79, R56, R79 ;  /* 0x0000004f384f7221 */ /* 0x000fe20000010000 */
[----:B------:R-:W-:Y:S01]  /*1f30*/  FADD.FTZ R77, R57, R24 ;  /* 0x00000018394d7221 */ /* 0x000fe20000010000 */
[----:B------:R-:W-:Y:S01]  /*1f40*/  FADD.FTZ R75, R58, R75 ;  /* 0x0000004b3a4b7221 */ /* 0x000fe20000010000 */
[----:B------:R-:W-:Y:S02]  /*1f50*/  FADD.FTZ R29, R59, R22 ;  /* 0x000000163b1d7221 */ /* 0x000fe40000010000 */
[----:B------:R-:W-:Y:S02]  /*1f60*/  MOV R60, R79 ;  /* 0x0000004f003c7202 */ /* 0x000fe40000000f00 */
[----:B------:R-:W-:-:S02]  /*1f70*/  MOV R61, R77 ;  /* 0x0000004d003d7202 */ /* 0x000fc40000000f00 */
[----:B------:R-:W-:Y:S02]  /*1f80*/  MOV R62, R75 ;  /* 0x0000004b003e7202 */ /* 0x000fe40000000f00 */
[----:B------:R-:W-:Y:S01]  /*1f90*/  MOV R63, R29 ;  /* 0x0000001d003f7202 */ /* 0x000fe20000000f00 */
[----:B------:R-:W-:Y:S06]  /*1fa0*/  BRA `(.L_x_10795) ;  /* 0x0000000000547947 */ /* 0x000fec0003800000 */
.L_x_10794:
[----:B-----5:R-:W-:Y:S01]  /*1fb0*/  FADD.FTZ R79, R64, R52 ;  /* 0x00000034404f7221 */ /* 0x020fe20000010000 */
[----:B------:R-:W-:Y:S01]  /*1fc0*/  FADD.FTZ R77, R65, R53 ;  /* 0x00000035414d7221 */ /* 0x000fe20000010000 */
[----:B------:R-:W-:Y:S01]  /*1fd0*/  FADD.FTZ R75, R66, R54 ;  /* 0x00000036424b7221 */ /* 0x000fe20000010000 */
[----:B------:R-:W-:Y:S02]  /*1fe0*/  FADD.FTZ R29, R67, R55 ;  /* 0x00000037431d7221 */ /* 0x000fe40000010000 */
[----:B------:R-:W-:Y:S02]  /*1ff0*/  MOV R60, R79 ;  /* 0x0000004f003c7202 */ /* 0x000fe40000000f00 */
[----:B------:R-:W-:Y:S02]  /*2000*/  MOV R61, R77 ;  /* 0x0000004d003d7202 */ /* 0x000fe40000000f00 */
[----:B------:R-:W-:Y:S02]  /*2010*/  MOV R62, R75 ;  /* 0x0000004b003e7202 */ /* 0x000fe40000000f00 */
[----:B------:R-:W-:Y:S01]  /*2020*/  MOV R63, R29 ;  /* 0x0000001d003f7202 */ /* 0x000fe20000000f00 */
[----:B------:R-:W-:Y:S06]  /*2030*/  BRA `(.L_x_10795) ;  /* 0x0000000000307947 */ /* 0x000fec0003800000 */
.L_x_10793:
[----:B-----5:R-:W-:Y:S01]  /*2040*/  @P2 FADD.FTZ R60, R64, R56 ;  /* 0x00000038403c2221 */ /* 0x020fe20000010000 */
[----:B------:R-:W-:Y:S01]  /*2050*/  @P2 FADD.FTZ R61, R65, R57 ;  /* 0x00000039413d2221 */ /* 0x000fe20000010000 */
[----:B------:R-:W-:Y:S01]  /*2060*/  @P2 FADD.FTZ R62, R66, R58 ;  /* 0x0000003a423e2221 */ /* 0x000fe20000010000 */
[----:B------:R-:W-:Y:S02]  /*2070*/  @P2 FADD.FTZ R63, R67, R59 ;  /* 0x0000003b433f2221 */ /* 0x000fe40000010000 */
[----:B------:R-:W-:Y:S02]  /*2080*/  @P2 MOV R79, R60 ;  /* 0x0000003c004f2202 */ /* 0x000fe40000000f00 */
[----:B------:R-:W-:Y:S02]  /*2090*/  @P2 MOV R77, R61 ;  /* 0x0000003d004d2202 */ /* 0x000fe40000000f00 */
[----:B------:R-:W-:Y:S02]  /*20a0*/  @P2 MOV R75, R62 ;  /* 0x0000003e004b2202 */ /* 0x000fe40000000f00 */
[----:B------:R-:W-:-:S02]  /*20b0*/  @P2 MOV R29, R63 ;  /* 0x0000003f001d2202 */ /* 0x000fc40000000f00 */
[----:B------:R-:W-:Y:S02]  /*20c0*/  @!P2 MOV R79, R64 ;  /* 0x00000040004fa202 */ /* 0x000fe40000000f00 */
[----:B------:R-:W-:Y:S02]  /*20d0*/  @!P2 MOV R77, R65 ;  /* 0x00000041004da202 */ /* 0x000fe40000000f00 */
[----:B------:R-:W-:Y:S02]  /*20e0*/  @!P2 MOV R75, R66 ;  /* 0x00000042004ba202 */ /* 0x000fe40000000f00 */
[----:B------:R-:W-:-:S07]  /*20f0*/  @!P2 MOV R29, R67 ;  /* 0x00000043001da202 */ /* 0x000fce0000000f00 */
.L_x_10795:
[----:B------:R-:W1:Y:S01]  /*2100*/  @P1 LDC.64 R64, c[0x0][0x3a8] ;  /* 0x0000ea00ff401b82 */ /* 0x000e620000000a00 */
[C---:B------:R-:W-:Y:S01]  /*2110*/  IADD3 R22, PT, PT, R0.reuse, 0x100, RZ ;  /* 0x0000010000167810 */ /* 0x040fe20007ffe0ff */
[----:B-1----:R-:W-:-:S05]  /*2120*/  @P1 IMAD.WIDE.U32 R64, R0, 0x10, R64 ;  /* 0x0000001000401825 */ /* 0x002fca00078e0040 */
[----:B------:R1:W-:Y:S02]  /*2130*/  @P1 STG.E.128 desc[UR6][R64.64], R60 ;  /* 0x0000003c40001986 */ /* 0x0003e4000c101d06 */
.L_x_10792:
[----:B------:R-:W-:Y:S05]  /*2140*/  BSYNC.RECONVERGENT B0 ;  /* 0x0000000000007941 */ /* 0x000fea0003800200 */
.L_x_10791:
[----:B------:R-:W-:Y:S01]  /*2150*/  ISETP.GE.U32.AND P0, PT, R8, 0x200, PT ;  /* 0x000002000800780c */ /* 0x000fe20003f06070 */
[----:B------:R-:W-:Y:S03]  /*2160*/  BSSY.RECONVERGENT B0, `(.L_x_10796) ;  /* 0x000003d000007945 */ /* 0x000fe60003800200 */
[----:B------:R-:W-:-:S09]  /*2170*/  P2R R24, PR, RZ, 0x1 ;  /* 0x00000001ff187803 */ /* 0x000fd20000000000 */
[----:B------:R-:W-:Y:S05]  /*2180*/  @!P0 BRA `(.L_x_10797) ;  /* 0x0000000000e88947 */ /* 0x000fea0003800000 */
[----:B------:R-:W-:Y:S01]  /*2190*/  ISETP.NE.U32.AND P0, PT, RZ, UR12, PT ;  /* 0x0000000cff007c0c */ /* 0x000fe2000bf05070 */
[----:B-1----:R-:W1:Y:S01]  /*21a0*/  LDC.64 R64, c[0x0][0x390] ;  /* 0x0000e400ff407b82 */ /* 0x002e620000000a00 */
        /* <DEDUP_REMOVED lines=14> */
[----:B------:R-:W-:-:S04]  /*2290*/  ISETP.NE.U32.AND P0, PT, RZ, UR14, PT ;  /* 0x0000000eff007c0c */ /* 0x000fc8000bf05070 */
[----:B------:R-:W-:-:S13]  /*22a0*/  ISETP.NE.AND.EX P0, PT, RZ, UR15, PT, P0 ;  /* 0x0000000fff007c0c */ /* 0x000fda000bf05300 */
[----:B-----5:R-:W-:Y:S01]  /*22b0*/  @!P0 MOV R27, R64 ;  /* 0x00000040001b8202 */ /* 0x020fe20000000f00 */
[----:B------:R-:W-:Y:S01]  /*22c0*/  @P0 FADD.FTZ R27, R56, R64 ;  /* 0x00000040381b0221 */ /* 0x000fe20000010000 */
[----:B------:R-:W-:Y:S01]  /*22d0*/  @!P0 MOV R25, R65 ;  /* 0x0000004100198202 */ /* 0x000fe20000000f00 */
[----:B------:R-:W-:Y:S01]  /*22e0*/  @P0 FADD.FTZ R25, R57, R65 ;  /* 0x0000004139190221 */ /* 0x000fe20000010000 */
[----:B------:R-:W-:Y:S01]  /*22f0*/  @!P0 MOV R23, R66 ;  /* 0x0000004200178202 */ /* 0x000fe20000000f00 */
[----:B------:R-:W-:Y:S01]  /*2300*/  @P0 FADD.FTZ R23, R58, R66 ;  /* 0x000000423a170221 */ /* 0x000fe20000010000 */
[----:B------:R-:W-:Y:S01]  /*2310*/  @!P0 MOV R21, R67 ;  /* 0x0000004300158202 */ /* 0x000fe20000000f00 */
[----:B------:R-:W-:Y:S01]  /*2320*/  @P0 FADD.FTZ R21, R59, R67 ;  /* 0x000000433b150221 */ /* 0x000fe20000010000 */
[----:B------:R-:W-:Y:S02]  /*2330*/  @P0 MOV R60, R27 ;  /* 0x0000001b003c0202 */ /* 0x000fe40000000f00 */
[----:B------:R-:W-:-:S02]  /*2340*/  @P0 MOV R61, R25 ;  /* 0x00000019003d0202 */ /* 0x000fc40000000f00 */
[----:B------:R-:W-:Y:S02]  /*2350*/  @P0 MOV R62, R23 ;  /* 0x00000017003e0202 */ /* 0x000fe40000000f00 */
[----:B------:R-:W-:Y:S01]  /*2360*/  @P0 MOV R63, R21 ;  /* 0x00000015003f0202 */ /* 0x000fe20000000f00 */
[----:B------:R-:W-:Y:S06]  /*2370*/  BRA `(.L_x_10799) ;  /* 0x00000000005c7947 */ /* 0x000fec0003800000 */
.L_x_10798:
[----:B------:R-:W-:-:S04]  /*2380*/  ISETP.NE.U32.AND P0, PT, RZ, UR14, PT ;  /* 0x0000000eff007c0c */ /* 0x000fc8000bf05070 */
[----:B------:R-:W-:-:S13]  /*2390*/  ISETP.NE.AND.EX P0, PT, RZ, UR15, PT, P0 ;  /* 0x0000000fff007c0c */ /* 0x000fda000bf05300 */
[----:B-----5:R-:W-:Y:S01]  /*23a0*/  @!P0 FADD.FTZ R27, R52, R64 ;  /* 0x00000040341b8221 */ /* 0x020fe20000010000 */
[----:B------:R-:W-:Y:S01]  /*23b0*/  @!P0 FADD.FTZ R25, R53, R65 ;  /* 0x0000004135198221 */ /* 0x000fe20000010000 */
[----:B------:R-:W-:Y:S01]  /*23c0*/  @!P0 FADD.FTZ R23, R54, R66 ;  /* 0x0000004236178221 */ /* 0x000fe20000010000 */
[----:B------:R-:W-:Y:S02]  /*23d0*/  @!P0 FADD.FTZ R21, R55, R67 ;  /* 0x0000004337158221 */ /* 0x000fe40000010000 */
[----:B------:R-:W-:Y:S02]  /*23e0*/  @!P0 MOV R60, R27 ;  /* 0x0000001b003c8202 */ /* 0x000fe40000000f00 */
[----:B------:R-:W-:Y:S02]  /*23f0*/  @!P0 MOV R61, R25 ;  /* 0x00000019003d8202 */ /* 0x000fe40000000f00 */
[----:B------:R-:W-:Y:S02]  /*2400*/  @!P0 MOV R62, R23 ;  /* 0x00000017003e8202 */ /* 0x000fe40000000f00 */
[----:B------:R-:W-:Y:S01]  /*2410*/  @!P0 MOV R63, R21 ;  /* 0x00000015003f8202 */ /* 0x000fe20000000f00 */
[----:B------:R-:W-:Y:S06]  /*2420*/  @!P0 BRA `(.L_x_10799) ;  /* 0x0000000000308947 */ /* 0x000fec0003800000 */
[----:B------:R-:W-:Y:S01]  /*2430*/  FADD.FTZ R27, R52, R64 ;  /* 0x00000040341b7221 */ /* 0x000fe20000010000 */
        /* <DEDUP_REMOVED lines=10> */
[----:B------:R-:W-:-:S07]  /*24e0*/  MOV R63, R21 ;  /* 0x00000015003f7202 */ /* 0x000fce0000000f00 */
.L_x_10799:
[----:B------:R-:W1:Y:S02]  /*24f0*/  @P1 LDC.64 R64, c[0x0][0x3a8] ;  /* 0x0000ea00ff401b82 */ /* 0x000e640000000a00 */
[C---:B-1----:R-:W-:Y:S01]  /*2500*/  @P1 IMAD.WIDE.U32 R64, R22.reuse, 0x10, R64 ;  /* 0x0000001016401825 */ /* 0x042fe200078e0040 */
[----:B------:R-:W-:-:S04]  /*2510*/  IADD3 R22, PT, PT, R22, 0x100, RZ ;  /* 0x0000010016167810 */ /* 0x000fc80007ffe0ff */
[----:B------:R2:W-:Y:S03]  /*2520*/  @P1 STG.E.128 desc[UR6][R64.64], R60 ;  /* 0x0000003c40001986 */ /* 0x0005e6000c101d06 */
.L_x_10797:
[----:B------:R-:W-:Y:S05]  /*2530*/  BSYNC.RECONVERGENT B0 ;  /* 0x0000000000007941 */ /* 0x000fea0003800200 */
.L_x_10796:
        /* <DEDUP_REMOVED lines=34> */
.L_x_10802:
        /* <DEDUP_REMOVED lines=23> */
.L_x_10803:
[----:B------:R-:W0:Y:S02]  /*28d0*/  @P1 LDC.64 R64, c[0x0][0x3a8] ;  /* 0x0000ea00ff401b82 */ /* 0x000e240000000a00 */
[C---:B0-----:R-:W-:Y:S01]  /*28e0*/  @P1 IMAD.WIDE.U32 R64, R22.reuse, 0x10, R64 ;  /* 0x0000001016401825 */ /* 0x041fe200078e0040 */
[----:B------:R-:W-:-:S04]  /*28f0*/  IADD3 R22, PT, PT, R22, 0x100, RZ ;  /* 0x0000010016167810 */ /* 0x000fc80007ffe0ff */
[----:B------:R3:W-:Y:S03]  /*2900*/  @P1 STG.E.128 desc[UR6][R64.64], R60 ;  /* 0x0000003c40001986 */ /* 0x0007e6000c101d06 */
.L_x_10801:
[----:B------:R-:W-:Y:S05]  /*2910*/  BSYNC.RECONVERGENT B0 ;  /* 0x0000000000007941 */ /* 0x000fea0003800200 */
.L_x_10800:
[----:B------:R-:W-:Y:S01]  /*2920*/  ISETP.GE.U32.AND P3, PT, R8, 0x400, PT ;  /* 0x000004000800780c */ /* 0x000fe20003f66070 */
[----:B------:R-:W-:-:S12]  /*2930*/  BSSY.RECONVERGENT B0, `(.L_x_10804) ;  /* 0x000003c000007945 */ /* 0x000fd80003800200 */
[----:B------:R-:W-:Y:S05]  /*2940*/  @!P3 BRA `(.L_x_10805) ;  /* 0x0000000000e8b947 */ /* 0x000fea0003800000 */
[----:B------:R-:W-:Y:S01]  /*2950*/  ISETP.NE.U32.AND P0, PT, RZ, UR12, PT ;  /* 0x0000000cff007c0c */ /* 0x000fe2000bf05070 */
[----:B-123--:R-:W1:Y:S01]  /*2960*/  LDC.64 R64, c[0x0][0x390] ;  /* 0x0000e400ff407b82 */ /* 0x00ee620000000a00 */
        /* <DEDUP_REMOVED lines=29> */
.L_x_10806:
        /* <DEDUP_REMOVED lines=23> */
.L_x_10807:
[----:B------:R-:W0:Y:S02]  /*2cb0*/  @P1 LDC.64 R64, c[0x0][0x3a8] ;  /* 0x0000ea00ff401b82 */ /* 0x000e240000000a00 */
[C---:B0-----:R-:W-:Y:S01]  /*2cc0*/  @P1 IMAD.WIDE.U32 R64, R22.reuse, 0x10, R64 ;  /* 0x0000001016401825 */ /* 0x041fe200078e0040 */
[----:B------:R-:W-:-:S04]  /*2cd0*/  IADD3 R22, PT, PT, R22, 0x100, RZ ;  /* 0x0000010016167810 */ /* 0x000fc80007ffe0ff */
[----:B------:R4:W-:Y:S03]  /*2ce0*/  @P1 STG.E.128 desc[UR6][R64.64], R60 ;  /* 0x0000003c40001986 */ /* 0x0009e6000c101d06 */
.L_x_10805:
[----:B------:R-:W-:Y:S05]  /*2cf0*/  BSYNC.RECONVERGENT B0 ;  /* 0x0000000000007941 */ /* 0x000fea0003800200 */
.L_x_10804:
[----:B------:R-:W-:Y:S01]  /*2d00*/  ISETP.GE.U32.AND P4, PT, R8, 0x500, PT ;  /* 0x000005000800780c */ /* 0x000fe20003f86070 */
[----:B------:R-:W-:-:S12]  /*2d10*/  BSSY.RECONVERGENT B0, `(.L_x_10808) ;  /* 0x000003c000007945 */ /* 0x000fd80003800200 */
[----:B------:R-:W-:Y:S05]  /*2d20*/  @!P4 BRA `(.L_x_10809) ;  /* 0x0000000000e8c947 */ /* 0x000fea0003800000 */
[----:B------:R-:W-:Y:S01]  /*2d30*/  ISETP.NE.U32.AND P5, PT, RZ, UR12, PT ;  /* 0x0000000cff007c0c */ /* 0x000fe2000bfa5070 */
[----:B-1234-:R-:W1:Y:S01]  /*2d40*/  LDC.64 R64, c[0x0][0x390] ;  /* 0x0000e400ff407b82 */ /* 0x01ee620000000a00 */
        /* <DEDUP_REMOVED lines=29> */
.L_x_10810:
        /* <DEDUP_REMOVED lines=23> */
.L_x_10811:
[----:B------:R-:W0:Y:S02]  /*3090*/  @P1 LDC.64 R64, c[0x0][0x3a8] ;  /* 0x0000ea00ff401b82 */ /* 0x000e240000000a00 */
[C---:B0-----:R-:W-:Y:S01]  /*30a0*/  @P1 IMAD.WIDE.U32 R64, R22.reuse, 0x10, R64 ;  /* 0x0000001016401825 */ /* 0x041fe200078e0040 */
[----:B------:R-:W-:-:S04]  /*30b0*/  IADD3 R22, PT, PT, R22, 0x100, RZ ;  /* 0x0000010016167810 */ /* 0x000fc80007ffe0ff */
[----:B------:R0:W-:Y:S03]  /*30c0*/  @P1 STG.E.128 desc[UR6][R64.64], R60 ;  /* 0x0000003c40001986 */ /* 0x0001e6000c101d06 */
.L_x_10809:
[----:B------:R-:W-:Y:S05]  /*30d0*/  BSYNC.RECONVERGENT B0 ;  /* 0x0000000000007941 */ /* 0x000fea0003800200 */
.L_x_10808:
[----:B------:R-:W-:Y:S01]  /*30e0*/  ISETP.GE.U32.AND P5, PT, R8, 0x600, PT ;  /* 0x000006000800780c */ /* 0x000fe20003fa6070 */
[----:B------:R-:W-:-:S12]  /*30f0*/  BSSY.RECONVERGENT B0, `(.L_x_10812) ;  /* 0x000003b000007945 */ /* 0x000fd80003800200 */
[----:B------:R-:W-:Y:S05]  /*3100*/  @!P5 BRA `(.L_x_10813) ;  /* 0x0000000000e4d947 */ /* 0x000fea0003800000 */
[----:B------:R-:W-:-:S04]  /*3110*/  ISETP.NE.U32.AND P0, PT, RZ, UR12, PT ;  /* 0x0000000cff007c0c */ /* 0x000fc8000bf05070 */
[----:B------:R-:W-:-:S13]  /*3120*/  ISETP.NE.AND.EX P0, PT, RZ, UR13, PT, P0 ;  /* 0x0000000dff007c0c */ /* 0x000fda000bf05300 */
[----:B01234-:R-:W0:Y:S02]  /*3130*/  @P0 LDC.64 R64, c[0x0][0x398] ;  /* 0x0000e600ff400b82 */ /* 0x01fe240000000a00 */
[----:B0-----:R-:W-:-:S06]  /*3140*/  @P0 IMAD.WIDE.U32 R70, R22, 0x10, R64 ;  /* 0x0000001016460825 */ /* 0x001fcc00078e0040 */
[----:B------:R-:W0:Y:S01]  /*3150*/  LDC.64 R64, c[0x0][0x390] ;  /* 0x0000e400ff407b82 */ /* 0x000e220000000a00 */
[----:B------:R1:W5:Y:S01]  /*3160*/  @P0 LDG.E.128 R52, desc[UR6][R70.64] ;  /* 0x0000000646340981 */ /* 0x000362000c1e1d00 */
[----:B------:R-:W-:-:S04]  /*3170*/  ISETP.NE.U32.AND P0, PT, RZ, UR14, PT ;  /* 0x0000000eff007c0c */ /* 0x000fc8000bf05070 */
[----:B------:R-:W-:-:S13]  /*3180*/  ISETP.NE.AND.EX P0, PT, RZ, UR15, PT, P0 ;  /* 0x0000000fff007c0c */ /* 0x000fda000bf05300 */
[----:B------:R-:W2:Y:S01]  /*3190*/  @P0 LDC.64 R68, c[0x0][0x3a0] ;  /* 0x0000e800ff440b82 */ /* 0x000ea20000000a00 */
[----:B0-----:R-:W-:-:S06]  /*31a0*/  IMAD.WIDE.U32 R64, R22, 0x10, R64 ;  /* 0x0000001016407825 */ /* 0x001fcc00078e0040 */
[----:B------:R-:W5:Y:S01]  /*31b0*/  LDG.E.128 R64, desc[UR6][R64.64] ;  /* 0x0000000640407981 */ /* 0x000f62000c1e1d00 */
[----:B--2---:R-:W-:-:S05]  /*31c0*/  @P0 IMAD.WIDE.U32 R68, R22, 0x10, R68 ;  /* 0x0000001016440825 */ /* 0x004fca00078e0044 */
        /* <DEDUP_REMOVED lines=19> */
.L_x_10814:
        /* <DEDUP_REMOVED lines=23> */
.L_x_10815:
[----:B------:R-:W0:Y:S02]  /*3470*/  @P1 LDC.64 R64, c[0x0][0x3a8] ;  /* 0x0000ea00ff401b82 */ /* 0x000e240000000a00 */
[----:B0-----:R-:W-:-:S05]  /*3480*/  @P1 IMAD.WIDE.U32 R64, R22, 0x10, R64 ;  /* 0x0000001016401825 */ /* 0x001fca00078e0040 */
[----:B------:R0:W-:Y:S02]  /*3490*/  @P1 STG.E.128 desc[UR6][R64.64], R60 ;  /* 0x0000003c40001986 */ /* 0x0001e4000c101d06 */
.L_x_10813:
[----:B------:R-:W-:Y:S05]  /*34a0*/  BSYNC.RECONVERGENT B0 ;  /* 0x0000000000007941 */ /* 0x000fea0003800200 */
.L_x_10812:
[----:B------:R-:W-:Y:S01]  /*34b0*/  FADD.FTZ R24, RZ, R79 ;  /* 0x0000004fff187221 */ /* 0x000fe20000010000 */
[C---:B------:R-:W-:Y:S01]  /*34c0*/  ISETP.GE.U32.AND P0, PT, R8.reuse, 0x100, PT ;  /* 0x000001000800780c */ /* 0x040fe20003f06070 */
[----:B------:R-:W-:Y:S01]  /*34d0*/  BSSY.RECONVERGENT B0, `(.L_x_10816) ;  /* 0x0000076000007945 */ /* 0x000fe20003800200 */
[C---:B------:R-:W-:Y:S01]  /*34e0*/  ISETP.GT.U32.AND P6, PT, R8.reuse, 0x1ff, PT ;  /* 0x000001ff0800780c */ /* 0x040fe20003fc4070 */
[----:B------:R-:W-:Y:S01]  /*34f0*/  FADD.FTZ R24, R77, R24 ;  /* 0x000000184d187221 */ /* 0x000fe20000010000 */
[----:B------:R-:W-:Y:S02]  /*3500*/  P2R R26, PR, RZ, 0x2 ;  /* 0x00000002ff1a7803 */ /* 0x000fe40000000000 */
[----:B------:R-:W-:Y:S01]  /*3510*/  ISETP.GT.U32.AND P1, PT, R8, 0x2ff, PT ;  /* 0x000002ff0800780c */ /* 0x000fe20003f24070 */
[----:B------:R-:W-:-:S04]  /*3520*/  FADD.FTZ R24, R75, R24 ;  /* 0x000000184b187221 */ /* 0x000fc80000010000 */
[----:B------:R-:W-:-:S05]  /*3530*/  FADD.FTZ R24, R29, R24 ;  /* 0x000000181d187221 */ /* 0x000fca0000010000 */
[----:B------:R-:W-:-:S05]  /*3540*/  FSEL R24, R24, RZ, P0 ;  /* 0x000000ff18187208 */ /* 0x000fca0000000000 */
[----:B------:R-:W-:-:S04]  /*3550*/  FADD.FTZ R22, R27, R24 ;  /* 0x000000181b167221 */ /* 0x000fc80000010000 */
[----:B------:R-:W-:-:S04]  /*3560*/  FADD.FTZ R22, R25, R22 ;  /* 0x0000001619167221 */ /* 0x000fc80000010000 */
[----:B------:R-:W-:-:S04]  /*3570*/  FADD.FTZ R22, R23, R22 ;  /* 0x0000001617167221 */ /* 0x000fc80000010000 */
[----:B------:R-:W-:-:S04]  /*3580*/  @P6 FADD.FTZ R24, R21, R22 ;  /* 0x0000001615186221 */ /* 0x000fc80000010000 */
[----:B------:R-:W-:-:S04]  /*3590*/  FADD.FTZ R22, R19, R24 ;  /* 0x0000001813167221 */ /* 0x000fc80000010000 */
[----:B------:R-:W-:-:S04]  /*35a0*/  FADD.FTZ R22, R17, R22 ;  /* 0x0000001611167221 */ /* 0x000fc80000010000 */
[----:B------:R-:W-:-:S04]  /*35b0*/  FADD.FTZ R22, R15, R22 ;  /* 0x000000160f167221 */ /* 0x000fc80000010000 */
[----:B------:R-:W-:Y:S01]  /*35c0*/  @P1 FADD.FTZ R24, R13, R22 ;  /* 0x000000160d181221 */ /* 0x000fe20000010000 */
[----:B------:R-:W-:-:S03]  /*35d0*/  ISETP.GT.U32.AND P1, PT, R8, 0x3ff, PT ;  /* 0x000003ff0800780c */ /* 0x000fc60003f24070 */
        /* <DEDUP_REMOVED lines=14> */
[----:B------:R-:W-:-:S04]  /*36c0*/  ISETP.NE.AND P1, PT, R26, RZ, PT ;  /* 0x000000ff1a00720c */ /* 0x000fc80003f25270 */
[----:B01234-:R-:W0:Y:S02]  /*36d0*/  SHFL.BFLY PT, R65, R24, 0x1, 0x1f ;  /* 0x0c201f0018417f89 */ /* 0x01fe2400000e0000 */
[----:B0-----:R-:W-:-:S05]  /*36e0*/  FADD.FTZ R66, R24, R65 ;  /* 0x0000004118427221 */ /* 0x001fca0000010000 */
[----:B------:R-:W0:Y:S02]  /*36f0*/  SHFL.BFLY PT, R69, R66, 0x2, 0x1f ;  /* 0x0c401f0042457f89 */ /* 0x000e2400000e0000 */
[----:B0-----:R-:W-:Y:S01]  /*3700*/  FADD.FTZ R69, R66, R69 ;  /* 0x0000004542457221 */ /* 0x001fe20000010000 */
[----:B------:R-:W-:-:S04]  /*3710*/  HFMA2 R66, -RZ, RZ, 0, 0 ;  /* 0x00000000ff427431 */ /* 0x000fc800000001ff */
        /* <DEDUP_REMOVED lines=9> */
[----:B------:R-:W-:Y:S02]  /*37b0*/  FADD.FTZ R24, R75, -R64 ;  /* 0x800000404b187221 */ /* 0x000fe40000010000 */
[----:B------:R-:W-:-:S04]  /*37c0*/  FFMA.FTZ R22, R22, R22, RZ ;  /* 0x0000001616167223 */ /* 0x000fc800000100ff */
[----:B------:R-:W-:Y:S01]  /*37d0*/  FFMA.FTZ R65, R65, R65, R22 ;  /* 0x0000004141417223 */ /* 0x000fe20000010016 */
[----:B------:R-:W-:-:S03]  /*37e0*/  FADD.FTZ R22, R29, -R64 ;  /* 0x800000401d167221 */ /* 0x000fc60000010000 */
[----:B------:R-:W-:Y:S01]  /*37f0*/  FFMA.FTZ R65, R24, R24, R65 ;  /* 0x0000001818417223 */ /* 0x000fe20000010041 */
[----:B------:R-:W-:-:S03]  /*3800*/  FADD.FTZ R24, R23, -R64 ;  /* 0x8000004017187221 */ /* 0x000fc60000010000 */
        /* <DEDUP_REMOVED lines=9> */
[----:B------:R-:W-:Y:S01]  /*38a0*/  @P6 FFMA.FTZ R67, R22, R22, R65 ;  /* 0x0000001616436223 */ /* 0x000fe20000010041 */
[--C-:B------:R-:W-:Y:S01]  /*38b0*/  FADD.FTZ R22, R19, -R64.reuse ;  /* 0x8000004013167221 */ /* 0x100fe20000010000 */
[----:B------:R-:W-:Y:S01]  /*38c0*/  ISETP.GT.U32.AND P6, PT, R8, 0x2ff, PT ;  /* 0x000002ff0800780c */ /* 0x000fe20003fc4070 */
[----:B------:R-:W-:Y:S02]  /*38d0*/  FADD.FTZ R65, R17, -R64 ;  /* 0x8000004011417221 */ /* 0x000fe40000010000 */
        /* <DEDUP_REMOVED lines=30> */
[----:B------:R-:W-:-:S04]  /*3ac0*/  FFMA.FTZ R65, R24, R24, R65 ;  /* 0x0000001818417223 */ /* 0x000fc80000010041 */
[----:B------:R-:W-:-:S05]  /*3ad0*/  @P6 FFMA.FTZ R67, R22, R22, R65 ;  /* 0x0000001616436223 */ /* 0x000fca0000010041 */
[----:B------:R-:W0:Y:S02]  /*3ae0*/  SHFL.BFLY PT, R22, R67, 0x1, 0x1f ;  /* 0x0c201f0043167f89 */ /* 0x000e2400000e0000 */
[----:B0-----:R-:W-:Y:S02]  /*3af0*/  FADD.FTZ R71, R67, R22 ;  /* 0x0000001643477221 */ /* 0x001fe40000010000 */
[----:B------:R-:W0:Y:S03]  /*3b00*/  S2R R22, SR_TID.X ;  /* 0x0000000000167919 */ /* 0x000e260000002100 */
[----:B------:R-:W1:Y:S02]  /*3b10*/  SHFL.BFLY PT, R68, R71, 0x2, 0x1f ;  /* 0x0c401f0047447f89 */ /* 0x000e6400000e0000 */
[----:B-1----:R-:W-:Y:S01]  /*3b20*/  FADD.FTZ R68, R71, R68 ;  /* 0x0000004447447221 */ /* 0x002fe20000010000 */
[----:B0-----:R-:W-:-:S04]  /*3b30*/  LOP3.LUT P6, RZ, R22, 0x1f, RZ, 0xc0, !PT ;  /* 0x0000001f16ff7812 */ /* 0x001fc800078cc0ff */
[----:B------:R-:W0:Y:S01]  /*3b40*/  SHFL.BFLY PT, R69, R68, 0x4, 0x1f ;  /* 0x0c801f0044457f89 */ /* 0x000e2200000e0000 */
[----:B------:R-:W-:Y:S01]  /*3b50*/  LOP3.LUT R24, R22, 0x1f, RZ, 0xc0, !PT ;  /* 0x0000001f16187812 */ /* 0x000fe200078ec0ff */
        /* <DEDUP_REMOVED lines=13> */
.L_x_10817:
[----:B------:R-:W-:Y:S05]  /*3c30*/  BSYNC.RECONVERGENT B0 ;  /* 0x0000000000007941 */ /* 0x000fea0003800200 */
.L_x_10816:
[----:B------:R-:W-:Y:S01]  /*3c40*/  BAR.SYNC.DEFER_BLOCKING 0x0 ;  /* 0x0000000000007b1d */ /* 0x000fe20000010000 */
[----:B------:R-:W-:Y:S02]  /*3c50*/  ISETP.GT.U32.AND P6, PT, R24, 0x7, PT ;  /* 0x000000071800780c */ /* 0x000fe40003fc4070 */
[----:B0-----:R-:W-:-:S03]  /*3c60*/  CS2R R64, SRZ ;  /* 0x0000000000407805 */ /* 0x001fc6000001ff00 */
[----:B------:R-:W-:Y:S08]  /*3c70*/  BSSY.RECONVERGENT B0, `(.L_x_10818) ;  /* 0x000000a000007945 */ /* 0x000ff00003800200 */
        /* <DEDUP_REMOVED lines=9> */
.L_x_10819:
[----:B------:R-:W-:Y:S05]  /*3d10*/  BSYNC.RECONVERGENT B0 ;  /* 0x0000000000007941 */ /* 0x000fea0003800200 */
.L_x_10818:
[----:B------:R-:W1:Y:S01]  /*3d20*/  SHFL.DOWN PT, R69, R66, 0x4, 0x1f ;  /* 0x08801f0042457f89 */ /* 0x000e6200000e0000 */
[----:B------:R-:W-:Y:S01]  /*3d30*/  ISETP.NE.AND P6, PT, RZ, UR8, PT ;  /* 0x00000008ff007c0c */ /* 0x000fe2000bfc5270 */
[----:B------:R-:W-:Y:S02]  /*3d40*/  BSSY.RECONVERGENT B0, `(.L_x_10820) ;  /* 0x0000069000007945 */ /* 0x000fe40003800200 */
[----:B0-----:R-:W0:Y:S01]  /*3d50*/  SHFL.DOWN PT, R105, R64, 0x4, 0x1f ;  /* 0x08801f0040697f89 */ /* 0x001e2200000e0000 */
[----:B-1----:R-:W-:Y:S02]  /*3d60*/  IADD3 R24, PT, PT, R69, R66, RZ ;  /* 0x0000004245187210 */ /* 0x002fe40007ffe0ff */
[----:B------:R-:W-:Y:S02]  /*3d70*/  I2FP.F32.S32 R68, R69 ;  /* 0x0000004500447245 */ /* 0x000fe40000201400 */
[----:B------:R-:W-:Y:S01]  /*3d80*/  I2FP.F32.S32 R26, R24 ;  /* 0x00000018001a7245 */ /* 0x000fe20000201400 */
[----:B------:R-:W1:Y:S01]  /*3d90*/  SHFL.DOWN PT, R99, R24, 0x2, 0x1f ;  /* 0x08401f0018637f89 */ /* 0x000e6200000e0000 */
[----:B------:R-:W-:Y:S01]  /*3da0*/  I2FP.F32.S32 R69, R66 ;  /* 0x0000004200457245 */ /* 0x000fe20000201400 */
[C---:B0-----:R-:W-:Y:S01]  /*3db0*/  FMUL.FTZ R70, R105.reuse, R68 ;  /* 0x0000004469467220 */ /* 0x041fe20000410000 */
[----:B------:R-:W0:Y:S01]  /*3dc0*/  MUFU.RCP R67, R26 ;  /* 0x0000001a00437308 */ /* 0x000e220000001000 */
[----:B------:R-:W-:-:S02]  /*3dd0*/  FADD.FTZ R105, -R105, R64 ;  /* 0x0000004069697221 */ /* 0x000fc40000010100 */
[----:B------:R-:W-:Y:S02]  /*3de0*/  FFMA.FTZ R70, R69, R64, R70 ;  /* 0x0000004045467223 */ /* 0x000fe40000010046 */
[----:B------:R-:W2:Y:S01]  /*3df0*/  SHFL.DOWN PT, R64, R65, 0x4, 0x1f ;  /* 0x08801f0041407f89 */ /* 0x000ea200000e0000 */
[----:B------:R-:W-:-:S04]  /*3e00*/  FMUL.FTZ R106, R105, R105 ;  /* 0x00000069696a7220 */ /* 0x000fc80000410000 */
[----:B------:R-:W-:-:S04]  /*3e10*/  FMUL.FTZ R69, R106, R69 ;  /* 0x000000456a457220 */ /* 0x000fc80000410000 */
[----:B------:R-:W-:Y:S01]  /*3e20*/  FMUL.FTZ R68, R69, R68 ;  /* 0x0000004445447220 */ /* 0x000fe20000410000 */
[----:B0-----:R-:W-:Y:S01]  /*3e30*/  FMUL.FTZ R71, R67, R70 ;  /* 0x0000004643477220 */ /* 0x001fe20000410000 */
[----:B-1----:R-:W-:-:S04]  /*3e40*/  IADD3 R109, PT, PT, R24, R99, RZ ;  /* 0x00000063186d7210 */ /* 0x002fc80007ffe0ff */
[----:B------:R-:W0:Y:S01]  /*3e50*/  SHFL.DOWN PT, R70, R71, 0x2, 0x1f ;  /* 0x08401f0047467f89 */ /* 0x000e2200000e0000 */
[----:B------:R-:W-:Y:S02]  /*3e60*/  I2FP.F32.S32 R99, R99 ;  /* 0x0000006300637245 */ /* 0x000fe40000201400 */
[----:B------:R-:W-:Y:S01]  /*3e70*/  I2FP.F32.S32 R97, R109 ;  /* 0x0000006d00617245 */ /* 0x000fe20000201400 */
[----:B------:R-:W1:Y:S03]  /*3e80*/  SHFL.DOWN PT, R104, R109, 0x1, 0x1f ;  /* 0x08201f006d687f89 */ /* 0x000e6600000e0000 */
[----:B------:R-:W3:Y:S01]  /*3e90*/  MUFU.RCP R98, R97 ;  /* 0x0000006100627308 */ /* 0x000ee20000001000 */
[----:B--2---:R-:W-:-:S04]  /*3ea0*/  FADD.FTZ R64, R64, R65 ;  /* 0x0000004140407221 */ /* 0x004fc80000010000 */
[----:B------:R-:W-:-:S05]  /*3eb0*/  FFMA.FTZ R67, R67, R68, R64 ;  /* 0x0000004443437223 */ /* 0x000fca0000010040 */
[----:B------:R-:W2:Y:S01]  /*3ec0*/  SHFL.DOWN PT, R64, R67, 0x2, 0x1f ;  /* 0x08401f0043407f89 */ /* 0x000ea200000e0000 */
[----:B0-----:R-:W-:Y:S01]  /*3ed0*/  FMUL.FTZ R101, R70, R99 ;  /* 0x0000006346657220 */ /* 0x001fe20000410000 */
[----:B------:R-:W-:-:S03]  /*3ee0*/  FADD.FTZ R69, R71, -R70 ;  /* 0x8000004647457221 */ /* 0x000fc60000010000 */
[----:B------:R-:W-:Y:S01]  /*3ef0*/  FFMA.FTZ R101, R26, R71, R101 ;  /* 0x000000471a657223 */ /* 0x000fe20000010065 */
[-C--:B-1----:R-:W-:Y:S01]  /*3f00*/  IADD3 R24, PT, PT, R109, R104.reuse, RZ ;  /* 0x000000686d187210 */ /* 0x082fe20007ffe0ff */
[----:B------:R-:W-:Y:S01]  /*3f10*/  FMUL.FTZ R69, R69, R69 ;  /* 0x0000004545457220 */ /* 0x000fe20000410000 */
[----:B------:R-:W-:Y:S01]  /*3f20*/  I2FP.F32.S32 R104, R104 ;  /* 0x0000006800687245 */ /* 0x000fe20000201400 */
[----:B---3--:R-:W-:Y:S01]  /*3f30*/  FMUL.FTZ R100, R98, R101 ;  /* 0x0000006562647220 */ /* 0x008fe20000410000 */
[----:B------:R-:W-:Y:S01]  /*3f40*/  I2FP.F32.S32 R102, R24 ;  /* 0x0000001800667245 */ /* 0x000fe20000201400 */
[----:B------:R-:W-:-:S03]  /*3f50*/  FMUL.FTZ R26, R26, R69 ;  /* 0x000000451a1a7220 */ /* 0x000fc60000410000 */
[----:B------:R-:W0:Y:S01]  /*3f60*/  SHFL.DOWN PT, R101, R100, 0x1, 0x1f ;  /* 0x08201f0064657f89 */ /* 0x000e2200000e0000 */
[----:B------:R-:W-:Y:S01]  /*3f70*/  FMUL.FTZ R99, R26, R99 ;  /* 0x000000631a637220 */ /* 0x000fe20000410000 */
[----:B------:R-:W1:Y:S01]  /*3f80*/  MUFU.RCP R102, R102 ;  /* 0x0000006600667308 */ /* 0x000e620000001000 */
[----:B--2---:R-:W-:-:S04]  /*3f90*/  FADD.FTZ R65, R67, R64 ;  /* 0x0000004043417221 */ /* 0x004fc80000010000 */
[----:B------:R-:W-:-:S05]  /*3fa0*/  FFMA.FTZ R65, R98, R99, R65 ;  /* 0x0000006362417223 */ /* 0x000fca0000010041 */
[----:B------:R-:W2:Y:S01]  /*3fb0*/  SHFL.DOWN PT, R26, R65, 0x1, 0x1f ;  /* 0x08201f00411a7f89 */ /* 0x000ea200000e0000 */
[----:B0-----:R-:W-:Y:S01]  /*3fc0*/  FMUL.FTZ R24, R101, R104 ;  /* 0x0000006865187220 */ /* 0x001fe20000410000 */
[----:B------:R-:W-:-:S03]  /*3fd0*/  FADD.FTZ R64, R100, -R101 ;  /* 0x8000006564407221 */ /* 0x000fc60000010000 */
[----:B------:R-:W-:Y:S01]  /*3fe0*/  FFMA.FTZ R103, R97, R100, R24 ;  /* 0x0000006461677223 */ /* 0x000fe20000010018 */
[----:B------:R-:W-:-:S03]  /*3ff0*/  FMUL.FTZ R64, R64, R64 ;  /* 0x0000004040407220 */ /* 0x000fc60000410000 */
[----:B-1----:R-:W-:Y:S01]  /*4000*/  FMUL.FTZ R66, R102, R103 ;  /* 0x0000006766427220 */ /* 0x002fe20000410000 */
[----:B------:R-:W-:Y:S01]  /*4010*/  FMUL.FTZ R97, R97, R64 ;  /* 0x0000004061617220 */ /* 0x000fe20000410000 */
[----:B--2---:R-:W-:-:S04]  /*4020*/  FADD.FTZ R67, R65, R26 ;  /* 0x0000001a41437221 */ /* 0x004fc80000010000 */
[----:B------:R-:W0:Y:S01]  /*4030*/  SHFL.IDX PT, R66, R66, RZ, 0x1f ;  /* 0x00001fff42427589 */ /* 0x000e2200000e0000 */
[----:B------:R-:W-:-:S04]  /*4040*/  FMUL.FTZ R97, R97, R104 ;  /* 0x0000006861617220 */ /* 0x000fc80000410000 */
[----:B------:R-:W-:Y:S02]  /*4050*/  FFMA.FTZ R97, R102, R97, R67 ;  /* 0x0000006166617223 */ /* 0x000fe40000010043 */
[----:B------:R-:W1:Y:S03]  /*4060*/  LDC R67, c[0x0][0x448] ;  /* 0x00011200ff437b82 */ /* 0x000e660000000800 */
[----:B------:R-:W1:Y:S01]  /*4070*/  SHFL.IDX PT, R26, R97, RZ, 0x1f ;  /* 0x00001fff611a7589 */ /* 0x000e6200000e0000 */
[C---:B0-----:R-:W-:Y:S01]  /*4080*/  FMUL.FTZ R103, R66.reuse, R66 ;  /* 0x0000004242677220 */ /* 0x041fe20000410000 */
[----:B------:R-:W-:-:S04]  /*4090*/  FSEL R24, R66, RZ, !P6 ;  /* 0x000000ff42187208 */ /* 0x000fc80007000000 */
[----:B------:R-:W-:Y:S02]  /*40a0*/  FSEL R103, R103, RZ, P6 ;  /* 0x000000ff67677208 */ /* 0x000fe40003000000 */
[----:B------:R-:W-:Y:S01]  /*40b0*/  ISETP.NE.AND P6, PT, R22, RZ, PT ;  /* 0x000000ff1600720c */ /* 0x000fe20003fc5270 */
[----:B-1----:R-:W-:-:S04]  /*40c0*/  FFMA.FTZ R26, R26, UR9, R67 ;  /* 0x000000091a1a7c23 */ /* 0x002fc80008010043 */
[----:B------:R-:W-:-:S08]  /*40d0*/  FADD.FTZ R26, R26, R103 ;  /* 0x000000671a1a7221 */ /* 0x000fd00000010000 */
[----:B------:R-:W0:Y:S01]  /*40e0*/  @!P6 LDC.64 R68, c[0x0][0x3c0] ;  /* 0x0000f000ff44eb82 */ /* 0x000e220000000a00 */
[----:B------:R-:W1:Y:S07]  /*40f0*/  MUFU.RSQ R26, R26 ;  /* 0x0000001a001a7308 */ /* 0x000e6e0000001400 */
[----:B------:R-:W2:Y:S01]  /*4100*/  @!P6 LDC.64 R64, c[0x0][0x3c8] ;  /* 0x0000f200ff40eb82 */ /* 0x000ea20000000a00 */
[----:B0-----:R-:W-:-:S05]  /*4110*/  @!P6 IMAD.WIDE R68, R6, 0x4, R68 ;  /* 0x000000040644e825 */ /* 0x001fca00078e0244 */
[----:B------:R0:W-:Y:S01]  /*4120*/  @!P6 STG.E desc[UR6][R68.64], R66 ;  /* 0x000000424400e986 */ /* 0x0001e2000c101906 */
[----:B--2---:R-:W-:-:S05]  /*4130*/  @!P6 IMAD.WIDE R64, R6, 0x4, R64 ;  /* 0x000000040640e825 */ /* 0x004fca00078e0240 */
[----:B-1----:R0:W-:Y:S01]  /*4140*/  @!P6 STG.E desc[UR6][R64.64], R26 ;  /* 0x0000001a4000e986 */ /* 0x0021e2000c101906 */
[----:B------:R-:W-:Y:S05]  /*4150*/  @!P0 BRA `(.L_x_10821) ;  /* 0x00000000009c8947 */ /* 0x000fea0003800000 */
[----:B------:R-:W1:Y:S01]  /*4160*/  LDC.64 R100, c[0x0][0x428] ;  /* 0x00010a00ff647b82 */ /* 0x000e620000000a00 */
[--C-:B0-----:R-:W-:Y:S01]  /*4170*/  FADD.FTZ R65, R79, -R24.reuse ;  /* 0x800000184f417221 */ /* 0x101fe20000010000 */
[----:B------:R-:W-:Y:S02]  /*4180*/  HADD2.F32 R64, -RZ, R122.H0_H0 ;  /* 0x2000007aff407230 */ /* 0x000fe40000004100 */
[----:B------:R-:W-:Y:S01]  /*4190*/  FADD.FTZ R69, R77, -R24 ;  /* 0x800000184d457221 */ /* 0x000fe20000010000 */
[----:B------:R-:W-:Y:S02]  /*41a0*/  HADD2.F32 R67, -RZ, R30.H0_H0 ;  /* 0x2000001eff437230 */ /* 0x000fe40000004100 */
[C---:B------:R-:W-:Y:S01]  /*41b0*/  FMUL.FTZ R68, R26.reuse, R65 ;  /* 0x000000411a447220 */ /* 0x040fe20000410000 */
[----:B------:R-:W-:Y:S02]  /*41c0*/  HADD2.F32 R65, -RZ, R121.H0_H0 ;  /* 0x20000079ff417230 */ /* 0x000fe40000004100 */
[----:B------:R-:W-:Y:S01]  /*41d0*/  FMUL.FTZ R69, R26, R69 ;  /* 0x000000451a457220 */ /* 0x000fe20000410000 */
[----:B------:R-:W0:Y:S01]  /*41e0*/  LDC.64 R102, c[0x0][0x430] ;  /* 0x00010c00ff667b82 */ /* 0x000e220000000a00 */
[----:B------:R-:W-:-:S02]  /*41f0*/  HADD2.F32 R66, -RZ, R80.H0_H0 ;  /* 0x20000050ff427230 */ /* 0x000fc40000004100 */
[----:B------:R-:W-:Y:S01]  /*4200*/  FFMA.FTZ R64, R68, R64, R67 ;  /* 0x0000004044407223 */ /* 0x000fe20000010043 */
[--C-:B------:R-:W-:Y:S01]  /*4210*/  FADD.FTZ R67, R75, -R24.reuse ;  /* 0x800000184b437221 */ /* 0x100fe20000010000 */
[----:B------:R-:W-:Y:S01]  /*4220*/  FADD.FTZ R71, R29, -R24 ;  /* 0x800000181d477221 */ /* 0x000fe20000010000 */
[----:B------:R-:W-:Y:S02]  /*4230*/  HADD2.F32 R97, -RZ, R31.H0_H0 ;  /* 0x2000001fff617230 */ /* 0x000fe40000004100 */
[----:B------:R-:W-:Y:S01]  /*4240*/  FFMA.FTZ R65, R69, R65, R66 ;  /* 0x0000004145417223 */ /* 0x000fe20000010042 */
[C---:B------:R-:W-:Y:S01]  /*4250*/  FMUL.FTZ R70, R26.reuse, R67 ;  /* 0x000000431a467220 */ /* 0x040fe20000410000 */
[----:B------:R-:W-:Y:S02]  /*4260*/  HADD2.F32 R66, -RZ, R121.H1_H1 ;  /* 0x30000079ff427230 */ /* 0x000fe40000004100 */
[----:B------:R-:W-:Y:S01]  /*4270*/  FMUL.FTZ R71, R26, R71 ;  /* 0x000000471a477220 */ /* 0x000fe20000410000 */
[----:B------:R-:W-:-:S02]  /*4280*/  HADD2.F32 R67, -RZ, R120.H1_H1 ;  /* 0x30000078ff437230 */ /* 0x000fc40000004100 */
[----:B------:R-:W-:Y:S02]  /*4290*/  HADD2.F32 R98, -RZ, R78.H0_H0 ;  /* 0x2000004eff627230 */ /* 0x000fe40000004100 */
[----:B------:R-:W-:Y:S01]  /*42a0*/  FFMA.FTZ R66, R70, R66, R97 ;  /* 0x0000004246427223 */ /* 0x000fe20000010061 */
[----:B------:R-:W-:Y:S02]  /*42b0*/  HADD2.F32 R99, -RZ, R48.H0_H0 ;  /* 0x20000030ff637230 */ /* 0x000fe40000004100 */
[----:B-1----:R-:W-:-:S04]  /*42c0*/  IMAD.WIDE.U32 R104, R0, 0x10, R100 ;  /* 0x0000001000687825 */ /* 0x002fc800078e0064 */
[----:B------:R-:W-:Y:S01]  /*42d0*/  FFMA.FTZ R67, R71, R67, R98 ;  /* 0x0000004347437223 */ /* 0x000fe20000010062 */
[----:B------:R-:W-:Y:S02]  /*42e0*/  HADD2.F32 R100, -RZ, R120.H0_H0 ;  /* 0x20000078ff647230 */ /* 0x000fe40000004100 */
[----:B------:R-:W-:Y:S02]  /*42f0*/  HADD2.F32 R97, -RZ, R119.H0_H0 ;  /* 0x20000077ff617230 */ /* 0x000fe40000004100 */
[----:B------:R1:W-:Y:S01]  /*4300*/  STG.E.128 desc[UR6][R104.64], R64 ;  /* 0x0000004068007986 */ /* 0x0003e2000c101d06 */
[----:B------:R-:W-:Y:S02]  /*4310*/  HADD2.F32 R98, -RZ, R78.H1_H1 ;  /* 0x3000004eff627230 */ /* 0x000fe40000004100 */
[----:B------:R-:W-:Y:S01]  /*4320*/  FFMA.FTZ R68, R68, R100, R99 ;  /* 0x0000006444447223 */ /* 0x000fe20000010063 */
[----:B------:R-:W-:Y:S02]  /*4330*/  HADD2.F32 R99, -RZ, R49.H0_H0 ;  /* 0x20000031ff637230 */ /* 0x000fe40000004100 */
[----:B0-----:R-:W-:-:S04]  /*4340*/  IMAD.WIDE.U32 R102, R0, 0x10, R102 ;  /* 0x0000001000667825 */ /* 0x001fc800078e0066 */
[----:B------:R-:W-:Y:S01]  /*4350*/  FFMA.FTZ R69, R69, R97, R98 ;  /* 0x0000006145457223 */ /* 0x000fe20000010062 */
[----:B------:R-:W-:Y:S01]  /*4360*/  IADD3 R0, PT, PT, R0, 0x100, RZ ;  /* 0x0000010000007810 */ /* 0x000fe20007ffe0ff */
[----:B------:R-:W-:Y:S02]  /*4370*/  HADD2.F32 R98, -RZ, R119.H1_H1 ;  /* 0x30000077ff627230 */ /* 0x000fe40000004100 */
[----:B------:R-:W-:-:S03]  /*4380*/  HADD2.F32 R97, -RZ, R118.H1_H1 ;  /* 0x30000076ff617230 */ /* 0x000fc60000004100 */
[----:B------:R-:W-:Y:S01]  /*4390*/  FFMA.FTZ R70, R70, R98, R99 ;  /* 0x0000006246467223 */ /* 0x000fe20000010063 */
[----:B-1----:R-:W-:-:S05]  /*43a0*/  HADD2.F32 R64, -RZ, R76.H1_H1 ;  /* 0x3000004cff407230 */ /* 0x002fca0000004100 */
[----:B------:R-:W-:-:S05]  /*43b0*/  FFMA.FTZ R71, R71, R97, R64 ;  /* 0x0000006147477223 */ /* 0x000fca0000010040 */
[----:B------:R1:W-:Y:S02]  /*43c0*/  STG.E.128 desc[UR6][R102.64], R68 ;  /* 0x0000004466007986 */ /* 0x0003e4000c101d06 */
.L_x_10821:
[----:B------:R-:W-:Y:S05]  /*43d0*/  BSYNC.RECONVERGENT B0 ;  /* 0x0000000000007941 */ /* 0x000fea0003800200 */
.L_x_10820:
[----:B------:R-:W-:Y:S01]  /*43e0*/  ISETP.GE.U32.AND P6, PT, R8, 0x200, PT ;  /* 0x000002000800780c */ /* 0x000fe20003fc6070 */
[----:B------:R-:W-:-:S12]  /*43f0*/  BSSY.RECONVERGENT B0, `(.L_x_10822) ;  /* 0x0000029000007945 */ /* 0x000fd80003800200 */
[----:B------:R-:W-:Y:S05]  /*4400*/  @!P6 BRA `(.L_x_10823) ;  /* 0x00000000009ce947 */ /* 0x000fea0003800000 */
[----:B------:R-:W2:Y:S01]  /*4410*/  LDC.64 R100, c[0x0][0x428] ;  /* 0x00010a00ff647b82 */ /* 0x000ea20000000a00 */
[--C-:B0-----:R-:W-:Y:S01]  /*4420*/  FADD.FTZ R65, R27, -R24.reuse ;  /* 0x800000181b417221 */ /* 0x101fe20000010000 */
[----:B------:R-:W-:Y:S02]  /*4430*/  HADD2.F32 R64, -RZ, R118.H0_H0 ;  /* 0x20000076ff407230 */ /* 0x000fe40000004100 */
[----:B-1----:R-:W-:Y:S01]  /*4440*/  FADD.FTZ R69, R25, -R24 ;  /* 0x8000001819457221 */ /* 0x002fe20000010000 */
        /* <DEDUP_REMOVED lines=18> */
[----:B--2---:R-:W-:-:S04]  /*4570*/  IMAD.WIDE.U32 R104, R0, 0x10, R100 ;  /* 0x0000001000687825 */ /* 0x004fc800078e0064 */
        /* <DEDUP_REMOVED lines=16> */
.L_x_10823:
[----:B------:R-:W-:Y:S05]  /*4680*/  BSYNC.RECONVERGENT B0 ;  /* 0x0000000000007941 */ /* 0x000fea0003800200 */
.L_x_10822:
[----:B------:R-:W-:Y:S04]  /*4690*/  BSSY.RECONVERGENT B0, `(.L_x_10824) ;  /* 0x0000029000007945 */ /* 0x000fe80003800200 */
[----:B------:R-:W-:Y:S05]  /*46a0*/  @!P2 BRA `(.L_x_10825) ;  /* 0x00000000009ca947 */ /* 0x000fea0003800000 */
[----:B------:R-:W3:Y:S01]  /*46b0*/  LDC.64 R100, c[0x0][0x428] ;  /* 0x00010a00ff647b82 */ /* 0x000ee20000000a00 */
[--C-:B0-----:R-:W-:Y:S01]  /*46c0*/  FADD.FTZ R65, R19, -R24.reuse ;  /* 0x8000001813417221 */ /* 0x101fe20000010000 */
[----:B------:R-:W-:Y:S02]  /*46d0*/  HADD2.F32 R64, -RZ, R114.H0_H0 ;  /* 0x20000072ff407230 */ /* 0x000fe40000004100 */
[----:B-12---:R-:W-:Y:S01]  /*46e0*/  FADD.FTZ R69, R17, -R24 ;  /* 0x8000001811457221 */ /* 0x006fe20000010000 */
        /* <DEDUP_REMOVED lines=18> */
[----:B---3--:R-:W-:-:S04]  /*4810*/  IMAD.WIDE.U32 R104, R0, 0x10, R100 ;  /* 0x0000001000687825 */ /* 0x008fc800078e0064 */
        /* <DEDUP_REMOVED lines=16> */
.L_x_10825:
[----:B------:R-:W-:Y:S05]  /*4920*/  BSYNC.RECONVERGENT B0 ;  /* 0x0000000000007941 */ /* 0x000fea0003800200 */
.L_x_10824:
[----:B------:R-:W-:Y:S04]  /*4930*/  BSSY.RECONVERGENT B0, `(.L_x_10826) ;  /* 0x0000029000007945 */ /* 0x000fe80003800200 */
[----:B------:R-:W-:Y:S05]  /*4940*/  @!P3 BRA `(.L_x_10827) ;  /* 0x00000000009cb947 */ /* 0x000fea0003800000 */
[----:B------:R-:W4:Y:S01]  /*4950*/  LDC.64 R100, c[0x0][0x428] ;  /* 0x00010a00ff647b82 */ /* 0x000f220000000a00 */
[--C-:B0-----:R-:W-:Y:S01]  /*4960*/  FADD.FTZ R65, R11, -R24.reuse ;  /* 0x800000180b417221 */ /* 0x101fe20000010000 */
[----:B------:R-:W-:Y:S02]  /*4970*/  HADD2.F32 R64, -RZ, R110.H0_H0 ;  /* 0x2000006eff407230 */ /* 0x000fe40000004100 */
[----:B-123--:R-:W-:Y:S01]  /*4980*/  FADD.FTZ R69, R9, -R24 ;  /* 0x8000001809457221 */ /* 0x00efe20000010000 */
        /* <DEDUP_REMOVED lines=18> */
[----:B----4-:R-:W-:-:S04]  /*4ab0*/  IMAD.WIDE.U32 R104, R0, 0x10, R100 ;  /* 0x0000001000687825 */ /* 0x010fc800078e0064 */
        /* <DEDUP_REMOVED lines=16> */
.L_x_10827:
[----:B------:R-:W-:Y:S05]  /*4bc0*/  BSYNC.RECONVERGENT B0 ;  /* 0x0000000000007941 */ /* 0x000fea0003800200 */
.L_x_10826:
[----:B------:R-:W-:Y:S04]  /*4bd0*/  BSSY.RECONVERGENT B0, `(.L_x_10828) ;  /* 0x0000029000007945 */ /* 0x000fe80003800200 */
[----:B------:R-:W-:Y:S05]  /*4be0*/  @!P4 BRA `(.L_x_10829) ;  /* 0x00000000009cc947 */ /* 0x000fea0003800000 */
[----:B------:R-:W5:Y:S01]  /*4bf0*/  LDC.64 R100, c[0x0][0x428] ;  /* 0x00010a00ff647b82 */ /* 0x000f620000000a00 */
[--C-:B0-----:R-:W-:Y:S01]  /*4c00*/  FADD.FTZ R65, R3, -R24.reuse ;  /* 0x8000001803417221 */ /* 0x101fe20000010000 */
[----:B------:R-:W-:Y:S02]  /*4c10*/  HADD2.F32 R64, -RZ, R95.H0_H0 ;  /* 0x2000005fff407230 */ /* 0x000fe40000004100 */
[----:B-1234-:R-:W-:Y:S01]  /*4c20*/  FADD.FTZ R69, R81, -R24 ;  /* 0x8000001851457221 */ /* 0x01efe20000010000 */
        /* <DEDUP_REMOVED lines=18> */
[----:B-----5:R-:W-:-:S04]  /*4d50*/  IMAD.WIDE.U32 R104, R0, 0x10, R100 ;  /* 0x0000001000687825 */ /* 0x020fc800078e0064 */
        /* <DEDUP_REMOVED lines=16> */
.L_x_10829:
[----:B------:R-:W-:Y:S05]  /*4e60*/  BSYNC.RECONVERGENT B0 ;  /* 0x0000000000007941 */ /* 0x000fea0003800200 */
.L_x_10828:
[----:B------:R-:W-:Y:S04]  /*4e70*/  BSSY.RECONVERGENT B0, `(.L_x_10830) ;  /* 0x0000028000007945 */ /* 0x000fe80003800200 */
[----:B------:R-:W-:Y:S05]  /*4e80*/  @!P5 BRA `(.L_x_10831) ;  /* 0x000000000098d947 */ /* 0x000fea0003800000 */
[--C-:B------:R-:W-:Y:S01]  /*4e90*/  FADD.FTZ R97, R87, -R24.reuse ;  /* 0x8000001857617221 */ /* 0x100fe20000010000 */
[----:B------:R-:W-:Y:S02]  /*4ea0*/  HADD2.F32 R98, -RZ, R88.H0_H0 ;  /* 0x20000058ff627230 */ /* 0x000fe40000004100 */
[----:B------:R-:W-:Y:S01]  /*4eb0*/  FADD.FTZ R67, R89, -R24 ;  /* 0x8000001859437221 */ /* 0x000fe20000010000 */
[----:B0-----:R-:W-:Y:S02]  /*4ec0*/  HADD2.F32 R64, -RZ, R50.H0_H0 ;  /* 0x20000032ff407230 */ /* 0x001fe40000004100 */
[----:B------:R-:W-:Y:S01]  /*4ed0*/  FMUL.FTZ R97, R26, R97 ;  /* 0x000000611a617220 */ /* 0x000fe20000410000 */
[----:B-1234-:R-:W-:Y:S01]  /*4ee0*/  HADD2.F32 R71, -RZ, R84.H0_H0 ;  /* 0x20000054ff477230 */ /* 0x01efe20000004100 */
[----:B------:R-:W0:Y:S01]  /*4ef0*/  LDC.64 R100, c[0x0][0x430] ;  /* 0x00010c00ff647b82 */ /* 0x000e220000000a00 */
[----:B------:R-:W-:Y:S02]  /*4f00*/  HADD2.F32 R68, -RZ, R72.H0_H0 ;  /* 0x20000048ff447230 */ /* 0x000fe40000004100 */
[----:B------:R-:W-:Y:S01]  /*4f10*/  FFMA.FTZ R64, R97, R98, R64 ;  /* 0x0000006261407223 */ /* 0x000fe20000010040 */
[----:B------:R-:W-:-:S02]  /*4f20*/  HADD2.F32 R65, -RZ, R86.H0_H0 ;  /* 0x20000056ff417230 */ /* 0x000fc40000004100 */
[----:B------:R-:W-:Y:S01]  /*4f30*/  FMUL.FTZ R67, R26, R67 ;  /* 0x000000431a437220 */ /* 0x000fe20000410000 */
[----:B------:R-:W-:Y:S02]  /*4f40*/  HADD2.F32 R70, -RZ, R10.H0_H0 ;  /* 0x2000000aff467230 */ /* 0x000fe40000004100 */
[----:B------:R-:W-:Y:S01]  /*4f50*/  FFMA.FTZ R68, R97, R71, R68 ;  /* 0x0000004761447223 */ /* 0x000fe20000010044 */
[----:B------:R-:W-:Y:S01]  /*4f60*/  HADD2.F32 R66, -RZ, R82.H0_H0 ;  /* 0x20000052ff427230 */ /* 0x000fe20000004100 */
[----:B------:R-:W1:Y:S01]  /*4f70*/  LDC.64 R98, c[0x0][0x428] ;  /* 0x00010a00ff627b82 */ /* 0x000e620000000a00 */
[----:B------:R-:W-:Y:S02]  /*4f80*/  HADD2.F32 R69, -RZ, R122.H1_H1 ;  /* 0x3000007aff457230 */ /* 0x000fe40000004100 */
[----:B------:R-:W-:Y:S01]  /*4f90*/  FADD.FTZ R71, R91, -R24 ;  /* 0x800000185b477221 */ /* 0x000fe20000010000 */
[----:B------:R-:W-:Y:S01]  /*4fa0*/  FFMA.FTZ R65, R67, R65, R70 ;  /* 0x0000004143417223 */ /* 0x000fe20000010046 */
[----:B------:R-:W-:-:S02]  /*4fb0*/  HADD2.F32 R70, -RZ, R73.H0_H0 ;  /* 0x20000049ff467230 */ /* 0x000fc40000004100 */
[----:B------:R-:W-:Y:S01]  /*4fc0*/  FFMA.FTZ R69, R67, R66, R69 ;  /* 0x0000004243457223 */ /* 0x000fe20000010045 */
[----:B------:R-:W-:Y:S02]  /*4fd0*/  HADD2.F32 R67, -RZ, R82.H1_H1 ;  /* 0x30000052ff437230 */ /* 0x000fe40000004100 */
[----:B------:R-:W-:Y:S01]  /*4fe0*/  FMUL.FTZ R71, R26, R71 ;  /* 0x000000471a477220 */ /* 0x000fe20000410000 */
[----:B------:R-:W-:Y:S02]  /*4ff0*/  HADD2.F32 R97, -RZ, R86.H1_H1 ;  /* 0x30000056ff617230 */ /* 0x000fe40000004100 */
[----:B------:R-:W-:Y:S02]  /*5000*/  HADD2.F32 R66, -RZ, R51.H0_H0 ;  /* 0x20000033ff427230 */ /* 0x000fe40000004100 */
[----:B------:R-:W-:Y:S01]  /*5010*/  FFMA.FTZ R70, R71, R67, R70 ;  /* 0x0000004347467223 */ /* 0x000fe20000010046 */
[----:B------:R-:W-:Y:S01]  /*5020*/  FADD.FTZ R67, R93, -R24 ;  /* 0x800000185d437221 */ /* 0x000fe20000010000 */
[----:B------:R-:W-:-:S02]  /*5030*/  HADD2.F32 R24, -RZ, R80.H1_H1 ;  /* 0x30000050ff187230 */ /* 0x000fc40000004100 */
[----:B------:R-:W-:Y:S01]  /*5040*/  FFMA.FTZ R66, R71, R97, R66 ;  /* 0x0000006147427223 */ /* 0x000fe20000010042 */
[----:B------:R-:W-:Y:S01]  /*5050*/  FMUL.FTZ R26, R26, R67 ;  /* 0x000000431a1a7220 */ /* 0x000fe20000410000 */
[----:B------:R-:W-:Y:S02]  /*5060*/  HADD2.F32 R97, -RZ, R84.H1_H1 ;  /* 0x30000054ff617230 */ /* 0x000fe40000004100 */
[--C-:B------:R-:W-:Y:S02]  /*5070*/  HADD2.F32 R67, -RZ, R123.reuse.H0_H0 ;  /* 0x2000007bff437230 */ /* 0x100fe40000004100 */
[----:B------:R-:W-:Y:S02]  /*5080*/  HADD2.F32 R71, -RZ, R123.H1_H1 ;  /* 0x3000007bff477230 */ /* 0x000fe40000004100 */
[----:B-1----:R-:W-:-:S04]  /*5090*/  IMAD.WIDE.U32 R98, R0, 0x10, R98 ;  /* 0x0000001000627825 */ /* 0x002fc800078e0062 */
[C---:B------:R-:W-:Y:S01]  /*50a0*/  FFMA.FTZ R67, R26.reuse, R97, R67 ;  /* 0x000000611a437223 */ /* 0x040fe20000010043 */
[----:B------:R-:W-:Y:S01]  /*50b0*/  FFMA.FTZ R71, R26, R24, R71 ;  /* 0x000000181a477223 */ /* 0x000fe20000010047 */
[----:B0-----:R-:W-:-:S03]  /*50c0*/  IMAD.WIDE.U32 R100, R0, 0x10, R100 ;  /* 0x0000001000647825 */ /* 0x001fc600078e0064 */
[----:B------:R0:W-:Y:S04]  /*50d0*/  STG.E.128 desc[UR6][R98.64], R64 ;  /* 0x0000004062007986 */ /* 0x0001e8000c101d06 */
[----:B------:R0:W-:Y:S02]  /*50e0*/  STG.E.128 desc[UR6][R100.64], R68 ;  /* 0x0000004464007986 */ /* 0x0001e4000c101d06 */
.L_x_10831:
[----:B------:R-:W-:Y:S05]  /*50f0*/  BSYNC.RECONVERGENT B0 ;  /* 0x0000000000007941 */ /* 0x000fea0003800200 */
.L_x_10830:
[----:B0-----:R-:W0:Y:S01]  /*5100*/  LDC.64 R64, c[0x0][0x380] ;  /* 0x0000e000ff407b82 */ /* 0x001e220000000a00 */
[----:B------:R-:W-:Y:S01]  /*5110*/  UPLOP3.LUT UP1, UPT, UPT, UPT, UP1, 0x40, 0x4 ;  /* 0x000000000004789c */ /* 0x000fe20003f2e810 */
[----:B0-----:R-:W-:-:S04]  /*5120*/  IADD3 R6, PT, PT, R6, R64, RZ ;  /* 0x0000004006067210 */ /* 0x001fc80007ffe0ff */
[----:B------:R-:W-:-:S13]  /*5130*/  ISETP.GE.AND P2, PT, R6, R65, PT ;  /* 0x000000410600720c */ /* 0x000fda0003f46270 */
[----:B------:R-:W-:Y:S05]  /*5140*/  @!P2 BRA `(.L_x_10832) ;  /* 0xffffffcc000ca947 */ /* 0x000fea000383ffff */
[----:B------:R-:W-:Y:S05]  /*5150*/  EXIT ;  /* 0x000000000000794d */ /* 0x000fea0003800000 */
.L_x_10833:
        /* <DEDUP_REMOVED lines=10> */
.L_x_13728:


//--------------------- .text._ZN10layer_norm31ln_parallel_residual_fwd_kernelINS_13Kernel_traitsI6__halfffffjLj6144ELj1ELj1ELj8ELj16ENS_18Kernel_traits_baseILj6144ES2_ffffjLj256EEEEELb0ELb0ELb1EEEvNS_9FwdParamsE --------------------------
	.section	.text._ZN10layer_norm31ln_parallel_residual_fwd_kernelINS_13Kernel_traitsI6__halfffffjLj6144ELj1ELj1ELj8ELj16ENS_18Kernel_traits_baseILj6144ES2_ffffjLj256EEEEELb0ELb0ELb1EEEvNS_9FwdParamsE,"ax",@progbits
	.align	128
        .global         _ZN10layer_norm31ln_parallel_residual_fwd_kernelINS_13Kernel_traitsI6__halfffffjLj6144ELj1ELj1ELj8ELj16ENS_18Kernel_traits_baseILj6144ES2_ffffjLj256EEEEELb0ELb0ELb1EEEvNS_9FwdParamsE
        .type           _ZN10layer_norm31ln_parallel_residual_fwd_kernelINS_13Kernel_traitsI6__halfffffjLj6144ELj1ELj1ELj8ELj16ENS_18Kernel_traits_baseILj6144ES2_ffffjLj256EEEEELb0ELb0ELb1EEEvNS_9FwdParamsE,@function
        .size           _ZN10layer_norm31ln_parallel_residual_fwd_kernelINS_13Kernel_traitsI6__halfffffjLj6144ELj1ELj1ELj8ELj16ENS_18Kernel_traits_baseILj6144ES2_ffffjLj256EEEEELb0ELb0ELb1EEEvNS_9FwdParamsE,(.L_x_13729 - _ZN10layer_norm31ln_parallel_residual_fwd_kernelINS_13Kernel_traitsI6__halfffffjLj6144ELj1ELj1ELj8ELj16ENS_18Kernel_traits_baseILj6144ES2_ffffjLj256EEEEELb0ELb0ELb1EEEvNS_9FwdParamsE)
        .other          _ZN10layer_norm31ln_parallel_residual_fwd_kernelINS_13Kernel_traitsI6__halfffffjLj6144ELj1ELj1ELj8ELj16ENS_18Kernel_traits_baseILj6144ES2_ffffjLj256EEEEELb0ELb0ELb1EEEvNS_9FwdParamsE,@"STO_CUDA_ENTRY STV_DEFAULT"
_ZN10layer_norm31ln_parallel_residual_fwd_kernelINS_13Kernel_traitsI6__halfffffjLj6144ELj1ELj1ELj8ELj16ENS_18Kernel_traits_baseILj6144ES2_ffffjLj256EEEEELb0ELb0ELb1EEEvNS_9FwdParamsE:
.text._ZN10layer_norm31ln_parallel_residual_fwd_kernelINS_13Kernel_traitsI6__halfffffjLj6144ELj1ELj1ELj8ELj16ENS_18Kernel_traits_baseILj6144ES2_ffffjLj256EEEEELb0ELb0ELb1EEEvNS_9FwdParamsE:
        /* <DEDUP_REMOVED lines=30> */
[----:B------:R-:W5:Y:S01]  /*01e0*/  LDG.E.64 R38, desc[UR6][R2.64] ;  /* 0x0000000602267981 */ /* 0x000f62000c1e1b00 */
[----:B-1----:R-:W-:-:S03]  /*01f0*/  IMAD.WIDE.U32 R16, R77, 0x8, R16 ;  /* 0x000000084d107825 */ /* 0x002fc600078e0010 */
[----:B------:R-:W5:Y:S04]  /*0200*/  LDG.E.64 R42, desc[UR6][R2.64+0x800] ;  /* 0x00080006022a7981 */ /* 0x000f68000c1e1b00 */
[----:B------:R-:W5:Y:S04]  /*0210*/  LDG.E.64 R46, desc[UR6][R2.64+0x1000] ;  /* 0x00100006022e7981 */ /* 0x000f68000c1e1b00 */
[----:B------:R-:W5:Y:S04]  /*0220*/  LDG.E.64 R12, desc[UR6][R2.64+0x1800] ;  /* 0x00180006020c7981 */ /* 0x000f68000c1e1b00 */
[----:B------:R-:W5:Y:S04]  /*0230*/  LDG.E.64 R6, desc[UR6][R2.64+0x2000] ;  /* 0x0020000602067981 */ /* 0x000f68000c1e1b00 */
[----:B------:R0:W5:Y:S04]  /*0240*/  LDG.E.64 R4, desc[UR6][R2.64+0x2800] ;  /* 0x0028000602047981 */ /* 0x000168000c1e1b00 */
[----:B------:R-:W5:Y:S04]  /*0250*/  LDG.E.64 R40, desc[UR6][R16.64] ;  /* 0x0000000610287981 */ /* 0x000f68000c1e1b00 */
[----:B------:R-:W5:Y:S01]  /*0260*/  LDG.E.64 R44, desc[UR6][R16.64+0x800] ;  /* 0x00080006102c7981 */ /* 0x000f62000c1e1b00 */
[----:B0-----:R-:W-:-:S03]  /*0270*/  CS2R R2, SRZ ;  /* 0x0000000000027805 */ /* 0x001fc6000001ff00 */
[----:B------:R-:W5:Y:S04]  /*0280*/  LDG.E.64 R48, desc[UR6][R16.64+0x1000] ;  /* 0x0010000610307981 */ /* 0x000f68000c1e1b00 */
[----:B------:R-:W5:Y:S04]  /*0290*/  LDG.E.64 R14, desc[UR6][R16.64+0x1800] ;  /* 0x00180006100e7981 */ /* 0x000f68000c1e1b00 */
[----:B------:R-:W5:Y:S04]  /*02a0*/  LDG.E.64 R10, desc[UR6][R16.64+0x2000] ;  /* 0x00200006100a7981 */ /* 0x000f68000c1e1b00 */
[----:B------:R0:W5:Y:S02]  /*02b0*/  LDG.E.64 R8, desc[UR6][R16.64+0x2800] ;  /* 0x0028000610087981 */ /* 0x000164000c1e1b00 */
[----:B0-----:R-:W-:Y:S01]  /*02c0*/  CS2R R16, SRZ ;  /* 0x0000000000107805 */ /* 0x001fe2000001ff00 */
[----:B------:R-:W-:Y:S06]  /*02d0*/  BRA `(.L_x_10836) ;  /* 0x0000000400887947 */ /* 0x000fec0003800000 */
.L_x_10835:
[----:B------:R-:W0:Y:S08]  /*02e0*/  LDC.64 R4, c[0x0][0x3d0] ;  /* 0x0000f400ff047b82 */ /* 0x000e300000000a00 */
[----:B------:R-:W1:Y:S08]  /*02f0*/  LDC.64 R6, c[0x0][0x3d8] ;  /* 0x0000f600ff067b82 */ /* 0x000e700000000a00 */
[----:B------:R-:W2:Y:S01]  /*0300*/  LDC.64 R2, c[0x0][0x440] ;  /* 0x00011000ff027b82 */ /* 0x000ea20000000a00 */
[----:B------:R-:W-:-:S02]  /*0310*/  CS2R R36, SRZ ;  /* 0x0000000000247805 */ /* 0x000fc4000001ff00 */
[----:B------:R-:W-:Y:S01]  /*0320*/  CS2R R34, SRZ ;  /* 0x0000000000227805 */ /* 0x000fe2000001ff00 */
[----:B0-----:R-:W-:Y:S01]  /*0330*/  IMAD.WIDE.U32 R16, R77, 0x8, R4 ;  /* 0x000000084d107825 */ /* 0x001fe200078e0004 */
[----:B------:R-:W-:-:S04]  /*0340*/  CS2R R32, SRZ ;  /* 0x0000000000207805 */ /* 0x000fc8000001ff00 */
[----:B------:R-:W5:Y:S01]  /*0350*/  LDG.E.64 R38, desc[UR6][R16.64] ;  /* 0x0000000610267981 */ /* 0x000f62000c1e1b00 */
[----:B-1----:R-:W-:-:S03]  /*0360*/  IMAD.WIDE.U32 R30, R77, 0x8, R6 ;  /* 0x000000084d1e7825 */ /* 0x002fc600078e0006 */
[----:B------:R-:W5:Y:S04]  /*0370*/  LDG.E.64 R42, desc[UR6][R16.64+0x800] ;  /* 0x00080006102a7981 */ /* 0x000f68000c1e1b00 */
[----:B------:R-:W5:Y:S01]  /*0380*/  LDG.E.64 R46, desc[UR6][R16.64+0x1000] ;  /* 0x00100006102e7981 */ /* 0x000f62000c1e1b00 */
[----:B--2---:R-:W-:-:S03]  /*0390*/  IMAD.WIDE.U32 R2, R77, 0x8, R2 ;  /* 0x000000084d027825 */ /* 0x004fc600078e0002 */
        /* <DEDUP_REMOVED lines=19> */
.L_x_10834:
        /* <DEDUP_REMOVED lines=9> */
[----:B------:R0:W5:Y:S01]  /*0560*/  LDG.E.64 R38, desc[UR6][R2.64] ;  /* 0x0000000602267981 */ /* 0x000162000c1e1b00 */
[----:B-1----:R-:W-:-:S03]  /*0570*/  IMAD.WIDE.U32 R26, R77, 0x8, R4 ;  /* 0x000000084d1a7825 */ /* 0x002fc600078e0004 */
[----:B------:R0:W5:Y:S04]  /*0580*/  LDG.E.64 R42, desc[UR6][R2.64+0x800] ;  /* 0x00080006022a7981 */ /* 0x000168000c1e1b00 */
[----:B------:R0:W5:Y:S01]  /*0590*/  LDG.E.64 R46, desc[UR6][R2.64+0x1000] ;  /* 0x00100006022e7981 */ /* 0x000162000c1e1b00 */
[----:B--2---:R-:W-:-:S03]  /*05a0*/  IMAD.WIDE.U32 R50, R77, 0x8, R50 ;  /* 0x000000084d327825 */ /* 0x004fc600078e0032 */
[----:B------:R0:W5:Y:S04]  /*05b0*/  LDG.E.64 R12, desc[UR6][R2.64+0x1800] ;  /* 0x00180006020c7981 */ /* 0x000168000c1e1b00 */
[----:B------:R0:W5:Y:S01]  /*05c0*/  LDG.E.64 R4, desc[UR6][R2.64+0x2800] ;  /* 0x0028000602047981 */ /* 0x000162000c1e1b00 */
[----:B---3--:R-:W-:-:S03]  /*05d0*/  IMAD.WIDE.U32 R52, R77, 0x8, R6 ;  /* 0x000000084d347825 */ /* 0x008fc600078e0006 */
[----:B------:R0:W5:Y:S04]  /*05e0*/  LDG.E.64 R6, desc[UR6][R2.64+0x2000] ;  /* 0x0020000602067981 */ /* 0x000168000c1e1b00 */
        /* <DEDUP_REMOVED lines=17> */
[----:B------:R0:W5:Y:S01]  /*0700*/  LDG.E.64 R28, desc[UR6][R52.64+0x2800] ;  /* 0x00280006341c7981 */ /* 0x000162000c1e1b00 */
[----:B------:R-:W-:Y:S05]  /*0710*/  BRA `(.L_x_10836) ;  /* 0x0000000000787947 */ /* 0x000fea0003800000 */
.L_x_10837:
        /* <DEDUP_REMOVED lines=8> */
[----:B------:R-:W5:Y:S01]  /*07a0*/  LDG.E.64 R38, desc[UR6][R2.64] ;  /* 0x0000000602267981 */ /* 0x000f62000c1e1b00 */
[----:B-1----:R-:W-:-:S03]  /*07b0*/  IMAD.WIDE.U32 R18, R77, 0x8, R4 ;  /* 0x000000084d127825 */ /* 0x002fc600078e0004 */
[----:B------:R-:W5:Y:S04]  /*07c0*/  LDG.E.64 R42, desc[UR6][R2.64+0x800] ;  /* 0x00080006022a7981 */ /* 0x000f68000c1e1b00 */
[----:B------:R-:W5:Y:S01]  /*07d0*/  LDG.E.64 R46, desc[UR6][R2.64+0x1000] ;  /* 0x00100006022e7981 */ /* 0x000f62000c1e1b00 */
[----:B--2---:R-:W-:-:S03]  /*07e0*/  IMAD.WIDE.U32 R20, R77, 0x8, R6 ;  /* 0x000000084d147825 */ /* 0x004fc600078e0006 */
[----:B------:R-:W5:Y:S04]  /*07f0*/  LDG.E.64 R12, desc[UR6][R2.64+0x1800] ;  /* 0x00180006020c7981 */ /* 0x000f68000c1e1b00 */
[----:B------:R-:W5:Y:S04]  /*0800*/  LDG.E.64 R6, desc[UR6][R2.64+0x2000] ;  /* 0x0020000602067981 */ /* 0x000f68000c1e1b00 */
[----:B------:R-:W5:Y:S04]  /*0810*/  LDG.E.64 R4, desc[UR6][R2.64+0x2800] ;  /* 0x0028000602047981 */ /* 0x000f68000c1e1b00 */
[----:B------:R-:W5:Y:S04]  /*0820*/  LDG.E.64 R40, desc[UR6][R20.64] ;  /* 0x0000000614287981 */ /* 0x000f68000c1e1b00 */
        /* <DEDUP_REMOVED lines=12> */
[----:B0-----:R-:W-:-:S07]  /*08f0*/  CS2R R18, SRZ ;  /* 0x0000000000127805 */ /* 0x001fce000001ff00 */
.L_x_10836:
[----:B------:R-:W1:Y:S02]  /*0900*/  LDCU UR4, c[0x0][0x384] ;  /* 0x00007080ff0477ac */ /* 0x000e640008000800 */
[----:B-1----:R-:W-:-:S13]  /*0910*/  ISETP.GE.AND P1, PT, R0, UR4, PT ;  /* 0x0000000400007c0c */ /* 0x002fda000bf26270 */
[----:B------:R-:W-:Y:S05]  /*0920*/  @P1 EXIT ;  /* 0x000000000000194d */ /* 0x000fea0003800000 */
[----:B-----5:R-:W-:Y:S01]  /*0930*/  MOV R99, R4 ;  /* 0x0000000400637202 */ /* 0x020fe20000000f00 */
[----:B------:R-:W1:Y:S01]  /*0940*/  LDCU UR8, c[0x0][0x388] ;  /* 0x00007100ff0877ac */ /* 0x000e620008000800 */
[----:B------:R-:W-:Y:S02]  /*0950*/  SHF.R.U64 R100, R4, 0x10, R5 ;  /* 0x0000001004647819 */ /* 0x000fe40000001205 */
[----:B------:R-:W-:Y:S01]  /*0960*/  MOV R101, R8 ;  /* 0x0000000800657202 */ /* 0x000fe20000000f00 */
[----:B------:R-:W2:Y:S01]  /*0970*/  LDCU.U8 UR9, c[0x0][0x410] ;  /* 0x00008200ff0977ac */ /* 0x000ea20008000000 */
[----:B------:R-:W-:Y:S02]  /*0980*/  MOV R4, R9 ;  /* 0x0000000900047202 */ /* 0x000fe40000000f00 */
[----:B------:R-:W-:Y:S01]  /*0990*/  MOV R61, R43 ;  /* 0x0000002b003d7202 */ /* 0x000fe20000000f00 */
[----:B------:R-:W3:Y:S01]  /*09a0*/  LDCU UR10, c[0x0][0x400] ;  /* 0x00008000ff0a77ac */ /* 0x000ee20008000800 */
[----:B------:R-:W-:-:S02]  /*09b0*/  SHF.R.U64 R56, R42, 0x10, R43 ;  /* 0x000000102a387819 */ /* 0x000fc4000000122b */
[----:B------:R-:W-:Y:S01]  /*09c0*/  SHF.R.U32.HI R57, RZ, 0x10, R43 ;  /* 0x00000010ff397819 */ /* 0x000fe2000001162b */
[----:B------:R-:W4:Y:S01]  /*09d0*/  LDCU.64 UR12, c[0x0][0x3a0] ;  /* 0x00007400ff0c77ac */ /* 0x000f220008000a00 */
[----:B------:R-:W-:Y:S02]  /*09e0*/  MOV R65, R39 ;  /* 0x0000002700417202 */ /* 0x000fe40000000f00 */
[--C-:B0-----:R-:W-:Y:S01]  /*09f0*/  SHF.R.U64 R50, R38, 0x10, R39.reuse ;  /* 0x0000001026327819 */ /* 0x101fe20000001227 */
[----:B------:R-:W-:Y:S01]  /*0a00*/  UPLOP3.LUT UP1, UPT, UPT, UPT, UPT, 0x40, 0x4 ;  /* 0x000000000004789c */ /* 0x000fe20003f2e870 */
[----:B------:R-:W-:Y:S02]  /*0a10*/  SHF.R.U32.HI R52, RZ, 0x10, R39 ;  /* 0x00000010ff347819 */ /* 0x000fe40000011627 */
[----:B------:R-:W-:Y:S02]  /*0a20*/  MOV R60, R44 ;  /* 0x0000002c003c7202 */ /* 0x000fe40000000f00 */
[----:B------:R-:W-:-:S02]  /*0a30*/  SHF.R.U64 R43, R44, 0x10, R45 ;  /* 0x000000102c2b7819 */ /* 0x000fc4000000122d */
[----:B------:R-:W-:Y:S02]  /*0a40*/  PRMT R101, R101, 0x5410, R4 ;  /* 0x0000541065657816 */ /* 0x000fe40000000004 */
[----:B------:R-:W-:Y:S02]  /*0a50*/  MOV R64, R40 ;  /* 0x0000002800407202 */ /* 0x000fe40000000f00 */
[----:B------:R-:W-:Y:S02]  /*0a60*/  SHF.R.U64 R51, R40, 0x10, R41 ;  /* 0x0000001028337819 */ /* 0x000fe40000001229 */
[----:B------:R-:W-:Y:S02]  /*0a70*/  MOV R39, R45 ;  /* 0x0000002d00277202 */ /* 0x000fe40000000f00 */
[----:B------:R-:W-:Y:S02]  /*0a80*/  SHF.R.U32.HI R44, RZ, 0x10, R45 ;  /* 0x00000010ff2c7819 */ /* 0x000fe4000001162d */
[----:B------:R-:W-:-:S02]  /*0a90*/  SHF.R.U64 R103, R30, 0x10, R31 ;  /* 0x000000101e677819 */ /* 0x000fc4000000121f */
[----:B------:R-:W-:Y:S02]  /*0aa0*/  SHF.R.U64 R4, R18, 0x10, R19 ;  /* 0x0000001012047819 */ /* 0x000fe40000001213 */
[----:B------:R-:W-:Y:S02]  /*0ab0*/  MOV R62, R42 ;  /* 0x0000002a003e7202 */ /* 0x000fe40000000f00 */
[----:B------:R-:W-:Y:S02]  /*0ac0*/  MOV R40, R47 ;  /* 0x0000002f00287202 */ /* 0x000fe40000000f00 */
[--C-:B------:R-:W-:Y:S02]  /*0ad0*/  SHF.R.U64 R67, R46, 0x10, R47.reuse ;  /* 0x000000102e437819 */ /* 0x100fe4000000122f */
[----:B------:R-:W-:Y:S02]  /*0ae0*/  SHF.R.U32.HI R45, RZ, 0x10, R47 ;  /* 0x00000010ff2d7819 */ /* 0x000fe4000001162f */
[----:B------:R-:W-:-:S02]  /*0af0*/  MOV R70, R12 ;  /* 0x0000000c00467202 */ /* 0x000fc40000000f00 */
[----:B------:R-:W-:Y:S02]  /*0b00*/  SHF.R.U64 R71, R12, 0x10, R13 ;  /* 0x000000100c477819 */ /* 0x000fe4000000120d */
[----:B------:R-:W-:Y:S02]  /*0b10*/  MOV R76, R14 ;  /* 0x0000000e004c7202 */ /* 0x000fe40000000f00 */
[----:B------:R-:W-:Y:S02]  /*0b20*/  SHF.R.U64 R79, R14, 0x10, R15 ;  /* 0x000000100e4f7819 */ /* 0x000fe4000000120f */
[----:B------:R-:W-:Y:S02]  /*0b30*/  MOV R42, R13 ;  /* 0x0000000d002a7202 */ /* 0x000fe40000000f00 */
[----:B------:R-:W-:Y:S02]  /*0b40*/  SHF.R.U32.HI R47, RZ, 0x10, R13 ;  /* 0x00000010ff2f7819 */ /* 0x000fe4000001160d */
[----:B------:R-:W-:-:S02]  /*0b50*/  MOV R12, R15 ;  /* 0x0000000f000c7202 */ /* 0x000fc40000000f00 */
[----:B------:R-:W-:Y:S02]  /*0b60*/  SHF.R.U32.HI R14, RZ, 0x10, R15 ;  /* 0x00000010ff0e7819 */ /* 0x000fe4000001160f */
[----:B------:R-:W-:Y:S02]  /*0b70*/  MOV R13, R7 ;  /* 0x00000007000d7202 */ /* 0x000fe40000000f00 */
[--C-:B------:R-:W-:Y:S02]  /*0b80*/  SHF.R.U64 R94, R6, 0x10, R7.reuse ;  /* 0x00000010065e7819 */ /* 0x100fe40000001207 */
[----:B------:R-:W-:Y:S02]  /*0b90*/  SHF.R.U32.HI R15, RZ, 0x10, R7 ;  /* 0x00000010ff0f7819 */ /* 0x000fe40000011607 */
[----:B------:R-:W-:Y:S02]  /*0ba0*/  MOV R7, R5 ;  /* 0x0000000500077202 */ /* 0x000fe40000000f00 */
[----:B------:R-:W-:-:S02]  /*0bb0*/  PRMT R103, R103, 0x5410, R4 ;  /* 0x0000541067677816 */ /* 0x000fc40000000004 */
[----:B------:R-:W-:Y:S02]  /*0bc0*/  SHF.R.U32.HI R5, RZ, 0x10, R5 ;  /* 0x00000010ff057819 */ /* 0x000fe40000011605 */
[----:B------:R-:W-:Y:S02]  /*0bd0*/  SHF.R.U32.HI R104, RZ, 0x10, R31 ;  /* 0x00000010ff687819 */ /* 0x000fe4000001161f */
[----:B------:R-:W-:Y:S02]  /*0be0*/  SHF.R.U32.HI R4, RZ, 0x10, R19 ;  /* 0x00000010ff047819 */ /* 0x000fe40000011613 */
[----:B------:R-:W-:Y:S02]  /*0bf0*/  PRMT R100, R100, 0x5410, R5 ;  /* 0x0000541064647816 */ /* 0x000fe40000000005 */
[----:B------:R-:W-:Y:S02]  /*0c00*/  PRMT R104, R104, 0x5410, R4 ;  /* 0x0000541068687816 */ /* 0x000fe40000000004 */
[----:B------:R-:W-:-:S02]  /*0c10*/  SHF.R.U64 R105, R32, 0x10, R33 ;  /* 0x0000001020697819 */ /* 0x000fc40000001221 */
[----:B------:R-:W-:Y:S02]  /*0c20*/  SHF.R.U64 R5, R20, 0x10, R21 ;  /* 0x0000001014057819 */ /* 0x000fe40000001215 */
        /* <DEDUP_REMOVED lines=20> */
[----:B------:R-:W-:Y:S02]  /*0d70*/  MOV R66, R38 ;  /* 0x0000002600427202 */ /* 0x000fe40000000f00 */
[----:B------:R-:W-:Y:S02]  /*0d80*/  MOV R63, R41 ;  /* 0x00000029003f7202 */ /* 0x000fe40000000f00 */
[----:B------:R-:W-:-:S02]  /*0d90*/  SHF.R.U32.HI R53, RZ, 0x10, R41 ;  /* 0x00000010ff357819 */ /* 0x000fc40000011629 */
[----:B------:R-:W-:Y:S02]  /*0da0*/  MOV R38, R46 ;  /* 0x0000002e00267202 */ /* 0x000fe40000000f00 */
[----:B------:R-:W-:Y:S02]  /*0db0*/  MOV R93, R6 ;  /* 0x00000006005d7202 */ /* 0x000fe40000000f00 */
[----:B------:R-:W-:Y:S02]  /*0dc0*/  MOV R96, R10 ;  /* 0x0000000a00607202 */ /* 0x000fe40000000f00 */
[----:B------:R-:W-:Y:S02]  /*0dd0*/  SHF.R.U64 R98, R10, 0x10, R11 ;  /* 0x000000100a627819 */ /* 0x000fe4000000120b */
[----:B------:R-:W-:Y:S02]  /*0de0*/  SHF.R.U64 R102, R8, 0x10, R9 ;  /* 0x0000001008667819 */ /* 0x000fe40000001209 */
[----:B------:R-:W-:-:S02]  /*0df0*/  PRMT R111, R111, 0x5410, R4 ;  /* 0x000054106f6f7816 */ /* 0x000fc40000000004 */
[----:B------:R-:W-:Y:S02]  /*0e00*/  PRMT R112, R112, 0x5410, R5 ;  /* 0x0000541070707816 */ /* 0x000fe40000000005 */
[----:B------:R-:W-:Y:S02]  /*0e10*/  MOV R68, R48 ;  /* 0x0000003000447202 */ /* 0x000fe40000000f00 */
[----:B------:R-:W-:Y:S02]  /*0e20*/  MOV R41, R49 ;  /* 0x0000003100297202 */ /* 0x000fe40000000f00 */
[--C-:B------:R-:W-:Y:S02]  /*0e30*/  SHF.R.U64 R69, R48, 0x10, R49.reuse ;  /* 0x0000001030457819 */ /* 0x100fe40000001231 */
[----:B------:R-:W-:Y:S02]  /*0e40*/  SHF.R.U32.HI R46, RZ, 0x10, R49 ;  /* 0x00000010ff2e7819 */ /* 0x000fe40000011631 */
[----:B------:R-:W-:-:S02]  /*0e50*/  MOV R6, R11 ;  /* 0x0000000b00067202 */ /* 0x000fc40000000f00 */
[----:B------:R-:W-:Y:S02]  /*0e60*/  SHF.R.U32.HI R10, RZ, 0x10, R11 ;  /* 0x00000010ff0a7819 */ /* 0x000fe4000001160b */
[----:B------:R-:W-:Y:S02]  /*0e70*/  ISETP.NE.U32.AND P1, PT, R54, RZ, PT ;  /* 0x000000ff3600720c */ /* 0x000fe40003f25070 */
[----:B------:R-:W-:Y:S02]  /*0e80*/  SHF.R.U32.HI R8, RZ, 0x10, R9 ;  /* 0x00000010ff087819 */ /* 0x000fe40000011609 */
[----:B------:R-:W-:Y:S02]  /*0e90*/  SHF.R.U64 R113, R2, 0x10, R3 ;  /* 0x0000001002717819 */ /* 0x000fe40000001203 */
[----:B------:R-:W-:Y:S02]  /*0ea0*/  SHF.R.U64 R4, R28, 0x10, R29 ;  /* 0x000000101c047819 */ /* 0x000fe4000000121d */
[----:B------:R-:W-:-:S02]  /*0eb0*/  SHF.R.U32.HI R114, RZ, 0x10, R3 ;  /* 0x00000010ff727819 */ /* 0x000fc40000011603 */
[----:B------:R-:W-:Y:S02]  /*0ec0*/  SHF.R.U32.HI R5, RZ, 0x10, R29 ;  /* 0x00000010ff057819 */ /* 0x000fe4000001161d */
[----:B------:R-:W-:Y:S02]  /*0ed0*/  ISETP.NE.AND.EX P1, PT, R55, RZ, PT, P1 ;  /* 0x000000ff3700720c */ /* 0x000fe40003f25310 */
        /* <DEDUP_REMOVED lines=23> */
[----:B-1234-:R-:W-:-:S07]  /*1050*/  PRMT R114, R114, 0x5410, R5 ;  /* 0x0000541072727816 */ /* 0x01efce0000000005 */
.L_x_10855:
[----:B------:R-:W-:Y:S01]  /*1060*/  ISETP.NE.U32.AND P2, PT, RZ, UR12, PT ;  /* 0x0000000cff007c0c */ /* 0x000fe2000bf45070 */
[----:B-1----:R-:W0:Y:S01]  /*1070*/  @P1 LDC.64 R42, c[0x0][0x398] ;  /* 0x0000e600ff2a1b82 */ /* 0x002e220000000a00 */
[----:B------:R-:W-:Y:S02]  /*1080*/  IMAD R44, R0, UR8, RZ ;  /* 0x00000008002c7c24 */ /* 0x000fe4000f8e02ff */
[----:B------:R-:W-:-:S03]  /*1090*/  ISETP.NE.AND.EX P2, PT, RZ, UR13, PT, P2 ;  /* 0x0000000dff007c0c */ /* 0x000fc6000bf45320 */
[----:B------:R-:W-:Y:S02]  /*10a0*/  SHF.R.S32.HI R45, RZ, 0x1f, R44 ;  /* 0x0000001fff2d7819 */ /* 0x000fe4000001142c */
[----:B------:R-:W1:Y:S02]  /*10b0*/  LDC.64 R54, c[0x0][0x390] ;  /* 0x0000e400ff367b82 */ /* 0x000e640000000a00 */
[----:B------:R-:W-:-:S04]  /*10c0*/  LEA.HI R44, R45, R44, RZ, 0x2 ;  /* 0x0000002c2d2c7211 */ /* 0x000fc800078f10ff */
[----:B------:R-:W-:Y:S02]  /*10d0*/  LEA.HI.SX32 R49, R44, R77, 0x1e ;  /* 0x0000004d2c317211 */ /* 0x000fe400078ff2ff */
[----:B------:R-:W2:Y:S03]  /*10e0*/  @P2 LDC.64 R40, c[0x0][0x3a0] ;  /* 0x0000e800ff282b82 */ /* 0x000ea60000000a00 */
[----:B0-----:R-:W-:-:S05]  /*10f0*/  @P1 IMAD.WIDE.U32 R42, R49, 0x10, R42 ;  /* 0x00000010312a1825 */ /* 0x001fca00078e002a */
[----:B------:R-:W0:Y:S01]  /*1100*/  LDC.64 R50, c[0x0][0x398] ;  /* 0x0000e600ff327b82 */ /* 0x000e220000000a00 */
[----:B------:R3:W5:Y:S01]  /*1110*/  @P1 LDG.E.128 R12, desc[UR6][R42.64] ;  /* 0x000000062a0c1981 */ /* 0x000762000c1e1d00 */
[----:B-1----:R-:W-:-:S04]  /*1120*/  IMAD.WIDE.U32 R44, R49, 0x10, R54 ;  /* 0x00000010312c7825 */ /* 0x002fc800078e0036 */
[----:B--2---:R-:W-:-:S05]  /*1130*/  @P2 IMAD.WIDE.U32 R40, R49, 0x10, R40 ;  /* 0x0000001031282825 */ /* 0x004fca00078e0028 */
[----:B------:R3:W5:Y:S04]  /*1140*/  @P2 LDG.E.128 R8, desc[UR6][R40.64] ;  /* 0x0000000628082981 */ /* 0x000768000c1e1d00 */
[----:B------:R3:W5:Y:S01]  /*1150*/  LDG.E.128 R40, desc[UR6][R44.64] ;  /* 0x000000062c287981 */ /* 0x000762000c1e1d00 */
[----:B0-----:R-:W-:-:S04]  /*1160*/  ISETP.NE.U32.AND P1, PT, R50, RZ, PT ;  /* 0x000000ff3200720c */ /* 0x001fc80003f25070 */
[----:B------:R-:W-:-:S13]  /*1170*/  ISETP.NE.AND.EX P1, PT, R51, RZ, PT, P1 ;  /* 0x000000ff3300720c */ /* 0x000fda0003f25310 */
[----:B---3--:R-:W-:Y:S05]  /*1180*/  @!P1 BRA `(.L_x_10838) ;  /* 0x00000000005c9947 */ /* 0x008fea0003800000 */
        /* <DEDUP_REMOVED lines=14> */
.L_x_10839:
        /* <DEDUP_REMOVED lines=9> */
.L_x_10838:
        /* <DEDUP_REMOVED lines=12> */
.L_x_10840:
[----:B------:R-:W0:Y:S01]  /*13c0*/  @P0 LDC.64 R56, c[0x0][0x3a8] ;  /* 0x0000ea00ff380b82 */ /* 0x000e220000000a00 */
[----:B------:R-:W-:-:S05]  /*13d0*/  IADD3 R48, PT, PT, R49, 0x100, RZ ;  /* 0x0000010031307810 */ /* 0x000fca0007ffe0ff */
[----:B------:R-:W-:Y:S02]  /*13e0*/  IMAD.WIDE.U32 R52, R48, 0x10, R54 ;  /* 0x0000001030347825 */ /* 0x000fe400078e0036 */
[----:B------:R-:W1:Y:S08]  /*13f0*/  @P1 LDC.64 R42, c[0x0][0x398] ;  /* 0x0000e600ff2a1b82 */ /* 0x000e700000000a00 */
[----:B------:R-:W2:Y:S01]  /*1400*/  @P2 LDC.64 R40, c[0x0][0x3a0] ;  /* 0x0000e800ff282b82 */ /* 0x000ea20000000a00 */
[----:B0-----:R-:W-:-:S05]  /*1410*/  @P0 IMAD.WIDE.U32 R56, R49, 0x10, R56 ;  /* 0x0000001031380825 */ /* 0x001fca00078e0038 */
[----:B------:R0:W-:Y:S01]  /*1420*/  @P0 STG.E.128 desc[UR6][R56.64], R4 ;  /* 0x0000000438000986 */ /* 0x0001e2000c101d06 */
[----:B-1----:R-:W-:-:S05]  /*1430*/  @P1 IMAD.WIDE.U32 R42, R48, 0x10, R42 ;  /* 0x00000010302a1825 */ /* 0x002fca00078e002a */
[----:B------:R0:W5:Y:S01]  /*1440*/  @P1 LDG.E.128 R12, desc[UR6][R42.64] ;  /* 0x000000062a0c1981 */ /* 0x000162000c1e1d00 */
[----:B--2---:R-:W-:-:S05]  /*1450*/  @P2 IMAD.WIDE.U32 R40, R48, 0x10, R40 ;  /* 0x0000001030282825 */ /* 0x004fca00078e0028 */
[----:B------:R0:W5:Y:S04]  /*1460*/  @P2 LDG.E.128 R8, desc[UR6][R40.64] ;  /* 0x0000000628082981 */ /* 0x000168000c1e1d00 */
[----:B------:R0:W5:Y:S01]  /*1470*/  LDG.E.128 R40, desc[UR6][R52.64] ;  /* 0x0000000634287981 */ /* 0x000162000c1e1d00 */
[----:B------:R-:W-:-:S04]  /*1480*/  ISETP.NE.U32.AND P3, PT, R50, RZ, PT ;  /* 0x000000ff3200720c */ /* 0x000fc80003f65070 */
[----:B------:R-:W-:-:S13]  /*1490*/  ISETP.NE.AND.EX P3, PT, R51, RZ, PT, P3 ;  /* 0x000000ff3300720c */ /* 0x000fda0003f65330 */
[----:B0-----:R-:W-:Y:S05]  /*14a0*/  @P3 BRA `(.L_x_10841) ;  /* 0x0000000000403947 */ /* 0x001fea0003800000 */
[----:B------:R-:W-:-:S04]  /*14b0*/  UISETP.NE.U32.AND UP0, UPT, UR12, URZ, UPT ;  /* 0x000000ff0c00728c */ /* 0x000fc8000bf05070 */
[----:B------:R-:W-:-:S06]  /*14c0*/  UISETP.NE.AND.EX UP0, UPT, UR13, URZ, UPT, UP0 ;  /* 0x000000ff0d00728c */ /* 0x000fcc000bf05300 */
[----:B------:R-:W-:-:S13]  /*14d0*/  PLOP3.LUT P4, PT, PT, PT, UP0, 0x80, 0x8 ;  /* 0x000000000008781c */ /* 0x000fda0003f8f008 */
        /* <DEDUP_REMOVED lines=13> */
.L_x_10841:
        /* <DEDUP_REMOVED lines=23> */
.L_x_10842:
        /* <DEDUP_REMOVED lines=12> */
[----:B------:R-:W-:Y:S05]  /*17e0*/  @P3 BRA `(.L_x_10843) ;  /* 0x0000000000343947 */ /* 0x000fea0003800000 */
[----:B-----5:R-:W-:Y:S01]  /*17f0*/  @!P4 MOV R53, R40 ;  /* 0x000000280035c202 */ /* 0x020fe20000000f00 */
[----:B------:R-:W-:Y:S01]  /*1800*/  @P4 FADD.FTZ R53, R8, R40 ;  /* 0x0000002808354221 */ /* 0x000fe20000010000 */
[----:B0-----:R-:W-:Y:S01]  /*1810*/  @!P4 MOV R56, R41 ;  /* 0x000000290038c202 */ /* 0x001fe20000000f00 */
        /* <DEDUP_REMOVED lines=10> */
.L_x_10843:
[----:B-----5:R-:W-:Y:S01]  /*18c0*/  @!P4 FADD.FTZ R53, R12, R40 ;  /* 0x000000280c35c221 */ /* 0x020fe20000010000 */
[----:B0-----:R-:W-:Y:S01]  /*18d0*/  @!P4 FADD.FTZ R56, R13, R41 ;  /* 0x000000290d38c221 */ /* 0x001fe20000010000 */
        /* <DEDUP_REMOVED lines=19> */
.L_x_10844:
        /* <DEDUP_REMOVED lines=26> */
.L_x_10845:
        /* <DEDUP_REMOVED lines=21> */
.L_x_10846:
        /* <DEDUP_REMOVED lines=26> */
.L_x_10847:
        /* <DEDUP_REMOVED lines=21> */
.L_x_10848:
        /* <DEDUP_REMOVED lines=21> */
[----:B0-----:R-:W-:Y:S02]  /*2140*/  @P4 MOV R4, R89 ;  /* 0x0000005900044202 */ /* 0x001fe40000000f00 */
[----:B------:R-:W-:-:S02]  /*2150*/  @P4 MOV R5, R90 ;  /* 0x0000005a00054202 */ /* 0x000fc40000000f00 */
[----:B------:R-:W-:Y:S02]  /*2160*/  @P4 MOV R6, R91 ;  /* 0x0000005b00064202 */ /* 0x000fe40000000f00 */
[----:B------:R-:W-:Y:S01]  /*2170*/  @P4 MOV R7, R92 ;  /* 0x0000005c00074202 */ /* 0x000fe20000000f00 */
[----:B------:R-:W-:Y:S06]  /*2180*/  BRA `(.L_x_10850) ;  /* 0x0000000000547947 */ /* 0x000fec0003800000 */
.L_x_10849:
[----:B-----5:R-:W-:Y:S01]  /*2190*/  @!P4 FADD.FTZ R89, R12, R40 ;  /* 0x000000280c59c221 */ /* 0x020fe20000010000 */
[----:B------:R-:W-:Y:S01]  /*21a0*/  @!P4 FADD.FTZ R90, R13, R41 ;  /* 0x000000290d5ac221 */ /* 0x000fe20000010000 */
[----:B------:R-:W-:Y:S01]  /*21b0*/  @!P4 FADD.FTZ R91, R14, R42 ;  /* 0x0000002a0e5bc221 */ /* 0x000fe20000010000 */
[----:B------:R-:W-:Y:S02]  /*21c0*/  @!P4 FADD.FTZ R92, R15, R43 ;  /* 0x0000002b0f5cc221 */ /* 0x000fe40000010000 */
[----:B0-----:R-:W-:Y:S02]  /*21d0*/  @!P4 MOV R4, R89 ;  /* 0x000000590004c202 */ /* 0x001fe40000000f00 */
        /* <DEDUP_REMOVED lines=16> */
.L_x_10850:
[----:B------:R-:W-:Y:S01]  /*22e0*/  FADD.FTZ R41, RZ, R47 ;  /* 0x0000002fff297221 */ /* 0x000fe20000010000 */
[----:B------:R-:W0:Y:S01]  /*22f0*/  @P0 LDC.64 R54, c[0x0][0x3a8] ;  /* 0x0000ea00ff360b82 */ /* 0x000e220000000a00 */
[----:B------:R-:W1:Y:S01]  /*2300*/  S2R R77, SR_TID.X ;  /* 0x00000000004d7919 */ /* 0x000e620000002100 */
[----:B------:R-:W-:Y:S01]  /*2310*/  BSSY.RECONVERGENT B0, `(.L_x_10851) ;  /* 0x0000068000007945 */ /* 0x000fe20003800200 */
[----:B------:R-:W-:-:S04]  /*2320*/  FADD.FTZ R41, R41, R46 ;  /* 0x0000002e29297221 */ /* 0x000fc80000010000 */
[----:B------:R-:W-:-:S04]  /*2330*/  FADD.FTZ R41, R41, R45 ;  /* 0x0000002d29297221 */ /* 0x000fc80000010000 */
[----:B------:R-:W-:-:S04]  /*2340*/  FADD.FTZ R41, R41, R44 ;  /* 0x0000002c29297221 */ /* 0x000fc80000010000 */
[----:B------:R-:W-:-:S04]  /*2350*/  FADD.FTZ R41, R41, R75 ;  /* 0x0000004b29297221 */ /* 0x000fc80000010000 */
[----:B------:R-:W-:-:S04]  /*2360*/  FADD.FTZ R41, R41, R80 ;  /* 0x0000005029297221 */ /* 0x000fc80000010000 */
[----:B------:R-:W-:Y:S01]  /*2370*/  FADD.FTZ R41, R41, R51 ;  /* 0x0000003329297221 */ /* 0x000fe20000010000 */
[----:B0-----:R-:W-:-:S04]  /*2380*/  @P0 IMAD.WIDE.U32 R54, R78, 0x10, R54 ;  /* 0x000000104e360825 */ /* 0x001fc800078e0036 */
[----:B------:R-:W-:Y:S01]  /*2390*/  FADD.FTZ R41, R41, R50 ;  /* 0x0000003229297221 */ /* 0x000fe20000010000 */
[----:B------:R-:W-:Y:S03]  /*23a0*/  @P0 STG.E.128 desc[UR6][R54.64], R4 ;  /* 0x0000000436000986 */ /* 0x000fe6000c101d06 */
[----:B------:R-:W-:Y:S01]  /*23b0*/  FADD.FTZ R41, R41, R53 ;  /* 0x0000003529297221 */ /* 0x000fe20000010000 */
[----:B-1----:R-:W-:-:S03]  /*23c0*/  LOP3.LUT P2, RZ, R77, 0x1f, RZ, 0xc0, !PT ;  /* 0x0000001f4dff7812 */ /* 0x002fc6000784c0ff */
        /* <DEDUP_REMOVED lines=92> */
.L_x_10852:
[----:B------:R-:W-:Y:S05]  /*2990*/  BSYNC.RECONVERGENT B0 ;  /* 0x0000000000007941 */ /* 0x000fea0003800200 */
.L_x_10851:
        /* <DEDUP_REMOVED lines=15> */
.L_x_10854:
[----:B------:R-:W-:Y:S05]  /*2a90*/  BSYNC.RECONVERGENT B0 ;  /* 0x0000000000007941 */ /* 0x000fea0003800200 */
.L_x_10853:
        /* <DEDUP_REMOVED lines=34> */
[----:B------:R-:W-:-:S04]  /*2cc0*/  FMUL.FTZ R42, R42, R40 ;  /* 0x000000282a2a7220 */ /* 0x000fc80000410000 */
[----:B------:R-:W0:Y:S01]  /*2cd0*/  SHFL.DOWN PT, R40, R54, 0x1, 0x1f ;  /* 0x08201f0036287f89 */ /* 0x000e2200000e0000 */
[----:B------:R-:W-:-:S04]  /*2ce0*/  FMUL.FTZ R42, R42, R55 ;  /* 0x000000372a2a7220 */ /* 0x000fc80000410000 */
[----:B------:R-:W-:Y:S01]  /*2cf0*/  FFMA.FTZ R97, R58, R42, R97 ;  /* 0x0000002a3a617223 */ /* 0x000fe20000010061 */
[-C--:B---3--:R-:W-:Y:S02]  /*2d00*/  IADD3 R42, PT, PT, R95, R41.reuse, RZ ;  /* 0x000000295f2a7210 */ /* 0x088fe40007ffe0ff */
[----:B------:R-:W-:Y:S02]  /*2d10*/  I2FP.F32.S32 R41, R41 ;  /* 0x0000002900297245 */ /* 0x000fe40000201400 */
[----:B------:R-:W-:Y:S01]  /*2d20*/  I2FP.F32.S32 R42, R42 ;  /* 0x0000002a002a7245 */ /* 0x000fe20000201400 */
[----:B------:R-:W1:Y:S05]  /*2d30*/  SHFL.DOWN PT, R43, R97, 0x1, 0x1f ;  /* 0x08201f00612b7f89 */ /* 0x000e6a00000e0000 */
[----:B------:R-:W2:Y:S01]  /*2d40*/  MUFU.RCP R42, R42 ;  /* 0x0000002a002a7308 */ /* 0x000ea20000001000 */
[----:B0-----:R-:W-:Y:S01]  /*2d50*/  FADD.FTZ R55, R54, -R40 ;  /* 0x8000002836377221 */ /* 0x001fe20000010000 */
[----:B------:R-:W-:-:S03]  /*2d60*/  FMUL.FTZ R40, R40, R41 ;  /* 0x0000002928287220 */ /* 0x000fc60000410000 */
[----:B------:R-:W-:Y:S01]  /*2d70*/  FMUL.FTZ R55, R55, R55 ;  /* 0x0000003737377220 */ /* 0x000fe20000410000 */
[----:B------:R-:W-:-:S03]  /*2d80*/  FFMA.FTZ R40, R59, R54, R40 ;  /* 0x000000363b287223 */ /* 0x000fc60000010028 */
[----:B------:R-:W-:Y:S01]  /*2d90*/  FMUL.FTZ R55, R59, R55 ;  /* 0x000000373b377220 */ /* 0x000fe20000410000 */
[----:B--2---:R-:W-:Y:S01]  /*2da0*/  FMUL.FTZ R40, R42, R40 ;  /* 0x000000282a287220 */ /* 0x004fe20000410000 */
[----:B------:R-:W0:Y:S01]  /*2db0*/  @!P2 LDC.64 R58, c[0x0][0x3c8] ;  /* 0x0000f200ff3aab82 */ /* 0x000e220000000a00 */
[----:B-1----:R-:W-:Y:S01]  /*2dc0*/  FADD.FTZ R43, R97, R43 ;  /* 0x0000002b612b7221 */ /* 0x002fe20000010000 */
[----:B------:R-:W-:-:S03]  /*2dd0*/  FMUL.FTZ R55, R55, R41 ;  /* 0x0000002937377220 */ /* 0x000fc60000410000 */
[----:B------:R-:W1:Y:S01]  /*2de0*/  SHFL.IDX PT, R40, R40, RZ, 0x1f ;  /* 0x00001fff28287589 */ /* 0x000e6200000e0000 */
[----:B------:R-:W-:Y:S02]  /*2df0*/  FFMA.FTZ R41, R42, R55, R43 ;  /* 0x000000372a297223 */ /* 0x000fe4000001002b */
[----:B------:R-:W2:Y:S04]  /*2e00*/  LDC R42, c[0x0][0x448] ;  /* 0x00011200ff2a7b82 */ /* 0x000ea80000000800 */
[----:B------:R-:W2:Y:S04]  /*2e10*/  SHFL.IDX PT, R41, R41, RZ, 0x1f ;  /* 0x00001fff29297589 */ /* 0x000ea800000e0000 */
[----:B------:R-:W3:Y:S01]  /*2e20*/  @!P2 LDC.64 R54, c[0x0][0x3c0] ;  /* 0x0000f000ff36ab82 */ /* 0x000ee20000000a00 */
[----:B0-----:R-:W-:-:S04]  /*2e30*/  @!P2 IMAD.WIDE R58, R0, 0x4, R58 ;  /* 0x00000004003aa825 */ /* 0x001fc800078e023a */
[C---:B-1----:R-:W-:Y:S01]  /*2e40*/  FMUL.FTZ R43, R40.reuse, R40 ;  /* 0x00000028282b7220 */ /* 0x042fe20000410000 */
[----:B------:R-:W-:-:S04]  /*2e50*/  FSEL R97, R40, RZ, !P3 ;  /* 0x000000ff28617208 */ /* 0x000fc80005800000 */
[----:B------:R-:W-:Y:S01]  /*2e60*/  FSEL R43, R43, RZ, P3 ;  /* 0x000000ff2b2b7208 */ /* 0x000fe20001800000 */
[----:B------:R-:W-:Y:S01]  /*2e70*/  FADD.FTZ R115, -R97, R47 ;  /* 0x0000002f61737221 */ /* 0x000fe20000010100 */
[----:B--2---:R-:W-:Y:S01]  /*2e80*/  FFMA.FTZ R41, R41, UR10, R42 ;  /* 0x0000000a29297c23 */ /* 0x004fe2000801002a */
[C---:B------:R-:W-:Y:S01]  /*2e90*/  FADD.FTZ R47, -R97.reuse, R44 ;  /* 0x0000002c612f7221 */ /* 0x040fe20000010100 */
[----:B------:R-:W-:Y:S02]  /*2ea0*/  HADD2.F32 R42, -RZ, R65.H1_H1 ;  /* 0x30000041ff2a7230 */ /* 0x000fe40000004100 */
[----:B------:R-:W-:Y:S01]  /*2eb0*/  FADD.FTZ R81, -R97, R81 ;  /* 0x0000005161517221 */ /* 0x000fe20000010100 */
[----:B------:R-:W-:Y:S01]  /*2ec0*/  FADD.FTZ R41, R41, R43 ;  /* 0x0000002b29297221 */ /* 0x000fe20000010000 */
[----:B---3--:R-:W-:-:S03]  /*2ed0*/  @!P2 IMAD.WIDE R54, R0, 0x4, R54 ;  /* 0x000000040036a825 */ /* 0x008fc600078e0236 */
[----:B------:R0:W1:Y:S01]  /*2ee0*/  MUFU.RSQ R95, R41 ;  /* 0x00000029005f7308 */ /* 0x0000620000001400 */
[----:B------:R-:W-:Y:S01]  /*2ef0*/  HADD2.F32 R43, -RZ, R65.H0_H0 ;  /* 0x20000041ff2b7230 */ /* 0x000fe20000004100 */
[----:B------:R2:W-:Y:S01]  /*2f00*/  @!P2 STG.E desc[UR6][R54.64], R40 ;  /* 0x000000283600a986 */ /* 0x0005e2000c101906 */
[----:B------:R-:W-:Y:S02]  /*2f10*/  HADD2.F32 R44, -RZ, R104.H0_H0 ;  /* 0x20000068ff2c7230 */ /* 0x000fe40000004100 */
[----:B0-----:R-:W-:Y:S01]  /*2f20*/  HADD2.F32 R41, -RZ, R30.H0_H0 ;  /* 0x2000001eff297230 */ /* 0x001fe20000004100 */
[----:B--2---:R-:W0:Y:S01]  /*2f30*/  LDC.64 R54, c[0x0][0x428] ;  /* 0x00010a00ff367b82 */ /* 0x004e220000000a00 */
[----:B------:R-:W-:Y:S02]  /*2f40*/  HADD2.F32 R40, -RZ, R66.H0_H0 ;  /* 0x20000042ff287230 */ /* 0x000fe40000004100 */
[C---:B-1----:R-:W-:Y:S01]  /*2f50*/  FMUL.FTZ R115, R95.reuse, R115 ;  /* 0x000000735f737220 */ /* 0x042fe20000410000 */
[----:B------:R1:W-:Y:S01]  /*2f60*/  @!P2 STG.E desc[UR6][R58.64], R95 ;  /* 0x0000005f3a00a986 */ /* 0x0003e2000c101906 */
[C---:B------:R-:W-:Y:S01]  /*2f70*/  FMUL.FTZ R47, R95.reuse, R47 ;  /* 0x0000002f5f2f7220 */ /* 0x040fe20000410000 */
[----:B------:R-:W-:Y:S01]  /*2f80*/  FMUL.FTZ R81, R95, R81 ;  /* 0x000000515f517220 */ /* 0x000fe20000410000 */
[----:B------:R-:W-:Y:S01]  /*2f90*/  FFMA.FTZ R40, R115, R40, R41 ;  /* 0x0000002873287223 */ /* 0x000fe20000010029 */
[----:B------:R-:W-:-:S02]  /*2fa0*/  HADD2.F32 R41, -RZ, R103.H0_H0 ;  /* 0x20000067ff297230 */ /* 0x000fc40000004100 */
[C---:B-1----:R-:W-:Y:S01]  /*2fb0*/  FADD.FTZ R58, -R97.reuse, R46 ;  /* 0x0000002e613a7221 */ /* 0x042fe20000010100 */
[----:B------:R-:W-:Y:S01]  /*2fc0*/  FADD.FTZ R46, -R97, R45 ;  /* 0x0000002d612e7221 */ /* 0x000fe20000010100 */
[----:B------:R-:W-:Y:S02]  /*2fd0*/  HADD2.F32 R59, -RZ, R31.H0_H0 ;  /* 0x2000001fff3b7230 */ /* 0x000fe40000004100 */
[C---:B------:R-:W-:Y:S01]  /*2fe0*/  FMUL.FTZ R45, R95.reuse, R58 ;  /* 0x0000003a5f2d7220 */ /* 0x040fe20000410000 */
[----:B------:R-:W-:Y:S02]  /*2ff0*/  HADD2.F32 R58, -RZ, R64.H1_H1 ;  /* 0x30000040ff3a7230 */ /* 0x000fe40000004100 */
[----:B------:R-:W-:Y:S01]  /*3000*/  FMUL.FTZ R46, R95, R46 ;  /* 0x0000002e5f2e7220 */ /* 0x000fe20000410000 */
[----:B------:R-:W-:-:S03]  /*3010*/  FFMA.FTZ R41, R45, R43, R41 ;  /* 0x0000002b2d297223 */ /* 0x000fc60000010029 */
[----:B------:R-:W-:Y:S01]  /*3020*/  FFMA.FTZ R42, R46, R42, R59 ;  /* 0x0000002a2e2a7223 */ /* 0x000fe2000001003b */
[----:B------:R-:W-:Y:S01]  /*3030*/  FFMA.FTZ R43, R47, R58, R44 ;  /* 0x0000003a2f2b7223 */ /* 0x000fe2000001002c */
[----:B0-----:R-:W-:-:S04]  /*3040*/  IMAD.WIDE.U32 R58, R49, 0x10, R54 ;  /* 0x00000010313a7825 */ /* 0x001fc800078e0036 */
[----:B------:R-:W-:Y:S01]  /*3050*/  HADD2.F32 R44, -RZ, R18.H0_H0 ;  /* 0x20000012ff2c7230 */ /* 0x000fe20000004100 */
[----:B------:R0:W-:Y:S02]  /*3060*/  STG.E.128 desc[UR6][R58.64], R40 ;  /* 0x000000283a007986 */ /* 0x0001e4000c101d06 */
[----:B0-----:R-:W0:Y:S01]  /*3070*/  LDC.64 R58, c[0x0][0x430] ;  /* 0x00010c00ff3a7b82 */ /* 0x001e220000000a00 */
[----:B------:R-:W-:Y:S02]  /*3080*/  HADD2.F32 R41, -RZ, R63.H0_H0 ;  /* 0x2000003fff297230 */ /* 0x000fe40000004100 */
[----:B------:R-:W-:Y:S02]  /*3090*/  HADD2.F32 R40, -RZ, R103.H1_H1 ;  /* 0x30000067ff287230 */ /* 0x000fe40000004100 */
[----:B------:R-:W-:Y:S02]  /*30a0*/  HADD2.F32 R42, -RZ, R64.H0_H0 ;  /* 0x20000040ff2a7230 */ /* 0x000fe40000004100 */
[----:B------:R-:W-:-:S02]  /*30b0*/  HADD2.F32 R43, -RZ, R63.H1_H1 ;  /* 0x3000003fff2b7230 */ /* 0x000fc40000004100 */
[----:B------:R-:W-:Y:S01]  /*30c0*/  FFMA.FTZ R45, R45, R41, R40 ;  /* 0x000000292d2d7223 */ /* 0x000fe20000010028 */
[----:B------:R-:W-:Y:S02]  /*30d0*/  HADD2.F32 R41, -RZ, R62.H1_H1 ;  /* 0x3000003eff297230 */ /* 0x000fe40000004100 */
[----:B------:R-:W-:Y:S01]  /*30e0*/  FFMA.FTZ R44, R115, R42, R44 ;  /* 0x0000002a732c7223 */ /* 0x000fe2000001002c */
[----:B------:R-:W-:Y:S02]  /*30f0*/  HADD2.F32 R40, -RZ, R104.H1_H1 ;  /* 0x30000068ff287230 */ /* 0x000fe40000004100 */
[----:B------:R-:W-:-:S03]  /*3100*/  HADD2.F32 R42, -RZ, R19.H0_H0 ;  /* 0x20000013ff2a7230 */ /* 0x000fc60000004100 */
[----:B------:R-:W-:Y:S01]  /*3110*/  FFMA.FTZ R47, R47, R41, R40 ;  /* 0x000000292f2f7223 */ /* 0x000fe20000010028 */
[C---:B------:R-:W-:Y:S01]  /*3120*/  FADD.FTZ R41, -R97.reuse, R75 ;  /* 0x0000004b61297221 */ /* 0x040fe20000010100 */
[----:B------:R-:W-:Y:S01]  /*3130*/  FFMA.FTZ R46, R46, R43, R42 ;  /* 0x0000002b2e2e7223 */ /* 0x000fe2000001002a */
[----:B------:R-:W-:Y:S01]  /*3140*/  FADD.FTZ R75, -R97, R80 ;  /* 0x00000050614b7221 */ /* 0x000fe20000010100 */
[----:B------:R-:W-:Y:S02]  /*3150*/  HADD2.F32 R42, -RZ, R61.H0_H0 ;  /* 0x2000003dff2a7230 */ /* 0x000fe40000004100 */
[C---:B------:R-:W-:Y:S01]  /*3160*/  FMUL.FTZ R80, R95.reuse, R41 ;  /* 0x000000295f507220 */ /* 0x040fe20000410000 */
[----:B------:R-:W-:Y:S02]  /*3170*/  HADD2.F32 R41, -RZ, R105.H0_H0 ;  /* 0x20000069ff297230 */ /* 0x000fe40000004100 */
[----:B------:R-:W-:Y:S01]  /*3180*/  FMUL.FTZ R75, R95, R75 ;  /* 0x0000004b5f4b7220 */ /* 0x000fe20000410000 */
[----:B0-----:R-:W-:-:S04]  /*3190*/  IMAD.WIDE.U32 R116, R49, 0x10, R58 ;  /* 0x0000001031747825 */ /* 0x001fc800078e003a */
[----:B------:R-:W-:Y:S01]  /*31a0*/  FFMA.FTZ R41, R75, R42, R41 ;  /* 0x0000002a4b297223 */ /* 0x000fe20000010029 */
[----:B------:R-:W-:Y:S01]  /*31b0*/  HADD2.F32 R40, -RZ, R62.H0_H0 ;  /* 0x2000003eff287230 */ /* 0x000fe20000004100 */
[----:B------:R0:W-:Y:S01]  /*31c0*/  STG.E.128 desc[UR6][R116.64], R44 ;  /* 0x0000002c74007986 */ /* 0x0001e2000c101d06 */
[----:B------:R-:W-:Y:S02]  /*31d0*/  HADD2.F32 R43, -RZ, R32.H0_H0 ;  /* 0x20000020ff2b7230 */ /* 0x000fe40000004100 */
[----:B------:R-:W-:Y:S02]  /*31e0*/  HADD2.F32 R42, -RZ, R33.H0_H0 ;  /* 0x20000021ff2a7230 */ /* 0x000fe40000004100 */
[----:B------:R-:W-:Y:S02]  /*31f0*/  HADD2.F32 R49, -RZ, R60.H1_H1 ;  /* 0x3000003cff317230 */ /* 0x000fe40000004100 */
[----:B------:R-:W-:Y:S01]  /*3200*/  FFMA.FTZ R40, R80, R40, R43 ;  /* 0x0000002850287223 */ /* 0x000fe2000001002b */
[----:B------:R-:W-:-:S02]  /*3210*/  HADD2.F32 R43, -RZ, R106.H0_H0 ;  /* 0x2000006aff2b7230 */ /* 0x000fc40000004100 */
[----:B------:R-:W-:-:S04]  /*3220*/  IMAD.WIDE.U32 R118, R52, 0x10, R58 ;  /* 0x0000001034767825 */ /* 0x000fc800078e003a */
[----:B------:R-:W-:-:S04]  /*3230*/  IMAD.WIDE.U32 R120, R78, 0x10, R58 ;  /* 0x000000104e787825 */ /* 0x000fc800078e003a */
[C---:B0-----:R-:W-:Y:S01]  /*3240*/  FADD.FTZ R46, -R97.reuse, R51 ;  /* 0x00000033612e7221 */ /* 0x041fe20000010100 */
[----:B------:R-:W-:Y:S01]  /*3250*/  FADD.FTZ R47, -R97, R50 ;  /* 0x00000032612f7221 */ /* 0x000fe20000010100 */
[----:B------:R-:W-:Y:S02]  /*3260*/  HADD2.F32 R44, -RZ, R61.H1_H1 ;  /* 0x3000003dff2c7230 */ /* 0x000fe40000004100 */
[C---:B------:R-:W-:Y:S01]  /*3270*/  FMUL.FTZ R46, R95.reuse, R46 ;  /* 0x0000002e5f2e7220 */ /* 0x040fe20000410000 */
[----:B------:R-:W-:Y:S01]  /*3280*/  FMUL.FTZ R47, R95, R47 ;  /* 0x0000002f5f2f7220 */ /* 0x000fe20000410000 */
[----:B------:R-:W-:Y:S02]  /*3290*/  HADD2.F32 R45, -RZ, R60.H0_H0 ;  /* 0x2000003cff2d7230 */ /* 0x000fe40000004100 */
[----:B------:R-:W-:Y:S01]  /*32a0*/  FFMA.FTZ R42, R46, R44, R42 ;  /* 0x0000002c2e2a7223 */ /* 0x000fe2000001002a */
[----:B------:R-:W-:Y:S02]  /*32b0*/  HADD2.F32 R44, -RZ, R20.H0_H0 ;  /* 0x20000014ff2c7230 */ /* 0x000fe40000004100 */
[----:B------:R-:W-:Y:S01]  /*32c0*/  FFMA.FTZ R43, R47, R49, R43 ;  /* 0x000000312f2b7223 */ /* 0x000fe2000001002b */
[----:B------:R-:W-:-:S04]  /*32d0*/  IMAD.WIDE.U32 R50, R48, 0x10, R54 ;  /* 0x0000001030327825 */ /* 0x000fc800078e0036 */
[----:B------:R-:W-:Y:S01]  /*32e0*/  FFMA.FTZ R44, R80, R45, R44 ;  /* 0x0000002d502c7223 */ /* 0x000fe2000001002c */
[----:B------:R-:W-:Y:S01]  /*32f0*/  HADD2.F32 R45, -RZ, R39.H0_H0 ;  /* 0x20000027ff2d7230 */ /* 0x000fe20000004100 */
[----:B------:R0:W-:Y:S01]  /*3300*/  STG.E.128 desc[UR6][R50.64], R40 ;  /* 0x0000002832007986 */ /* 0x0001e2000c101d06 */
[----:B------:R-:W-:Y:S02]  /*3310*/  HADD2.F32 R49, -RZ, R21.H0_H0 ;  /* 0x20000015ff317230 */ /* 0x000fe40000004100 */
[C---:B------:R-:W-:Y:S01]  /*3320*/  FADD.FTZ R80, -R97.reuse, R82 ;  /* 0x0000005261507221 */ /* 0x040fe20000010100 */
[----:B------:R-:W-:Y:S01]  /*3330*/  FADD.FTZ R82, -R97, R88 ;  /* 0x0000005861527221 */ /* 0x000fe20000010100 */
[----:B------:R-:W-:-:S04]  /*3340*/  IMAD.WIDE.U32 R116, R48, 0x10, R58 ;  /* 0x0000001030747825 */ /* 0x000fc800078e003a */
[C---:B------:R-:W-:Y:S01]  /*3350*/  FADD.FTZ R88, -R97.reuse, R86 ;  /* 0x0000005661587221 */ /* 0x040fe20000010100 */
[----:B------:R-:W-:Y:S01]  /*3360*/  FADD.FTZ R86, -R97, R89 ;  /* 0x0000005961567221 */ /* 0x000fe20000010100 */
[----:B------:R-:W-:Y:S01]  /*3370*/  FMUL.FTZ R82, R95, R82 ;  /* 0x000000525f527220 */ /* 0x000fe20000410000 */
[----:B0-----:R-:W-:Y:S02]  /*3380*/  HADD2.F32 R51, -RZ, R105.H1_H1 ;  /* 0x30000069ff337230 */ /* 0x001fe40000004100 */
[C---:B------:R-:W-:Y:S01]  /*3390*/  FADD.FTZ R43, -R97.reuse, R56 ;  /* 0x00000038612b7221 */ /* 0x040fe20000010100 */
[----:B------:R-:W-:Y:S02]  /*33a0*/  HADD2.F32 R50, -RZ, R39.H1_H1 ;  /* 0x30000027ff327230 */ /* 0x000fe40000004100 */
[C---:B------:R-:W-:Y:S01]  /*33b0*/  FADD.FTZ R42, -R97.reuse, R53 ;  /* 0x00000035612a7221 */ /* 0x040fe20000010100 */
[----:B------:R-:W-:Y:S02]  /*33c0*/  HADD2.F32 R40, -RZ, R38.H1_H1 ;  /* 0x30000026ff287230 */ /* 0x000fe40000004100 */
[----:B------:R-:W-:Y:S01]  /*33d0*/  FADD.FTZ R56, -R97, R74 ;  /* 0x0000004a61387221 */ /* 0x000fe20000010100 */
[----:B------:R-:W-:-:S02]  /*33e0*/  HADD2.F32 R41, -RZ, R106.H1_H1 ;  /* 0x3000006aff297230 */ /* 0x000fc40000004100 */
[C---:B------:R-:W-:Y:S01]  /*33f0*/  FADD.FTZ R74, -R97.reuse, R83 ;  /* 0x00000053614a7221 */ /* 0x040fe20000010100 */
[C---:B------:R-:W-:Y:S01]  /*3400*/  FADD.FTZ R53, -R97.reuse, R57 ;  /* 0x0000003961357221 */ /* 0x040fe20000010100 */
[----:B------:R-:W-:Y:S01]  /*3410*/  FADD.FTZ R83, -R97, R87 ;  /* 0x0000005761537221 */ /* 0x000fe20000010100 */
[----:B------:R-:W-:Y:S01]  /*3420*/  FFMA.FTZ R45, R75, R45, R51 ;  /* 0x0000002d4b2d7223 */ /* 0x000fe20000010033 */
[----:B------:R-:W-:Y:S01]  /*3430*/  FFMA.FTZ R46, R46, R50, R49 ;  /* 0x000000322e2e7223 */ /* 0x000fe20000010031 */
[----:B------:R-:W-:Y:S01]  /*3440*/  FFMA.FTZ R47, R47, R40, R41 ;  /* 0x000000282f2f7223 */ /* 0x000fe20000010029 */
[C---:B------:R-:W-:Y:S01]  /*3450*/  FADD.FTZ R57, -R97.reuse, R84 ;  /* 0x0000005461397221 */ /* 0x040fe20000010100 */
[C---:B------:R-:W-:Y:S01]  /*3460*/  FADD.FTZ R87, -R97.reuse, R85 ;  /* 0x0000005561577221 */ /* 0x040fe20000010100 */
[----:B------:R-:W-:Y:S02]  /*3470*/  HADD2.F32 R49, -RZ, R68.H0_H0 ;  /* 0x20000044ff317230 */ /* 0x000fe40000004100 */
[----:B------:R-:W-:Y:S01]  /*3480*/  FADD.FTZ R85, -R97, R90 ;  /* 0x0000005a61557221 */ /* 0x000fe20000010100 */
[----:B------:R-:W-:-:S02]  /*3490*/  HADD2.F32 R41, -RZ, R22.H0_H0 ;  /* 0x20000016ff297230 */ /* 0x000fc40000004100 */
[----:B------:R-:W-:Y:S01]  /*34a0*/  FMUL.FTZ R51, R95, R42 ;  /* 0x0000002a5f337220 */ /* 0x000fe20000410000 */
[----:B------:R-:W-:Y:S02]  /*34b0*/  HADD2.F32 R50, -RZ, R38.H0_H0 ;  /* 0x20000026ff327230 */ /* 0x000fe40000004100 */
[----:B------:R-:W-:Y:S01]  /*34c0*/  FADD.FTZ R84, -R97, R91 ;  /* 0x0000005b61547221 */ /* 0x000fe20000010100 */
[----:B------:R-:W-:Y:S02]  /*34d0*/  HADD2.F32 R40, -RZ, R34.H0_H0 ;  /* 0x20000022ff287230 */ /* 0x000fe40000004100 */
[C---:B------:R-:W-:Y:S01]  /*34e0*/  FMUL.FTZ R48, R95.reuse, R56 ;  /* 0x000000385f307220 */ /* 0x040fe20000410000 */
[C---:B------:R-:W-:Y:S01]  /*34f0*/  FMUL.FTZ R90, R95.reuse, R57 ;  /* 0x000000395f5a7220 */ /* 0x040fe20000410000 */
[----:B------:R0:W-:Y:S01]  /*3500*/  STG.E.128 desc[UR6][R116.64], R44 ;  /* 0x0000002c74007986 */ /* 0x0001e2000c101d06 */
[C---:B------:R-:W-:Y:S01]  /*3510*/  FMUL.FTZ R75, R95.reuse, R80 ;  /* 0x000000505f4b7220 */ /* 0x040fe20000410000 */
[C---:B------:R-:W-:Y:S01]  /*3520*/  FMUL.FTZ R56, R95.reuse, R86 ;  /* 0x000000565f387220 */ /* 0x040fe20000410000 */
[C---:B------:R-:W-:Y:S01]  /*3530*/  FMUL.FTZ R57, R95.reuse, R85 ;  /* 0x000000555f397220 */ /* 0x040fe20000410000 */
[----:B------:R-:W-:Y:S01]  /*3540*/  FMUL.FTZ R80, R95, R84 ;  /* 0x000000545f507220 */ /* 0x000fe20000410000 */
[----:B------:R-:W-:Y:S01]  /*3550*/  FFMA.FTZ R40, R51, R50, R40 ;  /* 0x0000003233287223 */ /* 0x000fe20000010028 */
[----:B------:R-:W-:-:S02]  /*3560*/  HADD2.F32 R86, -RZ, R67.H0_H0 ;  /* 0x20000043ff567230 */ /* 0x000fc40000004100 */
[C---:B------:R-:W-:Y:S01]  /*3570*/  FMUL.FTZ R42, R95.reuse, R43 ;  /* 0x0000002b5f2a7220 */ /* 0x040fe20000410000 */
[--C-:B------:R-:W-:Y:S02]  /*3580*/  HADD2.F32 R85, -RZ, R69.reuse.H0_H0 ;  /* 0x20000045ff557230 */ /* 0x100fe40000004100 */
[C---:B------:R-:W-:Y:S01]  /*3590*/  FMUL.FTZ R43, R95.reuse, R53 ;  /* 0x000000355f2b7220 */ /* 0x040fe20000410000 */
[----:B------:R-:W-:Y:S02]  /*35a0*/  HADD2.F32 R84, -RZ, R66.H1_H1 ;  /* 0x30000042ff547230 */ /* 0x000fe40000004100 */
[C---:B------:R-:W-:Y:S01]  /*35b0*/  FMUL.FTZ R89, R95.reuse, R74 ;  /* 0x0000004a5f597220 */ /* 0x040fe20000410000 */
[----:B------:R-:W-:Y:S02]  /*35c0*/  HADD2.F32 R50, -RZ, R68.H1_H1 ;  /* 0x30000044ff327230 */ /* 0x000fe40000004100 */
[C---:B------:R-:W-:Y:S01]  /*35d0*/  FMUL.FTZ R74, R95.reuse, R88 ;  /* 0x000000585f4a7220 */ /* 0x040fe20000410000 */
[----:B------:R-:W-:Y:S01]  /*35e0*/  FMUL.FTZ R53, R95, R87 ;  /* 0x000000575f357220 */ /* 0x000fe20000410000 */
[----:B------:R-:W-:-:S02]  /*35f0*/  HADD2.F32 R91, -RZ, R69.H1_H1 ;  /* 0x30000045ff5b7230 */ /* 0x000fc40000004100 */
[----:B------:R-:W-:Y:S01]  /*3600*/  FMUL.FTZ R83, R95, R83 ;  /* 0x000000535f537220 */ /* 0x000fe20000410000 */
[----:B------:R-:W-:Y:S02]  /*3610*/  HADD2.F32 R88, -RZ, R70.H0_H0 ;  /* 0x20000046ff587230 */ /* 0x000fe40000004100 */
[----:B0-----:R-:W-:Y:S01]  /*3620*/  FFMA.FTZ R44, R51, R49, R41 ;  /* 0x00000031332c7223 */ /* 0x001fe20000010029 */
[--C-:B------:R-:W-:Y:S02]  /*3630*/  HADD2.F32 R41, -RZ, R107.reuse.H0_H0 ;  /* 0x2000006bff297230 */ /* 0x100fe40000004100 */
[----:B------:R-:W-:Y:S01]  /*3640*/  FADD.FTZ R97, -R97, R92 ;  /* 0x0000005c61617221 */ /* 0x000fe20000010100 */
[----:B------:R-:W-:Y:S02]  /*3650*/  HADD2.F32 R45, -RZ, R107.H1_H1 ;  /* 0x3000006bff2d7230 */ /* 0x000fe40000004100 */
[----:B------:R-:W-:Y:S02]  /*3660*/  HADD2.F32 R51, -RZ, R35.H0_H0 ;  /* 0x20000023ff337230 */ /* 0x000fe40000004100 */
[----:B------:R-:W-:Y:S01]  /*3670*/  FFMA.FTZ R41, R42, R86, R41 ;  /* 0x000000562a297223 */ /* 0x000fe20000010029 */
[----:B------:R-:W-:-:S02]  /*3680*/  HADD2.F32 R46, -RZ, R23.H0_H0 ;  /* 0x20000017ff2e7230 */ /* 0x000fc40000004100 */
[----:B------:R-:W-:Y:S01]  /*3690*/  FFMA.FTZ R45, R42, R85, R45 ;  /* 0x000000552a2d7223 */ /* 0x000fe2000001002d */
[----:B------:R-:W-:Y:S02]  /*36a0*/  HADD2.F32 R49, -RZ, R67.H1_H1 ;  /* 0x30000043ff317230 */ /* 0x000fe40000004100 */
[C---:B------:R-:W-:Y:S01]  /*36b0*/  FFMA.FTZ R42, R43.reuse, R84, R51 ;  /* 0x000000542b2a7223 */ /* 0x040fe20000010033 */
[----:B------:R-:W-:Y:S02]  /*36c0*/  HADD2.F32 R47, -RZ, R108.H0_H0 ;  /* 0x2000006cff2f7230 */ /* 0x000fe40000004100 */
[----:B------:R-:W-:Y:S01]  /*36d0*/  FFMA.FTZ R46, R43, R50, R46 ;  /* 0x000000322b2e7223 */ /* 0x000fe2000001002e */
[----:B------:R-:W-:Y:S02]  /*36e0*/  HADD2.F32 R87, -RZ, R36.H0_H0 ;  /* 0x20000024ff577230 */ /* 0x000fe40000004100 */
[----:B------:R-:W-:Y:S01]  /*36f0*/  FMUL.FTZ R95, R95, R97 ;  /* 0x000000615f5f7220 */ /* 0x000fe20000410000 */
[----:B------:R-:W-:-:S02]  /*3700*/  HADD2.F32 R86, -RZ, R71.H0_H0 ;  /* 0x20000047ff567230 */ /* 0x000fc40000004100 */
[C---:B------:R-:W-:Y:S01]  /*3710*/  FFMA.FTZ R43, R48.reuse, R49, R47 ;  /* 0x00000031302b7223 */ /* 0x040fe2000001002f */
[----:B------:R-:W-:Y:S02]  /*3720*/  HADD2.F32 R47, -RZ, R108.H1_H1 ;  /* 0x3000006cff2f7230 */ /* 0x000fe40000004100 */
[----:B------:R-:W-:Y:S02]  /*3730*/  HADD2.F32 R49, -RZ, R109.H0_H0 ;  /* 0x2000006dff317230 */ /* 0x000fe40000004100 */
[----:B------:R-:W-:Y:S02]  /*3740*/  HADD2.F32 R85, -RZ, R70.H1_H1 ;  /* 0x30000046ff557230 */ /* 0x000fe40000004100 */
[----:B------:R-:W-:Y:S01]  /*3750*/  FFMA.FTZ R47, R48, R91, R47 ;  /* 0x0000005b302f7223 */ /* 0x000fe2000001002f */
[----:B------:R-:W-:Y:S02]  /*3760*/  HADD2.F32 R50, -RZ, R37.H0_H0 ;  /* 0x20000025ff327230 */ /* 0x000fe40000004100 */
[----:B------:R-:W-:Y:S01]  /*3770*/  FFMA.FTZ R48, R90, R88, R87 ;  /* 0x000000585a307223 */ /* 0x000fe20000010057 */
[----:B------:R-:W-:-:S02]  /*3780*/  HADD2.F32 R84, -RZ, R71.H1_H1 ;  /* 0x30000047ff547230 */ /* 0x000fc40000004100 */
[----:B------:R-:W-:Y:S01]  /*3790*/  FFMA.FTZ R49, R89, R86, R49 ;  /* 0x0000005659317223 */ /* 0x000fe20000010031 */
[----:B------:R-:W-:Y:S02]  /*37a0*/  HADD2.F32 R51, -RZ, R110.H0_H0 ;  /* 0x2000006eff337230 */ /* 0x000fe40000004100 */
[----:B------:R-:W-:Y:S01]  /*37b0*/  FFMA.FTZ R50, R75, R85, R50 ;  /* 0x000000554b327223 */ /* 0x000fe20000010032 */
[----:B------:R-:W-:-:S04]  /*37c0*/  IMAD.WIDE.U32 R86, R52, 0x10, R54 ;  /* 0x0000001034567825 */ /* 0x000fc800078e0036 */
[----:B------:R-:W-:Y:S01]  /*37d0*/  FFMA.FTZ R51, R81, R84, R51 ;  /* 0x0000005451337223 */ /* 0x000fe20000010033 */
[----:B------:R-:W-:Y:S01]  /*37e0*/  IMAD.WIDE.U32 R116, R72, 0x10, R54 ;  /* 0x0000001048747825 */ /* 0x000fe200078e0036 */
[----:B------:R0:W-:Y:S03]  /*37f0*/  STG.E.128 desc[UR6][R86.64], R40 ;  /* 0x0000002856007986 */ /* 0x0001e6000c101d06 */
[----:B------:R-:W-:Y:S01]  /*3800*/  HADD2.F32 R84, -RZ, R76.H0_H0 ;  /* 0x2000004cff547230 */ /* 0x000fe20000004100 */
[----:B------:R1:W-:Y:S01]  /*3810*/  STG.E.128 desc[UR6][R118.64], R44 ;  /* 0x0000002c76007986 */ /* 0x0003e2000c101d06 */
[----:B------:R-:W-:Y:S02]  /*3820*/  HADD2.F32 R52, -RZ, R24.H0_H0 ;  /* 0x20000018ff347230 */ /* 0x000fe40000004100 */
[--C-:B------:R-:W-:Y:S01]  /*3830*/  HADD2.F32 R85, -RZ, R99.reuse.H0_H0 ;  /* 0x20000063ff557230 */ /* 0x100fe20000004100 */
[----:B------:R2:W-:Y:S01]  /*3840*/  STG.E.128 desc[UR6][R116.64], R48 ;  /* 0x0000003074007986 */ /* 0x0005e2000c101d06 */
[----:B------:R-:W-:-:S02]  /*3850*/  HADD2.F32 R88, -RZ, R99.H1_H1 ;  /* 0x30000063ff587230 */ /* 0x000fc40000004100 */
[----:B0-----:R-:W-:Y:S02]  /*3860*/  HADD2.F32 R43, -RZ, R110.H1_H1 ;  /* 0x3000006eff2b7230 */ /* 0x001fe40000004100 */
[----:B------:R-:W-:Y:S01]  /*3870*/  FFMA.FTZ R40, R90, R84, R52 ;  /* 0x000000545a287223 */ /* 0x000fe20000010034 */
[----:B------:R-:W-:Y:S02]  /*3880*/  HADD2.F32 R42, -RZ, R25.H0_H0 ;  /* 0x20000019ff2a7230 */ /* 0x000fe40000004100 */
[----:B-1----:R-:W-:Y:S02]  /*3890*/  HADD2.F32 R47, -RZ, R79.H1_H1 ;  /* 0x3000004fff2f7230 */ /* 0x002fe40000004100 */
[----:B------:R-:W-:Y:S02]  /*38a0*/  HADD2.F32 R46, -RZ, R93.H0_H0 ;  /* 0x2000005dff2e7230 */ /* 0x000fe40000004100 */
[----:B--2---:R-:W-:Y:S02]  /*38b0*/  HADD2.F32 R49, -RZ, R76.H1_H1 ;  /* 0x3000004cff317230 */ /* 0x004fe40000004100 */
[----:B------:R-:W-:Y:S01]  /*38c0*/  FFMA.FTZ R43, R81, R47, R43 ;  /* 0x0000002f512b7223 */ /* 0x000fe2000001002b */
[----:B------:R-:W-:-:S02]  /*38d0*/  HADD2.F32 R44, -RZ, R16.H0_H0 ;  /* 0x20000010ff2c7230 */ /* 0x000fc40000004100 */
[----:B------:R-:W-:Y:S02]  /*38e0*/  HADD2.F32 R45, -RZ, R96.H0_H0 ;  /* 0x20000060ff2d7230 */ /* 0x000fe40000004100 */
[----:B------:R-:W-:Y:S01]  /*38f0*/  FFMA.FTZ R42, R75, R49, R42 ;  /* 0x000000314b2a7223 */ /* 0x000fe2000001002a */
[----:B------:R-:W-:Y:S02]  /*3900*/  HADD2.F32 R48, -RZ, R26.H0_H0 ;  /* 0x2000001aff307230 */ /* 0x000fe40000004100 */
[C---:B------:R-:W-:Y:S01]  /*3910*/  FFMA.FTZ R44, R82.reuse, R46, R44 ;  /* 0x0000002e522c7223 */ /* 0x040fe2000001002c */
[----:B------:R-:W-:Y:S02]  /*3920*/  HADD2.F32 R50, -RZ, R79.H0_H0 ;  /* 0x2000004fff327230 */ /* 0x000fe40000004100 */
[----:B------:R-:W-:Y:S02]  /*3930*/  HADD2.F32 R41, -RZ, R109.H1_H1 ;  /* 0x3000006dff297230 */ /* 0x000fe40000004100 */
[----:B------:R-:W-:Y:S01]  /*3940*/  FFMA.FTZ R48, R82, R45, R48 ;  /* 0x0000002d52307223 */ /* 0x000fe20000010030 */
[----:B------:R-:W-:-:S02]  /*3950*/  HADD2.F32 R51, -RZ, R94.H1_H1 ;  /* 0x3000005eff337230 */ /* 0x000fc40000004100 */
[----:B------:R-:W-:Y:S02]  /*3960*/  HADD2.F32 R47, -RZ, R112.H0_H0 ;  /* 0x20000070ff2f7230 */ /* 0x000fe40000004100 */
[----:B------:R-:W-:Y:S01]  /*3970*/  FFMA.FTZ R41, R89, R50, R41 ;  /* 0x0000003259297223 */ /* 0x000fe20000010029 */
[----:B------:R-:W-:Y:S02]  /*3980*/  HADD2.F32 R82, -RZ, R94.H0_H0 ;  /* 0x2000005eff527230 */ /* 0x000fe40000004100 */
[--C-:B------:R-:W-:Y:S02]  /*3990*/  HADD2.F32 R45, -RZ, R111.reuse.H0_H0 ;  /* 0x2000006fff2d7230 */ /* 0x100fe40000004100 */
[----:B------:R-:W-:Y:S01]  /*39a0*/  FFMA.FTZ R47, R53, R51, R47 ;  /* 0x00000033352f7223 */ /* 0x000fe2000001002f */
[----:B------:R-:W-:Y:S02]  /*39b0*/  HADD2.F32 R81, -RZ, R98.H0_H0 ;  /* 0x20000062ff517230 */ /* 0x000fe40000004100 */
[----:B------:R-:W-:-:S02]  /*39c0*/  HADD2.F32 R49, -RZ, R111.H1_H1 ;  /* 0x3000006fff317230 */ /* 0x000fc40000004100 */
[C---:B------:R-:W-:Y:S01]  /*39d0*/  FFMA.FTZ R45, R83.reuse, R82, R45 ;  /* 0x00000052532d7223 */ /* 0x040fe2000001002d */
[----:B------:R-:W-:Y:S02]  /*39e0*/  HADD2.F32 R75, -RZ, R93.H1_H1 ;  /* 0x3000005dff4b7230 */ /* 0x000fe40000004100 */
[----:B------:R-:W-:Y:S02]  /*39f0*/  HADD2.F32 R46, -RZ, R17.H0_H0 ;  /* 0x20000011ff2e7230 */ /* 0x000fe40000004100 */
[----:B------:R-:W-:Y:S01]  /*3a00*/  FFMA.FTZ R49, R83, R81, R49 ;  /* 0x0000005153317223 */ /* 0x000fe20000010031 */
[----:B------:R-:W-:Y:S02]  /*3a10*/  HADD2.F32 R52, -RZ, R96.H1_H1 ;  /* 0x30000060ff347230 */ /* 0x000fe40000004100 */
[----:B------:R-:W-:Y:S02]  /*3a20*/  HADD2.F32 R50, -RZ, R27.H0_H0 ;  /* 0x2000001bff327230 */ /* 0x000fe40000004100 */
[----:B------:R-:W-:Y:S01]  /*3a30*/  FFMA.FTZ R46, R74, R75, R46 ;  /* 0x0000004b4a2e7223 */ /* 0x000fe2000001002e */
[----:B------:R-:W-:-:S02]  /*3a40*/  HADD2.F32 R86, -RZ, R98.H1_H1 ;  /* 0x30000062ff567230 */ /* 0x000fc40000004100 */
[----:B------:R-:W-:Y:S02]  /*3a50*/  HADD2.F32 R51, -RZ, R112.H1_H1 ;  /* 0x30000070ff337230 */ /* 0x000fe40000004100 */
[----:B------:R-:W-:Y:S01]  /*3a60*/  FFMA.FTZ R50, R74, R52, R50 ;  /* 0x000000344a327223 */ /* 0x000fe20000010032 */
[----:B------:R-:W-:Y:S02]  /*3a70*/  HADD2.F32 R82, -RZ, R100.H0_H0 ;  /* 0x20000064ff527230 */ /* 0x000fe40000004100 */
[--C-:B------:R-:W-:Y:S02]  /*3a80*/  HADD2.F32 R81, -RZ, R113.reuse.H0_H0 ;  /* 0x20000071ff517230 */ /* 0x100fe40000004100 */
[----:B------:R-:W-:Y:S01]  /*3a90*/  FFMA.FTZ R51, R53, R86, R51 ;  /* 0x0000005635337223 */ /* 0x000fe20000010033 */
[----:B------:R-:W-:Y:S02]  /*3aa0*/  HADD2.F32 R75, -RZ, R102.H0_H0 ;  /* 0x20000066ff4b7230 */ /* 0x000fe40000004100 */
[----:B------:R-:W-:-:S02]  /*3ab0*/  HADD2.F32 R74, -RZ, R113.H1_H1 ;  /* 0x30000071ff4a7230 */ /* 0x000fc40000004100 */
[C---:B------:R-:W-:Y:S01]  /*3ac0*/  FFMA.FTZ R53, R57.reuse, R82, R81 ;  /* 0x0000005239357223 */ /* 0x040fe20000010051 */
[----:B------:R-:W-:Y:S02]  /*3ad0*/  HADD2.F32 R52, -RZ, R2.H0_H0 ;  /* 0x20000002ff347230 */ /* 0x000fe40000004100 */
[----:B------:R-:W-:Y:S02]  /*3ae0*/  HADD2.F32 R84, -RZ, R101.H0_H0 ;  /* 0x20000065ff547230 */ /* 0x000fe40000004100 */
[----:B------:R-:W-:Y:S01]  /*3af0*/  FFMA.FTZ R57, R57, R75, R74 ;  /* 0x0000004b39397223 */ /* 0x000fe2000001004a */
[----:B------:R-:W-:Y:S01]  /*3b00*/  HADD2.F32 R83, -RZ, R28.H0_H0 ;  /* 0x2000001cff537230 */ /* 0x000fe20000004100 */
[----:B------:R-:W0:Y:S01]  /*3b10*/  LDC.64 R74, c[0x0][0x380] ;  /* 0x0000e000ff4a7b82 */ /* 0x000e220000000a00 */
[C---:B------:R-:W-:Y:S01]  /*3b20*/  FFMA.FTZ R52, R56.reuse, R85, R52 ;  /* 0x0000005538347223 */ /* 0x040fe20000010034 */
[----:B------:R-:W-:Y:S02]  /*3b30*/  HADD2.F32 R87, -RZ, R3.H0_H0 ;  /* 0x20000003ff577230 */ /* 0x000fe40000004100 */
[----:B------:R-:W-:Y:S01]  /*3b40*/  FFMA.FTZ R56, R56, R84, R83 ;  /* 0x0000005438387223 */ /* 0x000fe20000010053 */
[----:B------:R-:W-:-:S02]  /*3b50*/  HADD2.F32 R84, -RZ, R100.H1_H1 ;  /* 0x30000064ff547230 */ /* 0x000fc40000004100 */
[----:B------:R-:W-:Y:S02]  /*3b60*/  HADD2.F32 R83, -RZ, R114.H0_H0 ;  /* 0x20000072ff537230 */ /* 0x000fe40000004100 */
[----:B------:R-:W-:Y:S02]  /*3b70*/  HADD2.F32 R86, -RZ, R101.H1_H1 ;  /* 0x30000065ff567230 */ /* 0x000fe40000004100 */
[----:B------:R-:W-:Y:S02]  /*3b80*/  HADD2.F32 R85, -RZ, R29.H0_H0 ;  /* 0x2000001dff557230 */ /* 0x000fe40000004100 */
[----:B------:R-:W-:Y:S02]  /*3b90*/  HADD2.F32 R82, -RZ, R102.H1_H1 ;  /* 0x30000066ff527230 */ /* 0x000fe40000004100 */
[----:B------:R-:W-:Y:S02]  /*3ba0*/  HADD2.F32 R81, -RZ, R114.H1_H1 ;  /* 0x30000072ff517230 */ /* 0x000fe40000004100 */
[----:B------:R-:W-:-:S04]  /*3bb0*/  IMAD.WIDE.U32 R118, R72, 0x10, R58 ;  /* 0x0000001048767825 */ /* 0x000fc800078e003a */
[--C-:B------:R-:W-:Y:S01]  /*3bc0*/  IMAD.WIDE.U32 R90, R73, 0x10, R54.reuse ;  /* 0x00000010495a7825 */ /* 0x100fe200078e0036 */
[----:B------:R1:W-:Y:S01]  /*3bd0*/  STG.E.128 desc[UR6][R118.64], R40 ;  /* 0x0000002876007986 */ /* 0x0003e2000c101d06 */
[----:B0-----:R-:W-:Y:S02]  /*3be0*/  IADD3 R0, PT, PT, R0, R74, RZ ;  /* 0x0000004a00007210 */ /* 0x001fe40007ffe0ff */
[----:B------:R-:W-:-:S04]  /*3bf0*/  IMAD.WIDE.U32 R116, R78, 0x10, R54 ;  /* 0x000000104e747825 */ /* 0x000fc800078e0036 */
[----:B------:R-:W-:Y:S01]  /*3c00*/  FFMA.FTZ R54, R80, R88, R87 ;  /* 0x0000005850367223 */ /* 0x000fe20000010057 */
[----:B------:R-:W-:Y:S01]  /*3c10*/  FFMA.FTZ R55, R95, R84, R83 ;  /* 0x000000545f377223 */ /* 0x000fe20000010053 */
[----:B------:R1:W-:Y:S01]  /*3c20*/  STG.E.128 desc[UR6][R90.64], R44 ;  /* 0x0000002c5a007986 */ /* 0x0003e2000c101d06 */
[----:B------:R-:W-:-:S04]  /*3c30*/  IMAD.WIDE.U32 R72, R73, 0x10, R58 ;  /* 0x0000001049487825 */ /* 0x000fc800078e003a */
[----:B------:R-:W-:Y:S01]  /*3c40*/  FFMA.FTZ R58, R80, R86, R85 ;  /* 0x00000056503a7223 */ /* 0x000fe20000010055 */
[----:B------:R-:W-:Y:S01]  /*3c50*/  FFMA.FTZ R59, R95, R82, R81 ;  /* 0x000000525f3b7223 */ /* 0x000fe20000010051 */
[----:B------:R-:W-:Y:S01]  /*3c60*/  ISETP.GE.AND P2, PT, R0, R75, PT ;  /* 0x0000004b0000720c */ /* 0x000fe20003f46270 */
[----:B------:R1:W-:Y:S04]  /*3c70*/  STG.E.128 desc[UR6][R72.64], R48 ;  /* 0x0000003048007986 */ /* 0x0003e8000c101d06 */
[----:B------:R1:W-:Y:S04]  /*3c80*/  STG.E.128 desc[UR6][R116.64], R52 ;  /* 0x0000003474007986 */ /* 0x0003e8000c101d06 */
[----:B------:R1:W-:Y:S04]  /*3c90*/  STG.E.128 desc[UR6][R120.64], R56 ;  /* 0x0000003878007986 */ /* 0x0003e8000c101d06 */
[----:B------:R-:W-:Y:S05]  /*3ca0*/  @!P2 BRA `(.L_x_10855) ;  /* 0xffffffd000eca947 */ /* 0x000fea000383ffff */
[----:B------:R-:W-:Y:S05]  /*3cb0*/  EXIT ;  /* 0x000000000000794d */ /* 0x000fea0003800000 */
.L_x_10856:
        /* <DEDUP_REMOVED lines=12> */
.L_x_13729:


//--------------------- .text._ZN10layer_norm31ln_parallel_residual_fwd_kernelINS_13Kernel_traitsI6__halfffffjLj6144ELj1ELj1ELj8ELj16ENS_18Kernel_traits_baseILj6144ES2_ffffjLj256EEEEELb0ELb1ELb0EEEvNS_9FwdParamsE --------------------------
	.section	.text._ZN10layer_norm31ln_parallel_residual_fwd_kernelINS_13Kernel_traitsI6__halfffffjLj6144ELj1ELj1ELj8ELj16ENS_18Kernel_traits_baseILj6144ES2_ffffjLj256EEEEELb0ELb1ELb0EEEvNS_9FwdParamsE,"ax",@progbits
	.align	128
        .global         _ZN10layer_norm31ln_parallel_residual_fwd_kernelINS_13Kernel_traitsI6__halfffffjLj6144ELj1ELj1ELj8ELj16ENS_18Kernel_traits_baseILj6144ES2_ffffjLj256EEEEELb0ELb1ELb0EEEvNS_9FwdParamsE
        .type           _ZN10layer_norm31ln_parallel_residual_fwd_kernelINS_13Kernel_traitsI6__halfffffjLj6144ELj1ELj1ELj8ELj16ENS_18Kernel_traits_baseILj6144ES2_ffffjLj256EEEEELb0ELb1ELb0EEEvNS_9FwdParamsE,@function
        .size           _ZN10layer_norm31ln_parallel_residual_fwd_kernelINS_13Kernel_traitsI6__halfffffjLj6144ELj1ELj1ELj8ELj16ENS_18Kernel_traits_baseILj6144ES2_ffffjLj256EEEEELb0ELb1ELb0EEEvNS_9FwdParamsE,(.L_x_13730 - _ZN10layer_norm31ln_parallel_residual_fwd_kernelINS_13Kernel_traitsI6__halfffffjLj6144ELj1ELj1ELj8ELj16ENS_18Kernel_traits_baseILj6144ES2_ffffjLj256EEEEELb0ELb1ELb0EEEvNS_9FwdParamsE)
        .other          _ZN10layer_norm31ln_parallel_residual_fwd_kernelINS_13Kernel_traitsI6__halfffffjLj6144ELj1ELj1ELj8ELj16ENS_18Kernel_traits_baseILj6144ES2_ffffjLj256EEEEELb0ELb1ELb0EEEvNS_9FwdParamsE,@"STO_CUDA_ENTRY STV_DEFAULT"
_ZN10layer_norm31ln_parallel_residual_fwd_kernelINS_13Kernel_traitsI6__halfffffjLj6144ELj1ELj1ELj8ELj16ENS_18Kernel_traits_baseILj6144ES2_ffffjLj256EEEEELb0ELb1ELb0EEEvNS_9FwdParamsE:
.text._ZN10layer_norm31ln_parallel_residual_fwd_kernelINS_13Kernel_traitsI6__halfffffjLj6144ELj1ELj1ELj8ELj16ENS_18Kernel_traits_baseILj6144ES2_ffffjLj256EEEEELb0ELb1ELb0EEEvNS_9FwdParamsE:
        /* <DEDUP_REMOVED lines=15> */
[----:B---3--:R-:W-:Y:S06]  /*00f0*/  BRA.U !UP0, `(.L_x_10858) ;  /* 0x0000000108c47547 */ /* 0x008fec000b800000 */
[C---:B------:R-:W-:Y:S02]  /*0100*/  ISETP.GE.U32.AND P0, PT, R28.reuse, 0x100, PT ;  /* 0x000001001c00780c */ /* 0x040fe40003f06070 */
[C---:B------:R-:W-:Y:S02]  /*0110*/  ISETP.GE.U32.AND P1, PT, R28.reuse, 0x200, PT ;  /* 0x000002001c00780c */ /* 0x040fe40003f26070 */
[C---:B------:R-:W-:Y:S02]  /*0120*/  ISETP.GE.U32.AND P2, PT, R28.reuse, 0x300, PT ;  /* 0x000003001c00780c */ /* 0x040fe40003f46070 */
[C---:B------:R-:W-:Y:S02]  /*0130*/  ISETP.GE.U32.AND P3, PT, R28.reuse, 0x400, PT ;  /* 0x000004001c00780c */ /* 0x040fe40003f66070 */
[----:B------:R-:W-:-:S05]  /*0140*/  ISETP.GE.U32.AND P4, PT, R28, 0x500, PT ;  /* 0x000005001c00780c */ /* 0x000fca0003f86070 */
[----:B------:R-:W0:Y:S08]  /*0150*/  @P0 LDC.64 R6, c[0x0][0x3d0] ;  /* 0x0000f400ff060b82 */ /* 0x000e300000000a00 */
[----:B------:R-:W1:Y:S08]  /*0160*/  @P0 LDC.64 R18, c[0x0][0x438] ;  /* 0x00010e00ff120b82 */ /* 0x000e700000000a00 */
[----:B------:R-:W2:Y:S08]  /*0170*/  @P1 LDC.64 R30, c[0x0][0x3d0] ;  /* 0x0000f400ff1e1b82 */ /* 0x000eb00000000a00 */
[----:B------:R-:W3:Y:S01]  /*0180*/  @P1 LDC.64 R32, c[0x0][0x438] ;  /* 0x00010e00ff201b82 */ /* 0x000ee20000000a00 */
[----:B0-----:R-:W-:-:S05]  /*0190*/  @P0 IMAD.WIDE.U32 R6, R5, 0x8, R6 ;  /* 0x0000000805060825 */ /* 0x001fca00078e0006 */
[----:B------:R0:W5:Y:S02]  /*01a0*/  @P0 LDG.E.64 R14, desc[UR6][R6.64] ;  /* 0x00000006060e0981 */ /* 0x000164000c1e1b00 */
[----:B------:R-:W4:Y:S01]  /*01b0*/  @P2 LDC.64 R34, c[0x0][0x3d0] ;  /* 0x0000f400ff222b82 */ /* 0x000f220000000a00 */
[C---:B-1----:R-:W-:Y:S01]  /*01c0*/  @P0 IMAD.WIDE.U32 R18, R5.reuse, 0x8, R18 ;  /* 0x0000000805120825 */ /* 0x042fe200078e0012 */
[----:B------:R-:W-:-:S04]  /*01d0*/  @P0 LOP3.LUT R5, R5, 0x100, RZ, 0xfc, !PT ;  /* 0x0000010005050812 */ /* 0x000fc800078efcff */
[----:B------:R0:W5:Y:S02]  /*01e0*/  @P0 LD.E.64 R26, desc[UR6][R18.64] ;  /* 0x00000006121a0980 */ /* 0x000164000c101b00 */
[----:B------:R-:W1:Y:S01]  /*01f0*/  @P2 LDC.64 R36, c[0x0][0x438] ;  /* 0x00010e00ff242b82 */ /* 0x000e620000000a00 */
[----:B--2---:R-:W-:-:S05]  /*0200*/  @P1 IMAD.WIDE.U32 R30, R5, 0x8, R30 ;  /* 0x00000008051e1825 */ /* 0x004fca00078e001e */
[----:B------:R0:W5:Y:S02]  /*0210*/  @P1 LDG.E.64 R16, desc[UR6][R30.64] ;  /* 0x000000061e101981 */ /* 0x000164000c1e1b00 */
[----:B------:R-:W2:Y:S01]  /*0220*/  @P3 LDC.64 R38, c[0x0][0x3d0] ;  /* 0x0000f400ff263b82 */ /* 0x000ea20000000a00 */
[C---:B---3--:R-:W-:Y:S01]  /*0230*/  @P1 IMAD.WIDE.U32 R32, R5.reuse, 0x8, R32 ;  /* 0x0000000805201825 */ /* 0x048fe200078e0020 */
[----:B------:R-:W-:-:S04]  /*0240*/  @P1 IADD3 R5, PT, PT, R5, 0x100, RZ ;  /* 0x0000010005051810 */ /* 0x000fc80007ffe0ff */
[----:B------:R0:W5:Y:S02]  /*0250*/  @P1 LD.E.64 R24, desc[UR6][R32.64] ;  /* 0x0000000620181980 */ /* 0x000164000c101b00 */
[----:B------:R-:W3:Y:S01]  /*0260*/  @P3 LDC.64 R40, c[0x0][0x438] ;  /* 0x00010e00ff283b82 */ /* 0x000ee20000000a00 */
[----:B----4-:R-:W-:-:S05]  /*0270*/  @P2 IMAD.WIDE.U32 R34, R5, 0x8, R34 ;  /* 0x0000000805222825 */ /* 0x010fca00078e0022 */
[----:B------:R0:W5:Y:S02]  /*0280*/  @P2 LDG.E.64 R12, desc[UR6][R34.64] ;  /* 0x00000006220c2981 */ /* 0x000164000c1e1b00 */
[----:B------:R-:W4:Y:S01]  /*0290*/  @P4 LDC.64 R42, c[0x0][0x3d0] ;  /* 0x0000f400ff2a4b82 */ /* 0x000f220000000a00 */
[C---:B-1----:R-:W-:Y:S01]  /*02a0*/  @P2 IMAD.WIDE.U32 R36, R5.reuse, 0x8, R36 ;  /* 0x0000000805242825 */ /* 0x042fe200078e0024 */
[----:B------:R-:W-:-:S04]  /*02b0*/  @P2 IADD3 R5, PT, PT, R5, 0x100, RZ ;  /* 0x0000010005052810 */ /* 0x000fc80007ffe0ff */
[----:B------:R0:W5:Y:S02]  /*02c0*/  @P2 LD.E.64 R22, desc[UR6][R36.64] ;  /* 0x0000000624162980 */ /* 0x000164000c101b00 */
[----:B------:R-:W1:Y:S01]  /*02d0*/  @P4 LDC.64 R44, c[0x0][0x438] ;  /* 0x00010e00ff2c4b82 */ /* 0x000e620000000a00 */
[----:B--2---:R-:W-:-:S05]  /*02e0*/  @P3 IMAD.WIDE.U32 R38, R5, 0x8, R38 ;  /* 0x0000000805263825 */ /* 0x004fca00078e0026 */
[----:B------:R0:W5:Y:S01]  /*02f0*/  @P3 LDG.E.64 R10, desc[UR6][R38.64] ;  /* 0x00000006260a3981 */ /* 0x000162000c1e1b00 */
[C---:B---3--:R-:W-:Y:S01]  /*0300*/  @P3 IMAD.WIDE.U32 R40, R5.reuse, 0x8, R40 ;  /* 0x0000000805283825 */ /* 0x048fe200078e0028 */
[----:B------:R-:W-:-:S04]  /*0310*/  @P3 IADD3 R5, PT, PT, R5, 0x100, RZ ;  /* 0x0000010005053810 */ /* 0x000fc80007ffe0ff */
[----:B------:R0:W5:Y:S01]  /*0320*/  @P3 LD.E.64 R20, desc[UR6][R40.64] ;  /* 0x0000000628143980 */ /* 0x000162000c101b00 */
[----:B----4-:R-:W-:-:S05]  /*0330*/  @P4 IMAD.WIDE.U32 R42, R5, 0x8, R42 ;  /* 0x00000008052a4825 */ /* 0x010fca00078e002a */
[----:B------:R0:W5:Y:S01]  /*0340*/  @P4 LDG.E.64 R8, desc[UR6][R42.64] ;  /* 0x000000062a084981 */ /* 0x000162000c1e1b00 */
[----:B-1----:R-:W-:-:S05]  /*0350*/  @P4 IMAD.WIDE.U32 R44, R5, 0x8, R44 ;  /* 0x00000008052c4825 */ /* 0x002fca00078e002c */
[----:B------:R0:W5:Y:S01]  /*0360*/  @P4 LD.E.64 R2, desc[UR6][R44.64] ;  /* 0x000000062c024980 */ /* 0x000162000c101b00 */
[----:B------:R-:W-:Y:S02]  /*0370*/  ISETP.GE.U32.AND P1, PT, R28, 0x600, PT ;  /* 0x000006001c00780c */ /* 0x000fe40003f26070 */
[----:B------:R-:W-:-:S11]  /*0380*/  @P4 IADD3 R5, PT, PT, R5, 0x100, RZ ;  /* 0x0000010005054810 */ /* 0x000fd60007ffe0ff */
[----:B0-----:R-:W-:Y:S05]  /*0390*/  @!P1 BRA `(.L_x_10859) ;  /* 0x0000000000a89947 */ /* 0x001fea0003800000 */
[----:B------:R-:W0:Y:S08]  /*03a0*/  LDC.64 R30, c[0x0][0x3d0] ;  /* 0x0000f400ff1e7b82 */ /* 0x000e300000000a00 */
[----:B------:R-:W1:Y:S01]  /*03b0*/  LDC.64 R6, c[0x0][0x438] ;  /* 0x00010e00ff067b82 */ /* 0x000e620000000a00 */
[----:B0-----:R-:W-:-:S06]  /*03c0*/  IMAD.WIDE.U32 R30, R5, 0x8, R30 ;  /* 0x00000008051e7825 */ /* 0x001fcc00078e001e */
[----:B------:R-:W5:Y:S01]  /*03d0*/  LDG.E.64 R30, desc[UR6][R30.64] ;  /* 0x000000061e1e7981 */ /* 0x000f62000c1e1b00 */
[----:B-1----:R-:W-:-:S06]  /*03e0*/  IMAD.WIDE.U32 R6, R5, 0x8, R6 ;  /* 0x0000000805067825 */ /* 0x002fcc00078e0006 */
[----:B------:R-:W5:Y:S01]  /*03f0*/  LD.E.64 R6, desc[UR6][R6.64] ;  /* 0x0000000606067980 */ /* 0x000f62000c101b00 */
[----:B------:R-:W-:Y:S05]  /*0400*/  BRA `(.L_x_10859) ;  /* 0x00000000008c7947 */ /* 0x000fea0003800000 */
.L_x_10858:
[C---:B------:R-:W-:Y:S02]  /*0410*/  ISETP.GE.U32.AND P0, PT, R28.reuse, 0x100, PT ;  /* 0x000001001c00780c */ /* 0x040fe40003f06070 */
[C---:B------:R-:W-:Y:S02]  /*0420*/  ISETP.GE.U32.AND P1, PT, R28.reuse, 0x200, PT ;  /* 0x000002001c00780c */ /* 0x040fe40003f26070 */
[C---:B------:R-:W-:Y:S02]  /*0430*/  ISETP.GE.U32.AND P2, PT, R28.reuse, 0x300, PT ;  /* 0x000003001c00780c */ /* 0x040fe40003f46070 */
[C---:B------:R-:W-:Y:S02]  /*0440*/  ISETP.GE.U32.AND P3, PT, R28.reuse, 0x400, PT ;  /* 0x000004001c00780c */ /* 0x040fe40003f66070 */
[C---:B------:R-:W-:Y:S02]  /*0450*/  ISETP.GE.U32.AND P4, PT, R28.reuse, 0x500, PT ;  /* 0x000005001c00780c */ /* 0x040fe40003f86070 */
[----:B------:R-:W-:-:S03]  /*0460*/  ISETP.GE.U32.AND P5, PT, R28, 0x600, PT ;  /* 0x000006001c00780c */ /* 0x000fc60003fa6070 */
[----:B------:R-:W0:Y:S08]  /*0470*/  @P0 LDC.64 R18, c[0x0][0x3d0] ;  /* 0x0000f400ff120b82 */ /* 0x000e300000000a00 */
[----:B------:R-:W1:Y:S08]  /*0480*/  @P1 LDC.64 R34, c[0x0][0x3d0] ;  /* 0x0000f400ff221b82 */ /* 0x000e700000000a00 */
[----:B------:R-:W2:Y:S08]  /*0490*/  @P2 LDC.64 R36, c[0x0][0x3d0] ;  /* 0x0000f400ff242b82 */ /* 0x000eb00000000a00 */
[----:B------:R-:W3:Y:S01]  /*04a0*/  @P3 LDC.64 R38, c[0x0][0x3d0] ;  /* 0x0000f400ff263b82 */ /* 0x000ee20000000a00 */
[C---:B0-----:R-:W-:Y:S01]  /*04b0*/  @P0 IMAD.WIDE.U32 R32, R5.reuse, 0x8, R18 ;  /* 0x0000000805200825 */ /* 0x041fe200078e0012 */
[----:B------:R-:W-:-:S04]  /*04c0*/  @P0 LOP3.LUT R5, R5, 0x100, RZ, 0xfc, !PT ;  /* 0x0000010005050812 */ /* 0x000fc800078efcff */
[----:B------:R0:W5:Y:S02]  /*04d0*/  @P0 LDG.E.64 R14, desc[UR6][R32.64] ;  /* 0x00000006200e0981 */ /* 0x000164000c1e1b00 */
[----:B------:R-:W4:Y:S01]  /*04e0*/  @P4 LDC.64 R40, c[0x0][0x3d0] ;  /* 0x0000f400ff284b82 */ /* 0x000f220000000a00 */
[C---:B-1----:R-:W-:Y:S01]  /*04f0*/  @P1 IMAD.WIDE.U32 R34, R5.reuse, 0x8, R34 ;  /* 0x0000000805221825 */ /* 0x042fe200078e0022 */
[----:B------:R-:W-:-:S04]  /*0500*/  @P1 IADD3 R5, PT, PT, R5, 0x100, RZ ;  /* 0x0000010005051810 */ /* 0x000fc80007ffe0ff */
[----:B------:R0:W5:Y:S02]  /*0510*/  @P1 LDG.E.64 R16, desc[UR6][R34.64] ;  /* 0x0000000622101981 */ /* 0x000164000c1e1b00 */
[----:B------:R-:W1:Y:S01]  /*0520*/  @P5 LDC.64 R18, c[0x0][0x3d0] ;  /* 0x0000f400ff125b82 */ /* 0x000e620000000a00 */
[C---:B--2---:R-:W-:Y:S01]  /*0530*/  @P2 IMAD.WIDE.U32 R36, R5.reuse, 0x8, R36 ;  /* 0x0000000805242825 */ /* 0x044fe200078e0024 */
[----:B------:R-:W-:-:S04]  /*0540*/  @P2 IADD3 R5, PT, PT, R5, 0x100, RZ ;  /* 0x0000010005052810 */ /* 0x000fc80007ffe0ff */
[----:B------:R0:W5:Y:S01]  /*0550*/  @P2 LDG.E.64 R12, desc[UR6][R36.64] ;  /* 0x00000006240c2981 */ /* 0x000162000c1e1b00 */
[C---:B---3--:R-:W-:Y:S01]  /*0560*/  @P3 IMAD.WIDE.U32 R38, R5.reuse, 0x8, R38 ;  /* 0x0000000805263825 */ /* 0x048fe200078e0026 */
[----:B------:R-:W-:-:S04]  /*0570*/  @P3 IADD3 R5, PT, PT, R5, 0x100, RZ ;  /* 0x0000010005053810 */ /* 0x000fc80007ffe0ff */
[----:B------:R0:W5:Y:S01]  /*0580*/  @P3 LDG.E.64 R10, desc[UR6][R38.64] ;  /* 0x00000006260a3981 */ /* 0x000162000c1e1b00 */
[C---:B----4-:R-:W-:Y:S01]  /*0590*/  @P4 IMAD.WIDE.U32 R40, R5.reuse, 0x8, R40 ;  /* 0x0000000805284825 */ /* 0x050fe200078e0028 */
[----:B------:R-:W-:-:S04]  /*05a0*/  @P4 IADD3 R5, PT, PT, R5, 0x100, RZ ;  /* 0x0000010005054810 */ /* 0x000fc80007ffe0ff */
[----:B------:R0:W5:Y:S01]  /*05b0*/  @P4 LDG.E.64 R8, desc[UR6][R40.64] ;  /* 0x0000000628084981 */ /* 0x000162000c1e1b00 */
[----:B-1----:R-:W-:-:S05]  /*05c0*/  @P5 IMAD.WIDE.U32 R18, R5, 0x8, R18 ;  /* 0x0000000805125825 */ /* 0x002fca00078e0012 */
[----:B------:R0:W5:Y:S01]  /*05d0*/  @P5 LDG.E.64 R30, desc[UR6][R18.64] ;  /* 0x00000006121e5981 */ /* 0x000162000c1e1b00 */
[----:B------:R-:W-:Y:S02]  /*05e0*/  @P0 CS2R R26, SRZ ;  /* 0x00000000001a0805 */ /* 0x000fe4000001ff00 */
[----:B------:R-:W-:Y:S02]  /*05f0*/  @P1 CS2R R24, SRZ ;  /* 0x0000000000181805 */ /* 0x000fe4000001ff00 */
[----:B------:R-:W-:Y:S02]  /*0600*/  @P2 CS2R R22, SRZ ;  /* 0x0000000000162805 */ /* 0x000fe4000001ff00 */
[----:B------:R-:W-:Y:S02]  /*0610*/  @P3 CS2R R20, SRZ ;  /* 0x0000000000143805 */ /* 0x000fe4000001ff00 */
[----:B------:R-:W-:Y:S02]  /*0620*/  @P4 CS2R R2, SRZ ;  /* 0x0000000000024805 */ /* 0x000fe4000001ff00 */
[----:B0-----:R-:W-:-:S07]  /*0630*/  @P5 CS2R R6, SRZ ;  /* 0x0000000000065805 */ /* 0x001fce000001ff00 */
.L_x_10859:
[----:B------:R-:W-:Y:S05]  /*0640*/  BSYNC.RECONVERGENT B0 ;  /* 0x0000000000007941 */ /* 0x000fea0003800200 */
.L_x_10857:
[----:B------:R-:W0:Y:S02]  /*0650*/  LDCU UR4, c[0x0][0x384] ;  /* 0x00007080ff0477ac */ /* 0x000e240008000800 */
[----:B0-----:R-:W-:-:S13]  /*0660*/  ISETP.GE.AND P1, PT, R0, UR4, PT ;  /* 0x0000000400007c0c */ /* 0x001fda000bf26270 */
[----:B------:R-:W-:Y:S05]  /*0670*/  @P1 EXIT ;  /* 0x000000000000194d */ /* 0x000fea0003800000 */
[----:B-----5:R-:W-:Y:S01]  /*0680*/  MOV R66, R8 ;  /* 0x0000000800427202 */ /* 0x020fe20000000f00 */
[----:B------:R-:W0:Y:S01]  /*0690*/  LDCU.64 UR4, c[0x0][0x3a0] ;  /* 0x00007400ff0477ac */ /* 0x000e220008000a00 */
[--C-:B------:R-:W-:Y:S01]  /*06a0*/  SHF.R.U64 R68, R8, 0x10, R9.reuse ;  /* 0x0000001008447819 */ /* 0x100fe20000001209 */
[----:B------:R-:W-:Y:S01]  /*06b0*/  HADD2.F32 R32, -RZ, R7.H0_H0 ;  /* 0x20000007ff207230 */ /* 0x000fe20000004100 */
[----:B------:R-:W-:Y:S01]  /*06c0*/  MOV R40, R14 ;  /* 0x0000000e00287202 */ /* 0x000fe20000000f00 */
[----:B------:R-:W1:Y:S01]  /*06d0*/  LDCU UR10, c[0x0][0x388] ;  /* 0x00007100ff0a77ac */ /* 0x000e620008000800 */
[----:B------:R-:W-:Y:S02]  /*06e0*/  MOV R5, R15 ;  /* 0x0000000f00057202 */ /* 0x000fe40000000f00 */
[----:B------:R-:W-:Y:S01]  /*06f0*/  SHF.R.U32.HI R8, RZ, 0x10, R9 ;  /* 0x00000010ff087819 */ /* 0x000fe20000011609 */
[----:B------:R-:W2:Y:S01]  /*0700*/  LDCU.U8 UR8, c[0x0][0x410] ;  /* 0x00008200ff0877ac */ /* 0x000ea20008000000 */
[----:B------:R-:W-:-:S02]  /*0710*/  PRMT R40, R40, 0x5410, R5 ;  /* 0x0000541028287816 */ /* 0x000fc40000000005 */
[----:B------:R-:W-:Y:S01]  /*0720*/  PRMT R68, R68, 0x5410, R8 ;  /* 0x0000541044447816 */ /* 0x000fe20000000008 */
[----:B------:R-:W3:Y:S01]  /*0730*/  LDCU UR9, c[0x0][0x400] ;  /* 0x00008000ff0977ac */ /* 0x000ee20008000800 */
[--C-:B------:R-:W-:Y:S02]  /*0740*/  SHF.R.U64 R74, R26, 0x10, R27.reuse ;  /* 0x000000101a4a7819 */ /* 0x100fe4000000121b */
[----:B------:R-:W-:Y:S01]  /*0750*/  SHF.R.U32.HI R5, RZ, 0x10, R27 ;  /* 0x00000010ff057819 */ /* 0x000fe2000001161b */
[----:B------:R-:W4:Y:S01]  /*0760*/  LDCU.64 UR12, c[0x0][0x398] ;  /* 0x00007300ff0c77ac */ /* 0x000f220008000a00 */
[--C-:B------:R-:W-:Y:S02]  /*0770*/  SHF.R.U64 R76, R24, 0x10, R25.reuse ;  /* 0x00000010184c7819 */ /* 0x100fe40000001219 */
[----:B------:R-:W-:Y:S01]  /*0780*/  SHF.R.U32.HI R8, RZ, 0x10, R25 ;  /* 0x00000010ff087819 */ /* 0x000fe20000011619 */
[----:B------:R-:W0:Y:S01]  /*0790*/  LDCU.64 UR14, c[0x0][0x3a0] ;  /* 0x00007400ff0e77ac */ /* 0x000e220008000a00 */
[----:B------:R-:W-:-:S02]  /*07a0*/  PRMT R74, R74, 0x5410, R5 ;  /* 0x000054104a4a7816 */ /* 0x000fc40000000005 */
[----:B------:R-:W-:Y:S01]  /*07b0*/  PRMT R76, R76, 0x5410, R8 ;  /* 0x000054104c4c7816 */ /* 0x000fe20000000008 */
[----:B------:R-:W-:Y:S01]  /*07c0*/  UPLOP3.LUT UP1, UPT, UPT, UPT, UPT, 0x40, 0x4 ;  /* 0x000000000004789c */ /* 0x000fe20003f2e870 */
[--C-:B------:R-:W-:Y:S02]  /*07d0*/  SHF.R.U64 R78, R22, 0x10, R23.reuse ;  /* 0x00000010164e7819 */ /* 0x100fe40000001217 */
[----:B------:R-:W-:Y:S02]  /*07e0*/  SHF.R.U32.HI R5, RZ, 0x10, R23 ;  /* 0x00000010ff057819 */ /* 0x000fe40000011617 */
[--C-:B------:R-:W-:Y:S02]  /*07f0*/  SHF.R.U64 R80, R20, 0x10, R21.reuse ;  /* 0x0000001014507819 */ /* 0x100fe40000001215 */
[----:B------:R-:W-:Y:S02]  /*0800*/  SHF.R.U32.HI R8, RZ, 0x10, R21 ;  /* 0x00000010ff087819 */ /* 0x000fe40000011615 */
[----:B------:R-:W-:-:S02]  /*0810*/  SHF.R.U64 R42, R14, 0x10, R15 ;  /* 0x000000100e2a7819 */ /* 0x000fc4000000120f */
[----:B------:R-:W-:Y:S02]  /*0820*/  SHF.R.U32.HI R18, RZ, 0x10, R15 ;  /* 0x00000010ff127819 */ /* 0x000fe4000001160f */
[----:B------:R-:W-:Y:S02]  /*0830*/  SHF.R.S32.HI R4, RZ, 0x2, R4 ;  /* 0x00000002ff047819 */ /* 0x000fe40000011404 */
[----:B------:R-:W-:Y:S02]  /*0840*/  MOV R48, R12 ;  /* 0x0000000c00307202 */ /* 0x000fe40000000f00 */
[----:B------:R-:W-:Y:S02]  /*0850*/  MOV R15, R13 ;  /* 0x0000000d000f7202 */ /* 0x000fe40000000f00 */
[--C-:B------:R-:W-:Y:S02]  /*0860*/  SHF.R.U64 R50, R12, 0x10, R13.reuse ;  /* 0x000000100c327819 */ /* 0x100fe4000000120d */
[----:B------:R-:W-:-:S02]  /*0870*/  SHF.R.U32.HI R13, RZ, 0x10, R13 ;  /* 0x00000010ff0d7819 */ /* 0x000fc4000001160d */
[----:B------:R-:W-:Y:S02]  /*0880*/  MOV R12, R11 ;  /* 0x0000000b000c7202 */ /* 0x000fe40000000f00 */
[----:B------:R-:W-:Y:S02]  /*0890*/  MOV R56, R10 ;  /* 0x0000000a00387202 */ /* 0x000fe40000000f00 */
[----:B------:R-:W-:Y:S02]  /*08a0*/  PRMT R78, R78, 0x5410, R5 ;  /* 0x000054104e4e7816 */ /* 0x000fe40000000005 */
[----:B------:R-:W-:Y:S02]  /*08b0*/  PRMT R80, R80, 0x5410, R8 ;  /* 0x0000541050507816 */ /* 0x000fe40000000008 */
[----:B------:R-:W-:Y:S02]  /*08c0*/  LOP3.LUT R8, R54, 0xe0, RZ, 0xc0, !PT ;  /* 0x000000e036087812 */ /* 0x000fe400078ec0ff */
[----:B------:R-:W-:-:S02]  /*08d0*/  LOP3.LUT R5, R4, 0xff, RZ, 0xc0, !PT ;  /* 0x000000ff04057812 */ /* 0x000fc400078ec0ff */
[----:B------:R-:W-:Y:S02]  /*08e0*/  PRMT R50, R50, 0x5410, R13 ;  /* 0x0000541032327816 */ /* 0x000fe4000000000d */
[----:B------:R-:W-:Y:S02]  /*08f0*/  PRMT R56, R56, 0x5410, R12 ;  /* 0x0000541038387816 */ /* 0x000fe4000000000c */
[----:B------:R-:W0:Y:S01]  /*0900*/  LDC.64 R12, c[0x0][0x398] ;  /* 0x0000e600ff0c7b82 */ /* 0x000e220000000a00 */
[----:B------:R-:W-:Y:S02]  /*0910*/  SHF.R.U32.HI R4, RZ, 0x1, R4 ;  /* 0x00000001ff047819 */ /* 0x000fe40000011604 */
[----:B------:R-:W-:Y:S02]  /*0920*/  VIADDMNMX R8, R5, -R8, RZ, !PT ;  /* 0x8000000805087246 */ /* 0x000fe400078001ff */
[----:B------:R-:W-:Y:S02]  /*0930*/  LOP3.LUT R29, R4, 0x7fffff80, RZ, 0xc0, !PT ;  /* 0x7fffff80041d7812 */ /* 0x000fe400078ec0ff */
[----:B------:R-:W-:-:S02]  /*0940*/  VIMNMX R8, PT, PT, R8, 0x20, PT ;  /* 0x0000002008087848 */ /* 0x000fc40003fe0100 */
[----:B------:R-:W-:Y:S02]  /*0950*/  SHF.R.U64 R60, R10, 0x10, R11 ;  /* 0x000000100a3c7819 */ /* 0x000fe4000000120b */
[----:B------:R-:W-:Y:S02]  /*0960*/  LEA R8, R8, R29, 0x2 ;  /* 0x0000001d08087211 */ /* 0x000fe400078e10ff */
[----:B------:R-:W-:Y:S02]  /*0970*/  MOV R10, R9 ;  /* 0x00000009000a7202 */ /* 0x000fe40000000f00 */
[----:B------:R-:W-:Y:S02]  /*0980*/  SHF.L.U32 R9, R54, 0x5, RZ ;  /* 0x0000000536097819 */ /* 0x000fe400000006ff */
[----:B------:R-:W-:Y:S02]  /*0990*/  I2FP.F32.U32 R8, R8 ;  /* 0x0000000800087245 */ /* 0x000fe40000201000 */
[----:B------:R-:W-:-:S02]  /*09a0*/  MOV R34, R30 ;  /* 0x0000001e00227202 */ /* 0x000fc40000000f00 */
[----:B------:R-:W-:Y:S02]  /*09b0*/  SHF.R.U64 R35, R30, 0x10, R31 ;  /* 0x000000101e237819 */ /* 0x000fe4000000121f */
[----:B------:R-:W-:Y:S01]  /*09c0*/  PRMT R66, R66, 0x5410, R10 ;  /* 0x0000541042427816 */ /* 0x000fe2000000000a */
[----:B------:R0:W0:Y:S01]  /*09d0*/  MUFU.RCP R30, R8 ;  /* 0x00000008001e7308 */ /* 0x0000220000001000 */
[----:B------:R-:W-:Y:S01]  /*09e0*/  LOP3.LUT R10, R9, 0x3e0, RZ, 0xc0, !PT ;  /* 0x000003e0090a7812 */ /* 0x000fe200078ec0ff */
[----:B------:R-:W-:Y:S01]  /*09f0*/  HADD2.F32 R34, -RZ, R34.H0_H0 ;  /* 0x20000022ff227230 */ /* 0x000fe20000004100 */
[----:B------:R-:W-:Y:S01]  /*0a00*/  MOV R44, R16 ;  /* 0x00000010002c7202 */ /* 0x000fe20000000f00 */
[----:B------:R-:W-:Y:S01]  /*0a10*/  HADD2.F32 R35, -RZ, R35.H0_H0 ;  /* 0x20000023ff237230 */ /* 0x000fe20000004100 */
[----:B------:R-:W-:Y:S02]  /*0a20*/  VIADDMNMX R10, R5, -R10, RZ, !PT ;  /* 0x8000000a050a7246 */ /* 0x000fe400078001ff */
[----:B------:R-:W-:-:S02]  /*0a30*/  SHF.R.U64 R46, R16, 0x10, R17 ;  /* 0x00000010102e7819 */ /* 0x000fc40000001211 */
[----:B------:R-:W-:Y:S02]  /*0a40*/  MOV R33, R31 ;  /* 0x0000001f00217202 */ /* 0x000fe40000000f00 */
[----:B------:R-:W-:Y:S01]  /*0a50*/  SHF.R.U32.HI R36, RZ, 0x10, R31 ;  /* 0x00000010ff247819 */ /* 0x000fe2000001161f */
[----:B------:R-:W-:Y:S01]  /*0a60*/  HADD2.F32 R31, -RZ, R6.H0_H0 ;  /* 0x20000006ff1f7230 */ /* 0x000fe20000004100 */
[--C-:B------:R-:W-:Y:S01]  /*0a70*/  SHF.R.U64 R38, R6, 0x10, R7.reuse ;  /* 0x0000001006267819 */ /* 0x100fe20000001207 */
[----:B------:R-:W-:Y:S01]  /*0a80*/  HADD2.F32 R33, -RZ, R33.H0_H0 ;  /* 0x20000021ff217230 */ /* 0x000fe20000004100 */
[----:B------:R-:W-:Y:S01]  /*0a90*/  SHF.R.U32.HI R37, RZ, 0x10, R7 ;  /* 0x00000010ff257819 */ /* 0x000fe20000011607 */
[----:B------:R-:W-:Y:S01]  /*0aa0*/  HADD2.F32 R36, -RZ, R36.H0_H0 ;  /* 0x20000024ff247230 */ /* 0x000fe20000004100 */
[----:B------:R-:W-:Y:S01]  /*0ab0*/  MOV R14, R17 ;  /* 0x00000011000e7202 */ /* 0x000fe20000000f00 */
[----:B------:R-:W-:Y:S01]  /*0ac0*/  HADD2.F32 R38, -RZ, R38.H0_H0 ;  /* 0x20000026ff267230 */ /* 0x000fe20000004100 */
[----:B------:R-:W-:Y:S01]  /*0ad0*/  SHF.R.U32.HI R16, RZ, 0x10, R17 ;  /* 0x00000010ff107819 */ /* 0x000fe20000011611 */
[----:B------:R-:W-:Y:S01]  /*0ae0*/  HADD2.F32 R37, -RZ, R37.H0_H0 ;  /* 0x20000025ff257230 */ /* 0x000fe20000004100 */
[----:B------:R-:W-:-:S02]  /*0af0*/  SHF.R.U32.HI R11, RZ, 0x10, R11 ;  /* 0x00000010ff0b7819 */ /* 0x000fc4000001160b */
[--C-:B------:R-:W-:Y:S02]  /*0b00*/  SHF.R.U64 R82, R2, 0x10, R3.reuse ;  /* 0x0000001002527819 */ /* 0x100fe40000001203 */
[----:B------:R-:W-:Y:S02]  /*0b10*/  SHF.R.U32.HI R5, RZ, 0x10, R3 ;  /* 0x00000010ff057819 */ /* 0x000fe40000011603 */
[----:B------:R-:W-:Y:S02]  /*0b20*/  VIMNMX R10, PT, PT, R10, 0x20, PT ;  /* 0x000000200a0a7848 */ /* 0x000fe40003fe0100 */
[----:B0-----:R-:W-:Y:S02]  /*0b30*/  LOP3.LUT P1, RZ, R12, UR4, RZ, 0xfc, !PT ;  /* 0x000000040cff7c12 */ /* 0x001fe4000f82fcff */
[----:B------:R-:W-:Y:S02]  /*0b40*/  PRMT R42, R42, 0x5410, R18 ;  /* 0x000054102a2a7816 */ /* 0x000fe40000000012 */
[----:B------:R-:W-:-:S02]  /*0b50*/  PRMT R44, R44, 0x5410, R14 ;  /* 0x000054102c2c7816 */ /* 0x000fc4000000000e */
[----:B------:R-:W-:Y:S02]  /*0b60*/  PRMT R46, R46, 0x5410, R16 ;  /* 0x000054102e2e7816 */ /* 0x000fe40000000010 */
[----:B------:R-:W-:Y:S02]  /*0b70*/  PRMT R48, R48, 0x5410, R15 ;  /* 0x0000541030307816 */ /* 0x000fe4000000000f */
[----:B------:R-:W-:Y:S02]  /*0b80*/  PRMT R60, R60, 0x5410, R11 ;  /* 0x000054103c3c7816 */ /* 0x000fe4000000000b */
[----:B------:R-:W-:Y:S02]  /*0b90*/  PRMT R82, R82, 0x5410, R5 ;  /* 0x0000541052527816 */ /* 0x000fe40000000005 */
[----:B------:R-:W-:Y:S02]  /*0ba0*/  LEA R29, R10, R29, 0x2 ;  /* 0x0000001d0a1d7211 */ /* 0x000fe400078e10ff */
[----:B-1234-:R-:W-:-:S13]  /*0bb0*/  LOP3.LUT P1, RZ, R13, UR5, RZ, 0xfc, P1 ;  /* 0x000000050dff7c12 */ /* 0x01efda000882fcff */
.L_x_10901:
        /* <DEDUP_REMOVED lines=35> */
.L_x_10863:
        /* <DEDUP_REMOVED lines=9> */
.L_x_10862:
        /* <DEDUP_REMOVED lines=12> */
.L_x_10864:
[----:B------:R-:W1:Y:S01]  /*0f40*/  @P1 LDC.64 R16, c[0x0][0x3a8] ;  /* 0x0000ea00ff101b82 */ /* 0x000e620000000a00 */
[C---:B0-----:R-:W-:Y:S01]  /*0f50*/  IADD3 R87, PT, PT, R52.reuse, 0x100, RZ ;  /* 0x0000010034577810 */ /* 0x041fe20007ffe0ff */
[----:B-1----:R-:W-:-:S05]  /*0f60*/  @P1 IMAD.WIDE.U32 R16, R52, 0x10, R16 ;  /* 0x0000001034101825 */ /* 0x002fca00078e0010 */
[----:B------:R0:W-:Y:S02]  /*0f70*/  @P1 STG.E.128 desc[UR6][R16.64], R12 ;  /* 0x0000000c10001986 */ /* 0x0001e4000c101d06 */
.L_x_10861:
[----:B------:R-:W-:Y:S05]  /*0f80*/  BSYNC.RECONVERGENT B0 ;  /* 0x0000000000007941 */ /* 0x000fea0003800200 */
.L_x_10860:
[----:B------:R-:W-:Y:S01]  /*0f90*/  ISETP.GE.U32.AND P0, PT, R28, 0x200, PT ;  /* 0x000002001c00780c */ /* 0x000fe20003f06070 */
[----:B------:R-:W-:Y:S03]  /*0fa0*/  BSSY.RECONVERGENT B0, `(.L_x_10865) ;  /* 0x000003d000007945 */ /* 0x000fe60003800200 */
[----:B0-----:R-:W-:-:S09]  /*0fb0*/  P2R R16, PR, RZ, 0x1 ;  /* 0x00000001ff107803 */ /* 0x001fd20000000000 */
        /* <DEDUP_REMOVED lines=32> */
.L_x_10867:
        /* <DEDUP_REMOVED lines=23> */
.L_x_10868:
[----:B------:R-:W0:Y:S02]  /*1330*/  @P1 LDC.64 R16, c[0x0][0x3a8] ;  /* 0x0000ea00ff101b82 */ /* 0x000e240000000a00 */
[C---:B0-----:R-:W-:Y:S01]  /*1340*/  @P1 IMAD.WIDE.U32 R16, R87.reuse, 0x10, R16 ;  /* 0x0000001057101825 */ /* 0x041fe200078e0010 */
[----:B------:R-:W-:-:S04]  /*1350*/  IADD3 R87, PT, PT, R87, 0x100, RZ ;  /* 0x0000010057577810 */ /* 0x000fc80007ffe0ff */
[----:B------:R0:W-:Y:S03]  /*1360*/  @P1 STG.E.128 desc[UR6][R16.64], R12 ;  /* 0x0000000c10001986 */ /* 0x0001e6000c101d06 */
.L_x_10866:
[----:B------:R-:W-:Y:S05]  /*1370*/  BSYNC.RECONVERGENT B0 ;  /* 0x0000000000007941 */ /* 0x000fea0003800200 */
.L_x_10865:
        /* <DEDUP_REMOVED lines=34> */
.L_x_10871:
        /* <DEDUP_REMOVED lines=23> */
.L_x_10872:
[----:B------:R-:W0:Y:S02]  /*1710*/  @P1 LDC.64 R16, c[0x0][0x3a8] ;  /* 0x0000ea00ff101b82 */ /* 0x000e240000000a00 */
[C---:B0-----:R-:W-:Y:S01]  /*1720*/  @P1 IMAD.WIDE.U32 R16, R87.reuse, 0x10, R16 ;  /* 0x0000001057101825 */ /* 0x041fe200078e0010 */
[----:B------:R-:W-:-:S04]  /*1730*/  IADD3 R87, PT, PT, R87, 0x100, RZ ;  /* 0x0000010057577810 */ /* 0x000fc80007ffe0ff */
[----:B------:R1:W-:Y:S03]  /*1740*/  @P1 STG.E.128 desc[UR6][R16.64], R12 ;  /* 0x0000000c10001986 */ /* 0x0003e6000c101d06 */
.L_x_10870:
[----:B------:R-:W-:Y:S05]  /*1750*/  BSYNC.RECONVERGENT B0 ;  /* 0x0000000000007941 */ /* 0x000fea0003800200 */
.L_x_10869:
        /* <DEDUP_REMOVED lines=34> */
.L_x_10875:
        /* <DEDUP_REMOVED lines=23> */
.L_x_10876:
[----:B------:R-:W0:Y:S02]  /*1af0*/  @P1 LDC.64 R16, c[0x0][0x3a8] ;  /* 0x0000ea00ff101b82 */ /* 0x000e240000000a00 */
[C---:B0-----:R-:W-:Y:S01]  /*1b00*/  @P1 IMAD.WIDE.U32 R16, R87.reuse, 0x10, R16 ;  /* 0x0000001057101825 */ /* 0x041fe200078e0010 */
[----:B------:R-:W-:-:S04]  /*1b10*/  IADD3 R87, PT, PT, R87, 0x100, RZ ;  /* 0x0000010057577810 */ /* 0x000fc80007ffe0ff */
[----:B------:R2:W-:Y:S03]  /*1b20*/  @P1 STG.E.128 desc[UR6][R16.64], R12 ;  /* 0x0000000c10001986 */ /* 0x0005e6000c101d06 */
.L_x_10874:
[----:B------:R-:W-:Y:S05]  /*1b30*/  BSYNC.RECONVERGENT B0 ;  /* 0x0000000000007941 */ /* 0x000fea0003800200 */
.L_x_10873:
[----:B------:R-:W-:Y:S01]  /*1b40*/  ISETP.GE.U32.AND P4, PT, R28, 0x500, PT ;  /* 0x000005001c00780c */ /* 0x000fe20003f86070 */
[----:B------:R-:W-:-:S12]  /*1b50*/  BSSY.RECONVERGENT B0, `(.L_x_10877) ;  /* 0x000003c000007945 */ /* 0x000fd80003800200 */
[----:B------:R-:W-:Y:S05]  /*1b60*/  @!P4 BRA `(.L_x_10878) ;  /* 0x0000000000e8c947 */ /* 0x000fea0003800000 */
[----:B------:R-:W-:Y:S01]  /*1b70*/  ISETP.NE.U32.AND P5, PT, RZ, UR12, PT ;  /* 0x0000000cff007c0c */ /* 0x000fe2000bfa5070 */
[----:B012---:R-:W0:Y:S01]  /*1b80*/  LDC.64 R16, c[0x0][0x390] ;  /* 0x0000e400ff107b82 */ /* 0x007e220000000a00 */
        /* <DEDUP_REMOVED lines=29> */
.L_x_10879:
        /* <DEDUP_REMOVED lines=23> */
.L_x_10880:
[----:B------:R-:W0:Y:S02]  /*1ed0*/  @P1 LDC.64 R16, c[0x0][0x3a8] ;  /* 0x0000ea00ff101b82 */ /* 0x000e240000000a00 */
[C---:B0-----:R-:W-:Y:S01]  /*1ee0*/  @P1 IMAD.WIDE.U32 R16, R87.reuse, 0x10, R16 ;  /* 0x0000001057101825 */ /* 0x041fe200078e0010 */
[----:B------:R-:W-:-:S04]  /*1ef0*/  IADD3 R87, PT, PT, R87, 0x100, RZ ;  /* 0x0000010057577810 */ /* 0x000fc80007ffe0ff */
[----:B------:R3:W-:Y:S03]  /*1f00*/  @P1 STG.E.128 desc[UR6][R16.64], R12 ;  /* 0x0000000c10001986 */ /* 0x0007e6000c101d06 */
.L_x_10878:
[----:B------:R-:W-:Y:S05]  /*1f10*/  BSYNC.RECONVERGENT B0 ;  /* 0x0000000000007941 */ /* 0x000fea0003800200 */
.L_x_10877:
[----:B------:R-:W-:Y:S01]  /*1f20*/  ISETP.GE.U32.AND P5, PT, R28, 0x600, PT ;  /* 0x000006001c00780c */ /* 0x000fe20003fa6070 */
[----:B------:R-:W-:-:S12]  /*1f30*/  BSSY.RECONVERGENT B0, `(.L_x_10881) ;  /* 0x000003b000007945 */ /* 0x000fd80003800200 */
[----:B------:R-:W-:Y:S05]  /*1f40*/  @!P5 BRA `(.L_x_10882) ;  /* 0x0000000000e4d947 */ /* 0x000fea0003800000 */
[----:B------:R-:W-:-:S04]  /*1f50*/  ISETP.NE.U32.AND P0, PT, RZ, UR12, PT ;  /* 0x0000000cff007c0c */ /* 0x000fc8000bf05070 */
[----:B------:R-:W-:-:S13]  /*1f60*/  ISETP.NE.AND.EX P0, PT, RZ, UR13, PT, P0 ;  /* 0x0000000dff007c0c */ /* 0x000fda000bf05300 */
[----:B0123--:R-:W0:Y:S02]  /*1f70*/  @P0 LDC.64 R16, c[0x0][0x398] ;  /* 0x0000e600ff100b82 */ /* 0x00fe240000000a00 */
        /* <DEDUP_REMOVED lines=28> */
.L_x_10883:
        /* <DEDUP_REMOVED lines=23> */
.L_x_10884:
[----:B------:R-:W0:Y:S02]  /*22b0*/  @P1 LDC.64 R16, c[0x0][0x3a8] ;  /* 0x0000ea00ff101b82 */ /* 0x000e240000000a00 */
[----:B0-----:R-:W-:-:S05]  /*22c0*/  @P1 IMAD.WIDE.U32 R16, R87, 0x10, R16 ;  /* 0x0000001057101825 */ /* 0x001fca00078e0010 */
[----:B------:R4:W-:Y:S02]  /*22d0*/  @P1 STG.E.128 desc[UR6][R16.64], R12 ;  /* 0x0000000c10001986 */ /* 0x0009e4000c101d06 */
.L_x_10882:
[----:B------:R-:W-:Y:S05]  /*22e0*/  BSYNC.RECONVERGENT B0 ;  /* 0x0000000000007941 */ /* 0x000fea0003800200 */
.L_x_10881:
[----:B01234-:R-:W-:Y:S01]  /*22f0*/  FADD.FTZ R16, RZ, R39 ;  /* 0x00000027ff107221 */ /* 0x01ffe20000010000 */
[C---:B------:R-:W-:Y:S01]  /*2300*/  ISETP.GE.U32.AND P0, PT, R28.reuse, 0x100, PT ;  /* 0x000001001c00780c */ /* 0x040fe20003f06070 */
[----:B------:R-:W-:Y:S01]  /*2310*/  BSSY.RECONVERGENT B0, `(.L_x_10885) ;  /* 0x0000076000007945 */ /* 0x000fe20003800200 */
[C---:B------:R-:W-:Y:S01]  /*2320*/  ISETP.GT.U32.AND P6, PT, R28.reuse, 0x1ff, PT ;  /* 0x000001ff1c00780c */ /* 0x040fe20003fc4070 */
[----:B------:R-:W-:Y:S01]  /*2330*/  FADD.FTZ R16, R41, R16 ;  /* 0x0000001029107221 */ /* 0x000fe20000010000 */
[----:B------:R-:W-:Y:S01]  /*2340*/  P2R R17, PR, RZ, 0x2 ;  /* 0x00000002ff117803 */ /* 0x000fe20000000000 */
[----:B------:R-:W-:Y:S01]  /*2350*/  HFMA2 R70, -RZ, RZ, 0, 0 ;  /* 0x00000000ff467431 */ /* 0x000fe200000001ff */
        /* <DEDUP_REMOVED lines=47> */
[----:B------:R-:W-:-:S04]  /*2650*/  FFMA.FTZ R17, R64, R64, R17 ;  /* 0x0000004040117223 */ /* 0x000fc80000010011 */
        /* <DEDUP_REMOVED lines=65> */
.L_x_10886:
[----:B------:R-:W-:Y:S05]  /*2a70*/  BSYNC.RECONVERGENT B0 ;  /* 0x0000000000007941 */ /* 0x000fea0003800200 */
.L_x_10885:
        /* <DEDUP_REMOVED lines=13> */
.L_x_10888:
[----:B------:R-:W-:Y:S05]  /*2b50*/  BSYNC.RECONVERGENT B0 ;  /* 0x0000000000007941 */ /* 0x000fea0003800200 */
.L_x_10887:
[----:B------:R-:W1:Y:S01]  /*2b60*/  SHFL.DOWN PT, R19, R70, 0x4, 0x1f ;  /* 0x08801f0046137f89 */ /* 0x000e6200000e0000 */
[-C--:B------:R-:W-:Y:S01]  /*2b70*/  I2FP.F32.S32 R72, R70.reuse ;  /* 0x0000004600487245 */ /* 0x080fe20000201400 */
[----:B------:R-:W-:Y:S01]  /*2b80*/  BSSY.RECONVERGENT B0, `(.L_x_10889) ;  /* 0x000005a000007945 */ /* 0x000fe20003800200 */
[----:B------:R-:W-:Y:S01]  /*2b90*/  ISETP.NE.AND P6, PT, RZ, UR8, PT ;  /* 0x00000008ff007c0c */ /* 0x000fe2000bfc5270 */
[----:B0-----:R-:W0:Y:S01]  /*2ba0*/  SHFL.DOWN PT, R87, R16, 0x4, 0x1f ;  /* 0x08801f0010577f89 */ /* 0x001e2200000e0000 */
[----:B-1----:R-:W-:Y:S02]  /*2bb0*/  IADD3 R64, PT, PT, R19, R70, RZ ;  /* 0x0000004613407210 */ /* 0x002fe40007ffe0ff */
[----:B------:R-:W-:Y:S01]  /*2bc0*/  I2FP.F32.S32 R84, R19 ;  /* 0x0000001300547245 */ /* 0x000fe20000201400 */
[----:B------:R-:W-:Y:S01]  /*2bd0*/  SHFL.DOWN PT, R70, R17, 0x4, 0x1f ;  /* 0x08801f0011467f89 */ /* 0x000fe200000e0000 */
[----:B------:R-:W-:-:S03]  /*2be0*/  I2FP.F32.S32 R18, R64 ;  /* 0x0000004000127245 */ /* 0x000fc60000201400 */
[----:B------:R-:W1:Y:S01]  /*2bf0*/  SHFL.DOWN PT, R91, R64, 0x2, 0x1f ;  /* 0x08401f00405b7f89 */ /* 0x000e6200000e0000 */
[----:B------:R-:W2:Y:S01]  /*2c00*/  MUFU.RCP R58, R18 ;  /* 0x00000012003a7308 */ /* 0x000ea20000001000 */
[C---:B0-----:R-:W-:Y:S01]  /*2c10*/  FMUL.FTZ R19, R87.reuse, R84 ;  /* 0x0000005457137220 */ /* 0x041fe20000410000 */
[----:B------:R-:W-:-:S03]  /*2c20*/  FADD.FTZ R87, -R87, R16 ;  /* 0x0000001057577221 */ /* 0x000fc60000010100 */
[----:B------:R-:W-:Y:S01]  /*2c30*/  FFMA.FTZ R19, R72, R16, R19 ;  /* 0x0000001048137223 */ /* 0x000fe20000010013 */
[----:B------:R-:W-:-:S04]  /*2c40*/  FMUL.FTZ R87, R87, R87 ;  /* 0x0000005757577220 */ /* 0x000fc80000410000 */
[----:B------:R-:W-:-:S04]  /*2c50*/  FMUL.FTZ R87, R87, R72 ;  /* 0x0000004857577220 */ /* 0x000fc80000410000 */
[----:B------:R-:W-:Y:S01]  /*2c60*/  FMUL.FTZ R84, R87, R84 ;  /* 0x0000005457547220 */ /* 0x000fe20000410000 */
[----:B--2---:R-:W-:-:S05]  /*2c70*/  FMUL.FTZ R89, R58, R19 ;  /* 0x000000133a597220 */ /* 0x004fca0000410000 */
[----:B------:R-:W0:Y:S01]  /*2c80*/  SHFL.DOWN PT, R62, R89, 0x2, 0x1f ;  /* 0x08401f00593e7f89 */ /* 0x000e2200000e0000 */
[-C--:B-1----:R-:W-:Y:S02]  /*2c90*/  IADD3 R86, PT, PT, R64, R91.reuse, RZ ;  /* 0x0000005b40567210 */ /* 0x082fe40007ffe0ff */
[----:B------:R-:W-:Y:S02]  /*2ca0*/  I2FP.F32.S32 R91, R91 ;  /* 0x0000005b005b7245 */ /* 0x000fe40000201400 */
[----:B------:R-:W-:Y:S01]  /*2cb0*/  I2FP.F32.S32 R16, R86 ;  /* 0x0000005600107245 */ /* 0x000fe20000201400 */
[----:B------:R-:W1:Y:S03]  /*2cc0*/  SHFL.DOWN PT, R95, R86, 0x1, 0x1f ;  /* 0x08201f00565f7f89 */ /* 0x000e6600000e0000 */
[----:B------:R-:W2:Y:S01]  /*2cd0*/  MUFU.RCP R19, R16 ;  /* 0x0000001000137308 */ /* 0x000ea20000001000 */
[----:B0-----:R-:W-:Y:S01]  /*2ce0*/  FMUL.FTZ R93, R62, R91 ;  /* 0x0000005b3e5d7220 */ /* 0x001fe20000410000 */
[----:B------:R-:W-:-:S03]  /*2cf0*/  FADD.FTZ R62, R89, -R62 ;  /* 0x8000003e593e7221 */ /* 0x000fc60000010000 */
[----:B------:R-:W-:Y:S01]  /*2d00*/  FFMA.FTZ R64, R18, R89, R93 ;  /* 0x0000005912407223 */ /* 0x000fe2000001005d */
[----:B------:R-:W-:Y:S01]  /*2d10*/  FMUL.FTZ R89, R62, R62 ;  /* 0x0000003e3e597220 */ /* 0x000fe20000410000 */
[-C--:B-1----:R-:W-:Y:S01]  /*2d20*/  I2FP.F32.S32 R97, R95.reuse ;  /* 0x0000005f00617245 */ /* 0x082fe20000201400 */
[----:B------:R-:W0:Y:S01]  /*2d30*/  LDC R62, c[0x0][0x448] ;  /* 0x00011200ff3e7b82 */ /* 0x000e220000000800 */
[----:B--2---:R-:W-:Y:S01]  /*2d40*/  FMUL.FTZ R93, R19, R64 ;  /* 0x00000040135d7220 */ /* 0x004fe20000410000 */
[----:B------:R-:W-:Y:S01]  /*2d50*/  IADD3 R64, PT, PT, R86, R95, RZ ;  /* 0x0000005f56407210 */ /* 0x000fe20007ffe0ff */
[----:B------:R-:W-:Y:S01]  /*2d60*/  FADD.FTZ R95, R70, R17 ;  /* 0x00000011465f7221 */ /* 0x000fe20000010000 */
[----:B------:R-:W-:Y:S02]  /*2d70*/  FMUL.FTZ R18, R18, R89 ;  /* 0x0000005912127220 */ /* 0x000fe40000410000 */
[----:B------:R-:W1:Y:S01]  /*2d80*/  SHFL.DOWN PT, R72, R93, 0x1, 0x1f ;  /* 0x08201f005d487f89 */ /* 0x000e6200000e0000 */
[----:B------:R-:W-:Y:S01]  /*2d90*/  I2FP.F32.S32 R64, R64 ;  /* 0x0000004000407245 */ /* 0x000fe20000201400 */
[----:B------:R-:W-:Y:S01]  /*2da0*/  FFMA.FTZ R84, R58, R84, R95 ;  /* 0x000000543a547223 */ /* 0x000fe2000001005f */
[----:B------:R-:W-:-:S04]  /*2db0*/  FMUL.FTZ R91, R18, R91 ;  /* 0x0000005b125b7220 */ /* 0x000fc80000410000 */
[----:B------:R-:W2:Y:S01]  /*2dc0*/  MUFU.RCP R64, R64 ;  /* 0x0000004000407308 */ /* 0x000ea20000001000 */
[----:B-1----:R-:W-:Y:S01]  /*2dd0*/  FMUL.FTZ R87, R72, R97 ;  /* 0x0000006148577220 */ /* 0x002fe20000410000 */
[----:B------:R-:W-:-:S03]  /*2de0*/  FADD.FTZ R72, R93, -R72 ;  /* 0x800000485d487221 */ /* 0x000fc60000010000 */
[----:B------:R-:W-:-:S04]  /*2df0*/  FFMA.FTZ R87, R16, R93, R87 ;  /* 0x0000005d10577223 */ /* 0x000fc80000010057 */
[----:B--2---:R-:W-:-:S06]  /*2e00*/  FMUL.FTZ R87, R64, R87 ;  /* 0x0000005740577220 */ /* 0x004fcc0000410000 */
[----:B------:R-:W1:Y:S02]  /*2e10*/  SHFL.IDX PT, R87, R87, RZ, 0x1f ;  /* 0x00001fff57577589 */ /* 0x000e6400000e0000 */
[C---:B-1----:R-:W-:Y:S01]  /*2e20*/  FMUL.FTZ R17, R87.reuse, R87 ;  /* 0x0000005757117220 */ /* 0x042fe20000410000 */
[----:B------:R-:W-:-:S04]  /*2e30*/  FSEL R58, R87, RZ, !P6 ;  /* 0x000000ff573a7208 */ /* 0x000fc80007000000 */
[----:B------:R-:W-:Y:S02]  /*2e40*/  FSEL R95, R17, RZ, P6 ;  /* 0x000000ff115f7208 */ /* 0x000fe40003000000 */
[----:B------:R-:W1:Y:S01]  /*2e50*/  SHFL.DOWN PT, R17, R84, 0x2, 0x1f ;  /* 0x08401f0054117f89 */ /* 0x000e6200000e0000 */
[----:B------:R-:W-:Y:S01]  /*2e60*/  ISETP.NE.AND P6, PT, R54, RZ, PT ;  /* 0x000000ff3600720c */ /* 0x000fe20003fc5270 */
[----:B-1----:R-:W-:Y:S01]  /*2e70*/  FADD.FTZ R18, R84, R17 ;  /* 0x0000001154127221 */ /* 0x002fe20000010000 */
[----:B------:R-:W-:-:S03]  /*2e80*/  FMUL.FTZ R17, R72, R72 ;  /* 0x0000004848117220 */ /* 0x000fc60000410000 */
[----:B------:R-:W-:Y:S01]  /*2e90*/  FFMA.FTZ R91, R19, R91, R18 ;  /* 0x0000005b135b7223 */ /* 0x000fe20000010012 */
[----:B------:R-:W-:-:S04]  /*2ea0*/  FMUL.FTZ R16, R16, R17 ;  /* 0x0000001110107220 */ /* 0x000fc80000410000 */
[----:B------:R-:W1:Y:S01]  /*2eb0*/  SHFL.DOWN PT, R18, R91, 0x1, 0x1f ;  /* 0x08201f005b127f89 */ /* 0x000e6200000e0000 */
[----:B------:R-:W-:Y:S01]  /*2ec0*/  FMUL.FTZ R16, R16, R97 ;  /* 0x0000006110107220 */ /* 0x000fe20000410000 */
[----:B-1----:R-:W-:Y:S02]  /*2ed0*/  FADD.FTZ R17, R91, R18 ;  /* 0x000000125b117221 */ /* 0x002fe40000010000 */
[----:B------:R-:W1:Y:S02]  /*2ee0*/  @!P6 LDC.64 R18, c[0x0][0x3c0] ;  /* 0x0000f000ff12eb82 */ /* 0x000e640000000a00 */
[----:B------:R-:W-:-:S05]  /*2ef0*/  FFMA.FTZ R64, R64, R16, R17 ;  /* 0x0000001040407223 */ /* 0x000fca0000010011 */
[----:B------:R-:W0:Y:S01]  /*2f00*/  SHFL.IDX PT, R89, R64, RZ, 0x1f ;  /* 0x00001fff40597589 */ /* 0x000e2200000e0000 */
[----:B------:R-:W2:Y:S01]  /*2f10*/  @!P6 LDC.64 R16, c[0x0][0x3c8] ;  /* 0x0000f200ff10eb82 */ /* 0x000ea20000000a00 */
[----:B-1----:R-:W-:-:S05]  /*2f20*/  @!P6 IMAD.WIDE R18, R0, 0x4, R18 ;  /* 0x000000040012e825 */ /* 0x002fca00078e0212 */
[----:B------:R1:W-:Y:S01]  /*2f30*/  @!P6 STG.E desc[UR6][R18.64], R87 ;  /* 0x000000571200e986 */ /* 0x0003e2000c101906 */
[----:B0-----:R-:W-:Y:S01]  /*2f40*/  FFMA.FTZ R62, R89, UR9, R62 ;  /* 0x00000009593e7c23 */ /* 0x001fe2000801003e */
[----:B--2---:R-:W-:-:S04]  /*2f50*/  @!P6 IMAD.WIDE R16, R0, 0x4, R16 ;  /* 0x000000040010e825 */ /* 0x004fc800078e0210 */
[----:B------:R-:W-:-:S04]  /*2f60*/  FADD.FTZ R62, R62, R95 ;  /* 0x0000005f3e3e7221 */ /* 0x000fc80000010000 */
[----:B------:R-:W0:Y:S02]  /*2f70*/  MUFU.RSQ R89, R62 ;  /* 0x0000003e00597308 */ /* 0x000e240000001400 */
[----:B0-----:R1:W-:Y:S01]  /*2f80*/  @!P6 STG.E desc[UR6][R16.64], R89 ;  /* 0x000000591000e986 */ /* 0x0013e2000c101906 */
[----:B------:R-:W-:Y:S05]  /*2f90*/  @!P0 BRA `(.L_x_10890) ;  /* 0x0000000000608947 */ /* 0x000fea0003800000 */
[--C-:B-1----:R-:W-:Y:S01]  /*2fa0*/  FADD.FTZ R16, R39, -R58.reuse ;  /* 0x8000003a27107221 */ /* 0x102fe20000010000 */
[----:B------:R-:W0:Y:S01]  /*2fb0*/  LDC.64 R86, c[0x0][0x428] ;  /* 0x00010a00ff567b82 */ /* 0x000e220000000a00 */
[----:B------:R-:W-:Y:S02]  /*2fc0*/  HADD2.F32 R17, -RZ, R40.H0_H0 ;  /* 0x20000028ff117230 */ /* 0x000fe40000004100 */
[----:B------:R-:W-:Y:S01]  /*2fd0*/  FADD.FTZ R18, R41, -R58 ;  /* 0x8000003a29127221 */ /* 0x000fe20000010000 */
[----:B------:R-:W-:Y:S02]  /*2fe0*/  HADD2.F32 R19, -RZ, R26.H0_H0 ;  /* 0x2000001aff137230 */ /* 0x000fe40000004100 */
[----:B------:R-:W-:Y:S01]  /*2ff0*/  FMUL.FTZ R16, R89, R16 ;  /* 0x0000001059107220 */ /* 0x000fe20000410000 */
[----:B------:R-:W-:Y:S02]  /*3000*/  HADD2.F32 R62, -RZ, R42.H0_H0 ;  /* 0x2000002aff3e7230 */ /* 0x000fe40000004100 */
[----:B------:R-:W-:-:S02]  /*3010*/  HADD2.F32 R64, -RZ, R74.H0_H0 ;  /* 0x2000004aff407230 */ /* 0x000fc40000004100 */
[----:B------:R-:W-:Y:S01]  /*3020*/  FFMA.FTZ R16, R16, R17, R19 ;  /* 0x0000001110107223 */ /* 0x000fe20000010013 */
[----:B------:R-:W-:Y:S01]  /*3030*/  FMUL.FTZ R17, R89, R18 ;  /* 0x0000001259117220 */ /* 0x000fe20000410000 */
[----:B------:R-:W-:Y:S01]  /*3040*/  FADD.FTZ R18, R43, -R58 ;  /* 0x8000003a2b127221 */ /* 0x000fe20000010000 */
[----:B------:R-:W-:Y:S02]  /*3050*/  HADD2.F32 R19, -RZ, R40.H1_H1 ;  /* 0x30000028ff137230 */ /* 0x000fe40000004100 */
[----:B------:R-:W-:Y:S02]  /*3060*/  HADD2.F32 R91, -RZ, R27.H0_H0 ;  /* 0x2000001bff5b7230 */ /* 0x000fe40000004100 */
[----:B------:R-:W-:Y:S01]  /*3070*/  FFMA.FTZ R17, R17, R62, R64 ;  /* 0x0000003e11117223 */ /* 0x000fe20000010040 */
[----:B------:R-:W-:Y:S01]  /*3080*/  FMUL.FTZ R18, R89, R18 ;  /* 0x0000001259127220 */ /* 0x000fe20000410000 */
[----:B------:R-:W-:Y:S01]  /*3090*/  FADD.FTZ R62, R45, -R58 ;  /* 0x8000003a2d3e7221 */ /* 0x000fe20000010000 */
[----:B------:R-:W-:-:S02]  /*30a0*/  HADD2.F32 R64, -RZ, R74.H1_H1 ;  /* 0x3000004aff407230 */ /* 0x000fc40000004100 */
[----:B------:R-:W-:Y:S01]  /*30b0*/  FFMA.FTZ R18, R18, R19, R91 ;  /* 0x0000001312127223 */ /* 0x000fe2000001005b */
[----:B------:R-:W-:Y:S01]  /*30c0*/  FMUL.FTZ R19, R89, R62 ;  /* 0x0000003e59137220 */ /* 0x000fe20000410000 */
[----:B------:R-:W-:Y:S02]  /*30d0*/  HADD2.F32 R62, -RZ, R42.H1_H1 ;  /* 0x3000002aff3e7230 */ /* 0x000fe40000004100 */
[C---:B0-----:R-:W-:Y:S01]  /*30e0*/  IMAD.WIDE.U32 R86, R52.reuse, 0x10, R86 ;  /* 0x0000001034567825 */ /* 0x041fe200078e0056 */
[----:B------:R-:W-:-:S03]  /*30f0*/  IADD3 R52, PT, PT, R52, 0x100, RZ ;  /* 0x0000010034347810 */ /* 0x000fc60007ffe0ff */
[----:B------:R-:W-:-:S05]  /*3100*/  FFMA.FTZ R19, R19, R62, R64 ;  /* 0x0000003e13137223 */ /* 0x000fca0000010040 */
[----:B------:R0:W-:Y:S02]  /*3110*/  STG.E.128 desc[UR6][R86.64], R16 ;  /* 0x0000001056007986 */ /* 0x0001e4000c101d06 */
.L_x_10890:
[----:B------:R-:W-:Y:S05]  /*3120*/  BSYNC.RECONVERGENT B0 ;  /* 0x0000000000007941 */ /* 0x000fea0003800200 */
.L_x_10889:
[----:B------:R-:W-:Y:S01]  /*3130*/  ISETP.GE.U32.AND P6, PT, R28, 0x200, PT ;  /* 0x000002001c00780c */ /* 0x000fe20003fc6070 */
[----:B------:R-:W-:-:S12]  /*3140*/  BSSY.RECONVERGENT B0, `(.L_x_10891) ;  /* 0x000001a000007945 */ /* 0x000fd80003800200 */
[----:B------:R-:W-:Y:S05]  /*3150*/  @!P6 BRA `(.L_x_10892) ;  /* 0x000000000060e947 */ /* 0x000fea0003800000 */
[--C-:B01----:R-:W-:Y:S01]  /*3160*/  FADD.FTZ R16, R47, -R58.reuse ;  /* 0x8000003a2f107221 */ /* 0x103fe20000010000 */
        /* <DEDUP_REMOVED lines=23> */
.L_x_10892:
[----:B------:R-:W-:Y:S05]  /*32e0*/  BSYNC.RECONVERGENT B0 ;  /* 0x0000000000007941 */ /* 0x000fea0003800200 */
.L_x_10891:
[----:B------:R-:W-:Y:S04]  /*32f0*/  BSSY.RECONVERGENT B0, `(.L_x_10893) ;  /* 0x000001a000007945 */ /* 0x000fe80003800200 */
[----:B------:R-:W-:Y:S05]  /*3300*/  @!P2 BRA `(.L_x_10894) ;  /* 0x000000000060a947 */ /* 0x000fea0003800000 */
[--C-:B012---:R-:W-:Y:S01]  /*3310*/  FADD.FTZ R16, R55, -R58.reuse ;  /* 0x8000003a37107221 */ /* 0x107fe20000010000 */
        /* <DEDUP_REMOVED lines=23> */
.L_x_10894:
[----:B------:R-:W-:Y:S05]  /*3490*/  BSYNC.RECONVERGENT B0 ;  /* 0x0000000000007941 */ /* 0x000fea0003800200 */
.L_x_10893:
[----:B------:R-:W-:Y:S04]  /*34a0*/  BSSY.RECONVERGENT B0, `(.L_x_10895) ;  /* 0x000001a000007945 */ /* 0x000fe80003800200 */
[----:B------:R-:W-:Y:S05]  /*34b0*/  @!P3 BRA `(.L_x_10896) ;  /* 0x000000000060b947 */ /* 0x000fea0003800000 */
[--C-:B0123--:R-:W-:Y:S01]  /*34c0*/  FADD.FTZ R16, R63, -R58.reuse ;  /* 0x8000003a3f107221 */ /* 0x10ffe20000010000 */
        /* <DEDUP_REMOVED lines=23> */
.L_x_10896:
[----:B------:R-:W-:Y:S05]  /*3640*/  BSYNC.RECONVERGENT B0 ;  /* 0x0000000000007941 */ /* 0x000fea0003800200 */
.L_x_10895:
[----:B------:R-:W-:Y:S04]  /*3650*/  BSSY.RECONVERGENT B0, `(.L_x_10897) ;  /* 0x000001a000007945 */ /* 0x000fe80003800200 */
[----:B------:R-:W-:Y:S05]  /*3660*/  @!P4 BRA `(.L_x_10898) ;  /* 0x000000000060c947 */ /* 0x000fea0003800000 */
[--C-:B01234-:R-:W-:Y:S01]  /*3670*/  FADD.FTZ R16, R71, -R58.reuse ;  /* 0x8000003a47107221 */ /* 0x11ffe20000010000 */
        /* <DEDUP_REMOVED lines=23> */
.L_x_10898:
[----:B------:R-:W-:Y:S05]  /*37f0*/  BSYNC.RECONVERGENT B0 ;  /* 0x0000000000007941 */ /* 0x000fea0003800200 */
.L_x_10897:
[----:B------:R-:W-:Y:S04]  /*3800*/  BSSY.RECONVERGENT B0, `(.L_x_10899) ;  /* 0x0000011000007945 */ /* 0x000fe80003800200 */
[----:B------:R-:W-:Y:S05]  /*3810*/  @!P5 BRA `(.L_x_10900) ;  /* 0x00000000003cd947 */ /* 0x000fea0003800000 */
[----:B01234-:R-:W0:Y:S01]  /*3820*/  LDC.64 R86, c[0x0][0x428] ;  /* 0x00010a00ff567b82 */ /* 0x01fe220000000a00 */
        /* <DEDUP_REMOVED lines=12> */
[----:B0-----:R-:W-:-:S05]  /*38f0*/  IMAD.WIDE.U32 R86, R52, 0x10, R86 ;  /* 0x0000001034567825 */ /* 0x001fca00078e0056 */
[----:B------:R0:W-:Y:S02]  /*3900*/  STG.E.128 desc[UR6][R86.64], R16 ;  /* 0x0000001056007986 */ /* 0x0001e4000c101d06 */
.L_x_10900:
[----:B------:R-:W-:Y:S05]  /*3910*/  BSYNC.RECONVERGENT B0 ;  /* 0x0000000000007941 */ /* 0x000fea0003800200 */
.L_x_10899:
[----:B01234-:R-:W0:Y:S01]  /*3920*/  LDC.64 R16, c[0x0][0x380] ;  /* 0x0000e000ff107b82 */ /* 0x01fe220000000a00 */
[----:B------:R-:W-:Y:S01]  /*3930*/  UPLOP3.LUT UP1, UPT, UPT, UPT, UP1, 0x40, 0x4 ;  /* 0x000000000004789c */ /* 0x000fe20003f2e810 */
[----:B0-----:R-:W-:-:S04]  /*3940*/  IADD3 R0, PT, PT, R0, R16, RZ ;  /* 0x0000001000007210 */ /* 0x001fc80007ffe0ff */
[----:B------:R-:W-:-:S13]  /*3950*/  ISETP.GE.AND P2, PT, R0, R17, PT ;  /* 0x000000110000720c */ /* 0x000fda0003f46270 */
[----:B------:R-:W-:Y:S05]  /*3960*/  @!P2 BRA `(.L_x_10901) ;  /* 0xffffffd00094a947 */ /* 0x000fea000383ffff */
[----:B------:R-:W-:Y:S05]  /*3970*/  EXIT ;  /* 0x000000000000794d */ /* 0x000fea0003800000 */
.L_x_10902:
        /* <DEDUP_REMOVED lines=16> */
.L_x_13730:


//--------------------- .text._ZN10layer_norm31ln_parallel_residual_fwd_kernelINS_13Kernel_traitsI6__halfffffjLj6144ELj1ELj1ELj8ELj16ENS_18Kernel_traits_baseILj6144ES2_ffffjLj256EEEEELb0ELb1ELb1EEEvNS_9FwdParamsE --------------------------
	.section	.text._ZN10layer_norm31ln_parallel_residual_fwd_kernelINS_13Kernel_traitsI6__halfffffjLj6144ELj1ELj1ELj8ELj16ENS_18Kernel_traits_baseILj6144ES2_ffffjLj256EEEEELb0ELb1ELb1EEEvNS_9FwdParamsE,"ax",@progbits
	.align	128
        .global         _ZN10layer_norm31ln_parallel_residual_fwd_kernelINS_13Kernel_traitsI6__halfffffjLj6144ELj1ELj1ELj8ELj16ENS_18Kernel_traits_baseILj6144ES2_ffffjLj256EEEEELb0ELb1ELb1EEEvNS_9FwdParamsE
        .type           _ZN10layer_norm31ln_parallel_residual_fwd_kernelINS_13Kernel_traitsI6__halfffffjLj6144ELj1ELj1ELj8ELj16ENS_18Kernel_traits_baseILj6144ES2_ffffjLj256EEEEELb0ELb1ELb1EEEvNS_9FwdParamsE,@function
        .size           _ZN10layer_norm31ln_parallel_residual_fwd_kernelINS_13Kernel_traitsI6__halfffffjLj6144ELj1ELj1ELj8ELj16ENS_18Kernel_traits_baseILj6144ES2_ffffjLj256EEEEELb0ELb1ELb1EEEvNS_9FwdParamsE,(.L_x_13731 - _ZN10layer_norm31ln_parallel_residual_fwd_kernelINS_13Kernel_traitsI6__halfffffjLj6144ELj1ELj1ELj8ELj16ENS_18Kernel_traits_baseILj6144ES2_ffffjLj256EEEEELb0ELb1ELb1EEEvNS_9FwdParamsE)
        .other          _ZN10layer_norm31ln_parallel_residual_fwd_kernelINS_13Kernel_traitsI6__halfffffjLj6144ELj1ELj1ELj8ELj16ENS_18Kernel_traits_baseILj6144ES2_ffffjLj256EEEEELb0ELb1ELb1EEEvNS_9FwdParamsE,@"STO_CUDA_ENTRY STV_DEFAULT"
_ZN10layer_norm31ln_parallel_residual_fwd_kernelINS_13Kernel_traitsI6__halfffffjLj6144ELj1ELj1ELj8ELj16ENS_18Kernel_traits_baseILj6144ES2_ffffjLj256EEEEELb0ELb1ELb1EEEvNS_9FwdParamsE:
.text._ZN10layer_norm31ln_parallel_residual_fwd_kernelINS_13Kernel_traitsI6__halfffffjLj6144ELj1ELj1ELj8ELj16ENS_18Kernel_traits_baseILj6144ES2_ffffjLj256EEEEELb0ELb1ELb1EEEvNS_9FwdParamsE:
[----:B------:R-:W-:Y:S01]  /*0000*/  LDC R1, c[0x0][0x37c] ;  /* 0x0000df00ff017b82 */ /* 0x000fe20000000800 */
[----:B------:R-:W0:Y:S07]  /*0010*/  S2R R0, SR_TID.X ;  /* 0x0000000000007919 */ /* 0x000e2e0000002100 */
[----:B------:R-:W0:Y:S01]  /*0020*/  LDC.64 R4, c[0x0][0x3d0] ;  /* 0x0000f400ff047b82 */ /* 0x000e220000000a00 */
[----:B------:R-:W1:Y:S01]  /*0030*/  LDCU.64 UR6, c[0x0][0x358] ;  /* 0x00006b00ff0677ac */ /* 0x000e620008000a00 */
[----:B------:R-:W2:Y:S01]  /*0040*/  LDCU.64 UR4, c[0x0][0x438] ;  /* 0x00008700ff0477ac */ /* 0x000ea20008000a00 */
[----:B0-----:R-:W-:-:S05]  /*0050*/  IMAD.WIDE.U32 R4, R0, 0x8, R4 ;  /* 0x0000000800047825 */ /* 0x001fca00078e0004 */
[----:B-1----:R-:W3:Y:S01]  /*0060*/  LDG.E.64 R6, desc[UR6][R4.64] ;  /* 0x0000000604067981 */ /* 0x002ee2000c1e1b00 */
[----:B--2---:R-:W-:-:S03]  /*0070*/  ISETP.NE.U32.AND P2, PT, RZ, UR4, PT ;  /* 0x00000004ff007c0c */ /* 0x004fc6000bf45070 */
[----:B------:R-:W2:Y:S01]  /*0080*/  LDG.E.64 R10, desc[UR6][R4.64+0x800] ;  /* 0x00080006040a7981 */ /* 0x000ea2000c1e1b00 */
[----:B------:R-:W-:Y:S01]  /*0090*/  ISETP.NE.AND.EX P2, PT, RZ, UR5, PT, P2 ;  /* 0x00000005ff007c0c */ /* 0x000fe2000bf45320 */
[----:B------:R-:W0:Y:S01]  /*00a0*/  S2UR UR4, SR_CTAID.X ;  /* 0x00000000000479c3 */ /* 0x000e220000002500 */
[----:B------:R-:W1:Y:S01]  /*00b0*/  LDCU UR5, c[0x0][0x384] ;  /* 0x00007080ff0577ac */ /* 0x000e620008000800 */
[----:B------:R-:W5:Y:S04]  /*00c0*/  LDG.E.64 R16, desc[UR6][R4.64+0x1000] ;  /* 0x0010000604107981 */ /* 0x000f68000c1e1b00 */
[----:B------:R-:W5:Y:S04]  /*00d0*/  LDG.E.64 R18, desc[UR6][R4.64+0x1800] ;  /* 0x0018000604127981 */ /* 0x000f68000c1e1b00 */
[----:B------:R-:W5:Y:S02]  /*00e0*/  LDG.E.64 R20, desc[UR6][R4.64+0x2000] ;  /* 0x0020000604147981 */ /* 0x000f64000c1e1b00 */
[----:B------:R-:W4:Y:S02]  /*00f0*/  @P2 LDC.64 R8, c[0x0][0x438] ;  /* 0x00010e00ff082b82 */ /* 0x000f240000000a00 */
[----:B------:R3:W5:Y:S01]  /*0100*/  LDG.E.64 R22, desc[UR6][R4.64+0x2800] ;  /* 0x0028000604167981 */ /* 0x000762000c1e1b00 */
[----:B0-----:R-:W-:-:S04]  /*0110*/  MOV R2, UR4 ;  /* 0x0000000400027c02 */ /* 0x001fc80008000f00 */
[----:B-1----:R-:W-:Y:S01]  /*0120*/  ISETP.GE.AND P0, PT, R2, UR5, PT ;  /* 0x0000000502007c0c */ /* 0x002fe2000bf06270 */
[----:B----4-:R-:W-:-:S05]  /*0130*/  @P2 IMAD.WIDE.U32 R8, R0, 0x8, R8 ;  /* 0x0000000800082825 */ /* 0x010fca00078e0008 */
[----:B------:R0:W5:Y:S04]  /*0140*/  @P2 LDG.E.64 R28, desc[UR6][R8.64] ;  /* 0x00000006081c2981 */ /* 0x000168000c1e1b00 */
[----:B------:R0:W5:Y:S04]  /*0150*/  @P2 LDG.E.64 R30, desc[UR6][R8.64+0x800] ;  /* 0x00080006081e2981 */ /* 0x000168000c1e1b00 */
[----:B------:R0:W5:Y:S04]  /*0160*/  @P2 LDG.E.64 R32, desc[UR6][R8.64+0x1000] ;  /* 0x0010000608202981 */ /* 0x000168000c1e1b00 */
[----:B------:R0:W5:Y:S04]  /*0170*/  @P2 LDG.E.64 R34, desc[UR6][R8.64+0x1800] ;  /* 0x0018000608222981 */ /* 0x000168000c1e1b00 */
[----:B------:R0:W5:Y:S04]  /*0180*/  @P2 LDG.E.64 R12, desc[UR6][R8.64+0x2000] ;  /* 0x00200006080c2981 */ /* 0x000168000c1e1b00 */
[----:B------:R0:W5:Y:S01]  /*0190*/  @P2 LDG.E.64 R14, desc[UR6][R8.64+0x2800] ;  /* 0x00280006080e2981 */ /* 0x000162000c1e1b00 */
[----:B---3--:R-:W-:-:S02]  /*01a0*/  @P2 MOV R4, R6 ;  /* 0x0000000600042202 */ /* 0x008fc40000000f00 */
[-C--:B------:R-:W-:Y:S02]  /*01b0*/  @P2 MOV R5, R7.reuse ;  /* 0x0000000700052202 */ /* 0x080fe40000000f00 */
[----:B------:R-:W-:Y:S02]  /*01c0*/  @!P2 MOV R4, R6 ;  /* 0x000000060004a202 */ /* 0x000fe40000000f00 */
[----:B------:R-:W-:Y:S02]  /*01d0*/  @!P2 MOV R5, R7 ;  /* 0x000000070005a202 */ /* 0x000fe40000000f00 */
[----:B--2---:R-:W-:Y:S02]  /*01e0*/  @P2 MOV R6, R10 ;  /* 0x0000000a00062202 */ /* 0x004fe40000000f00 */
[----:B------:R-:W-:Y:S01]  /*01f0*/  @P2 MOV R7, R11 ;  /* 0x0000000b00072202 */ /* 0x000fe20000000f00 */
[----:B0-----:R-:W-:Y:S06]  /*0200*/  @P0 EXIT ;  /* 0x000000000000094d */ /* 0x001fec0003800000 */
[----:B------:R-:W-:Y:S01]  /*0210*/  @!P2 MOV R6, R10 ;  /* 0x0000000a0006a202 */ /* 0x000fe20000000f00 */
[----:B------:R-:W0:Y:S01]  /*0220*/  LDCU.64 UR4, c[0x0][0x3a0] ;  /* 0x00007400ff0477ac */ /* 0x000e220008000a00 */
[----:B------:R-:W-:Y:S02]  /*0230*/  @!P2 MOV R7, R11 ;  /* 0x0000000b0007a202 */ /* 0x000fe40000000f00 */
[----:B-----5:R-:W-:Y:S01]  /*0240*/  @!P2 CS2R R28, SRZ ;  /* 0x00000000001ca805 */ /* 0x020fe2000001ff00 */
[----:B------:R-:W0:Y:S01]  /*0250*/  LDC.64 R10, c[0x0][0x398] ;  /* 0x0000e600ff0a7b82 */ /* 0x000e220000000a00 */
[----:B------:R-:W-:Y:S02]  /*0260*/  MOV R36, R4 ;  /* 0x0000000400247202 */ /* 0x000fe40000000f00 */
[----:B------:R-:W-:Y:S02]  /*0270*/  @!P2 CS2R R30, SRZ ;  /* 0x00000000001ea805 */ /* 0x000fe4000001ff00 */
[----:B------:R-:W-:-:S02]  /*0280*/  MOV R37, R5 ;  /* 0x0000000500257202 */ /* 0x000fc40000000f00 */
[----:B------:R-:W-:Y:S02]  /*0290*/  @!P2 CS2R R32, SRZ ;  /* 0x000000000020a805 */ /* 0x000fe4000001ff00 */
[--C-:B------:R-:W-:Y:S02]  /*02a0*/  SHF.R.U64 R27, R4, 0x10, R5.reuse ;  /* 0x00000010041b7819 */ /* 0x100fe40000001205 */
[----:B------:R-:W-:Y:S02]  /*02b0*/  @!P2 CS2R R34, SRZ ;  /* 0x000000000022a805 */ /* 0x000fe4000001ff00 */
[----:B------:R-:W-:Y:S02]  /*02c0*/  SHF.R.U32.HI R26, RZ, 0x10, R5 ;  /* 0x00000010ff1a7819 */ /* 0x000fe40000011605 */
[----:B------:R-:W-:Y:S02]  /*02d0*/  @!P2 CS2R R12, SRZ ;  /* 0x00000000000ca805 */ /* 0x000fe4000001ff00 */
[----:B------:R-:W-:-:S02]  /*02e0*/  @P2 MOV R4, R16 ;  /* 0x0000001000042202 */ /* 0x000fc40000000f00 */
[----:B------:R-:W-:Y:S02]  /*02f0*/  @!P2 CS2R R14, SRZ ;  /* 0x00000000000ea805 */ /* 0x000fe4000001ff00 */
[-C--:B------:R-:W-:Y:S01]  /*0300*/  @P2 MOV R5, R17.reuse ;  /* 0x0000001100052202 */ /* 0x080fe20000000f00 */
[----:B------:R-:W-:Y:S01]  /*0310*/  HADD2.F32 R3, -RZ, R28.H0_H0 ;  /* 0x2000001cff037230 */ /* 0x000fe20000004100 */
[----:B------:R-:W-:Y:S01]  /*0320*/  @!P2 MOV R4, R16 ;  /* 0x000000100004a202 */ /* 0x000fe20000000f00 */
[----:B------:R-:W-:Y:S01]  /*0330*/  HADD2.F32 R16, -RZ, R36.H0_H0 ;  /* 0x20000024ff107230 */ /* 0x000fe20000004100 */
[----:B------:R-:W-:Y:S01]  /*0340*/  @!P2 MOV R5, R17 ;  /* 0x000000110005a202 */ /* 0x000fe20000000f00 */
[----:B------:R-:W-:Y:S01]  /*0350*/  HADD2.F32 R17, -RZ, R37.H0_H0 ;  /* 0x20000025ff117230 */ /* 0x000fe20000004100 */
[----:B------:R-:W-:Y:S01]  /*0360*/  MOV R38, R6 ;  /* 0x0000000600267202 */ /* 0x000fe20000000f00 */
[----:B------:R-:W-:Y:S01]  /*0370*/  UPLOP3.LUT UP1, UPT, UPT, UPT, UPT, 0x40, 0x4 ;  /* 0x000000000004789c */ /* 0x000fe20003f2e870 */
[----:B------:R-:W-:Y:S01]  /*0380*/  MOV R39, R7 ;  /* 0x0000000700277202 */ /* 0x000fe20000000f00 */
[----:B------:R-:W1:Y:S01]  /*0390*/  LDCU UR8, c[0x0][0x388] ;  /* 0x00007100ff0877ac */ /* 0x000e620008000800 */
[----:B------:R-:W-:-:S02]  /*03a0*/  SHF.R.U64 R25, R6, 0x10, R7 ;  /* 0x0000001006197819 */ /* 0x000fc40000001207 */
[----:B------:R-:W-:Y:S01]  /*03b0*/  SHF.R.U32.HI R24, RZ, 0x10, R7 ;  /* 0x00000010ff187819 */ /* 0x000fe20000011607 */
[----:B------:R-:W2:Y:S01]  /*03c0*/  LDCU UR9, c[0x0][0x400] ;  /* 0x00008000ff0977ac */ /* 0x000ea20008000800 */
[----:B0-----:R-:W-:Y:S02]  /*03d0*/  LOP3.LUT P0, RZ, R10, UR4, RZ, 0xfc, !PT ;  /* 0x000000040aff7c12 */ /* 0x001fe4000f80fcff */
[----:B------:R-:W-:Y:S01]  /*03e0*/  MOV R56, R4 ;  /* 0x0000000400387202 */ /* 0x000fe20000000f00 */
[----:B------:R-:W0:Y:S01]  /*03f0*/  LDCU.U8 UR4, c[0x0][0x410] ;  /* 0x00008200ff0477ac */ /* 0x000e220008000000 */
[----:B------:R-:W-:Y:S02]  /*0400*/  MOV R57, R5 ;  /* 0x0000000500397202 */ /* 0x000fe40000000f00 */
[--C-:B------:R-:W-:Y:S01]  /*0410*/  SHF.R.U64 R58, R4, 0x10, R5.reuse ;  /* 0x00000010043a7819 */ /* 0x100fe20000001205 */
[----:B------:R-:W-:Y:S01]  /*0420*/  HADD2.F32 R56, -RZ, R56.H0_H0 ;  /* 0x20000038ff387230 */ /* 0x000fe20000004100 */
[----:B------:R-:W-:Y:S01]  /*0430*/  SHF.R.U32.HI R59, RZ, 0x10, R5 ;  /* 0x00000010ff3b7819 */ /* 0x000fe20000011605 */
[----:B------:R-:W-:Y:S01]  /*0440*/  HADD2.F32 R57, -RZ, R57.H0_H0 ;  /* 0x20000039ff397230 */ /* 0x000fe20000004100 */
[----:B------:R-:W-:Y:S01]  /*0450*/  @P2 MOV R8, R18 ;  /* 0x0000001200082202 */ /* 0x000fe20000000f00 */
[----:B------:R-:W-:Y:S01]  /*0460*/  HADD2.F32 R58, -RZ, R58.H0_H0 ;  /* 0x2000003aff3a7230 */ /* 0x000fe20000004100 */
[----:B------:R-:W-:Y:S01]  /*0470*/  @P2 MOV R9, R19 ;  /* 0x0000001300092202 */ /* 0x000fe20000000f00 */
[----:B------:R-:W-:Y:S01]  /*0480*/  HADD2.F32 R59, -RZ, R59.H0_H0 ;  /* 0x2000003bff3b7230 */ /* 0x000fe20000004100 */
[----:B------:R-:W-:Y:S01]  /*0490*/  @P2 MOV R6, R20 ;  /* 0x0000001400062202 */ /* 0x000fe20000000f00 */
[----:B------:R-:W3:Y:S01]  /*04a0*/  LDCU.64 UR10, c[0x0][0x3a0] ;  /* 0x00007400ff0a77ac */ /* 0x000ee20008000a00 */
[----:B------:R-:W-:-:S02]  /*04b0*/  @P2 MOV R7, R21 ;  /* 0x0000001500072202 */ /* 0x000fc40000000f00 */
[----:B------:R-:W-:Y:S01]  /*04c0*/  @P2 MOV R4, R22 ;  /* 0x0000001600042202 */ /* 0x000fe20000000f00 */
[----:B------:R-:W4:Y:S01]  /*04d0*/  LDCU.64 UR12, c[0x0][0x398] ;  /* 0x00007300ff0c77ac */ /* 0x000f220008000a00 */
[----:B------:R-:W-:Y:S02]  /*04e0*/  @P2 MOV R5, R23 ;  /* 0x0000001700052202 */ /* 0x000fe40000000f00 */
[----:B------:R-:W-:Y:S01]  /*04f0*/  @!P2 MOV R8, R18 ;  /* 0x000000120008a202 */ /* 0x000fe20000000f00 */
[----:B------:R-:W-:Y:S01]  /*0500*/  HADD2.F32 R18, -RZ, R27.H0_H0 ;  /* 0x2000001bff127230 */ /* 0x000fe20000004100 */
        /* <DEDUP_REMOVED lines=10> */
[----:B------:R-:W-:Y:S01]  /*05b0*/  ISETP.NE.U32.AND P1, PT, R10, RZ, PT ;  /* 0x000000ff0a00720c */ /* 0x000fe20003f25070 */
[----:B------:R-:W-:Y:S01]  /*05c0*/  HADD2.F32 R10, -RZ, R35.H0_H0 ;  /* 0x20000023ff0a7230 */ /* 0x000fe20000004100 */
[----:B------:R-:W-:-:S02]  /*05d0*/  MOV R60, R8 ;  /* 0x00000008003c7202 */ /* 0x000fc40000000f00 */
[----:B------:R-:W-:Y:S02]  /*05e0*/  MOV R61, R9 ;  /* 0x00000009003d7202 */ /* 0x000fe40000000f00 */
[--C-:B------:R-:W-:Y:S01]  /*05f0*/  SHF.R.U64 R62, R8, 0x10, R9.reuse ;  /* 0x00000010083e7819 */ /* 0x100fe20000001209 */
[----:B------:R-:W-:Y:S01]  /*0600*/  HADD2.F32 R8, -RZ, R33.H0_H0 ;  /* 0x20000021ff087230 */ /* 0x000fe20000004100 */
[----:B------:R-:W-:Y:S01]  /*0610*/  SHF.R.U32.HI R63, RZ, 0x10, R9 ;  /* 0x00000010ff3f7819 */ /* 0x000fe20000011609 */
[----:B------:R-:W-:Y:S01]  /*0620*/  HADD2.F32 R9, -RZ, R34.H0_H0 ;  /* 0x20000022ff097230 */ /* 0x000fe20000004100 */
[----:B------:R-:W-:Y:S01]  /*0630*/  MOV R64, R6 ;  /* 0x0000000600407202 */ /* 0x000fe20000000f00 */
[----:B------:R-:W-:Y:S01]  /*0640*/  HADD2.F32 R60, -RZ, R60.H0_H0 ;  /* 0x2000003cff3c7230 */ /* 0x000fe20000004100 */
[----:B------:R-:W-:Y:S01]  /*0650*/  MOV R65, R7 ;  /* 0x0000000700417202 */ /* 0x000fe20000000f00 */
[----:B------:R-:W-:Y:S01]  /*0660*/  HADD2.F32 R61, -RZ, R61.H0_H0 ;  /* 0x2000003dff3d7230 */ /* 0x000fe20000004100 */
        /* <DEDUP_REMOVED lines=12> */
[C---:B------:R-:W-:Y:S01]  /*0730*/  LOP3.LUT P0, RZ, R11.reuse, UR5, RZ, 0xfc, P0 ;  /* 0x000000050bff7c12 */ /* 0x040fe2000800fcff */
[----:B------:R-:W-:Y:S01]  /*0740*/  HADD2.F32 R64, -RZ, R64.H0_H0 ;  /* 0x20000040ff407230 */ /* 0x000fe20000004100 */
[----:B------:R-:W-:Y:S01]  /*0750*/  ISETP.NE.AND.EX P1, PT, R11, RZ, PT, P1 ;  /* 0x000000ff0b00720c */ /* 0x000fe20003f25310 */
[----:B------:R-:W-:Y:S01]  /*0760*/  HADD2.F32 R11, -RZ, R12.H0_H0 ;  /* 0x2000000cff0b7230 */ /* 0x000fe20000004100 */
[--C-:B------:R-:W-:Y:S01]  /*0770*/  SHF.R.U64 R73, R28, 0x10, R29.reuse ;  /* 0x000000101c497819 */ /* 0x100fe2000000121d */
[----:B------:R-:W-:Y:S01]  /*0780*/  HADD2.F32 R65, -RZ, R65.H0_H0 ;  /* 0x20000041ff417230 */ /* 0x000fe20000004100 */
[----:B------:R-:W-:Y:S01]  /*0790*/  SHF.R.U32.HI R72, RZ, 0x10, R29 ;  /* 0x00000010ff487819 */ /* 0x000fe2000001161d */
        /* <DEDUP_REMOVED lines=21> */
[----:B------:R-:W-:Y:S01]  /*08f0*/  LOP3.LUT R15, R0, 0x1f, RZ, 0xc0, !PT ;  /* 0x0000001f000f7812 */ /* 0x000fe200078ec0ff */
[----:B------:R-:W-:Y:S01]  /*0900*/  HADD2.F32 R75, -RZ, R75.H0_H0 ;  /* 0x2000004bff4b7230 */ /* 0x000fe20000004100 */
[----:B0-----:R-:W-:Y:S01]  /*0910*/  ISETP.NE.AND P4, PT, RZ, UR4, PT ;  /* 0x00000004ff007c0c */ /* 0x001fe2000bf85270 */
[----:B------:R-:W-:-:S02]  /*0920*/  HADD2.F32 R74, -RZ, R74.H0_H0 ;  /* 0x2000004aff4a7230 */ /* 0x000fc40000004100 */
[----:B------:R-:W-:Y:S02]  /*0930*/  HADD2.F32 R77, -RZ, R77.H0_H0 ;  /* 0x2000004dff4d7230 */ /* 0x000fe40000004100 */
[----:B------:R-:W-:Y:S02]  /*0940*/  HADD2.F32 R76, -RZ, R76.H0_H0 ;  /* 0x2000004cff4c7230 */ /* 0x000fe40000004100 */
[----:B------:R-:W-:Y:S02]  /*0950*/  HADD2.F32 R81, -RZ, R81.H0_H0 ;  /* 0x20000051ff517230 */ /* 0x000fe40000004100 */
[----:B------:R-:W-:Y:S02]  /*0960*/  HADD2.F32 R80, -RZ, R80.H0_H0 ;  /* 0x20000050ff507230 */ /* 0x000fe40000004100 */
[----:B------:R-:W-:Y:S02]  /*0970*/  HADD2.F32 R83, -RZ, R83.H0_H0 ;  /* 0x20000053ff537230 */ /* 0x000fe40000004100 */
[----:B------:R-:W-:-:S02]  /*0980*/  HADD2.F32 R82, -RZ, R82.H0_H0 ;  /* 0x20000052ff527230 */ /* 0x000fc40000004100 */
[----:B------:R-:W-:Y:S02]  /*0990*/  HADD2.F32 R85, -RZ, R85.H0_H0 ;  /* 0x20000055ff557230 */ /* 0x000fe40000004100 */
[----:B-1234-:R-:W-:-:S07]  /*09a0*/  HADD2.F32 R84, -RZ, R84.H0_H0 ;  /* 0x20000054ff547230 */ /* 0x01efce0000004100 */
.L_x_10916:
        /* <DEDUP_REMOVED lines=9> */
[----:B-1----:R-:W-:-:S05]  /*0a40*/  @P1 IMAD.WIDE.U32 R42, R79, 0x10, R42 ;  /* 0x000000104f2a1825 */ /* 0x002fca00078e002a */
[----:B------:R1:W5:Y:S01]  /*0a50*/  @P1 LDG.E.128 R24, desc[UR6][R42.64] ;  /* 0x000000062a181981 */ /* 0x000362000c1e1d00 */
[----:B--2---:R-:W-:-:S04]  /*0a60*/  @P2 IMAD.WIDE.U32 R44, R79, 0x10, R36 ;  /* 0x000000104f2c2825 */ /* 0x004fc800078e0024 */
[----:B0-----:R-:W-:Y:S01]  /*0a70*/  IMAD.WIDE.U32 R36, R79, 0x10, R40 ;  /* 0x000000104f247825 */ /* 0x001fe200078e0028 */
[----:B------:R1:W5:Y:S05]  /*0a80*/  @P2 LDG.E.128 R28, desc[UR6][R44.64] ;  /* 0x000000062c1c2981 */ /* 0x00036a000c1e1d00 */
[----:B------:R-:W5:Y:S01]  /*0a90*/  LDG.E.128 R36, desc[UR6][R36.64] ;  /* 0x0000000624247981 */ /* 0x000f62000c1e1d00 */
        /* <DEDUP_REMOVED lines=9> */
[----:B-1----:R-:W-:Y:S02]  /*0b30*/  FADD.FTZ R43, R31, R34 ;  /* 0x000000221f2b7221 */ /* 0x002fe40000010000 */
[----:B------:R-:W-:Y:S02]  /*0b40*/  MOV R32, R55 ;  /* 0x0000003700207202 */ /* 0x000fe40000000f00 */
[----:B------:R-:W-:-:S02]  /*0b50*/  MOV R33, R53 ;  /* 0x0000003500217202 */ /* 0x000fc40000000f00 */
[----:B------:R-:W-:Y:S02]  /*0b60*/  MOV R34, R51 ;  /* 0x0000003300227202 */ /* 0x000fe40000000f00 */
[----:B------:R-:W-:Y:S01]  /*0b70*/  MOV R35, R43 ;  /* 0x0000002b00237202 */ /* 0x000fe20000000f00 */
[----:B------:R-:W-:Y:S06]  /*0b80*/  BRA `(.L_x_10905) ;  /* 0x0000000000547947 */ /* 0x000fec0003800000 */
.L_x_10904:
[----:B-----5:R-:W-:Y:S01]  /*0b90*/  FADD.FTZ R55, R36, R24 ;  /* 0x0000001824377221 */ /* 0x020fe20000010000 */
[----:B------:R-:W-:Y:S01]  /*0ba0*/  FADD.FTZ R53, R37, R25 ;  /* 0x0000001925357221 */ /* 0x000fe20000010000 */
[----:B------:R-:W-:Y:S01]  /*0bb0*/  FADD.FTZ R51, R38, R26 ;  /* 0x0000001a26337221 */ /* 0x000fe20000010000 */
[----:B-1----:R-:W-:Y:S02]  /*0bc0*/  FADD.FTZ R43, R39, R27 ;  /* 0x0000001b272b7221 */ /* 0x002fe40000010000 */
[----:B------:R-:W-:Y:S02]  /*0bd0*/  MOV R32, R55 ;  /* 0x0000003700207202 */ /* 0x000fe40000000f00 */
[----:B------:R-:W-:Y:S02]  /*0be0*/  MOV R33, R53 ;  /* 0x0000003500217202 */ /* 0x000fe40000000f00 */
[----:B------:R-:W-:Y:S02]  /*0bf0*/  MOV R34, R51 ;  /* 0x0000003300227202 */ /* 0x000fe40000000f00 */
[----:B------:R-:W-:Y:S01]  /*0c00*/  MOV R35, R43 ;  /* 0x0000002b00237202 */ /* 0x000fe20000000f00 */
[----:B------:R-:W-:Y:S06]  /*0c10*/  BRA `(.L_x_10905) ;  /* 0x0000000000307947 */ /* 0x000fec0003800000 */
.L_x_10903:
[----:B-----5:R-:W-:Y:S01]  /*0c20*/  @P2 FADD.FTZ R32, R36, R28 ;  /* 0x0000001c24202221 */ /* 0x020fe20000010000 */
[----:B------:R-:W-:Y:S01]  /*0c30*/  @P2 FADD.FTZ R33, R37, R29 ;  /* 0x0000001d25212221 */ /* 0x000fe20000010000 */
[----:B------:R-:W-:Y:S01]  /*0c40*/  @P2 FADD.FTZ R34, R38, R30 ;  /* 0x0000001e26222221 */ /* 0x000fe20000010000 */
[----:B------:R-:W-:Y:S02]  /*0c50*/  @P2 FADD.FTZ R35, R39, R31 ;  /* 0x0000001f27232221 */ /* 0x000fe40000010000 */
[----:B------:R-:W-:Y:S02]  /*0c60*/  @P2 MOV R55, R32 ;  /* 0x0000002000372202 */ /* 0x000fe40000000f00 */
[----:B------:R-:W-:Y:S02]  /*0c70*/  @P2 MOV R53, R33 ;  /* 0x0000002100352202 */ /* 0x000fe40000000f00 */
[----:B------:R-:W-:Y:S02]  /*0c80*/  @P2 MOV R51, R34 ;  /* 0x0000002200332202 */ /* 0x000fe40000000f00 */
[----:B-1----:R-:W-:-:S02]  /*0c90*/  @P2 MOV R43, R35 ;  /* 0x00000023002b2202 */ /* 0x002fc40000000f00 */
[----:B------:R-:W-:Y:S02]  /*0ca0*/  @!P2 MOV R55, R36 ;  /* 0x000000240037a202 */ /* 0x000fe40000000f00 */
[----:B------:R-:W-:Y:S02]  /*0cb0*/  @!P2 MOV R53, R37 ;  /* 0x000000250035a202 */ /* 0x000fe40000000f00 */
[----:B------:R-:W-:Y:S02]  /*0cc0*/  @!P2 MOV R51, R38 ;  /* 0x000000260033a202 */ /* 0x000fe40000000f00 */
[----:B------:R-:W-:-:S07]  /*0cd0*/  @!P2 MOV R43, R39 ;  /* 0x00000027002ba202 */ /* 0x000fce0000000f00 */
.L_x_10905:
        /* <DEDUP_REMOVED lines=12> */
[----:B------:R-:W-:-:S04]  /*0da0*/  UISETP.NE.U32.AND UP0, UPT, UR12, URZ, UPT ;  /* 0x000000ff0c00728c */ /* 0x000fc8000bf05070 */
[----:B------:R-:W-:-:S09]  /*0db0*/  UISETP.NE.AND.EX UP0, UPT, UR13, URZ, UPT, UP0 ;  /* 0x000000ff0d00728c */ /* 0x000fd2000bf05300 */
[----:B0-----:R-:W-:Y:S05]  /*0dc0*/  BRA.U UP0, `(.L_x_10906) ;  /* 0x0000000100407547 */ /* 0x001fea000b800000 */
        /* <DEDUP_REMOVED lines=16> */
.L_x_10906:
        /* <DEDUP_REMOVED lines=23> */
.L_x_10907:
        /* <DEDUP_REMOVED lines=26> */
.L_x_10908:
        /* <DEDUP_REMOVED lines=21> */
.L_x_10909:
        /* <DEDUP_REMOVED lines=26> */
.L_x_10910:
        /* <DEDUP_REMOVED lines=21> */
.L_x_10911:
        /* <DEDUP_REMOVED lines=26> */
.L_x_10912:
        /* <DEDUP_REMOVED lines=21> */
.L_x_10913:
        /* <DEDUP_REMOVED lines=13> */
[----:B0----5:R-:W-:Y:S01]  /*19e0*/  @!P3 MOV R47, R36 ;  /* 0x00000024002fb202 */ /* 0x021fe20000000f00 */
        /* <DEDUP_REMOVED lines=12> */
.L_x_10914:
[----:B0----5:R-:W-:Y:S01]  /*1ab0*/  @!P3 FADD.FTZ R47, R24, R36 ;  /* 0x00000024182fb221 */ /* 0x021fe20000010000 */
        /* <DEDUP_REMOVED lines=20> */
.L_x_10915:
        /* <DEDUP_REMOVED lines=99> */
[----:B0-----:R-:W-:Y:S02]  /*2230*/  FADD.FTZ R48, R46, R41 ;  /* 0x000000292e307221 */ /* 0x001fe40000010000 */
[----:B------:R-:W0:Y:S03]  /*2240*/  @P0 LDC.64 R40, c[0x0][0x3a8] ;  /* 0x0000ea00ff280b82 */ /* 0x000e260000000a00 */
[----:B------:R-:W1:Y:S01]  /*2250*/  SHFL.BFLY PT, R50, R48, 0x10, 0x1f ;  /* 0x0e001f0030327f89 */ /* 0x000e6200000e0000 */
[----:B0-----:R-:W-:-:S04]  /*2260*/  @P0 IMAD.WIDE.U32 R40, R42, 0x10, R40 ;  /* 0x000000102a280825 */ /* 0x001fc800078e0028 */
[----:B-1----:R-:W-:Y:S01]  /*2270*/  FADD.FTZ R37, R48, R50 ;  /* 0x0000003230257221 */ /* 0x002fe20000010000 */
[----:B------:R-:W-:Y:S01]  /*2280*/  @!P2 LOP3.LUT R50, R38, 0x38, RZ, 0xc0, !PT ;  /* 0x000000382632a812 */ /* 0x000fe200078ec0ff */
[----:B------:R-:W-:Y:S01]  /*2290*/  @P0 STG.E.128 desc[UR6][R40.64], R32 ;  /* 0x0000002028000986 */ /* 0x000fe2000c101d06 */
[----:B------:R-:W-:Y:S01]  /*22a0*/  CS2R R38, SRZ ;  /* 0x0000000000267805 */ /* 0x000fe2000001ff00 */
[----:B------:R-:W-:Y:S02]  /*22b0*/  HFMA2 R48, -RZ, RZ, 0, 0 ;  /* 0x00000000ff307431 */ /* 0x000fe400000001ff */
[----:B------:R0:W-:Y:S01]  /*22c0*/  @!P2 STS.64 [R50+UR4], R36 ;  /* 0x000000243200a988 */ /* 0x0001e20008000a04 */
        /* <DEDUP_REMOVED lines=24> */
[----:B---3--:R-:W-:Y:S01]  /*2450*/  IADD3 R86, PT, PT, R86, R52, RZ ;  /* 0x0000003456567210 */ /* 0x008fe20007ffe0ff */
[----:B------:R-:W0:Y:S01]  /*2460*/  SHFL.DOWN PT, R38, R40, 0x2, 0x1f ;  /* 0x08401f0028267f89 */ /* 0x000e2200000e0000 */
[----:B------:R-:W-:-:S02]  /*2470*/  FMUL.FTZ R78, R78, R41 ;  /* 0x000000294e4e7220 */ /* 0x000fc40000410000 */
        /* <DEDUP_REMOVED lines=14> */
[----:B------:R-:W-:Y:S01]  /*2560*/  FFMA.FTZ R36, R41, R38, R36 ;  /* 0x0000002629247223 */ /* 0x000fe20000010024 */
[----:B------:R-:W-:-:S04]  /*2570*/  I2FP.F32.S32 R41, R52 ;  /* 0x0000003400297245 */ /* 0x000fc80000201400 */
[----:B------:R-:W1:Y:S01]  /*2580*/  SHFL.DOWN PT, R39, R36, 0x1, 0x1f ;  /* 0x08201f0024277f89 */ /* 0x000e6200000e0000 */
[----:B0-----:R-:W-:Y:S01]  /*2590*/  FADD.FTZ R38, R48, -R40 ;  /* 0x8000002830267221 */ /* 0x001fe20000010000 */
[----:B------:R-:W-:-:S03]  /*25a0*/  FMUL.FTZ R40, R40, R41 ;  /* 0x0000002928287220 */ /* 0x000fc60000410000 */
[----:B------:R-:W-:Y:S01]  /*25b0*/  FMUL.FTZ R38, R38, R38 ;  /* 0x0000002626267220 */ /* 0x000fe20000410000 */
[----:B------:R-:W-:-:S03]  /*25c0*/  FFMA.FTZ R40, R37, R48, R40 ;  /* 0x0000003025287223 */ /* 0x000fc60000010028 */
[----:B------:R-:W-:Y:S01]  /*25d0*/  FMUL.FTZ R38, R37, R38 ;  /* 0x0000002625267220 */ /* 0x000fe20000410000 */
[----:B---3--:R-:W-:Y:S01]  /*25e0*/  FMUL.FTZ R40, R86, R40 ;  /* 0x0000002856287220 */ /* 0x008fe20000410000 */
[----:B-1----:R-:W-:Y:S02]  /*25f0*/  FADD.FTZ R39, R36, R39 ;  /* 0x0000002724277221 */ /* 0x002fe40000010000 */
[----:B------:R-:W-:Y:S01]  /*2600*/  FMUL.FTZ R38, R38, R41 ;  /* 0x0000002926267220 */ /* 0x000fe20000410000 */
[----:B------:R-:W0:Y:S01]  /*2610*/  @!P2 LDC.64 R36, c[0x0][0x3c0] ;  /* 0x0000f000ff24ab82 */ /* 0x000e220000000a00 */
[----:B------:R-:W1:Y:S02]  /*2620*/  SHFL.IDX PT, R48, R40, RZ, 0x1f ;  /* 0x00001fff28307589 */ /* 0x000e6400000e0000 */
[----:B------:R-:W-:-:S05]  /*2630*/  FFMA.FTZ R86, R86, R38, R39 ;  /* 0x0000002656567223 */ /* 0x000fca0000010027 */
[----:B------:R-:W2:Y:S01]  /*2640*/  LDC R41, c[0x0][0x448] ;  /* 0x00011200ff297b82 */ /* 0x000ea20000000800 */
[----:B------:R-:W2:Y:S01]  /*2650*/  SHFL.IDX PT, R86, R86, RZ, 0x1f ;  /* 0x00001fff56567589 */ /* 0x000ea200000e0000 */
[----:B0-----:R-:W-:-:S04]  /*2660*/  @!P2 IMAD.WIDE R36, R2, 0x4, R36 ;  /* 0x000000040224a825 */ /* 0x001fc800078e0224 */
[C---:B-1----:R-:W-:Y:S01]  /*2670*/  FMUL.FTZ R38, R48.reuse, R48 ;  /* 0x0000003030267220 */ /* 0x042fe20000410000 */
[----:B------:R-:W-:Y:S01]  /*2680*/  FSEL R50, R48, RZ, !P4 ;  /* 0x000000ff30327208 */ /* 0x000fe20006000000 */
[----:B------:R0:W-:Y:S03]  /*2690*/  @!P2 STG.E desc[UR6][R36.64], R48 ;  /* 0x000000302400a986 */ /* 0x0001e6000c101906 */
[----:B------:R-:W-:Y:S01]  /*26a0*/  FSEL R39, R38, RZ, P4 ;  /* 0x000000ff26277208 */ /* 0x000fe20002000000 */
[C---:B------:R-:W-:Y:S01]  /*26b0*/  FADD.FTZ R90, -R50.reuse, R95 ;  /* 0x0000005f325a7221 */ /* 0x040fe20000010100 */
[----:B------:R-:W-:Y:S01]  /*26c0*/  FADD.FTZ R46, -R50, R53 ;  /* 0x00000035322e7221 */ /* 0x000fe20000010100 */
[----:B--2---:R-:W-:Y:S01]  /*26d0*/  FFMA.FTZ R38, R86, UR9, R41 ;  /* 0x0000000956267c23 */ /* 0x004fe20008010029 */
[----:B------:R-:W1:Y:S01]  /*26e0*/  LDC.64 R94, c[0x0][0x428] ;  /* 0x00010a00ff5e7b82 */ /* 0x000e620000000a00 */
[C---:B------:R-:W-:Y:S01]  /*26f0*/  FADD.FTZ R78, -R50.reuse, R103 ;  /* 0x00000067324e7221 */ /* 0x040fe20000010100 */
[----:B------:R-:W-:Y:S01]  /*2700*/  FADD.FTZ R114, -R50, R49 ;  /* 0x0000003132727221 */ /* 0x000fe20000010100 */
[----:B------:R-:W-:Y:S01]  /*2710*/  FADD.FTZ R41, R38, R39 ;  /* 0x0000002726297221 */ /* 0x000fe20000010000 */
[C---:B------:R-:W-:Y:S01]  /*2720*/  FADD.FTZ R96, -R50.reuse, R113 ;  /* 0x0000007132607221 */ /* 0x040fe20000010100 */
[C---:B------:R-:W-:Y:S01]  /*2730*/  FADD.FTZ R112, -R50.reuse, R47 ;  /* 0x0000002f32707221 */ /* 0x040fe20000010100 */
[C---:B------:R-:W-:Y:S01]  /*2740*/  FADD.FTZ R52, -R50.reuse, R51 ;  /* 0x0000003332347221 */ /* 0x040fe20000010100 */
[C---:B------:R-:W-:Y:S01]  /*2750*/  FADD.FTZ R40, -R50.reuse, R55 ;  /* 0x0000003732287221 */ /* 0x040fe20000010100 */
[----:B------:R-:W2:Y:S01]  /*2760*/  @!P2 LDC.64 R38, c[0x0][0x3c8] ;  /* 0x0000f200ff26ab82 */ /* 0x000ea20000000a00 */
[----:B------:R-:W3:Y:S01]  /*2770*/  MUFU.RSQ R41, R41 ;  /* 0x0000002900297308 */ /* 0x000ee20000001400 */
        /* <DEDUP_REMOVED lines=16> */
[C---:B---3--:R-:W-:Y:S01]  /*2880*/  FMUL.FTZ R49, R41.reuse, R46 ;  /* 0x0000002e29317220 */ /* 0x048fe20000410000 */
[----:B------:R-:W-:Y:S01]  /*2890*/  FMUL.FTZ R113, R41, R78 ;  /* 0x0000004e29717220 */ /* 0x000fe20000410000 */
[----:B-1----:R-:W-:-:S04]  /*28a0*/  IMAD.WIDE.U32 R46, R79, 0x10, R94 ;  /* 0x000000104f2e7825 */ /* 0x002fc800078e005e */
[C---:B------:R-:W-:Y:S01]  /*28b0*/  FMUL.FTZ R51, R41.reuse, R52 ;  /* 0x0000003429337220 */ /* 0x040fe20000410000 */
[----:B------:R-:W1:Y:S01]  /*28c0*/  LDC.64 R78, c[0x0][0x380] ;  /* 0x0000e000ff4e7b82 */ /* 0x000e620000000a00 */
[----:B------:R-:W-:Y:S01]  /*28d0*/  FMUL.FTZ R124, R41, R40 ;  /* 0x00000028297c7220 */ /* 0x000fe20000410000 */
[----:B--2---:R-:W-:-:S04]  /*28e0*/  @!P2 IMAD.WIDE R38, R2, 0x4, R38 ;  /* 0x000000040226a825 */ /* 0x004fc800078e0226 */
[C---:B------:R-:W-:Y:S01]  /*28f0*/  FMUL.FTZ R91, R41.reuse, R54 ;  /* 0x00000036295b7220 */ /* 0x040fe20000410000 */
[----:B------:R-:W-:Y:S01]  /*2900*/  FMUL.FTZ R55, R41, R50 ;  /* 0x0000003229377220 */ /* 0x000fe20000410000 */
[----:B------:R-:W-:Y:S01]  /*2910*/  FFMA.FTZ R50, R51, R17, R4 ;  /* 0x0000001133327223 */ /* 0x000fe20000010004 */
[C---:B------:R-:W-:Y:S01]  /*2920*/  FMUL.FTZ R40, R41.reuse, R90 ;  /* 0x0000005a29287220 */ /* 0x040fe20000410000 */
[C---:B------:R-:W-:Y:S01]  /*2930*/  FMUL.FTZ R102, R41.reuse, R102 ;  /* 0x0000006629667220 */ /* 0x040fe20000410000 */
[C---:B------:R-:W-:Y:S01]  /*2940*/  FMUL.FTZ R45, R41.reuse, R86 ;  /* 0x00000056292d7220 */ /* 0x040fe20000410000 */
[----:B------:R-:W-:Y:S01]  /*2950*/  FMUL.FTZ R111, R41, R88 ;  /* 0x00000058296f7220 */ /* 0x000fe20000410000 */
[----:B------:R2:W-:Y:S01]  /*2960*/  @!P2 STG.E desc[UR6][R38.64], R41 ;  /* 0x000000292600a986 */ /* 0x0005e2000c101906 */
[----:B0-----:R-:W-:Y:S01]  /*2970*/  FFMA.FTZ R48, R124, R16, R3 ;  /* 0x000000107c307223 */ /* 0x001fe20000010003 */
[----:B------:R-:W-:Y:S01]  /*2980*/  FFMA.FTZ R49, R49, R18, R73 ;  /* 0x0000001231317223 */ /* 0x000fe20000010049 */
[----:B------:R-:W-:Y:S01]  /*2990*/  FFMA.FTZ R51, R91, R19, R72 ;  /* 0x000000135b337223 */ /* 0x000fe20000010048 */
        /* <DEDUP_REMOVED lines=10> */
[----:B-1----:R-:W-:Y:S01]  /*2a40*/  IADD3 R2, PT, PT, R2, R78, RZ ;  /* 0x0000004e02027210 */ /* 0x002fe20007ffe0ff */
[C---:B------:R-:W-:Y:S01]  /*2a50*/  FMUL.FTZ R96, R41.reuse, R118 ;  /* 0x0000007629607220 */ /* 0x040fe20000410000 */
[C---:B------:R-:W-:Y:S01]  /*2a60*/  FMUL.FTZ R103, R41.reuse, R108 ;  /* 0x0000006c29677220 */ /* 0x040fe20000410000 */
[----:B------:R-:W-:Y:S01]  /*2a70*/  FMUL.FTZ R54, R41, R114 ;  /* 0x0000007229367220 */ /* 0x000fe20000410000 */
[----:B------:R-:W-:Y:S01]  /*2a80*/  ISETP.GE.AND P2, PT, R2, R79, PT ;  /* 0x0000004f0200720c */ /* 0x000fe20003f46270 */
[----:B------:R-:W-:-:S04]  /*2a90*/  IMAD.WIDE.U32 R88, R97, 0x10, R94 ;  /* 0x0000001061587825 */ /* 0x000fc800078e005e */
[----:B------:R-:W-:Y:S01]  /*2aa0*/  FMUL.FTZ R52, R41, R112 ;  /* 0x0000007029347220 */ /* 0x000fe20000410000 */
[----:B------:R-:W-:Y:S01]  /*2ab0*/  FFMA.FTZ R36, R40, R20, R5 ;  /* 0x0000001428247223 */ /* 0x000fe20000010005 */
[----:B------:R-:W-:Y:S01]  /*2ac0*/  FFMA.FTZ R37, R102, R22, R75 ;  /* 0x0000001666257223 */ /* 0x000fe2000001004b */
[----:B------:R-:W-:-:S04]  /*2ad0*/  IMAD.WIDE.U32 R86, R87, 0x10, R94 ;  /* 0x0000001057567825 */ /* 0x000fc800078e005e */
[----:B--2---:R-:W-:Y:S01]  /*2ae0*/  FFMA.FTZ R38, R45, R21, R6 ;  /* 0x000000152d267223 */ /* 0x004fe20000010006 */
[----:B------:R-:W-:Y:S01]  /*2af0*/  FFMA.FTZ R39, R111, R23, R74 ;  /* 0x000000176f277223 */ /* 0x000fe2000001004a */
[----:B------:R0:W-:Y:S01]  /*2b00*/  STG.E.128 desc[UR6][R46.64], R48 ;  /* 0x000000302e007986 */ /* 0x0001e2000c101d06 */
[----:B------:R-:W-:-:S04]  /*2b10*/  IMAD.WIDE.U32 R90, R99, 0x10, R94 ;  /* 0x00000010635a7825 */ /* 0x000fc800078e005e */
[----:B------:R-:W-:Y:S01]  /*2b20*/  FFMA.FTZ R40, R104, R56, R7 ;  /* 0x0000003868287223 */ /* 0x000fe20000010007 */
[----:B------:R-:W-:Y:S01]  /*2b30*/  FFMA.FTZ R41, R106, R58, R77 ;  /* 0x0000003a6a297223 */ /* 0x000fe2000001004d */
[----:B------:R-:W-:Y:S01]  /*2b40*/  FFMA.FTZ R43, R43, R59, R76 ;  /* 0x0000003b2b2b7223 */ /* 0x000fe2000001004c */
[----:B------:R-:W-:-:S04]  /*2b50*/  IMAD.WIDE.U32 R92, R109, 0x10, R94 ;  /* 0x000000106d5c7825 */ /* 0x000fc800078e005e */
[----:B------:R-:W-:Y:S01]  /*2b60*/  FFMA.FTZ R44, R44, R60, R9 ;  /* 0x0000003c2c2c7223 */ /* 0x000fe20000010009 */
[----:B------:R-:W-:Y:S01]  /*2b70*/  FFMA.FTZ R45, R100, R62, R81 ;  /* 0x0000003e642d7223 */ /* 0x000fe20000010051 */
[----:B------:R-:W-:Y:S01]  /*2b80*/  FFMA.FTZ R52, R52, R68, R13 ;  /* 0x0000004434347223 */ /* 0x000fe2000001000d */
[----:B------:R-:W-:-:S04]  /*2b90*/  IMAD.WIDE.U32 R94, R42, 0x10, R94 ;  /* 0x000000102a5e7825 */ /* 0x000fc800078e005e */
[----:B------:R-:W-:Y:S01]  /*2ba0*/  FFMA.FTZ R42, R113, R57, R8 ;  /* 0x00000039712a7223 */ /* 0x000fe20000010008 */
[----:B------:R-:W-:Y:S01]  /*2bb0*/  FFMA.FTZ R55, R55, R71, R84 ;  /* 0x0000004737377223 */ /* 0x000fe20000010054 */
[----:B------:R1:W-:Y:S04]  /*2bc0*/  STG.E.128 desc[UR6][R88.64], R36 ;  /* 0x0000002458007986 */ /* 0x0003e8000c101d06 */
[----:B------:R1:W-:Y:S01]  /*2bd0*/  STG.E.128 desc[UR6][R86.64], R40 ;  /* 0x0000002856007986 */ /* 0x0003e2000c101d06 */
[----:B0-----:R-:W-:Y:S01]  /*2be0*/  FFMA.FTZ R46, R107, R61, R10 ;  /* 0x0000003d6b2e7223 */ /* 0x001fe2000001000a */
[----:B------:R-:W-:Y:S01]  /*2bf0*/  FFMA.FTZ R47, R105, R63, R80 ;  /* 0x0000003f692f7223 */ /* 0x000fe20000010050 */
[----:B------:R-:W-:Y:S01]  /*2c00*/  FFMA.FTZ R51, R53, R67, R82 ;  /* 0x0000004335337223 */ /* 0x000fe20000010052 */
[----:B------:R-:W-:Y:S01]  /*2c10*/  FFMA.FTZ R48, R98, R64, R11 ;  /* 0x0000004062307223 */ /* 0x000fe2000001000b */
[----:B------:R-:W-:Y:S01]  /*2c20*/  FFMA.FTZ R49, R96, R66, R83 ;  /* 0x0000004260317223 */ /* 0x000fe20000010053 */
[----:B------:R-:W-:Y:S01]  /*2c30*/  FFMA.FTZ R50, R103, R65, R12 ;  /* 0x0000004167327223 */ /* 0x000fe2000001000c */
[----:B------:R-:W-:Y:S01]  /*2c40*/  FFMA.FTZ R53, R54, R70, R85 ;  /* 0x0000004636357223 */ /* 0x000fe20000010055 */
[----:B------:R-:W-:Y:S01]  /*2c50*/  FFMA.FTZ R54, R101, R69, R14 ;  /* 0x0000004565367223 */ /* 0x000fe2000001000e */
[----:B------:R1:W-:Y:S04]  /*2c60*/  STG.E.128 desc[UR6][R90.64], R44 ;  /* 0x0000002c5a007986 */ /* 0x0003e8000c101d06 */
[----:B------:R1:W-:Y:S04]  /*2c70*/  STG.E.128 desc[UR6][R92.64], R48 ;  /* 0x000000305c007986 */ /* 0x0003e8000c101d06 */
[----:B------:R1:W-:Y:S01]  /*2c80*/  STG.E.128 desc[UR6][R94.64], R52 ;  /* 0x000000345e007986 */ /* 0x0003e2000c101d06 */
[----:B------:R-:W-:Y:S05]  /*2c90*/  @!P2 BRA `(.L_x_10916) ;  /* 0xffffffdc0044a947 */ /* 0x000fea000383ffff */
[----:B------:R-:W-:Y:S05]  /*2ca0*/  EXIT ;  /* 0x000000000000794d */ /* 0x000fea0003800000 */
.L_x_10917:
        /* <DEDUP_REMOVED lines=13> */
.L_x_13731:


//--------------------- .text._ZN10layer_norm31ln_parallel_residual_fwd_kernelINS_13Kernel_traitsI6__halfffffjLj6144ELj1ELj1ELj8ELj16ENS_18Kernel_traits_baseILj6144ES2_ffffjLj256EEEEELb1ELb0ELb0EEEvNS_9FwdParamsE --------------------------
	.section	.text._ZN10layer_norm31ln_parallel_residual_fwd_kernelINS_13Kernel_traitsI6__halfffffjLj6144ELj1ELj1ELj8ELj16ENS_18Kernel_traits_baseILj6144ES2_ffffjLj256EEEEELb1ELb0ELb0EEEvNS_9FwdParamsE,"ax",@progbits
	.align	128
        .global         _ZN10layer_norm31ln_parallel_residual_fwd_kernelINS_13Kernel_traitsI6__halfffffjLj6144ELj1ELj1ELj8ELj16ENS_18Kernel_traits_baseILj6144ES2_ffffjLj256EEEEELb1ELb0ELb0EEEvNS_9FwdParamsE
        .type           _ZN10layer_norm31ln_parallel_residual_fwd_kernelINS_13Kernel_traitsI6__halfffffjLj6144ELj1ELj1ELj8ELj16ENS_18Kernel_traits_baseILj6144ES2_ffffjLj256EEEEELb1ELb0ELb0EEEvNS_9FwdParamsE,@function
        .size           _ZN10layer_norm31ln_parallel_residual_fwd_kernelINS_13Kernel_traitsI6__halfffffjLj6144ELj1ELj1ELj8ELj16ENS_18Kernel_traits_baseILj6144ES2_ffffjLj256EEEEELb1ELb0ELb0EEEvNS_9FwdParamsE,(.L_x_13732 - _ZN10layer_norm31ln_parallel_residual_fwd_kernelINS_13Kernel_traitsI6__halfffffjLj6144ELj1ELj1ELj8ELj16ENS_18Kernel_traits_baseILj6144ES2_ffffjLj256EEEEELb1ELb0ELb0EEEvNS_9FwdParamsE)
        .other          _ZN10layer_norm31ln_parallel_residual_fwd_kernelINS_13Kernel_traitsI6__halfffffjLj6144ELj1ELj1ELj8ELj16ENS_18Kernel_traits_baseILj6144ES2_ffffjLj256EEEEELb1ELb0ELb0EEEvNS_9FwdParamsE,@"STO_CUDA_ENTRY STV_DEFAULT"
_ZN10layer_norm31ln_parallel_residual_fwd_kernelINS_13Kernel_traitsI6__halfffffjLj6144ELj1ELj1ELj8ELj16ENS_18Kernel_traits_baseILj6144ES2_ffffjLj256EEEEELb1ELb0ELb0EEEvNS_9FwdParamsE:
.text._ZN10layer_norm31ln_parallel_residual_fwd_kernelINS_13Kernel_traitsI6__halfffffjLj6144ELj1ELj1ELj8ELj16ENS_18Kernel_traits_baseILj6144ES2_ffffjLj256EEEEELb1ELb0ELb0EEEvNS_9FwdParamsE:
[----:B------:R-:W0:Y:S01]  /*0000*/  LDC R1, c[0x0][0x37c] ;  /* 0x0000df00ff017b82 */ /* 0x000e220000000800 */
[----:B------:R-:W1:Y:S07]  /*0010*/  LDCU.U8 UR4, c[0x0][0x464] ;  /* 0x00008c80ff0477ac */ /* 0x000e6e0008000000 */
[----:B------:R-:W2:Y:S01]  /*0020*/  LDC R6, c[0x0][0x458] ;  /* 0x00011600ff067b82 */ /* 0x000ea20000000800 */
[----:B0-----:R-:W-:Y:S01]  /*0030*/  VIADD R1, R1, 0xfffffff0 ;  /* 0xfffffff001017836 */ /* 0x001fe20000000000 */
[----:B------:R-:W0:Y:S06]  /*0040*/  LDCU.64 UR6, c[0x0][0x358] ;  /* 0x00006b00ff0677ac */ /* 0x000e2c0008000a00 */
[----:B------:R-:W3:Y:S01]  /*0050*/  LDC R7, c[0x0][0x45c] ;  /* 0x00011700ff077b82 */ /* 0x000ee20000000800 */
[----:B------:R-:W4:Y:S01]  /*0060*/  S2R R97, SR_TID.X ;  /* 0x0000000000617919 */ /* 0x000f220000002100 */
[----:B------:R-:W0:Y:S06]  /*0070*/  LDCU.64 UR8, c[0x0][0x438] ;  /* 0x00008700ff0877ac */ /* 0x000e2c0008000a00 */
[----:B------:R-:W4:Y:S01]  /*0080*/  LDC R4, c[0x0][0x388] ;  /* 0x0000e200ff047b82 */ /* 0x000f220000000800 */
[----:B-1----:R-:W-:Y:S01]  /*0090*/  ISETP.NE.AND P0, PT, RZ, UR4, PT ;  /* 0x00000004ff007c0c */ /* 0x002fe2000bf05270 */
[----:B------:R-:W1:-:S12]  /*00a0*/  LDCU.64 UR4, c[0x0][0x450] ;  /* 0x00008a00ff0477ac */ /* 0x000e580008000a00 */
[----:B--2---:R-:W-:Y:S01]  /*00b0*/  @P0 IMAD.MOV.U32 R2, RZ, RZ, R6 ;  /* 0x000000ffff020224 */ /* 0x004fe200078e0006 */
[----:B------:R-:W2:Y:S01]  /*00c0*/  @P0 LDC R9, c[0x0][0x460] ;  /* 0x00011800ff090b82 */ /* 0x000ea20000000800 */
[----:B---3--:R-:W-:-:S06]  /*00d0*/  @P0 MOV R3, R7 ;  /* 0x0000000700030202 */ /* 0x008fcc0000000f00 */
[----:B0-----:R-:W2:Y:S01]  /*00e0*/  @P0 LDG.E.64 R2, desc[UR6][R2.64] ;  /* 0x0000000602020981 */ /* 0x001ea2000c1e1b00 */
[----:B-1----:R-:W-:Y:S02]  /*00f0*/  IMAD.U32 R68, RZ, RZ, UR4 ;  /* 0x00000004ff447e24 */ /* 0x002fe4000f8e00ff */
[----:B------:R-:W-:-:S06]  /*0100*/  IMAD.U32 R69, RZ, RZ, UR5 ;  /* 0x00000005ff457e24 */ /* 0x000fcc000f8e00ff */
[----:B------:R-:W5:Y:S01]  /*0110*/  @P0 LDG.E.64 R68, desc[UR6][R68.64] ;  /* 0x0000000644440981 */ /* 0x000f62000c1e1b00 */
[----:B------:R-:W0:Y:S01]  /*0120*/  S2UR UR4, SR_CTAID.X ;  /* 0x00000000000479c3 */ /* 0x000e220000002500 */
[----:B------:R-:W-:Y:S01]  /*0130*/  UISETP.NE.U32.AND UP0, UPT, UR8, URZ, UPT ;  /* 0x000000ff0800728c */ /* 0x000fe2000bf05070 */
[----:B----4-:R-:W-:Y:S01]  /*0140*/  SHF.R.S32.HI R5, RZ, 0x1f, R4 ;  /* 0x0000001fff057819 */ /* 0x010fe20000011404 */
[----:B------:R-:W-:Y:S01]  /*0150*/  BSSY.RECONVERGENT B0, `(.L_x_10918) ;  /* 0x0000149000007945 */ /* 0x000fe20003800200 */
[----:B------:R-:W-:Y:S01]  /*0160*/  MOV R0, R97 ;  /* 0x0000006100007202 */ /* 0x000fe20000000f00 */
[----:B------:R-:W-:Y:S01]  /*0170*/  UISETP.NE.AND.EX UP0, UPT, UR9, URZ, UPT, UP0 ;  /* 0x000000ff0900728c */ /* 0x000fe2000bf05300 */
[----:B------:R-:W-:Y:S01]  /*0180*/  LEA.HI R5, R5, R4, RZ, 0x2 ;  /* 0x0000000405057211 */ /* 0x000fe200078f10ff */
[----:B0-----:R-:W-:Y:S01]  /*0190*/  IMAD.U32 R16, RZ, RZ, UR4 ;  /* 0x00000004ff107e24 */ /* 0x001fe2000f8e00ff */
[----:B--2---:R-:W-:Y:S02]  /*01a0*/  @P0 IADD3 R6, P1, PT, R2, R9, RZ ;  /* 0x0000000902060210 */ /* 0x004fe40007f3e0ff */
[----:B------:R-:W-:-:S03]  /*01b0*/  LOP3.LUT R2, R0, 0xff, RZ, 0x3c, !PT ;  /* 0x000000ff00027812 */ /* 0x000fc600078e3cff */
[----:B------:R-:W-:Y:S01]  /*01c0*/  @P0 IMAD.X R7, RZ, RZ, R3, P1 ;  /* 0x000000ffff070224 */ /* 0x000fe200008e0603 */
[----:B------:R-:W-:-:S04]  /*01d0*/  LEA.HI.SX32 R15, R5, R2, 0x1e ;  /* 0x00000002050f7211 */ /* 0x000fc800078ff2ff */
        /* <DEDUP_REMOVED lines=16> */
[----:B0-----:R-:W-:-:S07]  /*02e0*/  @P5 IMAD.WIDE.U32 R42, R0, 0x8, R42 ;  /* 0x00000008002a5825 */ /* 0x001fce00078e002a */
[----:B------:R-:W0:Y:S01]  /*02f0*/  LDC.64 R50, c[0x0][0x3d0] ;  /* 0x0000f400ff327b82 */ /* 0x000e220000000a00 */
[C---:B-1----:R-:W-:Y:S01]  /*0300*/  @P5 IMAD.WIDE.U32 R44, R0.reuse, 0x8, R44 ;  /* 0x00000008002c5825 */ /* 0x042fe200078e002c */
[----:B------:R-:W-:Y:S01]  /*0310*/  @P5 LOP3.LUT R0, R0, 0x100, RZ, 0xfc, !PT ;  /* 0x0000010000005812 */ /* 0x000fe200078efcff */
[----:B------:R1:W5:Y:S05]  /*0320*/  @P5 LDG.E.64 R8, desc[UR6][R42.64] ;  /* 0x000000062a085981 */ /* 0x00036a000c1e1b00 */
[----:B------:R-:W4:Y:S01]  /*0330*/  LDC.64 R52, c[0x0][0x3d8] ;  /* 0x0000f600ff347b82 */ /* 0x000f220000000a00 */
[C---:B--2---:R-:W-:Y:S01]  /*0340*/  @P0 IMAD.WIDE.U32 R46, R0.reuse, 0x8, R46 ;  /* 0x00000008002e0825 */ /* 0x044fe200078e002e */
[----:B------:R1:W5:Y:S06]  /*0350*/  @P5 LDG.E.64 R10, desc[UR6][R44.64] ;  /* 0x000000062c0a5981 */ /* 0x00036c000c1e1b00 */
[----:B------:R-:W2:Y:S01]  /*0360*/  LDC.64 R54, c[0x0][0x3d0] ;  /* 0x0000f400ff367b82 */ /* 0x000ea20000000a00 */
[C---:B---3--:R-:W-:Y:S01]  /*0370*/  @P0 IMAD.WIDE.U32 R48, R0.reuse, 0x8, R48 ;  /* 0x0000000800300825 */ /* 0x048fe200078e0030 */
[----:B------:R-:W-:Y:S01]  /*0380*/  @P0 IADD3 R0, PT, PT, R0, 0x100, RZ ;  /* 0x0000010000000810 */ /* 0x000fe20007ffe0ff */
[----:B------:R1:W5:Y:S05]  /*0390*/  @P0 LDG.E.64 R28, desc[UR6][R46.64] ;  /* 0x000000062e1c0981 */ /* 0x00036a000c1e1b00 */
[----:B------:R-:W3:Y:S01]  /*03a0*/  LDC.64 R56, c[0x0][0x3d8] ;  /* 0x0000f600ff387b82 */ /* 0x000ee20000000a00 */
[C---:B0-----:R-:W-:Y:S01]  /*03b0*/  @P1 IMAD.WIDE.U32 R50, R0.reuse, 0x8, R50 ;  /* 0x0000000800321825 */ /* 0x041fe200078e0032 */
[----:B------:R1:W5:Y:S06]  /*03c0*/  @P0 LDG.E.64 R30, desc[UR6][R48.64] ;  /* 0x00000006301e0981 */ /* 0x00036c000c1e1b00 */
[----:B------:R-:W0:Y:S01]  /*03d0*/  LDC.64 R58, c[0x0][0x3d0] ;  /* 0x0000f400ff3a7b82 */ /* 0x000e220000000a00 */
[C---:B----4-:R-:W-:Y:S01]  /*03e0*/  @P1 IMAD.WIDE.U32 R52, R0.reuse, 0x8, R52 ;  /* 0x0000000800341825 */ /* 0x050fe200078e0034 */
[----:B------:R1:W5:Y:S06]  /*03f0*/  @P1 LDG.E.64 R32, desc[UR6][R50.64] ;  /* 0x0000000632201981 */ /* 0x00036c000c1e1b00 */
[----:B------:R-:W4:Y:S01]  /*0400*/  LDC.64 R60, c[0x0][0x3d8] ;  /* 0x0000f600ff3c7b82 */ /* 0x000f220000000a00 */
[----:B------:R-:W-:Y:S01]  /*0410*/  @P1 VIADD R0, R0, 0x100 ;  /* 0x0000010000001836 */ /* 0x000fe20000000000 */
[----:B------:R1:W5:Y:S01]  /*0420*/  @P1 LDG.E.64 R34, desc[UR6][R52.64] ;  /* 0x0000000634221981 */ /* 0x000362000c1e1b00 */
[----:B------:R-:W-:-:S02]  /*0430*/  ISETP.GE.U32.AND P4, PT, R15, 0x600, PT ;  /* 0x000006000f00780c */ /* 0x000fc40003f86070 */
[C---:B--2---:R-:W-:Y:S01]  /*0440*/  @P2 IMAD.WIDE.U32 R54, R0.reuse, 0x8, R54 ;  /* 0x0000000800362825 */ /* 0x044fe200078e0036 */
[----:B------:R-:W-:Y:S02]  /*0450*/  @P5 CS2R R26, SRZ ;  /* 0x00000000001a5805 */ /* 0x000fe4000001ff00 */
[----:B------:R-:W-:Y:S01]  /*0460*/  P2R R17, PR, RZ, 0x20 ;  /* 0x00000020ff117803 */ /* 0x000fe20000000000 */
[C---:B---3--:R-:W-:Y:S01]  /*0470*/  @P2 IMAD.WIDE.U32 R56, R0.reuse, 0x8, R56 ;  /* 0x0000000800382825 */ /* 0x048fe200078e0038 */
[----:B------:R1:W5:Y:S03]  /*0480*/  @P2 LDG.E.64 R36, desc[UR6][R54.64] ;  /* 0x0000000636242981 */ /* 0x000366000c1e1b00 */
[----:B------:R-:W-:Y:S01]  /*0490*/  @P2 VIADD R0, R0, 0x100 ;  /* 0x0000010000002836 */ /* 0x000fe20000000000 */
[----:B------:R1:W5:Y:S03]  /*04a0*/  @P2 LDG.E.64 R38, desc[UR6][R56.64] ;  /* 0x0000000638262981 */ /* 0x000366000c1e1b00 */
[----:B0-----:R-:W-:-:S05]  /*04b0*/  @P3 IMAD.WIDE.U32 R58, R0, 0x8, R58 ;  /* 0x00000008003a3825 */ /* 0x001fca00078e003a */
[----:B------:R1:W5:Y:S01]  /*04c0*/  @P3 LDG.E.64 R40, desc[UR6][R58.64] ;  /* 0x000000063a283981 */ /* 0x000362000c1e1b00 */
[----:B----4-:R-:W-:-:S05]  /*04d0*/  @P3 IMAD.WIDE.U32 R60, R0, 0x8, R60 ;  /* 0x00000008003c3825 */ /* 0x010fca00078e003c */
[----:B------:R1:W5:Y:S01]  /*04e0*/  @P3 LDG.E.64 R2, desc[UR6][R60.64] ;  /* 0x000000063c023981 */ /* 0x000362000c1e1b00 */
[----:B------:R-:W-:Y:S02]  /*04f0*/  @P0 CS2R R24, SRZ ;  /* 0x0000000000180805 */ /* 0x000fe4000001ff00 */
[----:B------:R-:W-:Y:S02]  /*0500*/  @P1 CS2R R22, SRZ ;  /* 0x0000000000161805 */ /* 0x000fe4000001ff00 */
[----:B------:R-:W-:Y:S02]  /*0510*/  @P2 CS2R R20, SRZ ;  /* 0x0000000000142805 */ /* 0x000fe4000001ff00 */
[----:B------:R-:W-:Y:S01]  /*0520*/  @P3 CS2R R18, SRZ ;  /* 0x0000000000123805 */ /* 0x000fe2000001ff00 */
[----:B------:R-:W-:Y:S01]  /*0530*/  IMAD.MOV.U32 R78, RZ, RZ, R26 ;  /* 0x000000ffff4e7224 */ /* 0x000fe200078e001a */
[----:B------:R-:W-:Y:S01]  /*0540*/  MOV R79, R27 ;  /* 0x0000001b004f7202 */ /* 0x000fe20000000f00 */
[----:B------:R-:W-:Y:S01]  /*0550*/  IMAD.MOV.U32 R77, RZ, RZ, R25 ;  /* 0x000000ffff4d7224 */ /* 0x000fe200078e0019 */
[----:B------:R-:W-:Y:S01]  /*0560*/  MOV R76, R24 ;  /* 0x00000018004c7202 */ /* 0x000fe20000000f00 */
[----:B------:R-:W-:Y:S01]  /*0570*/  IMAD.MOV.U32 R72, RZ, RZ, R20 ;  /* 0x000000ffff487224 */ /* 0x000fe200078e0014 */
[----:B------:R-:W-:Y:S01]  /*0580*/  MOV R70, R18 ;  /* 0x0000001200467202 */ /* 0x000fe20000000f00 */
[----:B------:R-:W-:Y:S01]  /*0590*/  IMAD.MOV.U32 R71, RZ, RZ, R19 ;  /* 0x000000ffff477224 */ /* 0x000fe200078e0013 */
[----:B------:R-:W-:Y:S01]  /*05a0*/  MOV R73, R21 ;  /* 0x0000001500497202 */ /* 0x000fe20000000f00 */
[----:B------:R-:W-:-:S02]  /*05b0*/  IMAD.MOV.U32 R74, RZ, RZ, R22 ;  /* 0x000000ffff4a7224 */ /* 0x000fc400078e0016 */
[----:B------:R-:W-:Y:S02]  /*05c0*/  IMAD.MOV.U32 R75, RZ, RZ, R23 ;  /* 0x000000ffff4b7224 */ /* 0x000fe400078e0017 */
[----:B------:R-:W-:Y:S01]  /*05d0*/  @P3 VIADD R0, R0, 0x100 ;  /* 0x0000010000003836 */ /* 0x000fe20000000000 */
[----:B-1----:R-:W-:Y:S06]  /*05e0*/  @!P4 BRA `(.L_x_10921) ;  /* 0x0000000c00fcc947 */ /* 0x002fec0003800000 */
[----:B------:R-:W0:Y:S08]  /*05f0*/  LDC.64 R42, c[0x0][0x3d8] ;  /* 0x0000f600ff2a7b82 */ /* 0x000e300000000a00 */
[----:B------:R-:W1:Y:S01]  /*0600*/  LDC.64 R44, c[0x0][0x3d0] ;  /* 0x0000f400ff2c7b82 */ /* 0x000e620000000a00 */
[----:B0-----:R-:W-:-:S06]  /*0610*/  IMAD.WIDE.U32 R42, R0, 0x8, R42 ;  /* 0x00000008002a7825 */ /* 0x001fcc00078e002a */
[----:B------:R-:W5:Y:S01]  /*0620*/  LDG.E.64 R42, desc[UR6][R42.64] ;  /* 0x000000062a2a7981 */ /* 0x000f62000c1e1b00 */
[----:B-1----:R-:W-:-:S06]  /*0630*/  IMAD.WIDE.U32 R44, R0, 0x8, R44 ;  /* 0x00000008002c7825 */ /* 0x002fcc00078e002c */
[----:B------:R-:W5:Y:S01]  /*0640*/  LDG.E.64 R44, desc[UR6][R44.64] ;  /* 0x000000062c2c7981 */ /* 0x000f62000c1e1b00 */
[----:B------:R-:W-:Y:S02]  /*0650*/  CS2R R80, SRZ ;  /* 0x0000000000507805 */ /* 0x000fe4000001ff00 */
[----:B------:R-:W-:Y:S01]  /*0660*/  CS2R R82, SRZ ;  /* 0x0000000000527805 */ /* 0x000fe2000001ff00 */
        /* <DEDUP_REMOVED lines=8> */
[----:B------:R-:W-:Y:S02]  /*06f0*/  IMAD.MOV.U32 R78, RZ, RZ, R26 ;  /* 0x000000ffff4e7224 */ /* 0x000fe400078e001a */
[----:B------:R-:W-:Y:S01]  /*0700*/  IMAD.MOV.U32 R79, RZ, RZ, R27 ;  /* 0x000000ffff4f7224 */ /* 0x000fe200078e001b */
[----:B------:R-:W-:Y:S06]  /*0710*/  BRA `(.L_x_10921) ;  /* 0x0000000c00b07947 */ /* 0x000fec0003800000 */
.L_x_10920:
[C---:B------:R-:W-:Y:S01]  /*0720*/  ISETP.GE.U32.AND P5, PT, R15.reuse, 0x100, PT ;  /* 0x000001000f00780c */ /* 0x040fe20003fa6070 */
[----:B------:R-:W0:Y:S01]  /*0730*/  LDC.64 R44, c[0x0][0x3d0] ;  /* 0x0000f400ff2c7b82 */ /* 0x000e220000000a00 */
[C---:B------:R-:W-:Y:S02]  /*0740*/  ISETP.GE.U32.AND P0, PT, R15.reuse, 0x200, PT ;  /* 0x000002000f00780c */ /* 0x040fe40003f06070 */
[C---:B------:R-:W-:Y:S02]  /*0750*/  ISETP.GE.U32.AND P1, PT, R15.reuse, 0x300, PT ;  /* 0x000003000f00780c */ /* 0x040fe40003f26070 */
[C---:B------:R-:W-:Y:S02]  /*0760*/  ISETP.GE.U32.AND P2, PT, R15.reuse, 0x400, PT ;  /* 0x000004000f00780c */ /* 0x040fe40003f46070 */
[----:B------:R-:W-:Y:S01]  /*0770*/  ISETP.GE.U32.AND P3, PT, R15, 0x500, PT ;  /* 0x000005000f00780c */ /* 0x000fe20003f66070 */
[----:B------:R-:W1:Y:S08]  /*0780*/  LDC.64 R46, c[0x0][0x3d8] ;  /* 0x0000f600ff2e7b82 */ /* 0x000e700000000a00 */
[----:B------:R-:W2:Y:S08]  /*0790*/  LDC.64 R48, c[0x0][0x3d0] ;  /* 0x0000f400ff307b82 */ /* 0x000eb00000000a00 */
[----:B------:R-:W3:Y:S01]  /*07a0*/  LDC.64 R50, c[0x0][0x3d8] ;  /* 0x0000f600ff327b82 */ /* 0x000ee20000000a00 */
[----:B0-----:R-:W-:-:S07]  /*07b0*/  @P5 IMAD.WIDE.U32 R44, R0, 0x8, R44 ;  /* 0x00000008002c5825 */ /* 0x001fce00078e002c */
[----:B------:R-:W0:Y:S01]  /*07c0*/  LDC.64 R54, c[0x0][0x3d0] ;  /* 0x0000f400ff367b82 */ /* 0x000e220000000a00 */
[----:B-1----:R-:W-:Y:S01]  /*07d0*/  @P5 IMAD.WIDE.U32 R46, R0, 0x8, R46 ;  /* 0x00000008002e5825 */ /* 0x002fe200078e002e */
[----:B------:R1:W5:Y:S06]  /*07e0*/  @P5 LDG.E.64 R8, desc[UR6][R44.64] ;  /* 0x000000062c085981 */ /* 0x00036c000c1e1b00 */
[----:B------:R-:W4:Y:S01]  /*07f0*/  LDC.64 R56, c[0x0][0x3d8] ;  /* 0x0000f600ff387b82 */ /* 0x000f220000000a00 */
[----:B------:R1:W5:Y:S07]  /*0800*/  @P5 LDG.E.64 R10, desc[UR6][R46.64] ;  /* 0x000000062e0a5981 */ /* 0x00036e000c1e1b00 */
[----:B------:R-:W1:Y:S08]  /*0810*/  LDC.64 R60, c[0x0][0x3d0] ;  /* 0x0000f400ff3c7b82 */ /* 0x000e700000000a00 */
[----:B------:R-:W1:Y:S08]  /*0820*/  LDC.64 R62, c[0x0][0x3d8] ;  /* 0x0000f600ff3e7b82 */ /* 0x000e700000000a00 */
[----:B------:R-:W1:Y:S08]  /*0830*/  LDC.64 R66, c[0x0][0x3d0] ;  /* 0x0000f400ff427b82 */ /* 0x000e700000000a00 */
[----:B------:R-:W1:Y:S01]  /*0840*/  LDC.64 R80, c[0x0][0x3d8] ;  /* 0x0000f600ff507b82 */ /* 0x000e620000000a00 */
[----:B------:R-:W-:-:S02]  /*0850*/  ISETP.GE.U32.AND P4, PT, R15, 0x600, PT ;  /* 0x000006000f00780c */ /* 0x000fc40003f86070 */
[----:B------:R-:W-:Y:S02]  /*0860*/  @P5 CS2R R26, SRZ ;  /* 0x00000000001a5805 */ /* 0x000fe4000001ff00 */
[----:B------:R-:W-:-:S03]  /*0870*/  P2R R17, PR, RZ, 0x20 ;  /* 0x00000020ff117803 */ /* 0x000fc60000000000 */
[----:B------:R-:W2:Y:S08]  /*0880*/  @P5 LDC.64 R42, c[0x0][0x440] ;  /* 0x00011000ff2a5b82 */ /* 0x000eb00000000a00 */
[----:B------:R-:W0:Y:S08]  /*0890*/  @P0 LDC.64 R52, c[0x0][0x440] ;  /* 0x00011000ff340b82 */ /* 0x000e300000000a00 */
[----:B------:R-:W1:Y:S08]  /*08a0*/  @P1 LDC.64 R58, c[0x0][0x440] ;  /* 0x00011000ff3a1b82 */ /* 0x000e700000000a00 */
[----:B------:R-:W1:Y:S01]  /*08b0*/  @P2 LDC.64 R64, c[0x0][0x440] ;  /* 0x00011000ff402b82 */ /* 0x000e620000000a00 */
[C---:B--2---:R-:W-:Y:S01]  /*08c0*/  @P5 IMAD.WIDE.U32 R42, R0.reuse, 0x8, R42 ;  /* 0x00000008002a5825 */ /* 0x044fe200078e002a */
[----:B------:R-:W-:-:S04]  /*08d0*/  @P5 LOP3.LUT R0, R0, 0x100, RZ, 0xfc, !PT ;  /* 0x0000010000005812 */ /* 0x000fc800078efcff */
[----:B------:R2:W5:Y:S01]  /*08e0*/  @P5 LD.E.64 R78, desc[UR6][R42.64] ;  /* 0x000000062a4e5980 */ /* 0x000562000c101b00 */
[C---:B------:R-:W-:Y:S01]  /*08f0*/  @P0 IMAD.WIDE.U32 R48, R0.reuse, 0x8, R48 ;  /* 0x0000000800300825 */ /* 0x040fe200078e0030 */
[----:B------:R-:W2:Y:S03]  /*0900*/  @P3 LDC.64 R82, c[0x0][0x440] ;  /* 0x00011000ff523b82 */ /* 0x000ea60000000a00 */
[C---:B---3--:R-:W-:Y:S01]  /*0910*/  @P0 IMAD.WIDE.U32 R50, R0.reuse, 0x8, R50 ;  /* 0x0000000800320825 */ /* 0x048fe200078e0032 */
[----:B------:R3:W5:Y:S03]  /*0920*/  @P0 LDG.E.64 R28, desc[UR6][R48.64] ;  /* 0x00000006301c0981 */ /* 0x000766000c1e1b00 */
[C---:B0-----:R-:W-:Y:S01]  /*0930*/  @P0 IMAD.WIDE.U32 R52, R0.reuse, 0x8, R52 ;  /* 0x0000000800340825 */ /* 0x041fe200078e0034 */
[----:B------:R-:W-:Y:S01]  /*0940*/  @P0 IADD3 R0, PT, PT, R0, 0x100, RZ ;  /* 0x0000010000000810 */ /* 0x000fe20007ffe0ff */
[----:B------:R3:W5:Y:S04]  /*0950*/  @P0 LDG.E.64 R30, desc[UR6][R50.64] ;  /* 0x00000006321e0981 */ /* 0x000768000c1e1b00 */
[C---:B------:R-:W-:Y:S01]  /*0960*/  @P1 IMAD.WIDE.U32 R54, R0.reuse, 0x8, R54 ;  /* 0x0000000800361825 */ /* 0x040fe200078e0036 */
[----:B------:R3:W5:Y:S03]  /*0970*/  @P0 LD.E.64 R76, desc[UR6][R52.64] ;  /* 0x00000006344c0980 */ /* 0x000766000c101b00 */
[C---:B----4-:R-:W-:Y:S01]  /*0980*/  @P1 IMAD.WIDE.U32 R56, R0.reuse, 0x8, R56 ;  /* 0x0000000800381825 */ /* 0x050fe200078e0038 */
[----:B------:R3:W5:Y:S03]  /*0990*/  @P1 LDG.E.64 R32, desc[UR6][R54.64] ;  /* 0x0000000636201981 */ /* 0x000766000c1e1b00 */
[C---:B-1----:R-:W-:Y:S01]  /*09a0*/  @P1 IMAD.WIDE.U32 R58, R0.reuse, 0x8, R58 ;  /* 0x00000008003a1825 */ /* 0x042fe200078e003a */
[----:B------:R3:W5:Y:S03]  /*09b0*/  @P1 LDG.E.64 R34, desc[UR6][R56.64] ;  /* 0x0000000638221981 */ /* 0x000766000c1e1b00 */
[----:B------:R-:W-:Y:S01]  /*09c0*/  @P1 VIADD R0, R0, 0x100 ;  /* 0x0000010000001836 */ /* 0x000fe20000000000 */
[----:B------:R3:W5:Y:S03]  /*09d0*/  @P1 LD.E.64 R74, desc[UR6][R58.64] ;  /* 0x000000063a4a1980 */ /* 0x000766000c101b00 */
[----:B------:R-:W-:-:S04]  /*09e0*/  @P2 IMAD.WIDE.U32 R60, R0, 0x8, R60 ;  /* 0x00000008003c2825 */ /* 0x000fc800078e003c */
[C---:B------:R-:W-:Y:S01]  /*09f0*/  @P2 IMAD.WIDE.U32 R62, R0.reuse, 0x8, R62 ;  /* 0x00000008003e2825 */ /* 0x040fe200078e003e */
[----:B------:R3:W5:Y:S03]  /*0a00*/  @P2 LDG.E.64 R36, desc[UR6][R60.64] ;  /* 0x000000063c242981 */ /* 0x000766000c1e1b00 */
[C---:B------:R-:W-:Y:S01]  /*0a10*/  @P2 IMAD.WIDE.U32 R64, R0.reuse, 0x8, R64 ;  /* 0x0000000800402825 */ /* 0x040fe200078e0040 */
[----:B------:R3:W5:Y:S03]  /*0a20*/  @P2 LDG.E.64 R38, desc[UR6][R62.64] ;  /* 0x000000063e262981 */ /* 0x000766000c1e1b00 */
[----:B------:R-:W-:Y:S01]  /*0a30*/  @P2 VIADD R0, R0, 0x100 ;  /* 0x0000010000002836 */ /* 0x000fe20000000000 */
[----:B------:R3:W5:Y:S03]  /*0a40*/  @P2 LD.E.64 R72, desc[UR6][R64.64] ;  /* 0x0000000640482980 */ /* 0x000766000c101b00 */
[----:B------:R-:W-:-:S04]  /*0a50*/  @P3 IMAD.WIDE.U32 R66, R0, 0x8, R66 ;  /* 0x0000000800423825 */ /* 0x000fc800078e0042 */
[C---:B------:R-:W-:Y:S01]  /*0a60*/  @P3 IMAD.WIDE.U32 R80, R0.reuse, 0x8, R80 ;  /* 0x0000000800503825 */ /* 0x040fe200078e0050 */
[----:B------:R3:W5:Y:S03]  /*0a70*/  @P3 LDG.E.64 R40, desc[UR6][R66.64] ;  /* 0x0000000642283981 */ /* 0x000766000c1e1b00 */
[----:B--2---:R-:W-:Y:S01]  /*0a80*/  @P3 IMAD.WIDE.U32 R82, R0, 0x8, R82 ;  /* 0x0000000800523825 */ /* 0x004fe200078e0052 */
[----:B------:R3:W5:Y:S04]  /*0a90*/  @P3 LDG.E.64 R2, desc[UR6][R80.64] ;  /* 0x0000000650023981 */ /* 0x000768000c1e1b00 */
[----:B------:R3:W5:Y:S01]  /*0aa0*/  @P3 LD.E.64 R70, desc[UR6][R82.64] ;  /* 0x0000000652463980 */ /* 0x000762000c101b00 */
[----:B------:R-:W-:-:S02]  /*0ab0*/  @P0 CS2R R24, SRZ ;  /* 0x0000000000180805 */ /* 0x000fc4000001ff00 */
[----:B------:R-:W-:Y:S02]  /*0ac0*/  @P1 CS2R R22, SRZ ;  /* 0x0000000000161805 */ /* 0x000fe4000001ff00 */
[----:B------:R-:W-:Y:S02]  /*0ad0*/  @P2 CS2R R20, SRZ ;  /* 0x0000000000142805 */ /* 0x000fe4000001ff00 */
[----:B------:R-:W-:Y:S02]  /*0ae0*/  @P3 CS2R R18, SRZ ;  /* 0x0000000000123805 */ /* 0x000fe4000001ff00 */
[----:B------:R-:W-:Y:S01]  /*0af0*/  @P3 IADD3 R0, PT, PT, R0, 0x100, RZ ;  /* 0x0000010000003810 */ /* 0x000fe20007ffe0ff */
[----:B---3--:R-:W-:Y:S06]  /*0b00*/  @!P4 BRA `(.L_x_10921) ;  /* 0x0000000800b4c947 */ /* 0x008fec0003800000 */
        /* <DEDUP_REMOVED lines=11> */
.L_x_10919:
        /* <DEDUP_REMOVED lines=10> */
[----:B------:R-:W1:Y:S01]  /*0c60*/  LDC.64 R46, c[0x0][0x3d8] ;  /* 0x0000f600ff2e7b82 */ /* 0x000e620000000a00 */
[----:B------:R-:W-:-:S07]  /*0c70*/  P2R R17, PR, RZ, 0x10 ;  /* 0x00000010ff117803 */ /* 0x000fce0000000000 */
        /* <DEDUP_REMOVED lines=24> */
[----:B---3--:R-:W-:-:S04]  /*0e00*/  @P0 IMAD.WIDE.U32 R60, R0, 0x8, R60 ;  /* 0x00000008003c0825 */ /* 0x008fc800078e003c */
[----:B------:R-:W-:Y:S01]  /*0e10*/  @P0 VIADD R0, R0, 0x100 ;  /* 0x0000010000000836 */ /* 0x000fe20000000000 */
        /* <DEDUP_REMOVED lines=33> */
[C---:B------:R-:W-:Y:S01]  /*1030*/  @P3 IMAD.WIDE.U32 R92, R0.reuse, 0x8, R92 ;  /* 0x00000008005c3825 */ /* 0x040fe200078e005c */
[----:B------:R1:W5:Y:S04]  /*1040*/  @P3 LD.E.64 R18, desc[UR6][R90.64] ;  /* 0x000000065a123980 */ /* 0x000368000c101b00 */
[----:B------:R1:W5:Y:S01]  /*1050*/  @P3 LD.E.64 R70, desc[UR6][R92.64] ;  /* 0x000000065c463980 */ /* 0x000362000c101b00 */
[----:B------:R-:W-:Y:S01]  /*1060*/  ISETP.GE.U32.AND P0, PT, R15, 0x600, PT ;  /* 0x000006000f00780c */ /* 0x000fe20003f06070 */
[----:B------:R-:W-:-:S12]  /*1070*/  @P3 VIADD R0, R0, 0x100 ;  /* 0x0000010000003836 */ /* 0x000fd80000000000 */
        /* <DEDUP_REMOVED lines=14> */
.L_x_10922:
[C---:B------:R-:W-:Y:S01]  /*1160*/  ISETP.GE.U32.AND P5, PT, R15.reuse, 0x100, PT ;  /* 0x000001000f00780c */ /* 0x040fe20003fa6070 */
[----:B------:R-:W0:Y:S01]  /*1170*/  LDC.64 R54, c[0x0][0x3d0] ;  /* 0x0000f400ff367b82 */ /* 0x000e220000000a00 */
[C---:B------:R-:W-:Y:S02]  /*1180*/  ISETP.GE.U32.AND P0, PT, R15.reuse, 0x200, PT ;  /* 0x000002000f00780c */ /* 0x040fe40003f06070 */
[C---:B------:R-:W-:Y:S02]  /*1190*/  ISETP.GE.U32.AND P1, PT, R15.reuse, 0x300, PT ;  /* 0x000003000f00780c */ /* 0x040fe40003f26070 */
[C---:B------:R-:W-:Y:S02]  /*11a0*/  ISETP.GE.U32.AND P2, PT, R15.reuse, 0x400, PT ;  /* 0x000004000f00780c */ /* 0x040fe40003f46070 */
[C---:B------:R-:W-:Y:S01]  /*11b0*/  ISETP.GE.U32.AND P3, PT, R15.reuse, 0x500, PT ;  /* 0x000005000f00780c */ /* 0x040fe20003f66070 */
[----:B------:R-:W1:Y:S01]  /*11c0*/  LDC.64 R48, c[0x0][0x3d8] ;  /* 0x0000f600ff307b82 */ /* 0x000e620000000a00 */
[----:B------:R-:W-:-:S02]  /*11d0*/  ISETP.GE.U32.AND P4, PT, R15, 0x600, PT ;  /* 0x000006000f00780c */ /* 0x000fc40003f86070 */
[----:B------:R-:W-:-:S05]  /*11e0*/  P2R R17, PR, RZ, 0x20 ;  /* 0x00000020ff117803 */ /* 0x000fca0000000000 */
[----:B------:R-:W2:Y:S08]  /*11f0*/  @P5 LDC.64 R46, c[0x0][0x438] ;  /* 0x00010e00ff2e5b82 */ /* 0x000eb00000000a00 */
[----:B------:R-:W3:Y:S01]  /*1200*/  LDC.64 R58, c[0x0][0x3d0] ;  /* 0x0000f400ff3a7b82 */ /* 0x000ee20000000a00 */
[----:B0-----:R-:W-:-:S05]  /*1210*/  @P5 IMAD.WIDE.U32 R54, R0, 0x8, R54 ;  /* 0x0000000800365825 */ /* 0x001fca00078e0036 */
[----:B------:R0:W5:Y:S02]  /*1220*/  @P5 LDG.E.64 R8, desc[UR6][R54.64] ;  /* 0x0000000636085981 */ /* 0x000164000c1e1b00 */
[----:B------:R-:W4:Y:S01]  /*1230*/  @P0 LDC.64 R60, c[0x0][0x438] ;  /* 0x00010e00ff3c0b82 */ /* 0x000f220000000a00 */
[----:B-1----:R-:W-:-:S05]  /*1240*/  @P5 IMAD.WIDE.U32 R56, R0, 0x8, R48 ;  /* 0x0000000800385825 */ /* 0x002fca00078e0030 */
[----:B------:R1:W5:Y:S02]  /*1250*/  @P5 LDG.E.64 R10, desc[UR6][R56.64] ;  /* 0x00000006380a5981 */ /* 0x000364000c1e1b00 */
[----:B------:R-:W0:Y:S01]  /*1260*/  LDC.64 R62, c[0x0][0x3d8] ;  /* 0x0000f600ff3e7b82 */ /* 0x000e220000000a00 */
[C---:B--2---:R-:W-:Y:S01]  /*1270*/  @P5 IMAD.WIDE.U32 R46, R0.reuse, 0x8, R46 ;  /* 0x00000008002e5825 */ /* 0x044fe200078e002e */
[----:B------:R-:W-:-:S04]  /*1280*/  @P5 LOP3.LUT R0, R0, 0x100, RZ, 0xfc, !PT ;  /* 0x0000010000005812 */ /* 0x000fc800078efcff */
[----:B------:R1:W5:Y:S02]  /*1290*/  @P5 LD.E.64 R26, desc[UR6][R46.64] ;  /* 0x000000062e1a5980 */ /* 0x000364000c101b00 */
[----:B------:R-:W2:Y:S01]  /*12a0*/  LDC.64 R64, c[0x0][0x3d0] ;  /* 0x0000f400ff407b82 */ /* 0x000ea20000000a00 */
[----:B---3--:R-:W-:-:S05]  /*12b0*/  @P0 IMAD.WIDE.U32 R58, R0, 0x8, R58 ;  /* 0x00000008003a0825 */ /* 0x008fca00078e003a */
[----:B------:R1:W5:Y:S02]  /*12c0*/  @P0 LDG.E.64 R28, desc[UR6][R58.64] ;  /* 0x000000063a1c0981 */ /* 0x000364000c1e1b00 */
[----:B------:R-:W3:Y:S01]  /*12d0*/  @P1 LDC.64 R66, c[0x0][0x438] ;  /* 0x00010e00ff421b82 */ /* 0x000ee20000000a00 */
[----:B----4-:R-:W-:-:S05]  /*12e0*/  @P0 IMAD.WIDE.U32 R48, R0, 0x8, R60 ;  /* 0x0000000800300825 */ /* 0x010fca00078e003c */
[----:B------:R1:W5:Y:S02]  /*12f0*/  @P0 LD.E.64 R24, desc[UR6][R48.64] ;  /* 0x0000000630180980 */ /* 0x000364000c101b00 */
[----:B------:R-:W4:Y:S01]  /*1300*/  LDC.64 R84, c[0x0][0x3d8] ;  /* 0x0000f600ff547b82 */ /* 0x000f220000000a00 */
[----:B0-----:R-:W-:-:S04]  /*1310*/  @P0 IMAD.WIDE.U32 R62, R0, 0x8, R62 ;  /* 0x00000008003e0825 */ /* 0x001fc800078e003e */
[----:B------:R-:W-:Y:S01]  /*1320*/  @P0 VIADD R0, R0, 0x100 ;  /* 0x0000010000000836 */ /* 0x000fe20000000000 */
[----:B------:R1:W5:Y:S02]  /*1330*/  @P0 LDG.E.64 R30, desc[UR6][R62.64] ;  /* 0x000000063e1e0981 */ /* 0x000364000c1e1b00 */
[----:B------:R-:W0:Y:S01]  /*1340*/  LDC.64 R86, c[0x0][0x3d0] ;  /* 0x0000f400ff567b82 */ /* 0x000e220000000a00 */
[----:B--2---:R-:W-:-:S05]  /*1350*/  @P1 IMAD.WIDE.U32 R64, R0, 0x8, R64 ;  /* 0x0000000800401825 */ /* 0x004fca00078e0040 */
[----:B------:R1:W5:Y:S02]  /*1360*/  @P1 LDG.E.64 R32, desc[UR6][R64.64] ;  /* 0x0000000640201981 */ /* 0x000364000c1e1b00 */
[----:B------:R-:W2:Y:S01]  /*1370*/  LDC.64 R52, c[0x0][0x3d8] ;  /* 0x0000f600ff347b82 */ /* 0x000ea20000000a00 */
[----:B---3--:R-:W-:-:S05]  /*1380*/  @P1 IMAD.WIDE.U32 R66, R0, 0x8, R66 ;  /* 0x0000000800421825 */ /* 0x008fca00078e0042 */
[----:B------:R1:W5:Y:S02]  /*1390*/  @P1 LD.E.64 R22, desc[UR6][R66.64] ;  /* 0x0000000642161980 */ /* 0x000364000c101b00 */
[----:B------:R-:W3:Y:S01]  /*13a0*/  @P2 LDC.64 R88, c[0x0][0x438] ;  /* 0x00010e00ff582b82 */ /* 0x000ee20000000a00 */
[C---:B----4-:R-:W-:Y:S01]  /*13b0*/  @P1 IMAD.WIDE.U32 R84, R0.reuse, 0x8, R84 ;  /* 0x0000000800541825 */ /* 0x050fe200078e0054 */
[----:B------:R-:W-:-:S04]  /*13c0*/  @P1 IADD3 R0, PT, PT, R0, 0x100, RZ ;  /* 0x0000010000001810 */ /* 0x000fc80007ffe0ff */
[----:B------:R1:W5:Y:S02]  /*13d0*/  @P1 LDG.E.64 R34, desc[UR6][R84.64] ;  /* 0x0000000654221981 */ /* 0x000364000c1e1b00 */
[----:B------:R-:W4:Y:S01]  /*13e0*/  LDC.64 R90, c[0x0][0x3d0] ;  /* 0x0000f400ff5a7b82 */ /* 0x000f220000000a00 */
[----:B0-----:R-:W-:-:S05]  /*13f0*/  @P2 IMAD.WIDE.U32 R86, R0, 0x8, R86 ;  /* 0x0000000800562825 */ /* 0x001fca00078e0056 */
[----:B------:R1:W5:Y:S02]  /*1400*/  @P2 LDG.E.64 R36, desc[UR6][R86.64] ;  /* 0x0000000656242981 */ /* 0x000364000c1e1b00 */
[----:B------:R-:W0:Y:S01]  /*1410*/  LDC.64 R50, c[0x0][0x3d8] ;  /* 0x0000f600ff327b82 */ /* 0x000e220000000a00 */
[----:B--2---:R-:W-:-:S05]  /*1420*/  @P2 IMAD.WIDE.U32 R60, R0, 0x8, R52 ;  /* 0x00000008003c2825 */ /* 0x004fca00078e0034 */
[----:B------:R1:W5:Y:S02]  /*1430*/  @P2 LDG.E.64 R38, desc[UR6][R60.64] ;  /* 0x000000063c262981 */ /* 0x000364000c1e1b00 */
[----:B------:R-:W2:Y:S01]  /*1440*/  @P3 LDC.64 R92, c[0x0][0x438] ;  /* 0x00010e00ff5c3b82 */ /* 0x000ea20000000a00 */
[----:B---3--:R-:W-:-:S04]  /*1450*/  @P2 IMAD.WIDE.U32 R88, R0, 0x8, R88 ;  /* 0x0000000800582825 */ /* 0x008fc800078e0058 */
[----:B------:R-:W-:Y:S01]  /*1460*/  @P2 VIADD R0, R0, 0x100 ;  /* 0x0000010000002836 */ /* 0x000fe20000000000 */
[----:B------:R1:W5:Y:S02]  /*1470*/  @P2 LD.E.64 R20, desc[UR6][R88.64] ;  /* 0x0000000658142980 */ /* 0x000364000c101b00 */
[----:B------:R-:W3:Y:S08]  /*1480*/  LDC.64 R102, c[0x0][0x3d8] ;  /* 0x0000f600ff667b82 */ /* 0x000ef00000000a00 */
[----:B------:R-:W1:Y:S08]  /*1490*/  LDC.64 R98, c[0x0][0x3d0] ;  /* 0x0000f400ff627b82 */ /* 0x000e700000000a00 */
[----:B------:R-:W1:Y:S01]  /*14a0*/  @P4 LDC.64 R100, c[0x0][0x438] ;  /* 0x00010e00ff644b82 */ /* 0x000e620000000a00 */
[----:B----4-:R-:W-:-:S04]  /*14b0*/  @P3 IMAD.WIDE.U32 R90, R0, 0x8, R90 ;  /* 0x00000008005a3825 */ /* 0x010fc800078e005a */
[C---:B--2---:R-:W-:Y:S01]  /*14c0*/  @P3 IMAD.WIDE.U32 R92, R0.reuse, 0x8, R92 ;  /* 0x00000008005c3825 */ /* 0x044fe200078e005c */
[----:B------:R2:W5:Y:S03]  /*14d0*/  @P3 LDG.E.64 R40, desc[UR6][R90.64] ;  /* 0x000000065a283981 */ /* 0x000566000c1e1b00 */
[C---:B0-----:R-:W-:Y:S01]  /*14e0*/  @P3 IMAD.WIDE.U32 R94, R0.reuse, 0x8, R50 ;  /* 0x00000008005e3825 */ /* 0x041fe200078e0032 */
[----:B------:R2:W5:Y:S03]  /*14f0*/  @P3 LD.E.64 R18, desc[UR6][R92.64] ;  /* 0x000000065c123980 */ /* 0x000566000c101b00 */
[----:B------:R-:W-:Y:S01]  /*1500*/  @P3 VIADD R0, R0, 0x100 ;  /* 0x0000010000003836 */ /* 0x000fe20000000000 */
[----:B------:R2:W5:Y:S03]  /*1510*/  @P3 LDG.E.64 R2, desc[UR6][R94.64] ;  /* 0x000000065e023981 */ /* 0x000566000c1e1b00 */
[----:B---3--:R-:W-:-:S04]  /*1520*/  @P4 IMAD.WIDE.U32 R54, R0, 0x8, R102 ;  /* 0x0000000800364825 */ /* 0x008fc800078e0066 */
[C---:B-1----:R-:W-:Y:S01]  /*1530*/  @P4 IMAD.WIDE.U32 R50, R0.reuse, 0x8, R98 ;  /* 0x0000000800324825 */ /* 0x042fe200078e0062 */
        /* <DEDUP_REMOVED lines=9> */
[----:B--2---:R-:W-:-:S07]  /*15d0*/  @P4 CS2R R82, SRZ ;  /* 0x0000000000524805 */ /* 0x004fce000001ff00 */
.L_x_10921:
[----:B------:R-:W-:Y:S05]  /*15e0*/  BSYNC.RECONVERGENT B0 ;  /* 0x0000000000007941 */ /* 0x000fea0003800200 */
.L_x_10918:
[----:B------:R-:W0:Y:S02]  /*15f0*/  LDCU UR4, c[0x0][0x384] ;  /* 0x00007080ff0477ac */ /* 0x000e240008000800 */
[----:B0-----:R-:W-:-:S13]  /*1600*/  ISETP.GE.AND P0, PT, R16, UR4, PT ;  /* 0x0000000410007c0c */ /* 0x001fda000bf06270 */
[----:B------:R-:W-:Y:S05]  /*1610*/  @P0 EXIT ;  /* 0x000000000000094d */ /* 0x000fea0003800000 */
[----:B-----5:R-:W-:Y:S01]  /*1620*/  MOV R12, R8 ;  /* 0x00000008000c7202 */ /* 0x020fe20000000f00 */
[----:B------:R-:W-:Y:S01]  /*1630*/  IMAD.MOV.U32 R7, RZ, RZ, R44 ;  /* 0x000000ffff077224 */ /* 0x000fe200078e002c */
[--C-:B------:R-:W-:Y:S01]  /*1640*/  SHF.R.U64 R115, R8, 0x10, R9.reuse ;  /* 0x0000001008737819 */ /* 0x100fe20000001209 */
[--C-:B------:R-:W-:Y:S01]  /*1650*/  IMAD.MOV.U32 R46, RZ, RZ, R9.reuse ;  /* 0x000000ffff2e7224 */ /* 0x100fe200078e0009 */
[----:B------:R-:W-:Y:S01]  /*1660*/  MOV R117, R45 ;  /* 0x0000002d00757202 */ /* 0x000fe20000000f00 */
[----:B------:R-:W-:Y:S01]  /*1670*/  IMAD.MOV.U32 R8, RZ, RZ, R10 ;  /* 0x000000ffff087224 */ /* 0x000fe200078e000a */
[----:B------:R-:W-:Y:S01]  /*1680*/  SHF.R.U32.HI R113, RZ, 0x10, R9 ;  /* 0x00000010ff717819 */ /* 0x000fe20000011609 */
[----:B------:R-:W0:Y:S01]  /*1690*/  LDCU UR4, c[0x0][0x360] ;  /* 0x00006c00ff0477ac */ /* 0x000e220008000800 */
[----:B------:R-:W-:Y:S01]  /*16a0*/  MOV R9, R11 ;  /* 0x0000000b00097202 */ /* 0x000fe20000000f00 */
[----:B------:R0:W-:Y:S01]  /*16b0*/  STL.S16 [R1+0x6], R12 ;  /* 0x0000060c01007387 */ /* 0x0001e20000100600 */
[----:B------:R-:W-:Y:S01]  /*16c0*/  PRMT R117, R117, 0x5410, R7 ;  /* 0x0000541075757816 */ /* 0x000fe20000000007 */
[----:B------:R-:W-:Y:S01]  /*16d0*/  IMAD.MOV.U32 R125, RZ, RZ, R28 ;  /* 0x000000ffff7d7224 */ /* 0x000fe200078e001c */
[----:B------:R-:W-:Y:S01]  /*16e0*/  PRMT R115, R115, 0x5410, R115 ;  /* 0x0000541073737816 */ /* 0x000fe20000000073 */
[----:B------:R-:W-:Y:S01]  /*16f0*/  STL.S16 [R1+0x4], R46 ;  /* 0x0000042e01007387 */ /* 0x000fe20000100600 */
[----:B------:R-:W-:Y:S01]  /*1700*/  SHF.R.U64 R7, R26, 0x10, R27 ;  /* 0x000000101a077819 */ /* 0x000fe2000000121b */
[----:B------:R-:W-:Y:S01]  /*1710*/  IMAD.MOV.U32 R123, RZ, RZ, R32 ;  /* 0x000000ffff7b7224 */ /* 0x000fe200078e0020 */
[----:B------:R-:W-:Y:S01]  /*1720*/  SHF.R.U32.HI R112, RZ, 0x10, R11 ;  /* 0x00000010ff707819 */ /* 0x000fe2000001160b */
[----:B------:R-:W-:Y:S01]  /*1730*/  STL.S16 [R1+0x2], R8 ;  /* 0x0000020801007387 */ /* 0x000fe20000100600 */
[----:B------:R-:W-:Y:S01]  /*1740*/  PRMT R113, R113, 0x5410, R113 ;  /* 0x0000541071717816 */ /* 0x000fe20000000071 */
[----:B------:R-:W-:Y:S01]  /*1750*/  IMAD.MOV.U32 R122, RZ, RZ, R34 ;  /* 0x000000ffff7a7224 */ /* 0x000fe200078e0022 */
[----:B------:R-:W-:Y:S01]  /*1760*/  SHF.R.U64 R114, R10, 0x10, R11 ;  /* 0x000000100a727819 */ /* 0x000fe2000000120b */
[----:B------:R1:W-:Y:S01]  /*1770*/  STL.S16 [R1], R9 ;  /* 0x0000000901007387 */ /* 0x0003e20000100600 */
[----:B------:R-:W-:Y:S01]  /*1780*/  SHF.R.U64 R110, R30, 0x10, R31 ;  /* 0x000000101e6e7819 */ /* 0x000fe2000000121f */
[----:B------:R-:W-:Y:S01]  /*1790*/  IMAD.MOV.U32 R10, RZ, RZ, R29 ;  /* 0x000000ffff0a7224 */ /* 0x000fe200078e001d */
[----:B------:R-:W-:Y:S01]  /*17a0*/  PRMT R115, R7, 0x7610, R115 ;  /* 0x0000761007737816 */ /* 0x000fe20000000073 */
[----:B0-----:R-:W-:Y:S01]  /*17b0*/  IMAD R12, R16, UR4, R97 ;  /* 0x00000004100c7c24 */ /* 0x001fe2000f8e0261 */
[----:B------:R-:W-:Y:S01]  /*17c0*/  PRMT R112, R112, 0x5410, R112 ;  /* 0x0000541070707816 */ /* 0x000fe20000000070 */
[----:B------:R-:W-:Y:S01]  /*17d0*/  IMAD.MOV.U32 R11, RZ, RZ, R31 ;  /* 0x000000ffff0b7224 */ /* 0x000fe200078e001f */
[----:B------:R-:W-:Y:S01]  /*17e0*/  SHF.R.U32.HI R7, RZ, 0x10, R79 ;  /* 0x00000010ff077819 */ /* 0x000fe2000001164f */
[----:B------:R-:W-:Y:S01]  /*17f0*/  IMAD.MOV.U32 R120, RZ, RZ, R38 ;  /* 0x000000ffff787224 */ /* 0x000fe200078e0026 */
[----:B------:R-:W-:Y:S01]  /*1800*/  SHF.R.U32.HI R108, RZ, 0x10, R31 ;  /* 0x00000010ff6c7819 */ /* 0x000fe2000001161f */
[----:B------:R-:W-:Y:S01]  /*1810*/  IMAD.MOV.U32 R119, RZ, RZ, R40 ;  /* 0x000000ffff777224 */ /* 0x000fe200078e0028 */
[----:B-1----:R-:W-:Y:S01]  /*1820*/  SHF.R.U32.HI R9, RZ, 0x10, R27 ;  /* 0x00000010ff097819 */ /* 0x002fe2000001161b */
[----:B------:R-:W-:Y:S01]  /*1830*/  IMAD.MOV.U32 R0, RZ, RZ, R42 ;  /* 0x000000ffff007224 */ /* 0x000fe200078e002a */
[----:B------:R-:W-:Y:S01]  /*1840*/  PRMT R114, R114, 0x5410, R114 ;  /* 0x0000541072727816 */ /* 0x000fe20000000072 */
[----:B------:R-:W-:Y:S01]  /*1850*/  IMAD.MOV.U32 R116, RZ, RZ, R43 ;  /* 0x000000ffff747224 */ /* 0x000fe200078e002b */
[----:B------:R-:W-:Y:S01]  /*1860*/  PRMT R113, R9, 0x7610, R113 ;  /* 0x0000761009717816 */ /* 0x000fe20000000071 */
[----:B------:R-:W0:Y:S01]  /*1870*/  LDCU UR12, c[0x0][0x408] ;  /* 0x00008100ff0c77ac */ /* 0x000e220008000800 */
[----:B------:R-:W-:-:S02]  /*1880*/  PRMT R110, R110, 0x5410, R110 ;  /* 0x000054106e6e7816 */ /* 0x000fc4000000006e */
[----:B------:R-:W-:Y:S01]  /*1890*/  SHF.R.U64 R8, R78, 0x10, R79 ;  /* 0x000000104e087819 */ /* 0x000fe2000000124f */
[----:B------:R-:W1:Y:S01]  /*18a0*/  LDCU UR15, c[0x0][0x388] ;  /* 0x00007100ff0f77ac */ /* 0x000e620008000800 */
[----:B------:R-:W-:Y:S02]  /*18b0*/  SHF.R.U64 R9, R76, 0x10, R77 ;  /* 0x000000104c097819 */ /* 0x000fe4000000124d */
[----:B------:R-:W-:Y:S01]  /*18c0*/  SHF.R.U64 R111, R28, 0x10, R29 ;  /* 0x000000101c6f7819 */ /* 0x000fe2000000121d */
[----:B------:R-:W2:Y:S01]  /*18d0*/  LDCU.U8 UR13, c[0x0][0x410] ;  /* 0x00008200ff0d77ac */ /* 0x000ea20008000000 */
[----:B------:R-:W-:Y:S02]  /*18e0*/  SHF.R.U64 R106, R34, 0x10, R35 ;  /* 0x00000010226a7819 */ /* 0x000fe40000001223 */
[----:B------:R-:W-:Y:S01]  /*18f0*/  PRMT R112, R7, 0x7610, R112 ;  /* 0x0000761007707816 */ /* 0x000fe20000000070 */
[----:B------:R-:W3:Y:S01]  /*1900*/  LDCU UR14, c[0x0][0x400] ;  /* 0x00008000ff0e77ac */ /* 0x000ee20008000800 */
[----:B------:R-:W-:-:S02]  /*1910*/  PRMT R108, R108, 0x5410, R108 ;  /* 0x000054106c6c7816 */ /* 0x000fc4000000006c */
[----:B------:R-:W-:Y:S01]  /*1920*/  SHF.R.U32.HI R7, RZ, 0x10, R77 ;  /* 0x00000010ff077819 */ /* 0x000fe2000001164d */
[----:B------:R-:W4:Y:S01]  /*1930*/  LDCU.64 UR8, c[0x0][0x398] ;  /* 0x00007300ff0877ac */ /* 0x000f220008000a00 */
[----:B------:R-:W-:Y:S02]  /*1940*/  SHF.R.U32.HI R104, RZ, 0x10, R35 ;  /* 0x00000010ff687819 */ /* 0x000fe40000011623 */
[----:B------:R-:W-:Y:S01]  /*1950*/  PRMT R114, R8, 0x7610, R114 ;  /* 0x0000761008727816 */ /* 0x000fe20000000072 */
[----:B------:R-:W0:Y:S01]  /*1960*/  LDCU.64 UR10, c[0x0][0x3a0] ;  /* 0x00007400ff0a77ac */ /* 0x000e220008000a00 */
[----:B------:R-:W-:Y:S02]  /*1970*/  PRMT R110, R9, 0x7610, R110 ;  /* 0x00007610096e7816 */ /* 0x000fe4000000006e */
[----:B------:R-:W-:Y:S01]  /*1980*/  PRMT R111, R111, 0x5410, R111 ;  /* 0x000054106f6f7816 */ /* 0x000fe2000000006f */
[----:B------:R-:W-:Y:S01]  /*1990*/  UPLOP3.LUT UP1, UPT, UPT, UPT, UPT, 0x40, 0x4 ;  /* 0x000000000004789c */ /* 0x000fe20003f2e870 */
[----:B------:R-:W-:-:S02]  /*19a0*/  PRMT R106, R106, 0x5410, R106 ;  /* 0x000054106a6a7816 */ /* 0x000fc4000000006a */
[----:B------:R-:W-:Y:S02]  /*19b0*/  SHF.R.U64 R8, R24, 0x10, R25 ;  /* 0x0000001018087819 */ /* 0x000fe40000001219 */
[----:B------:R-:W-:Y:S02]  /*19c0*/  SHF.R.U64 R9, R74, 0x10, R75 ;  /* 0x000000104a097819 */ /* 0x000fe4000000124b */
[----:B------:R-:W-:Y:S01]  /*19d0*/  SHF.R.U64 R107, R32, 0x10, R33 ;  /* 0x00000010206b7819 */ /* 0x000fe20000001221 */
[----:B------:R-:W-:Y:S01]  /*19e0*/  IMAD.MOV.U32 R32, RZ, RZ, R41 ;  /* 0x000000ffff207224 */ /* 0x000fe200078e0029 */
[----:B------:R-:W-:Y:S02]  /*19f0*/  PRMT R108, R7, 0x7610, R108 ;  /* 0x00007610076c7816 */ /* 0x000fe4000000006c */
[----:B------:R-:W-:Y:S01]  /*1a00*/  SHF.R.U32.HI R109, RZ, 0x10, R29 ;  /* 0x00000010ff6d7819 */ /* 0x000fe2000001161d */
[----:B------:R-:W-:Y:S01]  /*1a10*/  IMAD.MOV.U32 R29, RZ, RZ, R35 ;  /* 0x000000ffff1d7224 */ /* 0x000fe200078e0023 */
[----:B------:R-:W-:-:S02]  /*1a20*/  PRMT R104, R104, 0x5410, R104 ;  /* 0x0000541068687816 */ /* 0x000fc40000000068 */
[----:B------:R-:W-:Y:S02]  /*1a30*/  SHF.R.U32.HI R7, RZ, 0x10, R75 ;  /* 0x00000010ff077819 */ /* 0x000fe4000001164b */
[----:B------:R-:W-:Y:S02]  /*1a40*/  PRMT R111, R8, 0x7610, R111 ;  /* 0x00007610086f7816 */ /* 0x000fe4000000006f */
[----:B------:R-:W-:Y:S01]  /*1a50*/  PRMT R106, R9, 0x7610, R106 ;  /* 0x00007610096a7816 */ /* 0x000fe2000000006a */
[----:B------:R-:W-:Y:S01]  /*1a60*/  IMAD.HI.U32 R9, R14, -0x2daee0ad, RZ ;  /* 0xd2511f530e097827 */ /* 0x000fe200078e00ff */
[----:B------:R-:W-:Y:S02]  /*1a70*/  PRMT R125, R10, 0x5410, R125 ;  /* 0x000054100a7d7816 */ /* 0x000fe4000000007d */
[----:B------:R-:W-:Y:S02]  /*1a80*/  PRMT R107, R107, 0x5410, R107 ;  /* 0x000054106b6b7816 */ /* 0x000fe4000000006b */
[----:B------:R-:W-:-:S02]  /*1a90*/  SHF.R.U64 R8, R22, 0x10, R23 ;  /* 0x0000001016087819 */ /* 0x000fc40000001217 */
[----:B------:R-:W-:Y:S02]  /*1aa0*/  SHF.R.U64 R103, R36, 0x10, R37 ;  /* 0x0000001024677819 */ /* 0x000fe40000001225 */
[----:B------:R-:W-:Y:S02]  /*1ab0*/  PRMT R109, R109, 0x5410, R109 ;  /* 0x000054106d6d7816 */ /* 0x000fe4000000006d */
[----:B------:R-:W-:Y:S02]  /*1ac0*/  SHF.R.U32.HI R10, RZ, 0x10, R25 ;  /* 0x00000010ff0a7819 */ /* 0x000fe40000011619 */
[----:B------:R-:W-:Y:S01]  /*1ad0*/  PRMT R104, R7, 0x7610, R104 ;  /* 0x0000761007687816 */ /* 0x000fe20000000068 */
[----:B------:R-:W-:Y:S01]  /*1ae0*/  IMAD.HI.U32 R7, R12, -0x326172a9, RZ ;  /* 0xcd9e8d570c077827 */ /* 0x000fe200078e00ff */
[----:B------:R-:W-:Y:S02]  /*1af0*/  SHF.R.U32.HI R105, RZ, 0x10, R33 ;  /* 0x00000010ff697819 */ /* 0x000fe40000011621 */
[----:B------:R-:W-:-:S02]  /*1b00*/  PRMT R107, R8, 0x7610, R107 ;  /* 0x00007610086b7816 */ /* 0x000fc4000000006b */
[----:B------:R-:W-:Y:S01]  /*1b10*/  MOV R124, R30 ;  /* 0x0000001e007c7202 */ /* 0x000fe20000000f00 */
[----:B------:R-:W-:Y:S01]  /*1b20*/  IMAD.MOV.U32 R30, RZ, RZ, R37 ;  /* 0x000000ffff1e7224 */ /* 0x000fe200078e0025 */
[----:B------:R-:W-:Y:S02]  /*1b30*/  PRMT R103, R103, 0x5410, R103 ;  /* 0x0000541067677816 */ /* 0x000fe40000000067 */
[----:B------:R-:W-:Y:S02]  /*1b40*/  PRMT R109, R10, 0x7610, R109 ;  /* 0x000076100a6d7816 */ /* 0x000fe4000000006d */
[----:B------:R-:W-:Y:S02]  /*1b50*/  SHF.R.U64 R8, R20, 0x10, R21 ;  /* 0x0000001014087819 */ /* 0x000fe40000001215 */
[----:B------:R-:W-:Y:S02]  /*1b60*/  LOP3.LUT R9, R9, R69, RZ, 0x3c, !PT ;  /* 0x0000004509097212 */ /* 0x000fe400078e3cff */
[----:B------:R-:W-:-:S02]  /*1b70*/  PRMT R105, R105, 0x5410, R105 ;  /* 0x0000541069697816 */ /* 0x000fc40000000069 */
[----:B------:R-:W-:Y:S02]  /*1b80*/  SHF.R.U32.HI R10, RZ, 0x10, R23 ;  /* 0x00000010ff0a7819 */ /* 0x000fe40000011617 */
[----:B------:R-:W-:Y:S01]  /*1b90*/  MOV R28, R33 ;  /* 0x00000021001c7202 */ /* 0x000fe20000000f00 */
[----:B------:R-:W-:Y:S01]  /*1ba0*/  IMAD.MOV.U32 R33, RZ, RZ, R3 ;  /* 0x000000ffff217224 */ /* 0x000fe200078e0003 */
[----:B------:R-:W-:Y:S02]  /*1bb0*/  MOV R121, R36 ;  /* 0x0000002400797202 */ /* 0x000fe40000000f00 */
[----:B------:R-:W-:Y:S02]  /*1bc0*/  LOP3.LUT R7, R13, R7, R68, 0x96, !PT ;  /* 0x000000070d077212 */ /* 0x000fe400078e9644 */
[----:B------:R-:W-:Y:S01]  /*1bd0*/  PRMT R124, R11, 0x5410, R124 ;  /* 0x000054100b7c7816 */ /* 0x000fe2000000007c */
[----:B------:R-:W-:Y:S01]  /*1be0*/  IMAD R11, R12, -0x326172a9, RZ ;  /* 0xcd9e8d570c0b7824 */ /* 0x000fe200078e02ff */
[----:B------:R-:W-:Y:S01]  /*1bf0*/  PRMT R103, R8, 0x7610, R103 ;  /* 0x0000761008677816 */ /* 0x000fe20000000067 */
[----:B------:R-:W-:Y:S01]  /*1c00*/  IMAD.HI.U32 R8, R9, -0x326172a9, RZ ;  /* 0xcd9e8d5709087827 */ /* 0x000fe200078e00ff */
[----:B------:R-:W-:-:S02]  /*1c10*/  PRMT R105, R10, 0x7610, R105 ;  /* 0x000076100a697816 */ /* 0x000fc40000000069 */
[----:B------:R-:W-:Y:S01]  /*1c20*/  PRMT R123, R28, 0x5410, R123 ;  /* 0x000054101c7b7816 */ /* 0x000fe2000000007b */
[----:B------:R-:W-:Y:S01]  /*1c30*/  IMAD.HI.U32 R28, R7, -0x2daee0ad, RZ ;  /* 0xd2511f53071c7827 */ /* 0x000fe200078e00ff */
[----:B------:R-:W-:Y:S02]  /*1c40*/  PRMT R122, R29, 0x5410, R122 ;  /* 0x000054101d7a7816 */ /* 0x000fe4000000007a */
[----:B------:R-:W-:Y:S01]  /*1c50*/  PRMT R121, R30, 0x5410, R121 ;  /* 0x000054101e797816 */ /* 0x000fe20000000079 */
[----:B------:R-:W-:Y:S01]  /*1c60*/  IMAD R29, R14, -0x2daee0ad, RZ ;  /* 0xd2511f530e1d7824 */ /* 0x000fe200078e02ff */
[----:B------:R-:W-:Y:S01]  /*1c70*/  IADD3 R10, PT, PT, R68, -0x61c88647, RZ ;  /* 0x9e3779b9440a7810 */ /* 0x000fe20007ffe0ff */
[----:B------:R-:W-:Y:S01]  /*1c80*/  VIADD R30, R69, 0xbb67ae85 ;  /* 0xbb67ae85451e7836 */ /* 0x000fe20000000000 */
[----:B------:R-:W-:Y:S02]  /*1c90*/  MOV R31, R39 ;  /* 0x00000027001f7202 */ /* 0x000fe40000000f00 */
[----:B------:R-:W-:Y:S01]  /*1ca0*/  LOP3.LUT R8, R10, R11, R8, 0x96, !PT ;  /* 0x0000000b0a087212 */ /* 0x000fe200078e9608 */
[----:B------:R-:W-:Y:S01]  /*1cb0*/  IMAD R10, R9, -0x326172a9, RZ ;  /* 0xcd9e8d57090a7824 */ /* 0x000fe200078e02ff */
[----:B------:R-:W-:Y:S01]  /*1cc0*/  LOP3.LUT R28, R30, R29, R28, 0x96, !PT ;  /* 0x0000001d1e1c7212 */ /* 0x000fe200078e961c */
[----:B------:R-:W-:Y:S01]  /*1cd0*/  VIADD R29, R69, 0x76cf5d0a ;  /* 0x76cf5d0a451d7836 */ /* 0x000fe20000000000 */
[----:B------:R-:W-:Y:S01]  /*1ce0*/  IADD3 R9, PT, PT, R68, 0x3c6ef372, RZ ;  /* 0x3c6ef37244097810 */ /* 0x000fe20007ffe0ff */
[----:B------:R-:W-:Y:S01]  /*1cf0*/  IMAD R30, R7, -0x2daee0ad, RZ ;  /* 0xd2511f53071e7824 */ /* 0x000fe200078e02ff */
[----:B------:R-:W-:Y:S01]  /*1d00*/  SHF.R.U64 R102, R38, 0x10, R39 ;  /* 0x0000001026667819 */ /* 0x000fe20000001227 */
[----:B------:R-:W-:Y:S01]  /*1d10*/  IMAD.HI.U32 R11, R8, -0x2daee0ad, RZ ;  /* 0xd2511f53080b7827 */ /* 0x000fe200078e00ff */
[----:B------:R-:W-:-:S02]  /*1d20*/  PRMT R120, R31, 0x5410, R120 ;  /* 0x000054101f787816 */ /* 0x000fc40000000078 */
[----:B------:R-:W-:Y:S01]  /*1d30*/  PRMT R102, R102, 0x5410, R102 ;  /* 0x0000541066667816 */ /* 0x000fe20000000066 */
[----:B------:R-:W-:Y:S01]  /*1d40*/  IMAD.HI.U32 R7, R28, -0x326172a9, RZ ;  /* 0xcd9e8d571c077827 */ /* 0x000fe200078e00ff */
[----:B------:R-:W-:Y:S02]  /*1d50*/  LOP3.LUT R11, R29, R30, R11, 0x96, !PT ;  /* 0x0000001e1d0b7212 */ /* 0x000fe400078e960b */
[----:B------:R-:W-:Y:S01]  /*1d60*/  SHF.R.U64 R31, R72, 0x10, R73 ;  /* 0x00000010481f7819 */ /* 0x000fe20000001249 */
[----:B------:R-:W-:Y:S01]  /*1d70*/  IMAD R29, R8, -0x2daee0ad, RZ ;  /* 0xd2511f53081d7824 */ /* 0x000fe200078e02ff */
[----:B------:R-:W-:Y:S01]  /*1d80*/  LOP3.LUT R7, R9, R10, R7, 0x96, !PT ;  /* 0x0000000a09077212 */ /* 0x000fe200078e9607 */
[----:B------:R-:W-:Y:S01]  /*1d90*/  VIADD R10, R68, 0xdaa66d2b ;  /* 0xdaa66d2b440a7836 */ /* 0x000fe20000000000 */
[----:B------:R-:W-:Y:S01]  /*1da0*/  SHF.R.U32.HI R100, RZ, 0x10, R39 ;  /* 0x00000010ff647819 */ /* 0x000fe20000011627 */
[----:B------:R-:W-:Y:S01]  /*1db0*/  IMAD R9, R28, -0x326172a9, RZ ;  /* 0xcd9e8d571c097824 */ /* 0x000fe200078e02ff */
[----:B------:R-:W-:Y:S01]  /*1dc0*/  PRMT R102, R31, 0x7610, R102 ;  /* 0x000076101f667816 */ /* 0x000fe20000000066 */
[----:B------:R-:W-:Y:S01]  /*1dd0*/  IMAD.HI.U32 R8, R11, -0x326172a9, RZ ;  /* 0xcd9e8d570b087827 */ /* 0x000fe200078e00ff */
[----:B------:R-:W-:-:S02]  /*1de0*/  PRMT R100, R100, 0x5410, R100 ;  /* 0x0000541064647816 */ /* 0x000fc40000000064 */
[----:B------:R-:W-:Y:S01]  /*1df0*/  SHF.R.U32.HI R31, RZ, 0x10, R73 ;  /* 0x00000010ff1f7819 */ /* 0x000fe20000011649 */
[----:B------:R-:W-:Y:S01]  /*1e00*/  IMAD.HI.U32 R28, R7, -0x2daee0ad, RZ ;  /* 0xd2511f53071c7827 */ /* 0x000fe200078e00ff */
[----:B------:R-:W-:Y:S02]  /*1e10*/  LOP3.LUT R8, R10, R9, R8, 0x96, !PT ;  /* 0x000000090a087212 */ /* 0x000fe400078e9608 */
[----:B------:R-:W-:Y:S01]  /*1e20*/  SHF.R.U64 R98, R2, 0x10, R3 ;  /* 0x0000001002627819 */ /* 0x000fe20000001203 */
[----:B------:R-:W-:Y:S01]  /*1e30*/  VIADD R30, R69, 0x32370b8f ;  /* 0x32370b8f451e7836 */ /* 0x000fe20000000000 */
[----:B------:R-:W-:Y:S01]  /*1e40*/  SHF.R.U32.HI R101, RZ, 0x10, R37 ;  /* 0x00000010ff657819 */ /* 0x000fe20000011625 */
[----:B------:R-:W-:Y:S01]  /*1e50*/  IMAD.HI.U32 R9, R8, -0x2daee0ad, RZ ;  /* 0xd2511f5308097827 */ /* 0x000fe200078e00ff */
[----:B------:R-:W-:Y:S02]  /*1e60*/  PRMT R100, R31, 0x7610, R100 ;  /* 0x000076101f647816 */ /* 0x000fe40000000064 */
[----:B------:R-:W-:Y:S01]  /*1e70*/  LOP3.LUT R28, R30, R29, R28, 0x96, !PT ;  /* 0x0000001d1e1c7212 */ /* 0x000fe200078e961c */
[----:B------:R-:W-:Y:S01]  /*1e80*/  IMAD R30, R7, -0x2daee0ad, RZ ;  /* 0xd2511f53071e7824 */ /* 0x000fe200078e02ff */
[----:B------:R-:W-:Y:S01]  /*1e90*/  IADD3 R29, PT, PT, R69, -0x126145ec, RZ ;  /* 0xed9eba14451d7810 */ /* 0x000fe20007ffe0ff */
[----:B------:R-:W-:Y:S01]  /*1ea0*/  IMAD R11, R11, -0x326172a9, RZ ;  /* 0xcd9e8d570b0b7824 */ /* 0x000fe200078e02ff */
[----:B------:R-:W-:Y:S01]  /*1eb0*/  PRMT R119, R32, 0x5410, R119 ;  /* 0x0000541020777816 */ /* 0x000fe20000000077 */
[----:B------:R-:W-:Y:S01]  /*1ec0*/  IMAD.HI.U32 R10, R28, -0x326172a9, RZ ;  /* 0xcd9e8d571c0a7827 */ /* 0x000fe200078e00ff */
[----:B------:R-:W-:-:S02]  /*1ed0*/  PRMT R98, R98, 0x5410, R98 ;  /* 0x0000541062627816 */ /* 0x000fc40000000062 */
[----:B------:R-:W-:Y:S01]  /*1ee0*/  SHF.R.U64 R31, R70, 0x10, R71 ;  /* 0x00000010461f7819 */ /* 0x000fe20000001247 */
[----:B------:R-:W-:Y:S01]  /*1ef0*/  VIADD R7, R68, 0x78dde6e4 ;  /* 0x78dde6e444077836 */ /* 0x000fe20000000000 */
[----:B------:R-:W-:Y:S01]  /*1f00*/  LOP3.LUT R9, R29, R30, R9, 0x96, !PT ;  /* 0x0000001e1d097212 */ /* 0x000fe200078e9609 */
[----:B------:R-:W-:Y:S01]  /*1f10*/  IMAD R28, R28, -0x326172a9, RZ ;  /* 0xcd9e8d571c1c7824 */ /* 0x000fe200078e02ff */
[----:B------:R-:W-:Y:S01]  /*1f20*/  PRMT R101, R101, 0x5410, R101 ;  /* 0x0000541065657816 */ /* 0x000fe20000000065 */
[----:B------:R-:W-:Y:S01]  /*1f30*/  IMAD R29, R8, -0x2daee0ad, RZ ;  /* 0xd2511f53081d7824 */ /* 0x000fe200078e02ff */
[----:B------:R-:W-:Y:S02]  /*1f40*/  SHF.R.U32.HI R32, RZ, 0x10, R21 ;  /* 0x00000010ff207819 */ /* 0x000fe40000011615 */
[----:B------:R-:W-:Y:S02]  /*1f50*/  SHF.R.U64 R99, R40, 0x10, R41 ;  /* 0x0000001028637819 */ /* 0x000fe40000001229 */
[----:B------:R-:W-:Y:S01]  /*1f60*/  LOP3.LUT R10, R7, R11, R10, 0x96, !PT ;  /* 0x0000000b070a7212 */ /* 0x000fe200078e960a */
[----:B------:R-:W-:Y:S01]  /*1f70*/  VIADD R11, R68, 0x1715609d ;  /* 0x1715609d440b7836 */ /* 0x000fe20000000000 */
[----:B------:R-:W-:Y:S01]  /*1f80*/  PRMT R98, R31, 0x7610, R98 ;  /* 0x000076101f627816 */ /* 0x000fe20000000062 */
[----:B------:R-:W-:Y:S01]  /*1f90*/  IMAD.HI.U32 R7, R9, -0x326172a9, RZ ;  /* 0xcd9e8d5709077827 */ /* 0x000fe200078e00ff */
[----:B------:R-:W-:-:S02]  /*1fa0*/  SHF.R.U32.HI R87, RZ, 0x10, R43 ;  /* 0x00000010ff577819 */ /* 0x000fc4000001162b */
[----:B------:R-:W-:Y:S01]  /*1fb0*/  PRMT R101, R32, 0x7610, R101 ;  /* 0x0000761020657816 */ /* 0x000fe20000000065 */
[----:B------:R-:W-:Y:S01]  /*1fc0*/  IMAD.HI.U32 R8, R10, -0x2daee0ad, RZ ;  /* 0xd2511f530a087827 */ /* 0x000fe200078e00ff */
[----:B------:R-:W-:Y:S02]  /*1fd0*/  SHF.R.U32.HI R31, RZ, 0x10, R71 ;  /* 0x00000010ff1f7819 */ /* 0x000fe40000011647 */
[----:B------:R-:W-:Y:S02]  /*1fe0*/  PRMT R99, R99, 0x5410, R99 ;  /* 0x0000541063637816 */ /* 0x000fe40000000063 */
[----:B------:R-:W-:Y:S02]  /*1ff0*/  SHF.R.U64 R32, R18, 0x10, R19 ;  /* 0x0000001012207819 */ /* 0x000fe40000001213 */
[----:B------:R-:W-:Y:S02]  /*2000*/  SHF.R.U32.HI R96, RZ, 0x10, R41 ;  /* 0x00000010ff607819 */ /* 0x000fe40000011629 */
[----:B------:R-:W-:-:S02]  /*2010*/  IADD3 R30, PT, PT, R69, -0x56f99767, RZ ;  /* 0xa9066899451e7810 */ /* 0x000fc40007ffe0ff */
[----:B------:R-:W-:Y:S02]  /*2020*/  PRMT R87, R87, 0x5410, R31 ;  /* 0x0000541057577816 */ /* 0x000fe4000000001f */
[----:B------:R-:W-:Y:S02]  /*2030*/  PRMT R99, R32, 0x7610, R99 ;  /* 0x0000761020637816 */ /* 0x000fe40000000063 */
[----:B------:R-:W-:Y:S02]  /*2040*/  SHF.R.U64 R92, R80, 0x10, R81 ;  /* 0x00000010505c7819 */ /* 0x000fe40000001251 */
[----:B------:R-:W-:Y:S02]  /*2050*/  SHF.R.U64 R31, R82, 0x10, R83 ;  /* 0x00000010521f7819 */ /* 0x000fe40000001253 */
[----:B------:R-:W-:Y:S01]  /*2060*/  LOP3.LUT R7, R11, R28, R7, 0x96, !PT ;  /* 0x0000001c0b077212 */ /* 0x000fe200078e9607 */
[----:B------:R-:W-:Y:S01]  /*2070*/  IMAD.SHL.U32 R28, R97, 0x20, RZ ;  /* 0x00000020611c7824 */ /* 0x000fe200078e00ff */
[----:B------:R-:W-:-:S02]  /*2080*/  PRMT R96, R96, 0x5410, R96 ;  /* 0x0000541060607816 */ /* 0x000fc40000000060 */
[----:B------:R-:W-:Y:S02]  /*2090*/  SHF.R.U32.HI R32, RZ, 0x10, R19 ;  /* 0x00000010ff207819 */ /* 0x000fe40000011613 */
[----:B------:R-:W-:Y:S01]  /*20a0*/  LOP3.LUT R11, R30, R29, R8, 0x96, !PT ;  /* 0x0000001d1e0b7212 */ /* 0x000fe200078e9608 */
[----:B------:R-:W-:Y:S01]  /*20b0*/  IMAD R29, R9, -0x326172a9, RZ ;  /* 0xcd9e8d57091d7824 */ /* 0x000fe200078e02ff */
[----:B------:R-:W-:Y:S01]  /*20c0*/  PRMT R92, R92, 0x5410, R31 ;  /* 0x000054105c5c7816 */ /* 0x000fe2000000001f */
[----:B------:R-:W-:Y:S01]  /*20d0*/  IMAD R31, R10, -0x2daee0ad, RZ ;  /* 0xd2511f530a1f7824 */ /* 0x000fe200078e02ff */
[----:B------:R-:W-:Y:S01]  /*20e0*/  PRMT R96, R32, 0x7610, R96 ;  /* 0x0000761020607816 */ /* 0x000fe20000000060 */
[----:B------:R-:W-:Y:S01]  /*20f0*/  VIADD R32, R69, 0x646e171e ;  /* 0x646e171e45207836 */ /* 0x000fe20000000000 */
[----:B------:R-:W-:Y:S01]  /*2100*/  LOP3.LUT R36, R28, 0x3e0, RZ, 0xc0, !PT ;  /* 0x000003e01c247812 */ /* 0x000fe200078ec0ff */
[----:B------:R-:W-:Y:S01]  /*2110*/  IMAD.HI.U32 R10, R7, -0x2daee0ad, RZ ;  /* 0xd2511f53070a7827 */ /* 0x000fe200078e00ff */
[----:B------:R-:W-:-:S02]  /*2120*/  IADD3 R30, PT, PT, R68, -0x4ab325aa, RZ ;  /* 0xb54cda56441e7810 */ /* 0x000fc40007ffe0ff */
[----:B------:R-:W-:Y:S01]  /*2130*/  SHF.R.U32.HI R34, RZ, 0x10, R3 ;  /* 0x00000010ff227819 */ /* 0x000fe20000011603 */
[----:B------:R-:W-:Y:S01]  /*2140*/  IMAD.HI.U32 R28, R11, -0x326172a9, RZ ;  /* 0xcd9e8d570b1c7827 */ /* 0x000fe200078e00ff */
[----:B------:R-:W-:Y:S02]  /*2150*/  SHF.R.S32.HI R8, RZ, 0x2, R5 ;  /* 0x00000002ff087819 */ /* 0x000fe40000011405 */
[----:B------:R-:W-:Y:S01]  /*2160*/  LOP3.LUT R10, R32, R31, R10, 0x96, !PT ;  /* 0x0000001f200a7212 */ /* 0x000fe200078e960a */
[----:B------:R-:W-:Y:S01]  /*2170*/  IMAD R32, R7, -0x2daee0ad, RZ ;  /* 0xd2511f5307207824 */ /* 0x000fe200078e02ff */
[----:B------:R-:W-:Y:S02]  /*2180*/  MOV R118, R2 ;  /* 0x0000000200767202 */ /* 0x000fe40000000f00 */
[----:B------:R-:W-:Y:S01]  /*2190*/  LOP3.LUT R28, R30, R29, R28, 0x96, !PT ;  /* 0x0000001d1e1c7212 */ /* 0x000fe200078e961c */
[----:B------:R-:W-:Y:S01]  /*21a0*/  IMAD R30, R11, -0x326172a9, RZ ;  /* 0xcd9e8d570b1e7824 */ /* 0x000fe200078e02ff */
[----:B------:R-:W-:Y:S01]  /*21b0*/  PRMT R0, R0, 0x5410, R34 ;  /* 0x0000541000007816 */ /* 0x000fe20000000022 */
[----:B------:R-:W-:Y:S01]  /*21c0*/  VIADD R29, R68, 0x5384540f ;  /* 0x5384540f441d7836 */ /* 0x000fe20000000000 */
[----:B------:R-:W-:Y:S01]  /*21d0*/  LOP3.LUT R34, R97, 0xe0, RZ, 0xc0, !PT ;  /* 0x000000e061227812 */ /* 0x000fe200078ec0ff */
[----:B------:R-:W-:Y:S01]  /*21e0*/  IMAD.HI.U32 R11, R10, -0x326172a9, RZ ;  /* 0xcd9e8d570a0b7827 */ /* 0x000fe200078e00ff */
[----:B------:R-:W-:-:S02]  /*21f0*/  LOP3.LUT R5, R8, 0xff, RZ, 0xc0, !PT ;  /* 0x000000ff08057812 */ /* 0x000fc400078ec0ff */
[----:B------:R-:W-:Y:S01]  /*2200*/  PRMT R118, R33, 0x5410, R118 ;  /* 0x0000541021767816 */ /* 0x000fe20000000076 */
[----:B------:R-:W-:Y:S01]  /*2210*/  IMAD.HI.U32 R31, R28, -0x2daee0ad, RZ ;  /* 0xd2511f531c1f7827 */ /* 0x000fe200078e00ff */
[----:B------:R-:W-:Y:S02]  /*2220*/  VIADDMNMX R9, R5, -R34, RZ, !PT ;  /* 0x8000002205097246 */ /* 0x000fe400078001ff */
[----:B------:R-:W-:Y:S01]  /*2230*/  SHF.R.U32.HI R8, RZ, 0x1, R8 ;  /* 0x00000001ff087819 */ /* 0x000fe20000011608 */
[----:B------:R-:W-:Y:S01]  /*2240*/  VIADD R33, R69, 0x1fd5c5a3 ;  /* 0x1fd5c5a345217836 */ /* 0x000fe20000000000 */
[----:B------:R-:W-:Y:S01]  /*2250*/  LOP3.LUT R7, R29, R30, R11, 0x96, !PT ;  /* 0x0000001e1d077212 */ /* 0x000fe200078e960b */
[----:B------:R-:W-:Y:S01]  /*2260*/  IMAD R10, R10, -0x326172a9, RZ ;  /* 0xcd9e8d570a0a7824 */ /* 0x000fe200078e02ff */
[----:B------:R-:W-:Y:S02]  /*2270*/  LOP3.LUT R8, R8, 0x7fffff80, RZ, 0xc0, !PT ;  /* 0x7fffff8008087812 */ /* 0x000fe400078ec0ff */
[----:B------:R-:W-:Y:S01]  /*2280*/  LOP3.LUT R11, R33, R32, R31, 0x96, !PT ;  /* 0x00000020210b7212 */ /* 0x000fe200078e961f */
[----:B------:R-:W-:Y:S01]  /*2290*/  IMAD R31, R28, -0x2daee0ad, RZ ;  /* 0xd2511f531c1f7824 */ /* 0x000fe200078e02ff */
[----:B------:R-:W-:Y:S01]  /*22a0*/  VIMNMX R33, PT, PT, R9, 0x20, PT ;  /* 0x0000002009217848 */ /* 0x000fe20003fe0100 */
[----:B------:R-:W-:Y:S01]  /*22b0*/  VIADD R9, R68, 0xf1bbcdc8 ;  /* 0xf1bbcdc844097836 */ /* 0x000fe20000000000 */
[----:B------:R-:W-:Y:S01]  /*22c0*/  VIADDMNMX R5, R5, -R36, RZ, !PT ;  /* 0x8000002405057246 */ /* 0x000fe200078001ff */
[----:B------:R-:W-:Y:S01]  /*22d0*/  IMAD.HI.U32 R29, R11, -0x326172a9, RZ ;  /* 0xcd9e8d570b1d7827 */ /* 0x000fe200078e00ff */
[----:B------:R-:W-:-:S02]  /*22e0*/  IADD3 R30, PT, PT, R69, -0x24c28bd8, RZ ;  /* 0xdb3d7428451e7810 */ /* 0x000fc40007ffe0ff */
[----:B------:R-:W-:Y:S01]  /*22f0*/  VIMNMX R5, PT, PT, R5, 0x20, PT ;  /* 0x0000002005057848 */ /* 0x000fe20003fe0100 */
[--C-:B------:R-:W-:Y:S01]  /*2300*/  IMAD R33, R33, 0x4, R8.reuse ;  /* 0x0000000421217824 */ /* 0x100fe200078e0208 */
[----:B------:R-:W-:Y:S01]  /*2310*/  LOP3.LUT R29, R9, R10, R29, 0x96, !PT ;  /* 0x0000000a091d7212 */ /* 0x000fe200078e961d */
[----:B------:R-:W-:Y:S01]  /*2320*/  IMAD.HI.U32 R28, R7, -0x2daee0ad, RZ ;  /* 0xd2511f53071c7827 */ /* 0x000fe200078e00ff */
[--C-:B------:R-:W-:Y:S02]  /*2330*/  SHF.R.U64 R2, R44, 0x10, R45.reuse ;  /* 0x000000102c027819 */ /* 0x100fe4000000122d */
[----:B------:R-:W-:Y:S01]  /*2340*/  I2FP.F32.U32 R33, R33 ;  /* 0x0000002100217245 */ /* 0x000fe20000201000 */
[----:B------:R-:W-:Y:S01]  /*2350*/  IMAD R5, R5, 0x4, R8 ;  /* 0x0000000405057824 */ /* 0x000fe200078e0208 */
[----:B------:R-:W-:Y:S01]  /*2360*/  LOP3.LUT R28, R30, R31, R28, 0x96, !PT ;  /* 0x0000001f1e1c7212 */ /* 0x000fe200078e961c */
[----:B------:R-:W-:Y:S01]  /*2370*/  IMAD R7, R7, -0x2daee0ad, RZ ;  /* 0xd2511f5307077824 */ /* 0x000fe200078e02ff */
[----:B------:R-:W1:Y:S01]  /*2380*/  MUFU.RCP R9, R33 ;  /* 0x0000002100097308 */ /* 0x000e620000001000 */
[----:B------:R-:W-:Y:S01]  /*2390*/  IMAD.HI.U32 R10, R29, -0x2daee0ad, RZ ;  /* 0xd2511f531d0a7827 */ /* 0x000fe200078e00ff */
[----:B------:R-:W-:-:S02]  /*23a0*/  SHF.R.U32.HI R3, RZ, 0x10, R45 ;  /* 0x00000010ff037819 */ /* 0x000fc4000001162d */
[----:B------:R-:W-:Y:S01]  /*23b0*/  SHF.R.U64 R4, R42, 0x10, R43 ;  /* 0x000000102a047819 */ /* 0x000fe2000000122b */
[----:B------:R-:W-:Y:S01]  /*23c0*/  IMAD R30, R11, -0x326172a9, RZ ;  /* 0xcd9e8d570b1e7824 */ /* 0x000fe200078e02ff */
[----:B------:R-:W-:Y:S01]  /*23d0*/  SHF.R.U32.HI R95, RZ, 0x10, R81 ;  /* 0x00000010ff5f7819 */ /* 0x000fe20000011651 */
[----:B------:R-:W-:Y:S01]  /*23e0*/  IMAD.HI.U32 R11, R28, -0x326172a9, RZ ;  /* 0xcd9e8d571c0b7827 */ /* 0x000fe200078e00ff */
[----:B------:R-:W-:Y:S02]  /*23f0*/  IADD3 R31, PT, PT, R68, -0x700cb87f, RZ ;  /* 0x8ff34781441f7810 */ /* 0x000fe40007ffe0ff */
[----:B------:R-:W-:Y:S01]  /*2400*/  SHF.R.U32.HI R32, RZ, 0x10, R83 ;  /* 0x00000010ff207819 */ /* 0x000fe20000011653 */
[----:B------:R-:W-:Y:S01]  /*2410*/  IMAD R8, R28, -0x326172a9, RZ ;  /* 0xcd9e8d571c087824 */ /* 0x000fe200078e02ff */
[----:B------:R-:W-:Y:S02]  /*2420*/  PRMT R2, R2, 0x5410, R2 ;  /* 0x0000541002027816 */ /* 0x000fe40000000002 */
[----:B------:R-:W-:-:S02]  /*2430*/  PRMT R3, R3, 0x5410, R3 ;  /* 0x0000541003037816 */ /* 0x000fc40000000003 */
[----:B------:R-:W-:Y:S01]  /*2440*/  PRMT R116, R116, 0x5410, R0 ;  /* 0x0000541074747816 */ /* 0x000fe20000000000 */
[----:B-1----:R1:W-:Y:S01]  /*2450*/  STL [R1+0xc], R9 ;  /* 0x00000c0901007387 */ /* 0x0023e20000100800 */
[----:B------:R-:W-:Y:S02]  /*2460*/  PRMT R4, R4, 0x5410, R4 ;  /* 0x0000541004047816 */ /* 0x000fe40000000004 */
[----:B------:R-:W-:Y:S01]  /*2470*/  PRMT R95, R95, 0x5410, R32 ;  /* 0x000054105f5f7816 */ /* 0x000fe20000000020 */
[----:B------:R0:W-:Y:S01]  /*2480*/  STL [R1+0x8], R5 ;  /* 0x0000080501007387 */ /* 0x0001e20000100800 */
[----:B------:R-:W-:Y:S01]  /*2490*/  LOP3.LUT R11, R31, R30, R11, 0x96, !PT ;  /* 0x0000001e1f0b7212 */ /* 0x000fe200078e960b */
[----:B-1----:R-:W-:-:S05]  /*24a0*/  VIADD R9, R69, 0x96a522ad ;  /* 0x96a522ad45097836 */ /* 0x002fca0000000000 */
[----:B------:R-:W-:Y:S01]  /*24b0*/  LOP3.LUT R10, R9, R7, R10, 0x96, !PT ;  /* 0x00000007090a7212 */ /* 0x000fe200078e960a */
[----:B------:R-:W-:Y:S01]  /*24c0*/  HFMA2 R7, -RZ, RZ, 0, 0 ;  /* 0x00000000ff077431 */ /* 0x000fe200000001ff */
[----:B------:R-:W-:Y:S01]  /*24d0*/  LOP3.LUT R9, R6, 0x3, RZ, 0xc0, !PT ;  /* 0x0000000306097812 */ /* 0x000fe200078ec0ff */
[----:B0-234-:R-:W-:-:S07]  /*24e0*/  IMAD R6, R29, -0x2daee0ad, RZ ;  /* 0xd2511f531d067824 */ /* 0x01dfce00078e02ff */
.L_x_11328:
        /* <DEDUP_REMOVED lines=18> */
[----:B--2---:R-:W-:-:S05]  /*2610*/  @P1 IMAD.WIDE.U32 R60, R5, 0x10, R60 ;  /* 0x00000010053c1825 */ /* 0x004fca00078e003c */
[----:B------:R0:W5:Y:S04]  /*2620*/  @P1 LDG.E.128 R32, desc[UR6][R60.64] ;  /* 0x000000063c201981 */ /* 0x000168000c1e1d00 */
[----:B------:R-:W5:Y:S01]  /*2630*/  LDG.E.128 R36, desc[UR6][R38.64] ;  /* 0x0000000626247981 */ /* 0x000f62000c1e1d00 */
        /* <DEDUP_REMOVED lines=16> */
[----:B------:R-:W-:Y:S02]  /*2740*/  @!P2 IMAD.MOV.U32 R61, RZ, RZ, R10 ;  /* 0x000000ffff3da224 */ /* 0x000fe400078e000a */
[----:B------:R-:W-:Y:S01]  /*2750*/  @P2 IMAD.MOV.U32 R61, RZ, RZ, R11 ;  /* 0x000000ffff3d2224 */ /* 0x000fe200078e000b */
[----:B------:R-:W-:Y:S06]  /*2760*/  BRA `(.L_x_10927) ;  /* 0x0000000400247947 */ /* 0x000fec0003800000 */
.L_x_10928:
        /* <DEDUP_REMOVED lines=13> */
.L_x_10930:
[----:B------:R-:W-:Y:S05]  /*2840*/  BSYNC.RECONVERGENT B2 ;  /* 0x0000000000027941 */ /* 0x000fea0003800200 */
.L_x_10929:
        /* <DEDUP_REMOVED lines=57> */
[----:B------:R-:W-:Y:S02]  /*2be0*/  LOP3.LUT R10, R9, R10, R61, 0x96, !PT ;  /* 0x0000000a090a7212 */ /* 0x000fe400078e963d */
[----:B------:R-:W-:-:S07]  /*2bf0*/  MOV R61, R6 ;  /* 0x00000006003d7202 */ /* 0x000fce0000000f00 */
.L_x_10927:
[----:B------:R-:W-:Y:S05]  /*2c00*/  BSYNC.RECONVERGENT B1 ;  /* 0x0000000000017941 */ /* 0x000fea0003800200 */
.L_x_10926:
[----:B------:R-:W0:Y:S01]  /*2c10*/  LDC R6, c[0x0][0x404] ;  /* 0x00010100ff067b82 */ /* 0x000e220000000800 */
[----:B------:R-:W-:Y:S01]  /*2c20*/  ISETP.NE.AND P3, PT, R62, 0x1, PT ;  /* 0x000000013e00780c */ /* 0x000fe20003f65270 */
[----:B------:R-:W-:Y:S01]  /*2c30*/  BSSY.RECONVERGENT B1, `(.L_x_10931) ;  /* 0x000005a000017945 */ /* 0x000fe20003800200 */
[----:B------:R-:W-:Y:S01]  /*2c40*/  I2FP.F32.U32 R9, R61 ;  /* 0x0000003d00097245 */ /* 0x000fe20000201000 */
[----:B------:R-:W-:Y:S02]  /*2c50*/  IMAD.MOV.U32 R61, RZ, RZ, 0x2f800000 ;  /* 0x2f800000ff3d7424 */ /* 0x000fe400078e00ff */
[----:B------:R-:W-:Y:S02]  /*2c60*/  HFMA2 R63, -RZ, RZ, 0, 1.1920928955078125e-07 ;  /* 0x00000002ff3f7431 */ /* 0x000fe400000001ff */
[----:B------:R-:W-:-:S05]  /*2c70*/  FFMA.FTZ R9, R9, R61, 1.1641532182693481445e-10 ;  /* 0x2f00000009097423 */ /* 0x000fca000001003d */
[----:B0-----:R-:W-:Y:S01]  /*2c80*/  FSETP.LE.FTZ.AND P2, PT, R9, R6, PT ;  /* 0x000000060900720b */ /* 0x001fe20003f53000 */
[----:B------:R-:W-:Y:S01]  /*2c90*/  IMAD.MOV.U32 R9, RZ, RZ, R8 ;  /* 0x000000ffff097224 */ /* 0x000fe200078e0008 */
        /* <DEDUP_REMOVED lines=9> */
.L_x_10933:
        /* <DEDUP_REMOVED lines=13> */
.L_x_10935:
[----:B------:R-:W-:Y:S05]  /*2e00*/  BSYNC.RECONVERGENT B2 ;  /* 0x0000000000027941 */ /* 0x000fea0003800200 */
.L_x_10934:
        /* <DEDUP_REMOVED lines=57> */
[----:B------:R-:W-:Y:S02]  /*31a0*/  HFMA2 R63, -RZ, RZ, 0, 0 ;  /* 0x00000000ff3f7431 */ /* 0x000fe400000001ff */
[----:B------:R-:W-:Y:S02]  /*31b0*/  IMAD.MOV.U32 R9, RZ, RZ, R60 ;  /* 0x000000ffff097224 */ /* 0x000fe400078e003c */
[----:B------:R-:W-:-:S07]  /*31c0*/  IMAD.MOV.U32 R60, RZ, RZ, R62 ;  /* 0x000000ffff3c7224 */ /* 0x000fce00078e003e */
.L_x_10932:
[----:B------:R-:W-:Y:S05]  /*31d0*/  BSYNC.RECONVERGENT B1 ;  /* 0x0000000000017941 */ /* 0x000fea0003800200 */
.L_x_10931:
[----:B------:R-:W-:Y:S01]  /*31e0*/  ISETP.NE.AND P4, PT, R63, 0x1, PT ;  /* 0x000000013f00780c */ /* 0x000fe20003f85270 */
[----:B------:R-:W-:Y:S01]  /*31f0*/  BSSY.RECONVERGENT B1, `(.L_x_10936) ;  /* 0x0000059000017945 */ /* 0x000fe20003800200 */
[----:B------:R-:W-:Y:S01]  /*3200*/  I2FP.F32.U32 R9, R9 ;  /* 0x0000000900097245 */ /* 0x000fe20000201000 */
[----:B------:R-:W-:-:S04]  /*3210*/  IMAD.MOV.U32 R62, RZ, RZ, 0x2 ;  /* 0x00000002ff3e7424 */ /* 0x000fc800078e00ff */
[----:B------:R-:W-:-:S05]  /*3220*/  FFMA.FTZ R9, R9, R61, 1.1641532182693481445e-10 ;  /* 0x2f00000009097423 */ /* 0x000fca000001003d */
[----:B------:R-:W-:Y:S01]  /*3230*/  FSETP.LE.FTZ.AND P3, PT, R9, R6, PT ;  /* 0x000000060900720b */ /* 0x000fe20003f73000 */
        /* <DEDUP_REMOVED lines=10> */
.L_x_10938:
        /* <DEDUP_REMOVED lines=13> */
.L_x_10940:
[----:B------:R-:W-:Y:S05]  /*33b0*/  BSYNC.RECONVERGENT B2 ;  /* 0x0000000000027941 */ /* 0x000fea0003800200 */
.L_x_10939:
        /* <DEDUP_REMOVED lines=57> */
[----:B------:R-:W-:Y:S01]  /*3750*/  IMAD.MOV.U32 R9, RZ, RZ, R60 ;  /* 0x000000ffff097224 */ /* 0x000fe200078e003c */
[----:B------:R-:W-:Y:S01]  /*3760*/  MOV R60, R62 ;  /* 0x0000003e003c7202 */ /* 0x000fe20000000f00 */
[----:B------:R-:W-:-:S07]  /*3770*/  IMAD.MOV.U32 R62, RZ, RZ, RZ ;  /* 0x000000ffff3e7224 */ /* 0x000fce00078e00ff */
.L_x_10937:
[----:B------:R-:W-:Y:S05]  /*3780*/  BSYNC.RECONVERGENT B1 ;  /* 0x0000000000017941 */ /* 0x000fea0003800200 */
.L_x_10936:
[----:B------:R-:W-:Y:S01]  /*3790*/  ISETP.NE.AND P5, PT, R62, 0x1, PT ;  /* 0x000000013e00780c */ /* 0x000fe20003fa5270 */
[----:B------:R-:W-:Y:S01]  /*37a0*/  BSSY.RECONVERGENT B1, `(.L_x_10941) ;  /* 0x0000059000017945 */ /* 0x000fe20003800200 */
[----:B------:R-:W-:Y:S02]  /*37b0*/  I2FP.F32.U32 R9, R9 ;  /* 0x0000000900097245 */ /* 0x000fe40000201000 */
[----:B------:R-:W-:-:S03]  /*37c0*/  MOV R63, R8 ;  /* 0x00000008003f7202 */ /* 0x000fc60000000f00 */
[----:B------:R-:W-:-:S05]  /*37d0*/  FFMA.FTZ R9, R9, R61, 1.1641532182693481445e-10 ;  /* 0x2f00000009097423 */ /* 0x000fca000001003d */
[----:B------:R-:W-:Y:S01]  /*37e0*/  FSETP.LE.FTZ.AND P4, PT, R9, R6, PT ;  /* 0x000000060900720b */ /* 0x000fe20003f93000 */
[----:B------:R-:W-:Y:S01]  /*37f0*/  IMAD.MOV.U32 R9, RZ, RZ, 0x2 ;  /* 0x00000002ff097424 */ /* 0x000fe200078e00ff */
        /* <DEDUP_REMOVED lines=9> */
.L_x_10943:
        /* <DEDUP_REMOVED lines=13> */
.L_x_10945:
[----:B------:R-:W-:Y:S05]  /*3960*/  BSYNC.RECONVERGENT B2 ;  /* 0x0000000000027941 */ /* 0x000fea0003800200 */
.L_x_10944:
        /* <DEDUP_REMOVED lines=57> */
[----:B------:R-:W-:Y:S01]  /*3d00*/  IMAD.MOV.U32 R9, RZ, RZ, RZ ;  /* 0x000000ffff097224 */ /* 0x000fe200078e00ff */
[----:B------:R-:W-:Y:S01]  /*3d10*/  MOV R63, R60 ;  /* 0x0000003c003f7202 */ /* 0x000fe20000000f00 */
[----:B------:R-:W-:-:S07]  /*3d20*/  IMAD.MOV.U32 R60, RZ, RZ, R62 ;  /* 0x000000ffff3c7224 */ /* 0x000fce00078e003e */
.L_x_10942:
[----:B------:R-:W-:Y:S05]  /*3d30*/  BSYNC.RECONVERGENT B1 ;  /* 0x0000000000017941 */ /* 0x000fea0003800200 */
.L_x_10941:
[----:B------:R-:W-:Y:S01]  /*3d40*/  I2FP.F32.U32 R62, R63 ;  /* 0x0000003f003e7245 */ /* 0x000fe20000201000 */
[----:B-----5:R-:W-:Y:S01]  /*3d50*/  FMUL.FTZ R37, R37, UR12 ;  /* 0x0000000c25257c20 */ /* 0x020fe20008410000 */
[----:B------:R-:W-:Y:S01]  /*3d60*/  FMUL.FTZ R36, R36, UR12 ;  /* 0x0000000c24247c20 */ /* 0x000fe20008410000 */
[----:B------:R-:W-:Y:S01]  /*3d70*/  FMUL.FTZ R39, R39, UR12 ;  /* 0x0000000c27277c20 */ /* 0x000fe20008410000 */
[----:B------:R-:W-:Y:S01]  /*3d80*/  FMUL.FTZ R38, R38, UR12 ;  /* 0x0000000c26267c20 */ /* 0x000fe20008410000 */
[----:B------:R-:W-:Y:S01]  /*3d90*/  FFMA.FTZ R62, R62, R61, 1.1641532182693481445e-10 ;  /* 0x2f0000003e3e7423 */ /* 0x000fe2000001003d */
[----:B------:R-:W-:Y:S02]  /*3da0*/  FSEL R37, R37, RZ, P3 ;  /* 0x000000ff25257208 */ /* 0x000fe40001800000 */
[----:B------:R-:W-:Y:S02]  /*3db0*/  FSEL R36, R36, RZ, P2 ;  /* 0x000000ff24247208 */ /* 0x000fe40001000000 */
[----:B------:R-:W-:Y:S01]  /*3dc0*/  FSETP.GTU.FTZ.AND P5, PT, R62, R6, PT ;  /* 0x000000063e00720b */ /* 0x000fe20003fbc000 */
[----:B------:R-:W-:Y:S01]  /*3dd0*/  @P1 FADD.FTZ R37, R33, R37 ;  /* 0x0000002521251221 */ /* 0x000fe20000010000 */
[----:B------:R-:W-:Y:S01]  /*3de0*/  FSEL R38, R38, RZ, P4 ;  /* 0x000000ff26267208 */ /* 0x000fe20002000000 */
[----:B------:R-:W-:Y:S01]  /*3df0*/  @P1 FADD.FTZ R36, R32, R36 ;  /* 0x0000002420241221 */ /* 0x000fe20000010000 */
[----:B------:R-:W-:-:S02]  /*3e00*/  FSEL R39, R39, RZ, !P5 ;  /* 0x000000ff27277208 */ /* 0x000fc40006800000 */
[----:B------:R-:W-:Y:S01]  /*3e10*/  PLOP3.LUT P5, PT, P5, PT, PT, 0x8, 0x80 ;  /* 0x000000000080781c */ /* 0x000fe20002fae170 */
[----:B------:R-:W-:Y:S02]  /*3e20*/  @P1 FADD.FTZ R38, R34, R38 ;  /* 0x0000002622261221 */ /* 0x000fe40000010000 */
[----:B------:R-:W-:Y:S01]  /*3e30*/  @P1 FADD.FTZ R39, R35, R39 ;  /* 0x0000002723271221 */ /* 0x000fe20000010000 */
[----:B------:R-:W-:Y:S09]  /*3e40*/  BRA `(.L_x_10946) ;  /* 0x0000002c00fc7947 */ /* 0x000ff20003800000 */
.L_x_10925:
        /* <DEDUP_REMOVED lines=16> */
.L_x_10949:
        /* <DEDUP_REMOVED lines=13> */
.L_x_10951:
[----:B------:R-:W-:Y:S05]  /*4020*/  BSYNC.RECONVERGENT B2 ;  /* 0x0000000000027941 */ /* 0x000fea0003800200 */
.L_x_10950:
        /* <DEDUP_REMOVED lines=58> */
[----:B------:R-:W-:-:S07]  /*43d0*/  IMAD.MOV.U32 R63, RZ, RZ, RZ ;  /* 0x000000ffff3f7224 */ /* 0x000fce00078e00ff */
.L_x_10948:
[----:B------:R-:W-:Y:S05]  /*43e0*/  BSYNC.RECONVERGENT B1 ;  /* 0x0000000000017941 */ /* 0x000fea0003800200 */
.L_x_10947:
[----:B------:R-:W0:Y:S01]  /*43f0*/  LDC R6, c[0x0][0x404] ;  /* 0x00010100ff067b82 */ /* 0x000e220000000800 */
[----:B------:R-:W-:Y:S01]  /*4400*/  I2FP.F32.U32 R9, R62 ;  /* 0x0000003e00097245 */ /* 0x000fe20000201000 */
[----:B------:R-:W-:Y:S01]  /*4410*/  HFMA2 R62, -RZ, RZ, 0.1171875, 0 ;  /* 0x2f800000ff3e7431 */ /* 0x000fe200000001ff */
[----:B------:R-:W-:Y:S01]  /*4420*/  ISETP.NE.AND P3, PT, R63, 0x1, PT ;  /* 0x000000013f00780c */ /* 0x000fe20003f65270 */
[----:B------:R-:W-:Y:S01]  /*4430*/  BSSY.RECONVERGENT B1, `(.L_x_10952) ;  /* 0x000005a000017945 */ /* 0x000fe20003800200 */
[----:B------:R-:W-:-:S03]  /*4440*/  IMAD.MOV.U32 R64, RZ, RZ, 0x2 ;  /* 0x00000002ff407424 */ /* 0x000fc600078e00ff */
[----:B------:R-:W1:Y:S01]  /*4450*/  LDC R61, c[0x0][0x408] ;  /* 0x00010200ff3d7b82 */ /* 0x000e620000000800 */
[----:B------:R-:W-:-:S05]  /*4460*/  FFMA.FTZ R9, R9, R62, 1.1641532182693481445e-10 ;  /* 0x2f00000009097423 */ /* 0x000fca000001003e */
[----:B0-----:R-:W-:Y:S01]  /*4470*/  FSETP.LE.FTZ.AND P2, PT, R9, R6, PT ;  /* 0x000000060900720b */ /* 0x001fe20003f53000 */
[----:B------:R-:W-:Y:S02]  /*4480*/  IMAD.MOV.U32 R9, RZ, RZ, R8 ;  /* 0x000000ffff097224 */ /* 0x000fe400078e0008 */
[----:B-1---5:R-:W-:Y:S01]  /*4490*/  FMUL.FTZ R36, R36, R61 ;  /* 0x0000003d24247220 */ /* 0x022fe20000410000 */
[----:B------:R-:W-:Y:S09]  /*44a0*/  @!P3 BRA `(.L_x_10953) ;  /* 0x000000040048b947 */ /* 0x000ff20003800000 */
        /* <DEDUP_REMOVED lines=8> */
.L_x_10954:
        /* <DEDUP_REMOVED lines=13> */
.L_x_10956:
[----:B------:R-:W-:Y:S05]  /*4600*/  BSYNC.RECONVERGENT B2 ;  /* 0x0000000000027941 */ /* 0x000fea0003800200 */
.L_x_10955:
        /* <DEDUP_REMOVED lines=60> */
.L_x_10953:
[----:B------:R-:W-:Y:S05]  /*49d0*/  BSYNC.RECONVERGENT B1 ;  /* 0x0000000000017941 */ /* 0x000fea0003800200 */
.L_x_10952:
[----:B------:R-:W-:Y:S01]  /*49e0*/  ISETP.NE.AND P3, PT, R64, 0x1, PT ;  /* 0x000000014000780c */ /* 0x000fe20003f65270 */
[----:B------:R-:W-:Y:S01]  /*49f0*/  BSSY.RECONVERGENT B1, `(.L_x_10957) ;  /* 0x0000058000017945 */ /* 0x000fe20003800200 */
[----:B------:R-:W-:Y:S01]  /*4a00*/  I2FP.F32.U32 R63, R9 ;  /* 0x00000009003f7245 */ /* 0x000fe20000201000 */
[----:B------:R-:W-:Y:S01]  /*4a10*/  IMAD.MOV.U32 R9, RZ, RZ, 0x2 ;  /* 0x00000002ff097424 */ /* 0x000fe200078e00ff */
[----:B------:R-:W-:-:S03]  /*4a20*/  MOV R65, R8 ;  /* 0x0000000800417202 */ /* 0x000fc60000000f00 */
[----:B------:R-:W-:-:S06]  /*4a30*/  FFMA.FTZ R63, R63, R62, 1.1641532182693481445e-10 ;  /* 0x2f0000003f3f7423 */ /* 0x000fcc000001003e */
        /* <DEDUP_REMOVED lines=9> */
.L_x_10959:
        /* <DEDUP_REMOVED lines=13> */
.L_x_10961:
[----:B------:R-:W-:Y:S05]  /*4ba0*/  BSYNC.RECONVERGENT B2 ;  /* 0x0000000000027941 */ /* 0x000fea0003800200 */
.L_x_10960:
        /* <DEDUP_REMOVED lines=60> */
.L_x_10958:
[----:B------:R-:W-:Y:S05]  /*4f70*/  BSYNC.RECONVERGENT B1 ;  /* 0x0000000000017941 */ /* 0x000fea0003800200 */
.L_x_10957:
[----:B------:R-:W-:Y:S01]  /*4f80*/  ISETP.NE.AND P4, PT, R9, 0x1, PT ;  /* 0x000000010900780c */ /* 0x000fe20003f85270 */
[----:B------:R-:W-:Y:S01]  /*4f90*/  BSSY.RECONVERGENT B1, `(.L_x_10962) ;  /* 0x000005a000017945 */ /* 0x000fe20003800200 */
[----:B------:R-:W-:Y:S01]  /*4fa0*/  I2FP.F32.U32 R64, R65 ;  /* 0x0000004100407245 */ /* 0x000fe20000201000 */
[----:B------:R-:W-:Y:S02]  /*4fb0*/  HFMA2 R66, -RZ, RZ, 0, 1.1920928955078125e-07 ;  /* 0x00000002ff427431 */ /* 0x000fe400000001ff */
[----:B------:R-:W-:Y:S01]  /*4fc0*/  FMUL.FTZ R37, R37, R61 ;  /* 0x0000003d25257220 */ /* 0x000fe20000410000 */
        /* <DEDUP_REMOVED lines=12> */
.L_x_10964:
        /* <DEDUP_REMOVED lines=13> */
.L_x_10966:
[----:B------:R-:W-:Y:S05]  /*5160*/  BSYNC.RECONVERGENT B2 ;  /* 0x0000000000027941 */ /* 0x000fea0003800200 */
.L_x_10965:
[----:B------:R-:W-:Y:S01]  /*5170*/  LOP3.LUT R8, R7, R11, R69, 0x96, !PT ;  /* 0x0000000b07087212 */ /* 0x000fe200078e9645 */
[----:B------:R-:W-:-:S04]  /*5180*/  IMAD.WIDE.U32 R64, R12, -0x326172a9, RZ ;  /* 0xcd9e8d570c407825 */ /* 0x000fc800078e00ff */
[----:B------:R-:W-:Y:S02]  /*5190*/  HFMA2 R66, -RZ, RZ, 0, 0 ;  /* 0x00000000ff427431 */ /* 0x000fe400000001ff */
        /* <DEDUP_REMOVED lines=55> */
[----:B------:R-:W-:Y:S02]  /*5510*/  IMAD.MOV.U32 R65, RZ, RZ, R60 ;  /* 0x000000ffff417224 */ /* 0x000fe400078e003c */
[----:B------:R-:W-:-:S07]  /*5520*/  IMAD.MOV.U32 R60, RZ, RZ, R64 ;  /* 0x000000ffff3c7224 */ /* 0x000fce00078e0040 */
.L_x_10963:
[----:B------:R-:W-:Y:S05]  /*5530*/  BSYNC.RECONVERGENT B1 ;  /* 0x0000000000017941 */ /* 0x000fea0003800200 */
.L_x_10962:
[----:B------:R-:W-:Y:S01]  /*5540*/  ISETP.NE.AND P4, PT, R66, 0x1, PT ;  /* 0x000000014200780c */ /* 0x000fe20003f85270 */
[----:B------:R-:W-:Y:S01]  /*5550*/  BSSY.RECONVERGENT B1, `(.L_x_10967) ;  /* 0x0000058000017945 */ /* 0x000fe20003800200 */
[----:B------:R-:W-:Y:S01]  /*5560*/  I2FP.F32.U32 R64, R65 ;  /* 0x0000004100407245 */ /* 0x000fe20000201000 */
[----:B------:R-:W-:Y:S02]  /*5570*/  IMAD.MOV.U32 R65, RZ, RZ, 0x2 ;  /* 0x00000002ff417424 */ /* 0x000fe400078e00ff */
[----:B------:R-:W-:Y:S02]  /*5580*/  IMAD.MOV.U32 R9, RZ, RZ, R8 ;  /* 0x000000ffff097224 */ /* 0x000fe400078e0008 */
[----:B------:R-:W-:-:S06]  /*5590*/  FFMA.FTZ R64, R64, R62, 1.1641532182693481445e-10 ;  /* 0x2f00000040407423 */ /* 0x000fcc000001003e */
        /* <DEDUP_REMOVED lines=9> */
.L_x_10969:
        /* <DEDUP_REMOVED lines=13> */
.L_x_10971:
[----:B------:R-:W-:Y:S05]  /*5700*/  BSYNC.RECONVERGENT B2 ;  /* 0x0000000000027941 */ /* 0x000fea0003800200 */
.L_x_10970:
        /* <DEDUP_REMOVED lines=59> */
[----:B------:R-:W-:-:S07]  /*5ac0*/  MOV R60, R66 ;  /* 0x00000042003c7202 */ /* 0x000fce0000000f00 */
.L_x_10968:
[----:B------:R-:W-:Y:S05]  /*5ad0*/  BSYNC.RECONVERGENT B1 ;  /* 0x0000000000017941 */ /* 0x000fea0003800200 */
.L_x_10967:
[----:B------:R-:W-:Y:S01]  /*5ae0*/  ISETP.NE.AND P5, PT, R65, 0x1, PT ;  /* 0x000000014100780c */ /* 0x000fe20003fa5270 */
[----:B------:R-:W-:Y:S01]  /*5af0*/  BSSY.RECONVERGENT B1, `(.L_x_10972) ;  /* 0x000005a000017945 */ /* 0x000fe20003800200 */
[----:B------:R-:W-:Y:S01]  /*5b00*/  I2FP.F32.U32 R9, R9 ;  /* 0x0000000900097245 */ /* 0x000fe20000201000 */
[----:B------:R-:W-:Y:S01]  /*5b10*/  FMUL.FTZ R38, R38, R61 ;  /* 0x0000003d26267220 */ /* 0x000fe20000410000 */
[----:B------:R-:W-:-:S03]  /*5b20*/  IMAD.MOV.U32 R67, RZ, RZ, 0x2 ;  /* 0x00000002ff437424 */ /* 0x000fc600078e00ff */
[----:B------:R-:W-:-:S05]  /*5b30*/  FFMA.FTZ R9, R9, R62, 1.1641532182693481445e-10 ;  /* 0x2f00000009097423 */ /* 0x000fca000001003e */
[----:B------:R-:W-:Y:S02]  /*5b40*/  FSETP.LE.FTZ.AND P4, PT, R9, R6, PT ;  /* 0x000000060900720b */ /* 0x000fe40003f93000 */
        /* <DEDUP_REMOVED lines=10> */
.L_x_10974:
        /* <DEDUP_REMOVED lines=13> */
.L_x_10976:
[----:B------:R-:W-:Y:S05]  /*5cc0*/  BSYNC.RECONVERGENT B2 ;  /* 0x0000000000027941 */ /* 0x000fea0003800200 */
.L_x_10975:
        /* <DEDUP_REMOVED lines=60> */
.L_x_10973:
[----:B------:R-:W-:Y:S05]  /*6090*/  BSYNC.RECONVERGENT B1 ;  /* 0x0000000000017941 */ /* 0x000fea0003800200 */
.L_x_10972:
[----:B------:R-:W-:Y:S01]  /*60a0*/  ISETP.NE.AND P5, PT, R67, 0x1, PT ;  /* 0x000000014300780c */ /* 0x000fe20003fa5270 */
[----:B------:R-:W-:Y:S01]  /*60b0*/  BSSY.RECONVERGENT B1, `(.L_x_10977) ;  /* 0x0000058000017945 */ /* 0x000fe20003800200 */
[----:B------:R-:W-:Y:S01]  /*60c0*/  I2FP.F32.U32 R65, R9 ;  /* 0x0000000900417245 */ /* 0x000fe20000201000 */
[----:B------:R-:W-:Y:S02]  /*60d0*/  HFMA2 R66, -RZ, RZ, 0, 1.1920928955078125e-07 ;  /* 0x00000002ff427431 */ /* 0x000fe400000001ff */
[----:B------:R-:W-:Y:S02]  /*60e0*/  IMAD.MOV.U32 R9, RZ, RZ, R8 ;  /* 0x000000ffff097224 */ /* 0x000fe400078e0008 */
        /* <DEDUP_REMOVED lines=10> */
.L_x_10979:
        /* <DEDUP_REMOVED lines=13> */
.L_x_10981:
[----:B------:R-:W-:Y:S05]  /*6260*/  BSYNC.RECONVERGENT B2 ;  /* 0x0000000000027941 */ /* 0x000fea0003800200 */
.L_x_10980:
        /* <DEDUP_REMOVED lines=58> */
[----:B------:R-:W-:Y:S02]  /*6610*/  IMAD.MOV.U32 R60, RZ, RZ, R66 ;  /* 0x000000ffff3c7224 */ /* 0x000fe400078e0042 */
[----:B------:R-:W-:-:S07]  /*6620*/  HFMA2 R66, -RZ, RZ, 0, 0 ;  /* 0x00000000ff427431 */ /* 0x000fce00000001ff */
.L_x_10978:
[----:B------:R-:W-:Y:S05]  /*6630*/  BSYNC.RECONVERGENT B1 ;  /* 0x0000000000017941 */ /* 0x000fea0003800200 */
.L_x_10977:
[----:B------:R-:W-:Y:S01]  /*6640*/  ISETP.NE.AND P6, PT, R66, 0x1, PT ;  /* 0x000000014200780c */ /* 0x000fe20003fc5270 */
[----:B------:R-:W-:Y:S01]  /*6650*/  BSSY.RECONVERGENT B1, `(.L_x_10982) ;  /* 0x000005c000017945 */ /* 0x000fe20003800200 */
[----:B------:R-:W-:Y:S01]  /*6660*/  I2FP.F32.U32 R9, R9 ;  /* 0x0000000900097245 */ /* 0x000fe20000201000 */
[----:B------:R-:W-:Y:S01]  /*6670*/  FMUL.FTZ R39, R39, R61 ;  /* 0x0000003d27277220 */ /* 0x000fe20000410000 */
[----:B------:R-:W-:-:S03]  /*6680*/  IMAD.MOV.U32 R67, RZ, RZ, R8 ;  /* 0x000000ffff437224 */ /* 0x000fc600078e0008 */
[----:B------:R-:W-:-:S05]  /*6690*/  FFMA.FTZ R9, R9, R62, 1.1641532182693481445e-10 ;  /* 0x2f00000009097423 */ /* 0x000fca000001003e */
[----:B------:R-:W-:Y:S01]  /*66a0*/  FSETP.LE.FTZ.AND P5, PT, R9, R6, PT ;  /* 0x000000060900720b */ /* 0x000fe20003fb3000 */
[----:B------:R-:W-:Y:S01]  /*66b0*/  IMAD.MOV.U32 R9, RZ, RZ, 0x2 ;  /* 0x00000002ff097424 */ /* 0x000fe200078e00ff */
        /* <DEDUP_REMOVED lines=9> */
.L_x_10984:
        /* <DEDUP_REMOVED lines=15> */
.L_x_10986:
[----:B------:R-:W-:Y:S05]  /*6840*/  BSYNC.RECONVERGENT B2 ;  /* 0x0000000000027941 */ /* 0x000fea0003800200 */
.L_x_10985:
        /* <DEDUP_REMOVED lines=60> */
.L_x_10983:
[----:B------:R-:W-:Y:S05]  /*6c10*/  BSYNC.RECONVERGENT B1 ;  /* 0x0000000000017941 */ /* 0x000fea0003800200 */
.L_x_10982:
[-C--:B------:R-:W-:Y:S01]  /*6c20*/  FMUL.FTZ R66, R28, R61.reuse ;  /* 0x0000003d1c427220 */ /* 0x080fe20000410000 */
[----:B------:R-:W-:Y:S01]  /*6c30*/  FSETP.GTU.FTZ.AND P6, PT, R63, R6, PT ;  /* 0x000000063f00720b */ /* 0x000fe20003fdc000 */
[----:B------:R-:W-:Y:S01]  /*6c40*/  FMUL.FTZ R84, R29, R61 ;  /* 0x0000003d1d547220 */ /* 0x000fe20000410000 */
[----:B------:R-:W-:Y:S02]  /*6c50*/  I2FP.F32.U32 R67, R67 ;  /* 0x0000004300437245 */ /* 0x000fe40000201000 */
[----:B------:R-:W-:Y:S02]  /*6c60*/  FSEL R66, R66, RZ, !P6 ;  /* 0x000000ff42427208 */ /* 0x000fe40007000000 */
[----:B------:R-:W-:Y:S01]  /*6c70*/  SEL R63, RZ, 0x1, P6 ;  /* 0x00000001ff3f7807 */ /* 0x000fe20003000000 */
[----:B------:R-:W-:Y:S01]  /*6c80*/  FFMA.FTZ R67, R67, R62, 1.1641532182693481445e-10 ;  /* 0x2f00000043437423 */ /* 0x000fe2000001003e */
[----:B------:R-:W-:Y:S01]  /*6c90*/  FSETP.GTU.FTZ.AND P6, PT, R64, R6, PT ;  /* 0x000000064000720b */ /* 0x000fe20003fdc000 */
[-C--:B------:R-:W-:Y:S01]  /*6ca0*/  FMUL.FTZ R62, R31, R61.reuse ;  /* 0x0000003d1f3e7220 */ /* 0x080fe20000410000 */
[----:B------:R-:W-:Y:S01]  /*6cb0*/  FMUL.FTZ R61, R30, R61 ;  /* 0x0000003d1e3d7220 */ /* 0x000fe20000410000 */
[----:B------:R-:W-:-:S02]  /*6cc0*/  FSEL R36, R36, RZ, P2 ;  /* 0x000000ff24247208 */ /* 0x000fc40001000000 */
[----:B------:R-:W-:Y:S02]  /*6cd0*/  FSEL R84, R84, RZ, !P6 ;  /* 0x000000ff54547208 */ /* 0x000fe40007000000 */
[----:B------:R-:W-:Y:S01]  /*6ce0*/  SEL R64, RZ, 0x1, P6 ;  /* 0x00000001ff407807 */ /* 0x000fe20003000000 */
[----:B------:R-:W-:Y:S01]  /*6cf0*/  FADD.FTZ R36, R36, R66 ;  /* 0x0000004224247221 */ /* 0x000fe20000010000 */
[----:B------:R-:W-:Y:S02]  /*6d00*/  FSETP.GTU.FTZ.AND P6, PT, R67, R6, PT ;  /* 0x000000064300720b */ /* 0x000fe40003fdc000 */
[----:B------:R-:W-:Y:S01]  /*6d10*/  FSEL R38, R38, RZ, P4 ;  /* 0x000000ff26267208 */ /* 0x000fe20002000000 */
[----:B------:R-:W-:Y:S01]  /*6d20*/  @P1 FADD.FTZ R36, R32, R36 ;  /* 0x0000002420241221 */ /* 0x000fe20000010000 */
[----:B------:R-:W-:Y:S02]  /*6d30*/  FSEL R67, R62, RZ, !P6 ;  /* 0x000000ff3e437208 */ /* 0x000fe40007000000 */
[----:B------:R-:W-:-:S02]  /*6d40*/  SEL R62, RZ, 0x1, P6 ;  /* 0x00000001ff3e7807 */ /* 0x000fc40003000000 */
[----:B------:R-:W-:Y:S02]  /*6d50*/  FSETP.GTU.FTZ.AND P6, PT, R65, R6, PT ;  /* 0x000000064100720b */ /* 0x000fe40003fdc000 */
[----:B------:R-:W-:Y:S02]  /*6d60*/  FSEL R37, R37, RZ, P3 ;  /* 0x000000ff25257208 */ /* 0x000fe40001800000 */
[----:B------:R-:W-:Y:S02]  /*6d70*/  FSEL R61, R61, RZ, !P6 ;  /* 0x000000ff3d3d7208 */ /* 0x000fe40007000000 */
[----:B------:R-:W-:Y:S01]  /*6d80*/  FSEL R39, R39, RZ, P5 ;  /* 0x000000ff27277208 */ /* 0x000fe20002800000 */
[----:B------:R-:W-:Y:S01]  /*6d90*/  FADD.FTZ R37, R37, R84 ;  /* 0x0000005425257221 */ /* 0x000fe20000010000 */
[----:B------:R-:W-:Y:S01]  /*6da0*/  SEL R6, RZ, 0x1, P6 ;  /* 0x00000001ff067807 */ /* 0x000fe20003000000 */
[----:B------:R-:W-:Y:S01]  /*6db0*/  FADD.FTZ R38, R38, R61 ;  /* 0x0000003d26267221 */ /* 0x000fe20000010000 */
[----:B------:R-:W-:Y:S01]  /*6dc0*/  PRMT R4, R63, 0x7610, R4 ;  /* 0x000076103f047816 */ /* 0x000fe20000000004 */
[----:B------:R-:W-:Y:S01]  /*6dd0*/  FADD.FTZ R39, R67, R39 ;  /* 0x0000002743277221 */ /* 0x000fe20000010000 */
[----:B------:R-:W-:Y:S01]  /*6de0*/  @P1 FADD.FTZ R37, R33, R37 ;  /* 0x0000002521251221 */ /* 0x000fe20000010000 */
[----:B------:R-:W-:Y:S01]  /*6df0*/  @P1 FADD.FTZ R38, R34, R38 ;  /* 0x0000002622261221 */ /* 0x000fe20000010000 */
[----:B------:R-:W-:Y:S01]  /*6e00*/  PRMT R3, R64, 0x7610, R3 ;  /* 0x0000761040037816 */ /* 0x000fe20000000003 */
[----:B------:R-:W-:Y:S01]  /*6e10*/  @P1 FADD.FTZ R39, R35, R39 ;  /* 0x0000002723271221 */ /* 0x000fe20000010000 */
[----:B------:R-:W-:-:S02]  /*6e20*/  PRMT R2, R6, 0x7610, R2 ;  /* 0x0000761006027816 */ /* 0x000fc40000000002 */
[----:B------:R-:W-:-:S07]  /*6e30*/  PRMT R0, R62, 0x7610, R0 ;  /* 0x000076103e007816 */ /* 0x000fce0000000000 */
.L_x_10946:
[----:B------:R-:W0:Y:S01]  /*6e40*/  LDC.64 R64, c[0x0][0x3a8] ;  /* 0x0000ea00ff407b82 */ /* 0x000e220000000a00 */
[----:B------:R-:W-:Y:S02]  /*6e50*/  SEL R6, RZ, 0x1000000, !P5 ;  /* 0x01000000ff067807 */ /* 0x000fe40006800000 */
[----:B------:R-:W-:-:S05]  /*6e60*/  SEL R61, RZ, 0x10000, !P4 ;  /* 0x00010000ff3d7807 */ /* 0x000fca0006000000 */
[----:B------:R-:W1:Y:S01]  /*6e70*/  LDC.64 R62, c[0x0][0x3b0] ;  /* 0x0000ec00ff3e7b82 */ /* 0x000e620000000a00 */
[----:B0-----:R-:W-:-:S05]  /*6e80*/  IMAD.WIDE.U32 R64, R5, 0x10, R64 ;  /* 0x0000001005407825 */ /* 0x001fca00078e0040 */
[----:B------:R0:W-:Y:S01]  /*6e90*/  STG.E.128 desc[UR6][R64.64], R36 ;  /* 0x0000002440007986 */ /* 0x0001e2000c101d06 */
[----:B-1----:R-:W-:Y:S01]  /*6ea0*/  IMAD.WIDE.U32 R62, R5, 0x4, R62 ;  /* 0x00000004053e7825 */ /* 0x002fe200078e003e */
[----:B0-----:R-:W-:-:S04]  /*6eb0*/  SEL R64, RZ, 0x100, !P3 ;  /* 0x00000100ff407807 */ /* 0x001fc80005800000 */
[----:B------:R-:W-:Y:S02]  /*6ec0*/  IADD3 R6, PT, PT, R64, R6, R61 ;  /* 0x0000000640067210 */ /* 0x000fe40007ffe03d */
[----:B------:R-:W-:-:S05]  /*6ed0*/  SEL R61, RZ, 0x1, !P2 ;  /* 0x00000001ff3d7807 */ /* 0x000fca0005000000 */
[----:B------:R-:W-:-:S05]  /*6ee0*/  IMAD.IADD R6, R6, 0x1, R61 ;  /* 0x0000000106067824 */ /* 0x000fca00078e023d */
[----:B------:R0:W-:Y:S01]  /*6ef0*/  STG.E desc[UR6][R62.64], R6 ;  /* 0x000000063e007986 */ /* 0x0001e2000c101906 */
[----:B------:R-:W-:Y:S05]  /*6f00*/  @!P0 BRA `(.L_x_10987) ;  /* 0x00000000002c8947 */ /* 0x000fea0003800000 */
[----:B0-----:R-:W0:Y:S01]  /*6f10*/  LDC.64 R62, c[0x0][0x3b8] ;  /* 0x0000ee00ff3e7b82 */ /* 0x001e220000000a00 */
[----:B------:R-:W-:Y:S02]  /*6f20*/  SHF.L.U32 R6, R2, 0x10, RZ ;  /* 0x0000001002067819 */ /* 0x000fe400000006ff */
[----:B------:R-:W-:Y:S02]  /*6f30*/  LOP3.LUT R61, R0, 0xffff, RZ, 0xc0, !PT ;  /* 0x0000ffff003d7812 */ /* 0x000fe400078ec0ff */
[----:B------:R-:W-:-:S05]  /*6f40*/  LOP3.LUT R6, R6, 0xff0000, RZ, 0xc0, !PT ;  /* 0x00ff000006067812 */ /* 0x000fca00078ec0ff */
[----:B------:R-:W-:Y:S01]  /*6f50*/  IMAD R6, R61, 0x1000000, R6 ;  /* 0x010000003d067824 */ /* 0x000fe200078e0206 */
[----:B------:R-:W-:-:S05]  /*6f60*/  LOP3.LUT R61, R3, 0xff, RZ, 0xc0, !PT ;  /* 0x000000ff033d7812 */ /* 0x000fca00078ec0ff */
[----:B------:R-:W-:Y:S01]  /*6f70*/  IMAD R6, R61, 0x100, R6 ;  /* 0x000001003d067824 */ /* 0x000fe200078e0206 */
[----:B------:R-:W-:-:S04]  /*6f80*/  LOP3.LUT R61, R4, 0xff, RZ, 0xc0, !PT ;  /* 0x000000ff043d7812 */ /* 0x000fc800078ec0ff */
[----:B------:R-:W-:Y:S01]  /*6f90*/  IADD3 R6, PT, PT, R6, R61, RZ ;  /* 0x0000003d06067210 */ /* 0x000fe20007ffe0ff */
[----:B0-----:R-:W-:-:S05]  /*6fa0*/  IMAD.WIDE.U32 R62, R5, 0x4, R62 ;  /* 0x00000004053e7825 */ /* 0x001fca00078e003e */
[----:B------:R1:W-:Y:S02]  /*6fb0*/  STG.E desc[UR6][R62.64], R6 ;  /* 0x000000063e007986 */ /* 0x0003e4000c101906 */
.L_x_10987:
[----:B01----:R-:W-:Y:S02]  /*6fc0*/  IMAD.MOV.U32 R6, RZ, RZ, R60 ;  /* 0x000000ffff067224 */ /* 0x003fe400078e003c */
[----:B------:R-:W-:-:S07]  /*6fd0*/  VIADD R60, R5, 0x100 ;  /* 0x00000100053c7836 */ /* 0x000fce0000000000 */
.L_x_10924:
[----:B------:R-:W-:Y:S05]  /*6fe0*/  BSYNC.RECONVERGENT B0 ;  /* 0x0000000000007941 */ /* 0x000fea0003800200 */
.L_x_10923:
        /* <DEDUP_REMOVED lines=34> */
.L_x_10993:
        /* <DEDUP_REMOVED lines=13> */
.L_x_10995:
[----:B------:R-:W-:Y:S05]  /*72e0*/  BSYNC.RECONVERGENT B2 ;  /* 0x0000000000027941 */ /* 0x000fea0003800200 */
.L_x_10994:
        /* <DEDUP_REMOVED lines=59> */
[----:B------:R-:W-:-:S07]  /*76a0*/  IMAD.MOV.U32 R63, RZ, RZ, R6 ;  /* 0x000000ffff3f7224 */ /* 0x000fce00078e0006 */
.L_x_10992:
[----:B------:R-:W-:Y:S05]  /*76b0*/  BSYNC.RECONVERGENT B1 ;  /* 0x0000000000017941 */ /* 0x000fea0003800200 */
.L_x_10991:
[----:B------:R-:W0:Y:S01]  /*76c0*/  LDC R6, c[0x0][0x404] ;  /* 0x00010100ff067b82 */ /* 0x000e220000000800 */
[----:B------:R-:W-:Y:S01]  /*76d0*/  ISETP.NE.AND P3, PT, R64, 0x1, PT ;  /* 0x000000014000780c */ /* 0x000fe20003f65270 */
[----:B------:R-:W-:Y:S01]  /*76e0*/  BSSY.RECONVERGENT B1, `(.L_x_10996) ;  /* 0x000005c000017945 */ /* 0x000fe20003800200 */
[----:B------:R-:W-:Y:S01]  /*76f0*/  I2FP.F32.U32 R9, R63 ;  /* 0x0000003f00097245 */ /* 0x000fe20000201000 */
[----:B------:R-:W-:Y:S02]  /*7700*/  IMAD.MOV.U32 R63, RZ, RZ, 0x2f800000 ;  /* 0x2f800000ff3f7424 */ /* 0x000fe400078e00ff */
[----:B------:R-:W-:Y:S02]  /*7710*/  IMAD.MOV.U32 R66, RZ, RZ, 0x2 ;  /* 0x00000002ff427424 */ /* 0x000fe400078e00ff */
[----:B------:R-:W1:Y:S01]  /*7720*/  LDC R62, c[0x0][0x408] ;  /* 0x00010200ff3e7b82 */ /* 0x000e620000000800 */
[----:B------:R-:W-:-:S05]  /*7730*/  FFMA.FTZ R9, R9, R63, 1.1641532182693481445e-10 ;  /* 0x2f00000009097423 */ /* 0x000fca000001003f */
[----:B0-----:R-:W-:Y:S02]  /*7740*/  FSETP.LE.FTZ.AND P2, PT, R9, R6, PT ;  /* 0x000000060900720b */ /* 0x001fe40003f53000 */
[----:B------:R-:W-:Y:S01]  /*7750*/  MOV R9, R8 ;  /* 0x0000000800097202 */ /* 0x000fe20000000f00 */
[----:B-1---5:R-:W-:Y:S01]  /*7760*/  FMUL.FTZ R40, R40, R62 ;  /* 0x0000003e28287220 */ /* 0x022fe20000410000 */
[----:B------:R-:W-:Y:S09]  /*7770*/  @!P3 BRA `(.L_x_10997) ;  /* 0x000000040048b947 */ /* 0x000ff20003800000 */
        /* <DEDUP_REMOVED lines=8> */
.L_x_10998:
        /* <DEDUP_REMOVED lines=13> */
.L_x_11000:
[----:B------:R-:W-:Y:S05]  /*78d0*/  BSYNC.RECONVERGENT B2 ;  /* 0x0000000000027941 */ /* 0x000fea0003800200 */
.L_x_10999:
        /* <DEDUP_REMOVED lines=58> */
[----:B------:R-:W-:Y:S01]  /*7c80*/  MOV R9, R61 ;  /* 0x0000003d00097202 */ /* 0x000fe20000000f00 */
[----:B------:R-:W-:-:S07]  /*7c90*/  IMAD.MOV.U32 R61, RZ, RZ, R64 ;  /* 0x000000ffff3d7224 */ /* 0x000fce00078e0040 */
.L_x_10997:
[----:B------:R-:W-:Y:S05]  /*7ca0*/  BSYNC.RECONVERGENT B1 ;  /* 0x0000000000017941 */ /* 0x000fea0003800200 */
.L_x_10996:
        /* <DEDUP_REMOVED lines=15> */
.L_x_11003:
        /* <DEDUP_REMOVED lines=13> */
.L_x_11005:
[----:B------:R-:W-:Y:S05]  /*7e70*/  BSYNC.RECONVERGENT B2 ;  /* 0x0000000000027941 */ /* 0x000fea0003800200 */
.L_x_11004:
        /* <DEDUP_REMOVED lines=60> */
.L_x_11002:
[----:B------:R-:W-:Y:S05]  /*8240*/  BSYNC.RECONVERGENT B1 ;  /* 0x0000000000017941 */ /* 0x000fea0003800200 */
.L_x_11001:
[----:B------:R-:W-:Y:S01]  /*8250*/  ISETP.NE.AND P4, PT, R65, 0x1, PT ;  /* 0x000000014100780c */ /* 0x000fe20003f85270 */
[----:B------:R-:W-:Y:S01]  /*8260*/  BSSY.RECONVERGENT B1, `(.L_x_11006) ;  /* 0x000005a000017945 */ /* 0x000fe20003800200 */
[----:B------:R-:W-:Y:S01]  /*8270*/  I2FP.F32.U32 R9, R9 ;  /* 0x0000000900097245 */ /* 0x000fe20000201000 */
[----:B------:R-:W-:Y:S01]  /*8280*/  FMUL.FTZ R41, R41, R62 ;  /* 0x0000003e29297220 */ /* 0x000fe20000410000 */
[----:B------:R-:W-:-:S03]  /*8290*/  IMAD.MOV.U32 R67, RZ, RZ, 0x2 ;  /* 0x00000002ff437424 */ /* 0x000fc600078e00ff */
        /* <DEDUP_REMOVED lines=12> */
.L_x_11008:
        /* <DEDUP_REMOVED lines=13> */
.L_x_11010:
[----:B------:R-:W-:Y:S05]  /*8430*/  BSYNC.RECONVERGENT B2 ;  /* 0x0000000000027941 */ /* 0x000fea0003800200 */
.L_x_11009:
        /* <DEDUP_REMOVED lines=60> */
.L_x_11007:
[----:B------:R-:W-:Y:S05]  /*8800*/  BSYNC.RECONVERGENT B1 ;  /* 0x0000000000017941 */ /* 0x000fea0003800200 */
.L_x_11006:
        /* <DEDUP_REMOVED lines=15> */
.L_x_11013:
        /* <DEDUP_REMOVED lines=13> */
.L_x_11015:
[----:B------:R-:W-:Y:S05]  /*89d0*/  BSYNC.RECONVERGENT B2 ;  /* 0x0000000000027941 */ /* 0x000fea0003800200 */
.L_x_11014:
        /* <DEDUP_REMOVED lines=58> */
[----:B------:R-:W-:Y:S02]  /*8d80*/  IMAD.MOV.U32 R61, RZ, RZ, R66 ;  /* 0x000000ffff3d7224 */ /* 0x000fe400078e0042 */
[----:B------:R-:W-:-:S07]  /*8d90*/  IMAD.MOV.U32 R66, RZ, RZ, RZ ;  /* 0x000000ffff427224 */ /* 0x000fce00078e00ff */
.L_x_11012:
[----:B------:R-:W-:Y:S05]  /*8da0*/  BSYNC.RECONVERGENT B1 ;  /* 0x0000000000017941 */ /* 0x000fea0003800200 */
.L_x_11011:
[----:B------:R-:W-:Y:S01]  /*8db0*/  ISETP.NE.AND P5, PT, R66, 0x1, PT ;  /* 0x000000014200780c */ /* 0x000fe20003fa5270 */
[----:B------:R-:W-:Y:S01]  /*8dc0*/  BSSY.RECONVERGENT B1, `(.L_x_11016) ;  /* 0x000005a000017945 */ /* 0x000fe20003800200 */
[----:B------:R-:W-:Y:S01]  /*8dd0*/  I2FP.F32.U32 R9, R9 ;  /* 0x0000000900097245 */ /* 0x000fe20000201000 */
[----:B------:R-:W-:Y:S02]  /*8de0*/  HFMA2 R67, -RZ, RZ, 0, 1.1920928955078125e-07 ;  /* 0x00000002ff437431 */ /* 0x000fe400000001ff */
[----:B------:R-:W-:Y:S02]  /*8df0*/  FMUL.FTZ R42, R42, R62 ;  /* 0x0000003e2a2a7220 */ /* 0x000fe40000410000 */
[----:B------:R-:W-:-:S05]  /*8e00*/  FFMA.FTZ R9, R9, R63, 1.1641532182693481445e-10 ;  /* 0x2f00000009097423 */ /* 0x000fca000001003f */
[----:B------:R-:W-:Y:S01]  /*8e10*/  FSETP.LE.FTZ.AND P4, PT, R9, R6, PT ;  /* 0x000000060900720b */ /* 0x000fe20003f93000 */
        /* <DEDUP_REMOVED lines=10> */
.L_x_11018:
        /* <DEDUP_REMOVED lines=13> */
.L_x_11020:
[----:B------:R-:W-:Y:S05]  /*8f90*/  BSYNC.RECONVERGENT B2 ;  /* 0x0000000000027941 */ /* 0x000fea0003800200 */
.L_x_11019:
        /* <DEDUP_REMOVED lines=60> */
.L_x_11017:
[----:B------:R-:W-:Y:S05]  /*9360*/  BSYNC.RECONVERGENT B1 ;  /* 0x0000000000017941 */ /* 0x000fea0003800200 */
.L_x_11016:
        /* <DEDUP_REMOVED lines=15> */
.L_x_11023:
        /* <DEDUP_REMOVED lines=13> */
.L_x_11025:
[----:B------:R-:W-:Y:S05]  /*9530*/  BSYNC.RECONVERGENT B2 ;  /* 0x0000000000027941 */ /* 0x000fea0003800200 */
.L_x_11024:
        /* <DEDUP_REMOVED lines=60> */
.L_x_11022:
[----:B------:R-:W-:Y:S05]  /*9900*/  BSYNC.RECONVERGENT B1 ;  /* 0x0000000000017941 */ /* 0x000fea0003800200 */
.L_x_11021:
[----:B------:R-:W-:Y:S01]  /*9910*/  ISETP.NE.AND P6, PT, R66, 0x1, PT ;  /* 0x000000014200780c */ /* 0x000fe20003fc5270 */
[----:B------:R-:W-:Y:S01]  /*9920*/  BSSY.RECONVERGENT B1, `(.L_x_11026) ;  /* 0x000005c000017945 */ /* 0x000fe20003800200 */
[----:B------:R-:W-:Y:S01]  /*9930*/  I2FP.F32.U32 R85, R9 ;  /* 0x0000000900557245 */ /* 0x000fe20000201000 */
[----:B------:R-:W-:Y:S01]  /*9940*/  FMUL.FTZ R43, R43, R62 ;  /* 0x0000003e2b2b7220 */ /* 0x000fe20000410000 */
[----:B------:R-:W-:Y:S01]  /*9950*/  IMAD.MOV.U32 R9, RZ, RZ, 0x2 ;  /* 0x00000002ff097424 */ /* 0x000fe200078e00ff */
[----:B------:R-:W-:Y:S02]  /*9960*/  MOV R67, R8 ;  /* 0x0000000800437202 */ /* 0x000fe40000000f00 */
        /* <DEDUP_REMOVED lines=11> */
.L_x_11028:
        /* <DEDUP_REMOVED lines=15> */
.L_x_11030:
[----:B------:R-:W-:Y:S05]  /*9b10*/  BSYNC.RECONVERGENT B2 ;  /* 0x0000000000027941 */ /* 0x000fea0003800200 */
.L_x_11029:
        /* <DEDUP_REMOVED lines=60> */
.L_x_11027:
[----:B------:R-:W-:Y:S05]  /*9ee0*/  BSYNC.RECONVERGENT B1 ;  /* 0x0000000000017941 */ /* 0x000fea0003800200 */
.L_x_11026:
[----:B------:R-:W-:Y:S01]  /*9ef0*/  FMUL.FTZ R85, R28, R62 ;  /* 0x0000003e1c557220 */ /* 0x000fe20000410000 */
        /* <DEDUP_REMOVED lines=13> */
[-C--:B------:R-:W-:Y:S02]  /*9fd0*/  FSETP.GTU.FTZ.AND P6, PT, R84, R6.reuse, PT ;  /* 0x000000065400720b */ /* 0x080fe40003fdc000 */
[----:B------:R-:W-:Y:S01]  /*9fe0*/  FSEL R41, R41, RZ, P3 ;  /* 0x000000ff29297208 */ /* 0x000fe20001800000 */
[----:B------:R-:W-:Y:S01]  /*9ff0*/  @P1 FADD.FTZ R40, R32, R40 ;  /* 0x0000002820281221 */ /* 0x000fe20000010000 */
[----:B------:R-:W-:Y:S02]  /*a000*/  FSEL R84, R65, RZ, !P6 ;  /* 0x000000ff41547208 */ /* 0x000fe40007000000 */
[----:B------:R-:W-:Y:S01]  /*a010*/  SEL R65, RZ, 0x1, P6 ;  /* 0x00000001ff417807 */ /* 0x000fe20003000000 */
[----:B------:R-:W-:Y:S01]  /*a020*/  FADD.FTZ R41, R41, R86 ;  /* 0x0000005629297221 */ /* 0x000fe20000010000 */
[----:B------:R-:W-:-:S02]  /*a030*/  FSETP.GTU.FTZ.AND P6, PT, R67, R6, PT ;  /* 0x000000064300720b */ /* 0x000fc40003fdc000 */
[----:B------:R-:W-:Y:S01]  /*a040*/  FSEL R42, R42, RZ, P4 ;  /* 0x000000ff2a2a7208 */ /* 0x000fe20002000000 */
[----:B------:R-:W-:Y:S01]  /*a050*/  @P1 FADD.FTZ R41, R33, R41 ;  /* 0x0000002921291221 */ /* 0x000fe20000010000 */
[----:B------:R-:W-:Y:S02]  /*a060*/  FSEL R62, R62, RZ, !P6 ;  /* 0x000000ff3e3e7208 */ /* 0x000fe40007000000 */
[----:B------:R-:W-:Y:S01]  /*a070*/  FSEL R43, R43, RZ, P5 ;  /* 0x000000ff2b2b7208 */ /* 0x000fe20002800000 */
[----:B------:R-:W-:Y:S01]  /*a080*/  FADD.FTZ R42, R42, R84 ;  /* 0x000000542a2a7221 */ /* 0x000fe20000010000 */
[----:B------:R-:W-:Y:S02]  /*a090*/  SEL R6, RZ, 0x1, P6 ;  /* 0x00000001ff067807 */ /* 0x000fe40003000000 */
[----:B------:R-:W-:Y:S01]  /*a0a0*/  PRMT R4, R66, 0x7610, R4 ;  /* 0x0000761042047816 */ /* 0x000fe20000000004 */
[----:B------:R-:W-:Y:S01]  /*a0b0*/  FADD.FTZ R43, R62, R43 ;  /* 0x0000002b3e2b7221 */ /* 0x000fe20000010000 */
[----:B------:R-:W-:Y:S01]  /*a0c0*/  @P1 FADD.FTZ R42, R34, R42 ;  /* 0x0000002a222a1221 */ /* 0x000fe20000010000 */
[----:B------:R-:W-:-:S02]  /*a0d0*/  PRMT R3, R64, 0x7610, R3 ;  /* 0x0000761040037816 */ /* 0x000fc40000000003 */
[----:B------:R-:W-:Y:S01]  /*a0e0*/  @P1 FADD.FTZ R43, R35, R43 ;  /* 0x0000002b232b1221 */ /* 0x000fe20000010000 */
[----:B------:R-:W-:Y:S02]  /*a0f0*/  PRMT R2, R65, 0x7610, R2 ;  /* 0x0000761041027816 */ /* 0x000fe40000000002 */
[----:B------:R-:W-:Y:S01]  /*a100*/  PRMT R0, R6, 0x7610, R0 ;  /* 0x0000761006007816 */ /* 0x000fe20000000000 */
[----:B------:R-:W-:Y:S06]  /*a110*/  BRA `(.L_x_11031) ;  /* 0x0000001400f87947 */ /* 0x000fec0003800000 */
.L_x_10990:
        /* <DEDUP_REMOVED lines=16> */
.L_x_11034:
        /* <DEDUP_REMOVED lines=13> */
.L_x_11036:
[----:B------:R-:W-:Y:S05]  /*a2f0*/  BSYNC.RECONVERGENT B2 ;  /* 0x0000000000027941 */ /* 0x000fea0003800200 */
.L_x_11035:
        /* <DEDUP_REMOVED lines=56> */
[----:B------:R-:W-:Y:S02]  /*a680*/  IMAD.MOV.U32 R61, RZ, RZ, R62 ;  /* 0x000000ffff3d7224 */ /* 0x000fe400078e003e */
[----:B------:R-:W-:Y:S01]  /*a690*/  HFMA2 R62, -RZ, RZ, 0, 0 ;  /* 0x00000000ff3e7431 */ /* 0x000fe200000001ff */
[----:B------:R-:W-:Y:S01]  /*a6a0*/  LOP3.LUT R10, R9, R10, R63, 0x96, !PT ;  /* 0x0000000a090a7212 */ /* 0x000fe200078e963f */
[----:B------:R-:W-:-:S07]  /*a6b0*/  IMAD.MOV.U32 R63, RZ, RZ, R6 ;  /* 0x000000ffff3f7224 */ /* 0x000fce00078e0006 */
.L_x_11033:
[----:B------:R-:W-:Y:S05]  /*a6c0*/  BSYNC.RECONVERGENT B1 ;  /* 0x0000000000017941 */ /* 0x000fea0003800200 */
.L_x_11032:
[----:B------:R-:W0:Y:S01]  /*a6d0*/  LDC R6, c[0x0][0x404] ;  /* 0x00010100ff067b82 */ /* 0x000e220000000800 */
[----:B------:R-:W-:Y:S01]  /*a6e0*/  ISETP.NE.AND P3, PT, R62, 0x1, PT ;  /* 0x000000013e00780c */ /* 0x000fe20003f65270 */
[----:B------:R-:W-:Y:S01]  /*a6f0*/  IMAD.MOV.U32 R64, RZ, RZ, 0x2f800000 ;  /* 0x2f800000ff407424 */ /* 0x000fe200078e00ff */
[----:B------:R-:W-:Y:S01]  /*a700*/  I2FP.F32.U32 R9, R63 ;  /* 0x0000003f00097245 */ /* 0x000fe20000201000 */
[----:B------:R-:W-:Y:S01]  /*a710*/  BSSY.RECONVERGENT B1, `(.L_x_11037) ;  /* 0x0000058000017945 */ /* 0x000fe20003800200 */
[----:B------:R-:W-:-:S03]  /*a720*/  IMAD.MOV.U32 R63, RZ, RZ, 0x2 ;  /* 0x00000002ff3f7424 */ /* 0x000fc600078e00ff */
[----:B------:R-:W-:-:S05]  /*a730*/  FFMA.FTZ R9, R9, R64, 1.1641532182693481445e-10 ;  /* 0x2f00000009097423 */ /* 0x000fca0000010040 */
[----:B0-----:R-:W-:Y:S02]  /*a740*/  FSETP.LE.FTZ.AND P2, PT, R9, R6, PT ;  /* 0x000000060900720b */ /* 0x001fe40003f53000 */
        /* <DEDUP_REMOVED lines=10> */
.L_x_11039:
        /* <DEDUP_REMOVED lines=13> */
.L_x_11041:
[----:B------:R-:W-:Y:S05]  /*a8c0*/  BSYNC.RECONVERGENT B2 ;  /* 0x0000000000027941 */ /* 0x000fea0003800200 */
.L_x_11040:
        /* <DEDUP_REMOVED lines=60> */
.L_x_11038:
[----:B------:R-:W-:Y:S05]  /*ac90*/  BSYNC.RECONVERGENT B1 ;  /* 0x0000000000017941 */ /* 0x000fea0003800200 */
.L_x_11037:
[----:B------:R-:W-:Y:S01]  /*aca0*/  ISETP.NE.AND P4, PT, R63, 0x1, PT ;  /* 0x000000013f00780c */ /* 0x000fe20003f85270 */
[----:B------:R-:W-:Y:S01]  /*acb0*/  BSSY.RECONVERGENT B1, `(.L_x_11042) ;  /* 0x0000059000017945 */ /* 0x000fe20003800200 */
[----:B------:R-:W-:Y:S01]  /*acc0*/  I2FP.F32.U32 R9, R9 ;  /* 0x0000000900097245 */ /* 0x000fe20000201000 */
[----:B------:R-:W-:-:S04]  /*acd0*/  HFMA2 R62, -RZ, RZ, 0, 1.1920928955078125e-07 ;  /* 0x00000002ff3e7431 */ /* 0x000fc800000001ff */
        /* <DEDUP_REMOVED lines=12> */
.L_x_11044:
        /* <DEDUP_REMOVED lines=13> */
.L_x_11046:
[----:B------:R-:W-:Y:S05]  /*ae70*/  BSYNC.RECONVERGENT B2 ;  /* 0x0000000000027941 */ /* 0x000fea0003800200 */
.L_x_11045:
        /* <DEDUP_REMOVED lines=60> */
.L_x_11043:
[----:B------:R-:W-:Y:S05]  /*b240*/  BSYNC.RECONVERGENT B1 ;  /* 0x0000000000017941 */ /* 0x000fea0003800200 */
.L_x_11042:
[----:B------:R-:W-:Y:S01]  /*b250*/  ISETP.NE.AND P5, PT, R62, 0x1, PT ;  /* 0x000000013e00780c */ /* 0x000fe20003fa5270 */
[----:B------:R-:W-:Y:S01]  /*b260*/  BSSY.RECONVERGENT B1, `(.L_x_11047) ;  /* 0x0000059000017945 */ /* 0x000fe20003800200 */
[----:B------:R-:W-:Y:S01]  /*b270*/  I2FP.F32.U32 R9, R9 ;  /* 0x0000000900097245 */ /* 0x000fe20000201000 */
[----:B------:R-:W-:-:S04]  /*b280*/  IMAD.MOV.U32 R63, RZ, RZ, R8 ;  /* 0x000000ffff3f7224 */ /* 0x000fc800078e0008 */
        /* <DEDUP_REMOVED lines=12> */
.L_x_11049:
        /* <DEDUP_REMOVED lines=13> */
.L_x_11051:
[----:B------:R-:W-:Y:S05]  /*b420*/  BSYNC.RECONVERGENT B2 ;  /* 0x0000000000027941 */ /* 0x000fea0003800200 */
.L_x_11050:
        /* <DEDUP_REMOVED lines=60> */
.L_x_11048:
[----:B------:R-:W-:Y:S05]  /*b7f0*/  BSYNC.RECONVERGENT B1 ;  /* 0x0000000000017941 */ /* 0x000fea0003800200 */
.L_x_11047:
        /* <DEDUP_REMOVED lines=15> */
[----:B------:R-:W-:-:S10]  /*b8f0*/  @P1 FADD.FTZ R43, R35, R43 ;  /* 0x0000002b232b1221 */ /* 0x000fd40000010000 */
.L_x_11031:
[----:B------:R-:W0:Y:S01]  /*b900*/  LDC.64 R62, c[0x0][0x3a8] ;  /* 0x0000ea00ff3e7b82 */ /* 0x000e220000000a00 */
[----:B------:R-:W-:-:S07]  /*b910*/  SEL R6, RZ, 0x1000000, !P5 ;  /* 0x01000000ff067807 */ /* 0x000fce0006800000 */
[----:B------:R-:W1:Y:S01]  /*b920*/  LDC.64 R64, c[0x0][0x3b0] ;  /* 0x0000ec00ff407b82 */ /* 0x000e620000000a00 */
[----:B0-----:R-:W-:-:S05]  /*b930*/  IMAD.WIDE.U32 R62, R60, 0x10, R62 ;  /* 0x000000103c3e7825 */ /* 0x001fca00078e003e */
[----:B------:R0:W-:Y:S01]  /*b940*/  STG.E.128 desc[UR6][R62.64], R40 ;  /* 0x000000283e007986 */ /* 0x0001e2000c101d06 */
[----:B-1----:R-:W-:Y:S01]  /*b950*/  IMAD.WIDE.U32 R64, R60, 0x4, R64 ;  /* 0x000000043c407825 */ /* 0x002fe200078e0040 */
[----:B0-----:R-:W-:Y:S02]  /*b960*/  SEL R62, RZ, 0x10000, !P4 ;  /* 0x00010000ff3e7807 */ /* 0x001fe40006000000 */
[----:B------:R-:W-:-:S04]  /*b970*/  SEL R63, RZ, 0x100, !P3 ;  /* 0x00000100ff3f7807 */ /* 0x000fc80005800000 */
[----:B------:R-:W-:Y:S02]  /*b980*/  IADD3 R6, PT, PT, R63, R6, R62 ;  /* 0x000000063f067210 */ /* 0x000fe40007ffe03e */
[----:B------:R-:W-:-:S05]  /*b990*/  SEL R62, RZ, 0x1, !P2 ;  /* 0x00000001ff3e7807 */ /* 0x000fca0005000000 */
[----:B------:R-:W-:-:S05]  /*b9a0*/  IMAD.IADD R6, R6, 0x1, R62 ;  /* 0x0000000106067824 */ /* 0x000fca00078e023e */
[----:B------:R0:W-:Y:S01]  /*b9b0*/  STG.E desc[UR6][R64.64], R6 ;  /* 0x0000000640007986 */ /* 0x0001e2000c101906 */
[----:B------:R-:W-:Y:S05]  /*b9c0*/  @!P0 BRA `(.L_x_11052) ;  /* 0x00000000002c8947 */ /* 0x000fea0003800000 */
[----:B------:R-:W1:Y:S01]  /*b9d0*/  LDC.64 R62, c[0x0][0x3b8] ;  /* 0x0000ee00ff3e7b82 */ /* 0x000e620000000a00 */
[----:B0-----:R-:W-:Y:S02]  /*b9e0*/  SHF.L.U32 R6, R2, 0x10, RZ ;  /* 0x0000001002067819 */ /* 0x001fe400000006ff */
[----:B------:R-:W-:Y:S02]  /*b9f0*/  LOP3.LUT R64, R0, 0xffff, RZ, 0xc0, !PT ;  /* 0x0000ffff00407812 */ /* 0x000fe400078ec0ff */
[----:B------:R-:W-:-:S05]  /*ba00*/  LOP3.LUT R6, R6, 0xff0000, RZ, 0xc0, !PT ;  /* 0x00ff000006067812 */ /* 0x000fca00078ec0ff */
[----:B------:R-:W-:Y:S01]  /*ba10*/  IMAD R6, R64, 0x1000000, R6 ;  /* 0x0100000040067824 */ /* 0x000fe200078e0206 */
[----:B------:R-:W-:-:S05]  /*ba20*/  LOP3.LUT R64, R3, 0xff, RZ, 0xc0, !PT ;  /* 0x000000ff03407812 */ /* 0x000fca00078ec0ff */
[----:B------:R-:W-:Y:S01]  /*ba30*/  IMAD R6, R64, 0x100, R6 ;  /* 0x0000010040067824 */ /* 0x000fe200078e0206 */
[----:B------:R-:W-:-:S04]  /*ba40*/  LOP3.LUT R64, R4, 0xff, RZ, 0xc0, !PT ;  /* 0x000000ff04407812 */ /* 0x000fc800078ec0ff */
[----:B------:R-:W-:Y:S01]  /*ba50*/  IADD3 R6, PT, PT, R6, R64, RZ ;  /* 0x0000004006067210 */ /* 0x000fe20007ffe0ff */
[----:B-1----:R-:W-:-:S05]  /*ba60*/  IMAD.WIDE.U32 R62, R60, 0x4, R62 ;  /* 0x000000043c3e7825 */ /* 0x002fca00078e003e */
[----:B------:R1:W-:Y:S02]  /*ba70*/  STG.E desc[UR6][R62.64], R6 ;  /* 0x000000063e007986 */ /* 0x0003e4000c101906 */
.L_x_11052:
[----:B01----:R-:W-:Y:S02]  /*ba80*/  IMAD.MOV.U32 R6, RZ, RZ, R61 ;  /* 0x000000ffff067224 */ /* 0x003fe400078e003d */
[----:B------:R-:W-:-:S07]  /*ba90*/  VIADD R60, R60, 0x100 ;  /* 0x000001003c3c7836 */ /* 0x000fce0000000000 */
.L_x_10989:
[----:B------:R-:W-:Y:S05]  /*baa0*/  BSYNC.RECONVERGENT B0 ;  /* 0x0000000000007941 */ /* 0x000fea0003800200 */
.L_x_10988:
        /* <DEDUP_REMOVED lines=11> */
[----:B-1----:R-:W-:-:S05]  /*bb60*/  @P0 IMAD.WIDE.U32 R46, R60, 0x10, R46 ;  /* 0x000000103c2e0825 */ /* 0x002fca00078e002e */
[----:B------:R0:W5:Y:S01]  /*bb70*/  @P0 LDG.E.128 R28, desc[UR6][R46.64] ;  /* 0x000000062e1c0981 */ /* 0x000162000c1e1d00 */
[----:B--2---:R-:W-:-:S05]  /*bb80*/  @P1 IMAD.WIDE.U32 R44, R60, 0x10, R44 ;  /* 0x000000103c2c1825 */ /* 0x004fca00078e002c */
[----:B------:R1:W5:Y:S01]  /*bb90*/  @P1 LDG.E.128 R32, desc[UR6][R44.64] ;  /* 0x000000062c201981 */ /* 0x000362000c1e1d00 */
[----:B0-----:R-:W-:-:S06]  /*bba0*/  IMAD.WIDE.U32 R46, R60, 0x10, R62 ;  /* 0x000000103c2e7825 */ /* 0x001fcc00078e003e */
[----:B------:R-:W5:Y:S01]  /*bbb0*/  LDG.E.128 R44, desc[UR6][R46.64] ;  /* 0x000000062e2c7981 */ /* 0x000f62000c1e1d00 */
[----:B-1----:R-:W-:Y:S05]  /*bbc0*/  @!P0 BRA `(.L_x_11055) ;  /* 0x0000003000048947 */ /* 0x002fea0003800000 */
        /* <DEDUP_REMOVED lines=16> */
.L_x_11058:
        /* <DEDUP_REMOVED lines=13> */
.L_x_11060:
[----:B------:R-:W-:Y:S05]  /*bda0*/  BSYNC.RECONVERGENT B2 ;  /* 0x0000000000027941 */ /* 0x000fea0003800200 */
.L_x_11059:
        /* <DEDUP_REMOVED lines=59> */
[----:B------:R-:W-:-:S07]  /*c160*/  HFMA2 R63, -RZ, RZ, 0, 0 ;  /* 0x00000000ff3f7431 */ /* 0x000fce00000001ff */
.L_x_11057:
[----:B------:R-:W-:Y:S05]  /*c170*/  BSYNC.RECONVERGENT B1 ;  /* 0x0000000000017941 */ /* 0x000fea0003800200 */
.L_x_11056:
[----:B------:R-:W0:Y:S01]  /*c180*/  LDC R6, c[0x0][0x404] ;  /* 0x00010100ff067b82 */ /* 0x000e220000000800 */
[----:B------:R-:W-:Y:S01]  /*c190*/  ISETP.NE.AND P3, PT, R63, 0x1, PT ;  /* 0x000000013f00780c */ /* 0x000fe20003f65270 */
[----:B------:R-:W-:Y:S01]  /*c1a0*/  IMAD.MOV.U32 R84, RZ, RZ, 0x2f800000 ;  /* 0x2f800000ff547424 */ /* 0x000fe200078e00ff */
[----:B------:R-:W-:Y:S01]  /*c1b0*/  I2FP.F32.U32 R9, R64 ;  /* 0x0000004000097245 */ /* 0x000fe20000201000 */
[----:B------:R-:W-:Y:S01]  /*c1c0*/  BSSY.RECONVERGENT B1, `(.L_x_11061) ;  /* 0x000005a000017945 */ /* 0x000fe20003800200 */
[----:B------:R-:W-:-:S03]  /*c1d0*/  IMAD.MOV.U32 R65, RZ, RZ, 0x2 ;  /* 0x00000002ff417424 */ /* 0x000fc600078e00ff */
        /* <DEDUP_REMOVED lines=14> */
.L_x_11063:
        /* <DEDUP_REMOVED lines=13> */
.L_x_11065:
[----:B------:R-:W-:Y:S05]  /*c390*/  BSYNC.RECONVERGENT B2 ;  /* 0x0000000000027941 */ /* 0x000fea0003800200 */
.L_x_11064:
        /* <DEDUP_REMOVED lines=60> */
.L_x_11062:
[----:B------:R-:W-:Y:S05]  /*c760*/  BSYNC.RECONVERGENT B1 ;  /* 0x0000000000017941 */ /* 0x000fea0003800200 */
.L_x_11061:
        /* <DEDUP_REMOVED lines=15> */
.L_x_11068:
        /* <DEDUP_REMOVED lines=13> */
.L_x_11070:
[----:B------:R-:W-:Y:S05]  /*c930*/  BSYNC.RECONVERGENT B2 ;  /* 0x0000000000027941 */ /* 0x000fea0003800200 */
.L_x_11069:
        /* <DEDUP_REMOVED lines=57> */
[----:B------:R-:W-:Y:S01]  /*ccd0*/  MOV R9, R61 ;  /* 0x0000003d00097202 */ /* 0x000fe20000000f00 */
[----:B------:R-:W-:Y:S02]  /*cce0*/  IMAD.MOV.U32 R61, RZ, RZ, R64 ;  /* 0x000000ffff3d7224 */ /* 0x000fe400078e0040 */
[----:B------:R-:W-:-:S07]  /*ccf0*/  HFMA2 R64, -RZ, RZ, 0, 0 ;  /* 0x00000000ff407431 */ /* 0x000fce00000001ff */
.L_x_11067:
[----:B------:R-:W-:Y:S05]  /*cd00*/  BSYNC.RECONVERGENT B1 ;  /* 0x0000000000017941 */ /* 0x000fea0003800200 */
.L_x_11066:
        /* <DEDUP_REMOVED lines=17> */
.L_x_11073:
        /* <DEDUP_REMOVED lines=13> */
.L_x_11075:
[----:B------:R-:W-:Y:S05]  /*cef0*/  BSYNC.RECONVERGENT B2 ;  /* 0x0000000000027941 */ /* 0x000fea0003800200 */
.L_x_11074:
        /* <DEDUP_REMOVED lines=59> */
[----:B------:R-:W-:-:S07]  /*d2b0*/  IMAD.MOV.U32 R61, RZ, RZ, R64 ;  /* 0x000000ffff3d7224 */ /* 0x000fce00078e0040 */
.L_x_11072:
[----:B------:R-:W-:Y:S05]  /*d2c0*/  BSYNC.RECONVERGENT B1 ;  /* 0x0000000000017941 */ /* 0x000fea0003800200 */
.L_x_11071:
        /* <DEDUP_REMOVED lines=15> */
.L_x_11078:
        /* <DEDUP_REMOVED lines=13> */
.L_x_11080:
[----:B------:R-:W-:Y:S05]  /*d490*/  BSYNC.RECONVERGENT B2 ;  /* 0x0000000000027941 */ /* 0x000fea0003800200 */
.L_x_11079:
        /* <DEDUP_REMOVED lines=60> */
.L_x_11077:
[----:B------:R-:W-:Y:S05]  /*d860*/  BSYNC.RECONVERGENT B1 ;  /* 0x0000000000017941 */ /* 0x000fea0003800200 */
.L_x_11076:
        /* <DEDUP_REMOVED lines=17> */
.L_x_11083:
        /* <DEDUP_REMOVED lines=13> */
.L_x_11085:
[----:B------:R-:W-:Y:S05]  /*da50*/  BSYNC.RECONVERGENT B2 ;  /* 0x0000000000027941 */ /* 0x000fea0003800200 */
.L_x_11084:
        /* <DEDUP_REMOVED lines=57> */
[----:B------:R-:W-:Y:S01]  /*ddf0*/  HFMA2 R67, -RZ, RZ, 0, 0 ;  /* 0x00000000ff437431 */ /* 0x000fe200000001ff */
[----:B------:R-:W-:Y:S01]  /*de00*/  MOV R9, R61 ;  /* 0x0000003d00097202 */ /* 0x000fe20000000f00 */
[----:B------:R-:W-:-:S07]  /*de10*/  IMAD.MOV.U32 R61, RZ, RZ, R66 ;  /* 0x000000ffff3d7224 */ /* 0x000fce00078e0042 */
.L_x_11082:
[----:B------:R-:W-:Y:S05]  /*de20*/  BSYNC.RECONVERGENT B1 ;  /* 0x0000000000017941 */ /* 0x000fea0003800200 */
.L_x_11081:
        /* <DEDUP_REMOVED lines=15> */
.L_x_11088:
        /* <DEDUP_REMOVED lines=13> */
.L_x_11090:
[----:B------:R-:W-:Y:S05]  /*dff0*/  BSYNC.RECONVERGENT B2 ;  /* 0x0000000000027941 */ /* 0x000fea0003800200 */
.L_x_11089:
        /* <DEDUP_REMOVED lines=60> */
.L_x_11087:
[----:B------:R-:W-:Y:S05]  /*e3c0*/  BSYNC.RECONVERGENT B1 ;  /* 0x0000000000017941 */ /* 0x000fea0003800200 */
.L_x_11086:
        /* <DEDUP_REMOVED lines=17> */
.L_x_11093:
        /* <DEDUP_REMOVED lines=15> */
.L_x_11095:
[----:B------:R-:W-:Y:S05]  /*e5d0*/  BSYNC.RECONVERGENT B2 ;  /* 0x0000000000027941 */ /* 0x000fea0003800200 */
.L_x_11094:
        /* <DEDUP_REMOVED lines=60> */
.L_x_11092:
[----:B------:R-:W-:Y:S05]  /*e9a0*/  BSYNC.RECONVERGENT B1 ;  /* 0x0000000000017941 */ /* 0x000fea0003800200 */
.L_x_11091:
        /* <DEDUP_REMOVED lines=35> */
.L_x_11055:
        /* <DEDUP_REMOVED lines=16> */
.L_x_11099:
        /* <DEDUP_REMOVED lines=13> */
.L_x_11101:
[----:B------:R-:W-:Y:S05]  /*edb0*/  BSYNC.RECONVERGENT B2 ;  /* 0x0000000000027941 */ /* 0x000fea0003800200 */
.L_x_11100:
        /* <DEDUP_REMOVED lines=58> */
[----:B------:R-:W-:Y:S01]  /*f160*/  IMAD.MOV.U32 R62, RZ, RZ, RZ ;  /* 0x000000ffff3e7224 */ /* 0x000fe200078e00ff */
[----:B------:R-:W-:-:S07]  /*f170*/  MOV R63, R6 ;  /* 0x00000006003f7202 */ /* 0x000fce0000000f00 */
.L_x_11098:
[----:B------:R-:W-:Y:S05]  /*f180*/  BSYNC.RECONVERGENT B1 ;  /* 0x0000000000017941 */ /* 0x000fea0003800200 */
.L_x_11097:
[----:B------:R-:W0:Y:S01]  /*f190*/  LDC R6, c[0x0][0x404] ;  /* 0x00010100ff067b82 */ /* 0x000e220000000800 */
[----:B------:R-:W-:Y:S01]  /*f1a0*/  HFMA2 R64, -RZ, RZ, 0.1171875, 0 ;  /* 0x2f800000ff407431 */ /* 0x000fe200000001ff */
[----:B------:R-:W-:Y:S01]  /*f1b0*/  ISETP.NE.AND P3, PT, R62, 0x1, PT ;  /* 0x000000013e00780c */ /* 0x000fe20003f65270 */
[----:B------:R-:W-:Y:S01]  /*f1c0*/  BSSY.RECONVERGENT B1, `(.L_x_11102) ;  /* 0x0000059000017945 */ /* 0x000fe20003800200 */
[----:B------:R-:W-:Y:S01]  /*f1d0*/  I2FP.F32.U32 R9, R63 ;  /* 0x0000003f00097245 */ /* 0x000fe20000201000 */
[----:B------:R-:W-:-:S04]  /*f1e0*/  IMAD.MOV.U32 R63, RZ, RZ, 0x2 ;  /* 0x00000002ff3f7424 */ /* 0x000fc800078e00ff */
        /* <DEDUP_REMOVED lines=12> */
.L_x_11104:
        /* <DEDUP_REMOVED lines=13> */
.L_x_11106:
[----:B------:R-:W-:Y:S05]  /*f380*/  BSYNC.RECONVERGENT B2 ;  /* 0x0000000000027941 */ /* 0x000fea0003800200 */
.L_x_11105:
        /* <DEDUP_REMOVED lines=60> */
.L_x_11103:
[----:B------:R-:W-:Y:S05]  /*f750*/  BSYNC.RECONVERGENT B1 ;  /* 0x0000000000017941 */ /* 0x000fea0003800200 */
.L_x_11102:
[----:B------:R-:W-:Y:S01]  /*f760*/  ISETP.NE.AND P4, PT, R63, 0x1, PT ;  /* 0x000000013f00780c */ /* 0x000fe20003f85270 */
[----:B------:R-:W-:Y:S01]  /*f770*/  BSSY.RECONVERGENT B1, `(.L_x_11107) ;  /* 0x0000059000017945 */ /* 0x000fe20003800200 */
[----:B------:R-:W-:Y:S01]  /*f780*/  I2FP.F32.U32 R9, R9 ;  /* 0x0000000900097245 */ /* 0x000fe20000201000 */
[----:B------:R-:W-:-:S04]  /*f790*/  IMAD.MOV.U32 R62, RZ, RZ, 0x2 ;  /* 0x00000002ff3e7424 */ /* 0x000fc800078e00ff */
        /* <DEDUP_REMOVED lines=12> */
.L_x_11109:
        /* <DEDUP_REMOVED lines=13> */
.L_x_11111:
[----:B------:R-:W-:Y:S05]  /*f930*/  BSYNC.RECONVERGENT B2 ;  /* 0x0000000000027941 */ /* 0x000fea0003800200 */
.L_x_11110:
        /* <DEDUP_REMOVED lines=60> */
.L_x_11108:
[----:B------:R-:W-:Y:S05]  /*fd00*/  BSYNC.RECONVERGENT B1 ;  /* 0x0000000000017941 */ /* 0x000fea0003800200 */
.L_x_11107:
[----:B------:R-:W-:Y:S01]  /*fd10*/  ISETP.NE.AND P5, PT, R62, 0x1, PT ;  /* 0x000000013e00780c */ /* 0x000fe20003fa5270 */
[----:B------:R-:W-:Y:S01]  /*fd20*/  BSSY.RECONVERGENT B1, `(.L_x_11112) ;  /* 0x0000059000017945 */ /* 0x000fe20003800200 */
[----:B------:R-:W-:Y:S01]  /*fd30*/  I2FP.F32.U32 R65, R9 ;  /* 0x0000000900417245 */ /* 0x000fe20000201000 */
[----:B------:R-:W-:Y:S01]  /*fd40*/  IMAD.MOV.U32 R9, RZ, RZ, 0x2 ;  /* 0x00000002ff097424 */ /* 0x000fe200078e00ff */
[----:B------:R-:W-:-:S03]  /*fd50*/  MOV R63, R8 ;  /* 0x00000008003f7202 */ /* 0x000fc60000000f00 */
        /* <DEDUP_REMOVED lines=11> */
.L_x_11114:
        /* <DEDUP_REMOVED lines=13> */
.L_x_11116:
[----:B------:R-:W-:Y:S05]  /*fee0*/  BSYNC.RECONVERGENT B2 ;  /* 0x0000000000027941 */ /* 0x000fea0003800200 */
.L_x_11115:
        /* <DEDUP_REMOVED lines=60> */
.L_x_11113:
[----:B------:R-:W-:Y:S05]  /*102b0*/  BSYNC.RECONVERGENT B1 ;  /* 0x0000000000017941 */ /* 0x000fea0003800200 */
.L_x_11112:
        /* <DEDUP_REMOVED lines=16> */
.L_x_11096:
[----:B------:R-:W0:Y:S01]  /*103c0*/  LDC.64 R62, c[0x0][0x3a8] ;  /* 0x0000ea00ff3e7b82 */ /* 0x000e220000000a00 */
[----:B------:R-:W-:-:S07]  /*103d0*/  SEL R6, RZ, 0x1000000, !P5 ;  /* 0x01000000ff067807 */ /* 0x000fce0006800000 */
[----:B------:R-:W1:Y:S01]  /*103e0*/  LDC.64 R64, c[0x0][0x3b0] ;  /* 0x0000ec00ff407b82 */ /* 0x000e620000000a00 */
[----:B0-----:R-:W-:-:S05]  /*103f0*/  IMAD.WIDE.U32 R62, R60, 0x10, R62 ;  /* 0x000000103c3e7825 */ /* 0x001fca00078e003e */
[----:B------:R0:W-:Y:S02]  /*10400*/  STG.E.128 desc[UR6][R62.64], R44 ;  /* 0x0000002c3e007986 */ /* 0x0001e4000c101d06 */
[----:B0-----:R-:W-:Y:S02]  /*10410*/  SEL R62, RZ, 0x10000, !P4 ;  /* 0x00010000ff3e7807 */ /* 0x001fe40006000000 */
[----:B------:R-:W-:-:S04]  /*10420*/  SEL R63, RZ, 0x100, !P3 ;  /* 0x00000100ff3f7807 */ /* 0x000fc80005800000 */
[----:B------:R-:W-:Y:S02]  /*10430*/  IADD3 R6, PT, PT, R63, R6, R62 ;  /* 0x000000063f067210 */ /* 0x000fe40007ffe03e */
[----:B------:R-:W-:-:S05]  /*10440*/  SEL R62, RZ, 0x1, !P2 ;  /* 0x00000001ff3e7807 */ /* 0x000fca0005000000 */
[----:B------:R-:W-:Y:S02]  /*10450*/  IMAD.IADD R6, R6, 0x1, R62 ;  /* 0x0000000106067824 */ /* 0x000fe400078e023e */
[----:B-1----:R-:W-:-:S05]  /*10460*/  IMAD.WIDE.U32 R62, R60, 0x4, R64 ;  /* 0x000000043c3e7825 */ /* 0x002fca00078e0040 */
[----:B------:R0:W-:Y:S01]  /*10470*/  STG.E desc[UR6][R62.64], R6 ;  /* 0x000000063e007986 */ /* 0x0001e2000c101906 */
[----:B------:R-:W-:Y:S05]  /*10480*/  @!P0 BRA `(.L_x_11117) ;  /* 0x00000000002c8947 */ /* 0x000fea0003800000 */
[----:B0-----:R-:W0:Y:S01]  /*10490*/  LDC.64 R62, c[0x0][0x3b8] ;  /* 0x0000ee00ff3e7b82 */ /* 0x001e220000000a00 */
[----:B------:R-:W-:Y:S02]  /*104a0*/  SHF.L.U32 R6, R2, 0x10, RZ ;  /* 0x0000001002067819 */ /* 0x000fe400000006ff */
[----:B------:R-:W-:Y:S02]  /*104b0*/  LOP3.LUT R64, R0, 0xffff, RZ, 0xc0, !PT ;  /* 0x0000ffff00407812 */ /* 0x000fe400078ec0ff */
[----:B------:R-:W-:-:S05]  /*104c0*/  LOP3.LUT R6, R6, 0xff0000, RZ, 0xc0, !PT ;  /* 0x00ff000006067812 */ /* 0x000fca00078ec0ff */
[----:B------:R-:W-:Y:S01]  /*104d0*/  IMAD R6, R64, 0x1000000, R6 ;  /* 0x0100000040067824 */ /* 0x000fe200078e0206 */
[----:B------:R-:W-:-:S04]  /*104e0*/  LOP3.LUT R64, R3, 0xff, RZ, 0xc0, !PT ;  /* 0x000000ff03407812 */ /* 0x000fc800078ec0ff */
[----:B------:R-:W-:Y:S02]  /*104f0*/  LEA R6, R64, R6, 0x8 ;  /* 0x0000000640067211 */ /* 0x000fe400078e40ff */
[----:B------:R-:W-:-:S05]  /*10500*/  LOP3.LUT R64, R4, 0xff, RZ, 0xc0, !PT ;  /* 0x000000ff04407812 */ /* 0x000fca00078ec0ff */
[----:B------:R-:W-:Y:S02]  /*10510*/  IMAD.IADD R6, R6, 0x1, R64 ;  /* 0x0000000106067824 */ /* 0x000fe400078e0240 */
[----:B0-----:R-:W-:-:S05]  /*10520*/  IMAD.WIDE.U32 R62, R60, 0x4, R62 ;  /* 0x000000043c3e7825 */ /* 0x001fca00078e003e */
[----:B------:R1:W-:Y:S02]  /*10530*/  STG.E desc[UR6][R62.64], R6 ;  /* 0x000000063e007986 */ /* 0x0003e4000c101906 */
.L_x_11117:
[----:B01----:R-:W-:Y:S01]  /*10540*/  MOV R6, R61 ;  /* 0x0000003d00067202 */ /* 0x003fe20000000f00 */
[----:B------:R-:W-:-:S07]  /*10550*/  VIADD R60, R60, 0x100 ;  /* 0x000001003c3c7836 */ /* 0x000fce0000000000 */
.L_x_11054:
[----:B------:R-:W-:Y:S05]  /*10560*/  BSYNC.RECONVERGENT B0 ;  /* 0x0000000000007941 */ /* 0x000fea0003800200 */
.L_x_11053:
        /* <DEDUP_REMOVED lines=34> */
.L_x_11123:
        /* <DEDUP_REMOVED lines=13> */
.L_x_11125:
[----:B------:R-:W-:Y:S05]  /*10860*/  BSYNC.RECONVERGENT B2 ;  /* 0x0000000000027941 */ /* 0x000fea0003800200 */
.L_x_11124:
        /* <DEDUP_REMOVED lines=57> */
[----:B------:R-:W-:-:S03]  /*10c00*/  HFMA2 R62, -RZ, RZ, 0, 0 ;  /* 0x00000000ff3e7431 */ /* 0x000fc600000001ff */
[----:B------:R-:W-:Y:S01]  /*10c10*/  LOP3.LUT R10, R9, R10, R63, 0x96, !PT ;  /* 0x0000000a090a7212 */ /* 0x000fe200078e963f */
[----:B------:R-:W-:-:S07]  /*10c20*/  IMAD.MOV.U32 R63, RZ, RZ, R6 ;  /* 0x000000ffff3f7224 */ /* 0x000fce00078e0006 */
.L_x_11122:
[----:B------:R-:W-:Y:S05]  /*10c30*/  BSYNC.RECONVERGENT B1 ;  /* 0x0000000000017941 */ /* 0x000fea0003800200 */
.L_x_11121:
[----:B------:R-:W0:Y:S01]  /*10c40*/  LDC R67, c[0x0][0x404] ;  /* 0x00010100ff437b82 */ /* 0x000e220000000800 */
[----:B------:R-:W-:Y:S01]  /*10c50*/  ISETP.NE.AND P3, PT, R62, 0x1, PT ;  /* 0x000000013e00780c */ /* 0x000fe20003f65270 */
[----:B------:R-:W-:Y:S01]  /*10c60*/  IMAD.MOV.U32 R84, RZ, RZ, 0x2f800000 ;  /* 0x2f800000ff547424 */ /* 0x000fe200078e00ff */
[----:B------:R-:W-:Y:S01]  /*10c70*/  I2FP.F32.U32 R9, R63 ;  /* 0x0000003f00097245 */ /* 0x000fe20000201000 */
[----:B------:R-:W-:Y:S01]  /*10c80*/  BSSY.RECONVERGENT B1, `(.L_x_11126) ;  /* 0x000005a000017945 */ /* 0x000fe20003800200 */
[----:B------:R-:W-:-:S03]  /*10c90*/  MOV R64, 0x2 ;  /* 0x0000000200407802 */ /* 0x000fc60000000f00 */
        /* <DEDUP_REMOVED lines=14> */
.L_x_11128:
        /* <DEDUP_REMOVED lines=13> */
.L_x_11130:
[----:B------:R-:W-:Y:S05]  /*10e50*/  BSYNC.RECONVERGENT B2 ;  /* 0x0000000000027941 */ /* 0x000fea0003800200 */
.L_x_11129:
        /* <DEDUP_REMOVED lines=58> */
[----:B------:R-:W-:Y:S01]  /*11200*/  IMAD.MOV.U32 R9, RZ, RZ, R61 ;  /* 0x000000ffff097224 */ /* 0x000fe200078e003d */
[----:B------:R-:W-:-:S07]  /*11210*/  MOV R61, R62 ;  /* 0x0000003e003d7202 */ /* 0x000fce0000000f00 */
.L_x_11127:
[----:B------:R-:W-:Y:S05]  /*11220*/  BSYNC.RECONVERGENT B1 ;  /* 0x0000000000017941 */ /* 0x000fea0003800200 */
.L_x_11126:
        /* <DEDUP_REMOVED lines=15> */
.L_x_11133:
        /* <DEDUP_REMOVED lines=13> */
.L_x_11135:
[----:B------:R-:W-:Y:S05]  /*113f0*/  BSYNC.RECONVERGENT B2 ;  /* 0x0000000000027941 */ /* 0x000fea0003800200 */
.L_x_11134:
        /* <DEDUP_REMOVED lines=60> */
.L_x_11132:
[----:B------:R-:W-:Y:S05]  /*117c0*/  BSYNC.RECONVERGENT B1 ;  /* 0x0000000000017941 */ /* 0x000fea0003800200 */
.L_x_11131:
        /* <DEDUP_REMOVED lines=17> */
.L_x_11138:
        /* <DEDUP_REMOVED lines=13> */
.L_x_11140:
[----:B------:R-:W-:Y:S05]  /*119b0*/  BSYNC.RECONVERGENT B2 ;  /* 0x0000000000027941 */ /* 0x000fea0003800200 */
.L_x_11139:
        /* <DEDUP_REMOVED lines=58> */
[----:B------:R-:W-:Y:S01]  /*11d60*/  MOV R61, R64 ;  /* 0x00000040003d7202 */ /* 0x000fe20000000f00 */
[----:B------:R-:W-:-:S07]  /*11d70*/  IMAD.MOV.U32 R65, RZ, RZ, RZ ;  /* 0x000000ffff417224 */ /* 0x000fce00078e00ff */
.L_x_11137:
[----:B------:R-:W-:Y:S05]  /*11d80*/  BSYNC.RECONVERGENT B1 ;  /* 0x0000000000017941 */ /* 0x000fea0003800200 */
.L_x_11136:
        /* <DEDUP_REMOVED lines=15> */
.L_x_11143:
        /* <DEDUP_REMOVED lines=13> */
.L_x_11145:
[----:B------:R-:W-:Y:S05]  /*11f50*/  BSYNC.RECONVERGENT B2 ;  /* 0x0000000000027941 */ /* 0x000fea0003800200 */
.L_x_11144:
        /* <DEDUP_REMOVED lines=60> */
.L_x_11142:
[----:B------:R-:W-:Y:S05]  /*12320*/  BSYNC.RECONVERGENT B1 ;  /* 0x0000000000017941 */ /* 0x000fea0003800200 */
.L_x_11141:
        /* <DEDUP_REMOVED lines=17> */
.L_x_11148:
        /* <DEDUP_REMOVED lines=13> */
.L_x_11150:
[----:B------:R-:W-:Y:S05]  /*12510*/  BSYNC.RECONVERGENT B2 ;  /* 0x0000000000027941 */ /* 0x000fea0003800200 */
.L_x_11149:
        /* <DEDUP_REMOVED lines=60> */
.L_x_11147:
[----:B------:R-:W-:Y:S05]  /*128e0*/  BSYNC.RECONVERGENT B1 ;  /* 0x0000000000017941 */ /* 0x000fea0003800200 */
.L_x_11146:
        /* <DEDUP_REMOVED lines=15> */
.L_x_11153:
        /* <DEDUP_REMOVED lines=13> */
.L_x_11155:
[----:B------:R-:W-:Y:S05]  /*12ab0*/  BSYNC.RECONVERGENT B2 ;  /* 0x0000000000027941 */ /* 0x000fea0003800200 */
.L_x_11154:
        /* <DEDUP_REMOVED lines=60> */
.L_x_11152:
[----:B------:R-:W-:Y:S05]  /*12e80*/  BSYNC.RECONVERGENT B1 ;  /* 0x0000000000017941 */ /* 0x000fea0003800200 */
.L_x_11151:
        /* <DEDUP_REMOVED lines=17> */
.L_x_11158:
        /* <DEDUP_REMOVED lines=15> */
.L_x_11160:
[----:B------:R-:W-:Y:S05]  /*13090*/  BSYNC.RECONVERGENT B2 ;  /* 0x0000000000027941 */ /* 0x000fea0003800200 */
.L_x_11159:
        /* <DEDUP_REMOVED lines=60> */
.L_x_11157:
[----:B------:R-:W-:Y:S05]  /*13460*/  BSYNC.RECONVERGENT B1 ;  /* 0x0000000000017941 */ /* 0x000fea0003800200 */
.L_x_11156:
        /* <DEDUP_REMOVED lines=35> */
.L_x_11120:
        /* <DEDUP_REMOVED lines=10> */
[-C--:B------:R-:W-:Y:S01]  /*13740*/  @!P2 MOV R61, R6.reuse ;  /* 0x00000006003da202 */ /* 0x080fe20000000f00 */
[----:B------:R-:W-:Y:S01]  /*13750*/  @!P2 IMAD.MOV.U32 R63, RZ, RZ, R10 ;  /* 0x000000ffff3fa224 */ /* 0x000fe200078e000a */
[----:B------:R-:W-:Y:S01]  /*13760*/  @P2 IADD3 R62, PT, PT, R9, 0x1, RZ ;  /* 0x00000001093e2810 */ /* 0x000fe20007ffe0ff */
[----:B------:R-:W-:Y:S01]  /*13770*/  @P2 IMAD.MOV.U32 R63, RZ, RZ, R11 ;  /* 0x000000ffff3f2224 */ /* 0x000fe200078e000b */
[----:B------:R-:W-:Y:S01]  /*13780*/  @P2 MOV R61, R6 ;  /* 0x00000006003d2202 */ /* 0x000fe20000000f00 */
[----:B------:R-:W-:Y:S06]  /*13790*/  BRA `(.L_x_11163) ;  /* 0x0000000400287947 */ /* 0x000fec0003800000 */
.L_x_11164:
        /* <DEDUP_REMOVED lines=13> */
.L_x_11166:
[----:B------:R-:W-:Y:S05]  /*13870*/  BSYNC.RECONVERGENT B2 ;  /* 0x0000000000027941 */ /* 0x000fea0003800200 */
.L_x_11165:
        /* <DEDUP_REMOVED lines=60> */
.L_x_11163:
[----:B------:R-:W-:Y:S05]  /*13c40*/  BSYNC.RECONVERGENT B1 ;  /* 0x0000000000017941 */ /* 0x000fea0003800200 */
.L_x_11162:
[----:B------:R-:W0:Y:S01]  /*13c50*/  LDC R64, c[0x0][0x404] ;  /* 0x00010100ff407b82 */ /* 0x000e220000000800 */
[----:B------:R-:W-:Y:S01]  /*13c60*/  ISETP.NE.AND P3, PT, R62, 0x1, PT ;  /* 0x000000013e00780c */ /* 0x000fe20003f65270 */
[----:B------:R-:W-:Y:S01]  /*13c70*/  IMAD.MOV.U32 R6, RZ, RZ, 0x2f800000 ;  /* 0x2f800000ff067424 */ /* 0x000fe200078e00ff */
[----:B------:R-:W-:Y:S01]  /*13c80*/  I2FP.F32.U32 R9, R63 ;  /* 0x0000003f00097245 */ /* 0x000fe20000201000 */
[----:B------:R-:W-:Y:S01]  /*13c90*/  BSSY.RECONVERGENT B1, `(.L_x_11167) ;  /* 0x0000058000017945 */ /* 0x000fe20003800200 */
[----:B------:R-:W-:-:S03]  /*13ca0*/  MOV R63, 0x2 ;  /* 0x00000002003f7802 */ /* 0x000fc60000000f00 */
[----:B------:R-:W-:-:S05]  /*13cb0*/  FFMA.FTZ R9, R9, R6, 1.1641532182693481445e-10 ;  /* 0x2f00000009097423 */ /* 0x000fca0000010006 */
[----:B0-----:R-:W-:Y:S01]  /*13cc0*/  FSETP.LE.FTZ.AND P2, PT, R9, R64, PT ;  /* 0x000000400900720b */ /* 0x001fe20003f53000 */
[----:B------:R-:W-:Y:S01]  /*13cd0*/  IMAD.MOV.U32 R9, RZ, RZ, R8 ;  /* 0x000000ffff097224 */ /* 0x000fe200078e0008 */
[----:B------:R-:W-:Y:S11]  /*13ce0*/  @!P3 BRA `(.L_x_11168) ;  /* 0x000000040048b947 */ /* 0x000ff60003800000 */
        /* <DEDUP_REMOVED lines=8> */
.L_x_11169:
        /* <DEDUP_REMOVED lines=13> */
.L_x_11171:
[----:B------:R-:W-:Y:S05]  /*13e40*/  BSYNC.RECONVERGENT B2 ;  /* 0x0000000000027941 */ /* 0x000fea0003800200 */
.L_x_11170:
        /* <DEDUP_REMOVED lines=60> */
.L_x_11168:
[----:B------:R-:W-:Y:S05]  /*14210*/  BSYNC.RECONVERGENT B1 ;  /* 0x0000000000017941 */ /* 0x000fea0003800200 */
.L_x_11167:
[----:B------:R-:W-:Y:S01]  /*14220*/  ISETP.NE.AND P4, PT, R63, 0x1, PT ;  /* 0x000000013f00780c */ /* 0x000fe20003f85270 */
[----:B------:R-:W-:Y:S01]  /*14230*/  BSSY.RECONVERGENT B1, `(.L_x_11172) ;  /* 0x0000059000017945 */ /* 0x000fe20003800200 */
[----:B------:R-:W-:Y:S01]  /*14240*/  I2FP.F32.U32 R65, R9 ;  /* 0x0000000900417245 */ /* 0x000fe20000201000 */
[----:B------:R-:W-:Y:S02]  /*14250*/  HFMA2 R62, -RZ, RZ, 0, 1.1920928955078125e-07 ;  /* 0x00000002ff3e7431 */ /* 0x000fe400000001ff */
        /* <DEDUP_REMOVED lines=12> */
.L_x_11174:
        /* <DEDUP_REMOVED lines=13> */
.L_x_11176:
[----:B------:R-:W-:Y:S05]  /*143f0*/  BSYNC.RECONVERGENT B2 ;  /* 0x0000000000027941 */ /* 0x000fea0003800200 */
.L_x_11175:
        /* <DEDUP_REMOVED lines=60> */
.L_x_11173:
[----:B------:R-:W-:Y:S05]  /*147c0*/  BSYNC.RECONVERGENT B1 ;  /* 0x0000000000017941 */ /* 0x000fea0003800200 */
.L_x_11172:
        /* <DEDUP_REMOVED lines=16> */
.L_x_11179:
        /* <DEDUP_REMOVED lines=13> */
.L_x_11181:
[----:B------:R-:W-:Y:S05]  /*149a0*/  BSYNC.RECONVERGENT B2 ;  /* 0x0000000000027941 */ /* 0x000fea0003800200 */
.L_x_11180:
        /* <DEDUP_REMOVED lines=60> */
.L_x_11178:
[----:B------:R-:W-:Y:S05]  /*14d70*/  BSYNC.RECONVERGENT B1 ;  /* 0x0000000000017941 */ /* 0x000fea0003800200 */
.L_x_11177:
        /* <DEDUP_REMOVED lines=16> */
.L_x_11161:
[----:B------:R-:W0:Y:S01]  /*14e80*/  LDC.64 R62, c[0x0][0x3a8] ;  /* 0x0000ea00ff3e7b82 */ /* 0x000e220000000a00 */
[----:B------:R-:W-:Y:S02]  /*14e90*/  SEL R6, RZ, 0x1000000, !P5 ;  /* 0x01000000ff067807 */ /* 0x000fe40006800000 */
[----:B------:R-:W-:-:S05]  /*14ea0*/  SEL R66, RZ, 0x10000, !P4 ;  /* 0x00010000ff427807 */ /* 0x000fca0006000000 */
[----:B------:R-:W1:Y:S01]  /*14eb0*/  LDC.64 R64, c[0x0][0x3b0] ;  /* 0x0000ec00ff407b82 */ /* 0x000e620000000a00 */
[----:B0-----:R-:W-:-:S05]  /*14ec0*/  IMAD.WIDE.U32 R62, R60, 0x10, R62 ;  /* 0x000000103c3e7825 */ /* 0x001fca00078e003e */
[----:B------:R0:W-:Y:S02]  /*14ed0*/  STG.E.128 desc[UR6][R62.64], R48 ;  /* 0x000000303e007986 */ /* 0x0001e4000c101d06 */
[----:B0-----:R-:W-:-:S04]  /*14ee0*/  SEL R62, RZ, 0x100, !P3 ;  /* 0x00000100ff3e7807 */ /* 0x001fc80005800000 */
[----:B------:R-:W-:Y:S02]  /*14ef0*/  IADD3 R6, PT, PT, R62, R6, R66 ;  /* 0x000000063e067210 */ /* 0x000fe40007ffe042 */
[----:B------:R-:W-:-:S04]  /*14f00*/  SEL R62, RZ, 0x1, !P2 ;  /* 0x00000001ff3e7807 */ /* 0x000fc80005000000 */
[----:B------:R-:W-:Y:S01]  /*14f10*/  IADD3 R6, PT, PT, R6, R62, RZ ;  /* 0x0000003e06067210 */ /* 0x000fe20007ffe0ff */
[----:B-1----:R-:W-:-:S05]  /*14f20*/  IMAD.WIDE.U32 R62, R60, 0x4, R64 ;  /* 0x000000043c3e7825 */ /* 0x002fca00078e0040 */
[----:B------:R0:W-:Y:S01]  /*14f30*/  STG.E desc[UR6][R62.64], R6 ;  /* 0x000000063e007986 */ /* 0x0001e2000c101906 */
[----:B------:R-:W-:Y:S05]  /*14f40*/  @!P0 BRA `(.L_x_11182) ;  /* 0x00000000002c8947 */ /* 0x000fea0003800000 */
[----:B0-----:R-:W0:Y:S01]  /*14f50*/  LDC.64 R62, c[0x0][0x3b8] ;  /* 0x0000ee00ff3e7b82 */ /* 0x001e220000000a00 */
[----:B------:R-:W-:Y:S01]  /*14f60*/  IMAD.U32 R6, R2, 0x10000, RZ ;  /* 0x0001000002067824 */ /* 0x000fe200078e00ff */
[----:B------:R-:W-:-:S04]  /*14f70*/  LOP3.LUT R64, R0, 0xffff, RZ, 0xc0, !PT ;  /* 0x0000ffff00407812 */ /* 0x000fc800078ec0ff */
[----:B------:R-:W-:-:S04]  /*14f80*/  LOP3.LUT R6, R6, 0xff0000, RZ, 0xc0, !PT ;  /* 0x00ff000006067812 */ /* 0x000fc800078ec0ff */
[----:B------:R-:W-:Y:S02]  /*14f90*/  LEA R6, R64, R6, 0x18 ;  /* 0x0000000640067211 */ /* 0x000fe400078ec0ff */
[----:B------:R-:W-:-:S05]  /*14fa0*/  LOP3.LUT R64, R3, 0xff, RZ, 0xc0, !PT ;  /* 0x000000ff03407812 */ /* 0x000fca00078ec0ff */
[----:B------:R-:W-:Y:S01]  /*14fb0*/  IMAD R6, R64, 0x100, R6 ;  /* 0x0000010040067824 */ /* 0x000fe200078e0206 */
[----:B------:R-:W-:-:S04]  /*14fc0*/  LOP3.LUT R64, R4, 0xff, RZ, 0xc0, !PT ;  /* 0x000000ff04407812 */ /* 0x000fc800078ec0ff */
[----:B------:R-:W-:Y:S01]  /*14fd0*/  IADD3 R6, PT, PT, R6, R64, RZ ;  /* 0x0000004006067210 */ /* 0x000fe20007ffe0ff */
[----:B0-----:R-:W-:-:S05]  /*14fe0*/  IMAD.WIDE.U32 R62, R60, 0x4, R62 ;  /* 0x000000043c3e7825 */ /* 0x001fca00078e003e */
[----:B------:R1:W-:Y:S02]  /*14ff0*/  STG.E desc[UR6][R62.64], R6 ;  /* 0x000000063e007986 */ /* 0x0003e4000c101906 */
.L_x_11182:
[----:B01----:R-:W-:Y:S01]  /*15000*/  IMAD.MOV.U32 R6, RZ, RZ, R61 ;  /* 0x000000ffff067224 */ /* 0x003fe200078e003d */
[----:B------:R-:W-:-:S07]  /*15010*/  IADD3 R60, PT, PT, R60, 0x100, RZ ;  /* 0x000001003c3c7810 */ /* 0x000fce0007ffe0ff */
.L_x_11119:
[----:B------:R-:W-:Y:S05]  /*15020*/  BSYNC.RECONVERGENT B0 ;  /* 0x0000000000007941 */ /* 0x000fea0003800200 */
.L_x_11118:
        /* <DEDUP_REMOVED lines=34> */
.L_x_11188:
        /* <DEDUP_REMOVED lines=13> */
.L_x_11190:
[----:B------:R-:W-:Y:S05]  /*15320*/  BSYNC.RECONVERGENT B2 ;  /* 0x0000000000027941 */ /* 0x000fea0003800200 */
.L_x_11189:
        /* <DEDUP_REMOVED lines=60> */
.L_x_11187:
[----:B------:R-:W-:Y:S05]  /*156f0*/  BSYNC.RECONVERGENT B1 ;  /* 0x0000000000017941 */ /* 0x000fea0003800200 */
.L_x_11186:
[----:B------:R-:W0:Y:S01]  /*15700*/  LDC R66, c[0x0][0x408] ;  /* 0x00010200ff427b82 */ /* 0x000e220000000800 */
[----:B------:R-:W-:Y:S01]  /*15710*/  HFMA2 R84, -RZ, RZ, 0.1171875, 0 ;  /* 0x2f800000ff547431 */ /* 0x000fe200000001ff */
[----:B------:R-:W-:Y:S01]  /*15720*/  ISETP.NE.AND P3, PT, R62, 0x1, PT ;  /* 0x000000013e00780c */ /* 0x000fe20003f65270 */
[----:B------:R-:W-:Y:S01]  /*15730*/  BSSY.RECONVERGENT B1, `(.L_x_11191) ;  /* 0x000005b000017945 */ /* 0x000fe20003800200 */
[----:B------:R-:W-:Y:S01]  /*15740*/  I2FP.F32.U32 R9, R63 ;  /* 0x0000003f00097245 */ /* 0x000fe20000201000 */
[----:B------:R-:W-:Y:S01]  /*15750*/  IMAD.MOV.U32 R63, RZ, RZ, 0x2 ;  /* 0x00000002ff3f7424 */ /* 0x000fe200078e00ff */
[----:B------:R-:W-:Y:S02]  /*15760*/  MOV R6, R8 ;  /* 0x0000000800067202 */ /* 0x000fe40000000f00 */
[----:B------:R-:W1:Y:S01]  /*15770*/  LDC R67, c[0x0][0x404] ;  /* 0x00010100ff437b82 */ /* 0x000e620000000800 */
[----:B------:R-:W-:Y:S01]  /*15780*/  FFMA.FTZ R9, R9, R84, 1.1641532182693481445e-10 ;  /* 0x2f00000009097423 */ /* 0x000fe20000010054 */
[----:B0----5:R-:W-:-:S04]  /*15790*/  FMUL.FTZ R52, R52, R66 ;  /* 0x0000004234347220 */ /* 0x021fc80000410000 */
[----:B-1----:R-:W-:Y:S01]  /*157a0*/  FSETP.LE.FTZ.AND P2, PT, R9, R67, PT ;  /* 0x000000430900720b */ /* 0x002fe20003f53000 */
        /* <DEDUP_REMOVED lines=9> */
.L_x_11193:
        /* <DEDUP_REMOVED lines=13> */
.L_x_11195:
[----:B------:R-:W-:Y:S05]  /*15910*/  BSYNC.RECONVERGENT B2 ;  /* 0x0000000000027941 */ /* 0x000fea0003800200 */
.L_x_11194:
        /* <DEDUP_REMOVED lines=8> */
[----:B------:R-:W-:-:S04]  /*159a0*/  IADD3 R9, PT, PT, R69, 0x76cf5d0a, RZ ;  /* 0x76cf5d0a45097810 */ /* 0x000fc80007ffe0ff */
[----:B------:R-:W-:Y:S01]  /*159b0*/  LOP3.LUT R63, R6, R10, R63, 0x96, !PT ;  /* 0x0000000a063f7212 */ /* 0x000fe200078e963f */
[----:B------:R-:W-:-:S04]  /*159c0*/  IMAD.WIDE.U32 R10, R11, -0x2daee0ad, RZ ;  /* 0xd2511f530b0a7825 */ /* 0x000fc800078e00ff */
[C---:B------:R-:W-:Y:S01]  /*159d0*/  VIADD R6, R68.reuse, 0x3c6ef372 ;  /* 0x3c6ef37244067836 */ /* 0x040fe20000000000 */
[----:B------:R-:W-:Y:S01]  /*159e0*/  LOP3.LUT R9, R9, R62, R11, 0x96, !PT ;  /* 0x0000003e09097212 */ /* 0x000fe200078e960b */
[----:B------:R-:W-:Y:S01]  /*159f0*/  IMAD.WIDE.U32 R62, R63, -0x326172a9, RZ ;  /* 0xcd9e8d573f3e7825 */ /* 0x000fe200078e00ff */
[----:B------:R-:W-:-:S04]  /*15a00*/  IADD3 R11, PT, PT, R68, -0x255992d5, RZ ;  /* 0xdaa66d2b440b7810 */ /* 0x000fc80007ffe0ff */
        /* <DEDUP_REMOVED lines=8> */
[C---:B------:R-:W-:Y:S01]  /*15a90*/  VIADD R6, R68.reuse, 0x78dde6e4 ;  /* 0x78dde6e444067836 */ /* 0x040fe20000000000 */
[----:B------:R-:W-:Y:S01]  /*15aa0*/  LOP3.LUT R9, R9, R62, R11, 0x96, !PT ;  /* 0x0000003e09097212 */ /* 0x000fe200078e960b */
[----:B------:R-:W-:Y:S01]  /*15ab0*/  IMAD.WIDE.U32 R62, R63, -0x326172a9, RZ ;  /* 0xcd9e8d573f3e7825 */ /* 0x000fe200078e00ff */
[----:B------:R-:W-:-:S04]  /*15ac0*/  IADD3 R11, PT, PT, R68, 0x1715609d, RZ ;  /* 0x1715609d440b7810 */ /* 0x000fc80007ffe0ff */
        /* <DEDUP_REMOVED lines=28> */
[----:B------:R-:W-:-:S05]  /*15c90*/  IMAD.WIDE.U32 R62, R63, -0x2daee0ad, RZ ;  /* 0xd2511f533f3e7825 */ /* 0x000fca00078e00ff */
[----:B------:R-:W-:Y:S01]  /*15ca0*/  LOP3.LUT R10, R6, R10, R63, 0x96, !PT ;  /* 0x0000000a060a7212 */ /* 0x000fe200078e963f */
[----:B------:R-:W-:Y:S01]  /*15cb0*/  HFMA2 R63, -RZ, RZ, 0, 0 ;  /* 0x00000000ff3f7431 */ /* 0x000fe200000001ff */
[----:B------:R-:W-:Y:S01]  /*15cc0*/  MOV R6, R61 ;  /* 0x0000003d00067202 */ /* 0x000fe20000000f00 */
[----:B------:R-:W-:-:S07]  /*15cd0*/  IMAD.MOV.U32 R61, RZ, RZ, R62 ;  /* 0x000000ffff3d7224 */ /* 0x000fce00078e003e */
.L_x_11192:
[----:B------:R-:W-:Y:S05]  /*15ce0*/  BSYNC.RECONVERGENT B1 ;  /* 0x0000000000017941 */ /* 0x000fea0003800200 */
.L_x_11191:
        /* <DEDUP_REMOVED lines=15> */
.L_x_11198:
        /* <DEDUP_REMOVED lines=13> */
.L_x_11200:
[----:B------:R-:W-:Y:S05]  /*15eb0*/  BSYNC.RECONVERGENT B2 ;  /* 0x0000000000027941 */ /* 0x000fea0003800200 */
.L_x_11199:
        /* <DEDUP_REMOVED lines=60> */
.L_x_11197:
[----:B------:R-:W-:Y:S05]  /*16280*/  BSYNC.RECONVERGENT B1 ;  /* 0x0000000000017941 */ /* 0x000fea0003800200 */
.L_x_11196:
        /* <DEDUP_REMOVED lines=17> */
.L_x_11203:
        /* <DEDUP_REMOVED lines=13> */
.L_x_11205:
[----:B------:R-:W-:Y:S05]  /*16470*/  BSYNC.RECONVERGENT B2 ;  /* 0x0000000000027941 */ /* 0x000fea0003800200 */
.L_x_11204:
        /* <DEDUP_REMOVED lines=60> */
.L_x_11202:
[----:B------:R-:W-:Y:S05]  /*16840*/  BSYNC.RECONVERGENT B1 ;  /* 0x0000000000017941 */ /* 0x000fea0003800200 */
.L_x_11201:
        /* <DEDUP_REMOVED lines=15> */
.L_x_11208:
        /* <DEDUP_REMOVED lines=13> */
.L_x_11210:
[----:B------:R-:W-:Y:S05]  /*16a10*/  BSYNC.RECONVERGENT B2 ;  /* 0x0000000000027941 */ /* 0x000fea0003800200 */
.L_x_11209:
        /* <DEDUP_REMOVED lines=60> */
.L_x_11207:
[----:B------:R-:W-:Y:S05]  /*16de0*/  BSYNC.RECONVERGENT B1 ;  /* 0x0000000000017941 */ /* 0x000fea0003800200 */
.L_x_11206:
        /* <DEDUP_REMOVED lines=17> */
.L_x_11213:
        /* <DEDUP_REMOVED lines=13> */
.L_x_11215:
[----:B------:R-:W-:Y:S05]  /*16fd0*/  BSYNC.RECONVERGENT B2 ;  /* 0x0000000000027941 */ /* 0x000fea0003800200 */
.L_x_11214:
        /* <DEDUP_REMOVED lines=60> */
.L_x_11212:
[----:B------:R-:W-:Y:S05]  /*173a0*/  BSYNC.RECONVERGENT B1 ;  /* 0x0000000000017941 */ /* 0x000fea0003800200 */
.L_x_11211:
        /* <DEDUP_REMOVED lines=15> */
.L_x_11218:
        /* <DEDUP_REMOVED lines=13> */
.L_x_11220:
[----:B------:R-:W-:Y:S05]  /*17570*/  BSYNC.RECONVERGENT B2 ;  /* 0x0000000000027941 */ /* 0x000fea0003800200 */
.L_x_11219:
        /* <DEDUP_REMOVED lines=60> */
.L_x_11217:
[----:B------:R-:W-:Y:S05]  /*17940*/  BSYNC.RECONVERGENT B1 ;  /* 0x0000000000017941 */ /* 0x000fea0003800200 */
.L_x_11216:
        /* <DEDUP_REMOVED lines=17> */
.L_x_11223:
        /* <DEDUP_REMOVED lines=15> */
.L_x_11225:
[----:B------:R-:W-:Y:S05]  /*17b50*/  BSYNC.RECONVERGENT B2 ;  /* 0x0000000000027941 */ /* 0x000fea0003800200 */
.L_x_11224:
        /* <DEDUP_REMOVED lines=60> */
.L_x_11222:
[----:B------:R-:W-:Y:S05]  /*17f20*/  BSYNC.RECONVERGENT B1 ;  /* 0x0000000000017941 */ /* 0x000fea0003800200 */
.L_x_11221:
[-C--:B------:R-:W-:Y:S01]  /*17f30*/  FMUL.FTZ R85, R28, R66.reuse ;  /* 0x000000421c557220 */ /* 0x080fe20000410000 */
[-C--:B------:R-:W-:Y:S01]  /*17f40*/  FSETP.GTU.FTZ.AND P6, PT, R6, R67.reuse, PT ;  /* 0x000000430600720b */ /* 0x080fe20003fdc000 */
[-C--:B------:R-:W-:Y:S01]  /*17f50*/  FMUL.FTZ R86, R29, R66.reuse ;  /* 0x000000421d567220 */ /* 0x080fe20000410000 */
[----:B------:R-:W-:Y:S01]  /*17f60*/  FMUL.FTZ R90, R30, R66 ;  /* 0x000000421e5a7220 */ /* 0x000fe20000410000 */
[----:B------:R-:W-:Y:S02]  /*17f70*/  FSEL R52, R52, RZ, P2 ;  /* 0x000000ff34347208 */ /* 0x000fe40001000000 */
[----:B------:R-:W-:Y:S02]  /*17f80*/  FSEL R85, R85, RZ, !P6 ;  /* 0x000000ff55557208 */ /* 0x000fe40007000000 */
[----:B------:R-:W-:Y:S02]  /*17f90*/  SEL R64, RZ, 0x1, P6 ;  /* 0x00000001ff407807 */ /* 0x000fe40003000000 */
[----:B------:R-:W-:Y:S01]  /*17fa0*/  FSETP.GTU.FTZ.AND P6, PT, R62, R67, PT ;  /* 0x000000433e00720b */ /* 0x000fe20003fdc000 */
[----:B------:R-:W-:Y:S01]  /*17fb0*/  FADD.FTZ R52, R52, R85 ;  /* 0x0000005534347221 */ /* 0x000fe20000010000 */
[----:B------:R-:W-:-:S02]  /*17fc0*/  FSEL R53, R53, RZ, P3 ;  /* 0x000000ff35357208 */ /* 0x000fc40001800000 */
[----:B------:R-:W-:Y:S01]  /*17fd0*/  FSEL R86, R86, RZ, !P6 ;  /* 0x000000ff56567208 */ /* 0x000fe20007000000 */
[----:B------:R-:W-:Y:S01]  /*17fe0*/  @P1 FADD.FTZ R52, R32, R52 ;  /* 0x0000003420341221 */ /* 0x000fe20000010000 */
[----:B------:R-:W-:Y:S02]  /*17ff0*/  SEL R6, RZ, 0x1, P6 ;  /* 0x00000001ff067807 */ /* 0x000fe40003000000 */
[----:B------:R-:W-:Y:S01]  /*18000*/  FSETP.GTU.FTZ.AND P6, PT, R63, R67, PT ;  /* 0x000000433f00720b */ /* 0x000fe20003fdc000 */
[----:B------:R-:W-:Y:S01]  /*18010*/  FADD.FTZ R53, R53, R86 ;  /* 0x0000005635357221 */ /* 0x000fe20000010000 */
[----:B------:R-:W-:Y:S01]  /*18020*/  I2FP.F32.U32 R63, R65 ;  /* 0x00000041003f7245 */ /* 0x000fe20000201000 */
[----:B------:R-:W-:Y:S01]  /*18030*/  FMUL.FTZ R65, R31, R66 ;  /* 0x000000421f417220 */ /* 0x000fe20000410000 */
[----:B------:R-:W-:Y:S01]  /*18040*/  FSEL R90, R90, RZ, !P6 ;  /* 0x000000ff5a5a7208 */ /* 0x000fe20007000000 */
[----:B------:R-:W-:Y:S01]  /*18050*/  @P1 FADD.FTZ R53, R33, R53 ;  /* 0x0000003521351221 */ /* 0x000fe20000010000 */
[----:B------:R-:W-:Y:S01]  /*18060*/  SEL R62, RZ, 0x1, P6 ;  /* 0x00000001ff3e7807 */ /* 0x000fe20003000000 */
[----:B------:R-:W-:Y:S01]  /*18070*/  FFMA.FTZ R63, R63, R84, 1.1641532182693481445e-10 ;  /* 0x2f0000003f3f7423 */ /* 0x000fe20000010054 */
[----:B------:R-:W-:-:S02]  /*18080*/  FSEL R54, R54, RZ, P4 ;  /* 0x000000ff36367208 */ /* 0x000fc40002000000 */
[----:B------:R-:W-:Y:S02]  /*18090*/  FSEL R55, R55, RZ, P5 ;  /* 0x000000ff37377208 */ /* 0x000fe40002800000 */
[----:B------:R-:W-:Y:S01]  /*180a0*/  FSETP.GTU.FTZ.AND P6, PT, R63, R67, PT ;  /* 0x000000433f00720b */ /* 0x000fe20003fdc000 */
[----:B------:R-:W-:Y:S01]  /*180b0*/  FADD.FTZ R54, R54, R90 ;  /* 0x0000005a36367221 */ /* 0x000fe20000010000 */
[----:B------:R-:W-:Y:S02]  /*180c0*/  PRMT R4, R64, 0x7610, R4 ;  /* 0x0000761040047816 */ /* 0x000fe40000000004 */
[----:B------:R-:W-:Y:S01]  /*180d0*/  FSEL R65, R65, RZ, !P6 ;  /* 0x000000ff41417208 */ /* 0x000fe20007000000 */
[----:B------:R-:W-:Y:S01]  /*180e0*/  @P1 FADD.FTZ R54, R34, R54 ;  /* 0x0000003622361221 */ /* 0x000fe20000010000 */
[----:B------:R-:W-:Y:S02]  /*180f0*/  SEL R63, RZ, 0x1, P6 ;  /* 0x00000001ff3f7807 */ /* 0x000fe40003000000 */
[----:B------:R-:W-:Y:S01]  /*18100*/  PRMT R3, R6, 0x7610, R3 ;  /* 0x0000761006037816 */ /* 0x000fe20000000003 */
[----:B------:R-:W-:Y:S01]  /*18110*/  FADD.FTZ R55, R65, R55 ;  /* 0x0000003741377221 */ /* 0x000fe20000010000 */
[----:B------:R-:W-:-:S02]  /*18120*/  PRMT R2, R62, 0x7610, R2 ;  /* 0x000076103e027816 */ /* 0x000fc40000000002 */
[----:B------:R-:W-:Y:S01]  /*18130*/  PRMT R0, R63, 0x7610, R0 ;  /* 0x000076103f007816 */ /* 0x000fe20000000000 */
[----:B------:R-:W-:Y:S01]  /*18140*/  @P1 FADD.FTZ R55, R35, R55 ;  /* 0x0000003723371221 */ /* 0x000fe20000010000 */
[----:B------:R-:W-:Y:S06]  /*18150*/  BRA `(.L_x_11226) ;  /* 0x0000001400f87947 */ /* 0x000fec0003800000 */
.L_x_11185:
        /* <DEDUP_REMOVED lines=16> */
.L_x_11229:
        /* <DEDUP_REMOVED lines=13> */
.L_x_11231:
[----:B------:R-:W-:Y:S05]  /*18330*/  BSYNC.RECONVERGENT B2 ;  /* 0x0000000000027941 */ /* 0x000fea0003800200 */
.L_x_11230:
        /* <DEDUP_REMOVED lines=60> */
.L_x_11228:
[----:B------:R-:W-:Y:S05]  /*18700*/  BSYNC.RECONVERGENT B1 ;  /* 0x0000000000017941 */ /* 0x000fea0003800200 */
.L_x_11227:
[----:B------:R-:W0:Y:S01]  /*18710*/  LDC R64, c[0x0][0x404] ;  /* 0x00010100ff407b82 */ /* 0x000e220000000800 */
[----:B------:R-:W-:Y:S01]  /*18720*/  HFMA2 R6, -RZ, RZ, 0.1171875, 0 ;  /* 0x2f800000ff067431 */ /* 0x000fe200000001ff */
[----:B------:R-:W-:Y:S01]  /*18730*/  ISETP.NE.AND P3, PT, R62, 0x1, PT ;  /* 0x000000013e00780c */ /* 0x000fe20003f65270 */
[----:B------:R-:W-:Y:S01]  /*18740*/  BSSY.RECONVERGENT B1, `(.L_x_11232) ;  /* 0x0000059000017945 */ /* 0x000fe20003800200 */
[----:B------:R-:W-:Y:S01]  /*18750*/  I2FP.F32.U32 R65, R63 ;  /* 0x0000003f00417245 */ /* 0x000fe20000201000 */
[----:B------:R-:W-:Y:S01]  /*18760*/  IMAD.MOV.U32 R63, RZ, RZ, 0x2 ;  /* 0x00000002ff3f7424 */ /* 0x000fe200078e00ff */
[----:B------:R-:W-:-:S03]  /*18770*/  MOV R9, R8 ;  /* 0x0000000800097202 */ /* 0x000fc60000000f00 */
[----:B------:R-:W-:-:S05]  /*18780*/  FFMA.FTZ R65, R65, R6, 1.1641532182693481445e-10 ;  /* 0x2f00000041417423 */ /* 0x000fca0000010006 */
[----:B0-----:R-:W-:Y:S01]  /*18790*/  FSETP.LE.FTZ.AND P2, PT, R65, R64, PT ;  /* 0x000000404100720b */ /* 0x001fe20003f53000 */
        /* <DEDUP_REMOVED lines=9> */
.L_x_11234:
        /* <DEDUP_REMOVED lines=13> */
.L_x_11236:
[----:B------:R-:W-:Y:S05]  /*18900*/  BSYNC.RECONVERGENT B2 ;  /* 0x0000000000027941 */ /* 0x000fea0003800200 */
.L_x_11235:
        /* <DEDUP_REMOVED lines=60> */
.L_x_11233:
[----:B------:R-:W-:Y:S05]  /*18cd0*/  BSYNC.RECONVERGENT B1 ;  /* 0x0000000000017941 */ /* 0x000fea0003800200 */
.L_x_11232:
        /* <DEDUP_REMOVED lines=16> */
.L_x_11239:
        /* <DEDUP_REMOVED lines=13> */
.L_x_11241:
[----:B------:R-:W-:Y:S05]  /*18eb0*/  BSYNC.RECONVERGENT B2 ;  /* 0x0000000000027941 */ /* 0x000fea0003800200 */
.L_x_11240:
        /* <DEDUP_REMOVED lines=60> */
.L_x_11238:
[----:B------:R-:W-:Y:S05]  /*19280*/  BSYNC.RECONVERGENT B1 ;  /* 0x0000000000017941 */ /* 0x000fea0003800200 */
.L_x_11237:
        /* <DEDUP_REMOVED lines=16> */
.L_x_11244:
        /* <DEDUP_REMOVED lines=13> */
.L_x_11246:
[----:B------:R-:W-:Y:S05]  /*19460*/  BSYNC.RECONVERGENT B2 ;  /* 0x0000000000027941 */ /* 0x000fea0003800200 */
.L_x_11245:
        /* <DEDUP_REMOVED lines=60> */
.L_x_11243:
[----:B------:R-:W-:Y:S05]  /*19830*/  BSYNC.RECONVERGENT B1 ;  /* 0x0000000000017941 */ /* 0x000fea0003800200 */
.L_x_11242:
        /* <DEDUP_REMOVED lines=16> */
.L_x_11226:
[----:B------:R-:W0:Y:S01]  /*19940*/  LDC.64 R62, c[0x0][0x3a8] ;  /* 0x0000ea00ff3e7b82 */ /* 0x000e220000000a00 */
[----:B------:R-:W-:Y:S02]  /*19950*/  SEL R6, RZ, 0x1000000, !P5 ;  /* 0x01000000ff067807 */ /* 0x000fe40006800000 */
[----:B------:R-:W-:Y:S02]  /*19960*/  SEL R66, RZ, 0x10000, !P4 ;  /* 0x00010000ff427807 */ /* 0x000fe40006000000 */
[----:B------:R-:W-:-:S03]  /*19970*/  SEL R67, RZ, 0x100, !P3 ;  /* 0x00000100ff437807 */ /* 0x000fc60005800000 */
[----:B------:R-:W1:Y:S01]  /*19980*/  LDC.64 R64, c[0x0][0x3b0] ;  /* 0x0000ec00ff407b82 */ /* 0x000e620000000a00 */
[----:B------:R-:W-:Y:S01]  /*19990*/  IADD3 R6, PT, PT, R67, R6, R66 ;  /* 0x0000000643067210 */ /* 0x000fe20007ffe042 */
[----:B0-----:R-:W-:-:S05]  /*199a0*/  IMAD.WIDE.U32 R62, R60, 0x10, R62 ;  /* 0x000000103c3e7825 */ /* 0x001fca00078e003e */
[----:B------:R0:W-:Y:S02]  /*199b0*/  STG.E.128 desc[UR6][R62.64], R52 ;  /* 0x000000343e007986 */ /* 0x0001e4000c101d06 */
[----:B0-----:R-:W-:-:S05]  /*199c0*/  SEL R62, RZ, 0x1, !P2 ;  /* 0x00000001ff3e7807 */ /* 0x001fca0005000000 */
        /* <DEDUP_REMOVED lines=15> */
.L_x_11247:
[----:B01----:R-:W-:Y:S01]  /*19ac0*/  MOV R6, R61 ;  /* 0x0000003d00067202 */ /* 0x003fe20000000f00 */
[----:B------:R-:W-:-:S07]  /*19ad0*/  VIADD R60, R60, 0x100 ;  /* 0x000001003c3c7836 */ /* 0x000fce0000000000 */
.L_x_11184:
[----:B------:R-:W-:Y:S05]  /*19ae0*/  BSYNC.RECONVERGENT B0 ;  /* 0x0000000000007941 */ /* 0x000fea0003800200 */
.L_x_11183:
        /* <DEDUP_REMOVED lines=34> */
.L_x_11253:
        /* <DEDUP_REMOVED lines=13> */
.L_x_11255:
[----:B------:R-:W-:Y:S05]  /*19de0*/  BSYNC.RECONVERGENT B2 ;  /* 0x0000000000027941 */ /* 0x000fea0003800200 */
.L_x_11254:
        /* <DEDUP_REMOVED lines=60> */
.L_x_11252:
[----:B------:R-:W-:Y:S05]  /*1a1b0*/  BSYNC.RECONVERGENT B1 ;  /* 0x0000000000017941 */ /* 0x000fea0003800200 */
.L_x_11251:
[----:B------:R-:W0:Y:S01]  /*1a1c0*/  LDC R66, c[0x0][0x408] ;  /* 0x00010200ff427b82 */ /* 0x000e220000000800 */
[----:B------:R-:W-:Y:S01]  /*1a1d0*/  ISETP.NE.AND P3, PT, R62, 0x1, PT ;  /* 0x000000013e00780c */ /* 0x000fe20003f65270 */
[----:B------:R-:W-:Y:S01]  /*1a1e0*/  IMAD.MOV.U32 R84, RZ, RZ, 0x2f800000 ;  /* 0x2f800000ff547424 */ /* 0x000fe200078e00ff */
[----:B------:R-:W-:Y:S01]  /*1a1f0*/  I2FP.F32.U32 R9, R63 ;  /* 0x0000003f00097245 */ /* 0x000fe20000201000 */
[----:B------:R-:W-:Y:S01]  /*1a200*/  BSSY.RECONVERGENT B1, `(.L_x_11256) ;  /* 0x000005a000017945 */ /* 0x000fe20003800200 */
[----:B------:R-:W-:Y:S01]  /*1a210*/  MOV R63, 0x2 ;  /* 0x00000002003f7802 */ /* 0x000fe20000000f00 */
[----:B------:R-:W-:Y:S02]  /*1a220*/  IMAD.MOV.U32 R6, RZ, RZ, R8 ;  /* 0x000000ffff067224 */ /* 0x000fe400078e0008 */
        /* <DEDUP_REMOVED lines=13> */
.L_x_11258:
        /* <DEDUP_REMOVED lines=13> */
.L_x_11260:
[----:B------:R-:W-:Y:S05]  /*1a3d0*/  BSYNC.RECONVERGENT B2 ;  /* 0x0000000000027941 */ /* 0x000fea0003800200 */
.L_x_11259:
        /* <DEDUP_REMOVED lines=57> */
[----:B------:R-:W-:Y:S01]  /*1a770*/  IMAD.MOV.U32 R6, RZ, RZ, R61 ;  /* 0x000000ffff067224 */ /* 0x000fe200078e003d */
[----:B------:R-:W-:Y:S01]  /*1a780*/  MOV R61, R62 ;  /* 0x0000003e003d7202 */ /* 0x000fe20000000f00 */
[----:B------:R-:W-:-:S07]  /*1a790*/  IMAD.MOV.U32 R63, RZ, RZ, RZ ;  /* 0x000000ffff3f7224 */ /* 0x000fce00078e00ff */
.L_x_11257:
[----:B------:R-:W-:Y:S05]  /*1a7a0*/  BSYNC.RECONVERGENT B1 ;  /* 0x0000000000017941 */ /* 0x000fea0003800200 */
.L_x_11256:
        /* <DEDUP_REMOVED lines=15> */
.L_x_11263:
        /* <DEDUP_REMOVED lines=13> */
.L_x_11265:
[----:B------:R-:W-:Y:S05]  /*1a970*/  BSYNC.RECONVERGENT B2 ;  /* 0x0000000000027941 */ /* 0x000fea0003800200 */
.L_x_11264:
        /* <DEDUP_REMOVED lines=60> */
.L_x_11262:
[----:B------:R-:W-:Y:S05]  /*1ad40*/  BSYNC.RECONVERGENT B1 ;  /* 0x0000000000017941 */ /* 0x000fea0003800200 */
.L_x_11261:
        /* <DEDUP_REMOVED lines=17> */
.L_x_11268:
        /* <DEDUP_REMOVED lines=13> */
.L_x_11270:
[----:B------:R-:W-:Y:S05]  /*1af30*/  BSYNC.RECONVERGENT B2 ;  /* 0x0000000000027941 */ /* 0x000fea0003800200 */
.L_x_11269:
        /* <DEDUP_REMOVED lines=60> */
.L_x_11267:
[----:B------:R-:W-:Y:S05]  /*1b300*/  BSYNC.RECONVERGENT B1 ;  /* 0x0000000000017941 */ /* 0x000fea0003800200 */
.L_x_11266:
        /* <DEDUP_REMOVED lines=15> */
.L_x_11273:
        /* <DEDUP_REMOVED lines=13> */
.L_x_11275:
[----:B------:R-:W-:Y:S05]  /*1b4d0*/  BSYNC.RECONVERGENT B2 ;  /* 0x0000000000027941 */ /* 0x000fea0003800200 */
.L_x_11274:
        /* <DEDUP_REMOVED lines=60> */
.L_x_11272:
[----:B------:R-:W-:Y:S05]  /*1b8a0*/  BSYNC.RECONVERGENT B1 ;  /* 0x0000000000017941 */ /* 0x000fea0003800200 */
.L_x_11271:
        /* <DEDUP_REMOVED lines=17> */
.L_x_11278:
        /* <DEDUP_REMOVED lines=13> */
.L_x_11280:
[----:B------:R-:W-:Y:S05]  /*1ba90*/  BSYNC.RECONVERGENT B2 ;  /* 0x0000000000027941 */ /* 0x000fea0003800200 */
.L_x_11279:
        /* <DEDUP_REMOVED lines=60> */
.L_x_11277:
[----:B------:R-:W-:Y:S05]  /*1be60*/  BSYNC.RECONVERGENT B1 ;  /* 0x0000000000017941 */ /* 0x000fea0003800200 */
.L_x_11276:
        /* <DEDUP_REMOVED lines=15> */
.L_x_11283:
        /* <DEDUP_REMOVED lines=13> */
.L_x_11285:
[----:B------:R-:W-:Y:S05]  /*1c030*/  BSYNC.RECONVERGENT B2 ;  /* 0x0000000000027941 */ /* 0x000fea0003800200 */
.L_x_11284:
        /* <DEDUP_REMOVED lines=60> */
.L_x_11282:
[----:B------:R-:W-:Y:S05]  /*1c400*/  BSYNC.RECONVERGENT B1 ;  /* 0x0000000000017941 */ /* 0x000fea0003800200 */
.L_x_11281:
        /* <DEDUP_REMOVED lines=17> */
.L_x_11288:
        /* <DEDUP_REMOVED lines=15> */
.L_x_11290:
[----:B------:R-:W-:Y:S05]  /*1c610*/  BSYNC.RECONVERGENT B2 ;  /* 0x0000000000027941 */ /* 0x000fea0003800200 */
.L_x_11289:
        /* <DEDUP_REMOVED lines=60> */
.L_x_11287:
[----:B------:R-:W-:Y:S05]  /*1c9e0*/  BSYNC.RECONVERGENT B1 ;  /* 0x0000000000017941 */ /* 0x000fea0003800200 */
.L_x_11286:
        /* <DEDUP_REMOVED lines=35> */
.L_x_11250:
        /* <DEDUP_REMOVED lines=16> */
.L_x_11294:
        /* <DEDUP_REMOVED lines=13> */
.L_x_11296:
[----:B------:R-:W-:Y:S05]  /*1cdf0*/  BSYNC.RECONVERGENT B2 ;  /* 0x0000000000027941 */ /* 0x000fea0003800200 */
.L_x_11295:
        /* <DEDUP_REMOVED lines=60> */
.L_x_11293:
[----:B------:R-:W-:Y:S05]  /*1d1c0*/  BSYNC.RECONVERGENT B1 ;  /* 0x0000000000017941 */ /* 0x000fea0003800200 */
.L_x_11292:
[----:B------:R-:W0:Y:S01]  /*1d1d0*/  LDC R64, c[0x0][0x404] ;  /* 0x00010100ff407b82 */ /* 0x000e220000000800 */
[----:B------:R-:W-:Y:S01]  /*1d1e0*/  ISETP.NE.AND P3, PT, R62, 0x1, PT ;  /* 0x000000013e00780c */ /* 0x000fe20003f65270 */
[----:B------:R-:W-:Y:S01]  /*1d1f0*/  IMAD.MOV.U32 R6, RZ, RZ, 0x2f800000 ;  /* 0x2f800000ff067424 */ /* 0x000fe200078e00ff */
[----:B------:R-:W-:Y:S01]  /*1d200*/  I2FP.F32.U32 R65, R63 ;  /* 0x0000003f00417245 */ /* 0x000fe20000201000 */
[----:B------:R-:W-:Y:S01]  /*1d210*/  BSSY.RECONVERGENT B1, `(.L_x_11297) ;  /* 0x0000058000017945 */ /* 0x000fe20003800200 */
[----:B------:R-:W-:Y:S01]  /*1d220*/  MOV R63, 0x2 ;  /* 0x00000002003f7802 */ /* 0x000fe20000000f00 */
[----:B------:R-:W-:Y:S02]  /*1d230*/  IMAD.MOV.U32 R9, RZ, RZ, R8 ;  /* 0x000000ffff097224 */ /* 0x000fe400078e0008 */
[----:B------:R-:W-:-:S05]  /*1d240*/  FFMA.FTZ R65, R65, R6, 1.1641532182693481445e-10 ;  /* 0x2f00000041417423 */ /* 0x000fca0000010006 */
[----:B0-----:R-:W-:Y:S01]  /*1d250*/  FSETP.LE.FTZ.AND P2, PT, R65, R64, PT ;  /* 0x000000404100720b */ /* 0x001fe20003f53000 */
        /* <DEDUP_REMOVED lines=9> */
.L_x_11299:
        /* <DEDUP_REMOVED lines=13> */
.L_x_11301:
[----:B------:R-:W-:Y:S05]  /*1d3c0*/  BSYNC.RECONVERGENT B2 ;  /* 0x0000000000027941 */ /* 0x000fea0003800200 */
.L_x_11300:
        /* <DEDUP_REMOVED lines=60> */
.L_x_11298:
[----:B------:R-:W-:Y:S05]  /*1d790*/  BSYNC.RECONVERGENT B1 ;  /* 0x0000000000017941 */ /* 0x000fea0003800200 */
.L_x_11297:
        /* <DEDUP_REMOVED lines=16> */
.L_x_11304:
        /* <DEDUP_REMOVED lines=13> */
.L_x_11306:
[----:B------:R-:W-:Y:S05]  /*1d970*/  BSYNC.RECONVERGENT B2 ;  /* 0x0000000000027941 */ /* 0x000fea0003800200 */
.L_x_11305:
        /* <DEDUP_REMOVED lines=60> */
.L_x_11303:
[----:B------:R-:W-:Y:S05]  /*1dd40*/  BSYNC.RECONVERGENT B1 ;  /* 0x0000000000017941 */ /* 0x000fea0003800200 */
.L_x_11302:
        /* <DEDUP_REMOVED lines=16> */
.L_x_11309:
        /* <DEDUP_REMOVED lines=13> */
.L_x_11311:
[----:B------:R-:W-:Y:S05]  /*1df20*/  BSYNC.RECONVERGENT B2 ;  /* 0x0000000000027941 */ /* 0x000fea0003800200 */
.L_x_11310:
        /* <DEDUP_REMOVED lines=60> */
.L_x_11308:
[----:B------:R-:W-:Y:S05]  /*1e2f0*/  BSYNC.RECONVERGENT B1 ;  /* 0x0000000000017941 */ /* 0x000fea0003800200 */
.L_x_11307:
        /* <DEDUP_REMOVED lines=16> */
.L_x_11291:
[----:B------:R-:W0:Y:S01]  /*1e400*/  LDC.64 R62, c[0x0][0x3a8] ;  /* 0x0000ea00ff3e7b82 */ /* 0x000e220000000a00 */
[----:B------:R-:W-:Y:S02]  /*1e410*/  SEL R66, RZ, 0x1000000, !P5 ;  /* 0x01000000ff427807 */ /* 0x000fe40006800000 */
[----:B------:R-:W-:Y:S02]  /*1e420*/  SEL R67, RZ, 0x10000, !P4 ;  /* 0x00010000ff437807 */ /* 0x000fe40006000000 */
[----:B------:R-:W-:Y:S02]  /*1e430*/  SEL R84, RZ, 0x100, !P3 ;  /* 0x00000100ff547807 */ /* 0x000fe40005800000 */
[----:B------:R-:W-:Y:S01]  /*1e440*/  SEL R6, RZ, 0x1, !P2 ;  /* 0x00000001ff067807 */ /* 0x000fe20005000000 */
[----:B------:R-:W1:Y:S01]  /*1e450*/  LDC.64 R64, c[0x0][0x3b0] ;  /* 0x0000ec00ff407b82 */ /* 0x000e620000000a00 */
[----:B------:R-:W-:-:S04]  /*1e460*/  IADD3 R66, PT, PT, R84, R66, R67 ;  /* 0x0000004254427210 */ /* 0x000fc80007ffe043 */
[----:B------:R-:W-:Y:S01]  /*1e470*/  IADD3 R6, PT, PT, R66, R6, RZ ;  /* 0x0000000642067210 */ /* 0x000fe20007ffe0ff */
[----:B0-----:R-:W-:-:S05]  /*1e480*/  IMAD.WIDE.U32 R62, R60, 0x10, R62 ;  /* 0x000000103c3e7825 */ /* 0x001fca00078e003e */
[----:B------:R1:W-:Y:S02]  /*1e490*/  STG.E.128 desc[UR6][R62.64], R56 ;  /* 0x000000383e007986 */ /* 0x0003e4000c101d06 */
[----:B-1----:R-:W-:-:S05]  /*1e4a0*/  IMAD.WIDE.U32 R62, R60, 0x4, R64 ;  /* 0x000000043c3e7825 */ /* 0x002fca00078e0040 */
[----:B------:R0:W-:Y:S02]  /*1e4b0*/  STG.E desc[UR6][R62.64], R6 ;  /* 0x000000063e007986 */ /* 0x0001e4000c101906 */
[----:B0-----:R-:W-:Y:S01]  /*1e4c0*/  IMAD.MOV.U32 R6, RZ, RZ, R61 ;  /* 0x000000ffff067224 */ /* 0x001fe200078e003d */
[----:B------:R-:W-:Y:S06]  /*1e4d0*/  @!P0 BRA `(.L_x_11249) ;  /* 0x00000000002c8947 */ /* 0x000fec0003800000 */
[----:B------:R-:W0:Y:S02]  /*1e4e0*/  LDC.64 R62, c[0x0][0x3b8] ;  /* 0x0000ee00ff3e7b82 */ /* 0x000e240000000a00 */
[----:B0-----:R-:W-:Y:S01]  /*1e4f0*/  IMAD.WIDE.U32 R60, R60, 0x4, R62 ;  /* 0x000000043c3c7825 */ /* 0x001fe200078e003e */
[----:B------:R-:W-:Y:S02]  /*1e500*/  SHF.L.U32 R62, R2, 0x10, RZ ;  /* 0x00000010023e7819 */ /* 0x000fe400000006ff */
[----:B------:R-:W-:Y:S02]  /*1e510*/  LOP3.LUT R63, R0, 0xffff, RZ, 0xc0, !PT ;  /* 0x0000ffff003f7812 */ /* 0x000fe400078ec0ff */
[----:B------:R-:W-:-:S05]  /*1e520*/  LOP3.LUT R62, R62, 0xff0000, RZ, 0xc0, !PT ;  /* 0x00ff00003e3e7812 */ /* 0x000fca00078ec0ff */
[----:B------:R-:W-:Y:S01]  /*1e530*/  IMAD R62, R63, 0x1000000, R62 ;  /* 0x010000003f3e7824 */ /* 0x000fe200078e023e */
[----:B------:R-:W-:-:S04]  /*1e540*/  LOP3.LUT R63, R3, 0xff, RZ, 0xc0, !PT ;  /* 0x000000ff033f7812 */ /* 0x000fc800078ec0ff */
[----:B------:R-:W-:Y:S02]  /*1e550*/  LEA R62, R63, R62, 0x8 ;  /* 0x0000003e3f3e7211 */ /* 0x000fe400078e40ff */
[----:B------:R-:W-:-:S05]  /*1e560*/  LOP3.LUT R63, R4, 0xff, RZ, 0xc0, !PT ;  /* 0x000000ff043f7812 */ /* 0x000fca00078ec0ff */
[----:B------:R-:W-:-:S05]  /*1e570*/  IMAD.IADD R62, R62, 0x1, R63 ;  /* 0x000000013e3e7824 */ /* 0x000fca00078e023f */
[----:B------:R0:W-:Y:S02]  /*1e580*/  STG.E desc[UR6][R60.64], R62 ;  /* 0x0000003e3c007986 */ /* 0x0001e4000c101906 */
.L_x_11249:
[----:B------:R-:W-:Y:S05]  /*1e590*/  BSYNC.RECONVERGENT B0 ;  /* 0x0000000000007941 */ /* 0x000fea0003800200 */
.L_x_11248:
[----:B0-----:R-:W2:Y:S01]  /*1e5a0*/  LDL R62, [R1+0xc] ;  /* 0x00000c00013e7983 */ /* 0x001ea20000100800 */
[----:B------:R-:W-:Y:S01]  /*1e5b0*/  FADD.FTZ R60, RZ, R36 ;  /* 0x00000024ff3c7221 */ /* 0x000fe20000010000 */
[C---:B------:R-:W-:Y:S01]  /*1e5c0*/  ISETP.GE.U32.AND P0, PT, R15.reuse, 0x100, PT ;  /* 0x000001000f00780c */ /* 0x040fe20003f06070 */
[----:B------:R-:W-:Y:S01]  /*1e5d0*/  BSSY.RECONVERGENT B0, `(.L_x_11312) ;  /* 0x000006e000007945 */ /* 0x000fe20003800200 */
[----:B------:R-:W-:Y:S01]  /*1e5e0*/  ISETP.GT.U32.AND P1, PT, R15, 0x1ff, PT ;  /* 0x000001ff0f00780c */ /* 0x000fe20003f24070 */
[----:B------:R-:W-:Y:S01]  /*1e5f0*/  FADD.FTZ R60, R37, R60 ;  /* 0x0000003c253c7221 */ /* 0x000fe20000010000 */
[C---:B------:R-:W-:Y:S01]  /*1e600*/  ISETP.GT.U32.AND P2, PT, R15.reuse, 0x2ff, PT ;  /* 0x000002ff0f00780c */ /* 0x040fe20003f44070 */
[----:B------:R-:W0:Y:S01]  /*1e610*/  S2R R97, SR_TID.X ;  /* 0x0000000000617919 */ /* 0x000e220000002100 */
[C---:B------:R-:W-:Y:S01]  /*1e620*/  ISETP.GT.U32.AND P3, PT, R15.reuse, 0x3ff, PT ;  /* 0x000003ff0f00780c */ /* 0x040fe20003f64070 */
[----:B------:R-:W-:Y:S01]  /*1e630*/  FADD.FTZ R60, R38, R60 ;  /* 0x0000003c263c7221 */ /* 0x000fe20000010000 */
[----:B------:R-:W-:-:S02]  /*1e640*/  ISETP.GT.U32.AND P4, PT, R15, 0x4ff, PT ;  /* 0x000004ff0f00780c */ /* 0x000fc40003f84070 */
[----:B------:R-:W-:Y:S01]  /*1e650*/  ISETP.GT.U32.AND P5, PT, R15, 0x5ff, PT ;  /* 0x000005ff0f00780c */ /* 0x000fe20003fa4070 */
        /* <DEDUP_REMOVED lines=35> */
[----:B------:R-:W-:Y:S02]  /*1e890*/  FADD.FTZ R63, R41, -R60 ;  /* 0x8000003c293f7221 */ /* 0x000fe40000010000 */
[----:B------:R-:W-:-:S04]  /*1e8a0*/  FFMA.FTZ R61, R61, R61, RZ ;  /* 0x0000003d3d3d7223 */ /* 0x000fc800000100ff */
[----:B------:R-:W-:Y:S01]  /*1e8b0*/  FFMA.FTZ R61, R62, R62, R61 ;  /* 0x0000003e3e3d7223 */ /* 0x000fe2000001003d */
[----:B------:R-:W-:-:S04]  /*1e8c0*/  FADD.FTZ R62, R38, -R60 ;  /* 0x8000003c263e7221 */ /* 0x000fc80000010000 */
[----:B------:R-:W-:Y:S01]  /*1e8d0*/  FFMA.FTZ R61, R62, R62, R61 ;  /* 0x0000003e3e3d7223 */ /* 0x000fe2000001003d */
[----:B------:R-:W-:-:S04]  /*1e8e0*/  FADD.FTZ R62, R39, -R60 ;  /* 0x8000003c273e7221 */ /* 0x000fc80000010000 */
[----:B------:R-:W-:Y:S01]  /*1e8f0*/  FFMA.FTZ R61, R62, R62, R61 ;  /* 0x0000003e3e3d7223 */ /* 0x000fe2000001003d */
[----:B------:R-:W-:-:S04]  /*1e900*/  FADD.FTZ R62, R40, -R60 ;  /* 0x8000003c283e7221 */ /* 0x000fc80000010000 */
[----:B------:R-:W-:-:S05]  /*1e910*/  FSEL R61, R61, RZ, P0 ;  /* 0x000000ff3d3d7208 */ /* 0x000fca0000000000 */
[----:B------:R-:W-:-:S04]  /*1e920*/  FFMA.FTZ R62, R62, R62, R61 ;  /* 0x0000003e3e3e7223 */ /* 0x000fc8000001003d */
[----:B------:R-:W-:Y:S01]  /*1e930*/  FFMA.FTZ R62, R63, R63, R62 ;  /* 0x0000003f3f3e7223 */ /* 0x000fe2000001003e */
[----:B------:R-:W-:-:S04]  /*1e940*/  FADD.FTZ R63, R42, -R60 ;  /* 0x8000003c2a3f7221 */ /* 0x000fc80000010000 */
[----:B------:R-:W-:Y:S01]  /*1e950*/  FFMA.FTZ R62, R63, R63, R62 ;  /* 0x0000003f3f3e7223 */ /* 0x000fe2000001003e */
[----:B------:R-:W-:-:S04]  /*1e960*/  FADD.FTZ R63, R43, -R60 ;  /* 0x8000003c2b3f7221 */ /* 0x000fc80000010000 */
[----:B------:R-:W-:Y:S01]  /*1e970*/  @P1 FFMA.FTZ R61, R63, R63, R62 ;  /* 0x0000003f3f3d1223 */ /* 0x000fe2000001003e */
[--C-:B------:R-:W-:Y:S01]  /*1e980*/  FADD.FTZ R62, R44, -R60.reuse ;  /* 0x8000003c2c3e7221 */ /* 0x100fe20000010000 */
[----:B------:R-:W-:Y:S01]  /*1e990*/  FADD.FTZ R63, R45, -R60 ;  /* 0x8000003c2d3f7221 */ /* 0x000fe20000010000 */
[----:B0-----:R-:W-:Y:S02]  /*1e9a0*/  LOP3.LUT P1, RZ, R97, 0x1f, RZ, 0xc0, !PT ;  /* 0x0000001f61ff7812 */ /* 0x001fe4000782c0ff */
[----:B------:R-:W-:-:S04]  /*1e9b0*/  FFMA.FTZ R62, R62, R62, R61 ;  /* 0x0000003e3e3e7223 */ /* 0x000fc8000001003d */
[----:B------:R-:W-:Y:S01]  /*1e9c0*/  FFMA.FTZ R62, R63, R63, R62 ;  /* 0x0000003f3f3e7223 */ /* 0x000fe2000001003e */
[----:B------:R-:W-:-:S04]  /*1e9d0*/  FADD.FTZ R63, R46, -R60 ;  /* 0x8000003c2e3f7221 */ /* 0x000fc80000010000 */
[----:B------:R-:W-:Y:S01]  /*1e9e0*/  FFMA.FTZ R62, R63, R63, R62 ;  /* 0x0000003f3f3e7223 */ /* 0x000fe2000001003e */
[----:B------:R-:W-:-:S04]  /*1e9f0*/  FADD.FTZ R63, R47, -R60 ;  /* 0x8000003c2f3f7221 */ /* 0x000fc80000010000 */
[----:B------:R-:W-:Y:S01]  /*1ea00*/  @P2 FFMA.FTZ R61, R63, R63, R62 ;  /* 0x0000003f3f3d2223 */ /* 0x000fe2000001003e */
[--C-:B------:R-:W-:Y:S01]  /*1ea10*/  FADD.FTZ R62, R48, -R60.reuse ;  /* 0x8000003c303e7221 */ /* 0x100fe20000010000 */
[----:B------:R-:W-:-:S03]  /*1ea20*/  FADD.FTZ R63, R49, -R60 ;  /* 0x8000003c313f7221 */ /* 0x000fc60000010000 */
        /* <DEDUP_REMOVED lines=21> */
[----:B------:R-:W-:-:S05]  /*1eb80*/  @P5 FFMA.FTZ R61, R63, R63, R62 ;  /* 0x0000003f3f3d5223 */ /* 0x000fca000001003e */
        /* <DEDUP_REMOVED lines=18> */
.L_x_11313:
[----:B------:R-:W-:Y:S05]  /*1ecb0*/  BSYNC.RECONVERGENT B0 ;  /* 0x0000000000007941 */ /* 0x000fea0003800200 */
.L_x_11312:
[----:B------:R-:W-:Y:S01]  /*1ecc0*/  LOP3.LUT R63, R97, 0x1f, RZ, 0xc0, !PT ;  /* 0x0000001f613f7812 */ /* 0x000fe200078ec0ff */
[----:B------:R-:W-:Y:S01]  /*1ecd0*/  BAR.SYNC.DEFER_BLOCKING 0x0 ;  /* 0x0000000000007b1d */ /* 0x000fe20000010000 */
[----:B0-----:R-:W-:Y:S01]  /*1ece0*/  HFMA2 R62, -RZ, RZ, 0, 0 ;  /* 0x00000000ff3e7431 */ /* 0x001fe200000001ff */
[----:B------:R-:W-:Y:S02]  /*1ecf0*/  CS2R R60, SRZ ;  /* 0x00000000003c7805 */ /* 0x000fe4000001ff00 */
[----:B------:R-:W-:Y:S02]  /*1ed00*/  ISETP.GT.U32.AND P1, PT, R63, 0x7, PT ;  /* 0x000000073f00780c */ /* 0x000fe40003f24070 */
[----:B------:R-:W-:Y:S11]  /*1ed10*/  BSSY.RECONVERGENT B0, `(.L_x_11314) ;  /* 0x000000a000007945 */ /* 0x000ff60003800200 */
        /* <DEDUP_REMOVED lines=9> */
.L_x_11315:
[----:B------:R-:W-:Y:S05]  /*1edb0*/  BSYNC.RECONVERGENT B0 ;  /* 0x0000000000007941 */ /* 0x000fea0003800200 */
.L_x_11314:
[----:B-----5:R-:W0:Y:S01]  /*1edc0*/  SHFL.DOWN PT, R63, R62, 0x4, 0x1f ;  /* 0x08801f003e3f7f89 */ /* 0x020e2200000e0000 */
[----:B------:R-:W-:Y:S01]  /*1edd0*/  ISETP.NE.AND P1, PT, R97, RZ, PT ;  /* 0x000000ff6100720c */ /* 0x000fe20003f25270 */
[----:B------:R-:W-:Y:S01]  /*1ede0*/  BSSY.RECONVERGENT B0, `(.L_x_11316) ;  /* 0x000006d000007945 */ /* 0x000fe20003800200 */
[----:B------:R-:W-:Y:S01]  /*1edf0*/  ISETP.NE.AND P2, PT, RZ, UR13, PT ;  /* 0x0000000dff007c0c */ /* 0x000fe2000bf45270 */
[----:B-1----:R-:W1:Y:S01]  /*1ee00*/  SHFL.DOWN PT, R67, R60, 0x4, 0x1f ;  /* 0x08801f003c437f89 */ /* 0x002e6200000e0000 */
[----:B0-----:R-:W-:Y:S02]  /*1ee10*/  I2FP.F32.S32 R64, R63 ;  /* 0x0000003f00407245 */ /* 0x001fe40000201400 */
[-C--:B------:R-:W-:Y:S01]  /*1ee20*/  IADD3 R63, PT, PT, R63, R62.reuse, RZ ;  /* 0x0000003e3f3f7210 */ /* 0x080fe20007ffe0ff */
[C---:B-1----:R-:W-:Y:S01]  /*1ee30*/  FADD.FTZ R65, -R67.reuse, R60 ;  /* 0x0000003c43417221 */ /* 0x042fe20000010100 */
[----:B------:R-:W-:Y:S01]  /*1ee40*/  I2FP.F32.S32 R62, R62 ;  /* 0x0000003e003e7245 */ /* 0x000fe20000201400 */
[----:B------:R-:W-:-:S02]  /*1ee50*/  FMUL.FTZ R67, R67, R64 ;  /* 0x0000004043437220 */ /* 0x000fc40000410000 */
[----:B------:R-:W-:Y:S02]  /*1ee60*/  FMUL.FTZ R65, R65, R65 ;  /* 0x0000004141417220 */ /* 0x000fe40000410000 */
[----:B------:R-:W-:Y:S02]  /*1ee70*/  FFMA.FTZ R67, R62, R60, R67 ;  /* 0x0000003c3e437223 */ /* 0x000fe40000010043 */
[----:B------:R-:W-:Y:S01]  /*1ee80*/  FMUL.FTZ R60, R65, R62 ;  /* 0x0000003e413c7220 */ /* 0x000fe20000410000 */
[----:B------:R-:W-:Y:S01]  /*1ee90*/  I2FP.F32.S32 R62, R63 ;  /* 0x0000003f003e7245 */ /* 0x000fe20000201400 */
[----:B------:R-:W0:Y:S02]  /*1eea0*/  SHFL.DOWN PT, R65, R61, 0x4, 0x1f ;  /* 0x08801f003d417f89 */ /* 0x000e2400000e0000 */
[----:B------:R-:W-:Y:S01]  /*1eeb0*/  FMUL.FTZ R60, R60, R64 ;  /* 0x000000403c3c7220 */ /* 0x000fe20000410000 */
[----:B------:R-:W1:Y:S02]  /*1eec0*/  MUFU.RCP R66, R62 ;  /* 0x0000003e00427308 */ /* 0x000e640000001000 */
[----:B-1----:R-:W-:Y:S01]  /*1eed0*/  FMUL.FTZ R67, R66, R67 ;  /* 0x0000004342437220 */ /* 0x002fe20000410000 */
[----:B0-----:R-:W-:-:S04]  /*1eee0*/  FADD.FTZ R61, R65, R61 ;  /* 0x0000003d413d7221 */ /* 0x001fc80000010000 */
[----:B------:R-:W-:Y:S01]  /*1eef0*/  SHFL.DOWN PT, R64, R67, 0x2, 0x1f ;  /* 0x08401f0043407f89 */ /* 0x000fe200000e0000 */
[----:B------:R-:W-:-:S03]  /*1ef00*/  FFMA.FTZ R60, R66, R60, R61 ;  /* 0x0000003c423c7223 */ /* 0x000fc6000001003d */
[----:B------:R-:W0:Y:S02]  /*1ef10*/  SHFL.DOWN PT, R65, R63, 0x2, 0x1f ;  /* 0x08401f003f417f89 */ /* 0x000e2400000e0000 */
[----:B0-----:R-:W-:Y:S01]  /*1ef20*/  IMAD.IADD R61, R63, 0x1, R65 ;  /* 0x000000013f3d7824 */ /* 0x001fe200078e0241 */
[----:B------:R-:W-:Y:S01]  /*1ef30*/  I2FP.F32.S32 R65, R65 ;  /* 0x0000004100417245 */ /* 0x000fe20000201400 */
[----:B------:R-:W-:-:S04]  /*1ef40*/  FADD.FTZ R63, R67, -R64 ;  /* 0x80000040433f7221 */ /* 0x000fc80000010000 */
[----:B------:R-:W-:Y:S01]  /*1ef50*/  FMUL.FTZ R64, R64, R65 ;  /* 0x0000004140407220 */ /* 0x000fe20000410000 */
[----:B------:R-:W-:-:S03]  /*1ef60*/  FMUL.FTZ R63, R63, R63 ;  /* 0x0000003f3f3f7220 */ /* 0x000fc60000410000 */
[C---:B------:R-:W-:Y:S01]  /*1ef70*/  FFMA.FTZ R67, R62.reuse, R67, R64 ;  /* 0x000000433e437223 */ /* 0x040fe20000010040 */
[----:B------:R-:W-:Y:S01]  /*1ef80*/  FMUL.FTZ R66, R62, R63 ;  /* 0x0000003f3e427220 */ /* 0x000fe20000410000 */
[----:B------:R-:W-:Y:S01]  /*1ef90*/  I2FP.F32.S32 R62, R61 ;  /* 0x0000003d003e7245 */ /* 0x000fe20000201400 */
[----:B------:R-:W0:Y:S02]  /*1efa0*/  SHFL.DOWN PT, R63, R60, 0x2, 0x1f ;  /* 0x08401f003c3f7f89 */ /* 0x000e2400000e0000 */
[----:B------:R-:W-:Y:S01]  /*1efb0*/  FMUL.FTZ R65, R66, R65 ;  /* 0x0000004142417220 */ /* 0x000fe20000410000 */
[----:B------:R-:W1:Y:S01]  /*1efc0*/  MUFU.RCP R64, R62 ;  /* 0x0000003e00407308 */ /* 0x000e620000001000 */
[----:B------:R-:W2:Y:S01]  /*1efd0*/  SHFL.DOWN PT, R66, R61, 0x1, 0x1f ;  /* 0x08201f003d427f89 */ /* 0x000ea200000e0000 */
[----:B-1----:R-:W-:Y:S01]  /*1efe0*/  FMUL.FTZ R67, R64, R67 ;  /* 0x0000004340437220 */ /* 0x002fe20000410000 */
[----:B0-----:R-:W-:-:S04]  /*1eff0*/  FADD.FTZ R63, R60, R63 ;  /* 0x0000003f3c3f7221 */ /* 0x001fc80000010000 */
[----:B------:R-:W0:Y:S01]  /*1f000*/  SHFL.DOWN PT, R60, R67, 0x1, 0x1f ;  /* 0x08201f00433c7f89 */ /* 0x000e2200000e0000 */
[----:B------:R-:W-:Y:S01]  /*1f010*/  FFMA.FTZ R65, R64, R65, R63 ;  /* 0x0000004140417223 */ /* 0x000fe2000001003f */
[-C--:B--2---:R-:W-:Y:S02]  /*1f020*/  IADD3 R61, PT, PT, R61, R66.reuse, RZ ;  /* 0x000000423d3d7210 */ /* 0x084fe40007ffe0ff */
[----:B------:R-:W-:Y:S02]  /*1f030*/  I2FP.F32.S32 R66, R66 ;  /* 0x0000004200427245 */ /* 0x000fe40000201400 */
[----:B------:R-:W1:Y:S01]  /*1f040*/  SHFL.DOWN PT, R63, R65, 0x1, 0x1f ;  /* 0x08201f00413f7f89 */ /* 0x000e6200000e0000 */
[----:B------:R-:W-:-:S06]  /*1f050*/  I2FP.F32.S32 R61, R61 ;  /* 0x0000003d003d7245 */ /* 0x000fcc0000201400 */
[----:B------:R-:W2:Y:S01]  /*1f060*/  MUFU.RCP R61, R61 ;  /* 0x0000003d003d7308 */ /* 0x000ea20000001000 */
[----:B0-----:R-:W-:Y:S01]  /*1f070*/  FADD.FTZ R64, R67, -R60 ;  /* 0x8000003c43407221 */ /* 0x001fe20000010000 */
[----:B------:R-:W-:-:S03]  /*1f080*/  FMUL.FTZ R60, R60, R66 ;  /* 0x000000423c3c7220 */ /* 0x000fc60000410000 */
[----:B------:R-:W-:Y:S01]  /*1f090*/  FMUL.FTZ R64, R64, R64 ;  /* 0x0000004040407220 */ /* 0x000fe20000410000 */
[C---:B------:R-:W-:Y:S01]  /*1f0a0*/  FFMA.FTZ R60, R62.reuse, R67, R60 ;  /* 0x000000433e3c7223 */ /* 0x040fe2000001003c */
[----:B-1----:R-:W-:Y:S02]  /*1f0b0*/  FADD.FTZ R63, R65, R63 ;  /* 0x0000003f413f7221 */ /* 0x002fe40000010000 */
[----:B------:R-:W-:Y:S01]  /*1f0c0*/  FMUL.FTZ R64, R62, R64 ;  /* 0x000000403e407220 */ /* 0x000fe20000410000 */
[----:B--2---:R-:W-:-:S03]  /*1f0d0*/  FMUL.FTZ R60, R61, R60 ;  /* 0x0000003c3d3c7220 */ /* 0x004fc60000410000 */
[----:B------:R-:W-:Y:S02]  /*1f0e0*/  FMUL.FTZ R64, R64, R66 ;  /* 0x0000004240407220 */ /* 0x000fe40000410000 */
[----:B------:R0:W1:Y:S02]  /*1f0f0*/  SHFL.IDX PT, R85, R60, RZ, 0x1f ;  /* 0x00001fff3c557589 */ /* 0x00006400000e0000 */
[----:B------:R-:W-:Y:S02]  /*1f100*/  FFMA.FTZ R63, R61, R64, R63 ;  /* 0x000000403d3f7223 */ /* 0x000fe4000001003f */
[----:B------:R-:W2:Y:S04]  /*1f110*/  LDC R64, c[0x0][0x448] ;  /* 0x00011200ff407b82 */ /* 0x000ea80000000800 */
[----:B------:R-:W2:Y:S04]  /*1f120*/  SHFL.IDX PT, R63, R63, RZ, 0x1f ;  /* 0x00001fff3f3f7589 */ /* 0x000ea800000e0000 */
[----:B0-----:R-:W0:Y:S01]  /*1f130*/  @!P1 LDC.64 R60, c[0x0][0x3c8] ;  /* 0x0000f200ff3c9b82 */ /* 0x001e220000000a00 */
[----:B-1----:R-:W-:-:S05]  /*1f140*/  FMUL.FTZ R65, R85, R85 ;  /* 0x0000005555417220 */ /* 0x002fca0000410000 */
[----:B------:R-:W-:Y:S01]  /*1f150*/  FSEL R65, R65, RZ, P2 ;  /* 0x000000ff41417208 */ /* 0x000fe20001000000 */
[----:B--2---:R-:W-:Y:S02]  /*1f160*/  FFMA.FTZ R64, R63, UR14, R64 ;  /* 0x0000000e3f407c23 */ /* 0x004fe40008010040 */
[----:B------:R-:W1:Y:S02]  /*1f170*/  @!P1 LDC.64 R62, c[0x0][0x3c0] ;  /* 0x0000f000ff3e9b82 */ /* 0x000e640000000a00 */
[----:B------:R-:W-:Y:S01]  /*1f180*/  FADD.FTZ R64, R64, R65 ;  /* 0x0000004140407221 */ /* 0x000fe20000010000 */
[----:B0-----:R-:W-:-:S03]  /*1f190*/  @!P1 IMAD.WIDE R60, R16, 0x4, R60 ;  /* 0x00000004103c9825 */ /* 0x001fc600078e023c */
[----:B------:R-:W0:Y:S01]  /*1f1a0*/  MUFU.RSQ R84, R64 ;  /* 0x0000004000547308 */ /* 0x000e220000001400 */
[----:B-1----:R-:W-:-:S05]  /*1f1b0*/  @!P1 IMAD.WIDE R62, R16, 0x4, R62 ;  /* 0x00000004103e9825 */ /* 0x002fca00078e023e */
[----:B------:R1:W-:Y:S04]  /*1f1c0*/  @!P1 STG.E desc[UR6][R62.64], R85 ;  /* 0x000000553e009986 */ /* 0x0003e8000c101906 */
[----:B0-----:R0:W-:Y:S01]  /*1f1d0*/  @!P1 STG.E desc[UR6][R60.64], R84 ;  /* 0x000000543c009986 */ /* 0x0011e2000c101906 */
[----:B-1----:R-:W-:Y:S01]  /*1f1e0*/  FSEL R85, R85, RZ, !P2 ;  /* 0x000000ff55557208 */ /* 0x002fe20005000000 */
[----:B------:R-:W-:Y:S06]  /*1f1f0*/  @!P0 BRA `(.L_x_11317) ;  /* 0x0000000000ac8947 */ /* 0x000fec0003800000 */
[----:B------:R-:W0:Y:S04]  /*1f200*/  LDL.S16 R90, [R1+0x6] ;  /* 0x00000600015a7983 */ /* 0x000e280000100600 */
[----:B------:R-:W2:Y:S01]  /*1f210*/  LDL.S16 R91, [R1+0x2] ;  /* 0x00000200015b7983 */ /* 0x000ea20000100600 */
[----:B------:R-:W-:-:S03]  /*1f220*/  FADD.FTZ R64, R36, -R85 ;  /* 0x8000005524407221 */ /* 0x000fc60000010000 */
[----:B------:R-:W3:Y:S01]  /*1f230*/  LDL.S16 R67, [R1] ;  /* 0x0000000001437983 */ /* 0x000ee20000100600 */
[----:B------:R-:W-:Y:S02]  /*1f240*/  HADD2.F32 R63, -RZ, R26.H0_H0 ;  /* 0x2000001aff3f7230 */ /* 0x000fe40000004100 */
[----:B------:R-:W-:Y:S01]  /*1f250*/  FMUL.FTZ R64, R84, R64 ;  /* 0x0000004054407220 */ /* 0x000fe20000410000 */
[----:B------:R-:W-:Y:S02]  /*1f260*/  HADD2.F32 R62, -RZ, R78.H0_H0 ;  /* 0x2000004eff3e7230 */ /* 0x000fe40000004100 */
[----:B------:R-:W-:Y:S01]  /*1f270*/  FADD.FTZ R65, R37, -R85 ;  /* 0x8000005525417221 */ /* 0x000fe20000010000 */
[----:B0-----:R-:W-:Y:S02]  /*1f280*/  HADD2.F32 R60, -RZ, R90.H0_H0 ;  /* 0x2000005aff3c7230 */ /* 0x001fe40000004100 */
[----:B------:R-:W4:Y:S01]  /*1f290*/  LDL.S16 R90, [R1+0x4] ;  /* 0x00000400015a7983 */ /* 0x000f220000100600 */
[----:B--2---:R-:W-:-:S02]  /*1f2a0*/  HADD2.F32 R61, -RZ, R91.H0_H0 ;  /* 0x2000005bff3d7230 */ /* 0x004fc40000004100 */
[----:B------:R-:W-:Y:S01]  /*1f2b0*/  FFMA.FTZ R60, R64, R60, R63 ;  /* 0x0000003c403c7223 */ /* 0x000fe2000001003f */
[----:B------:R-:W-:Y:S02]  /*1f2c0*/  FMUL.FTZ R65, R84, R65 ;  /* 0x0000004154417220 */ /* 0x000fe40000410000 */
[----:B------:R-:W-:Y:S01]  /*1f2d0*/  FFMA.FTZ R64, R64, R61, R62 ;  /* 0x0000003d40407223 */ /* 0x000fe2000001003e */
[--C-:B------:R-:W-:Y:S02]  /*1f2e0*/  HADD2.F32 R61, -RZ, R115.reuse.H1_H1 ;  /* 0x30000073ff3d7230 */ /* 0x100fe40000004100 */
[----:B------:R-:W-:Y:S02]  /*1f2f0*/  HADD2.F32 R62, -RZ, R115.H0_H0 ;  /* 0x20000073ff3e7230 */ /* 0x000fe40000004100 */
[----:B------:R-:W-:-:S03]  /*1f300*/  HADD2.F32 R63, -RZ, R114.H0_H0 ;  /* 0x20000072ff3f7230 */ /* 0x000fc60000004100 */
[----:B------:R-:W-:Y:S01]  /*1f310*/  FFMA.FTZ R61, R65, R61, R62 ;  /* 0x0000003d413d7223 */ /* 0x000fe2000001003e */
[----:B------:R-:W-:Y:S02]  /*1f320*/  HADD2.F32 R62, -RZ, R114.H1_H1 ;  /* 0x30000072ff3e7230 */ /* 0x000fe40000004100 */
[----:B------:R-:W-:-:S03]  /*1f330*/  FADD.FTZ R66, R38, -R85 ;  /* 0x8000005526427221 */ /* 0x000fc60000010000 */
[----:B------:R-:W-:Y:S01]  /*1f340*/  FFMA.FTZ R65, R65, R62, R63 ;  /* 0x0000003e41417223 */ /* 0x000fe2000001003f */
[----:B------:R-:W-:Y:S02]  /*1f350*/  HADD2.F32 R63, -RZ, R27.H0_H0 ;  /* 0x2000001bff3f7230 */ /* 0x000fe40000004100 */
[----:B------:R-:W-:Y:S01]  /*1f360*/  FMUL.FTZ R66, R84, R66 ;  /* 0x0000004254427220 */ /* 0x000fe20000410000 */
[----:B------:R-:W-:Y:S02]  /*1f370*/  HADD2.F32 R91, -RZ, R112.H0_H0 ;  /* 0x20000070ff5b7230 */ /* 0x000fe40000004100 */
[----:B----4-:R-:W-:-:S05]  /*1f380*/  HADD2.F32 R62, -RZ, R90.H0_H0 ;  /* 0x2000005aff3e7230 */ /* 0x010fca0000004100 */
[----:B------:R-:W-:Y:S01]  /*1f390*/  FFMA.FTZ R62, R66, R62, R63 ;  /* 0x0000003e423e7223 */ /* 0x000fe2000001003f */
[----:B---3--:R-:W-:Y:S02]  /*1f3a0*/  HADD2.F32 R63, -RZ, R67.H0_H0 ;  /* 0x20000043ff3f7230 */ /* 0x008fe40000004100 */
[----:B------:R-:W-:-:S05]  /*1f3b0*/  HADD2.F32 R67, -RZ, R79.H0_H0 ;  /* 0x2000004fff437230 */ /* 0x000fca0000004100 */
[----:B------:R-:W-:Y:S01]  /*1f3c0*/  FFMA.FTZ R66, R66, R63, R67 ;  /* 0x0000003f42427223 */ /* 0x000fe20000010043 */
[----:B------:R-:W-:Y:S01]  /*1f3d0*/  FADD.FTZ R67, R39, -R85 ;  /* 0x8000005527437221 */ /* 0x000fe20000010000 */
[--C-:B------:R-:W-:Y:S02]  /*1f3e0*/  HADD2.F32 R63, -RZ, R113.reuse.H1_H1 ;  /* 0x30000071ff3f7230 */ /* 0x100fe40000004100 */
[----:B------:R-:W-:Y:S02]  /*1f3f0*/  HADD2.F32 R90, -RZ, R113.H0_H0 ;  /* 0x20000071ff5a7230 */ /* 0x000fe40000004100 */
[----:B------:R-:W-:-:S04]  /*1f400*/  FMUL.FTZ R67, R84, R67 ;  /* 0x0000004354437220 */ /* 0x000fc80000410000 */
[----:B------:R-:W-:Y:S01]  /*1f410*/  FFMA.FTZ R63, R67, R63, R90 ;  /* 0x0000003f433f7223 */ /* 0x000fe2000001005a */
[----:B------:R-:W-:-:S05]  /*1f420*/  HADD2.F32 R90, -RZ, R112.H1_H1 ;  /* 0x30000070ff5a7230 */ /* 0x000fca0000004100 */
[----:B------:R-:W-:Y:S02]  /*1f430*/  FFMA.FTZ R67, R67, R90, R91 ;  /* 0x0000005a43437223 */ /* 0x000fe4000001005b */
[----:B------:R-:W0:Y:S02]  /*1f440*/  LDC.64 R90, c[0x0][0x428] ;  /* 0x00010a00ff5a7b82 */ /* 0x000e240000000a00 */
[----:B0-----:R-:W-:-:S05]  /*1f450*/  IMAD.WIDE.U32 R90, R5, 0x10, R90 ;  /* 0x00000010055a7825 */ /* 0x001fca00078e005a */
[----:B------:R0:W-:Y:S02]  /*1f460*/  STG.E.128 desc[UR6][R90.64], R60 ;  /* 0x0000003c5a007986 */ /* 0x0001e4000c101d06 */
[----:B0-----:R-:W0:Y:S02]  /*1f470*/  LDC.64 R60, c[0x0][0x430] ;  /* 0x00010c00ff3c7b82 */ /* 0x001e240000000a00 */
[----:B0-----:R-:W-:-:S05]  /*1f480*/  IMAD.WIDE.U32 R60, R5, 0x10, R60 ;  /* 0x00000010053c7825 */ /* 0x001fca00078e003c */
[----:B------:R1:W-:Y:S01]  /*1f490*/  STG.E.128 desc[UR6][R60.64], R64 ;  /* 0x000000403c007986 */ /* 0x0003e2000c101d06 */
[----:B------:R-:W-:-:S07]  /*1f4a0*/  VIADD R5, R5, 0x100 ;  /* 0x0000010005057836 */ /* 0x000fce0000000000 */
.L_x_11317:
[----:B------:R-:W-:Y:S05]  /*1f4b0*/  BSYNC.RECONVERGENT B0 ;  /* 0x0000000000007941 */ /* 0x000fea0003800200 */
.L_x_11316:
[----:B------:R-:W-:Y:S01]  /*1f4c0*/  ISETP.NE.AND P0, PT, R94, RZ, PT ;  /* 0x000000ff5e00720c */ /* 0x000fe20003f05270 */
[----:B------:R-:W-:-:S12]  /*1f4d0*/  BSSY.RECONVERGENT B0, `(.L_x_11318) ;  /* 0x0000029000007945 */ /* 0x000fd80003800200 */
[----:B------:R-:W-:Y:S05]  /*1f4e0*/  @!P0 BRA `(.L_x_11319) ;  /* 0x00000000009c8947 */ /* 0x000fea0003800000 */
[--C-:B-1----:R-:W-:Y:S01]  /*1f4f0*/  FADD.FTZ R64, R40, -R85.reuse ;  /* 0x8000005528407221 */ /* 0x102fe20000010000 */
[----:B0-----:R-:W-:Y:S02]  /*1f500*/  HADD2.F32 R60, -RZ, R125.H1_H1 ;  /* 0x3000007dff3c7230 */ /* 0x001fe40000004100 */
[----:B------:R-:W-:Y:S01]  /*1f510*/  FADD.FTZ R65, R41, -R85 ;  /* 0x8000005529417221 */ /* 0x000fe20000010000 */
[----:B------:R-:W-:Y:S02]  /*1f520*/  HADD2.F32 R63, -RZ, R24.H0_H0 ;  /* 0x20000018ff3f7230 */ /* 0x000fe40000004100 */
[C---:B------:R-:W-:Y:S01]  /*1f530*/  FMUL.FTZ R64, R84.reuse, R64 ;  /* 0x0000004054407220 */ /* 0x040fe20000410000 */
[----:B------:R-:W-:Y:S02]  /*1f540*/  HADD2.F32 R61, -RZ, R124.H1_H1 ;  /* 0x3000007cff3d7230 */ /* 0x000fe40000004100 */
[----:B------:R-:W-:Y:S01]  /*1f550*/  FMUL.FTZ R65, R84, R65 ;  /* 0x0000004154417220 */ /* 0x000fe20000410000 */
[----:B------:R-:W-:-:S02]  /*1f560*/  HADD2.F32 R62, -RZ, R76.H0_H0 ;  /* 0x2000004cff3e7230 */ /* 0x000fc40000004100 */
[----:B------:R-:W-:Y:S01]  /*1f570*/  FFMA.FTZ R60, R64, R60, R63 ;  /* 0x0000003c403c7223 */ /* 0x000fe2000001003f */
[----:B------:R-:W-:Y:S02]  /*1f580*/  HADD2.F32 R63, -RZ, R110.H0_H0 ;  /* 0x2000006eff3f7230 */ /* 0x000fe40000004100 */
[----:B------:R-:W-:Y:S01]  /*1f590*/  FADD.FTZ R66, R42, -R85 ;  /* 0x800000552a427221 */ /* 0x000fe20000010000 */
[----:B------:R-:W-:Y:S02]  /*1f5a0*/  HADD2.F32 R67, -RZ, R77.H0_H0 ;  /* 0x2000004dff437230 */ /* 0x000fe40000004100 */
[----:B------:R-:W-:Y:S01]  /*1f5b0*/  FFMA.FTZ R64, R64, R61, R62 ;  /* 0x0000003d40407223 */ /* 0x000fe2000001003e */
[--C-:B------:R-:W-:Y:S02]  /*1f5c0*/  HADD2.F32 R61, -RZ, R111.reuse.H1_H1 ;  /* 0x3000006fff3d7230 */ /* 0x100fe40000004100 */
[----:B------:R-:W-:Y:S01]  /*1f5d0*/  FMUL.FTZ R66, R84, R66 ;  /* 0x0000004254427220 */ /* 0x000fe20000410000 */
[----:B------:R-:W-:-:S02]  /*1f5e0*/  HADD2.F32 R62, -RZ, R111.H0_H0 ;  /* 0x2000006fff3e7230 */ /* 0x000fc40000004100 */
[----:B------:R-:W-:Y:S02]  /*1f5f0*/  HADD2.F32 R90, -RZ, R109.H0_H0 ;  /* 0x2000006dff5a7230 */ /* 0x000fe40000004100 */
[----:B------:R-:W-:Y:S02]  /*1f600*/  HADD2.F32 R91, -RZ, R108.H0_H0 ;  /* 0x2000006cff5b7230 */ /* 0x000fe40000004100 */
[----:B------:R-:W-:Y:S01]  /*1f610*/  FFMA.FTZ R61, R65, R61, R62 ;  /* 0x0000003d413d7223 */ /* 0x000fe2000001003e */
[----:B------:R-:W-:-:S05]  /*1f620*/  HADD2.F32 R62, -RZ, R110.H1_H1 ;  /* 0x3000006eff3e7230 */ /* 0x000fca0000004100 */
[----:B------:R-:W-:Y:S01]  /*1f630*/  FFMA.FTZ R65, R65, R62, R63 ;  /* 0x0000003e41417223 */ /* 0x000fe2000001003f */
[----:B------:R-:W-:Y:S02]  /*1f640*/  HADD2.F32 R62, -RZ, R125.H0_H0 ;  /* 0x2000007dff3e7230 */ /* 0x000fe40000004100 */
[----:B------:R-:W-:-:S05]  /*1f650*/  HADD2.F32 R63, -RZ, R25.H0_H0 ;  /* 0x20000019ff3f7230 */ /* 0x000fca0000004100 */
[----:B------:R-:W-:Y:S01]  /*1f660*/  FFMA.FTZ R62, R66, R62, R63 ;  /* 0x0000003e423e7223 */ /* 0x000fe2000001003f */
[----:B------:R-:W-:-:S05]  /*1f670*/  HADD2.F32 R63, -RZ, R124.H0_H0 ;  /* 0x2000007cff3f7230 */ /* 0x000fca0000004100 */
[----:B------:R-:W-:Y:S01]  /*1f680*/  FFMA.FTZ R66, R66, R63, R67 ;  /* 0x0000003f42427223 */ /* 0x000fe20000010043 */
[----:B------:R-:W-:Y:S01]  /*1f690*/  FADD.FTZ R67, R43, -R85 ;  /* 0x800000552b437221 */ /* 0x000fe20000010000 */
[----:B------:R-:W-:-:S03]  /*1f6a0*/  HADD2.F32 R63, -RZ, R109.H1_H1 ;  /* 0x3000006dff3f7230 */ /* 0x000fc60000004100 */
        /* <DEDUP_REMOVED lines=8> */
[C---:B0-----:R-:W-:Y:S01]  /*1f730*/  IMAD.WIDE.U32 R60, R5.reuse, 0x10, R60 ;  /* 0x00000010053c7825 */ /* 0x041fe200078e003c */
[----:B------:R-:W-:-:S04]  /*1f740*/  IADD3 R5, PT, PT, R5, 0x100, RZ ;  /* 0x0000010005057810 */ /* 0x000fc80007ffe0ff */
[----:B------:R2:W-:Y:S03]  /*1f750*/  STG.E.128 desc[UR6][R60.64], R64 ;  /* 0x000000403c007986 */ /* 0x0005e6000c101d06 */
.L_x_11319:
[----:B------:R-:W-:Y:S05]  /*1f760*/  BSYNC.RECONVERGENT B0 ;  /* 0x0000000000007941 */ /* 0x000fea0003800200 */
.L_x_11318:
[----:B------:R-:W-:Y:S01]  /*1f770*/  ISETP.NE.AND P0, PT, R93, RZ, PT ;  /* 0x000000ff5d00720c */ /* 0x000fe20003f05270 */
[----:B------:R-:W-:-:S12]  /*1f780*/  BSSY.RECONVERGENT B0, `(.L_x_11320) ;  /* 0x0000029000007945 */ /* 0x000fd80003800200 */
[----:B------:R-:W-:Y:S05]  /*1f790*/  @!P0 BRA `(.L_x_11321) ;  /* 0x00000000009c8947 */ /* 0x000fea0003800000 */
[--C-:B-12---:R-:W-:Y:S01]  /*1f7a0*/  FADD.FTZ R64, R44, -R85.reuse ;  /* 0x800000552c407221 */ /* 0x106fe20000010000 */
        /* <DEDUP_REMOVED lines=35> */
[----:B0-----:R-:W-:-:S04]  /*1f9e0*/  IMAD.WIDE.U32 R60, R5, 0x10, R60 ;  /* 0x00000010053c7825 */ /* 0x001fc800078e003c */
[----:B------:R-:W-:Y:S01]  /*1f9f0*/  VIADD R5, R5, 0x100 ;  /* 0x0000010005057836 */ /* 0x000fe20000000000 */
[----:B------:R3:W-:Y:S06]  /*1fa00*/  STG.E.128 desc[UR6][R60.64], R64 ;  /* 0x000000403c007986 */ /* 0x0007ec000c101d06 */
.L_x_11321:
[----:B------:R-:W-:Y:S05]  /*1fa10*/  BSYNC.RECONVERGENT B0 ;  /* 0x0000000000007941 */ /* 0x000fea0003800200 */
.L_x_11320:
[----:B------:R-:W-:Y:S01]  /*1fa20*/  ISETP.NE.AND P0, PT, R89, RZ, PT ;  /* 0x000000ff5900720c */ /* 0x000fe20003f05270 */
[----:B------:R-:W-:-:S12]  /*1fa30*/  BSSY.RECONVERGENT B0, `(.L_x_11322) ;  /* 0x0000029000007945 */ /* 0x000fd80003800200 */
[----:B------:R-:W-:Y:S05]  /*1fa40*/  @!P0 BRA `(.L_x_11323) ;  /* 0x00000000009c8947 */ /* 0x000fea0003800000 */
[--C-:B-123--:R-:W-:Y:S01]  /*1fa50*/  FADD.FTZ R64, R48, -R85.reuse ;  /* 0x8000005530407221 */ /* 0x10efe20000010000 */
        /* <DEDUP_REMOVED lines=38> */
.L_x_11323:
[----:B------:R-:W-:Y:S05]  /*1fcc0*/  BSYNC.RECONVERGENT B0 ;  /* 0x0000000000007941 */ /* 0x000fea0003800200 */
.L_x_11322:
[----:B------:R-:W-:Y:S01]  /*1fcd0*/  ISETP.NE.AND P0, PT, R88, RZ, PT ;  /* 0x000000ff5800720c */ /* 0x000fe20003f05270 */
[----:B------:R-:W-:-:S12]  /*1fce0*/  BSSY.RECONVERGENT B0, `(.L_x_11324) ;  /* 0x0000029000007945 */ /* 0x000fd80003800200 */
[----:B------:R-:W-:Y:S05]  /*1fcf0*/  @!P0 BRA `(.L_x_11325) ;  /* 0x00000000009c8947 */ /* 0x000fea0003800000 */
[--C-:B-1234-:R-:W-:Y:S01]  /*1fd00*/  FADD.FTZ R64, R52, -R85.reuse ;  /* 0x8000005534407221 */ /* 0x11efe20000010000 */
        /* <DEDUP_REMOVED lines=16> */
[----:B------:R-:W-:Y:S02]  /*1fe10*/  HADD2.F32 R89, -RZ, R87.H1_H1 ;  /* 0x30000057ff597230 */ /* 0x000fe40000004100 */
        /* <DEDUP_REMOVED lines=21> */
.L_x_11325:
[----:B------:R-:W-:Y:S05]  /*1ff70*/  BSYNC.RECONVERGENT B0 ;  /* 0x0000000000007941 */ /* 0x000fea0003800200 */
.L_x_11324:
[----:B------:R-:W-:Y:S01]  /*1ff80*/  ISETP.NE.AND P0, PT, R86, RZ, PT ;  /* 0x000000ff5600720c */ /* 0x000fe20003f05270 */
[----:B------:R-:W-:-:S12]  /*1ff90*/  BSSY.RECONVERGENT B0, `(.L_x_11326) ;  /* 0x0000028000007945 */ /* 0x000fd80003800200 */
[----:B------:R-:W-:Y:S05]  /*1ffa0*/  @!P0 BRA `(.L_x_11327) ;  /* 0x0000000000988947 */ /* 0x000fea0003800000 */
[--C-:B01234-:R-:W-:Y:S01]  /*1ffb0*/  FADD.FTZ R64, R56, -R85.reuse ;  /* 0x8000005538407221 */ /* 0x11ffe20000010000 */
[----:B------:R-:W-:Y:S02]  /*1ffc0*/  HADD2.F32 R60, -RZ, R117.H1_H1 ;  /* 0x30000075ff3c7230 */ /* 0x000fe40000004100 */
[----:B------:R-:W-:Y:S01]  /*1ffd0*/  FADD.FTZ R65, R57, -R85 ;  /* 0x8000005539417221 */ /* 0x000fe20000010000 */
[----:B------:R-:W-:Y:S02]  /*1ffe0*/  HADD2.F32 R63, -RZ, R80.H0_H0 ;  /* 0x20000050ff3f7230 */ /* 0x000fe40000004100 */
[C---:B------:R-:W-:Y:S01]  /*1fff0*/  FMUL.FTZ R64, R84.reuse, R64 ;  /* 0x0000004054407220 */ /* 0x040fe20000410000 */
[----:B------:R-:W-:Y:S02]  /*20000*/  HADD2.F32 R61, -RZ, R116.H1_H1 ;  /* 0x30000074ff3d7230 */ /* 0x000fe40000004100 */
[----:B------:R-:W-:Y:S01]  /*20010*/  FMUL.FTZ R65, R84, R65 ;  /* 0x0000004154417220 */ /* 0x000fe20000410000 */
[----:B------:R-:W-:-:S02]  /*20020*/  HADD2.F32 R62, -RZ, R82.H0_H0 ;  /* 0x20000052ff3e7230 */ /* 0x000fc40000004100 */
[----:B------:R-:W-:Y:S01]  /*20030*/  FFMA.FTZ R60, R64, R60, R63 ;  /* 0x0000003c403c7223 */ /* 0x000fe2000001003f */
[----:B------:R-:W-:Y:S02]  /*20040*/  HADD2.F32 R63, -RZ, R92.H1_H1 ;  /* 0x3000005cff3f7230 */ /* 0x000fe40000004100 */
[----:B------:R-:W-:Y:S01]  /*20050*/  FADD.FTZ R66, R58, -R85 ;  /* 0x800000553a427221 */ /* 0x000fe20000010000 */
[----:B------:R-:W-:Y:S02]  /*20060*/  HADD2.F32 R67, -RZ, R83.H0_H0 ;  /* 0x20000053ff437230 */ /* 0x000fe40000004100 */
[----:B------:R-:W-:Y:S01]  /*20070*/  FFMA.FTZ R64, R64, R61, R62 ;  /* 0x0000003d40407223 */ /* 0x000fe2000001003e */
[----:B------:R-:W-:Y:S02]  /*20080*/  HADD2.F32 R61, -RZ, R2.H1_H1 ;  /* 0x30000002ff3d7230 */ /* 0x000fe40000004100 */
[----:B------:R-:W-:Y:S01]  /*20090*/  FMUL.FTZ R66, R84, R66 ;  /* 0x0000004254427220 */ /* 0x000fe20000410000 */
[----:B------:R-:W-:-:S05]  /*200a0*/  HADD2.F32 R62, -RZ, R92.H0_H0 ;  /* 0x2000005cff3e7230 */ /* 0x000fca0000004100 */
        /* <DEDUP_REMOVED lines=9> */
[----:B------:R-:W-:Y:S02]  /*20140*/  HADD2.F32 R63, -RZ, R3.H1_H1 ;  /* 0x30000003ff3f7230 */ /* 0x000fe40000004100 */
[--C-:B------:R-:W-:Y:S02]  /*20150*/  HADD2.F32 R85, -RZ, R95.reuse.H1_H1 ;  /* 0x3000005fff557230 */ /* 0x100fe40000004100 */
[----:B------:R-:W-:Y:S01]  /*20160*/  FMUL.FTZ R67, R84, R67 ;  /* 0x0000004354437220 */ /* 0x000fe20000410000 */
[----:B------:R-:W-:-:S05]  /*20170*/  HADD2.F32 R84, -RZ, R95.H0_H0 ;  /* 0x2000005fff547230 */ /* 0x000fca0000004100 */
[----:B------:R-:W-:Y:S01]  /*20180*/  FFMA.FTZ R63, R67, R63, R84 ;  /* 0x0000003f433f7223 */ /* 0x000fe20000010054 */
[----:B------:R-:W-:-:S05]  /*20190*/  HADD2.F32 R84, -RZ, R87.H0_H0 ;  /* 0x20000057ff547230 */ /* 0x000fca0000004100 */
[----:B------:R-:W-:Y:S02]  /*201a0*/  FFMA.FTZ R67, R67, R84, R85 ;  /* 0x0000005443437223 */ /* 0x000fe40000010055 */
[----:B------:R-:W0:Y:S02]  /*201b0*/  LDC.64 R84, c[0x0][0x428] ;  /* 0x00010a00ff547b82 */ /* 0x000e240000000a00 */
[----:B0-----:R-:W-:-:S05]  /*201c0*/  IMAD.WIDE.U32 R84, R5, 0x10, R84 ;  /* 0x0000001005547825 */ /* 0x001fca00078e0054 */
[----:B------:R0:W-:Y:S02]  /*201d0*/  STG.E.128 desc[UR6][R84.64], R60 ;  /* 0x0000003c54007986 */ /* 0x0001e4000c101d06 */
[----:B0-----:R-:W0:Y:S02]  /*201e0*/  LDC.64 R60, c[0x0][0x430] ;  /* 0x00010c00ff3c7b82 */ /* 0x001e240000000a00 */
[----:B0-----:R-:W-:-:S05]  /*201f0*/  IMAD.WIDE.U32 R60, R5, 0x10, R60 ;  /* 0x00000010053c7825 */ /* 0x001fca00078e003c */
[----:B------:R0:W-:Y:S02]  /*20200*/  STG.E.128 desc[UR6][R60.64], R64 ;  /* 0x000000403c007986 */ /* 0x0001e4000c101d06 */
.L_x_11327:
[----:B------:R-:W-:Y:S05]  /*20210*/  BSYNC.RECONVERGENT B0 ;  /* 0x0000000000007941 */ /* 0x000fea0003800200 */
.L_x_11326:
[----:B01234-:R-:W0:Y:S01]  /*20220*/  LDC.64 R60, c[0x0][0x380] ;  /* 0x0000e000ff3c7b82 */ /* 0x01fe220000000a00 */
[----:B------:R-:W-:Y:S01]  /*20230*/  UPLOP3.LUT UP1, UPT, UPT, UPT, UP1, 0x40, 0x4 ;  /* 0x000000000004789c */ /* 0x000fe20003f2e810 */
[----:B0-----:R-:W-:-:S04]  /*20240*/  IADD3 R16, PT, PT, R16, R60, RZ ;  /* 0x0000003c10107210 */ /* 0x001fc80007ffe0ff */
[----:B------:R-:W-:-:S13]  /*20250*/  ISETP.GE.AND P0, PT, R16, R61, PT ;  /* 0x0000003d1000720c */ /* 0x000fda0003f06270 */
[----:B------:R-:W-:Y:S05]  /*20260*/  @!P0 BRA `(.L_x_11328) ;  /* 0xfffffe2000a08947 */ /* 0x000fea000383ffff */
[----:B------:R-:W-:Y:S05]  /*20270*/  EXIT ;  /* 0x000000000000794d */ /* 0x000fea0003800000 */
.L_x_11329:
        /* <DEDUP_REMOVED lines=16> */
.L_x_13732:


//--------------------- .text._ZN10layer_norm31ln_parallel_residual_fwd_kernelINS_13Kernel_traitsI6__halfffffjLj6144ELj1ELj1ELj8ELj16ENS_18Kernel_traits_baseILj6144ES2_ffffjLj256EEEEELb1ELb0ELb1EEEvNS_9FwdParamsE --------------------------
	.section	.text._ZN10layer_norm31ln_parallel_residual_fwd_kernelINS_13Kernel_traitsI6__halfffffjLj6144ELj1ELj1ELj8ELj16ENS_18Kernel_traits_baseILj6144ES2_ffffjLj256EEEEELb1ELb0ELb1EEEvNS_9FwdParamsE,"ax",@progbits
	.align	128
        .global         _ZN10layer_norm31ln_parallel_residual_fwd_kernelINS_13Kernel_traitsI6__halfffffjLj6144ELj1ELj1ELj8ELj16ENS_18Kernel_traits_baseILj6144ES2_ffffjLj256EEEEELb1ELb0ELb1EEEvNS_9FwdParamsE
        .type           _ZN10layer_norm31ln_parallel_residual_fwd_kernelINS_13Kernel_traitsI6__halfffffjLj6144ELj1ELj1ELj8ELj16ENS_18Kernel_traits_baseILj6144ES2_ffffjLj256EEEEELb1ELb0ELb1EEEvNS_9FwdParamsE,@function
        .size           _ZN10layer_norm31ln_parallel_residual_fwd_kernelINS_13Kernel_traitsI6__halfffffjLj6144ELj1ELj1ELj8ELj16ENS_18Kernel_traits_baseILj6144ES2_ffffjLj256EEEEELb1ELb0ELb1EEEvNS_9FwdParamsE,(.L_x_13733 - _ZN10layer_norm31ln_parallel_residual_fwd_kernelINS_13Kernel_traitsI6__halfffffjLj6144ELj1ELj1ELj8ELj16ENS_18Kernel_traits_baseILj6144ES2_ffffjLj256EEEEELb1ELb0ELb1EEEvNS_9FwdParamsE)
        .other          _ZN10layer_norm31ln_parallel_residual_fwd_kernelINS_13Kernel_traitsI6__halfffffjLj6144ELj1ELj1ELj8ELj16ENS_18Kernel_traits_baseILj6144ES2_ffffjLj256EEEEELb1ELb0ELb1EEEvNS_9FwdParamsE,@"STO_CUDA_ENTRY STV_DEFAULT"
_ZN10layer_norm31ln_parallel_residual_fwd_kernelINS_13Kernel_traitsI6__halfffffjLj6144ELj1ELj1ELj8ELj16ENS_18Kernel_traits_baseILj6144ES2_ffffjLj256EEEEELb1ELb0ELb1EEEvNS_9FwdParamsE:
.text._ZN10layer_norm31ln_parallel_residual_fwd_kernelINS_13Kernel_traitsI6__halfffffjLj6144ELj1ELj1ELj8ELj16ENS_18Kernel_traits_baseILj6144ES2_ffffjLj256EEEEELb1ELb0ELb1EEEvNS_9FwdParamsE:
[----:B------:R-:W-:Y:S01]  /*0000*/  LDC R1, c[0x0][0x37c] ;  /* 0x0000df00ff017b82 */ /* 0x000fe20000000800 */
[----:B------:R-:W0:Y:S07]  /*0010*/  LDCU.U8 UR4, c[0x0][0x464] ;  /* 0x00008c80ff0477ac */ /* 0x000e2e0008000000 */
[----:B------:R-:W1:Y:S01]  /*0020*/  LDC R126, c[0x0][0x458] ;  /* 0x00011600ff7e7b82 */ /* 0x000e620000000800 */
[----:B------:R-:W2:Y:S01]  /*0030*/  LDCU.64 UR8, c[0x0][0x358] ;  /* 0x00006b00ff0877ac */ /* 0x000ea20008000a00 */
[----:B------:R-:W3:Y:S06]  /*0040*/  LDCU.64 UR6, c[0x0][0x438] ;  /* 0x00008700ff0677ac */ /* 0x000eec0008000a00 */
[----:B------:R-:W4:Y:S01]  /*0050*/  LDC R75, c[0x0][0x45c] ;  /* 0x00011700ff4b7b82 */ /* 0x000f220000000800 */
[----:B0-----:R-:W-:Y:S01]  /*0060*/  ISETP.NE.AND P0, PT, RZ, UR4, PT ;  /* 0x00000004ff007c0c */ /* 0x001fe2000bf05270 */
[----:B------:R-:W0:-:S12]  /*0070*/  LDCU.64 UR4, c[0x0][0x450] ;  /* 0x00008a00ff0477ac */ /* 0x000e180008000a00 */
[----:B-1----:R-:W-:Y:S01]  /*0080*/  @P0 IMAD.MOV.U32 R2, RZ, RZ, R126 ;  /* 0x000000ffff020224 */ /* 0x002fe200078e007e */
[----:B------:R-:W1:Y:S01]  /*0090*/  @P0 LDC R5, c[0x0][0x460] ;  /* 0x00011800ff050b82 */ /* 0x000e620000000800 */
[----:B----4-:R-:W-:-:S06]  /*00a0*/  @P0 IMAD.MOV.U32 R3, RZ, RZ, R75 ;  /* 0x000000ffff030224 */ /* 0x010fcc00078e004b */
[----:B--2---:R-:W1:Y:S01]  /*00b0*/  @P0 LDG.E.64 R2, desc[UR8][R2.64] ;  /* 0x0000000802020981 */ /* 0x004e62000c1e1b00 */
[----:B0-----:R-:W-:Y:S01]  /*00c0*/  MOV R54, UR4 ;  /* 0x0000000400367c02 */ /* 0x001fe20008000f00 */
[----:B------:R-:W-:-:S06]  /*00d0*/  IMAD.U32 R55, RZ, RZ, UR5 ;  /* 0x00000005ff377e24 */ /* 0x000fcc000f8e00ff */
[----:B------:R-:W5:Y:S01]  /*00e0*/  @P0 LDG.E.64 R54, desc[UR8][R54.64] ;  /* 0x0000000836360981 */ /* 0x000f62000c1e1b00 */
[----:B------:R-:W0:Y:S01]  /*00f0*/  S2UR UR4, SR_CTAID.X ;  /* 0x00000000000479c3 */ /* 0x000e220000002500 */
[----:B---3--:R-:W-:Y:S01]  /*0100*/  UISETP.NE.U32.AND UP0, UPT, UR6, URZ, UPT ;  /* 0x000000ff0600728c */ /* 0x008fe2000bf05070 */
[----:B------:R-:W2:Y:S03]  /*0110*/  S2R R127, SR_TID.X ;  /* 0x00000000007f7919 */ /* 0x000ea60000002100 */
[----:B------:R-:W-:Y:S01]  /*0120*/  UISETP.NE.AND.EX UP0, UPT, UR7, URZ, UPT, UP0 ;  /* 0x000000ff0700728c */ /* 0x000fe2000bf05300 */
[----:B0-----:R-:W-:Y:S02]  /*0130*/  MOV R74, UR4 ;  /* 0x00000004004a7c02 */ /* 0x001fe40008000f00 */
        /* <DEDUP_REMOVED lines=11> */
[----:B0-----:R-:W-:-:S05]  /*01f0*/  IMAD.WIDE.U32 R4, R127, 0x8, R4 ;  /* 0x000000087f047825 */ /* 0x001fca00078e0004 */
[----:B------:R-:W5:Y:S01]  /*0200*/  LDG.E.64 R8, desc[UR8][R4.64] ;  /* 0x0000000804087981 */ /* 0x000f62000c1e1b00 */
[----:B-1----:R-:W-:-:S03]  /*0210*/  IMAD.WIDE.U32 R2, R127, 0x8, R2 ;  /* 0x000000087f027825 */ /* 0x002fc600078e0002 */
[----:B------:R-:W5:Y:S04]  /*0220*/  LDG.E.64 R12, desc[UR8][R4.64+0x800] ;  /* 0x00080008040c7981 */ /* 0x000f68000c1e1b00 */
[----:B------:R-:W5:Y:S04]  /*0230*/  LDG.E.64 R16, desc[UR8][R4.64+0x1000] ;  /* 0x0010000804107981 */ /* 0x000f68000c1e1b00 */
[----:B------:R-:W5:Y:S04]  /*0240*/  LDG.E.64 R20, desc[UR8][R4.64+0x1800] ;  /* 0x0018000804147981 */ /* 0x000f68000c1e1b00 */
[----:B------:R-:W5:Y:S04]  /*0250*/  LDG.E.64 R24, desc[UR8][R4.64+0x2000] ;  /* 0x0020000804187981 */ /* 0x000f68000c1e1b00 */
[----:B------:R-:W5:Y:S01]  /*0260*/  LDG.E.64 R28, desc[UR8][R4.64+0x2800] ;  /* 0x00280008041c7981 */ /* 0x000f62000c1e1b00 */
[----:B------:R-:W-:-:S02]  /*0270*/  CS2R R52, SRZ ;  /* 0x0000000000347805 */ /* 0x000fc4000001ff00 */
[----:B------:R-:W-:Y:S02]  /*0280*/  CS2R R50, SRZ ;  /* 0x0000000000327805 */ /* 0x000fe4000001ff00 */
[----:B------:R-:W-:Y:S01]  /*0290*/  CS2R R48, SRZ ;  /* 0x0000000000307805 */ /* 0x000fe2000001ff00 */
[----:B------:R-:W5:Y:S01]  /*02a0*/  LDG.E.64 R6, desc[UR8][R2.64] ;  /* 0x0000000802067981 */ /* 0x000f62000c1e1b00 */
[----:B------:R-:W-:Y:S02]  /*02b0*/  CS2R R46, SRZ ;  /* 0x00000000002e7805 */ /* 0x000fe4000001ff00 */
[----:B------:R-:W-:Y:S02]  /*02c0*/  CS2R R44, SRZ ;  /* 0x00000000002c7805 */ /* 0x000fe4000001ff00 */
[----:B------:R-:W-:Y:S01]  /*02d0*/  CS2R R42, SRZ ;  /* 0x00000000002a7805 */ /* 0x000fe2000001ff00 */
[----:B------:R-:W5:Y:S01]  /*02e0*/  LDG.E.64 R10, desc[UR8][R2.64+0x800] ;  /* 0x00080008020a7981 */ /* 0x000f62000c1e1b00 */
[----:B------:R-:W-:-:S02]  /*02f0*/  CS2R R40, SRZ ;  /* 0x0000000000287805 */ /* 0x000fc4000001ff00 */
[----:B------:R-:W-:Y:S02]  /*0300*/  CS2R R38, SRZ ;  /* 0x0000000000267805 */ /* 0x000fe4000001ff00 */
[----:B------:R-:W-:Y:S01]  /*0310*/  CS2R R36, SRZ ;  /* 0x0000000000247805 */ /* 0x000fe2000001ff00 */
[----:B------:R-:W5:Y:S01]  /*0320*/  LDG.E.64 R14, desc[UR8][R2.64+0x1000] ;  /* 0x00100008020e7981 */ /* 0x000f62000c1e1b00 */
[----:B------:R-:W-:Y:S02]  /*0330*/  CS2R R34, SRZ ;  /* 0x0000000000227805 */ /* 0x000fe4000001ff00 */
[----:B------:R-:W-:Y:S01]  /*0340*/  CS2R R32, SRZ ;  /* 0x0000000000207805 */ /* 0x000fe2000001ff00 */
[----:B------:R-:W5:Y:S04]  /*0350*/  LDG.E.64 R18, desc[UR8][R2.64+0x1800] ;  /* 0x0018000802127981 */ /* 0x000f68000c1e1b00 */
[----:B------:R-:W5:Y:S04]  /*0360*/  LDG.E.64 R22, desc[UR8][R2.64+0x2000] ;  /* 0x0020000802167981 */ /* 0x000f68000c1e1b00 */
[----:B------:R0:W5:Y:S02]  /*0370*/  LDG.E.64 R26, desc[UR8][R2.64+0x2800] ;  /* 0x00280008021a7981 */ /* 0x000164000c1e1b00 */
[----:B0-----:R-:W-:Y:S01]  /*0380*/  CS2R R2, SRZ ;  /* 0x0000000000027805 */ /* 0x001fe2000001ff00 */
[----:B------:R-:W-:Y:S06]  /*0390*/  BRA `(.L_x_11332) ;  /* 0x0000000400887947 */ /* 0x000fec0003800000 */
.L_x_11331:
[----:B------:R-:W0:Y:S08]  /*03a0*/  LDC.64 R4, c[0x0][0x3d0] ;  /* 0x0000f400ff047b82 */ /* 0x000e300000000a00 */
[----:B------:R-:W1:Y:S08]  /*03b0*/  LDC.64 R6, c[0x0][0x3d8] ;  /* 0x0000f600ff067b82 */ /* 0x000e700000000a00 */
[----:B------:R-:W2:Y:S01]  /*03c0*/  LDC.64 R2, c[0x0][0x440] ;  /* 0x00011000ff027b82 */ /* 0x000ea20000000a00 */
[----:B0-----:R-:W-:-:S05]  /*03d0*/  IMAD.WIDE.U32 R4, R127, 0x8, R4 ;  /* 0x000000087f047825 */ /* 0x001fca00078e0004 */
        /* <DEDUP_REMOVED lines=22> */
[----:B------:R-:W5:Y:S04]  /*0540*/  LDG.E.64 R40, desc[UR8][R2.64+0x1800] ;  /* 0x0018000802287981 */ /* 0x000f68000c1e1b00 */
[----:B------:R-:W5:Y:S04]  /*0550*/  LDG.E.64 R42, desc[UR8][R2.64+0x2000] ;  /* 0x00200008022a7981 */ /* 0x000f68000c1e1b00 */
[----:B------:R0:W5:Y:S02]  /*0560*/  LDG.E.64 R44, desc[UR8][R2.64+0x2800] ;  /* 0x00280008022c7981 */ /* 0x000164000c1e1b00 */
[----:B0-----:R-:W-:Y:S01]  /*0570*/  CS2R R2, SRZ ;  /* 0x0000000000027805 */ /* 0x001fe2000001ff00 */
[----:B------:R-:W-:Y:S06]  /*0580*/  BRA `(.L_x_11332) ;  /* 0x00000004000c7947 */ /* 0x000fec0003800000 */
.L_x_11330:
        /* <DEDUP_REMOVED lines=37> */
.L_x_11333:
[----:B------:R-:W0:Y:S08]  /*07e0*/  LDC.64 R2, c[0x0][0x3d0] ;  /* 0x0000f400ff027b82 */ /* 0x000e300000000a00 */
[----:B------:R-:W1:Y:S08]  /*07f0*/  LDC.64 R4, c[0x0][0x438] ;  /* 0x00010e00ff047b82 */ /* 0x000e700000000a00 */
[----:B------:R-:W2:Y:S01]  /*0800*/  LDC.64 R6, c[0x0][0x3d8] ;  /* 0x0000f600ff067b82 */ /* 0x000ea20000000a00 */
[----:B0-----:R-:W-:-:S05]  /*0810*/  IMAD.WIDE.U32 R2, R127, 0x8, R2 ;  /* 0x000000087f027825 */ /* 0x001fca00078e0002 */
[----:B------:R0:W5:Y:S01]  /*0820*/  LDG.E.64 R10, desc[UR8][R2.64+0x800] ;  /* 0x00080008020a7981 */ /* 0x000162000c1e1b00 */
[----:B-1----:R-:W-:-:S03]  /*0830*/  IMAD.WIDE.U32 R4, R127, 0x8, R4 ;  /* 0x000000087f047825 */ /* 0x002fc600078e0004 */
[----:B------:R0:W5:Y:S04]  /*0840*/  LDG.E.64 R14, desc[UR8][R2.64+0x1000] ;  /* 0x00100008020e7981 */ /* 0x000168000c1e1b00 */
[----:B------:R0:W5:Y:S01]  /*0850*/  LDG.E.64 R18, desc[UR8][R2.64+0x1800] ;  /* 0x0018000802127981 */ /* 0x000162000c1e1b00 */
[----:B--2---:R-:W-:-:S03]  /*0860*/  IMAD.WIDE.U32 R30, R127, 0x8, R6 ;  /* 0x000000087f1e7825 */ /* 0x004fc600078e0006 */
        /* <DEDUP_REMOVED lines=15> */
[----:B------:R-:W-:-:S02]  /*0960*/  CS2R R44, SRZ ;  /* 0x00000000002c7805 */ /* 0x000fc4000001ff00 */
[----:B------:R-:W-:Y:S02]  /*0970*/  CS2R R42, SRZ ;  /* 0x00000000002a7805 */ /* 0x000fe4000001ff00 */
[----:B------:R-:W-:Y:S02]  /*0980*/  CS2R R40, SRZ ;  /* 0x0000000000287805 */ /* 0x000fe4000001ff00 */
[----:B------:R-:W-:Y:S02]  /*0990*/  CS2R R38, SRZ ;  /* 0x0000000000267805 */ /* 0x000fe4000001ff00 */
[----:B------:R-:W-:Y:S02]  /*09a0*/  CS2R R36, SRZ ;  /* 0x0000000000247805 */ /* 0x000fe4000001ff00 */
[----:B0-----:R-:W-:-:S07]  /*09b0*/  CS2R R34, SRZ ;  /* 0x0000000000227805 */ /* 0x001fce000001ff00 */
.L_x_11332:
[----:B------:R-:W1:Y:S02]  /*09c0*/  LDCU UR4, c[0x0][0x384] ;  /* 0x00007080ff0477ac */ /* 0x000e640008000800 */
[----:B-1----:R-:W-:-:S13]  /*09d0*/  ISETP.GE.AND P0, PT, R74, UR4, PT ;  /* 0x000000044a007c0c */ /* 0x002fda000bf06270 */
[----:B------:R-:W-:Y:S05]  /*09e0*/  @P0 EXIT ;  /* 0x000000000000094d */ /* 0x000fea0003800000 */
[----:B------:R-:W1:Y:S01]  /*09f0*/  LDCU UR4, c[0x0][0x360] ;  /* 0x00006c00ff0477ac */ /* 0x000e620008000800 */
[----:B-----5:R-:W-:Y:S01]  /*0a00*/  IMAD.MOV.U32 R0, RZ, RZ, R9 ;  /* 0x000000ffff007224 */ /* 0x020fe200078e0009 */
[----:B------:R-:W-:Y:S01]  /*0a10*/  MOV R84, R8 ;  /* 0x0000000800547202 */ /* 0x000fe20000000f00 */
[----:B------:R-:W-:Y:S01]  /*0a20*/  IMAD.MOV.U32 R86, RZ, RZ, R10 ;  /* 0x000000ffff567224 */ /* 0x000fe200078e000a */
[----:B------:R-:W-:Y:S01]  /*0a30*/  SHF.R.U64 R106, R46, 0x10, R47 ;  /* 0x000000102e6a7819 */ /* 0x000fe2000000122f */
[----:B------:R-:W-:Y:S01]  /*0a40*/  IMAD.MOV.U32 R88, RZ, RZ, R12 ;  /* 0x000000ffff587224 */ /* 0x000fe200078e000c */
[----:B------:R-:W-:Y:S01]  /*0a50*/  PRMT R84, R84, 0x5410, R0 ;  /* 0x0000541054547816 */ /* 0x000fe20000000000 */
[----:B0-----:R-:W-:Y:S01]  /*0a60*/  IMAD.MOV.U32 R5, RZ, RZ, R13 ;  /* 0x000000ffff057224 */ /* 0x001fe200078e000d */
[----:B------:R-:W-:Y:S01]  /*0a70*/  SHF.R.U64 R0, R34, 0x10, R35 ;  /* 0x0000001022007819 */ /* 0x000fe20000001223 */
[----:B------:R-:W-:Y:S01]  /*0a80*/  IMAD.MOV.U32 R76, RZ, RZ, R6 ;  /* 0x000000ffff4c7224 */ /* 0x000fe200078e0006 */
[----:B------:R-:W-:Y:S01]  /*0a90*/  SHF.R.U64 R108, R48, 0x10, R49 ;  /* 0x00000010306c7819 */ /* 0x000fe20000001231 */
[----:B------:R-:W-:Y:S01]  /*0aa0*/  IMAD.MOV.U32 R77, RZ, RZ, R7 ;  /* 0x000000ffff4d7224 */ /* 0x000fe200078e0007 */
[----:B------:R-:W-:Y:S01]  /*0ab0*/  PRMT R106, R106, 0x5410, R0 ;  /* 0x000054106a6a7816 */ /* 0x000fe20000000000 */
[----:B------:R-:W-:Y:S01]  /*0ac0*/  IMAD.MOV.U32 R92, RZ, RZ, R16 ;  /* 0x000000ffff5c7224 */ /* 0x000fe200078e0010 */
[----:B------:R-:W-:Y:S01]  /*0ad0*/  SHF.R.U64 R0, R36, 0x10, R37 ;  /* 0x0000001024007819 */ /* 0x000fe20000001225 */
[----:B------:R-:W-:Y:S01]  /*0ae0*/  IMAD.MOV.U32 R94, RZ, RZ, R18 ;  /* 0x000000ffff5e7224 */ /* 0x000fe200078e0012 */
[----:B------:R-:W-:Y:S01]  /*0af0*/  MOV R4, R11 ;  /* 0x0000000b00047202 */ /* 0x000fe20000000f00 */
[----:B------:R-:W-:Y:S01]  /*0b00*/  IMAD.MOV.U32 R98, RZ, RZ, R22 ;  /* 0x000000ffff627224 */ /* 0x000fe200078e0016 */
[----:B------:R-:W-:Y:S01]  /*0b10*/  PRMT R108, R108, 0x5410, R0 ;  /* 0x000054106c6c7816 */ /* 0x000fe20000000000 */
[----:B-1----:R-:W-:Y:S01]  /*0b20*/  IMAD R124, R74, UR4, R127 ;  /* 0x000000044a7c7c24 */ /* 0x002fe2000f8e027f */
[----:B------:R-:W-:Y:S01]  /*0b30*/  SHF.R.U64 R110, R50, 0x10, R51 ;  /* 0x00000010326e7819 */ /* 0x000fe20000001233 */
[----:B------:R-:W-:Y:S01]  /*0b40*/  IMAD.MOV.U32 R100, RZ, RZ, R24 ;  /* 0x000000ffff647224 */ /* 0x000fe200078e0018 */
[----:B------:R-:W-:Y:S01]  /*0b50*/  SHF.R.U64 R0, R38, 0x10, R39 ;  /* 0x0000001026007819 */ /* 0x000fe20000001227 */
[----:B------:R-:W0:Y:S01]  /*0b60*/  LDCU.64 UR4, c[0x0][0x398] ;  /* 0x00007300ff0477ac */ /* 0x000e220008000a00 */
[----:B------:R-:W-:Y:S01]  /*0b70*/  PRMT R86, R86, 0x5410, R4 ;  /* 0x0000541056567816 */ /* 0x000fe20000000004 */
[----:B------:R-:W-:Y:S01]  /*0b80*/  IMAD.MOV.U32 R104, RZ, RZ, R28 ;  /* 0x000000ffff687224 */ /* 0x000fe200078e001c */
[----:B------:R-:W-:Y:S01]  /*0b90*/  PRMT R88, R88, 0x5410, R5 ;  /* 0x0000541058587816 */ /* 0x000fe20000000005 */
[----:B------:R-:W-:Y:S01]  /*0ba0*/  IMAD.HI.U32 R5, R72, -0x2daee0ad, RZ ;  /* 0xd2511f5348057827 */ /* 0x000fe200078e00ff */
[----:B------:R-:W-:Y:S01]  /*0bb0*/  PRMT R110, R110, 0x5410, R0 ;  /* 0x000054106e6e7816 */ /* 0x000fe20000000000 */
[----:B------:R-:W1:Y:S01]  /*0bc0*/  LDCU UR6, c[0x0][0x404] ;  /* 0x00008080ff0677ac */ /* 0x000e620008000800 */
[----:B------:R-:W-:Y:S01]  /*0bd0*/  SHF.R.U32.HI R107, RZ, 0x10, R47 ;  /* 0x00000010ff6b7819 */ /* 0x000fe2000001162f */
[----:B------:R-:W-:Y:S01]  /*0be0*/  IMAD.HI.U32 R0, R124, -0x326172a9, RZ ;  /* 0xcd9e8d577c007827 */ /* 0x000fe200078e00ff */
[----:B------:R-:W-:Y:S01]  /*0bf0*/  SHF.R.U32.HI R4, RZ, 0x10, R35 ;  /* 0x00000010ff047819 */ /* 0x000fe20000011623 */
[----:B------:R-:W2:Y:S01]  /*0c00*/  LDCU UR7, c[0x0][0x408] ;  /* 0x00008100ff0777ac */ /* 0x000ea20008000800 */
[----:B------:R-:W-:Y:S01]  /*0c10*/  SHF.R.U64 R78, R6, 0x10, R7 ;  /* 0x00000010064e7819 */ /* 0x000fe20000001207 */
[----:B------:R-:W-:Y:S01]  /*0c20*/  IMAD.MOV.U32 R6, RZ, RZ, R15 ;  /* 0x000000ffff067224 */ /* 0x000fe200078e000f */
[----:B------:R-:W-:Y:S01]  /*0c30*/  SHF.R.U64 R85, R8, 0x10, R9 ;  /* 0x0000001008557819 */ /* 0x000fe20000001209 */
[----:B------:R-:W-:Y:S01]  /*0c40*/  IMAD.MOV.U32 R8, RZ, RZ, R19 ;  /* 0x000000ffff087224 */ /* 0x000fe200078e0013 */
[----:B------:R-:W-:Y:S01]  /*0c50*/  SHF.R.U32.HI R30, RZ, 0x10, R9 ;  /* 0x00000010ff1e7819 */ /* 0x000fe20000011609 */
[----:B------:R-:W-:Y:S01]  /*0c60*/  IMAD.MOV.U32 R9, RZ, RZ, R21 ;  /* 0x000000ffff097224 */ /* 0x000fe200078e0015 */
[----:B------:R-:W-:Y:S01]  /*0c70*/  SHF.R.U32.HI R79, RZ, 0x10, R7 ;  /* 0x00000010ff4f7819 */ /* 0x000fe20000011607 */
[----:B0-----:R-:W-:Y:S01]  /*0c80*/  UISETP.NE.U32.AND UP0, UPT, UR4, URZ, UPT ;  /* 0x000000ff0400728c */ /* 0x001fe2000bf05070 */
[----:B------:R-:W-:Y:S01]  /*0c90*/  SHF.R.U64 R87, R10, 0x10, R11 ;  /* 0x000000100a577819 */ /* 0x000fe2000000120b */
[----:B------:R-:W-:Y:S01]  /*0ca0*/  IMAD.MOV.U32 R73, RZ, RZ, RZ ;  /* 0x000000ffff497224 */ /* 0x000fe200078e00ff */
[----:B------:R-:W-:Y:S01]  /*0cb0*/  PRMT R107, R107, 0x5410, R4 ;  /* 0x000054106b6b7816 */ /* 0x000fe20000000004 */
[----:B------:R-:W-:Y:S01]  /*0cc0*/  UISETP.NE.AND.EX UP0, UPT, UR5, URZ, UPT, UP0 ;  /* 0x000000ff0500728c */ /* 0x000fe2000bf05300 */
[----:B------:R-:W-:Y:S01]  /*0cd0*/  MOV R90, R14 ;  /* 0x0000000e005a7202 */ /* 0x000fe20000000f00 */
[----:B------:R-:W0:Y:S01]  /*0ce0*/  LDCU UR10, c[0x0][0x388] ;  /* 0x00007100ff0a77ac */ /* 0x000e220008000800 */
[----:B------:R-:W-:-:S02]  /*0cf0*/  MOV R7, R17 ;  /* 0x0000001100077202 */ /* 0x000fc40000000f00 */
[----:B------:R-:W-:Y:S01]  /*0d00*/  MOV R96, R20 ;  /* 0x0000001400607202 */ /* 0x000fe20000000f00 */
[----:B------:R-:W3:Y:S01]  /*0d10*/  LDCU.U8 UR11, c[0x0][0x410] ;  /* 0x00008200ff0b77ac */ /* 0x000ee20008000000 */
[----:B------:R-:W-:Y:S02]  /*0d20*/  MOV R10, R23 ;  /* 0x00000017000a7202 */ /* 0x000fe40000000f00 */
[----:B------:R-:W-:Y:S01]  /*0d30*/  SHF.R.U32.HI R109, RZ, 0x10, R49 ;  /* 0x00000010ff6d7819 */ /* 0x000fe20000011631 */
[----:B------:R-:W4:Y:S01]  /*0d40*/  LDCU UR14, c[0x0][0x400] ;  /* 0x00008000ff0e77ac */ /* 0x000f220008000800 */
[----:B------:R-:W-:Y:S02]  /*0d50*/  SHF.R.U32.HI R4, RZ, 0x10, R37 ;  /* 0x00000010ff047819 */ /* 0x000fe40000011625 */
[----:B------:R-:W-:Y:S01]  /*0d60*/  LOP3.LUT R5, R5, R55, RZ, 0x3c, !PT ;  /* 0x0000003705057212 */ /* 0x000fe200078e3cff */
[----:B------:R-:W0:Y:S01]  /*0d70*/  LDCU.64 UR12, c[0x0][0x3a0] ;  /* 0x00007400ff0c77ac */ /* 0x000e220008000a00 */
[----:B------:R-:W-:-:S02]  /*0d80*/  LOP3.LUT R0, R75, R0, R54, 0x96, !PT ;  /* 0x000000004b007212 */ /* 0x000fc400078e9636 */
[----:B------:R-:W-:Y:S01]  /*0d90*/  PRMT R90, R90, 0x5410, R6 ;  /* 0x000054105a5a7816 */ /* 0x000fe20000000006 */
[----:B------:R-:W-:Y:S01]  /*0da0*/  VIADD R6, R54, 0x9e3779b9 ;  /* 0x9e3779b936067836 */ /* 0x000fe20000000000 */
[----:B------:R-:W-:Y:S01]  /*0db0*/  PRMT R92, R92, 0x5410, R7 ;  /* 0x000054105c5c7816 */ /* 0x000fe20000000007 */
[----:B------:R-:W-:Y:S01]  /*0dc0*/  IMAD R7, R124, -0x326172a9, RZ ;  /* 0xcd9e8d577c077824 */ /* 0x000fe200078e02ff */
[----:B------:R-:W-:Y:S01]  /*0dd0*/  PRMT R94, R94, 0x5410, R8 ;  /* 0x000054105e5e7816 */ /* 0x000fe20000000008 */
[----:B------:R-:W-:Y:S01]  /*0de0*/  IMAD.HI.U32 R8, R0, -0x2daee0ad, RZ ;  /* 0xd2511f5300087827 */ /* 0x000fe200078e00ff */
[----:B------:R-:W-:Y:S02]  /*0df0*/  PRMT R96, R96, 0x5410, R9 ;  /* 0x0000541060607816 */ /* 0x000fe40000000009 */
[----:B------:R-:W-:Y:S01]  /*0e00*/  PRMT R98, R98, 0x5410, R10 ;  /* 0x0000541062627816 */ /* 0x000fe2000000000a */
[----:B------:R-:W-:Y:S01]  /*0e10*/  IMAD R9, R72, -0x2daee0ad, RZ ;  /* 0xd2511f5348097824 */ /* 0x000fe200078e02ff */
[----:B------:R-:W-:Y:S01]  /*0e20*/  PRMT R109, R109, 0x5410, R4 ;  /* 0x000054106d6d7816 */ /* 0x000fe20000000004 */
[----:B------:R-:W-:Y:S01]  /*0e30*/  IMAD.HI.U32 R4, R5, -0x326172a9, RZ ;  /* 0xcd9e8d5705047827 */ /* 0x000fe200078e00ff */
[----:B------:R-:W-:-:S02]  /*0e40*/  SHF.R.U32.HI R31, RZ, 0x10, R11 ;  /* 0x00000010ff1f7819 */ /* 0x000fc4000001160b */
[----:B------:R-:W-:Y:S01]  /*0e50*/  SHF.R.U32.HI R111, RZ, 0x10, R51 ;  /* 0x00000010ff6f7819 */ /* 0x000fe20000011633 */
[----:B------:R-:W-:Y:S01]  /*0e60*/  VIADD R10, R55, 0xbb67ae85 ;  /* 0xbb67ae85370a7836 */ /* 0x000fe20000000000 */
[----:B------:R-:W-:Y:S01]  /*0e70*/  LOP3.LUT R4, R6, R7, R4, 0x96, !PT ;  /* 0x0000000706047212 */ /* 0x000fe200078e9604 */
[----:B------:R-:W-:Y:S01]  /*0e80*/  IMAD R5, R5, -0x326172a9, RZ ;  /* 0xcd9e8d5705057824 */ /* 0x000fe200078e02ff */
[--C-:B------:R-:W-:Y:S01]  /*0e90*/  SHF.R.U64 R112, R52, 0x10, R53.reuse ;  /* 0x0000001034707819 */ /* 0x100fe20000001235 */
[----:B------:R-:W-:Y:S01]  /*0ea0*/  VIADD R6, R54, 0x3c6ef372 ;  /* 0x3c6ef37236067836 */ /* 0x000fe20000000000 */
[----:B------:R-:W-:Y:S01]  /*0eb0*/  LOP3.LUT R8, R10, R9, R8, 0x96, !PT ;  /* 0x000000090a087212 */ /* 0x000fe200078e9608 */
[----:B------:R-:W-:Y:S01]  /*0ec0*/  IMAD R10, R0, -0x2daee0ad, RZ ;  /* 0xd2511f53000a7824 */ /* 0x000fe200078e02ff */
[----:B------:R-:W-:Y:S01]  /*0ed0*/  IADD3 R9, PT, PT, R55, 0x76cf5d0a, RZ ;  /* 0x76cf5d0a37097810 */ /* 0x000fe20007ffe0ff */
[----:B------:R-:W-:Y:S01]  /*0ee0*/  IMAD.HI.U32 R7, R4, -0x2daee0ad, RZ ;  /* 0xd2511f5304077827 */ /* 0x000fe200078e00ff */
[----:B------:R-:W-:-:S02]  /*0ef0*/  SHF.R.U32.HI R113, RZ, 0x10, R53 ;  /* 0x00000010ff717819 */ /* 0x000fc40000011635 */
[----:B------:R-:W-:Y:S01]  /*0f00*/  SHF.R.U64 R114, R32, 0x10, R33 ;  /* 0x0000001020727819 */ /* 0x000fe20000001221 */
[----:B------:R-:W-:Y:S01]  /*0f10*/  IMAD.HI.U32 R0, R8, -0x326172a9, RZ ;  /* 0xcd9e8d5708007827 */ /* 0x000fe200078e00ff */
[----:B------:R-:W-:Y:S02]  /*0f20*/  LOP3.LUT R7, R9, R10, R7, 0x96, !PT ;  /* 0x0000000a09077212 */ /* 0x000fe400078e9607 */
[----:B------:R-:W-:Y:S01]  /*0f30*/  IADD3 R10, PT, PT, R55, 0x32370b8f, RZ ;  /* 0x32370b8f370a7810 */ /* 0x000fe20007ffe0ff */
[----:B------:R-:W-:Y:S01]  /*0f40*/  IMAD R9, R4, -0x2daee0ad, RZ ;  /* 0xd2511f5304097824 */ /* 0x000fe200078e02ff */
[----:B------:R-:W-:Y:S01]  /*0f50*/  LOP3.LUT R0, R6, R5, R0, 0x96, !PT ;  /* 0x0000000506007212 */ /* 0x000fe200078e9600 */
[----:B------:R-:W-:Y:S01]  /*0f60*/  IMAD R5, R8, -0x326172a9, RZ ;  /* 0xcd9e8d5708057824 */ /* 0x000fe200078e02ff */
[----:B------:R-:W-:Y:S01]  /*0f70*/  SHF.R.U32.HI R115, RZ, 0x10, R33 ;  /* 0x00000010ff737819 */ /* 0x000fe20000011621 */
[----:B------:R-:W-:Y:S01]  /*0f80*/  VIADD R6, R54, 0xdaa66d2b ;  /* 0xdaa66d2b36067836 */ /* 0x000fe20000000000 */
[--C-:B------:R-:W-:Y:S01]  /*0f90*/  SHF.R.U64 R91, R14, 0x10, R15.reuse ;  /* 0x000000100e5b7819 */ /* 0x100fe2000000120f */
[----:B------:R-:W-:Y:S01]  /*0fa0*/  IMAD.HI.U32 R4, R7, -0x326172a9, RZ ;  /* 0xcd9e8d5707047827 */ /* 0x000fe200078e00ff */
[----:B------:R-:W-:-:S02]  /*0fb0*/  SHF.R.U32.HI R14, RZ, 0x10, R15 ;  /* 0x00000010ff0e7819 */ /* 0x000fc4000001160f */
[----:B------:R-:W-:Y:S01]  /*0fc0*/  SHF.R.U64 R89, R12, 0x10, R13 ;  /* 0x000000100c597819 */ /* 0x000fe2000000120d */
[----:B------:R-:W-:Y:S01]  /*0fd0*/  IMAD.HI.U32 R8, R0, -0x2daee0ad, RZ ;  /* 0xd2511f5300087827 */ /* 0x000fe200078e00ff */
[----:B------:R-:W-:Y:S02]  /*0fe0*/  LOP3.LUT R4, R6, R5, R4, 0x96, !PT ;  /* 0x0000000506047212 */ /* 0x000fe400078e9604 */
[--C-:B------:R-:W-:Y:S01]  /*0ff0*/  SHF.R.U64 R93, R16, 0x10, R17.reuse ;  /* 0x00000010105d7819 */ /* 0x100fe20000001211 */
[----:B------:R-:W-:Y:S01]  /*1000*/  IMAD R7, R7, -0x326172a9, RZ ;  /* 0xcd9e8d5707077824 */ /* 0x000fe200078e02ff */
[----:B------:R-:W-:Y:S01]  /*1010*/  LOP3.LUT R8, R10, R9, R8, 0x96, !PT ;  /* 0x000000090a087212 */ /* 0x000fe200078e9608 */
[----:B------:R-:W-:Y:S01]  /*1020*/  IMAD R9, R0, -0x2daee0ad, RZ ;  /* 0xd2511f5300097824 */ /* 0x000fe200078e02ff */
[----:B------:R-:W-:Y:S01]  /*1030*/  SHF.R.U32.HI R15, RZ, 0x10, R17 ;  /* 0x00000010ff0f7819 */ /* 0x000fe20000011611 */
[----:B------:R-:W-:Y:S01]  /*1040*/  VIADD R10, R55, 0xed9eba14 ;  /* 0xed9eba14370a7836 */ /* 0x000fe20000000000 */
[----:B------:R-:W-:Y:S01]  /*1050*/  SHF.R.U32.HI R56, RZ, 0x10, R13 ;  /* 0x00000010ff387819 */ /* 0x000fe2000001160d */
[----:B------:R-:W-:Y:S01]  /*1060*/  IMAD.HI.U32 R6, R4, -0x2daee0ad, RZ ;  /* 0xd2511f5304067827 */ /* 0x000fe200078e00ff */
[----:B------:R-:W-:-:S02]  /*1070*/  SHF.R.U64 R95, R18, 0x10, R19 ;  /* 0x00000010125f7819 */ /* 0x000fc40000001213 */
[----:B------:R-:W-:Y:S01]  /*1080*/  SHF.R.U32.HI R16, RZ, 0x10, R19 ;  /* 0x00000010ff107819 */ /* 0x000fe20000011613 */
[----:B------:R-:W-:Y:S01]  /*1090*/  IMAD.HI.U32 R0, R8, -0x326172a9, RZ ;  /* 0xcd9e8d5708007827 */ /* 0x000fe200078e00ff */
[----:B------:R-:W-:Y:S02]  /*10a0*/  LOP3.LUT R6, R10, R9, R6, 0x96, !PT ;  /* 0x000000090a067212 */ /* 0x000fe400078e9606 */
[--C-:B------:R-:W-:Y:S01]  /*10b0*/  SHF.R.U64 R97, R20, 0x10, R21.reuse ;  /* 0x0000001014617819 */ /* 0x100fe20000001215 */
[----:B------:R-:W-:Y:S01]  /*10c0*/  VIADD R5, R54, 0x78dde6e4 ;  /* 0x78dde6e436057836 */ /* 0x000fe20000000000 */
[----:B------:R-:W-:Y:S01]  /*10d0*/  SHF.R.U32.HI R17, RZ, 0x10, R21 ;  /* 0x00000010ff117819 */ /* 0x000fe20000011615 */
[----:B------:R-:W-:Y:S01]  /*10e0*/  IMAD R9, R4, -0x2daee0ad, RZ ;  /* 0xd2511f5304097824 */ /* 0x000fe200078e02ff */
[----:B------:R-:W-:Y:S01]  /*10f0*/  SHF.R.U64 R99, R22, 0x10, R23 ;  /* 0x0000001016637819 */ /* 0x000fe20000001217 */
[----:B------:R-:W-:Y:S01]  /*1100*/  IMAD.HI.U32 R4, R6, -0x326172a9, RZ ;  /* 0xcd9e8d5706047827 */ /* 0x000fe200078e00ff */
[----:B------:R-:W-:-:S02]  /*1110*/  LOP3.LUT R0, R5, R7, R0, 0x96, !PT ;  /* 0x0000000705007212 */ /* 0x000fc400078e9600 */
[----:B------:R-:W-:Y:S01]  /*1120*/  IADD3 R7, PT, PT, R54, 0x1715609d, RZ ;  /* 0x1715609d36077810 */ /* 0x000fe20007ffe0ff */
[----:B------:R-:W-:Y:S01]  /*1130*/  IMAD R5, R8, -0x326172a9, RZ ;  /* 0xcd9e8d5708057824 */ /* 0x000fe200078e02ff */
[----:B------:R-:W-:Y:S01]  /*1140*/  SHF.R.U32.HI R18, RZ, 0x10, R23 ;  /* 0x00000010ff127819 */ /* 0x000fe20000011617 */
[----:B------:R-:W-:Y:S01]  /*1150*/  IMAD.HI.U32 R8, R0, -0x2daee0ad, RZ ;  /* 0xd2511f5300087827 */ /* 0x000fe200078e00ff */
[--C-:B------:R-:W-:Y:S02]  /*1160*/  SHF.R.U64 R101, R24, 0x10, R25.reuse ;  /* 0x0000001018657819 */ /* 0x100fe40000001219 */
[----:B------:R-:W-:Y:S01]  /*1170*/  LOP3.LUT R4, R7, R5, R4, 0x96, !PT ;  /* 0x0000000507047212 */ /* 0x000fe200078e9604 */
[C---:B------:R-:W-:Y:S01]  /*1180*/  VIADD R10, R55.reuse, 0xa9066899 ;  /* 0xa9066899370a7836 */ /* 0x040fe20000000000 */
[--C-:B------:R-:W-:Y:S01]  /*1190*/  SHF.R.U32.HI R19, RZ, 0x10, R25.reuse ;  /* 0x00000010ff137819 */ /* 0x100fe20000011619 */
[----:B------:R-:W-:Y:S01]  /*11a0*/  IMAD.MOV.U32 R11, RZ, RZ, R25 ;  /* 0x000000ffff0b7224 */ /* 0x000fe200078e0019 */
[----:B------:R-:W-:Y:S01]  /*11b0*/  MOV R102, R26 ;  /* 0x0000001a00667202 */ /* 0x000fe20000000f00 */
[----:B------:R-:W-:Y:S01]  /*11c0*/  IMAD R5, R6, -0x326172a9, RZ ;  /* 0xcd9e8d5706057824 */ /* 0x000fe200078e02ff */
[----:B------:R-:W-:Y:S01]  /*11d0*/  LOP3.LUT R8, R10, R9, R8, 0x96, !PT ;  /* 0x000000090a087212 */ /* 0x000fe200078e9608 */
[----:B------:R-:W-:Y:S01]  /*11e0*/  IMAD R10, R0, -0x2daee0ad, RZ ;  /* 0xd2511f53000a7824 */ /* 0x000fe200078e02ff */
[----:B------:R-:W-:Y:S01]  /*11f0*/  IADD3 R6, PT, PT, R54, -0x4ab325aa, RZ ;  /* 0xb54cda5636067810 */ /* 0x000fe20007ffe0ff */
[----:B------:R-:W-:Y:S01]  /*1200*/  VIADD R9, R55, 0x646e171e ;  /* 0x646e171e37097836 */ /* 0x000fe20000000000 */
[----:B------:R-:W-:Y:S01]  /*1210*/  PRMT R100, R100, 0x5410, R11 ;  /* 0x0000541064647816 */ /* 0x000fe2000000000b */
[----:B------:R-:W-:Y:S01]  /*1220*/  IMAD.HI.U32 R7, R4, -0x2daee0ad, RZ ;  /* 0xd2511f5304077827 */ /* 0x000fe200078e00ff */
[----:B------:R-:W-:-:S02]  /*1230*/  SHF.R.U32.HI R11, RZ, 0x10, R39 ;  /* 0x00000010ff0b7819 */ /* 0x000fc40000011627 */
[----:B------:R-:W-:Y:S01]  /*1240*/  SHF.R.U64 R103, R26, 0x10, R27 ;  /* 0x000000101a677819 */ /* 0x000fe2000000121b */
[----:B------:R-:W-:Y:S01]  /*1250*/  IMAD.HI.U32 R0, R8, -0x326172a9, RZ ;  /* 0xcd9e8d5708007827 */ /* 0x000fe200078e00ff */
[----:B------:R-:W-:Y:S02]  /*1260*/  LOP3.LUT R7, R9, R10, R7, 0x96, !PT ;  /* 0x0000000a09077212 */ /* 0x000fe400078e9607 */
[----:B------:R-:W-:Y:S01]  /*1270*/  PRMT R111, R111, 0x5410, R11 ;  /* 0x000054106f6f7816 */ /* 0x000fe2000000000b */
[----:B------:R-:W-:Y:S01]  /*1280*/  IMAD R9, R4, -0x2daee0ad, RZ ;  /* 0xd2511f5304097824 */ /* 0x000fe200078e02ff */
[----:B------:R-:W-:Y:S01]  /*1290*/  LOP3.LUT R0, R6, R5, R0, 0x96, !PT ;  /* 0x0000000506007212 */ /* 0x000fe200078e9600 */
[----:B------:R-:W-:Y:S01]  /*12a0*/  IMAD R5, R8, -0x326172a9, RZ ;  /* 0xcd9e8d5708057824 */ /* 0x000fe200078e02ff */
[----:B------:R-:W-:Y:S01]  /*12b0*/  SHF.R.U64 R11, R40, 0x10, R41 ;  /* 0x00000010280b7819 */ /* 0x000fe20000001229 */
[----:B------:R-:W-:Y:S01]  /*12c0*/  VIADD R6, R54, 0x5384540f ;  /* 0x5384540f36067836 */ /* 0x000fe20000000000 */
[----:B------:R-:W-:Y:S01]  /*12d0*/  SHF.R.U32.HI R20, RZ, 0x10, R27 ;  /* 0x00000010ff147819 */ /* 0x000fe2000001161b */
[----:B------:R-:W-:Y:S01]  /*12e0*/  IMAD.HI.U32 R4, R7, -0x326172a9, RZ ;  /* 0xcd9e8d5707047827 */ /* 0x000fe200078e00ff */
[----:B------:R-:W-:-:S02]  /*12f0*/  PRMT R112, R112, 0x5410, R11 ;  /* 0x0000541070707816 */ /* 0x000fc4000000000b */
[----:B------:R-:W-:Y:S01]  /*1300*/  SHF.R.U32.HI R11, RZ, 0x10, R41 ;  /* 0x00000010ff0b7819 */ /* 0x000fe20000011629 */
[----:B------:R-:W-:Y:S01]  /*1310*/  IMAD.HI.U32 R8, R0, -0x2daee0ad, RZ ;  /* 0xd2511f5300087827 */ /* 0x000fe200078e00ff */
[----:B------:R-:W-:Y:S02]  /*1320*/  LOP3.LUT R4, R6, R5, R4, 0x96, !PT ;  /* 0x0000000506047212 */ /* 0x000fe400078e9604 */
[----:B------:R-:W-:Y:S01]  /*1330*/  PRMT R113, R113, 0x5410, R11 ;  /* 0x0000541071717816 */ /* 0x000fe2000000000b */
[C---:B------:R-:W-:Y:S01]  /*1340*/  VIADD R10, R55.reuse, 0x1fd5c5a3 ;  /* 0x1fd5c5a3370a7836 */ /* 0x040fe20000000000 */
[----:B------:R-:W-:Y:S01]  /*1350*/  SHF.R.U64 R11, R42, 0x10, R43 ;  /* 0x000000102a0b7819 */ /* 0x000fe2000000122b */
[----:B------:R-:W-:Y:S01]  /*1360*/  IMAD.HI.U32 R6, R4, -0x2daee0ad, RZ ;  /* 0xd2511f5304067827 */ /* 0x000fe200078e00ff */
[----:B------:R-:W-:Y:S02]  /*1370*/  MOV R13, R29 ;  /* 0x0000001d000d7202 */ /* 0x000fe40000000f00 */
[----:B------:R-:W-:Y:S01]  /*1380*/  LOP3.LUT R8, R10, R9, R8, 0x96, !PT ;  /* 0x000000090a087212 */ /* 0x000fe200078e9608 */
[----:B------:R-:W-:Y:S01]  /*1390*/  IMAD R9, R0, -0x2daee0ad, RZ ;  /* 0xd2511f5300097824 */ /* 0x000fe200078e02ff */
[----:B------:R-:W-:Y:S01]  /*13a0*/  IADD3 R10, PT, PT, R55, -0x24c28bd8, RZ ;  /* 0xdb3d7428370a7810 */ /* 0x000fe20007ffe0ff */
[----:B------:R-:W-:Y:S01]  /*13b0*/  IMAD R7, R7, -0x326172a9, RZ ;  /* 0xcd9e8d5707077824 */ /* 0x000fe200078e02ff */
[----:B------:R-:W-:Y:S01]  /*13c0*/  PRMT R114, R114, 0x5410, R11 ;  /* 0x0000541072727816 */ /* 0x000fe2000000000b */
[----:B------:R-:W-:Y:S01]  /*13d0*/  IMAD.HI.U32 R0, R8, -0x326172a9, RZ ;  /* 0xcd9e8d5708007827 */ /* 0x000fe200078e00ff */
[----:B------:R-:W-:-:S02]  /*13e0*/  LOP3.LUT R6, R10, R9, R6, 0x96, !PT ;  /* 0x000000090a067212 */ /* 0x000fc400078e9606 */
[----:B------:R-:W-:Y:S01]  /*13f0*/  SHF.R.U32.HI R11, RZ, 0x10, R43 ;  /* 0x00000010ff0b7819 */ /* 0x000fe2000001162b */
[----:B------:R-:W-:Y:S01]  /*1400*/  VIADD R5, R54, 0xf1bbcdc8 ;  /* 0xf1bbcdc836057836 */ /* 0x000fe20000000000 */
[----:B------:R-:W-:Y:S01]  /*1410*/  SHF.R.U64 R105, R28, 0x10, R29 ;  /* 0x000000101c697819 */ /* 0x000fe2000000121d */
[----:B------:R-:W-:Y:S01]  /*1420*/  IMAD.MOV.U32 R12, RZ, RZ, R27 ;  /* 0x000000ffff0c7224 */ /* 0x000fe200078e001b */
[----:B------:R-:W-:Y:S01]  /*1430*/  PRMT R115, R115, 0x5410, R11 ;  /* 0x0000541073737816 */ /* 0x000fe2000000000b */
[----:B------:R-:W-:Y:S01]  /*1440*/  IMAD R8, R8, -0x326172a9, RZ ;  /* 0xcd9e8d5708087824 */ /* 0x000fe200078e02ff */
[----:B------:R-:W-:Y:S01]  /*1450*/  LOP3.LUT R0, R5, R7, R0, 0x96, !PT ;  /* 0x0000000705007212 */ /* 0x000fe200078e9600 */
[----:B------:R-:W-:Y:S01]  /*1460*/  VIADD R7, R54, 0x8ff34781 ;  /* 0x8ff3478136077836 */ /* 0x000fe20000000000 */
[----:B------:R-:W-:Y:S01]  /*1470*/  SHF.R.U32.HI R21, RZ, 0x10, R29 ;  /* 0x00000010ff157819 */ /* 0x000fe2000001161d */
[----:B------:R-:W-:Y:S01]  /*1480*/  IMAD.HI.U32 R119, R6, -0x326172a9, RZ ;  /* 0xcd9e8d5706777827 */ /* 0x000fe200078e00ff */
[----:B------:R-:W-:-:S02]  /*1490*/  SHF.R.U64 R116, R2, 0x10, R3 ;  /* 0x0000001002747819 */ /* 0x000fc40000001203 */
[----:B------:R-:W-:Y:S01]  /*14a0*/  SHF.R.U64 R11, R44, 0x10, R45 ;  /* 0x000000102c0b7819 */ /* 0x000fe2000000122d */
[----:B------:R-:W-:Y:S01]  /*14b0*/  IMAD R5, R4, -0x2daee0ad, RZ ;  /* 0xd2511f5304057824 */ /* 0x000fe200078e02ff */
[----:B------:R-:W-:Y:S01]  /*14c0*/  SHF.R.U32.HI R117, RZ, 0x10, R3 ;  /* 0x00000010ff757819 */ /* 0x000fe20000011603 */
[----:B------:R-:W-:Y:S01]  /*14d0*/  IMAD.HI.U32 R120, R0, -0x2daee0ad, RZ ;  /* 0xd2511f5300787827 */ /* 0x000fe200078e00ff */
[----:B------:R-:W-:Y:S02]  /*14e0*/  SHF.R.U32.HI R9, RZ, 0x10, R45 ;  /* 0x00000010ff097819 */ /* 0x000fe4000001162d */
[----:B------:R-:W-:Y:S01]  /*14f0*/  IADD3 R4, PT, PT, R55, -0x695add53, RZ ;  /* 0x96a522ad37047810 */ /* 0x000fe20007ffe0ff */
[----:B------:R-:W-:Y:S01]  /*1500*/  IMAD R122, R6, -0x326172a9, RZ ;  /* 0xcd9e8d57067a7824 */ /* 0x000fe200078e02ff */
[----:B------:R-:W-:Y:S01]  /*1510*/  PRMT R76, R76, 0x5410, R76 ;  /* 0x000054104c4c7816 */ /* 0x000fe2000000004c */
[----:B------:R-:W-:Y:S01]  /*1520*/  IMAD R118, R0, -0x2daee0ad, RZ ;  /* 0xd2511f5300767824 */ /* 0x000fe200078e02ff */
        /* <DEDUP_REMOVED lines=18> */
[----:B------:R-:W-:-:S02]  /*1650*/  LOP3.LUT R119, R7, R8, R119, 0x96, !PT ;  /* 0x0000000807777212 */ /* 0x000fc400078e9677 */
[----:B------:R-:W-:Y:S02]  /*1660*/  LOP3.LUT R120, R4, R5, R120, 0x96, !PT ;  /* 0x0000000504787212 */ /* 0x000fe400078e9678 */
[----:B------:R-:W-:Y:S02]  /*1670*/  LOP3.LUT R126, R126, 0x3, RZ, 0xc0, !PT ;  /* 0x000000037e7e7812 */ /* 0x000fe400078ec0ff */
[----:B------:R-:W-:Y:S01]  /*1680*/  PLOP3.LUT P0, PT, PT, PT, UP0, 0x80, 0x8 ;  /* 0x000000000008781c */ /* 0x000fe20003f0f008 */
[----:B01234-:R-:W-:-:S12]  /*1690*/  UPLOP3.LUT UP0, UPT, UPT, UPT, UPT, 0x40, 0x4 ;  /* 0x000000000004789c */ /* 0x01ffd80003f0e870 */
.L_x_11572:
        /* <DEDUP_REMOVED lines=35> */
.L_x_11336:
        /* <DEDUP_REMOVED lines=12> */
.L_x_11337:
        /* <DEDUP_REMOVED lines=59> */
.L_x_11335:
[----:B------:R-:W-:Y:S01]  /*1d40*/  ISETP.NE.AND P0, PT, R17, 0x1, PT ;  /* 0x000000011100780c */ /* 0x000fe20003f05270 */
[----:B------:R-:W-:Y:S01]  /*1d50*/  UMOV UR4, UR6 ;  /* 0x0000000600047c82 */ /* 0x000fe20008000000 */
        /* <DEDUP_REMOVED lines=14> */
.L_x_11339:
        /* <DEDUP_REMOVED lines=12> */
.L_x_11340:
        /* <DEDUP_REMOVED lines=56> */
[----:B------:R-:W-:Y:S01]  /*2280*/  IMAD.MOV.U32 R14, RZ, RZ, R16 ;  /* 0x000000ffff0e7224 */ /* 0x000fe200078e0010 */
[----:B------:R-:W-:Y:S01]  /*2290*/  LOP3.LUT R120, R15, R120, R19, 0x96, !PT ;  /* 0x000000780f787212 */ /* 0x000fe200078e9613 */
[----:B------:R-:W-:Y:S02]  /*22a0*/  IMAD.MOV.U32 R16, RZ, RZ, R18 ;  /* 0x000000ffff107224 */ /* 0x000fe400078e0012 */
[----:B------:R-:W-:-:S07]  /*22b0*/  HFMA2 R18, -RZ, RZ, 0, 0 ;  /* 0x00000000ff127431 */ /* 0x000fce00000001ff */
.L_x_11338:
[----:B------:R-:W-:Y:S01]  /*22c0*/  ISETP.NE.AND P0, PT, R18, 0x1, PT ;  /* 0x000000011200780c */ /* 0x000fe20003f05270 */
[----:B------:R-:W-:Y:S01]  /*22d0*/  IMAD.MOV.U32 R17, RZ, RZ, 0x2 ;  /* 0x00000002ff117424 */ /* 0x000fe200078e00ff */
[----:B------:R-:W-:Y:S01]  /*22e0*/  I2FP.F32.U32 R15, R14 ;  /* 0x0000000e000f7245 */ /* 0x000fe20000201000 */
[----:B------:R-:W-:-:S04]  /*22f0*/  IMAD.MOV.U32 R14, RZ, RZ, R122 ;  /* 0x000000ffff0e7224 */ /* 0x000fc800078e007a */
        /* <DEDUP_REMOVED lines=11> */
.L_x_11342:
        /* <DEDUP_REMOVED lines=12> */
.L_x_11343:
        /* <DEDUP_REMOVED lines=60> */
.L_x_11341:
[----:B------:R-:W-:Y:S01]  /*2830*/  ISETP.NE.AND P0, PT, R17, 0x1, PT ;  /* 0x000000011100780c */ /* 0x000fe20003f05270 */
[----:B------:R-:W-:Y:S01]  /*2840*/  IMAD.MOV.U32 R25, RZ, RZ, 0x2 ;  /* 0x00000002ff197424 */ /* 0x000fe200078e00ff */
[----:B------:R-:W-:Y:S02]  /*2850*/  I2FP.F32.U32 R15, R14 ;  /* 0x0000000e000f7245 */ /* 0x000fe40000201000 */
        /* <DEDUP_REMOVED lines=12> */
.L_x_11345:
        /* <DEDUP_REMOVED lines=12> */
.L_x_11346:
        /* <DEDUP_REMOVED lines=60> */
.L_x_11344:
[----:B------:R-:W-:Y:S01]  /*2da0*/  I2FP.F32.U32 R15, R14 ;  /* 0x0000000e000f7245 */ /* 0x000fe20000201000 */
[----:B------:R-:W-:Y:S02]  /*2db0*/  UMOV UR5, UR7 ;  /* 0x0000000700057c82 */ /* 0x000fe40008000000 */
[----:B-----5:R-:W-:Y:S01]  /*2dc0*/  FMUL.FTZ R10, R10, UR5 ;  /* 0x000000050a0a7c20 */ /* 0x020fe20008410000 */
[----:B------:R-:W-:Y:S01]  /*2dd0*/  FMUL.FTZ R8, R8, UR5 ;  /* 0x0000000508087c20 */ /* 0x000fe20008410000 */
[----:B------:R-:W-:Y:S01]  /*2de0*/  FFMA.FTZ R15, R15, R0, 1.1641532182693481445e-10 ;  /* 0x2f0000000f0f7423 */ /* 0x000fe20000010000 */
[----:B------:R-:W-:Y:S01]  /*2df0*/  FMUL.FTZ R9, R9, UR5 ;  /* 0x0000000509097c20 */ /* 0x000fe20008410000 */
[----:B------:R-:W-:Y:S01]  /*2e00*/  FMUL.FTZ R11, R11, UR5 ;  /* 0x000000050b0b7c20 */ /* 0x000fe20008410000 */
[----:B------:R-:W-:Y:S02]  /*2e10*/  FSEL R10, R10, RZ, P4 ;  /* 0x000000ff0a0a7208 */ /* 0x000fe40002000000 */
[----:B------:R-:W-:-:S02]  /*2e20*/  FSETP.GTU.FTZ.AND P0, PT, R15, UR4, PT ;  /* 0x000000040f007c0b */ /* 0x000fc4000bf1c000 */
[----:B------:R-:W-:Y:S01]  /*2e30*/  FSEL R8, R8, RZ, P2 ;  /* 0x000000ff08087208 */ /* 0x000fe20001000000 */
[----:B------:R-:W-:Y:S01]  /*2e40*/  @P1 FADD.FTZ R10, R6, R10 ;  /* 0x0000000a060a1221 */ /* 0x000fe20000010000 */
[----:B------:R-:W-:Y:S02]  /*2e50*/  FSEL R9, R9, RZ, P3 ;  /* 0x000000ff09097208 */ /* 0x000fe40001800000 */
[----:B------:R-:W-:Y:S01]  /*2e60*/  FSEL R11, R11, RZ, !P0 ;  /* 0x000000ff0b0b7208 */ /* 0x000fe20004000000 */
[----:B------:R-:W-:Y:S01]  /*2e70*/  @P1 FADD.FTZ R8, R4, R8 ;  /* 0x0000000804081221 */ /* 0x000fe20000010000 */
[----:B------:R-:W-:Y:S01]  /*2e80*/  PLOP3.LUT P5, PT, P0, PT, PT, 0x8, 0x80 ;  /* 0x000000000080781c */ /* 0x000fe200007ae170 */
[----:B------:R-:W-:Y:S02]  /*2e90*/  @P1 FADD.FTZ R9, R5, R9 ;  /* 0x0000000905091221 */ /* 0x000fe40000010000 */
[----:B------:R-:W-:Y:S01]  /*2ea0*/  @P1 FADD.FTZ R11, R7, R11 ;  /* 0x0000000b070b1221 */ /* 0x000fe20000010000 */
[----:B------:R-:W-:Y:S09]  /*2eb0*/  BRA `(.L_x_11347) ;  /* 0x0000002c00707947 */ /* 0x000ff20003800000 */
.L_x_11334:
        /* <DEDUP_REMOVED lines=15> */
.L_x_11349:
        /* <DEDUP_REMOVED lines=12> */
.L_x_11350:
        /* <DEDUP_REMOVED lines=59> */
.L_x_11348:
[----:B------:R-:W-:Y:S01]  /*3420*/  ISETP.NE.AND P0, PT, R17, 0x1, PT ;  /* 0x000000011100780c */ /* 0x000fe20003f05270 */
[----:B------:R-:W-:Y:S01]  /*3430*/  UMOV UR4, UR6 ;  /* 0x0000000600047c82 */ /* 0x000fe20008000000 */
[----:B------:R-:W-:Y:S01]  /*3440*/  I2FP.F32.U32 R15, R14 ;  /* 0x0000000e000f7245 */ /* 0x000fe20000201000 */
[----:B------:R-:W-:Y:S01]  /*3450*/  UMOV UR5, UR7 ;  /* 0x0000000700057c82 */ /* 0x000fe20008000000 */
[----:B------:R-:W-:Y:S01]  /*3460*/  MOV R18, 0x2 ;  /* 0x0000000200127802 */ /* 0x000fe20000000f00 */
[----:B-----5:R-:W-:Y:S01]  /*3470*/  FMUL.FTZ R8, R8, UR5 ;  /* 0x0000000508087c20 */ /* 0x020fe20008410000 */
        /* <DEDUP_REMOVED lines=12> */
.L_x_11352:
        /* <DEDUP_REMOVED lines=12> */
.L_x_11353:
        /* <DEDUP_REMOVED lines=60> */
.L_x_11351:
[----:B------:R-:W-:Y:S01]  /*39c0*/  ISETP.NE.AND P0, PT, R18, 0x1, PT ;  /* 0x000000011200780c */ /* 0x000fe20003f05270 */
[----:B------:R-:W-:Y:S01]  /*39d0*/  IMAD.MOV.U32 R19, RZ, RZ, 0x2 ;  /* 0x00000002ff137424 */ /* 0x000fe200078e00ff */
[----:B------:R-:W-:Y:S01]  /*39e0*/  I2FP.F32.U32 R15, R14 ;  /* 0x0000000e000f7245 */ /* 0x000fe20000201000 */
[----:B------:R-:W-:-:S04]  /*39f0*/  IMAD.MOV.U32 R17, RZ, RZ, R122 ;  /* 0x000000ffff117224 */ /* 0x000fc800078e007a */
        /* <DEDUP_REMOVED lines=10> */
.L_x_11355:
        /* <DEDUP_REMOVED lines=12> */
.L_x_11356:
        /* <DEDUP_REMOVED lines=51> */
[----:B------:R-:W-:-:S03]  /*3e90*/  IMAD.MOV.U32 R19, RZ, RZ, RZ ;  /* 0x000000ffff137224 */ /* 0x000fc600078e00ff */
[----:B------:R-:W-:Y:S01]  /*3ea0*/  LOP3.LUT R17, R17, R22, R121, 0x96, !PT ;  /* 0x0000001611117212 */ /* 0x000fe200078e9679 */
[----:B------:R-:W-:-:S04]  /*3eb0*/  IMAD.WIDE.U32 R20, R15, -0x2daee0ad, RZ ;  /* 0xd2511f530f147825 */ /* 0x000fc800078e00ff */
[----:B------:R-:W-:-:S04]  /*3ec0*/  IMAD.WIDE.U32 R122, R17, -0x326172a9, RZ ;  /* 0xcd9e8d57117a7825 */ /* 0x000fc800078e00ff */
[----:B------:R-:W-:Y:S01]  /*3ed0*/  VIADD R15, R55, 0x96a522ad ;  /* 0x96a522ad370f7836 */ /* 0x000fe20000000000 */
[----:B------:R-:W-:Y:S01]  /*3ee0*/  LOP3.LUT R119, R119, R18, R123, 0x96, !PT ;  /* 0x0000001277777212 */ /* 0x000fe200078e967b */
[----:B------:R-:W-:Y:S01]  /*3ef0*/  IMAD.MOV.U32 R17, RZ, RZ, R16 ;  /* 0x000000ffff117224 */ /* 0x000fe200078e0010 */
[----:B------:R-:W-:Y:S02]  /*3f00*/  MOV R16, R20 ;  /* 0x0000001400107202 */ /* 0x000fe40000000f00 */
[----:B------:R-:W-:-:S07]  /*3f10*/  LOP3.LUT R120, R15, R120, R21, 0x96, !PT ;  /* 0x000000780f787212 */ /* 0x000fce00078e9615 */
.L_x_11354:
[----:B------:R-:W-:Y:S01]  /*3f20*/  ISETP.NE.AND P0, PT, R19, 0x1, PT ;  /* 0x000000011300780c */ /* 0x000fe20003f05270 */
[----:B------:R-:W-:Y:S01]  /*3f30*/  FMUL.FTZ R9, R9, UR5 ;  /* 0x0000000509097c20 */ /* 0x000fe20008410000 */
        /* <DEDUP_REMOVED lines=14> */
.L_x_11358:
        /* <DEDUP_REMOVED lines=12> */
.L_x_11359:
        /* <DEDUP_REMOVED lines=57> */
[----:B------:R-:W-:Y:S01]  /*4470*/  IMAD.MOV.U32 R16, RZ, RZ, R20 ;  /* 0x000000ffff107224 */ /* 0x000fe200078e0014 */
[----:B------:R-:W-:Y:S01]  /*4480*/  LOP3.LUT R119, R119, R18, R123, 0x96, !PT ;  /* 0x0000001277777212 */ /* 0x000fe200078e967b */
[----:B------:R-:W-:-:S07]  /*4490*/  IMAD.MOV.U32 R18, RZ, RZ, RZ ;  /* 0x000000ffff127224 */ /* 0x000fce00078e00ff */
.L_x_11357:
[----:B------:R-:W-:Y:S01]  /*44a0*/  ISETP.NE.AND P0, PT, R18, 0x1, PT ;  /* 0x000000011200780c */ /* 0x000fe20003f05270 */
[----:B------:R-:W-:Y:S01]  /*44b0*/  HFMA2 R19, -RZ, RZ, 0, 1.1920928955078125e-07 ;  /* 0x00000002ff137431 */ /* 0x000fe200000001ff */
[----:B------:R-:W-:Y:S01]  /*44c0*/  I2FP.F32.U32 R15, R15 ;  /* 0x0000000f000f7245 */ /* 0x000fe20000201000 */
[----:B------:R-:W-:-:S04]  /*44d0*/  IMAD.MOV.U32 R17, RZ, RZ, R122 ;  /* 0x000000ffff117224 */ /* 0x000fc800078e007a */
        /* <DEDUP_REMOVED lines=10> */
.L_x_11361:
        /* <DEDUP_REMOVED lines=12> */
.L_x_11362:
        /* <DEDUP_REMOVED lines=55> */
[----:B------:R-:W-:Y:S01]  /*49b0*/  IMAD.WIDE.U32 R20, R17, -0x2daee0ad, RZ ;  /* 0xd2511f5311147825 */ /* 0x000fe200078e00ff */
[----:B------:R-:W-:-:S04]  /*49c0*/  IADD3 R17, PT, PT, R55, -0x695add53, RZ ;  /* 0x96a522ad37117810 */ /* 0x000fc80007ffe0ff */
[----:B------:R-:W-:Y:S01]  /*49d0*/  LOP3.LUT R120, R17, R120, R21, 0x96, !PT ;  /* 0x0000007811787212 */ /* 0x000fe200078e9615 */
[----:B------:R-:W-:Y:S02]  /*49e0*/  IMAD.MOV.U32 R17, RZ, RZ, R16 ;  /* 0x000000ffff117224 */ /* 0x000fe400078e0010 */
[----:B------:R-:W-:-:S07]  /*49f0*/  IMAD.MOV.U32 R16, RZ, RZ, R20 ;  /* 0x000000ffff107224 */ /* 0x000fce00078e0014 */
.L_x_11360:
[----:B------:R-:W-:Y:S01]  /*4a00*/  ISETP.NE.AND P0, PT, R19, 0x1, PT ;  /* 0x000000011300780c */ /* 0x000fe20003f05270 */
[----:B------:R-:W-:Y:S01]  /*4a10*/  FMUL.FTZ R10, R10, UR5 ;  /* 0x000000050a0a7c20 */ /* 0x000fe20008410000 */
        /* <DEDUP_REMOVED lines=14> */
.L_x_11364:
        /* <DEDUP_REMOVED lines=12> */
.L_x_11365:
        /* <DEDUP_REMOVED lines=57> */
[----:B------:R-:W-:Y:S01]  /*4f50*/  IMAD.MOV.U32 R17, RZ, RZ, R16 ;  /* 0x000000ffff117224 */ /* 0x000fe200078e0010 */
[----:B------:R-:W-:Y:S01]  /*4f60*/  MOV R16, R20 ;  /* 0x0000001400107202 */ /* 0x000fe20000000f00 */
[----:B------:R-:W-:-:S07]  /*4f70*/  IMAD.MOV.U32 R20, RZ, RZ, RZ ;  /* 0x000000ffff147224 */ /* 0x000fce00078e00ff */
.L_x_11363:
[----:B------:R-:W-:Y:S01]  /*4f80*/  ISETP.NE.AND P0, PT, R20, 0x1, PT ;  /* 0x000000011400780c */ /* 0x000fe20003f05270 */
[----:B------:R-:W-:Y:S01]  /*4f90*/  IMAD.MOV.U32 R21, RZ, RZ, 0x2 ;  /* 0x00000002ff157424 */ /* 0x000fe200078e00ff */
[----:B------:R-:W-:Y:S02]  /*4fa0*/  I2FP.F32.U32 R17, R17 ;  /* 0x0000001100117245 */ /* 0x000fe40000201000 */
        /* <DEDUP_REMOVED lines=11> */
.L_x_11367:
        /* <DEDUP_REMOVED lines=12> */
.L_x_11368:
        /* <DEDUP_REMOVED lines=60> */
.L_x_11366:
[----:B------:R-:W-:Y:S01]  /*54e0*/  ISETP.NE.AND P0, PT, R21, 0x1, PT ;  /* 0x000000011500780c */ /* 0x000fe20003f05270 */
[----:B------:R-:W-:Y:S01]  /*54f0*/  FMUL.FTZ R26, R11, UR5 ;  /* 0x000000050b1a7c20 */ /* 0x000fe20008410000 */
        /* <DEDUP_REMOVED lines=14> */
.L_x_11370:
        /* <DEDUP_REMOVED lines=12> */
.L_x_11371:
        /* <DEDUP_REMOVED lines=56> */
[----:B------:R-:W-:-:S04]  /*5a20*/  IADD3 R11, PT, PT, R55, -0x695add53, RZ ;  /* 0x96a522ad370b7810 */ /* 0x000fc80007ffe0ff */
[----:B------:R-:W-:Y:S01]  /*5a30*/  LOP3.LUT R120, R11, R120, R21, 0x96, !PT ;  /* 0x000000780b787212 */ /* 0x000fe200078e9615 */
[----:B------:R-:W-:Y:S02]  /*5a40*/  IMAD.MOV.U32 R11, RZ, RZ, R16 ;  /* 0x000000ffff0b7224 */ /* 0x000fe400078e0010 */
[----:B------:R-:W-:-:S07]  /*5a50*/  IMAD.MOV.U32 R16, RZ, RZ, R20 ;  /* 0x000000ffff107224 */ /* 0x000fce00078e0014 */
.L_x_11369:
[----:B------:R-:W-:Y:S01]  /*5a60*/  I2FP.F32.U32 R19, R11 ;  /* 0x0000000b00137245 */ /* 0x000fe20000201000 */
[----:B------:R-:W-:Y:S01]  /*5a70*/  FMUL.FTZ R11, R80, UR5 ;  /* 0x00000005500b7c20 */ /* 0x000fe20008410000 */
[----:B------:R-:W-:Y:S01]  /*5a80*/  FSETP.GTU.FTZ.AND P6, PT, R14, UR4, PT ;  /* 0x000000040e007c0b */ /* 0x000fe2000bfdc000 */
[----:B------:R-:W-:Y:S01]  /*5a90*/  FMUL.FTZ R14, R81, UR5 ;  /* 0x00000005510e7c20 */ /* 0x000fe20008410000 */
[----:B------:R-:W-:Y:S01]  /*5aa0*/  FSETP.GTU.FTZ.AND P0, PT, R15, UR4, PT ;  /* 0x000000040f007c0b */ /* 0x000fe2000bf1c000 */
[----:B------:R-:W-:Y:S01]  /*5ab0*/  FFMA.FTZ R19, R19, R0, 1.1641532182693481445e-10 ;  /* 0x2f00000013137423 */ /* 0x000fe20000010000 */
[----:B------:R-:W-:Y:S01]  /*5ac0*/  FSEL R15, R11, RZ, !P6 ;  /* 0x000000ff0b0f7208 */ /* 0x000fe20007000000 */
[----:B------:R-:W-:Y:S01]  /*5ad0*/  FMUL.FTZ R11, R82, UR5 ;  /* 0x00000005520b7c20 */ /* 0x000fe20008410000 */
[----:B------:R-:W-:Y:S02]  /*5ae0*/  SEL R20, RZ, 0x1, P6 ;  /* 0x00000001ff147807 */ /* 0x000fe40003000000 */
[----:B------:R-:W-:Y:S01]  /*5af0*/  FSETP.GTU.FTZ.AND P6, PT, R17, UR4, PT ;  /* 0x0000000411007c0b */ /* 0x000fe2000bfdc000 */
[----:B------:R-:W-:Y:S01]  /*5b00*/  FMUL.FTZ R17, R83, UR5 ;  /* 0x0000000553117c20 */ /* 0x000fe20008410000 */
[----:B------:R-:W-:-:S02]  /*5b10*/  FSEL R14, R14, RZ, !P0 ;  /* 0x000000ff0e0e7208 */ /* 0x000fc40004000000 */
[----:B------:R-:W-:Y:S02]  /*5b20*/  FSEL R9, R9, RZ, P3 ;  /* 0x000000ff09097208 */ /* 0x000fe40001800000 */
[----:B------:R-:W-:Y:S02]  /*5b30*/  SEL R21, RZ, 0x1, P0 ;  /* 0x00000001ff157807 */ /* 0x000fe40000000000 */
[----:B------:R-:W-:Y:S01]  /*5b40*/  FSETP.GTU.FTZ.AND P0, PT, R19, UR4, PT ;  /* 0x0000000413007c0b */ /* 0x000fe2000bf1c000 */
[----:B------:R-:W-:Y:S01]  /*5b50*/  FADD.FTZ R9, R9, R14 ;  /* 0x0000000e09097221 */ /* 0x000fe20000010000 */
[----:B------:R-:W-:Y:S02]  /*5b60*/  FSEL R10, R10, RZ, P4 ;  /* 0x000000ff0a0a7208 */ /* 0x000fe40002000000 */
[----:B------:R-:W-:Y:S01]  /*5b70*/  FSEL R11, R11, RZ, !P6 ;  /* 0x000000ff0b0b7208 */ /* 0x000fe20007000000 */
[----:B------:R-:W-:Y:S01]  /*5b80*/  @P1 FADD.FTZ R9, R5, R9 ;  /* 0x0000000905091221 */ /* 0x000fe20000010000 */
[----:B------:R-:W-:-:S02]  /*5b90*/  FSEL R8, R8, RZ, P2 ;  /* 0x000000ff08087208 */ /* 0x000fc40001000000 */
[----:B------:R-:W-:Y:S01]  /*5ba0*/  FSEL R18, R26, RZ, P5 ;  /* 0x000000ff1a127208 */ /* 0x000fe20002800000 */
[----:B------:R-:W-:Y:S01]  /*5bb0*/  FADD.FTZ R10, R10, R11 ;  /* 0x0000000b0a0a7221 */ /* 0x000fe20000010000 */
[----:B------:R-:W-:Y:S01]  /*5bc0*/  FSEL R17, R17, RZ, !P0 ;  /* 0x000000ff11117208 */ /* 0x000fe20004000000 */
[----:B------:R-:W-:Y:S01]  /*5bd0*/  FADD.FTZ R8, R8, R15 ;  /* 0x0000000f08087221 */ /* 0x000fe20000010000 */
[----:B------:R-:W-:Y:S01]  /*5be0*/  SEL R14, RZ, 0x1, P6 ;  /* 0x00000001ff0e7807 */ /* 0x000fe20003000000 */
[----:B------:R-:W-:Y:S01]  /*5bf0*/  @P1 FADD.FTZ R10, R6, R10 ;  /* 0x0000000a060a1221 */ /* 0x000fe20000010000 */
[----:B------:R-:W-:Y:S01]  /*5c00*/  PRMT R76, R20, 0x7610, R76 ;  /* 0x00007610144c7816 */ /* 0x000fe2000000004c */
[----:B------:R-:W-:Y:S01]  /*5c10*/  FADD.FTZ R11, R17, R18 ;  /* 0x00000012110b7221 */ /* 0x000fe20000010000 */
[----:B------:R-:W-:Y:S01]  /*5c20*/  PRMT R78, R14, 0x7610, R78 ;  /* 0x000076100e4e7816 */ /* 0x000fe2000000004e */
[----:B------:R-:W-:Y:S01]  /*5c30*/  @P1 FADD.FTZ R8, R4, R8 ;  /* 0x0000000804081221 */ /* 0x000fe20000010000 */
[----:B------:R-:W-:Y:S01]  /*5c40*/  SEL R14, RZ, 0x1, P0 ;  /* 0x00000001ff0e7807 */ /* 0x000fe20000000000 */
[----:B------:R-:W-:Y:S01]  /*5c50*/  @P1 FADD.FTZ R11, R7, R11 ;  /* 0x0000000b070b1221 */ /* 0x000fe20000010000 */
[----:B------:R-:W-:-:S02]  /*5c60*/  PRMT R77, R21, 0x7610, R77 ;  /* 0x00007610154d7816 */ /* 0x000fc4000000004d */
[----:B------:R-:W-:-:S07]  /*5c70*/  PRMT R79, R14, 0x7610, R79 ;  /* 0x000076100e4f7816 */ /* 0x000fce000000004f */
.L_x_11347:
[----:B------:R-:W0:Y:S01]  /*5c80*/  LDC.64 R56, c[0x0][0x3a8] ;  /* 0x0000ea00ff387b82 */ /* 0x000e220000000a00 */
[----:B------:R-:W-:Y:S01]  /*5c90*/  ISETP.NE.U32.AND P0, PT, R12, RZ, PT ;  /* 0x000000ff0c00720c */ /* 0x000fe20003f05070 */
[----:B------:R-:W-:Y:S01]  /*5ca0*/  VIADD R69, R61, 0x100 ;  /* 0x000001003d457836 */ /* 0x000fe20000000000 */
[----:B------:R-:W-:Y:S02]  /*5cb0*/  SEL R12, RZ, 0x1000000, !P5 ;  /* 0x01000000ff0c7807 */ /* 0x000fe40006800000 */
[----:B------:R-:W-:Y:S02]  /*5cc0*/  ISETP.NE.AND.EX P0, PT, R13, RZ, PT, P0 ;  /* 0x000000ff0d00720c */ /* 0x000fe40003f05300 */
[----:B------:R-:W-:Y:S01]  /*5cd0*/  SEL R13, RZ, 0x10000, !P4 ;  /* 0x00010000ff0d7807 */ /* 0x000fe20006000000 */
[----:B------:R-:W1:Y:S01]  /*5ce0*/  LDC.64 R58, c[0x0][0x3b0] ;  /* 0x0000ec00ff3a7b82 */ /* 0x000e620000000a00 */
[----:B------:R-:W-:-:S04]  /*5cf0*/  SEL R14, RZ, 0x100, !P3 ;  /* 0x00000100ff0e7807 */ /* 0x000fc80005800000 */
[----:B------:R-:W-:Y:S02]  /*5d00*/  IADD3 R12, PT, PT, R14, R12, R13 ;  /* 0x0000000c0e0c7210 */ /* 0x000fe40007ffe00d */
[----:B------:R-:W-:Y:S01]  /*5d10*/  SEL R13, RZ, 0x1, !P2 ;  /* 0x00000001ff0d7807 */ /* 0x000fe20005000000 */
[----:B------:R-:W2:Y:S04]  /*5d20*/  @P1 LDC.64 R18, c[0x0][0x3a0] ;  /* 0x0000e800ff121b82 */ /* 0x000ea80000000a00 */
[----:B------:R-:W-:Y:S02]  /*5d30*/  IMAD.IADD R17, R12, 0x1, R13 ;  /* 0x000000010c117824 */ /* 0x000fe400078e020d */
[----:B------:R-:W-:Y:S02]  /*5d40*/  IMAD.WIDE.U32 R12, R69, 0x10, R28 ;  /* 0x00000010450c7825 */ /* 0x000fe400078e001c */
[----:B------:R-:W3:Y:S02]  /*5d50*/  @P0 LDC.64 R20, c[0x0][0x398] ;  /* 0x0000e600ff140b82 */ /* 0x000ee40000000a00 */
[----:B0-----:R-:W-:-:S05]  /*5d60*/  IMAD.WIDE.U32 R14, R61, 0x10, R56 ;  /* 0x000000103d0e7825 */ /* 0x001fca00078e0038 */
[----:B------:R0:W-:Y:S01]  /*5d70*/  STG.E.128 desc[UR8][R14.64], R8 ;  /* 0x000000080e007986 */ /* 0x0001e2000c101d08 */
[----:B-1----:R-:W-:-:S05]  /*5d80*/  IMAD.WIDE.U32 R22, R61, 0x4, R58 ;  /* 0x000000043d167825 */ /* 0x002fca00078e003a */
[----:B------:R0:W-:Y:S01]  /*5d90*/  STG.E desc[UR8][R22.64], R17 ;  /* 0x0000001116007986 */ /* 0x0001e2000c101908 */
[----:B--2---:R-:W-:-:S04]  /*5da0*/  @P1 IMAD.WIDE.U32 R18, R69, 0x10, R18 ;  /* 0x0000001045121825 */ /* 0x004fc800078e0012 */
[----:B---3--:R-:W-:Y:S01]  /*5db0*/  @P0 IMAD.WIDE.U32 R20, R69, 0x10, R20 ;  /* 0x0000001045140825 */ /* 0x008fe200078e0014 */
[----:B0-----:R-:W-:Y:S06]  /*5dc0*/  @!P0 BRA `(.L_x_11372) ;  /* 0x00000000002c8947 */ /* 0x001fec0003800000 */
[----:B------:R-:W0:Y:S01]  /*5dd0*/  LDC.64 R14, c[0x0][0x3b8] ;  /* 0x0000ee00ff0e7b82 */ /* 0x000e220000000a00 */
[----:B------:R-:W-:Y:S02]  /*5de0*/  SHF.L.U32 R22, R78, 0x10, RZ ;  /* 0x000000104e167819 */ /* 0x000fe400000006ff */
[----:B------:R-:W-:Y:S02]  /*5df0*/  LOP3.LUT R17, R79, 0xffff, RZ, 0xc0, !PT ;  /* 0x0000ffff4f117812 */ /* 0x000fe400078ec0ff */
[----:B------:R-:W-:Y:S02]  /*5e00*/  LOP3.LUT R22, R22, 0xff0000, RZ, 0xc0, !PT ;  /* 0x00ff000016167812 */ /* 0x000fe400078ec0ff */
[----:B------:R-:W-:-:S03]  /*5e10*/  LOP3.LUT R24, R77, 0xff, RZ, 0xc0, !PT ;  /* 0x000000ff4d187812 */ /* 0x000fc600078ec0ff */
[----:B------:R-:W-:Y:S01]  /*5e20*/  IMAD R17, R17, 0x1000000, R22 ;  /* 0x0100000011117824 */ /* 0x000fe200078e0216 */
[----:B------:R-:W-:-:S03]  /*5e30*/  LOP3.LUT R22, R76, 0xff, RZ, 0xc0, !PT ;  /* 0x000000ff4c167812 */ /* 0x000fc600078ec0ff */
[----:B------:R-:W-:-:S05]  /*5e40*/  IMAD R17, R24, 0x100, R17 ;  /* 0x0000010018117824 */ /* 0x000fca00078e0211 */
[----:B------:R-:W-:Y:S01]  /*5e50*/  IADD3 R17, PT, PT, R17, R22, RZ ;  /* 0x0000001611117210 */ /* 0x000fe20007ffe0ff */
[----:B0-----:R-:W-:-:S05]  /*5e60*/  IMAD.WIDE.U32 R14, R61, 0x4, R14 ;  /* 0x000000043d0e7825 */ /* 0x001fca00078e000e */
[----:B------:R0:W-:Y:S02]  /*5e70*/  STG.E desc[UR8][R14.64], R17 ;  /* 0x000000110e007986 */ /* 0x0001e4000c101908 */
.L_x_11372:
[----:B------:R1:W5:Y:S04]  /*5e80*/  @P0 LDG.E.128 R80, desc[UR8][R20.64] ;  /* 0x0000000814500981 */ /* 0x000368000c1e1d00 */
[----:B------:R1:W5:Y:S04]  /*5e90*/  @P1 LDG.E.128 R4, desc[UR8][R18.64] ;  /* 0x0000000812041981 */ /* 0x000368000c1e1d00 */
[----:B0-----:R-:W5:Y:S01]  /*5ea0*/  LDG.E.128 R12, desc[UR8][R12.64] ;  /* 0x000000080c0c7981 */ /* 0x001f62000c1e1d00 */
        /* <DEDUP_REMOVED lines=16> */
.L_x_11375:
        /* <DEDUP_REMOVED lines=12> */
.L_x_11376:
        /* <DEDUP_REMOVED lines=56> */
[----:B------:R-:W-:-:S05]  /*63f0*/  VIADD R17, R55, 0x96a522ad ;  /* 0x96a522ad37117836 */ /* 0x000fca0000000000 */
[----:B------:R-:W-:Y:S01]  /*6400*/  LOP3.LUT R120, R17, R120, R21, 0x96, !PT ;  /* 0x0000007811787212 */ /* 0x000fe200078e9615 */
[----:B------:R-:W-:-:S07]  /*6410*/  IMAD.MOV.U32 R17, RZ, RZ, R16 ;  /* 0x000000ffff117224 */ /* 0x000fce00078e0010 */
.L_x_11374:
[----:B------:R-:W-:Y:S01]  /*6420*/  ISETP.NE.AND P3, PT, R18, 0x1, PT ;  /* 0x000000011200780c */ /* 0x000fe20003f65270 */
[----:B-----5:R-:W-:Y:S01]  /*6430*/  FMUL.FTZ R12, R12, UR5 ;  /* 0x000000050c0c7c20 */ /* 0x020fe20008410000 */
        /* <DEDUP_REMOVED lines=14> */
.L_x_11378:
        /* <DEDUP_REMOVED lines=12> */
.L_x_11379:
        /* <DEDUP_REMOVED lines=59> */
[----:B------:R-:W-:-:S07]  /*6990*/  MOV R20, R18 ;  /* 0x0000001200147202 */ /* 0x000fce0000000f00 */
.L_x_11377:
        /* <DEDUP_REMOVED lines=14> */
.L_x_11381:
        /* <DEDUP_REMOVED lines=12> */
.L_x_11382:
        /* <DEDUP_REMOVED lines=60> */
.L_x_11380:
[----:B------:R-:W-:Y:S01]  /*6f00*/  ISETP.NE.AND P4, PT, R21, 0x1, PT ;  /* 0x000000011500780c */ /* 0x000fe20003f85270 */
[----:B------:R-:W-:Y:S01]  /*6f10*/  FMUL.FTZ R13, R13, UR5 ;  /* 0x000000050d0d7c20 */ /* 0x000fe20008410000 */
[----:B------:R-:W-:Y:S01]  /*6f20*/  I2FP.F32.U32 R17, R18 ;  /* 0x0000001200117245 */ /* 0x000fe20000201000 */
[----:B------:R-:W-:-:S04]  /*6f30*/  HFMA2 R19, -RZ, RZ, 0, 1.1920928955078125e-07 ;  /* 0x00000002ff137431 */ /* 0x000fc800000001ff */
        /* <DEDUP_REMOVED lines=12> */
.L_x_11384:
        /* <DEDUP_REMOVED lines=12> */
.L_x_11385:
        /* <DEDUP_REMOVED lines=60> */
.L_x_11383:
        /* <DEDUP_REMOVED lines=14> */
.L_x_11387:
        /* <DEDUP_REMOVED lines=12> */
.L_x_11388:
        /* <DEDUP_REMOVED lines=60> */
.L_x_11386:
[----:B------:R-:W-:Y:S01]  /*79e0*/  ISETP.NE.AND P5, PT, R21, 0x1, PT ;  /* 0x000000011500780c */ /* 0x000fe20003fa5270 */
[----:B------:R-:W-:Y:S01]  /*79f0*/  FMUL.FTZ R14, R14, UR5 ;  /* 0x000000050e0e7c20 */ /* 0x000fe20008410000 */
        /* <DEDUP_REMOVED lines=14> */
.L_x_11390:
        /* <DEDUP_REMOVED lines=12> */
.L_x_11391:
        /* <DEDUP_REMOVED lines=60> */
.L_x_11389:
        /* <DEDUP_REMOVED lines=14> */
.L_x_11393:
        /* <DEDUP_REMOVED lines=12> */
.L_x_11394:
        /* <DEDUP_REMOVED lines=45> */
[----:B------:R-:W-:Y:S01]  /*83d0*/  LOP3.LUT R22, R19, R22, R27, 0x96, !PT ;  /* 0x0000001613167212 */ /* 0x000fe200078e961b */
[----:B------:R-:W-:Y:S02]  /*83e0*/  VIADD R19, R54, 0xf1bbcdc8 ;  /* 0xf1bbcdc836137836 */ /* 0x000fe40000000000 */
[----:B------:R-:W-:Y:S01]  /*83f0*/  IMAD.WIDE.U32 R120, R21, -0x2daee0ad, RZ ;  /* 0xd2511f5315787825 */ /* 0x000fe200078e00ff */
[----:B------:R-:W-:-:S03]  /*8400*/  IADD3 R21, PT, PT, R55, -0x24c28bd8, RZ ;  /* 0xdb3d742837157810 */ /* 0x000fc60007ffe0ff */
[----:B------:R-:W-:Y:S01]  /*8410*/  IMAD.WIDE.U32 R22, R22, -0x326172a9, RZ ;  /* 0xcd9e8d5716167825 */ /* 0x000fe200078e00ff */
[----:B------:R-:W-:-:S04]  /*8420*/  LOP3.LUT R21, R21, R26, R121, 0x96, !PT ;  /* 0x0000001a15157212 */ /* 0x000fc800078e9679 */
[----:B------:R-:W-:Y:S01]  /*8430*/  LOP3.LUT R19, R19, R30, R23, 0x96, !PT ;  /* 0x0000001e13137212 */ /* 0x000fe200078e9617 */
[----:B------:R-:W-:-:S04]  /*8440*/  IMAD.WIDE.U32 R122, R21, -0x326172a9, RZ ;  /* 0xcd9e8d57157a7825 */ /* 0x000fc800078e00ff */
[----:B------:R-:W-:Y:S02]  /*8450*/  HFMA2 R23, -RZ, RZ, 0, 0 ;  /* 0x00000000ff177431 */ /* 0x000fe400000001ff */
[----:B------:R-:W-:Y:S01]  /*8460*/  IMAD.WIDE.U32 R24, R19, -0x2daee0ad, RZ ;  /* 0xd2511f5313187825 */ /* 0x000fe200078e00ff */
[----:B------:R-:W-:Y:S02]  /*8470*/  IADD3 R19, PT, PT, R55, -0x695add53, RZ ;  /* 0x96a522ad37137810 */ /* 0x000fe40007ffe0ff */
[----:B------:R-:W-:Y:S01]  /*8480*/  LOP3.LUT R119, R119, R22, R123, 0x96, !PT ;  /* 0x0000001677777212 */ /* 0x000fe200078e967b */
[----:B------:R-:W-:Y:S01]  /*8490*/  IMAD.MOV.U32 R21, RZ, RZ, R20 ;  /* 0x000000ffff157224 */ /* 0x000fe200078e0014 */
[----:B------:R-:W-:Y:S01]  /*84a0*/  LOP3.LUT R120, R19, R120, R25, 0x96, !PT ;  /* 0x0000007813787212 */ /* 0x000fe200078e9619 */
[----:B------:R-:W-:-:S07]  /*84b0*/  IMAD.MOV.U32 R20, RZ, RZ, R24 ;  /* 0x000000ffff147224 */ /* 0x000fce00078e0018 */
.L_x_11392:
[----:B------:R-:W-:Y:S01]  /*84c0*/  ISETP.NE.AND P6, PT, R23, 0x1, PT ;  /* 0x000000011700780c */ /* 0x000fe20003fc5270 */
[----:B------:R-:W-:Y:S01]  /*84d0*/  FMUL.FTZ R60, R15, UR5 ;  /* 0x000000050f3c7c20 */ /* 0x000fe20008410000 */
        /* <DEDUP_REMOVED lines=14> */
.L_x_11396:
        /* <DEDUP_REMOVED lines=14> */
.L_x_11397:
        /* <DEDUP_REMOVED lines=58> */
[----:B------:R-:W-:Y:S02]  /*8a40*/  LOP3.LUT R119, R119, R22, R123, 0x96, !PT ;  /* 0x0000001677777212 */ /* 0x000fe400078e967b */
[----:B------:R-:W-:-:S07]  /*8a50*/  MOV R20, R24 ;  /* 0x0000001800147202 */ /* 0x000fce0000000f00 */
.L_x_11395:
[----:B------:R-:W-:Y:S01]  /*8a60*/  FMUL.FTZ R19, R80, UR5 ;  /* 0x0000000550137c20 */ /* 0x000fe20008410000 */
[----:B------:R-:W-:Y:S01]  /*8a70*/  FSETP.GTU.FTZ.AND P6, PT, R16, UR4, PT ;  /* 0x0000000410007c0b */ /* 0x000fe2000bfdc000 */
[----:B------:R-:W-:Y:S01]  /*8a80*/  FMUL.FTZ R16, R81, UR5 ;  /* 0x0000000551107c20 */ /* 0x000fe20008410000 */
[----:B------:R-:W-:Y:S01]  /*8a90*/  I2FP.F32.U32 R15, R15 ;  /* 0x0000000f000f7245 */ /* 0x000fe20000201000 */
[----:B------:R-:W-:Y:S01]  /*8aa0*/  FMUL.FTZ R23, R82, UR5 ;  /* 0x0000000552177c20 */ /* 0x000fe20008410000 */
[----:B------:R-:W-:Y:S02]  /*8ab0*/  FSEL R19, R19, RZ, !P6 ;  /* 0x000000ff13137208 */ /* 0x000fe40007000000 */
[----:B------:R-:W-:Y:S02]  /*8ac0*/  SEL R21, RZ, 0x1, P6 ;  /* 0x00000001ff157807 */ /* 0x000fe40003000000 */
[----:B------:R-:W-:Y:S01]  /*8ad0*/  FSETP.GTU.FTZ.AND P6, PT, R17, UR4, PT ;  /* 0x0000000411007c0b */ /* 0x000fe2000bfdc000 */
[----:B------:R-:W-:Y:S01]  /*8ae0*/  FFMA.FTZ R17, R15, R0, 1.1641532182693481445e-10 ;  /* 0x2f0000000f117423 */ /* 0x000fe20000010000 */
[----:B------:R-:W-:-:S02]  /*8af0*/  FSEL R14, R14, RZ, P4 ;  /* 0x000000ff0e0e7208 */ /* 0x000fc40002000000 */
[----:B------:R-:W-:Y:S02]  /*8b00*/  FSEL R16, R16, RZ, !P6 ;  /* 0x000000ff10107208 */ /* 0x000fe40007000000 */
[----:B------:R-:W-:Y:S02]  /*8b10*/  SEL R22, RZ, 0x1, P6 ;  /* 0x00000001ff167807 */ /* 0x000fe40003000000 */
[----:B------:R-:W-:Y:S02]  /*8b20*/  FSETP.GTU.FTZ.AND P6, PT, R18, UR4, PT ;  /* 0x0000000412007c0b */ /* 0x000fe4000bfdc000 */
[----:B------:R-:W-:Y:S02]  /*8b30*/  FSEL R13, R13, RZ, P3 ;  /* 0x000000ff0d0d7208 */ /* 0x000fe40001800000 */
[----:B------:R-:W-:Y:S02]  /*8b40*/  FSEL R15, R23, RZ, !P6 ;  /* 0x000000ff170f7208 */ /* 0x000fe40007000000 */
[----:B------:R-:W-:Y:S01]  /*8b50*/  SEL R23, RZ, 0x1, P6 ;  /* 0x00000001ff177807 */ /* 0x000fe20003000000 */
[----:B------:R-:W-:Y:S01]  /*8b60*/  FADD.FTZ R13, R13, R16 ;  /* 0x000000100d0d7221 */ /* 0x000fe20000010000 */
[----:B------:R-:W-:Y:S01]  /*8b70*/  FSETP.GTU.FTZ.AND P6, PT, R17, UR4, PT ;  /* 0x0000000411007c0b */ /* 0x000fe2000bfdc000 */
[----:B------:R-:W-:Y:S01]  /*8b80*/  FMUL.FTZ R17, R83, UR5 ;  /* 0x0000000553117c20 */ /* 0x000fe20008410000 */
[----:B------:R-:W-:Y:S01]  /*8b90*/  FSEL R12, R12, RZ, P2 ;  /* 0x000000ff0c0c7208 */ /* 0x000fe20001000000 */
[----:B------:R-:W-:Y:S01]  /*8ba0*/  FADD.FTZ R14, R14, R15 ;  /* 0x0000000f0e0e7221 */ /* 0x000fe20000010000 */
[----:B------:R-:W-:Y:S01]  /*8bb0*/  FSEL R18, R60, RZ, P5 ;  /* 0x000000ff3c127208 */ /* 0x000fe20002800000 */
[----:B------:R-:W-:Y:S01]  /*8bc0*/  @P1 FADD.FTZ R13, R5, R13 ;  /* 0x0000000d050d1221 */ /* 0x000fe20000010000 */
        /* <DEDUP_REMOVED lines=8> */
[----:B------:R-:W-:Y:S01]  /*8c50*/  PRMT R78, R23, 0x7610, R78 ;  /* 0x00007610174e7816 */ /* 0x000fe2000000004e */
[----:B------:R-:W-:Y:S01]  /*8c60*/  @P1 FADD.FTZ R15, R7, R15 ;  /* 0x0000000f070f1221 */ /* 0x000fe20000010000 */
[----:B------:R-:W-:Y:S01]  /*8c70*/  PRMT R79, R16, 0x7610, R79 ;  /* 0x00007610104f7816 */ /* 0x000fe2000000004f */
[----:B------:R-:W-:Y:S06]  /*8c80*/  BRA `(.L_x_11398) ;  /* 0x0000001400ac7947 */ /* 0x000fec0003800000 */
.L_x_11373:
        /* <DEDUP_REMOVED lines=15> */
.L_x_11400:
        /* <DEDUP_REMOVED lines=12> */
.L_x_11401:
        /* <DEDUP_REMOVED lines=56> */
[----:B------:R-:W-:-:S03]  /*91c0*/  IMAD.MOV.U32 R18, RZ, RZ, RZ ;  /* 0x000000ffff127224 */ /* 0x000fc600078e00ff */
[----:B------:R-:W-:Y:S02]  /*91d0*/  LOP3.LUT R120, R17, R120, R21, 0x96, !PT ;  /* 0x0000007811787212 */ /* 0x000fe400078e9615 */
[----:B------:R-:W-:-:S07]  /*91e0*/  MOV R17, R16 ;  /* 0x0000001000117202 */ /* 0x000fce0000000f00 */
.L_x_11399:
        /* <DEDUP_REMOVED lines=15> */
.L_x_11403:
        /* <DEDUP_REMOVED lines=12> */
.L_x_11404:
        /* <DEDUP_REMOVED lines=60> */
.L_x_11402:
[----:B------:R-:W-:Y:S01]  /*9760*/  ISETP.NE.AND P4, PT, R19, 0x1, PT ;  /* 0x000000011300780c */ /* 0x000fe20003f85270 */
[----:B------:R-:W-:Y:S01]  /*9770*/  HFMA2 R18, -RZ, RZ, 0, 1.1920928955078125e-07 ;  /* 0x00000002ff127431 */ /* 0x000fe200000001ff */
        /* <DEDUP_REMOVED lines=13> */
.L_x_11406:
        /* <DEDUP_REMOVED lines=12> */
.L_x_11407:
        /* <DEDUP_REMOVED lines=8> */
[C---:B------:R-:W-:Y:S02]  /*9990*/  VIADD R21, R54.reuse, 0x3c6ef372 ;  /* 0x3c6ef37236157836 */ /* 0x040fe40000000000 */
        /* <DEDUP_REMOVED lines=42> */
[----:B------:R-:W-:-:S03]  /*9c40*/  IMAD.WIDE.U32 R122, R21, -0x326172a9, RZ ;  /* 0xcd9e8d57157a7825 */ /* 0x000fc600078e00ff */
[----:B------:R-:W-:Y:S02]  /*9c50*/  LOP3.LUT R19, R19, R24, R17, 0x96, !PT ;  /* 0x0000001813137212 */ /* 0x000fe400078e9611 */
[----:B------:R-:W-:Y:S01]  /*9c60*/  LOP3.LUT R119, R119, R16, R123, 0x96, !PT ;  /* 0x0000001077777212 */ /* 0x000fe200078e967b */
[----:B------:R-:W-:Y:S01]  /*9c70*/  IMAD.MOV.U32 R16, RZ, RZ, R20 ;  /* 0x000000ffff107224 */ /* 0x000fe200078e0014 */
[----:B------:R-:W-:Y:S01]  /*9c80*/  IADD3 R17, PT, PT, R55, -0x695add53, RZ ;  /* 0x96a522ad37117810 */ /* 0x000fe20007ffe0ff */
[----:B------:R-:W-:-:S04]  /*9c90*/  IMAD.WIDE.U32 R18, R19, -0x2daee0ad, RZ ;  /* 0xd2511f5313127825 */ /* 0x000fc800078e00ff */
[----:B------:R-:W-:Y:S02]  /*9ca0*/  IMAD.MOV.U32 R20, RZ, RZ, R18 ;  /* 0x000000ffff147224 */ /* 0x000fe400078e0012 */
[----:B------:R-:W-:Y:S01]  /*9cb0*/  HFMA2 R18, -RZ, RZ, 0, 0 ;  /* 0x00000000ff127431 */ /* 0x000fe200000001ff */
[----:B------:R-:W-:-:S07]  /*9cc0*/  LOP3.LUT R120, R17, R120, R19, 0x96, !PT ;  /* 0x0000007811787212 */ /* 0x000fce00078e9613 */
.L_x_11405:
        /* <DEDUP_REMOVED lines=15> */
.L_x_11409:
        /* <DEDUP_REMOVED lines=12> */
.L_x_11410:
        /* <DEDUP_REMOVED lines=59> */
[----:B------:R-:W-:-:S07]  /*a230*/  MOV R20, R18 ;  /* 0x0000001200147202 */ /* 0x000fce0000000f00 */
.L_x_11408:
        /* <DEDUP_REMOVED lines=8> */
[----:B------:R-:W-:Y:S01]  /*a2c0*/  FSETP.GTU.FTZ.AND P6, PT, R17, UR4, PT ;  /* 0x0000000411007c0b */ /* 0x000fe2000bfdc000 */
[----:B------:R-:W-:Y:S01]  /*a2d0*/  @P1 FADD.FTZ R14, R6, R14 ;  /* 0x0000000e060e1221 */ /* 0x000fe20000010000 */
[----:B------:R-:W-:Y:S01]  /*a2e0*/  FSEL R13, R13, RZ, P3 ;  /* 0x000000ff0d0d7208 */ /* 0x000fe20001800000 */
[----:B------:R-:W-:Y:S01]  /*a2f0*/  @P1 FADD.FTZ R12, R4, R12 ;  /* 0x0000000c040c1221 */ /* 0x000fe20000010000 */
[----:B------:R-:W-:-:S02]  /*a300*/  FSEL R15, R15, RZ, !P6 ;  /* 0x000000ff0f0f7208 */ /* 0x000fc40007000000 */
[----:B------:R-:W-:Y:S01]  /*a310*/  PLOP3.LUT P5, PT, P6, PT, PT, 0x8, 0x80 ;  /* 0x000000000080781c */ /* 0x000fe200037ae170 */
[----:B------:R-:W-:Y:S02]  /*a320*/  @P1 FADD.FTZ R13, R5, R13 ;  /* 0x0000000d050d1221 */ /* 0x000fe40000010000 */
[----:B------:R-:W-:-:S10]  /*a330*/  @P1 FADD.FTZ R15, R7, R15 ;  /* 0x0000000f070f1221 */ /* 0x000fd40000010000 */
.L_x_11398:
[----:B------:R-:W-:Y:S01]  /*a340*/  SEL R16, RZ, 0x1000000, !P5 ;  /* 0x01000000ff107807 */ /* 0x000fe20006800000 */
[----:B------:R-:W-:Y:S01]  /*a350*/  IMAD.WIDE.U32 R26, R69, 0x4, R58 ;  /* 0x00000004451a7825 */ /* 0x000fe200078e003a */
[----:B------:R-:W-:Y:S01]  /*a360*/  SEL R17, RZ, 0x10000, !P4 ;  /* 0x00010000ff117807 */ /* 0x000fe20006000000 */
[----:B------:R-:W0:Y:S01]  /*a370*/  @P0 LDC.64 R22, c[0x0][0x398] ;  /* 0x0000e600ff160b82 */ /* 0x000e220000000a00 */
[----:B------:R-:W-:Y:S01]  /*a380*/  SEL R18, RZ, 0x100, !P3 ;  /* 0x00000100ff127807 */ /* 0x000fe20005800000 */
[----:B------:R-:W-:-:S03]  /*a390*/  VIADD R71, R61, 0x200 ;  /* 0x000002003d477836 */ /* 0x000fc60000000000 */
[----:B------:R-:W-:Y:S01]  /*a3a0*/  IADD3 R16, PT, PT, R18, R16, R17 ;  /* 0x0000001012107210 */ /* 0x000fe20007ffe011 */
[----:B------:R-:W-:Y:S01]  /*a3b0*/  IMAD.WIDE.U32 R18, R69, 0x10, R56 ;  /* 0x0000001045127825 */ /* 0x000fe200078e0038 */
[----:B------:R-:W-:Y:S01]  /*a3c0*/  SEL R17, RZ, 0x1, !P2 ;  /* 0x00000001ff117807 */ /* 0x000fe20005000000 */
[----:B------:R-:W1:Y:S03]  /*a3d0*/  @P1 LDC.64 R24, c[0x0][0x3a0] ;  /* 0x0000e800ff181b82 */ /* 0x000e660000000a00 */
[----:B------:R-:W-:Y:S01]  /*a3e0*/  IADD3 R21, PT, PT, R16, R17, RZ ;  /* 0x0000001110157210 */ /* 0x000fe20007ffe0ff */
[----:B------:R2:W-:Y:S01]  /*a3f0*/  STG.E.128 desc[UR8][R18.64], R12 ;  /* 0x0000000c12007986 */ /* 0x0005e2000c101d08 */
[----:B------:R-:W-:-:S03]  /*a400*/  IMAD.WIDE.U32 R16, R71, 0x10, R28 ;  /* 0x0000001047107825 */ /* 0x000fc600078e001c */
[----:B------:R2:W-:Y:S01]  /*a410*/  STG.E desc[UR8][R26.64], R21 ;  /* 0x000000151a007986 */ /* 0x0005e2000c101908 */
[----:B0-----:R-:W-:-:S04]  /*a420*/  @P0 IMAD.WIDE.U32 R22, R71, 0x10, R22 ;  /* 0x0000001047160825 */ /* 0x001fc800078e0016 */
[----:B-1----:R-:W-:Y:S01]  /*a430*/  @P1 IMAD.WIDE.U32 R24, R71, 0x10, R24 ;  /* 0x0000001047181825 */ /* 0x002fe200078e0018 */
[----:B--2---:R-:W-:Y:S06]  /*a440*/  @!P0 BRA `(.L_x_11411) ;  /* 0x00000000002c8947 */ /* 0x004fec0003800000 */
[----:B------:R-:W0:Y:S01]  /*a450*/  LDC.64 R18, c[0x0][0x3b8] ;  /* 0x0000ee00ff127b82 */ /* 0x000e220000000a00 */
[----:B------:R-:W-:Y:S01]  /*a460*/  IMAD.U32 R26, R78, 0x10000, RZ ;  /* 0x000100004e1a7824 */ /* 0x000fe200078e00ff */
[----:B------:R-:W-:Y:S02]  /*a470*/  LOP3.LUT R21, R79, 0xffff, RZ, 0xc0, !PT ;  /* 0x0000ffff4f157812 */ /* 0x000fe400078ec0ff */
[----:B------:R-:W-:Y:S02]  /*a480*/  LOP3.LUT R30, R77, 0xff, RZ, 0xc0, !PT ;  /* 0x000000ff4d1e7812 */ /* 0x000fe400078ec0ff */
[----:B------:R-:W-:-:S05]  /*a490*/  LOP3.LUT R26, R26, 0xff0000, RZ, 0xc0, !PT ;  /* 0x00ff00001a1a7812 */ /* 0x000fca00078ec0ff */
[----:B------:R-:W-:Y:S01]  /*a4a0*/  IMAD R21, R21, 0x1000000, R26 ;  /* 0x0100000015157824 */ /* 0x000fe200078e021a */
[----:B------:R-:W-:-:S04]  /*a4b0*/  LOP3.LUT R26, R76, 0xff, RZ, 0xc0, !PT ;  /* 0x000000ff4c1a7812 */ /* 0x000fc800078ec0ff */
[----:B------:R-:W-:-:S05]  /*a4c0*/  LEA R21, R30, R21, 0x8 ;  /* 0x000000151e157211 */ /* 0x000fca00078e40ff */
[----:B------:R-:W-:Y:S02]  /*a4d0*/  IMAD.IADD R21, R21, 0x1, R26 ;  /* 0x0000000115157824 */ /* 0x000fe400078e021a */
[----:B0-----:R-:W-:-:S05]  /*a4e0*/  IMAD.WIDE.U32 R18, R69, 0x4, R18 ;  /* 0x0000000445127825 */ /* 0x001fca00078e0012 */
[----:B------:R0:W-:Y:S02]  /*a4f0*/  STG.E desc[UR8][R18.64], R21 ;  /* 0x0000001512007986 */ /* 0x0001e4000c101908 */
.L_x_11411:
        /* <DEDUP_REMOVED lines=19> */
.L_x_11414:
        /* <DEDUP_REMOVED lines=12> */
.L_x_11415:
        /* <DEDUP_REMOVED lines=54> */
[----:B------:R-:W-:Y:S02]  /*aa50*/  IADD3 R21, PT, PT, R55, -0x695add53, RZ ;  /* 0x96a522ad37157810 */ /* 0x000fe40007ffe0ff */
[----:B------:R-:W-:Y:S01]  /*aa60*/  LOP3.LUT R119, R119, R22, R123, 0x96, !PT ;  /* 0x0000001677777212 */ /* 0x000fe200078e967b */
[----:B------:R-:W-:Y:S01]  /*aa70*/  HFMA2 R22, -RZ, RZ, 0, 0 ;  /* 0x00000000ff167431 */ /* 0x000fe200000001ff */
[----:B------:R-:W-:Y:S01]  /*aa80*/  LOP3.LUT R120, R21, R120, R25, 0x96, !PT ;  /* 0x0000007815787212 */ /* 0x000fe200078e9619 */
[----:B------:R-:W-:-:S07]  /*aa90*/  IMAD.MOV.U32 R21, RZ, RZ, R20 ;  /* 0x000000ffff157224 */ /* 0x000fce00078e0014 */
.L_x_11413:
[----:B------:R-:W-:Y:S01]  /*aaa0*/  ISETP.NE.AND P3, PT, R22, 0x1, PT ;  /* 0x000000011600780c */ /* 0x000fe20003f65270 */
[----:B-----5:R-:W-:Y:S01]  /*aab0*/  FMUL.FTZ R16, R16, UR5 ;  /* 0x0000000510107c20 */ /* 0x020fe20008410000 */
        /* <DEDUP_REMOVED lines=14> */
.L_x_11417:
        /* <DEDUP_REMOVED lines=12> */
.L_x_11418:
        /* <DEDUP_REMOVED lines=59> */
[----:B------:R-:W-:-:S07]  /*b010*/  HFMA2 R23, -RZ, RZ, 0, 0 ;  /* 0x00000000ff177431 */ /* 0x000fce00000001ff */
.L_x_11416:
        /* <DEDUP_REMOVED lines=14> */
.L_x_11420:
        /* <DEDUP_REMOVED lines=12> */
.L_x_11421:
[----:B------:R-:W-:Y:S01]  /*b1c0*/  IMAD.WIDE.U32 R26, R124, -0x326172a9, RZ ;  /* 0xcd9e8d577c1a7825 */ /* 0x000fe200078e00ff */
[----:B------:R-:W-:Y:S02]  /*b1d0*/  LOP3.LUT R62, R73, R23, R55, 0x96, !PT ;  /* 0x00000017493e7212 */ /* 0x000fe400078e9637 */
[----:B------:R-:W-:Y:S01]  /*b1e0*/  IADD3 R21, PT, PT, R54, -0x61c88647, RZ ;  /* 0x9e3779b936157810 */ /* 0x000fe20007ffe0ff */
[----:B------:R-:W-:Y:S01]  /*b1f0*/  VIADD R23, R55, 0xbb67ae85 ;  /* 0xbb67ae8537177836 */ /* 0x000fe20000000000 */
[----:B------:R-:W-:Y:S01]  /*b200*/  LOP3.LUT R30, R75, R27, R54, 0x96, !PT ;  /* 0x0000001b4b1e7212 */ /* 0x000fe200078e9636 */
[----:B------:R-:W-:Y:S01]  /*b210*/  IMAD.WIDE.U32 R62, R62, -0x326172a9, RZ ;  /* 0xcd9e8d573e3e7825 */ /* 0x000fe200078e00ff */
[----:B------:R-:W-:Y:S02]  /*b220*/  IADD3 R25, PT, PT, R55, 0x76cf5d0a, RZ ;  /* 0x76cf5d0a37197810 */ /* 0x000fe40007ffe0ff */
[----:B------:R-:W-:Y:S01]  /*b230*/  IADD3 R119, PT, PT, R54, -0x700cb87f, RZ ;  /* 0x8ff3478136777810 */ /* 0x000fe20007ffe0ff */
        /* <DEDUP_REMOVED lines=48> */
[----:B------:R-:W-:-:S03]  /*b540*/  MOV R22, R24 ;  /* 0x0000001800167202 */ /* 0x000fc60000000f00 */
[----:B------:R-:W-:Y:S02]  /*b550*/  VIADD R21, R55, 0x96a522ad ;  /* 0x96a522ad37157836 */ /* 0x000fe40000000000 */
[----:B------:R-:W-:-:S03]  /*b560*/  IMAD.MOV.U32 R24, RZ, RZ, R26 ;  /* 0x000000ffff187224 */ /* 0x000fc600078e001a */
[----:B------:R-:W-:-:S07]  /*b570*/  LOP3.LUT R120, R21, R120, R27, 0x96, !PT ;  /* 0x0000007815787212 */ /* 0x000fce00078e961b */
.L_x_11419:
        /* <DEDUP_REMOVED lines=16> */
.L_x_11423:
        /* <DEDUP_REMOVED lines=12> */
.L_x_11424:
        /* <DEDUP_REMOVED lines=56> */
[----:B------:R-:W-:-:S05]  /*bac0*/  VIADD R21, R55, 0x96a522ad ;  /* 0x96a522ad37157836 */ /* 0x000fca0000000000 */
[----:B------:R-:W-:Y:S02]  /*bad0*/  LOP3.LUT R120, R21, R120, R27, 0x96, !PT ;  /* 0x0000007815787212 */ /* 0x000fe400078e961b */
[----:B------:R-:W-:Y:S01]  /*bae0*/  MOV R21, R24 ;  /* 0x0000001800157202 */ /* 0x000fe20000000f00 */
[----:B------:R-:W-:-:S07]  /*baf0*/  IMAD.MOV.U32 R24, RZ, RZ, R26 ;  /* 0x000000ffff187224 */ /* 0x000fce00078e001a */
.L_x_11422:
        /* <DEDUP_REMOVED lines=14> */
.L_x_11426:
        /* <DEDUP_REMOVED lines=12> */
.L_x_11427:
        /* <DEDUP_REMOVED lines=55> */
[----:B------:R-:W-:-:S04]  /*c010*/  IMAD.WIDE.U32 R26, R25, -0x2daee0ad, RZ ;  /* 0xd2511f53191a7825 */ /* 0x000fc800078e00ff */
[----:B------:R-:W-:Y:S01]  /*c020*/  HFMA2 R25, -RZ, RZ, 0, 0 ;  /* 0x00000000ff197431 */ /* 0x000fe200000001ff */
[----:B------:R-:W-:Y:S01]  /*c030*/  MOV R22, R24 ;  /* 0x0000001800167202 */ /* 0x000fe20000000f00 */
[----:B------:R-:W-:Y:S01]  /*c040*/  IMAD.MOV.U32 R24, RZ, RZ, R26 ;  /* 0x000000ffff187224 */ /* 0x000fe200078e001a */
[----:B------:R-:W-:-:S07]  /*c050*/  LOP3.LUT R120, R23, R120, R27, 0x96, !PT ;  /* 0x0000007817787212 */ /* 0x000fce00078e961b */
.L_x_11425:
        /* <DEDUP_REMOVED lines=16> */
.L_x_11429:
        /* <DEDUP_REMOVED lines=12> */
.L_x_11430:
        /* <DEDUP_REMOVED lines=56> */
[----:B------:R-:W-:Y:S02]  /*c5a0*/  LOP3.LUT R120, R25, R120, R23, 0x96, !PT ;  /* 0x0000007819787212 */ /* 0x000fe400078e9617 */
[----:B------:R-:W-:Y:S01]  /*c5b0*/  MOV R23, R24 ;  /* 0x0000001800177202 */ /* 0x000fe20000000f00 */
[----:B------:R-:W-:Y:S02]  /*c5c0*/  IMAD.MOV.U32 R24, RZ, RZ, R22 ;  /* 0x000000ffff187224 */ /* 0x000fe400078e0016 */
[----:B------:R-:W-:-:S07]  /*c5d0*/  HFMA2 R22, -RZ, RZ, 0, 0 ;  /* 0x00000000ff167431 */ /* 0x000fce00000001ff */
.L_x_11428:
        /* <DEDUP_REMOVED lines=14> */
.L_x_11432:
        /* <DEDUP_REMOVED lines=12> */
.L_x_11433:
        /* <DEDUP_REMOVED lines=60> */
.L_x_11431:
        /* <DEDUP_REMOVED lines=16> */
.L_x_11435:
        /* <DEDUP_REMOVED lines=14> */
.L_x_11436:
[----:B------:R-:W-:Y:S01]  /*cd20*/  IMAD.WIDE.U32 R30, R124, -0x326172a9, RZ ;  /* 0xcd9e8d577c1e7825 */ /* 0x000fe200078e00ff */
[----:B------:R-:W-:-:S03]  /*cd30*/  LOP3.LUT R22, R73, R27, R55, 0x96, !PT ;  /* 0x0000001b49167212 */ /* 0x000fc600078e9637 */
[----:B------:R-:W-:Y:S01]  /*cd40*/  HFMA2 R68, -RZ, RZ, 0, 0 ;  /* 0x00000000ff447431 */ /* 0x000fe200000001ff */
[----:B------:R-:W-:Y:S01]  /*cd50*/  IADD3 R19, PT, PT, R54, -0x61c88647, RZ ;  /* 0x9e3779b936137810 */ /* 0x000fe20007ffe0ff */
        /* <DEDUP_REMOVED lines=52> */
[----:B------:R-:W-:-:S05]  /*d0a0*/  IMAD.WIDE.U32 R22, R22, -0x2daee0ad, RZ ;  /* 0xd2511f5316167825 */ /* 0x000fca00078e00ff */
[----:B------:R-:W-:Y:S02]  /*d0b0*/  LOP3.LUT R120, R19, R120, R23, 0x96, !PT ;  /* 0x0000007813787212 */ /* 0x000fe400078e9617 */
[----:B------:R-:W-:Y:S01]  /*d0c0*/  MOV R19, R24 ;  /* 0x0000001800137202 */ /* 0x000fe20000000f00 */
[----:B------:R-:W-:-:S07]  /*d0d0*/  IMAD.MOV.U32 R24, RZ, RZ, R22 ;  /* 0x000000ffff187224 */ /* 0x000fce00078e0016 */
.L_x_11434:
        /* <DEDUP_REMOVED lines=35> */
.L_x_11412:
        /* <DEDUP_REMOVED lines=15> */
.L_x_11439:
        /* <DEDUP_REMOVED lines=12> */
.L_x_11440:
        /* <DEDUP_REMOVED lines=60> */
.L_x_11438:
[----:B------:R-:W-:Y:S01]  /*d880*/  ISETP.NE.AND P3, PT, R22, 0x1, PT ;  /* 0x000000011600780c */ /* 0x000fe20003f65270 */
[----:B------:R-:W-:Y:S01]  /*d890*/  HFMA2 R20, -RZ, RZ, 0, 1.1920928955078125e-07 ;  /* 0x00000002ff147431 */ /* 0x000fe200000001ff */
[----:B------:R-:W-:-:S05]  /*d8a0*/  I2FP.F32.U32 R21, R21 ;  /* 0x0000001500157245 */ /* 0x000fca0000201000 */
        /* <DEDUP_REMOVED lines=12> */
.L_x_11442:
        /* <DEDUP_REMOVED lines=12> */
.L_x_11443:
        /* <DEDUP_REMOVED lines=60> */
.L_x_11441:
[----:B------:R-:W-:Y:S02]  /*ddf0*/  ISETP.NE.AND P4, PT, R20, 0x1, PT ;  /* 0x000000011400780c */ /* 0x000fe40003f85270 */
[----:B------:R-:W-:Y:S02]  /*de00*/  I2FP.F32.U32 R21, R21 ;  /* 0x0000001500157245 */ /* 0x000fe40000201000 */
[----:B------:R-:W-:-:S03]  /*de10*/  MOV R22, 0x2 ;  /* 0x0000000200167802 */ /* 0x000fc60000000f00 */
        /* <DEDUP_REMOVED lines=12> */
.L_x_11445:
        /* <DEDUP_REMOVED lines=12> */
.L_x_11446:
        /* <DEDUP_REMOVED lines=60> */
.L_x_11444:
        /* <DEDUP_REMOVED lines=15> */
.L_x_11448:
        /* <DEDUP_REMOVED lines=12> */
.L_x_11449:
        /* <DEDUP_REMOVED lines=17> */
[----:B------:R-:W-:Y:S01]  /*e620*/  LOP3.LUT R30, R21, R20, R27, 0x96, !PT ;  /* 0x00000014151e7212 */ /* 0x000fe200078e961b */
[----:B------:R-:W-:Y:S02]  /*e630*/  IMAD.MOV.U32 R68, RZ, RZ, RZ ;  /* 0x000000ffff447224 */ /* 0x000fe400078e00ff */
        /* <DEDUP_REMOVED lines=40> */
[----:B------:R-:W-:-:S07]  /*e8c0*/  MOV R24, R20 ;  /* 0x0000001400187202 */ /* 0x000fce0000000f00 */
.L_x_11447:
        /* <DEDUP_REMOVED lines=16> */
.L_x_11437:
[----:B------:R-:W-:Y:S01]  /*e9d0*/  SEL R25, RZ, 0x1000000, !P5 ;  /* 0x01000000ff197807 */ /* 0x000fe20006800000 */
[C---:B------:R-:W-:Y:S01]  /*e9e0*/  IMAD.WIDE.U32 R64, R71.reuse, 0x10, R56 ;  /* 0x0000001047407825 */ /* 0x040fe200078e0038 */
[----:B------:R-:W-:Y:S01]  /*e9f0*/  SEL R26, RZ, 0x10000, !P4 ;  /* 0x00010000ff1a7807 */ /* 0x000fe20006000000 */
[----:B------:R-:W0:Y:S01]  /*ea00*/  @P0 LDC.64 R22, c[0x0][0x398] ;  /* 0x0000e600ff160b82 */ /* 0x000e220000000a00 */
[----:B------:R-:W-:Y:S01]  /*ea10*/  SEL R27, RZ, 0x100, !P3 ;  /* 0x00000100ff1b7807 */ /* 0x000fe20005800000 */
[----:B------:R-:W-:Y:S01]  /*ea20*/  IMAD.WIDE.U32 R66, R71, 0x4, R58 ;  /* 0x0000000447427825 */ /* 0x000fe200078e003a */
[----:B------:R1:W-:Y:S01]  /*ea30*/  STG.E.128 desc[UR8][R64.64], R16 ;  /* 0x0000001040007986 */ /* 0x0003e2000c101d08 */
[----:B------:R-:W-:Y:S02]  /*ea40*/  IADD3 R121, PT, PT, R61, 0x300, RZ ;  /* 0x000003003d797810 */ /* 0x000fe40007ffe0ff */
[----:B------:R-:W-:Y:S02]  /*ea50*/  IADD3 R25, PT, PT, R27, R25, R26 ;  /* 0x000000191b197210 */ /* 0x000fe40007ffe01a */
[----:B------:R-:W-:Y:S01]  /*ea60*/  SEL R26, RZ, 0x1, !P2 ;  /* 0x00000001ff1a7807 */ /* 0x000fe20005000000 */
[----:B------:R-:W2:Y:S04]  /*ea70*/  @P1 LDC.64 R20, c[0x0][0x3a0] ;  /* 0x0000e800ff141b82 */ /* 0x000ea80000000a00 */
[----:B------:R-:W-:-:S02]  /*ea80*/  IMAD.IADD R25, R25, 0x1, R26 ;  /* 0x0000000119197824 */ /* 0x000fc400078e021a */
[----:B------:R-:W-:-:S03]  /*ea90*/  IMAD.WIDE.U32 R26, R121, 0x10, R28 ;  /* 0x00000010791a7825 */ /* 0x000fc600078e001c */
[----:B------:R1:W-:Y:S01]  /*eaa0*/  STG.E desc[UR8][R66.64], R25 ;  /* 0x0000001942007986 */ /* 0x0003e2000c101908 */
[----:B0-----:R-:W-:-:S04]  /*eab0*/  @P0 IMAD.WIDE.U32 R30, R121, 0x10, R22 ;  /* 0x00000010791e0825 */ /* 0x001fc800078e0016 */
[----:B--2---:R-:W-:Y:S01]  /*eac0*/  @P1 IMAD.WIDE.U32 R62, R121, 0x10, R20 ;  /* 0x00000010793e1825 */ /* 0x004fe200078e0014 */
[----:B-1----:R-:W-:Y:S06]  /*ead0*/  @!P0 BRA `(.L_x_11450) ;  /* 0x00000000002c8947 */ /* 0x002fec0003800000 */
[----:B------:R-:W0:Y:S01]  /*eae0*/  LDC.64 R20, c[0x0][0x3b8] ;  /* 0x0000ee00ff147b82 */ /* 0x000e220000000a00 */
[----:B------:R-:W-:Y:S02]  /*eaf0*/  SHF.L.U32 R23, R78, 0x10, RZ ;  /* 0x000000104e177819 */ /* 0x000fe400000006ff */
[----:B------:R-:W-:Y:S02]  /*eb00*/  LOP3.LUT R22, R79, 0xffff, RZ, 0xc0, !PT ;  /* 0x0000ffff4f167812 */ /* 0x000fe400078ec0ff */
[----:B------:R-:W-:Y:S02]  /*eb10*/  LOP3.LUT R23, R23, 0xff0000, RZ, 0xc0, !PT ;  /* 0x00ff000017177812 */ /* 0x000fe400078ec0ff */
[----:B------:R-:W-:-:S03]  /*eb20*/  LOP3.LUT R25, R77, 0xff, RZ, 0xc0, !PT ;  /* 0x000000ff4d197812 */ /* 0x000fc600078ec0ff */
[----:B------:R-:W-:Y:S01]  /*eb30*/  IMAD R22, R22, 0x1000000, R23 ;  /* 0x0100000016167824 */ /* 0x000fe200078e0217 */
[----:B------:R-:W-:-:S04]  /*eb40*/  LOP3.LUT R23, R76, 0xff, RZ, 0xc0, !PT ;  /* 0x000000ff4c177812 */ /* 0x000fc800078ec0ff */
[----:B------:R-:W-:-:S05]  /*eb50*/  LEA R22, R25, R22, 0x8 ;  /* 0x0000001619167211 */ /* 0x000fca00078e40ff */
[----:B------:R-:W-:Y:S02]  /*eb60*/  IMAD.IADD R23, R22, 0x1, R23 ;  /* 0x0000000116177824 */ /* 0x000fe400078e0217 */
[----:B0-----:R-:W-:-:S05]  /*eb70*/  IMAD.WIDE.U32 R20, R71, 0x4, R20 ;  /* 0x0000000447147825 */ /* 0x001fca00078e0014 */
[----:B------:R0:W-:Y:S02]  /*eb80*/  STG.E desc[UR8][R20.64], R23 ;  /* 0x0000001714007986 */ /* 0x0001e4000c101908 */
.L_x_11450:
[----:B------:R1:W5:Y:S04]  /*eb90*/  @P0 LDG.E.128 R80, desc[UR8][R30.64] ;  /* 0x000000081e500981 */ /* 0x000368000c1e1d00 */
[----:B------:R1:W5:Y:S04]  /*eba0*/  @P1 LDG.E.128 R4, desc[UR8][R62.64] ;  /* 0x000000083e041981 */ /* 0x000368000c1e1d00 */
[----:B0-----:R1:W5:Y:S01]  /*ebb0*/  LDG.E.128 R20, desc[UR8][R26.64] ;  /* 0x000000081a147981 */ /* 0x001362000c1e1d00 */
[----:B------:R-:W-:Y:S05]  /*ebc0*/  @!P0 BRA `(.L_x_11451) ;  /* 0x0000002c00788947 */ /* 0x000fea0003800000 */
        /* <DEDUP_REMOVED lines=15> */
.L_x_11453:
        /* <DEDUP_REMOVED lines=12> */
.L_x_11454:
        /* <DEDUP_REMOVED lines=52> */
[----:B------:R-:W-:Y:S02]  /*f0c0*/  LOP3.LUT R25, R25, R64, R31, 0x96, !PT ;  /* 0x0000004019197212 */ /* 0x000fe400078e961f */
[----:B------:R-:W-:-:S03]  /*f0d0*/  LOP3.LUT R119, R119, R30, R123, 0x96, !PT ;  /* 0x0000001e77777212 */ /* 0x000fc600078e967b */
[----:B------:R-:W-:-:S04]  /*f0e0*/  IMAD.WIDE.U32 R62, R25, -0x2daee0ad, RZ ;  /* 0xd2511f53193e7825 */ /* 0x000fc800078e00ff */
[----:B------:R-:W-:Y:S01]  /*f0f0*/  VIADD R25, R55, 0x96a522ad ;  /* 0x96a522ad37197836 */ /* 0x000fe20000000000 */
[----:B------:R-:W-:-:S04]  /*f100*/  MOV R30, R62 ;  /* 0x0000003e001e7202 */ /* 0x000fc80000000f00 */
[----:B------:R-:W-:Y:S01]  /*f110*/  LOP3.LUT R120, R25, R26, R63, 0x96, !PT ;  /* 0x0000001a19787212 */ /* 0x000fe200078e963f */
[----:B------:R-:W-:Y:S02]  /*f120*/  HFMA2 R26, -RZ, RZ, 0, 0 ;  /* 0x00000000ff1a7431 */ /* 0x000fe400000001ff */
[----:B------:R-:W-:-:S07]  /*f130*/  IMAD.MOV.U32 R25, RZ, RZ, R24 ;  /* 0x000000ffff197224 */ /* 0x000fce00078e0018 */
.L_x_11452:
[----:B------:R-:W-:Y:S01]  /*f140*/  ISETP.NE.AND P3, PT, R26, 0x1, PT ;  /* 0x000000011a00780c */ /* 0x000fe20003f65270 */
[----:B-----5:R-:W-:Y:S01]  /*f150*/  FMUL.FTZ R20, R20, UR5 ;  /* 0x0000000514147c20 */ /* 0x020fe20008410000 */
        /* <DEDUP_REMOVED lines=14> */
.L_x_11456:
        /* <DEDUP_REMOVED lines=12> */
.L_x_11457:
        /* <DEDUP_REMOVED lines=57> */
[----:B------:R-:W-:Y:S02]  /*f690*/  LOP3.LUT R120, R27, R26, R25, 0x96, !PT ;  /* 0x0000001a1b787212 */ /* 0x000fe400078e9619 */
[----:B------:R-:W-:Y:S01]  /*f6a0*/  MOV R25, R30 ;  /* 0x0000001e00197202 */ /* 0x000fe20000000f00 */
[----:B------:R-:W-:-:S07]  /*f6b0*/  IMAD.MOV.U32 R30, RZ, RZ, R24 ;  /* 0x000000ffff1e7224 */ /* 0x000fce00078e0018 */
.L_x_11455:
        /* <DEDUP_REMOVED lines=14> */
.L_x_11459:
        /* <DEDUP_REMOVED lines=12> */
.L_x_11460:
        /* <DEDUP_REMOVED lines=55> */
[----:B------:R-:W-:-:S05]  /*fbd0*/  IMAD.WIDE.U32 R26, R26, -0x2daee0ad, RZ ;  /* 0xd2511f531a1a7825 */ /* 0x000fca00078e00ff */
[----:B------:R-:W-:Y:S02]  /*fbe0*/  LOP3.LUT R120, R25, R62, R27, 0x96, !PT ;  /* 0x0000003e19787212 */ /* 0x000fe400078e961b */
[----:B------:R-:W-:Y:S01]  /*fbf0*/  MOV R27, R30 ;  /* 0x0000001e001b7202 */ /* 0x000fe20000000f00 */
[----:B------:R-:W-:Y:S02]  /*fc00*/  IMAD.MOV.U32 R30, RZ, RZ, R26 ;  /* 0x000000ffff1e7224 */ /* 0x000fe400078e001a */
[----:B------:R-:W-:-:S07]  /*fc10*/  HFMA2 R26, -RZ, RZ, 0, 0 ;  /* 0x00000000ff1a7431 */ /* 0x000fce00000001ff */
.L_x_11458:
        /* <DEDUP_REMOVED lines=16> */
.L_x_11462:
        /* <DEDUP_REMOVED lines=12> */
.L_x_11463:
        /* <DEDUP_REMOVED lines=48> */
[----:B------:R-:W-:Y:S02]  /*100e0*/  HFMA2 R31, -RZ, RZ, 0, 0 ;  /* 0x00000000ff1f7431 */ /* 0x000fe400000001ff */
        /* <DEDUP_REMOVED lines=10> */
[----:B------:R-:W-:-:S07]  /*10190*/  IMAD.MOV.U32 R30, RZ, RZ, R26 ;  /* 0x000000ffff1e7224 */ /* 0x000fce00078e001a */
.L_x_11461:
        /* <DEDUP_REMOVED lines=14> */
.L_x_11465:
        /* <DEDUP_REMOVED lines=12> */
.L_x_11466:
        /* <DEDUP_REMOVED lines=47> */
[----:B------:R-:W-:Y:S02]  /*10630*/  IADD3 R31, PT, PT, R55, -0x24c28bd8, RZ ;  /* 0xdb3d7428371f7810 */ /* 0x000fe40007ffe0ff */
[----:B------:R-:W-:Y:S01]  /*10640*/  IADD3 R119, PT, PT, R54, -0x700cb87f, RZ ;  /* 0x8ff3478136777810 */ /* 0x000fe20007ffe0ff */
        /* <DEDUP_REMOVED lines=11> */
.L_x_11464:
        /* <DEDUP_REMOVED lines=16> */
.L_x_11468:
        /* <DEDUP_REMOVED lines=12> */
.L_x_11469:
        /* <DEDUP_REMOVED lines=60> */
.L_x_11467:
        /* <DEDUP_REMOVED lines=14> */
.L_x_11471:
        /* <DEDUP_REMOVED lines=12> */
.L_x_11472:
        /* <DEDUP_REMOVED lines=60> */
.L_x_11470:
        /* <DEDUP_REMOVED lines=16> */
.L_x_11474:
        /* <DEDUP_REMOVED lines=14> */
.L_x_11475:
        /* <DEDUP_REMOVED lines=60> */
.L_x_11473:
        /* <DEDUP_REMOVED lines=35> */
.L_x_11451:
        /* <DEDUP_REMOVED lines=15> */
.L_x_11478:
        /* <DEDUP_REMOVED lines=12> */
.L_x_11479:
        /* <DEDUP_REMOVED lines=56> */
[----:B------:R-:W-:Y:S02]  /*11ee0*/  LOP3.LUT R119, R119, R64, R123, 0x96, !PT ;  /* 0x0000004077777212 */ /* 0x000fe400078e967b */
[----:B------:R-:W-:Y:S01]  /*11ef0*/  LOP3.LUT R120, R25, R62, R31, 0x96, !PT ;  /* 0x0000003e19787212 */ /* 0x000fe200078e961f */
[----:B------:R-:W-:-:S07]  /*11f00*/  IMAD.MOV.U32 R25, RZ, RZ, R24 ;  /* 0x000000ffff197224 */ /* 0x000fce00078e0018 */
.L_x_11477:
[----:B------:R-:W-:Y:S01]  /*11f10*/  ISETP.NE.AND P3, PT, R26, 0x1, PT ;  /* 0x000000011a00780c */ /* 0x000fe20003f65270 */
[----:B------:R-:W-:Y:S01]  /*11f20*/  IMAD.MOV.U32 R24, RZ, RZ, 0x2 ;  /* 0x00000002ff187424 */ /* 0x000fe200078e00ff */
[----:B------:R-:W-:-:S05]  /*11f30*/  I2FP.F32.U32 R25, R25 ;  /* 0x0000001900197245 */ /* 0x000fca0000201000 */
        /* <DEDUP_REMOVED lines=12> */
.L_x_11481:
        /* <DEDUP_REMOVED lines=12> */
.L_x_11482:
        /* <DEDUP_REMOVED lines=60> */
.L_x_11480:
        /* <DEDUP_REMOVED lines=15> */
.L_x_11484:
        /* <DEDUP_REMOVED lines=12> */
.L_x_11485:
        /* <DEDUP_REMOVED lines=60> */
.L_x_11483:
        /* <DEDUP_REMOVED lines=15> */
.L_x_11487:
        /* <DEDUP_REMOVED lines=12> */
.L_x_11488:
        /* <DEDUP_REMOVED lines=60> */
.L_x_11486:
        /* <DEDUP_REMOVED lines=16> */
.L_x_11476:
[----:B------:R-:W-:Y:S01]  /*13060*/  SEL R24, RZ, 0x1000000, !P5 ;  /* 0x01000000ff187807 */ /* 0x000fe20006800000 */
[----:B------:R-:W-:Y:S01]  /*13070*/  IMAD.WIDE.U32 R66, R121, 0x10, R56 ;  /* 0x0000001079427825 */ /* 0x000fe200078e0038 */
[----:B------:R-:W-:Y:S01]  /*13080*/  SEL R25, RZ, 0x10000, !P4 ;  /* 0x00010000ff197807 */ /* 0x000fe20006000000 */
[----:B------:R-:W0:Y:S01]  /*13090*/  @P0 LDC.64 R62, c[0x0][0x398] ;  /* 0x0000e600ff3e0b82 */ /* 0x000e220000000a00 */
[----:B------:R-:W-:Y:S01]  /*130a0*/  SEL R26, RZ, 0x100, !P3 ;  /* 0x00000100ff1a7807 */ /* 0x000fe20005800000 */
[----:B------:R-:W-:Y:S01]  /*130b0*/  VIADD R123, R61, 0x400 ;  /* 0x000004003d7b7836 */ /* 0x000fe20000000000 */
[----:B------:R1:W-:Y:S02]  /*130c0*/  STG.E.128 desc[UR8][R66.64], R20 ;  /* 0x0000001442007986 */ /* 0x0003e4000c101d08 */
[----:B------:R-:W-:Y:S01]  /*130d0*/  IADD3 R24, PT, PT, R26, R24, R25 ;  /* 0x000000181a187210 */ /* 0x000fe20007ffe019 */
[----:B------:R-:W-:Y:S01]  /*130e0*/  IMAD.WIDE.U32 R26, R123, 0x10, R28 ;  /* 0x000000107b1a7825 */ /* 0x000fe200078e001c */
[----:B------:R-:W-:Y:S01]  /*130f0*/  SEL R25, RZ, 0x1, !P2 ;  /* 0x00000001ff197807 */ /* 0x000fe20005000000 */
[----:B------:R-:W2:Y:S03]  /*13100*/  @P1 LDC.64 R64, c[0x0][0x3a0] ;  /* 0x0000e800ff401b82 */ /* 0x000ea60000000a00 */
[----:B------:R-:W-:Y:S01]  /*13110*/  IADD3 R31, PT, PT, R24, R25, RZ ;  /* 0x00000019181f7210 */ /* 0x000fe20007ffe0ff */
[----:B------:R-:W-:-:S05]  /*13120*/  IMAD.WIDE.U32 R24, R121, 0x4, R58 ;  /* 0x0000000479187825 */ /* 0x000fca00078e003a */
[----:B------:R1:W-:Y:S01]  /*13130*/  STG.E desc[UR8][R24.64], R31 ;  /* 0x0000001f18007986 */ /* 0x0003e2000c101908 */
[----:B0-----:R-:W-:-:S04]  /*13140*/  @P0 IMAD.WIDE.U32 R62, R123, 0x10, R62 ;  /* 0x000000107b3e0825 */ /* 0x001fc800078e003e */
[----:B--2---:R-:W-:Y:S01]  /*13150*/  @P1 IMAD.WIDE.U32 R64, R123, 0x10, R64 ;  /* 0x000000107b401825 */ /* 0x004fe200078e0040 */
[----:B-1----:R-:W-:Y:S06]  /*13160*/  @!P0 BRA `(.L_x_11489) ;  /* 0x00000000002c8947 */ /* 0x002fec0003800000 */
[----:B------:R-:W0:Y:S01]  /*13170*/  LDC.64 R24, c[0x0][0x3b8] ;  /* 0x0000ee00ff187b82 */ /* 0x000e220000000a00 */
[----:B------:R-:W-:Y:S01]  /*13180*/  IMAD.U32 R60, R78, 0x10000, RZ ;  /* 0x000100004e3c7824 */ /* 0x000fe200078e00ff */
[----:B------:R-:W-:Y:S02]  /*13190*/  LOP3.LUT R31, R79, 0xffff, RZ, 0xc0, !PT ;  /* 0x0000ffff4f1f7812 */ /* 0x000fe400078ec0ff */
[----:B------:R-:W-:Y:S02]  /*131a0*/  LOP3.LUT R66, R77, 0xff, RZ, 0xc0, !PT ;  /* 0x000000ff4d427812 */ /* 0x000fe400078ec0ff */
[----:B------:R-:W-:-:S04]  /*131b0*/  LOP3.LUT R60, R60, 0xff0000, RZ, 0xc0, !PT ;  /* 0x00ff00003c3c7812 */ /* 0x000fc800078ec0ff */
[----:B------:R-:W-:Y:S02]  /*131c0*/  LEA R31, R31, R60, 0x18 ;  /* 0x0000003c1f1f7211 */ /* 0x000fe400078ec0ff */
[----:B------:R-:W-:-:S03]  /*131d0*/  LOP3.LUT R60, R76, 0xff, RZ, 0xc0, !PT ;  /* 0x000000ff4c3c7812 */ /* 0x000fc600078ec0ff */
[----:B------:R-:W-:-:S05]  /*131e0*/  IMAD R31, R66, 0x100, R31 ;  /* 0x00000100421f7824 */ /* 0x000fca00078e021f */
[----:B------:R-:W-:Y:S01]  /*131f0*/  IADD3 R31, PT, PT, R31, R60, RZ ;  /* 0x0000003c1f1f7210 */ /* 0x000fe20007ffe0ff */
[----:B0-----:R-:W-:-:S05]  /*13200*/  IMAD.WIDE.U32 R24, R121, 0x4, R24 ;  /* 0x0000000479187825 */ /* 0x001fca00078e0018 */
[----:B------:R0:W-:Y:S02]  /*13210*/  STG.E desc[UR8][R24.64], R31 ;  /* 0x0000001f18007986 */ /* 0x0001e4000c101908 */
.L_x_11489:
        /* <DEDUP_REMOVED lines=19> */
.L_x_11492:
        /* <DEDUP_REMOVED lines=12> */
.L_x_11493:
        /* <DEDUP_REMOVED lines=55> */
[----:B------:R-:W-:Y:S01]  /*13780*/  MOV R60, R62 ;  /* 0x0000003e003c7202 */ /* 0x000fe20000000f00 */
[----:B------:R-:W-:Y:S02]  /*13790*/  HFMA2 R62, -RZ, RZ, 0, 0 ;  /* 0x00000000ff3e7431 */ /* 0x000fe400000001ff */
[----:B------:R-:W-:Y:S01]  /*137a0*/  IMAD.MOV.U32 R122, RZ, RZ, R118 ;  /* 0x000000ffff7a7224 */ /* 0x000fe200078e0076 */
[----:B------:R-:W-:Y:S02]  /*137b0*/  LOP3.LUT R120, R65, R64, R63, 0x96, !PT ;  /* 0x0000004041787212 */ /* 0x000fe400078e963f */
[----:B------:R-:W-:Y:S01]  /*137c0*/  LOP3.LUT R119, R31, R66, R119, 0x96, !PT ;  /* 0x000000421f777212 */ /* 0x000fe200078e9677 */
[----:B------:R-:W-:-:S07]  /*137d0*/  IMAD.MOV.U32 R31, RZ, RZ, R30 ;  /* 0x000000ffff1f7224 */ /* 0x000fce00078e001e */
.L_x_11491:
        /* <DEDUP_REMOVED lines=16> */
.L_x_11495:
        /* <DEDUP_REMOVED lines=12> */
.L_x_11496:
        /* <DEDUP_REMOVED lines=61> */
.L_x_11494:
        /* <DEDUP_REMOVED lines=14> */
.L_x_11498:
        /* <DEDUP_REMOVED lines=12> */
.L_x_11499:
        /* <DEDUP_REMOVED lines=61> */
.L_x_11497:
        /* <DEDUP_REMOVED lines=16> */
.L_x_11501:
        /* <DEDUP_REMOVED lines=12> */
.L_x_11502:
        /* <DEDUP_REMOVED lines=57> */
[----:B------:R-:W-:Y:S01]  /*14830*/  IMAD.MOV.U32 R64, RZ, RZ, RZ ;  /* 0x000000ffff407224 */ /* 0x000fe200078e00ff */
[----:B------:R-:W-:Y:S01]  /*14840*/  LOP3.LUT R120, R31, R66, R63, 0x96, !PT ;  /* 0x000000421f787212 */ /* 0x000fe200078e963f */
[----:B------:R-:W-:Y:S01]  /*14850*/  IMAD.MOV.U32 R31, RZ, RZ, R60 ;  /* 0x000000ffff1f7224 */ /* 0x000fe200078e003c */
[----:B------:R-:W-:-:S07]  /*14860*/  MOV R60, R62 ;  /* 0x0000003e003c7202 */ /* 0x000fce0000000f00 */
.L_x_11500:
        /* <DEDUP_REMOVED lines=14> */
.L_x_11504:
        /* <DEDUP_REMOVED lines=12> */
.L_x_11505:
        /* <DEDUP_REMOVED lines=61> */
.L_x_11503:
        /* <DEDUP_REMOVED lines=16> */
.L_x_11507:
        /* <DEDUP_REMOVED lines=12> */
.L_x_11508:
        /* <DEDUP_REMOVED lines=61> */
.L_x_11506:
        /* <DEDUP_REMOVED lines=14> */
.L_x_11510:
        /* <DEDUP_REMOVED lines=12> */
.L_x_11511:
        /* <DEDUP_REMOVED lines=61> */
.L_x_11509:
        /* <DEDUP_REMOVED lines=16> */
.L_x_11513:
        /* <DEDUP_REMOVED lines=14> */
.L_x_11514:
        /* <DEDUP_REMOVED lines=39> */
[----:B------:R-:W-:Y:S01]  /*15d30*/  VIADD R27, R54, 0xb54cda56 ;  /* 0xb54cda56361b7836 */ /* 0x000fe20000000000 */
[----:B------:R-:W-:Y:S01]  /*15d40*/  IADD3 R65, PT, PT, R55, -0x24c28bd8, RZ ;  /* 0xdb3d742837417810 */ /* 0x000fe20007ffe0ff */
[----:B------:R-:W-:-:S03]  /*15d50*/  IMAD.WIDE.U32 R118, R118, -0x326172a9, RZ ;  /* 0xcd9e8d5776767825 */ /* 0x000fc600078e00ff */
[----:B------:R-:W-:Y:S02]  /*15d60*/  LOP3.LUT R27, R27, R62, R67, 0x96, !PT ;  /* 0x0000003e1b1b7212 */ /* 0x000fe400078e9643 */
[----:B------:R-:W-:-:S03]  /*15d70*/  LOP3.LUT R63, R63, R66, R119, 0x96, !PT ;  /* 0x000000423f3f7212 */ /* 0x000fc600078e9677 */
[----:B------:R-:W-:-:S04]  /*15d80*/  IMAD.WIDE.U32 R126, R27, -0x2daee0ad, RZ ;  /* 0xd2511f531b7e7825 */ /* 0x000fc800078e00ff */
        /* <DEDUP_REMOVED lines=16> */
.L_x_11512:
        /* <DEDUP_REMOVED lines=35> */
.L_x_11490:
        /* <DEDUP_REMOVED lines=15> */
.L_x_11517:
        /* <DEDUP_REMOVED lines=12> */
.L_x_11518:
        /* <DEDUP_REMOVED lines=54> */
[----:B------:R-:W-:Y:S01]  /*165d0*/  MOV R122, R118 ;  /* 0x00000076007a7202 */ /* 0x000fe20000000f00 */
[----:B------:R-:W-:Y:S01]  /*165e0*/  IMAD.WIDE.U32 R64, R64, -0x2daee0ad, RZ ;  /* 0xd2511f5340407825 */ /* 0x000fe200078e00ff */
[----:B------:R-:W-:Y:S02]  /*165f0*/  LOP3.LUT R119, R31, R66, R119, 0x96, !PT ;  /* 0x000000421f777212 */ /* 0x000fe400078e9677 */
[----:B------:R-:W-:Y:S01]  /*16600*/  MOV R31, R30 ;  /* 0x0000001e001f7202 */ /* 0x000fe20000000f00 */
[----:B------:R-:W-:Y:S01]  /*16610*/  IMAD.MOV.U32 R60, RZ, RZ, R64 ;  /* 0x000000ffff3c7224 */ /* 0x000fe200078e0040 */
[----:B------:R-:W-:Y:S01]  /*16620*/  LOP3.LUT R120, R63, R62, R65, 0x96, !PT ;  /* 0x0000003e3f787212 */ /* 0x000fe200078e9641 */
[----:B------:R-:W-:-:S07]  /*16630*/  IMAD.MOV.U32 R62, RZ, RZ, RZ ;  /* 0x000000ffff3e7224 */ /* 0x000fce00078e00ff */
.L_x_11516:
[----:B------:R-:W-:Y:S01]  /*16640*/  ISETP.NE.AND P3, PT, R62, 0x1, PT ;  /* 0x000000013e00780c */ /* 0x000fe20003f65270 */
[----:B------:R-:W-:Y:S01]  /*16650*/  IMAD.MOV.U32 R30, RZ, RZ, R122 ;  /* 0x000000ffff1e7224 */ /* 0x000fe200078e007a */
[----:B------:R-:W-:Y:S02]  /*16660*/  I2FP.F32.U32 R31, R31 ;  /* 0x0000001f001f7245 */ /* 0x000fe40000201000 */
        /* <DEDUP_REMOVED lines=12> */
.L_x_11520:
        /* <DEDUP_REMOVED lines=12> */
.L_x_11521:
        /* <DEDUP_REMOVED lines=61> */
.L_x_11519:
        /* <DEDUP_REMOVED lines=15> */
.L_x_11523:
        /* <DEDUP_REMOVED lines=12> */
.L_x_11524:
        /* <DEDUP_REMOVED lines=61> */
.L_x_11522:
        /* <DEDUP_REMOVED lines=15> */
.L_x_11526:
        /* <DEDUP_REMOVED lines=12> */
.L_x_11527:
        /* <DEDUP_REMOVED lines=61> */
.L_x_11525:
        /* <DEDUP_REMOVED lines=16> */
.L_x_11515:
[----:B------:R-:W-:Y:S01]  /*177c0*/  SEL R64, RZ, 0x1000000, !P5 ;  /* 0x01000000ff407807 */ /* 0x000fe20006800000 */
[----:B------:R-:W0:Y:S01]  /*177d0*/  @P0 LDC.64 R30, c[0x0][0x398] ;  /* 0x0000e600ff1e0b82 */ /* 0x000e220000000a00 */
[----:B------:R-:W-:Y:S01]  /*177e0*/  SEL R65, RZ, 0x10000, !P4 ;  /* 0x00010000ff417807 */ /* 0x000fe20006000000 */
[----:B------:R-:W-:Y:S01]  /*177f0*/  VIADD R125, R61, 0x500 ;  /* 0x000005003d7d7836 */ /* 0x000fe20000000000 */
[----:B------:R-:W-:-:S03]  /*17800*/  SEL R66, RZ, 0x100, !P3 ;  /* 0x00000100ff427807 */ /* 0x000fc60005800000 */
[----:B------:R-:W-:Y:S01]  /*17810*/  IMAD.WIDE.U32 R28, R125, 0x10, R28 ;  /* 0x000000107d1c7825 */ /* 0x000fe200078e001c */
[----:B------:R-:W-:Y:S01]  /*17820*/  IADD3 R64, PT, PT, R66, R64, R65 ;  /* 0x0000004042407210 */ /* 0x000fe20007ffe041 */
[----:B------:R-:W1:Y:S01]  /*17830*/  @P1 LDC.64 R62, c[0x0][0x3a0] ;  /* 0x0000e800ff3e1b82 */ /* 0x000e620000000a00 */
[----:B------:R-:W-:Y:S01]  /*17840*/  SEL R65, RZ, 0x1, !P2 ;  /* 0x00000001ff417807 */ /* 0x000fe20005000000 */
[----:B------:R-:W-:-:S03]  /*17850*/  IMAD.WIDE.U32 R66, R123, 0x10, R56 ;  /* 0x000000107b427825 */ /* 0x000fc600078e0038 */
[----:B------:R-:W-:Y:S01]  /*17860*/  IADD3 R129, PT, PT, R64, R65, RZ ;  /* 0x0000004140817210 */ /* 0x000fe20007ffe0ff */
[----:B------:R-:W-:Y:S01]  /*17870*/  IMAD.WIDE.U32 R64, R123, 0x4, R58 ;  /* 0x000000047b407825 */ /* 0x000fe200078e003a */
[----:B------:R2:W-:Y:S04]  /*17880*/  STG.E.128 desc[UR8][R66.64], R24 ;  /* 0x0000001842007986 */ /* 0x0005e8000c101d08 */
        /* <DEDUP_REMOVED lines=15> */
.L_x_11528:
[----:B------:R1:W5:Y:S04]  /*17980*/  @P0 LDG.E.128 R80, desc[UR8][R126.64] ;  /* 0x000000087e500981 */ /* 0x000368000c1e1d00 */
[----:B------:R1:W5:Y:S04]  /*17990*/  @P1 LDG.E.128 R4, desc[UR8][R62.64] ;  /* 0x000000083e041981 */ /* 0x000368000c1e1d00 */
[----:B0-----:R-:W5:Y:S01]  /*179a0*/  LDG.E.128 R28, desc[UR8][R28.64] ;  /* 0x000000081c1c7981 */ /* 0x001f62000c1e1d00 */
        /* <DEDUP_REMOVED lines=16> */
.L_x_11531:
        /* <DEDUP_REMOVED lines=12> */
.L_x_11532:
        /* <DEDUP_REMOVED lines=56> */
[----:B------:R-:W-:Y:S02]  /*17ef0*/  IMAD.MOV.U32 R122, RZ, RZ, R64 ;  /* 0x000000ffff7a7224 */ /* 0x000fe400078e0040 */
[----:B------:R-:W-:Y:S01]  /*17f00*/  HFMA2 R64, -RZ, RZ, 0, 0 ;  /* 0x00000000ff407431 */ /* 0x000fe200000001ff */
[----:B------:R-:W-:Y:S01]  /*17f10*/  MOV R118, R62 ;  /* 0x0000003e00767202 */ /* 0x000fe20000000f00 */
[----:B------:R-:W-:Y:S01]  /*17f20*/  IMAD.MOV.U32 R62, RZ, RZ, R60 ;  /* 0x000000ffff3e7224 */ /* 0x000fe200078e003c */
[----:B------:R-:W-:-:S07]  /*17f30*/  LOP3.LUT R120, R67, R66, R63, 0x96, !PT ;  /* 0x0000004243787212 */ /* 0x000fce00078e963f */
.L_x_11530:
        /* <DEDUP_REMOVED lines=16> */
.L_x_11534:
        /* <DEDUP_REMOVED lines=12> */
.L_x_11535:
        /* <DEDUP_REMOVED lines=57> */
[----:B------:R-:W-:Y:S01]  /*18490*/  IMAD.MOV.U32 R28, RZ, RZ, R118 ;  /* 0x000000ffff1c7224 */ /* 0x000fe200078e0076 */
[----:B------:R-:W-:Y:S01]  /*184a0*/  MOV R118, R62 ;  /* 0x0000003e00767202 */ /* 0x000fe20000000f00 */
[----:B------:R-:W-:Y:S01]  /*184b0*/  IMAD.MOV.U32 R62, RZ, RZ, RZ ;  /* 0x000000ffff3e7224 */ /* 0x000fe200078e00ff */
[----:B------:R-:W-:-:S07]  /*184c0*/  LOP3.LUT R120, R65, R64, R63, 0x96, !PT ;  /* 0x0000004041787212 */ /* 0x000fce00078e963f */
.L_x_11533:
        /* <DEDUP_REMOVED lines=14> */
.L_x_11537:
        /* <DEDUP_REMOVED lines=12> */
.L_x_11538:
        /* <DEDUP_REMOVED lines=57> */
[----:B------:R-:W-:Y:S02]  /*18a00*/  IMAD.MOV.U32 R118, RZ, RZ, R64 ;  /* 0x000000ffff767224 */ /* 0x000fe400078e0040 */
[----:B------:R-:W-:Y:S02]  /*18a10*/  HFMA2 R64, -RZ, RZ, 0, 0 ;  /* 0x00000000ff407431 */ /* 0x000fe400000001ff */
[----:B------:R-:W-:Y:S01]  /*18a20*/  IMAD.MOV.U32 R122, RZ, RZ, R126 ;  /* 0x000000ffff7a7224 */ /* 0x000fe200078e007e */
[----:B------:R-:W-:-:S07]  /*18a30*/  LOP3.LUT R119, R119, R66, R127, 0x96, !PT ;  /* 0x0000004277777212 */ /* 0x000fce00078e967f */
.L_x_11536:
        /* <DEDUP_REMOVED lines=16> */
.L_x_11540:
        /* <DEDUP_REMOVED lines=12> */
.L_x_11541:
        /* <DEDUP_REMOVED lines=61> */
.L_x_11539:
        /* <DEDUP_REMOVED lines=14> */
.L_x_11543:
        /* <DEDUP_REMOVED lines=12> */
.L_x_11544:
        /* <DEDUP_REMOVED lines=8> */
[C---:B------:R-:W-:Y:S01]  /*191f0*/  IADD3 R29, PT, PT, R54.reuse, 0x3c6ef372, RZ ;  /* 0x3c6ef372361d7810 */ /* 0x040fe20007ffe0ff */
        /* <DEDUP_REMOVED lines=52> */
.L_x_11542:
[----:B------:R-:W-:Y:S01]  /*19540*/  ISETP.NE.AND P5, PT, R63, 0x1, PT ;  /* 0x000000013f00780c */ /* 0x000fe20003fa5270 */
[----:B------:R-:W-:Y:S01]  /*19550*/  FMUL.FTZ R30, R30, UR5 ;  /* 0x000000051e1e7c20 */ /* 0x000fe20008410000 */
[----:B------:R-:W-:Y:S02]  /*19560*/  I2FP.F32.U32 R29, R28 ;  /* 0x0000001c001d7245 */ /* 0x000fe40000201000 */
[----:B------:R-:W-:-:S03]  /*19570*/  MOV R28, R122 ;  /* 0x0000007a001c7202 */ /* 0x000fc60000000f00 */
[----:B------:R-:W-:-:S05]  /*19580*/  FFMA.FTZ R29, R29, R0, 1.1641532182693481445e-10 ;  /* 0x2f0000001d1d7423 */ /* 0x000fca0000010000 */
[----:B------:R-:W-:Y:S01]  /*19590*/  FSETP.LE.FTZ.AND P4, PT, R29, UR4, PT ;  /* 0x000000041d007c0b */ /* 0x000fe2000bf93000 */
[----:B------:R-:W-:Y:S01]  /*195a0*/  IMAD.MOV.U32 R29, RZ, RZ, 0x2 ;  /* 0x00000002ff1d7424 */ /* 0x000fe200078e00ff */
[----:B------:R-:W-:Y:S11]  /*195b0*/  @!P5 BRA `(.L_x_11545) ;  /* 0x000000040044d947 */ /* 0x000ff60003800000 */
        /* <DEDUP_REMOVED lines=8> */
.L_x_11546:
        /* <DEDUP_REMOVED lines=12> */
.L_x_11547:
        /* <DEDUP_REMOVED lines=61> */
.L_x_11545:
        /* <DEDUP_REMOVED lines=14> */
.L_x_11549:
        /* <DEDUP_REMOVED lines=12> */
.L_x_11550:
        /* <DEDUP_REMOVED lines=57> */
[----:B------:R-:W-:Y:S02]  /*1a000*/  IMAD.MOV.U32 R118, RZ, RZ, R62 ;  /* 0x000000ffff767224 */ /* 0x000fe400078e003e */
[----:B------:R-:W-:Y:S01]  /*1a010*/  HFMA2 R62, -RZ, RZ, 0, 0 ;  /* 0x00000000ff3e7431 */ /* 0x000fe200000001ff */
[----:B------:R-:W-:Y:S01]  /*1a020*/  LOP3.LUT R119, R119, R64, R67, 0x96, !PT ;  /* 0x0000004077777212 */ /* 0x000fe200078e9643 */
[----:B------:R-:W-:-:S07]  /*1a030*/  IMAD.MOV.U32 R122, RZ, RZ, R66 ;  /* 0x000000ffff7a7224 */ /* 0x000fce00078e0042 */
.L_x_11548:
        /* <DEDUP_REMOVED lines=16> */
.L_x_11552:
        /* <DEDUP_REMOVED lines=14> */
.L_x_11553:
        /* <DEDUP_REMOVED lines=61> */
.L_x_11551:
[----:B------:R-:W-:Y:S01]  /*1a5f0*/  FMUL.FTZ R63, R80, UR5 ;  /* 0x00000005503f7c20 */ /* 0x000fe20008410000 */
[----:B------:R-:W-:Y:S01]  /*1a600*/  FSETP.GTU.FTZ.AND P6, PT, R68, UR4, PT ;  /* 0x0000000444007c0b */ /* 0x000fe2000bfdc000 */
[----:B------:R-:W-:Y:S01]  /*1a610*/  FMUL.FTZ R31, R81, UR5 ;  /* 0x00000005511f7c20 */ /* 0x000fe20008410000 */
[----:B------:R-:W-:Y:S01]  /*1a620*/  I2FP.F32.U32 R29, R28 ;  /* 0x0000001c001d7245 */ /* 0x000fe20000201000 */
[----:B------:R-:W-:Y:S01]  /*1a630*/  FMUL.FTZ R28, R82, UR5 ;  /* 0x00000005521c7c20 */ /* 0x000fe20008410000 */
[----:B------:R-:W-:Y:S02]  /*1a640*/  FSEL R63, R63, RZ, !P6 ;  /* 0x000000ff3f3f7208 */ /* 0x000fe40007000000 */
[----:B------:R-:W-:Y:S01]  /*1a650*/  SEL R62, RZ, 0x1, P6 ;  /* 0x00000001ff3e7807 */ /* 0x000fe20003000000 */
[----:B------:R-:W-:Y:S01]  /*1a660*/  FFMA.FTZ R0, R29, R0, 1.1641532182693481445e-10 ;  /* 0x2f0000001d007423 */ /* 0x000fe20000010000 */
[----:B------:R-:W-:Y:S02]  /*1a670*/  FSETP.GTU.FTZ.AND P6, PT, R128, UR4, PT ;  /* 0x0000000480007c0b */ /* 0x000fe4000bfdc000 */
[----:B------:R-:W-:-:S02]  /*1a680*/  FSEL R30, R30, RZ, P4 ;  /* 0x000000ff1e1e7208 */ /* 0x000fc40002000000 */
[----:B------:R-:W-:Y:S02]  /*1a690*/  FSEL R31, R31, RZ, !P6 ;  /* 0x000000ff1f1f7208 */ /* 0x000fe40007000000 */
[----:B------:R-:W-:Y:S02]  /*1a6a0*/  SEL R64, RZ, 0x1, P6 ;  /* 0x00000001ff407807 */ /* 0x000fe40003000000 */
[----:B------:R-:W-:Y:S02]  /*1a6b0*/  FSETP.GTU.FTZ.AND P6, PT, R129, UR4, PT ;  /* 0x0000000481007c0b */ /* 0x000fe4000bfdc000 */
[----:B------:R-:W-:Y:S02]  /*1a6c0*/  FSEL R70, R70, RZ, P3 ;  /* 0x000000ff46467208 */ /* 0x000fe40001800000 */
[----:B------:R-:W-:Y:S02]  /*1a6d0*/  FSEL R29, R28, RZ, !P6 ;  /* 0x000000ff1c1d7208 */ /* 0x000fe40007000000 */
[----:B------:R-:W-:-:S02]  /*1a6e0*/  SEL R66, RZ, 0x1, P6 ;  /* 0x00000001ff427807 */ /* 0x000fc40003000000 */
[----:B------:R-:W-:Y:S01]  /*1a6f0*/  FSETP.GTU.FTZ.AND P6, PT, R0, UR4, PT ;  /* 0x0000000400007c0b */ /* 0x000fe2000bfdc000 */
[----:B------:R-:W-:Y:S01]  /*1a700*/  FMUL.FTZ R0, R83, UR5 ;  /* 0x0000000553007c20 */ /* 0x000fe20008410000 */
[----:B------:R-:W-:Y:S01]  /*1a710*/  FSEL R65, R130, RZ, P5 ;  /* 0x000000ff82417208 */ /* 0x000fe20002800000 */
[----:B------:R-:W-:Y:S01]  /*1a720*/  FADD.FTZ R30, R30, R29 ;  /* 0x0000001d1e1e7221 */ /* 0x000fe20000010000 */
[----:B------:R-:W-:Y:S01]  /*1a730*/  FSEL R60, R60, RZ, P2 ;  /* 0x000000ff3c3c7208 */ /* 0x000fe20001000000 */
[----:B------:R-:W-:Y:S01]  /*1a740*/  FADD.FTZ R29, R70, R31 ;  /* 0x0000001f461d7221 */ /* 0x000fe20000010000 */
[----:B------:R-:W-:Y:S01]  /*1a750*/  FSEL R0, R0, RZ, !P6 ;  /* 0x000000ff00007208 */ /* 0x000fe20007000000 */
[----:B------:R-:W-:Y:S01]  /*1a760*/  @P1 FADD.FTZ R30, R6, R30 ;  /* 0x0000001e061e1221 */ /* 0x000fe20000010000 */
[----:B------:R-:W-:Y:S01]  /*1a770*/  PRMT R76, R62, 0x7610, R76 ;  /* 0x000076103e4c7816 */ /* 0x000fe2000000004c */
[----:B------:R-:W-:Y:S01]  /*1a780*/  FADD.FTZ R28, R60, R63 ;  /* 0x0000003f3c1c7221 */ /* 0x000fe20000010000 */
[----:B------:R-:W-:Y:S01]  /*1a790*/  PRMT R77, R64, 0x7610, R77 ;  /* 0x00007610404d7816 */ /* 0x000fe2000000004d */
[----:B------:R-:W-:Y:S01]  /*1a7a0*/  FADD.FTZ R31, R0, R65 ;  /* 0x00000041001f7221 */ /* 0x000fe20000010000 */
[----:B------:R-:W-:Y:S01]  /*1a7b0*/  SEL R0, RZ, 0x1, P6 ;  /* 0x00000001ff007807 */ /* 0x000fe20003000000 */
[----:B------:R-:W-:Y:S01]  /*1a7c0*/  @P1 FADD.FTZ R29, R5, R29 ;  /* 0x0000001d051d1221 */ /* 0x000fe20000010000 */
[----:B------:R-:W-:Y:S01]  /*1a7d0*/  PRMT R78, R66, 0x7610, R78 ;  /* 0x00007610424e7816 */ /* 0x000fe2000000004e */
[----:B------:R-:W-:Y:S01]  /*1a7e0*/  @P1 FADD.FTZ R28, R4, R28 ;  /* 0x0000001c041c1221 */ /* 0x000fe20000010000 */
[----:B------:R-:W-:Y:S01]  /*1a7f0*/  PRMT R79, R0, 0x7610, R79 ;  /* 0x00007610004f7816 */ /* 0x000fe2000000004f */
[----:B------:R-:W-:Y:S01]  /*1a800*/  @P1 FADD.FTZ R31, R7, R31 ;  /* 0x0000001f071f1221 */ /* 0x000fe20000010000 */
[----:B------:R-:W-:Y:S06]  /*1a810*/  BRA `(.L_x_11554) ;  /* 0x0000001400c07947 */ /* 0x000fec0003800000 */
.L_x_11529:
[----:B------:R-:W-:Y:S01]  /*1a820*/  ISETP.NE.AND P2, PT, R128, 0x1, PT ;  /* 0x000000018000780c */ /* 0x000fe20003f45270 */
[----:B------:R-:W-:Y:S02]  /*1a830*/  HFMA2 R64, -RZ, RZ, 0, 1.1920928955078125e-07 ;  /* 0x00000002ff407431 */ /* 0x000fe400000001ff */
[----:B-1----:R-:W-:Y:S01]  /*1a840*/  IMAD.MOV.U32 R62, RZ, RZ, R122 ;  /* 0x000000ffff3e7224 */ /* 0x002fe200078e007a */
        /* <DEDUP_REMOVED lines=12> */
.L_x_11556:
        /* <DEDUP_REMOVED lines=12> */
.L_x_11557:
        /* <DEDUP_REMOVED lines=59> */
[----:B------:R-:W-:Y:S02]  /*1ad80*/  LOP3.LUT R120, R67, R62, R65, 0x96, !PT ;  /* 0x0000003e43787212 */ /* 0x000fe400078e9641 */
[----:B------:R-:W-:-:S07]  /*1ad90*/  MOV R62, R60 ;  /* 0x0000003c003e7202 */ /* 0x000fce0000000f00 */
.L_x_11555:
        /* <DEDUP_REMOVED lines=15> */
.L_x_11559:
        /* <DEDUP_REMOVED lines=12> */
.L_x_11560:
        /* <DEDUP_REMOVED lines=61> */
.L_x_11558:
        /* <DEDUP_REMOVED lines=15> */
.L_x_11562:
        /* <DEDUP_REMOVED lines=12> */
.L_x_11563:
        /* <DEDUP_REMOVED lines=39> */
[C---:B------:R-:W-:Y:S02]  /*1b740*/  IADD3 R63, PT, PT, R54.reuse, 0x5384540f, RZ ;  /* 0x5384540f363f7810 */ /* 0x040fe40007ffe0ff */
[----:B------:R-:W-:Y:S01]  /*1b750*/  LOP3.LUT R126, R67, R66, R65, 0x96, !PT ;  /* 0x00000042437e7212 */ /* 0x000fe200078e9641 */
[----:B------:R-:W-:Y:S02]  /*1b760*/  VIADD R65, R55, 0x1fd5c5a3 ;  /* 0x1fd5c5a337417836 */ /* 0x000fe40000000000 */
        /* <DEDUP_REMOVED lines=19> */
.L_x_11561:
        /* <DEDUP_REMOVED lines=15> */
.L_x_11565:
        /* <DEDUP_REMOVED lines=12> */
.L_x_11566:
        /* <DEDUP_REMOVED lines=61> */
.L_x_11564:
        /* <DEDUP_REMOVED lines=16> */
.L_x_11554:
[----:B------:R-:W-:Y:S01]  /*1bf20*/  FADD.FTZ R0, RZ, R8 ;  /* 0x00000008ff007221 */ /* 0x000fe20000010000 */
[----:B------:R-:W-:-:S04]  /*1bf30*/  IMAD.WIDE.U32 R56, R125, 0x10, R56 ;  /* 0x000000107d387825 */ /* 0x000fc800078e0038 */
[----:B------:R-:W-:Y:S01]  /*1bf40*/  FADD.FTZ R63, R0, R9 ;  /* 0x00000009003f7221 */ /* 0x000fe20000010000 */
[----:B------:R-:W-:Y:S01]  /*1bf50*/  IMAD.WIDE.U32 R58, R125, 0x4, R58 ;  /* 0x000000047d3a7825 */ /* 0x000fe200078e003a */
[----:B------:R0:W-:Y:S03]  /*1bf60*/  STG.E.128 desc[UR8][R56.64], R28 ;  /* 0x0000001c38007986 */ /* 0x0001e6000c101d08 */
        /* <DEDUP_REMOVED lines=20> */
[----:B------:R-:W-:-:S03]  /*1c0b0*/  SEL R60, RZ, 0x100, !P3 ;  /* 0x00000100ff3c7807 */ /* 0x000fc60005800000 */
[----:B------:R-:W-:Y:S01]  /*1c0c0*/  FADD.FTZ R62, R65, R28 ;  /* 0x0000001c413e7221 */ /* 0x000fe20000010000 */
[----:B------:R-:W-:Y:S02]  /*1c0d0*/  SEL R65, RZ, 0x1, !P2 ;  /* 0x00000001ff417807 */ /* 0x000fe40005000000 */
[----:B------:R-:W-:Y:S01]  /*1c0e0*/  IADD3 R0, PT, PT, R60, R0, R63 ;  /* 0x000000003c007210 */ /* 0x000fe20007ffe03f */
[----:B------:R-:W-:-:S04]  /*1c0f0*/  FADD.FTZ R63, R62, R29 ;  /* 0x0000001d3e3f7221 */ /* 0x000fc80000010000 */
[----:B------:R-:W-:Y:S02]  /*1c100*/  IMAD.IADD R65, R0, 0x1, R65 ;  /* 0x0000000100417824 */ /* 0x000fe400078e0241 */
[----:B------:R-:W-:-:S03]  /*1c110*/  FADD.FTZ R0, R63, R30 ;  /* 0x0000001e3f007221 */ /* 0x000fc60000010000 */
[----:B------:R0:W-:Y:S01]  /*1c120*/  STG.E desc[UR8][R58.64], R65 ;  /* 0x000000413a007986 */ /* 0x0001e2000c101908 */
[----:B------:R-:W-:Y:S01]  /*1c130*/  FADD.FTZ R0, R0, R31 ;  /* 0x0000001f00007221 */ /* 0x000fe20000010000 */
[----:B------:R-:W-:Y:S06]  /*1c140*/  @!P0 BRA `(.L_x_11567) ;  /* 0x00000000002c8947 */ /* 0x000fec0003800000 */
[----:B0-----:R-:W0:Y:S01]  /*1c150*/  LDC.64 R56, c[0x0][0x3b8] ;  /* 0x0000ee00ff387b82 */ /* 0x001e220000000a00 */
        /* <DEDUP_REMOVED lines=10> */
.L_x_11567:
        /* <DEDUP_REMOVED lines=80> */
.L_x_11569:
[----:B------:R-:W-:Y:S05]  /*1c700*/  BSYNC.RECONVERGENT B0 ;  /* 0x0000000000007941 */ /* 0x000fea0003800200 */
.L_x_11568:
        /* <DEDUP_REMOVED lines=15> */
.L_x_11571:
[----:B------:R-:W-:Y:S05]  /*1c800*/  BSYNC.RECONVERGENT B0 ;  /* 0x0000000000007941 */ /* 0x000fea0003800200 */
.L_x_11570:
[----:B------:R-:W1:Y:S01]  /*1c810*/  SHFL.DOWN PT, R59, R0, 0x4, 0x1f ;  /* 0x08801f00003b7f89 */ /* 0x000e6200000e0000 */
[----:B------:R-:W-:Y:S01]  /*1c820*/  ISETP.NE.AND P2, PT, RZ, UR11, PT ;  /* 0x0000000bff007c0c */ /* 0x000fe2000bf45270 */
[----:B------:R-:W-:Y:S01]  /*1c830*/  HADD2.F32 R142, -RZ, R49.H0_H0 ;  /* 0x20000031ff8e7230 */ /* 0x000fe20000004100 */
[----:B------:R-:W-:Y:S01]  /*1c840*/  ISETP.NE.AND P1, PT, R127, RZ, PT ;  /* 0x000000ff7f00720c */ /* 0x000fe20003f25270 */
[----:B0-----:R-:W0:Y:S01]  /*1c850*/  SHFL.DOWN PT, R63, R56, 0x4, 0x1f ;  /* 0x08801f00383f7f89 */ /* 0x001e2200000e0000 */
[----:B------:R-:W-:Y:S01]  /*1c860*/  HADD2.F32 R146, -RZ, R113.H0_H0 ;  /* 0x20000071ff927230 */ /* 0x000fe20000004100 */
[----:B------:R-:W-:Y:S02]  /*1c870*/  UPLOP3.LUT UP0, UPT, UPT, UPT, UP0, 0x40, 0x4 ;  /* 0x000000000004789c */ /* 0x000fe40003f0e800 */
        /* <DEDUP_REMOVED lines=31> */
[----:B------:R-:W-:Y:S01]  /*1ca70*/  I2FP.F32.S32 R129, R129 ;  /* 0x0000008100817245 */ /* 0x000fe20000201400 */
[----:B------:R-:W0:Y:S01]  /*1ca80*/  LDC R64, c[0x0][0x448] ;  /* 0x00011200ff407b82 */ /* 0x000e220000000800 */
[----:B------:R-:W1:Y:S01]  /*1ca90*/  SHFL.DOWN PT, R0, R65, 0x1, 0x1f ;  /* 0x08201f0041007f89 */ /* 0x000e6200000e0000 */
[----:B------:R-:W-:-:S04]  /*1caa0*/  FMUL.FTZ R63, R63, R67 ;  /* 0x000000433f3f7220 */ /* 0x000fc80000410000 */
[----:B------:R-:W-:Y:S01]  /*1cab0*/  FFMA.FTZ R56, R59, R63, R56 ;  /* 0x0000003f3b387223 */ /* 0x000fe20000010038 */
[----:B------:R-:W-:-:S04]  /*1cac0*/  I2FP.F32.S32 R59, R57 ;  /* 0x00000039003b7245 */ /* 0x000fc80000201400 */
[----:B------:R-:W2:Y:S02]  /*1cad0*/  SHFL.DOWN PT, R57, R56, 0x1, 0x1f ;  /* 0x08201f0038397f89 */ /* 0x000ea400000e0000 */
[----:B------:R-:W3:Y:S01]  /*1cae0*/  MUFU.RCP R59, R59 ;  /* 0x0000003b003b7308 */ /* 0x000ee20000001000 */
[----:B-1----:R-:W-:Y:S01]  /*1caf0*/  FADD.FTZ R60, R65, -R0 ;  /* 0x80000000413c7221 */ /* 0x002fe20000010000 */
[----:B------:R-:W-:-:S03]  /*1cb00*/  FMUL.FTZ R67, R0, R129 ;  /* 0x0000008100437220 */ /* 0x000fc60000410000 */
[----:B------:R-:W-:Y:S01]  /*1cb10*/  FMUL.FTZ R63, R60, R60 ;  /* 0x0000003c3c3f7220 */ /* 0x000fe20000410000 */
[----:B------:R-:W-:-:S03]  /*1cb20*/  FFMA.FTZ R0, R58, R65, R67 ;  /* 0x000000413a007223 */ /* 0x000fc60000010043 */
[----:B------:R-:W-:Y:S01]  /*1cb30*/  FMUL.FTZ R63, R58, R63 ;  /* 0x0000003f3a3f7220 */ /* 0x000fe20000410000 */
[----:B---3--:R-:W-:Y:S01]  /*1cb40*/  FMUL.FTZ R58, R59, R0 ;  /* 0x000000003b3a7220 */ /* 0x008fe20000410000 */
[----:B--2---:R-:W-:Y:S02]  /*1cb50*/  FADD.FTZ R0, R56, R57 ;  /* 0x0000003938007221 */ /* 0x004fe40000010000 */
[----:B------:R-:W-:Y:S01]  /*1cb60*/  FMUL.FTZ R63, R63, R129 ;  /* 0x000000813f3f7220 */ /* 0x000fe20000410000 */
[----:B------:R-:W1:Y:S01]  /*1cb70*/  @!P1 LDC.64 R56, c[0x0][0x3c0] ;  /* 0x0000f000ff389b82 */ /* 0x000e620000000a00 */
[----:B------:R-:W2:Y:S02]  /*1cb80*/  SHFL.IDX PT, R65, R58, RZ, 0x1f ;  /* 0x00001fff3a417589 */ /* 0x000ea400000e0000 */
[----:B------:R-:W-:-:S05]  /*1cb90*/  FFMA.FTZ R0, R59, R63, R0 ;  /* 0x0000003f3b007223 */ /* 0x000fca0000010000 */
[----:B------:R-:W0:Y:S01]  /*1cba0*/  SHFL.IDX PT, R67, R0, RZ, 0x1f ;  /* 0x00001fff00437589 */ /* 0x000e2200000e0000 */
[----:B-1----:R-:W-:Y:S01]  /*1cbb0*/  @!P1 IMAD.WIDE R56, R74, 0x4, R56 ;  /* 0x000000044a389825 */ /* 0x002fe200078e0238 */
[----:B--2---:R-:W-:-:S03]  /*1cbc0*/  FSEL R60, R65, RZ, !P2 ;  /* 0x000000ff413c7208 */ /* 0x004fc60005000000 */
[----:B------:R-:W-:Y:S01]  /*1cbd0*/  FMUL.FTZ R59, R65, R65 ;  /* 0x00000041413b7220 */ /* 0x000fe20000410000 */
[----:B------:R-:W-:Y:S01]  /*1cbe0*/  @!P1 STG.E desc[UR8][R56.64], R65 ;  /* 0x0000004138009986 */ /* 0x000fe2000c101908 */
[----:B------:R-:W-:-:S03]  /*1cbf0*/  FADD.FTZ R58, -R60, R10 ;  /* 0x0000000a3c3a7221 */ /* 0x000fc60000010100 */
[----:B------:R-:W-:Y:S01]  /*1cc00*/  FSEL R59, R59, RZ, P2 ;  /* 0x000000ff3b3b7208 */ /* 0x000fe20001000000 */
[----:B0-----:R-:W-:Y:S01]  /*1cc10*/  FFMA.FTZ R10, R67, UR14, R64 ;  /* 0x0000000e430a7c23 */ /* 0x001fe20008010040 */
[C---:B------:R-:W-:Y:S01]  /*1cc20*/  FADD.FTZ R62, -R60.reuse, R8 ;  /* 0x000000083c3e7221 */ /* 0x040fe20000010100 */
[C---:B------:R-:W-:Y:S01]  /*1cc30*/  FADD.FTZ R63, -R60.reuse, R9 ;  /* 0x000000093c3f7221 */ /* 0x040fe20000010100 */
[----:B------:R-:W-:Y:S01]  /*1cc40*/  FADD.FTZ R16, -R60, R16 ;  /* 0x000000103c107221 */ /* 0x000fe20000010100 */
[----:B------:R-:W-:Y:S01]  /*1cc50*/  FADD.FTZ R10, R10, R59 ;  /* 0x0000003b0a0a7221 */ /* 0x000fe20000010000 */
[----:B------:R-:W0:Y:S01]  /*1cc60*/  @!P1 LDC.64 R8, c[0x0][0x3c8] ;  /* 0x0000f200ff089b82 */ /* 0x000e220000000a00 */
[C---:B------:R-:W-:Y:S01]  /*1cc70*/  FADD.FTZ R17, -R60.reuse, R17 ;  /* 0x000000113c117221 */ /* 0x040fe20000010100 */
[C---:B------:R-:W-:Y:S01]  /*1cc80*/  FADD.FTZ R128, -R60.reuse, R30 ;  /* 0x0000001e3c807221 */ /* 0x040fe20000010100 */
[----:B------:R1:W2:Y:S01]  /*1cc90*/  MUFU.RSQ R59, R10 ;  /* 0x0000000a003b7308 */ /* 0x0002a20000001400 */
        /* <DEDUP_REMOVED lines=11> */
[----:B-1----:R-:W-:-:S02]  /*1cd50*/  HADD2.F32 R10, -RZ, R78.H1_H1 ;  /* 0x3000004eff0a7230 */ /* 0x002fc40000004100 */
[C---:B------:R-:W-:Y:S01]  /*1cd60*/  FADD.FTZ R137, -R60.reuse, R21 ;  /* 0x000000153c897221 */ /* 0x040fe20000010100 */
[C---:B------:R-:W-:Y:S01]  /*1cd70*/  FADD.FTZ R133, -R60.reuse, R25 ;  /* 0x000000193c857221 */ /* 0x040fe20000010100 */
[----:B------:R-:W-:Y:S01]  /*1cd80*/  FADD.FTZ R18, -R60, R18 ;  /* 0x000000123c127221 */ /* 0x000fe20000010100 */
[----:B------:R-:W-:Y:S02]  /*1cd90*/  HADD2.F32 R21, -RZ, R79.H1_H1 ;  /* 0x3000004fff157230 */ /* 0x000fe40000004100 */
[C---:B--2---:R-:W-:Y:S01]  /*1cda0*/  FMUL.FTZ R144, R59.reuse, R16 ;  /* 0x000000103b907220 */ /* 0x044fe20000410000 */
[C---:B------:R-:W-:Y:S01]  /*1cdb0*/  FMUL.FTZ R24, R59.reuse, R17 ;  /* 0x000000113b187220 */ /* 0x040fe20000410000 */
[C---:B------:R-:W-:Y:S01]  /*1cdc0*/  FMUL.FTZ R26, R59.reuse, R11 ;  /* 0x0000000b3b1a7220 */ /* 0x040fe20000410000 */
[----:B------:R-:W1:Y:S01]  /*1cdd0*/  LDC.64 R16, c[0x0][0x430] ;  /* 0x00010c00ff107b82 */ /* 0x000e620000000a00 */
[C---:B------:R-:W-:Y:S01]  /*1cde0*/  FMUL.FTZ R140, R59.reuse, R13 ;  /* 0x0000000d3b8c7220 */ /* 0x040fe20000410000 */
[----:B------:R-:W-:Y:S01]  /*1cdf0*/  FMUL.FTZ R141, R59, R14 ;  /* 0x0000000e3b8d7220 */ /* 0x000fe20000410000 */
[----:B------:R-:W-:-:S02]  /*1ce00*/  HADD2.F32 R11, -RZ, R76.H1_H1 ;  /* 0x3000004cff0b7230 */ /* 0x000fc40000004100 */
[C---:B------:R-:W-:Y:S01]  /*1ce10*/  FMUL.FTZ R62, R59.reuse, R62 ;  /* 0x0000003e3b3e7220 */ /* 0x040fe20000410000 */
[----:B------:R-:W-:Y:S02]  /*1ce20*/  HADD2.F32 R13, -RZ, R46.H0_H0 ;  /* 0x2000002eff0d7230 */ /* 0x000fe40000004100 */
[----:B------:R-:W-:Y:S01]  /*1ce30*/  FMUL.FTZ R143, R59, R15 ;  /* 0x0000000f3b8f7220 */ /* 0x000fe20000410000 */
[----:B0-----:R-:W-:-:S04]  /*1ce40*/  @!P1 IMAD.WIDE R8, R74, 0x4, R8 ;  /* 0x000000044a089825 */ /* 0x001fc800078e0208 */
[C---:B------:R-:W-:Y:S01]  /*1ce50*/  FMUL.FTZ R23, R59.reuse, R19 ;  /* 0x000000133b177220 */ /* 0x040fe20000410000 */
[C---:B------:R-:W-:Y:S01]  /*1ce60*/  FMUL.FTZ R63, R59.reuse, R63 ;  /* 0x0000003f3b3f7220 */ /* 0x040fe20000410000 */
[C---:B------:R-:W-:Y:S01]  /*1ce70*/  FMUL.FTZ R58, R59.reuse, R58 ;  /* 0x0000003a3b3a7220 */ /* 0x040fe20000410000 */
[----:B------:R-:W-:Y:S02]  /*1ce80*/  HADD2.F32 R14, -RZ, R106.H0_H0 ;  /* 0x2000006aff0e7230 */ /* 0x000fe40000004100 */
[----:B------:R-:W-:Y:S01]  /*1ce90*/  FMUL.FTZ R139, R59, R12 ;  /* 0x0000000c3b8b7220 */ /* 0x000fe20000410000 */
[----:B------:R-:W-:Y:S02]  /*1cea0*/  HADD2.F32 R15, -RZ, R77.H1_H1 ;  /* 0x3000004dff0f7230 */ /* 0x000fe40000004100 */
[----:B------:R-:W-:Y:S01]  /*1ceb0*/  FFMA.FTZ R12, R62, R11, R13 ;  /* 0x0000000b3e0c7223 */ /* 0x000fe2000001000d */
[----:B------:R-:W-:Y:S02]  /*1cec0*/  HADD2.F32 R19, -RZ, R47.H0_H0 ;  /* 0x2000002fff137230 */ /* 0x000fe40000004100 */
[----:B------:R-:W-:Y:S01]  /*1ced0*/  FADD.FTZ R136, -R60, R22 ;  /* 0x000000163c887221 */ /* 0x000fe20000010100 */
[----:B------:R-:W-:Y:S01]  /*1cee0*/  HADD2.F32 R25, -RZ, R107.H0_H0 ;  /* 0x2000006bff197230 */ /* 0x000fe20000004100 */
[----:B------:R0:W-:Y:S01]  /*1cef0*/  @!P1 STG.E desc[UR8][R8.64], R59 ;  /* 0x0000003b08009986 */ /* 0x0001e2000c101908 */
[----:B------:R-:W-:Y:S01]  /*1cf00*/  FFMA.FTZ R13, R63, R10, R14 ;  /* 0x0000000a3f0d7223 */ /* 0x000fe2000001000e */
[----:B------:R-:W-:Y:S01]  /*1cf10*/  FMUL.FTZ R22, R59, R18 ;  /* 0x000000123b167220 */ /* 0x000fe20000410000 */
[----:B------:R-:W-:Y:S01]  /*1cf20*/  FFMA.FTZ R14, R58, R15, R19 ;  /* 0x0000000f3a0e7223 */ /* 0x000fe20000010013 */
[----:B------:R-:W-:-:S02]  /*1cf30*/  HADD2.F32 R11, -RZ, R34.H0_H0 ;  /* 0x20000022ff0b7230 */ /* 0x000fc40000004100 */
[----:B------:R-:W-:Y:S01]  /*1cf40*/  FFMA.FTZ R15, R26, R21, R25 ;  /* 0x000000151a0f7223 */ /* 0x000fe20000010019 */
[----:B------:R-:W-:Y:S02]  /*1cf50*/  HADD2.F32 R10, -RZ, R85.H0_H0 ;  /* 0x20000055ff0a7230 */ /* 0x000fe40000004100 */
[C---:B------:R-:W-:Y:S01]  /*1cf60*/  FADD.FTZ R138, -R60.reuse, R20 ;  /* 0x000000143c8a7221 */ /* 0x040fe20000010100 */
[----:B------:R-:W-:Y:S02]  /*1cf70*/  HADD2.F32 R18, -RZ, R106.H1_H1 ;  /* 0x3000006aff127230 */ /* 0x000fe40000004100 */
[C---:B------:R-:W-:Y:S01]  /*1cf80*/  FADD.FTZ R131, -R60.reuse, R27 ;  /* 0x0000001b3c837221 */ /* 0x040fe20000010100 */
[C---:B------:R-:W-:Y:S01]  /*1cf90*/  FADD.FTZ R129, -R60.reuse, R29 ;  /* 0x0000001d3c817221 */ /* 0x040fe20000010100 */
[--C-:B------:R-:W-:Y:S02]  /*1cfa0*/  HADD2.F32 R19, -RZ, R84.reuse.H1_H1 ;  /* 0x30000054ff137230 */ /* 0x100fe40000004100 */
[----:B------:R-:W-:Y:S01]  /*1cfb0*/  FADD.FTZ R130, -R60, R28 ;  /* 0x0000001c3c827221 */ /* 0x000fe20000010100 */
[----:B0-----:R-:W-:-:S02]  /*1cfc0*/  HADD2.F32 R9, -RZ, R84.H0_H0 ;  /* 0x20000054ff097230 */ /* 0x001fc40000004100 */
[C---:B------:R-:W-:Y:S01]  /*1cfd0*/  FMUL.FTZ R138, R59.reuse, R138 ;  /* 0x0000008a3b8a7220 */ /* 0x040fe20000410000 */
[----:B------:R-:W-:Y:S02]  /*1cfe0*/  HADD2.F32 R25, -RZ, R35.H0_H0 ;  /* 0x20000023ff197230 */ /* 0x000fe40000004100 */
[----:B------:R-:W-:Y:S01]  /*1cff0*/  FMUL.FTZ R137, R59, R137 ;  /* 0x000000893b897220 */ /* 0x000fe20000410000 */
[----:B---3--:R-:W-:-:S04]  /*1d000*/  IMAD.WIDE.U32 R20, R61, 0x10, R30 ;  /* 0x000000103d147825 */ /* 0x008fc800078e001e */
[----:B------:R-:W-:Y:S01]  /*1d010*/  FFMA.FTZ R8, R62, R9, R11 ;  /* 0x000000093e087223 */ /* 0x000fe2000001000b */
[----:B------:R-:W-:Y:S01]  /*1d020*/  FFMA.FTZ R9, R63, R10, R18 ;  /* 0x0000000a3f097223 */ /* 0x000fe20000010012 */
[----:B------:R-:W-:Y:S01]  /*1d030*/  FFMA.FTZ R10, R58, R19, R25 ;  /* 0x000000133a0a7223 */ /* 0x000fe20000010019 */
[----:B------:R-:W-:Y:S02]  /*1d040*/  HADD2.F32 R27, -RZ, R85.H1_H1 ;  /* 0x30000055ff1b7230 */ /* 0x000fe40000004100 */
[C---:B------:R-:W-:Y:S01]  /*1d050*/  FMUL.FTZ R136, R59.reuse, R136 ;  /* 0x000000883b887220 */ /* 0x040fe20000410000 */
[----:B------:R-:W-:Y:S02]  /*1d060*/  HADD2.F32 R29, -RZ, R107.H1_H1 ;  /* 0x3000006bff1d7230 */ /* 0x000fe40000004100 */
        /* <DEDUP_REMOVED lines=9> */
[----:B------:R0:W-:Y:S01]  /*1d100*/  STG.E.128 desc[UR8][R20.64], R12 ;  /* 0x0000000c14007986 */ /* 0x0001e2000c101d08 */
[----:B------:R-:W-:Y:S01]  /*1d110*/  FFMA.FTZ R11, R26, R27, R29 ;  /* 0x0000001b1a0b7223 */ /* 0x000fe2000001001d */
[----:B------:R-:W-:-:S04]  /*1d120*/  IMAD.WIDE.U32 R62, R69, 0x10, R30 ;  /* 0x00000010453e7825 */ /* 0x000fc800078e001e */
[----:B------:R-:W-:-:S04]  /*1d130*/  IMAD.WIDE.U32 R64, R71, 0x10, R30 ;  /* 0x0000001047407825 */ /* 0x000fc800078e001e */
[----:B-1----:R-:W-:-:S04]  /*1d140*/  IMAD.WIDE.U32 R18, R61, 0x10, R16 ;  /* 0x000000103d127825 */ /* 0x002fc800078e0010 */
[--C-:B------:R-:W-:Y:S01]  /*1d150*/  IMAD.WIDE.U32 R68, R69, 0x10, R16.reuse ;  /* 0x0000001045447825 */ /* 0x100fe200078e0010 */
[----:B------:R1:W-:Y:S03]  /*1d160*/  STG.E.128 desc[UR8][R18.64], R8 ;  /* 0x0000000812007986 */ /* 0x0003e6000c101d08 */
[----:B------:R-:W-:-:S04]  /*1d170*/  IMAD.WIDE.U32 R70, R71, 0x10, R16 ;  /* 0x0000001047467825 */ /* 0x000fc800078e0010 */
[----:B------:R-:W-:-:S04]  /*1d180*/  IMAD.WIDE.U32 R56, R121, 0x10, R16 ;  /* 0x0000001079387825 */ /* 0x000fc800078e0010 */
[----:B------:R-:W-:-:S04]  /*1d190*/  IMAD.WIDE.U32 R58, R123, 0x10, R16 ;  /* 0x000000107b3a7825 */ /* 0x000fc800078e0010 */
[----:B------:R-:W-:-:S04]  /*1d1a0*/  IMAD.WIDE.U32 R60, R125, 0x10, R16 ;  /* 0x000000107d3c7825 */ /* 0x000fc800078e0010 */
[----:B0-----:R-:W-:Y:S02]  /*1d1b0*/  HADD2.F32 R12, -RZ, R86.H0_H0 ;  /* 0x20000056ff0c7230 */ /* 0x001fe40000004100 */
[----:B------:R-:W-:Y:S02]  /*1d1c0*/  HADD2.F32 R14, -RZ, R48.H0_H0 ;  /* 0x20000030ff0e7230 */ /* 0x000fe40000004100 */
[----:B------:R-:W-:Y:S02]  /*1d1d0*/  HADD2.F32 R16, -RZ, R88.H0_H0 ;  /* 0x20000058ff107230 */ /* 0x000fe40000004100 */
[----:B------:R-:W-:Y:S02]  /*1d1e0*/  HADD2.F32 R13, -RZ, R36.H0_H0 ;  /* 0x20000024ff0d7230 */ /* 0x000fe40000004100 */
[----:B-1----:R-:W-:Y:S01]  /*1d1f0*/  FFMA.FTZ R8, R139, R12, R14 ;  /* 0x0000000c8b087223 */ /* 0x002fe2000001000e */
[----:B------:R-:W-:Y:S02]  /*1d200*/  HADD2.F32 R21, -RZ, R89.H0_H0 ;  /* 0x20000059ff157230 */ /* 0x000fe40000004100 */
[----:B------:R-:W-:-:S02]  /*1d210*/  HADD2.F32 R20, -RZ, R108.H1_H1 ;  /* 0x3000006cff147230 */ /* 0x000fc40000004100 */
[----:B------:R-:W-:Y:S01]  /*1d220*/  FFMA.FTZ R12, R139, R16, R13 ;  /* 0x000000108b0c7223 */ /* 0x000fe2000001000d */
[--C-:B------:R-:W-:Y:S02]  /*1d230*/  HADD2.F32 R15, -RZ, R87.reuse.H0_H0 ;  /* 0x20000057ff0f7230 */ /* 0x100fe40000004100 */
[----:B------:R-:W-:Y:S02]  /*1d240*/  HADD2.F32 R17, -RZ, R108.H0_H0 ;  /* 0x2000006cff117230 */ /* 0x000fe40000004100 */
[C---:B------:R-:W-:Y:S01]  /*1d250*/  FFMA.FTZ R13, R140.reuse, R21, R20 ;  /* 0x000000158c0d7223 */ /* 0x040fe20000010014 */
[----:B------:R-:W-:Y:S02]  /*1d260*/  HADD2.F32 R26, -RZ, R86.H1_H1 ;  /* 0x30000056ff1a7230 */ /* 0x000fe40000004100 */
[----:B------:R-:W-:Y:S02]  /*1d270*/  HADD2.F32 R18, -RZ, R87.H1_H1 ;  /* 0x30000057ff127230 */ /* 0x000fe40000004100 */
[----:B------:R-:W-:Y:S01]  /*1d280*/  FFMA.FTZ R9, R140, R15, R17 ;  /* 0x0000000f8c097223 */ /* 0x000fe20000010011 */
[----:B------:R-:W-:-:S02]  /*1d290*/  HADD2.F32 R20, -RZ, R109.H0_H0 ;  /* 0x2000006dff147230 */ /* 0x000fc40000004100 */
[----:B------:R-:W-:Y:S01]  /*1d2a0*/  FFMA.FTZ R10, R141, R26, R142 ;  /* 0x0000001a8d0a7223 */ /* 0x000fe2000001008e */
[----:B------:R-:W-:Y:S02]  /*1d2b0*/  HADD2.F32 R21, -RZ, R92.H0_H0 ;  /* 0x2000005cff157230 */ /* 0x000fe40000004100 */
[----:B------:R-:W-:Y:S02]  /*1d2c0*/  HADD2.F32 R140, -RZ, R38.H0_H0 ;  /* 0x20000026ff8c7230 */ /* 0x000fe40000004100 */
[----:B------:R-:W-:Y:S01]  /*1d2d0*/  FFMA.FTZ R11, R143, R18, R20 ;  /* 0x000000128f0b7223 */ /* 0x000fe20000010014 */
[----:B------:R-:W-:Y:S02]  /*1d2e0*/  HADD2.F32 R14, -RZ, R88.H1_H1 ;  /* 0x30000058ff0e7230 */ /* 0x000fe40000004100 */
[----:B------:R-:W-:Y:S02]  /*1d2f0*/  HADD2.F32 R16, -RZ, R37.H0_H0 ;  /* 0x20000025ff107230 */ /* 0x000fe40000004100 */
[----:B------:R-:W-:Y:S01]  /*1d300*/  FFMA.FTZ R20, R144, R21, R140 ;  /* 0x0000001590147223 */ /* 0x000fe2000001008c */
[----:B------:R-:W-:Y:S01]  /*1d310*/  HADD2.F32 R26, -RZ, R89.H1_H1 ;  /* 0x30000059ff1a7230 */ /* 0x000fe20000004100 */
[----:B------:R0:W-:Y:S01]  /*1d320*/  STG.E.128 desc[UR8][R62.64], R8 ;  /* 0x000000083e007986 */ /* 0x0001e2000c101d08 */
[----:B------:R-:W-:-:S02]  /*1d330*/  HADD2.F32 R15, -RZ, R109.H1_H1 ;  /* 0x3000006dff0f7230 */ /* 0x000fc40000004100 */
[----:B------:R-:W-:Y:S01]  /*1d340*/  FFMA.FTZ R14, R141, R14, R16 ;  /* 0x0000000e8d0e7223 */ /* 0x000fe20000010010 */
[----:B------:R-:W-:Y:S02]  /*1d350*/  HADD2.F32 R17, -RZ, R90.H0_H0 ;  /* 0x2000005aff117230 */ /* 0x000fe40000004100 */
[----:B------:R-:W-:Y:S02]  /*1d360*/  HADD2.F32 R19, -RZ, R50.H0_H0 ;  /* 0x20000032ff137230 */ /* 0x000fe40000004100 */
[----:B------:R-:W-:Y:S01]  /*1d370*/  FFMA.FTZ R15, R143, R26, R15 ;  /* 0x0000001a8f0f7223 */ /* 0x000fe2000001000f */
[----:B------:R-:W-:Y:S02]  /*1d380*/  HADD2.F32 R21, -RZ, R93.H0_H0 ;  /* 0x2000005dff157230 */ /* 0x000fe40000004100 */
[----:B------:R-:W-:Y:S02]  /*1d390*/  HADD2.F32 R18, -RZ, R110.H1_H1 ;  /* 0x3000006eff127230 */ /* 0x000fe40000004100 */
[----:B------:R-:W-:Y:S01]  /*1d3a0*/  FFMA.FTZ R16, R144, R17, R19 ;  /* 0x0000001190107223 */ /* 0x000fe20000010013 */
[----:B------:R-:W-:Y:S01]  /*1d3b0*/  IMAD.WIDE.U32 R66, R121, 0x10, R30 ;  /* 0x0000001079427825 */ /* 0x000fe200078e001e */
[----:B------:R1:W-:Y:S03]  /*1d3c0*/  STG.E.128 desc[UR8][R68.64], R12 ;  /* 0x0000000c44007986 */ /* 0x0003e6000c101d08 */
[----:B------:R-:W-:Y:S01]  /*1d3d0*/  FFMA.FTZ R21, R24, R21, R18 ;  /* 0x0000001518157223 */ /* 0x000fe20000010012 */
[----:B------:R-:W-:-:S02]  /*1d3e0*/  HADD2.F32 R25, -RZ, R90.H1_H1 ;  /* 0x3000005aff197230 */ /* 0x000fc40000004100 */
[----:B------:R-:W-:Y:S02]  /*1d3f0*/  HADD2.F32 R27, -RZ, R51.H0_H0 ;  /* 0x20000033ff1b7230 */ /* 0x000fe40000004100 */
[----:B------:R-:W-:Y:S02]  /*1d400*/  HADD2.F32 R17, -RZ, R91.H0_H0 ;  /* 0x2000005bff117230 */ /* 0x000fe40000004100 */
[----:B------:R-:W-:Y:S02]  /*1d410*/  HADD2.F32 R19, -RZ, R110.H0_H0 ;  /* 0x2000006eff137230 */ /* 0x000fe40000004100 */
[----:B------:R-:W-:Y:S01]  /*1d420*/  FFMA.FTZ R18, R22, R25, R27 ;  /* 0x0000001916127223 */ /* 0x000fe2000001001b */
[----:B------:R-:W-:Y:S02]  /*1d430*/  HADD2.F32 R121, -RZ, R92.H1_H1 ;  /* 0x3000005cff797230 */ /* 0x000fe40000004100 */
[----:B------:R-:W-:Y:S02]  /*1d440*/  HADD2.F32 R26, -RZ, R39.H0_H0 ;  /* 0x20000027ff1a7230 */ /* 0x000fe40000004100 */
[----:B------:R-:W-:Y:S01]  /*1d450*/  FFMA.FTZ R17, R24, R17, R19 ;  /* 0x0000001118117223 */ /* 0x000fe20000010013 */
[----:B------:R-:W-:-:S02]  /*1d460*/  HADD2.F32 R140, -RZ, R91.H1_H1 ;  /* 0x3000005bff8c7230 */ /* 0x000fc40000004100 */
[----:B------:R-:W-:Y:S02]  /*1d470*/  HADD2.F32 R142, -RZ, R111.H0_H0 ;  /* 0x2000006fff8e7230 */ /* 0x000fe40000004100 */
[----:B------:R-:W-:Y:S01]  /*1d480*/  FFMA.FTZ R22, R22, R121, R26 ;  /* 0x0000007916167223 */ /* 0x000fe2000001001a */
[----:B------:R-:W-:Y:S02]  /*1d490*/  HADD2.F32 R24, -RZ, R93.H1_H1 ;  /* 0x3000005dff187230 */ /* 0x000fe40000004100 */
[----:B------:R-:W-:Y:S02]  /*1d4a0*/  HADD2.F32 R26, -RZ, R111.H1_H1 ;  /* 0x3000006fff1a7230 */ /* 0x000fe40000004100 */
[----:B------:R-:W-:Y:S01]  /*1d4b0*/  FFMA.FTZ R19, R23, R140, R142 ;  /* 0x0000008c17137223 */ /* 0x000fe2000001008e */
[----:B0-----:R-:W-:Y:S02]  /*1d4c0*/  HADD2.F32 R62, -RZ, R97.H1_H1 ;  /* 0x30000061ff3e7230 */ /* 0x001fe40000004100 */
[----:B-1----:R-:W-:-:S02]  /*1d4d0*/  HADD2.F32 R12, -RZ, R113.H1_H1 ;  /* 0x30000071ff0c7230 */ /* 0x002fc40000004100 */
[----:B------:R-:W-:Y:S01]  /*1d4e0*/  FFMA.FTZ R23, R23, R24, R26 ;  /* 0x0000001817177223 */ /* 0x000fe2000001001a */
[----:B------:R-:W-:Y:S01]  /*1d4f0*/  HADD2.F32 R13, -RZ, R98.H0_H0 ;  /* 0x20000062ff0d7230 */ /* 0x000fe20000004100 */
[----:B------:R0:W-:Y:S01]  /*1d500*/  STG.E.128 desc[UR8][R64.64], R16 ;  /* 0x0000001040007986 */ /* 0x0001e2000c101d08 */
[----:B------:R-:W-:Y:S02]  /*1d510*/  HADD2.F32 R15, -RZ, R32.H0_H0 ;  /* 0x20000020ff0f7230 */ /* 0x000fe40000004100 */
[----:B------:R-:W-:Y:S01]  /*1d520*/  FFMA.FTZ R11, R135, R62, R12 ;  /* 0x0000003e870b7223 */ /* 0x000fe2000001000c */
[----:B------:R-:W-:Y:S01]  /*1d530*/  HADD2.F32 R14, -RZ, R99.H0_H0 ;  /* 0x20000063ff0e7230 */ /* 0x000fe20000004100 */
[----:B------:R1:W-:Y:S01]  /*1d540*/  STG.E.128 desc[UR8][R70.64], R20 ;  /* 0x0000001446007986 */ /* 0x0003e2000c101d08 */
[----:B------:R-:W-:-:S04]  /*1d550*/  IMAD.WIDE.U32 R28, R123, 0x10, R30 ;  /* 0x000000107b1c7825 */ /* 0x000fc800078e001e */
[C---:B------:R-:W-:Y:S01]  /*1d560*/  FFMA.FTZ R12, R134.reuse, R13, R15 ;  /* 0x0000000d860c7223 */ /* 0x040fe2000001000f */
[----:B------:R-:W-:Y:S02]  /*1d570*/  HADD2.F32 R13, -RZ, R100.H0_H0 ;  /* 0x20000064ff0d7230 */ /* 0x000fe40000004100 */
[----:B------:R-:W-:Y:S02]  /*1d580*/  HADD2.F32 R15, -RZ, R42.H0_H0 ;  /* 0x2000002aff0f7230 */ /* 0x000fe40000004100 */
[----:B------:R-:W-:Y:S02]  /*1d590*/  HADD2.F32 R25, -RZ, R94.H0_H0 ;  /* 0x2000005eff197230 */ /* 0x000fe40000004100 */
[----:B------:R-:W-:Y:S02]  /*1d5a0*/  HADD2.F32 R27, -RZ, R52.H0_H0 ;  /* 0x20000034ff1b7230 */ /* 0x000fe40000004100 */
[----:B------:R-:W-:Y:S02]  /*1d5b0*/  HADD2.F32 R140, -RZ, R95.H0_H0 ;  /* 0x2000005fff8c7230 */ /* 0x000fe40000004100 */
[----:B0-----:R-:W-:Y:S01]  /*1d5c0*/  FFMA.FTZ R16, R134, R13, R15 ;  /* 0x0000000d86107223 */ /* 0x001fe2000001000f */
[----:B------:R-:W-:-:S02]  /*1d5d0*/  HADD2.F32 R18, -RZ, R114.H0_H0 ;  /* 0x20000072ff127230 */ /* 0x000fc40000004100 */
[----:B------:R-:W-:Y:S01]  /*1d5e0*/  FFMA.FTZ R24, R138, R25, R27 ;  /* 0x000000198a187223 */ /* 0x000fe2000001001b */
[----:B------:R-:W-:Y:S02]  /*1d5f0*/  HADD2.F32 R17, -RZ, R114.H1_H1 ;  /* 0x30000072ff117230 */ /* 0x000fe40000004100 */
[----:B-1----:R-:W-:Y:S02]  /*1d600*/  HADD2.F32 R20, -RZ, R101.H0_H0 ;  /* 0x20000065ff147230 */ /* 0x002fe40000004100 */
[C---:B------:R-:W-:Y:S01]  /*1d610*/  FFMA.FTZ R13, R133.reuse, R14, R18 ;  /* 0x0000000e850d7223 */ /* 0x040fe20000010012 */
[----:B------:R-:W-:Y:S02]  /*1d620*/  HADD2.F32 R23, -RZ, R100.H1_H1 ;  /* 0x30000064ff177230 */ /* 0x000fe40000004100 */
[----:B------:R-:W-:Y:S02]  /*1d630*/  HADD2.F32 R22, -RZ, R43.H0_H0 ;  /* 0x2000002bff167230 */ /* 0x000fe40000004100 */
[----:B------:R-:W-:Y:S01]  /*1d640*/  FFMA.FTZ R17, R133, R20, R17 ;  /* 0x0000001485117223 */ /* 0x000fe20000010011 */
[----:B------:R-:W-:-:S02]  /*1d650*/  HADD2.F32 R19, -RZ, R98.H1_H1 ;  /* 0x30000062ff137230 */ /* 0x000fc40000004100 */
[----:B------:R-:W-:Y:S02]  /*1d660*/  HADD2.F32 R21, -RZ, R33.H0_H0 ;  /* 0x20000021ff157230 */ /* 0x000fe40000004100 */
[C---:B------:R-:W-:Y:S01]  /*1d670*/  FFMA.FTZ R18, R132.reuse, R23, R22 ;  /* 0x0000001784127223 */ /* 0x040fe20000010016 */
[----:B------:R-:W-:Y:S02]  /*1d680*/  HADD2.F32 R142, -RZ, R112.H0_H0 ;  /* 0x20000070ff8e7230 */ /* 0x000fe40000004100 */
[----:B------:R-:W-:Y:S02]  /*1d690*/  HADD2.F32 R121, -RZ, R94.H1_H1 ;  /* 0x3000005eff797230 */ /* 0x000fe40000004100 */
[----:B------:R-:W-:Y:S01]  /*1d6a0*/  FFMA.FTZ R14, R132, R19, R21 ;  /* 0x00000013840e7223 */ /* 0x000fe20000010015 */
        /* <DEDUP_REMOVED lines=9> */
[----:B------:R-:W-:Y:S01]  /*1d740*/  FFMA.FTZ R15, R131, R20, R22 ;  /* 0x00000014830f7223 */ /* 0x000fe20000010016 */
[----:B------:R-:W-:Y:S01]  /*1d750*/  HADD2.F32 R62, -RZ, R103.H0_H0 ;  /* 0x20000067ff3e7230 */ /* 0x000fe20000004100 */
[----:B------:R0:W-:Y:S01]  /*1d760*/  STG.E.128 desc[UR8][R66.64], R24 ;  /* 0x0000001842007986 */ /* 0x0001e2000c101d08 */
[----:B------:R-:W-:-:S02]  /*1d770*/  HADD2.F32 R64, -RZ, R116.H0_H0 ;  /* 0x20000074ff407230 */ /* 0x000fc40000004100 */
[----:B------:R-:W-:Y:S01]  /*1d780*/  FFMA.FTZ R20, R130, R21, R23 ;  /* 0x0000001582147223 */ /* 0x000fe20000010017 */
[----:B------:R-:W-:Y:S02]  /*1d790*/  HADD2.F32 R19, -RZ, R115.H1_H1 ;  /* 0x30000073ff137230 */ /* 0x000fe40000004100 */
[----:B------:R-:W-:-:S04]  /*1d7a0*/  IMAD.WIDE.U32 R30, R125, 0x10, R30 ;  /* 0x000000107d1e7825 */ /* 0x000fc800078e001e */
[----:B------:R-:W-:Y:S02]  /*1d7b0*/  FFMA.FTZ R21, R129, R62, R64 ;  /* 0x0000003e81157223 */ /* 0x000fe40000010040 */
[----:B------:R-:W1:Y:S01]  /*1d7c0*/  LDC.64 R62, c[0x0][0x380] ;  /* 0x0000e000ff3e7b82 */ /* 0x000e620000000a00 */
[----:B------:R-:W-:Y:S02]  /*1d7d0*/  HADD2.F32 R121, -RZ, R96.H0_H0 ;  /* 0x20000060ff797230 */ /* 0x000fe40000004100 */
[----:B------:R-:W-:Y:S02]  /*1d7e0*/  HADD2.F32 R123, -RZ, R40.H0_H0 ;  /* 0x20000028ff7b7230 */ /* 0x000fe40000004100 */
[----:B------:R-:W-:Y:S02]  /*1d7f0*/  HADD2.F32 R140, -RZ, R97.H0_H0 ;  /* 0x20000061ff8c7230 */ /* 0x000fe40000004100 */
[----:B------:R-:W-:Y:S02]  /*1d800*/  HADD2.F32 R142, -RZ, R112.H1_H1 ;  /* 0x30000070ff8e7230 */ /* 0x000fe40000004100 */
[----:B------:R-:W-:Y:S01]  /*1d810*/  FFMA.FTZ R8, R138, R121, R123 ;  /* 0x000000798a087223 */ /* 0x000fe2000001007b */
[----:B------:R-:W-:-:S02]  /*1d820*/  HADD2.F32 R125, -RZ, R96.H1_H1 ;  /* 0x30000060ff7d7230 */ /* 0x000fc40000004100 */
[----:B0-----:R-:W-:Y:S02]  /*1d830*/  HADD2.F32 R24, -RZ, R101.H1_H1 ;  /* 0x30000065ff187230 */ /* 0x001fe40000004100 */
[----:B------:R-:W-:Y:S01]  /*1d840*/  FFMA.FTZ R9, R137, R140, R142 ;  /* 0x0000008c89097223 */ /* 0x000fe2000001008e */
[----:B------:R-:W-:Y:S02]  /*1d850*/  HADD2.F32 R25, -RZ, R104.H0_H0 ;  /* 0x20000068ff197230 */ /* 0x000fe40000004100 */
[----:B------:R-:W-:Y:S02]  /*1d860*/  HADD2.F32 R26, -RZ, R44.H0_H0 ;  /* 0x2000002cff1a7230 */ /* 0x000fe40000004100 */
[----:B------:R-:W-:Y:S01]  /*1d870*/  FFMA.FTZ R19, R131, R24, R19 ;  /* 0x0000001883137223 */ /* 0x000fe20000010013 */
[----:B------:R-:W-:Y:S02]  /*1d880*/  HADD2.F32 R139, -RZ, R41.H0_H0 ;  /* 0x20000029ff8b7230 */ /* 0x000fe40000004100 */
[----:B------:R-:W-:-:S02]  /*1d890*/  HADD2.F32 R22, -RZ, R105.H0_H0 ;  /* 0x20000069ff167230 */ /* 0x000fc40000004100 */
[----:B------:R-:W-:Y:S01]  /*1d8a0*/  FFMA.FTZ R24, R130, R25, R26 ;  /* 0x0000001982187223 */ /* 0x000fe2000001001a */
[----:B------:R-:W-:Y:S02]  /*1d8b0*/  HADD2.F32 R26, -RZ, R116.H1_H1 ;  /* 0x30000074ff1a7230 */ /* 0x000fe40000004100 */
[----:B------:R-:W-:Y:S01]  /*1d8c0*/  FFMA.FTZ R10, R136, R125, R139 ;  /* 0x0000007d880a7223 */ /* 0x000fe2000001008b */
[----:B------:R-:W-:Y:S01]  /*1d8d0*/  HADD2.F32 R23, -RZ, R102.H1_H1 ;  /* 0x30000066ff177230 */ /* 0x000fe20000004100 */
[----:B-1----:R-:W-:Y:S01]  /*1d8e0*/  IADD3 R74, PT, PT, R74, R62, RZ ;  /* 0x0000003e4a4a7210 */ /* 0x002fe20007ffe0ff */
[----:B------:R-:W-:Y:S02]  /*1d8f0*/  HADD2.F32 R27, -RZ, R3.H0_H0 ;  /* 0x20000003ff1b7230 */ /* 0x000fe40000004100 */
[----:B------:R-:W-:Y:S01]  /*1d900*/  FFMA.FTZ R25, R129, R22, R26 ;  /* 0x0000001681197223 */ /* 0x000fe2000001001a */
[----:B------:R-:W-:Y:S01]  /*1d910*/  HADD2.F32 R67, -RZ, R103.H1_H1 ;  /* 0x30000067ff437230 */ /* 0x000fe20000004100 */
[----:B------:R0:W-:Y:S01]  /*1d920*/  STG.E.128 desc[UR8][R56.64], R8 ;  /* 0x0000000838007986 */ /* 0x0001e2000c101d08 */
[----:B------:R-:W-:-:S02]  /*1d930*/  HADD2.F32 R69, -RZ, R117.H0_H0 ;  /* 0x20000075ff457230 */ /* 0x000fc40000004100 */
[----:B------:R-:W-:Y:S01]  /*1d940*/  FFMA.FTZ R22, R128, R23, R27 ;  /* 0x0000001780167223 */ /* 0x000fe2000001001b */
[----:B------:R-:W-:Y:S01]  /*1d950*/  HADD2.F32 R65, -RZ, R104.H1_H1 ;  /* 0x30000068ff417230 */ /* 0x000fe20000004100 */
[----:B------:R0:W-:Y:S01]  /*1d960*/  STG.E.128 desc[UR8][R28.64], R12 ;  /* 0x0000000c1c007986 */ /* 0x0001e2000c101d08 */
[----:B------:R-:W-:Y:S02]  /*1d970*/  HADD2.F32 R64, -RZ, R45.H0_H0 ;  /* 0x2000002dff407230 */ /* 0x000fe40000004100 */
[----:B------:R-:W-:Y:S01]  /*1d980*/  FFMA.FTZ R23, R0, R67, R69 ;  /* 0x0000004300177223 */ /* 0x000fe20000010045 */
[----:B------:R-:W-:Y:S01]  /*1d990*/  HADD2.F32 R71, -RZ, R105.H1_H1 ;  /* 0x30000069ff477230 */ /* 0x000fe20000004100 */
[----:B------:R0:W-:Y:S01]  /*1d9a0*/  STG.E.128 desc[UR8][R58.64], R16 ;  /* 0x000000103a007986 */ /* 0x0001e2000c101d08 */
[----:B------:R-:W-:Y:S02]  /*1d9b0*/  HADD2.F32 R66, -RZ, R117.H1_H1 ;  /* 0x30000075ff427230 */ /* 0x000fe40000004100 */
[----:B------:R-:W-:Y:S01]  /*1d9c0*/  FFMA.FTZ R26, R128, R65, R64 ;  /* 0x00000041801a7223 */ /* 0x000fe20000010040 */
[----:B------:R-:W-:Y:S01]  /*1d9d0*/  ISETP.GE.AND P1, PT, R74, R63, PT ;  /* 0x0000003f4a00720c */ /* 0x000fe20003f26270 */
[----:B------:R0:W-:Y:S01]  /*1d9e0*/  STG.E.128 desc[UR8][R30.64], R20 ;  /* 0x000000141e007986 */ /* 0x0001e2000c101d08 */
[----:B------:R-:W-:-:S05]  /*1d9f0*/  FFMA.FTZ R27, R0, R71, R66 ;  /* 0x00000047001b7223 */ /* 0x000fca0000010042 */
[----:B------:R0:W-:Y:S06]  /*1da00*/  STG.E.128 desc[UR8][R60.64], R24 ;  /* 0x000000183c007986 */ /* 0x0001ec000c101d08 */
[----:B------:R-:W-:Y:S05]  /*1da10*/  @!P1 BRA `(.L_x_11572) ;  /* 0xfffffe3c00209947 */ /* 0x000fea000383ffff */
[----:B------:R-:W-:Y:S05]  /*1da20*/  EXIT ;  /* 0x000000000000794d */ /* 0x000fea0003800000 */
.L_x_11573:
        /* <DEDUP_REMOVED lines=13> */
.L_x_13733:


//--------------------- .text._ZN10layer_norm31ln_parallel_residual_fwd_kernelINS_13Kernel_traitsI6__halfffffjLj6144ELj1ELj1ELj8ELj16ENS_18Kernel_traits_baseILj6144ES2_ffffjLj256EEEEELb1ELb1ELb0EEEvNS_9FwdParamsE --------------------------
	.section	.text._ZN10layer_norm31ln_parallel_residual_fwd_kernelINS_13Kernel_traitsI6__halfffffjLj6144ELj1ELj1ELj8ELj16ENS_18Kernel_traits_baseILj6144ES2_ffffjLj256EEEEELb1ELb1ELb0EEEvNS_9FwdParamsE,"ax",@progbits
	.align	128
        .global         _ZN10layer_norm31ln_parallel_residual_fwd_kernelINS_13Kernel_traitsI6__halfffffjLj6144ELj1ELj1ELj8ELj16ENS_18Kernel_traits_baseILj6144ES2_ffffjLj256EEEEELb1ELb1ELb0EEEvNS_9FwdParamsE
        .type           _ZN10layer_norm31ln_parallel_residual_fwd_kernelINS_13Kernel_traitsI6__halfffffjLj6144ELj1ELj1ELj8ELj16ENS_18Kernel_traits_baseILj6144ES2_ffffjLj256EEEEELb1ELb1ELb0EEEvNS_9FwdParamsE,@function
        .size           _ZN10layer_norm31ln_parallel_residual_fwd_kernelINS_13Kernel_traitsI6__halfffffjLj6144ELj1ELj1ELj8ELj16ENS_18Kernel_traits_baseILj6144ES2_ffffjLj256EEEEELb1ELb1ELb0EEEvNS_9FwdParamsE,(.L_x_13734 - _ZN10layer_norm31ln_parallel_residual_fwd_kernelINS_13Kernel_traitsI6__halfffffjLj6144ELj1ELj1ELj8ELj16ENS_18Kernel_traits_baseILj6144ES2_ffffjLj256EEEEELb1ELb1ELb0EEEvNS_9FwdParamsE)
        .other          _ZN10layer_norm31ln_parallel_residual_fwd_kernelINS_13Kernel_traitsI6__halfffffjLj6144ELj1ELj1ELj8ELj16ENS_18Kernel_traits_baseILj6144ES2_ffffjLj256EEEEELb1ELb1ELb0EEEvNS_9FwdParamsE,@"STO_CUDA_ENTRY STV_DEFAULT"
_ZN10layer_norm31ln_parallel_residual_fwd_kernelINS_13Kernel_traitsI6__halfffffjLj6144ELj1ELj1ELj8ELj16ENS_18Kernel_traits_baseILj6144ES2_ffffjLj256EEEEELb1ELb1ELb0EEEvNS_9FwdParamsE:
.text._ZN10layer_norm31ln_parallel_residual_fwd_kernelINS_13Kernel_traitsI6__halfffffjLj6144ELj1ELj1ELj8ELj16ENS_18Kernel_traits_baseILj6144ES2_ffffjLj256EEEEELb1ELb1ELb0EEEvNS_9FwdParamsE:
[----:B------:R-:W-:Y:S01]  /*0000*/  LDC R1, c[0x0][0x37c] ;  /* 0x0000df00ff017b82 */ /* 0x000fe20000000800 */
[----:B------:R-:W0:Y:S07]  /*0010*/  LDCU.U8 UR4, c[0x0][0x464] ;  /* 0x00008c80ff0477ac */ /* 0x000e2e0008000000 */
[----:B------:R-:W1:Y:S01]  /*0020*/  LDC R68, c[0x0][0x458] ;  /* 0x00011600ff447b82 */ /* 0x000e620000000800 */
[----:B------:R-:W2:Y:S01]  /*0030*/  LDCU.64 UR8, c[0x0][0x450] ;  /* 0x00008a00ff0877ac */ /* 0x000ea20008000a00 */
[----:B------:R-:W3:Y:S06]  /*0040*/  LDCU.64 UR6, c[0x0][0x358] ;  /* 0x00006b00ff0677ac */ /* 0x000eec0008000a00 */
[----:B------:R-:W1:Y:S01]  /*0050*/  LDC R69, c[0x0][0x45c] ;  /* 0x00011700ff457b82 */ /* 0x000e620000000800 */
[----:B------:R-:W4:Y:S07]  /*0060*/  S2R R86, SR_TID.X ;  /* 0x0000000000567919 */ /* 0x000f2e0000002100 */
[----:B------:R-:W5:Y:S01]  /*0070*/  LDC R9, c[0x0][0x388] ;  /* 0x0000e200ff097b82 */ /* 0x000f620000000800 */
[----:B0-----:R-:W-:Y:S01]  /*0080*/  ISETP.NE.AND P0, PT, RZ, UR4, PT ;  /* 0x00000004ff007c0c */ /* 0x001fe2000bf05270 */
[----:B------:R-:W0:Y:S01]  /*0090*/  LDCU.64 UR4, c[0x0][0x438] ;  /* 0x00008700ff0477ac */ /* 0x000e220008000a00 */
[----:B--2---:R-:W-:-:S02]  /*00a0*/  IMAD.U32 R2, RZ, RZ, UR8 ;  /* 0x00000008ff027e24 */ /* 0x004fc4000f8e00ff */
[----:B------:R-:W-:-:S09]  /*00b0*/  IMAD.U32 R3, RZ, RZ, UR9 ;  /* 0x00000009ff037e24 */ /* 0x000fd2000f8e00ff */
[----:B---3--:R-:W2:Y:S01]  /*00c0*/  @P0 LDG.E.64 R2, desc[UR6][R2.64] ;  /* 0x0000000602020981 */ /* 0x008ea2000c1e1b00 */
[----:B------:R-:W3:Y:S03]  /*00d0*/  @P0 LDC R5, c[0x0][0x460] ;  /* 0x00011800ff050b82 */ /* 0x000ee60000000800 */
[----:B-1----:R-:W3:Y:S01]  /*00e0*/  @P0 LDG.E.64 R6, desc[UR6][R68.64] ;  /* 0x0000000644060981 */ /* 0x002ee2000c1e1b00 */
[----:B------:R-:W-:Y:S01]  /*00f0*/  BSSY.RECONVERGENT B0, `(.L_x_11574) ;  /* 0x000007d000007945 */ /* 0x000fe20003800200 */
[----:B0-----:R-:W-:-:S03]  /*0100*/  UISETP.NE.U32.AND UP0, UPT, UR4, URZ, UPT ;  /* 0x000000ff0400728c */ /* 0x001fc6000bf05070 */
[----:B------:R-:W0:Y:S01]  /*0110*/  S2UR UR20, SR_CTAID.X ;  /* 0x00000000001479c3 */ /* 0x000e220000002500 */
[----:B------:R-:W-:Y:S01]  /*0120*/  UISETP.NE.AND.EX UP0, UPT, UR5, URZ, UPT, UP0 ;  /* 0x000000ff0500728c */ /* 0x000fe2000bf05300 */
[----:B----4-:R-:W-:-:S06]  /*0130*/  LOP3.LUT R0, R86, 0xe0, RZ, 0xc0, !PT ;  /* 0x000000e056007812 */ /* 0x010fcc00078ec0ff */
[----:B------:R-:W0:Y:S02]  /*0140*/  LDC R77, c[0x0][0x360] ;  /* 0x0000d800ff4d7b82 */ /* 0x000e240000000800 */
[----:B0-----:R-:W-:Y:S01]  /*0150*/  IMAD R77, R77, UR20, R86 ;  /* 0x000000144d4d7c24 */ /* 0x001fe2000f8e0256 */
[----:B--2---:R-:W-:Y:S02]  /*0160*/  @P0 R2UR UR8, R2 ;  /* 0x00000000020802ca */ /* 0x004fe400000e0000 */
[----:B-----5:R-:W-:Y:S02]  /*0170*/  SHF.R.S32.HI R2, RZ, 0x1f, R9 ;  /* 0x0000001fff027819 */ /* 0x020fe40000011409 */
[----:B---3--:R-:W-:Y:S02]  /*0180*/  @P0 IADD3 R68, P1, PT, R6, R5, RZ ;  /* 0x0000000506440210 */ /* 0x008fe40007f3e0ff */
[----:B------:R-:W-:Y:S02]  /*0190*/  LOP3.LUT R5, R86, 0x1f, RZ, 0xc0, !PT ;  /* 0x0000001f56057812 */ /* 0x000fe400078ec0ff */
[----:B------:R-:W-:-:S02]  /*01a0*/  @P0 R2UR UR9, R3 ;  /* 0x00000000030902ca */ /* 0x000fc400000e0000 */
[----:B------:R-:W-:Y:S02]  /*01b0*/  LOP3.LUT R31, R0, R5, RZ, 0xfc, !PT ;  /* 0x00000005001f7212 */ /* 0x000fe400078efcff */
[----:B------:R-:W-:Y:S01]  /*01c0*/  LEA.HI R2, R2, R9, RZ, 0x2 ;  /* 0x0000000902027211 */ /* 0x000fe200078f10ff */
[----:B------:R-:W-:Y:S01]  /*01d0*/  UIADD3 UR16, UPT, UPT, UR8, -0x61c88647, URZ ;  /* 0x9e3779b908107890 */ /* 0x000fe2000fffe0ff */
[----:B------:R-:W-:Y:S01]  /*01e0*/  LOP3.LUT R3, R31, 0xff, RZ, 0x3c, !PT ;  /* 0x000000ff1f037812 */ /* 0x000fe200078e3cff */
[----:B------:R-:W-:Y:S01]  /*01f0*/  UIADD3 UR18, UPT, UPT, UR8, 0x3c6ef372, URZ ;  /* 0x3c6ef37208127890 */ /* 0x000fe2000fffe0ff */
[----:B------:R-:W-:Y:S01]  /*0200*/  SHF.R.S32.HI R4, RZ, 0x2, R2 ;  /* 0x00000002ff047819 */ /* 0x000fe20000011402 */
[----:B------:R-:W-:Y:S01]  /*0210*/  UIADD3 UR14, UPT, UPT, UR8, -0x255992d5, URZ ;  /* 0xdaa66d2b080e7890 */ /* 0x000fe2000fffe0ff */
        /* <DEDUP_REMOVED lines=21> */
[C---:B------:R-:W-:Y:S02]  /*0370*/  ISETP.GE.U32.AND P0, PT, R76.reuse, 0x200, PT ;  /* 0x000002004c00780c */ /* 0x040fe40003f06070 */
[C---:B------:R-:W-:Y:S02]  /*0380*/  ISETP.GE.U32.AND P1, PT, R76.reuse, 0x300, PT ;  /* 0x000003004c00780c */ /* 0x040fe40003f26070 */
[C---:B------:R-:W-:Y:S02]  /*0390*/  ISETP.GE.U32.AND P2, PT, R76.reuse, 0x400, PT ;  /* 0x000004004c00780c */ /* 0x040fe40003f46070 */
[----:B------:R-:W-:Y:S02]  /*03a0*/  ISETP.GE.U32.AND P3, PT, R76, 0x500, PT ;  /* 0x000005004c00780c */ /* 0x000fe40003f66070 */
[----:B------:R-:W-:-:S03]  /*03b0*/  P2R R57, PR, RZ, 0x10 ;  /* 0x00000010ff397803 */ /* 0x000fc60000000000 */
        /* <DEDUP_REMOVED lines=14> */
[----:B---3--:R-:W-:-:S04]  /*04a0*/  @P0 IMAD.WIDE.U32 R16, R31, 0x8, R16 ;  /* 0x000000081f100825 */ /* 0x008fc800078e0010 */
[----:B------:R-:W-:Y:S01]  /*04b0*/  @P0 VIADD R31, R31, 0x100 ;  /* 0x000001001f1f0836 */ /* 0x000fe20000000000 */
        /* <DEDUP_REMOVED lines=11> */
[----:B---3--:R-:W-:-:S04]  /*0570*/  @P2 IMAD.WIDE.U32 R24, R31, 0x8, R24 ;  /* 0x000000081f182825 */ /* 0x008fc800078e0018 */
[----:B------:R-:W-:Y:S01]  /*0580*/  @P2 VIADD R31, R31, 0x100 ;  /* 0x000001001f1f2836 */ /* 0x000fe20000000000 */
[----:B------:R0:W5:Y:S03]  /*0590*/  @P2 LD.E.64 R40, desc[UR6][R24.64] ;  /* 0x0000000618282980 */ /* 0x000166000c101b00 */
[----:B----4-:R-:W-:-:S05]  /*05a0*/  @P3 IMAD.WIDE.U32 R26, R31, 0x8, R26 ;  /* 0x000000081f1a3825 */ /* 0x010fca00078e001a */
[----:B------:R0:W5:Y:S01]  /*05b0*/  @P3 LDG.E.64 R8, desc[UR6][R26.64] ;  /* 0x000000061a083981 */ /* 0x000162000c1e1b00 */
[----:B-1----:R-:W-:-:S05]  /*05c0*/  @P3 IMAD.WIDE.U32 R28, R31, 0x8, R28 ;  /* 0x000000081f1c3825 */ /* 0x002fca00078e001c */
[----:B------:R0:W5:Y:S01]  /*05d0*/  @P3 LD.E.64 R2, desc[UR6][R28.64] ;  /* 0x000000061c023980 */ /* 0x000162000c101b00 */
[----:B------:R-:W-:Y:S01]  /*05e0*/  ISETP.GE.U32.AND P0, PT, R76, 0x600, PT ;  /* 0x000006004c00780c */ /* 0x000fe20003f06070 */
[----:B------:R-:W-:-:S12]  /*05f0*/  @P3 VIADD R31, R31, 0x100 ;  /* 0x000001001f1f3836 */ /* 0x000fd80000000000 */
        /* <DEDUP_REMOVED lines=8> */
.L_x_11575:
[C---:B------:R-:W-:Y:S02]  /*0680*/  ISETP.GE.U32.AND P5, PT, R76.reuse, 0x100, PT ;  /* 0x000001004c00780c */ /* 0x040fe40003fa6070 */
[C---:B------:R-:W-:Y:S02]  /*0690*/  ISETP.GE.U32.AND P0, PT, R76.reuse, 0x200, PT ;  /* 0x000002004c00780c */ /* 0x040fe40003f06070 */
[C---:B------:R-:W-:Y:S02]  /*06a0*/  ISETP.GE.U32.AND P1, PT, R76.reuse, 0x300, PT ;  /* 0x000003004c00780c */ /* 0x040fe40003f26070 */
[C---:B------:R-:W-:Y:S02]  /*06b0*/  ISETP.GE.U32.AND P2, PT, R76.reuse, 0x400, PT ;  /* 0x000004004c00780c */ /* 0x040fe40003f46070 */
[C---:B------:R-:W-:Y:S02]  /*06c0*/  ISETP.GE.U32.AND P3, PT, R76.reuse, 0x500, PT ;  /* 0x000005004c00780c */ /* 0x040fe40003f66070 */
[----:B------:R-:W-:-:S02]  /*06d0*/  ISETP.GE.U32.AND P4, PT, R76, 0x600, PT ;  /* 0x000006004c00780c */ /* 0x000fc40003f86070 */
[----:B------:R-:W-:Y:S01]  /*06e0*/  P2R R57, PR, RZ, 0x20 ;  /* 0x00000020ff397803 */ /* 0x000fe20000000000 */
        /* <DEDUP_REMOVED lines=12> */
[----:B--2---:R-:W-:-:S04]  /*07b0*/  @P1 IMAD.WIDE.U32 R20, R31, 0x8, R20 ;  /* 0x000000081f141825 */ /* 0x004fc800078e0014 */
[----:B------:R-:W-:Y:S01]  /*07c0*/  @P1 VIADD R31, R31, 0x100 ;  /* 0x000001001f1f1836 */ /* 0x000fe20000000000 */
[----:B------:R0:W5:Y:S03]  /*07d0*/  @P1 LDG.E.64 R50, desc[UR6][R20.64] ;  /* 0x0000000614321981 */ /* 0x000166000c1e1b00 */
[----:B---3--:R-:W-:-:S04]  /*07e0*/  @P2 IMAD.WIDE.U32 R22, R31, 0x8, R22 ;  /* 0x000000081f162825 */ /* 0x008fc800078e0016 */
[----:B------:R-:W-:Y:S01]  /*07f0*/  @P2 VIADD R31, R31, 0x100 ;  /* 0x000001001f1f2836 */ /* 0x000fe20000000000 */
[----:B------:R0:W5:Y:S03]  /*0800*/  @P2 LDG.E.64 R48, desc[UR6][R22.64] ;  /* 0x0000000616302981 */ /* 0x000166000c1e1b00 */
        /* <DEDUP_REMOVED lines=11> */
.L_x_11576:
[----:B------:R-:W-:Y:S05]  /*08c0*/  BSYNC.RECONVERGENT B0 ;  /* 0x0000000000007941 */ /* 0x000fea0003800200 */
.L_x_11574:
[----:B------:R-:W0:Y:S02]  /*08d0*/  LDCU UR4, c[0x0][0x384] ;  /* 0x00007080ff0477ac */ /* 0x000e240008000800 */
[----:B0-----:R-:W-:-:S06]  /*08e0*/  UISETP.GE.AND UP0, UPT, UR20, UR4, UPT ;  /* 0x000000041400728c */ /* 0x001fcc000bf06270 */
[----:B------:R-:W-:-:S13]  /*08f0*/  PLOP3.LUT P0, PT, PT, PT, UP0, 0x80, 0x8 ;  /* 0x000000000008781c */ /* 0x000fda0003f0f008 */
[----:B------:R-:W-:Y:S05]  /*0900*/  @P0 EXIT ;  /* 0x000000000000094d */ /* 0x000fea0003800000 */
[----:B------:R-:W-:Y:S01]  /*0910*/  IMAD.HI.U32 R12, R75, -0x2daee0ad, RZ ;  /* 0xd2511f534b0c7827 */ /* 0x000fe200078e00ff */
[----:B-----5:R-:W-:-:S03]  /*0920*/  SHF.R.U64 R20, R10, 0x10, R11 ;  /* 0x000000100a147819 */ /* 0x020fc6000000120b */
[----:B------:R-:W-:Y:S01]  /*0930*/  HFMA2 R66, -RZ, RZ, 0, 0 ;  /* 0x00000000ff427431 */ /* 0x000fe200000001ff */
[----:B------:R-:W-:Y:S01]  /*0940*/  SHF.R.U32.HI R93, RZ, 0x10, R11 ;  /* 0x00000010ff5d7819 */ /* 0x000fe2000001160b */
[C---:B------:R-:W-:Y:S01]  /*0950*/  IMAD.HI.U32 R13, R77.reuse, -0x326172a9, RZ ;  /* 0xcd9e8d574d0d7827 */ /* 0x040fe200078e00ff */
[----:B------:R-:W-:Y:S01]  /*0960*/  LOP3.LUT R12, R12, UR9, RZ, 0x3c, !PT ;  /* 0x000000090c0c7c12 */ /* 0x000fe2000f8e3cff */
[----:B------:R-:W0:Y:S01]  /*0970*/  LDCU UR32, c[0x0][0x408] ;  /* 0x00008100ff2077ac */ /* 0x000e220008000800 */
[----:B------:R-:W-:Y:S01]  /*0980*/  SHF.R.U64 R21, R8, 0x10, R9 ;  /* 0x0000001008157819 */ /* 0x000fe20000001209 */
[----:B------:R-:W-:Y:S01]  /*0990*/  IMAD.MOV.U32 R55, RZ, RZ, R10 ;  /* 0x000000ffff377224 */ /* 0x000fe200078e000a */
[----:B------:R-:W-:Y:S01]  /*09a0*/  LOP3.LUT R13, R74, UR8, R13, 0x96, !PT ;  /* 0x000000084a0d7c12 */ /* 0x000fe2000f8e960d */
[----:B------:R-:W-:Y:S01]  /*09b0*/  IMAD.MOV.U32 R54, RZ, RZ, R11 ;  /* 0x000000ffff367224 */ /* 0x000fe200078e000b */
[----:B------:R-:W-:Y:S01]  /*09c0*/  SHF.R.U32.HI R96, RZ, 0x10, R9 ;  /* 0x00000010ff607819 */ /* 0x000fe20000011609 */
[----:B------:R-:W-:Y:S01]  /*09d0*/  IMAD R11, R77, -0x326172a9, RZ ;  /* 0xcd9e8d574d0b7824 */ /* 0x000fe200078e02ff */
[--C-:B------:R-:W-:Y:S01]  /*09e0*/  SHF.R.U64 R62, R14, 0x10, R15.reuse ;  /* 0x000000100e3e7819 */ /* 0x100fe2000000120f */
[----:B------:R-:W-:Y:S01]  /*09f0*/  IMAD R17, R75, -0x2daee0ad, RZ ;  /* 0xd2511f534b117824 */ /* 0x000fe200078e02ff */
[----:B------:R-:W-:Y:S01]  /*0a00*/  SHF.R.U32.HI R63, RZ, 0x10, R15 ;  /* 0x00000010ff3f7819 */ /* 0x000fe2000001160f */
[C---:B------:R-:W-:Y:S01]  /*0a10*/  IMAD.HI.U32 R10, R12.reuse, -0x326172a9, RZ ;  /* 0xcd9e8d570c0a7827 */ /* 0x040fe200078e00ff */
[----:B------:R-:W-:Y:S01]  /*0a20*/  MOV R19, R8 ;  /* 0x0000000800137202 */ /* 0x000fe20000000f00 */
[----:B------:R-:W1:Y:S01]  /*0a30*/  LDCU UR33, c[0x0][0x388] ;  /* 0x00007100ff2177ac */ /* 0x000e620008000800 */
[----:B------:R-:W-:Y:S01]  /*0a40*/  SHF.R.U32.HI R100, RZ, 0x10, R47 ;  /* 0x00000010ff647819 */ /* 0x000fe2000001162f */
[----:B------:R-:W-:Y:S01]  /*0a50*/  IMAD.HI.U32 R16, R13, -0x2daee0ad, RZ ;  /* 0xd2511f530d107827 */ /* 0x000fe200078e00ff */
[----:B------:R-:W-:Y:S01]  /*0a60*/  LOP3.LUT R10, R11, UR16, R10, 0x96, !PT ;  /* 0x000000100b0a7c12 */ /* 0x000fe2000f8e960a */
[----:B------:R-:W2:Y:S01]  /*0a70*/  LDCU.U8 UR34, c[0x0][0x410] ;  /* 0x00008200ff2277ac */ /* 0x000ea20008000000 */
[----:B------:R-:W-:Y:S01]  /*0a80*/  PRMT R93, R93, 0x5410, R19 ;  /* 0x000054105d5d7816 */ /* 0x000fe20000000013 */
[----:B------:R-:W-:Y:S01]  /*0a90*/  IMAD R18, R13, -0x2daee0ad, RZ ;  /* 0xd2511f530d127824 */ /* 0x000fe200078e02ff */
[----:B------:R-:W-:Y:S01]  /*0aa0*/  LOP3.LUT R16, R17, UR17, R16, 0x96, !PT ;  /* 0x0000001111107c12 */ /* 0x000fe2000f8e9610 */
[----:B------:R-:W-:Y:S01]  /*0ab0*/  IMAD R12, R12, -0x326172a9, RZ ;  /* 0xcd9e8d570c0c7824 */ /* 0x000fe200078e02ff */
[----:B------:R-:W-:Y:S01]  /*0ac0*/  LOP3.LUT R17, R4, 0xff, RZ, 0xc0, !PT ;  /* 0x000000ff04117812 */ /* 0x000fe200078ec0ff */
[----:B------:R-:W-:Y:S01]  /*0ad0*/  IMAD.HI.U32 R13, R10, -0x2daee0ad, RZ ;  /* 0xd2511f530a0d7827 */ /* 0x000fe200078e00ff */
[----:B------:R-:W-:Y:S01]  /*0ae0*/  SHF.R.U32.HI R4, RZ, 0x1, R4 ;  /* 0x00000001ff047819 */ /* 0x000fe20000011604 */
[----:B------:R-:W3:Y:S01]  /*0af0*/  LDCU UR35, c[0x0][0x400] ;  /* 0x00008000ff2377ac */ /* 0x000ee20008000800 */
[----:B------:R-:W-:Y:S01]  /*0b00*/  SHF.R.U64 R61, R6, 0x10, R7 ;  /* 0x00000010063d7819 */ /* 0x000fe20000001207 */
[----:B------:R-:W-:Y:S01]  /*0b10*/  IMAD.HI.U32 R11, R16, -0x326172a9, RZ ;  /* 0xcd9e8d57100b7827 */ /* 0x000fe200078e00ff */
[----:B------:R-:W-:Y:S01]  /*0b20*/  LOP3.LUT R13, R18, UR19, R13, 0x96, !PT ;  /* 0x00000013120d7c12 */ /* 0x000fe2000f8e960d */
[----:B------:R-:W-:Y:S01]  /*0b30*/  UPLOP3.LUT UP1, UPT, UPT, UPT, UPT, 0x40, 0x4 ;  /* 0x000000000004789c */ /* 0x000fe20003f2e870 */
[----:B------:R-:W-:Y:S01]  /*0b40*/  VIADDMNMX R18, R17, -R0, RZ, !PT ;  /* 0x8000000011127246 */ /* 0x000fe200078001ff */
[----:B------:R-:W-:Y:S01]  /*0b50*/  IMAD.MOV.U32 R95, RZ, RZ, R9 ;  /* 0x000000ffff5f7224 */ /* 0x000fe200078e0009 */
[----:B------:R-:W-:Y:S01]  /*0b60*/  LOP3.LUT R11, R12, UR18, R11, 0x96, !PT ;  /* 0x000000120c0b7c12 */ /* 0x000fe2000f8e960b */
[----:B------:R-:W-:Y:S01]  /*0b70*/  IMAD R17, R5, -0x20, R17 ;  /* 0xffffffe005117824 */ /* 0x000fe200078e0211 */
[----:B------:R-:W-:Y:S01]  /*0b80*/  MOV R9, R15 ;  /* 0x0000000f00097202 */ /* 0x000fe20000000f00 */
[----:B------:R-:W-:Y:S01]  /*0b90*/  IMAD R15, R10, -0x2daee0ad, RZ ;  /* 0xd2511f530a0f7824 */ /* 0x000fe200078e02ff */
[----:B------:R-:W-:Y:S01]  /*0ba0*/  LOP3.LUT R73, R4, 0x7fffff80, RZ, 0xc0, !PT ;  /* 0x7fffff8004497812 */ /* 0x000fe200078ec0ff */
[----:B------:R-:W-:Y:S01]  /*0bb0*/  IMAD R16, R16, -0x326172a9, RZ ;  /* 0xcd9e8d5710107824 */ /* 0x000fe200078e02ff */
[----:B------:R-:W-:Y:S01]  /*0bc0*/  VIMNMX R18, PT, PT, R18, 0x20, PT ;  /* 0x0000002012127848 */ /* 0x000fe20003fe0100 */
[----:B------:R-:W-:Y:S01]  /*0bd0*/  IMAD.HI.U32 R10, R11, -0x2daee0ad, RZ ;  /* 0xd2511f530b0a7827 */ /* 0x000fe200078e00ff */
[----:B------:R-:W-:-:S02]  /*0be0*/  VIMNMX R17, PT, PT, RZ, R17, !PT ;  /* 0x00000011ff117248 */ /* 0x000fc40007fe0100 */
[----:B------:R-:W-:Y:S01]  /*0bf0*/  SHF.R.U32.HI R60, RZ, 0x10, R7 ;  /* 0x00000010ff3c7819 */ /* 0x000fe20000011607 */
[----:B------:R-:W-:Y:S01]  /*0c00*/  IMAD.HI.U32 R5, R13, -0x326172a9, RZ ;  /* 0xcd9e8d570d057827 */ /* 0x000fe200078e00ff */
[----:B------:R-:W-:Y:S01]  /*0c10*/  LOP3.LUT R10, R15, UR12, R10, 0x96, !PT ;  /* 0x0000000c0f0a7c12 */ /* 0x000fe2000f8e960a */
[----:B------:R-:W4:Y:S01]  /*0c20*/  LDCU.64 UR12, c[0x0][0x3a0] ;  /* 0x00007400ff0c77ac */ /* 0x000f220008000a00 */
[----:B------:R-:W-:Y:S01]  /*0c30*/  VIMNMX R4, PT, PT, R17, 0x20, PT ;  /* 0x0000002011047848 */ /* 0x000fe20003fe0100 */
[----:B------:R-:W-:Y:S01]  /*0c40*/  IMAD.MOV.U32 R8, RZ, RZ, R14 ;  /* 0x000000ffff087224 */ /* 0x000fe200078e000e */
[----:B------:R-:W-:Y:S01]  /*0c50*/  LOP3.LUT R5, R16, UR14, R5, 0x96, !PT ;  /* 0x0000000e10057c12 */ /* 0x000fe2000f8e9605 */
[----:B------:R-:W-:Y:S01]  /*0c60*/  IMAD R12, R13, -0x326172a9, RZ ;  /* 0xcd9e8d570d0c7824 */ /* 0x000fe200078e02ff */
[----:B------:R-:W-:Y:S01]  /*0c70*/  SHF.R.U64 R101, R2, 0x10, R3 ;  /* 0x0000001002657819 */ /* 0x000fe20000001203 */
        /* <DEDUP_REMOVED lines=11> */
[----:B------:R-:W-:Y:S01]  /*0d30*/  IMAD R10, R10, -0x326172a9, RZ ;  /* 0xcd9e8d570a0a7824 */ /* 0x000fe200078e02ff */
[----:B------:R-:W-:Y:S01]  /*0d40*/  LOP3.LUT R68, R68, 0x3, RZ, 0xc0, !PT ;  /* 0x0000000344447812 */ /* 0x000fe200078ec0ff */
[----:B------:R-:W-:-:S04]  /*0d50*/  IMAD.HI.U32 R12, R11, -0x2daee0ad, RZ ;  /* 0xd2511f530b0c7827 */ /* 0x000fc800078e00ff */
[----:B------:R-:W-:Y:S01]  /*0d60*/  IMAD.HI.U32 R5, R13, -0x326172a9, RZ ;  /* 0xcd9e8d570d057827 */ /* 0x000fe200078e00ff */
[----:B------:R-:W-:Y:S02]  /*0d70*/  LOP3.LUT R12, R15, UR23, R12, 0x96, !PT ;  /* 0x000000170f0c7c12 */ /* 0x000fe4000f8e960c */
[----:B------:R-:W-:Y:S01]  /*0d80*/  MOV R15, R50 ;  /* 0x00000032000f7202 */ /* 0x000fe20000000f00 */
[----:B------:R-:W-:Y:S01]  /*0d90*/  IMAD.MOV.U32 R14, RZ, RZ, R52 ;  /* 0x000000ffff0e7224 */ /* 0x000fe200078e0034 */
[----:B------:R-:W-:Y:S01]  /*0da0*/  LOP3.LUT R5, R10, UR10, R5, 0x96, !PT ;  /* 0x0000000a0a057c12 */ /* 0x000fe2000f8e9605 */
[----:B------:R-:W-:Y:S01]  /*0db0*/  IMAD R13, R13, -0x326172a9, RZ ;  /* 0xcd9e8d570d0d7824 */ /* 0x000fe200078e02ff */
[----:B------:R-:W0:Y:S01]  /*0dc0*/  LDCU.64 UR10, c[0x0][0x398] ;  /* 0x00007300ff0a77ac */ /* 0x000e220008000a00 */
[----:B------:R-:W-:Y:S01]  /*0dd0*/  IMAD.HI.U32 R10, R12, -0x326172a9, RZ ;  /* 0xcd9e8d570c0a7827 */ /* 0x000fe200078e00ff */
[----:B------:R-:W-:-:S03]  /*0de0*/  PRMT R96, R96, 0x5410, R14 ;  /* 0x0000541060607816 */ /* 0x000fc6000000000e */
[----:B------:R-:W-:Y:S01]  /*0df0*/  IMAD R14, R11, -0x2daee0ad, RZ ;  /* 0xd2511f530b0e7824 */ /* 0x000fe200078e02ff */
[----:B------:R-:W-:Y:S01]  /*0e00*/  LOP3.LUT R10, R13, UR24, R10, 0x96, !PT ;  /* 0x000000180d0a7c12 */ /* 0x000fe2000f8e960a */
[----:B------:R-:W-:-:S04]  /*0e10*/  IMAD.HI.U32 R11, R5, -0x2daee0ad, RZ ;  /* 0xd2511f53050b7827 */ /* 0x000fc800078e00ff */
[----:B------:R-:W-:Y:S01]  /*0e20*/  IMAD.MOV.U32 R16, RZ, RZ, R53 ;  /* 0x000000ffff107224 */ /* 0x000fe200078e0035 */
[----:B------:R-:W-:Y:S01]  /*0e30*/  LOP3.LUT R11, R14, UR25, R11, 0x96, !PT ;  /* 0x000000190e0b7c12 */ /* 0x000fe2000f8e960b */
[----:B------:R-:W-:Y:S02]  /*0e40*/  IMAD.MOV.U32 R19, RZ, RZ, R48 ;  /* 0x000000ffff137224 */ /* 0x000fe400078e0030 */
[----:B------:R-:W-:Y:S01]  /*0e50*/  IMAD R14, R5, -0x2daee0ad, RZ ;  /* 0xd2511f53050e7824 */ /* 0x000fe200078e02ff */
[----:B------:R-:W-:Y:S01]  /*0e60*/  PRMT R97, R16, 0x7610, R97 ;  /* 0x0000761010617816 */ /* 0x000fe20000000061 */
[----:B------:R-:W-:Y:S02]  /*0e70*/  IMAD.MOV.U32 R16, RZ, RZ, R51 ;  /* 0x000000ffff107224 */ /* 0x000fe400078e0033 */
[----:B------:R-:W-:Y:S01]  /*0e80*/  IMAD R12, R12, -0x326172a9, RZ ;  /* 0xcd9e8d570c0c7824 */ /* 0x000fe200078e02ff */
[----:B------:R-:W-:Y:S01]  /*0e90*/  PRMT R97, R97, 0x5410, R15 ;  /* 0x0000541061617816 */ /* 0x000fe2000000000f */
[----:B------:R-:W-:Y:S01]  /*0ea0*/  IMAD.HI.U32 R13, R10, -0x2daee0ad, RZ ;  /* 0xd2511f530a0d7827 */ /* 0x000fe200078e00ff */
[----:B------:R-:W-:-:S02]  /*0eb0*/  PRMT R98, R16, 0x5410, R19 ;  /* 0x0000541010627816 */ /* 0x000fc40000000013 */
[----:B------:R-:W-:Y:S01]  /*0ec0*/  MOV R15, R49 ;  /* 0x00000031000f7202 */ /* 0x000fe20000000f00 */
[C---:B------:R-:W-:Y:S01]  /*0ed0*/  IMAD.HI.U32 R5, R11.reuse, -0x326172a9, RZ ;  /* 0xcd9e8d570b057827 */ /* 0x040fe200078e00ff */
[----:B------:R-:W-:Y:S02]  /*0ee0*/  SHF.R.U64 R16, R46, 0x10, R47 ;  /* 0x000000102e107819 */ /* 0x000fe4000000122f */
[----:B------:R-:W-:Y:S01]  /*0ef0*/  LOP3.LUT R13, R14, UR27, R13, 0x96, !PT ;  /* 0x0000001b0e0d7c12 */ /* 0x000fe2000f8e960d */
[----:B------:R-:W-:Y:S01]  /*0f00*/  IMAD R18, R18, 0x4, R73 ;  /* 0x0000000412127824 */ /* 0x000fe200078e0249 */
[----:B------:R-:W-:Y:S01]  /*0f10*/  LOP3.LUT R5, R12, UR26, R5, 0x96, !PT ;  /* 0x0000001a0c057c12 */ /* 0x000fe2000f8e9605 */
[----:B------:R-:W-:Y:S01]  /*0f20*/  IMAD R12, R11, -0x326172a9, RZ ;  /* 0xcd9e8d570b0c7824 */ /* 0x000fe200078e02ff */
[----:B------:R-:W-:Y:S01]  /*0f30*/  PRMT R99, R15, 0x5410, R16 ;  /* 0x000054100f637816 */ /* 0x000fe20000000010 */
[----:B------:R-:W-:Y:S01]  /*0f40*/  IMAD R15, R10, -0x2daee0ad, RZ ;  /* 0xd2511f530a0f7824 */ /* 0x000fe200078e02ff */
[----:B------:R-:W-:Y:S01]  /*0f50*/  I2FP.F32.U32 R18, R18 ;  /* 0x0000001200127245 */ /* 0x000fe20000201000 */
[----:B------:R-:W-:Y:S01]  /*0f60*/  IMAD.HI.U32 R11, R13, -0x326172a9, RZ ;  /* 0xcd9e8d570d0b7827 */ /* 0x000fe200078e00ff */
[----:B------:R-:W-:-:S02]  /*0f70*/  SHF.R.U32.HI R14, RZ, 0x10, R41 ;  /* 0x00000010ff0e7819 */ /* 0x000fc40000011629 */
[----:B------:R0:W0:Y:S01]  /*0f80*/  MUFU.RCP R67, R18 ;  /* 0x0000001200437308 */ /* 0x0000220000001000 */
[----:B------:R-:W-:Y:S01]  /*0f90*/  IMAD.HI.U32 R10, R5, -0x2daee0ad, RZ ;  /* 0xd2511f53050a7827 */ /* 0x000fe200078e00ff */
[----:B------:R-:W-:Y:S02]  /*0fa0*/  LOP3.LUT R11, R12, UR28, R11, 0x96, !PT ;  /* 0x0000001c0c0b7c12 */ /* 0x000fe4000f8e960b */
[----:B------:R-:W-:Y:S01]  /*0fb0*/  PRMT R100, R100, 0x5410, R14 ;  /* 0x0000541064647816 */ /* 0x000fe2000000000e */
[----:B------:R-:W-:Y:S01]  /*0fc0*/  IMAD R12, R13, -0x326172a9, RZ ;  /* 0xcd9e8d570d0c7824 */ /* 0x000fe200078e02ff */
[----:B------:R-:W-:Y:S01]  /*0fd0*/  LOP3.LUT R10, R15, UR29, R10, 0x96, !PT ;  /* 0x0000001d0f0a7c12 */ /* 0x000fe2000f8e960a */
[----:B------:R-:W-:Y:S01]  /*0fe0*/  IMAD R5, R5, -0x2daee0ad, RZ ;  /* 0xd2511f5305057824 */ /* 0x000fe200078e02ff */
[----:B------:R-:W-:Y:S01]  /*0ff0*/  SHF.R.U32.HI R14, RZ, 0x10, R3 ;  /* 0x00000010ff0e7819 */ /* 0x000fe20000011603 */
[----:B------:R-:W-:-:S03]  /*1000*/  IMAD.HI.U32 R72, R11, -0x2daee0ad, RZ ;  /* 0xd2511f530b487827 */ /* 0x000fc600078e00ff */
[----:B------:R-:W-:Y:S01]  /*1010*/  PRMT R101, R101, 0x5410, R14 ;  /* 0x0000541065657816 */ /* 0x000fe2000000000e */
[----:B------:R-:W-:Y:S01]  /*1020*/  IMAD.HI.U32 R71, R10, -0x326172a9, RZ ;  /* 0xcd9e8d570a477827 */ /* 0x000fe200078e00ff */
[----:B------:R-:W-:-:S03]  /*1030*/  LOP3.LUT R72, R5, UR31, R72, 0x96, !PT ;  /* 0x0000001f05487c12 */ /* 0x000fc6000f8e9648 */
[----:B------:R-:W-:Y:S01]  /*1040*/  IMAD R73, R4, 0x4, R73 ;  /* 0x0000000404497824 */ /* 0x000fe200078e0249 */
[----:B------:R-:W-:Y:S01]  /*1050*/  LOP3.LUT R71, R12, UR30, R71, 0x96, !PT ;  /* 0x0000001e0c477c12 */ /* 0x000fe2000f8e9647 */
[----:B------:R-:W-:Y:S02]  /*1060*/  HADD2.F32 R70, -RZ, R6.H0_H0 ;  /* 0x20000006ff467230 */ /* 0x000fe40000004100 */
[----:B------:R-:W-:Y:S02]  /*1070*/  HADD2.F32 R69, -RZ, R7.H0_H0 ;  /* 0x20000007ff457230 */ /* 0x000fe40000004100 */
[----:B------:R-:W-:Y:S02]  /*1080*/  HADD2.F32 R65, -RZ, R8.H0_H0 ;  /* 0x20000008ff417230 */ /* 0x000fe40000004100 */
[----:B------:R-:W-:Y:S02]  /*1090*/  HADD2.F32 R64, -RZ, R9.H0_H0 ;  /* 0x20000009ff407230 */ /* 0x000fe40000004100 */
[----:B------:R-:W-:-:S02]  /*10a0*/  HADD2.F32 R62, -RZ, R62.H0_H0 ;  /* 0x2000003eff3e7230 */ /* 0x000fc40000004100 */
[----:B------:R-:W-:Y:S02]  /*10b0*/  HADD2.F32 R63, -RZ, R63.H0_H0 ;  /* 0x2000003fff3f7230 */ /* 0x000fe40000004100 */
[----:B------:R-:W-:Y:S02]  /*10c0*/  HADD2.F32 R61, -RZ, R61.H0_H0 ;  /* 0x2000003dff3d7230 */ /* 0x000fe40000004100 */
[----:B------:R-:W-:Y:S02]  /*10d0*/  HADD2.F32 R60, -RZ, R60.H0_H0 ;  /* 0x2000003cff3c7230 */ /* 0x000fe40000004100 */
[----:B------:R-:W-:Y:S02]  /*10e0*/  IMAD R59, R11, -0x2daee0ad, RZ ;  /* 0xd2511f530b3b7824 */ /* 0x000fe400078e02ff */
[----:B01234-:R-:W-:-:S07]  /*10f0*/  IMAD R58, R10, -0x326172a9, RZ ;  /* 0xcd9e8d570a3a7824 */ /* 0x01ffce00078e02ff */
.L_x_11982:
[----:B------:R-:W-:Y:S01]  /*1100*/  UIMAD UR4, UR20, UR33, URZ ;  /* 0x00000021140472a4 */ /* 0x000fe2000f8e02ff */
[----:B------:R-:W-:Y:S01]  /*1110*/  ISETP.NE.AND P0, PT, R57, RZ, PT ;  /* 0x000000ff3900720c */ /* 0x000fe20003f05270 */
[----:B------:R-:W-:Y:S02]  /*1120*/  BSSY.RECONVERGENT B0, `(.L_x_11577) ;  /* 0x00003fc000007945 */ /* 0x000fe40003800200 */
[----:B------:R-:W-:-:S04]  /*1130*/  USHF.R.S32.HI UR5, URZ, 0x1f, UR4 ;  /* 0x0000001fff057899 */ /* 0x000fc80008011404 */
[----:B------:R-:W-:-:S06]  /*1140*/  ULEA.HI UR5, UR5, UR4, URZ, 0x2 ;  /* 0x0000000405057291 */ /* 0x000fcc000f8f10ff */
[----:B01234-:R-:W-:-:S05]  /*1150*/  IMAD.U32 R37, RZ, RZ, UR5 ;  /* 0x00000005ff257e24 */ /* 0x01ffca000f8e00ff */
        /* <DEDUP_REMOVED lines=12> */
[----:B------:R0:W5:Y:S03]  /*1220*/  @P1 LDG.E.128 R4, desc[UR6][R80.64] ;  /* 0x0000000650041981 */ /* 0x000166000c1e1d00 */
[----:B--2---:R-:W-:Y:S02]  /*1230*/  @P0 IMAD.WIDE.U32 R38, R78, 0x10, R14 ;  /* 0x000000104e260825 */ /* 0x004fe400078e000e */
[----:B------:R-:W5:Y:S04]  /*1240*/  LDG.E.128 R12, desc[UR6][R12.64] ;  /* 0x000000060c0c7981 */ /* 0x000f68000c1e1d00 */
[----:B------:R0:W5:Y:S01]  /*1250*/  @P0 LDG.E.128 R8, desc[UR6][R38.64] ;  /* 0x0000000626080981 */ /* 0x000162000c1e1d00 */
[----:B------:R-:W-:-:S04]  /*1260*/  UISETP.NE.U32.AND UP0, UPT, UR10, URZ, UPT ;  /* 0x000000ff0a00728c */ /* 0x000fc8000bf05070 */
[----:B------:R-:W-:-:S09]  /*1270*/  UISETP.NE.AND.EX UP0, UPT, UR11, URZ, UPT, UP0 ;  /* 0x000000ff0b00728c */ /* 0x000fd2000bf05300 */
[----:B0-----:R-:W-:Y:S05]  /*1280*/  BRA.U UP0, `(.L_x_11579) ;  /* 0x00000015000c7547 */ /* 0x001fea000b800000 */
        /* <DEDUP_REMOVED lines=16> */
.L_x_11582:
        /* <DEDUP_REMOVED lines=13> */
.L_x_11584:
[----:B------:R-:W-:Y:S05]  /*1460*/  BSYNC.RECONVERGENT B2 ;  /* 0x0000000000027941 */ /* 0x000fea0003800200 */
.L_x_11583:
[----:B------:R-:W-:Y:S01]  /*1470*/  LOP3.LUT R38, R66, UR9, R37, 0x96, !PT ;  /* 0x0000000942267c12 */ /* 0x000fe2000f8e9625 */
[----:B------:R-:W-:Y:S01]  /*1480*/  IMAD.WIDE.U32 R80, R77, -0x326172a9, RZ ;  /* 0xcd9e8d574d507825 */ /* 0x000fe200078e00ff */
[----:B------:R-:W-:-:S03]  /*1490*/  UIADD3 UR4, UPT, UPT, UR8, -0x255992d5, URZ ;  /* 0xdaa66d2b08047890 */ /* 0x000fc6000fffe0ff */
[----:B------:R-:W-:Y:S01]  /*14a0*/  IMAD.WIDE.U32 R38, R38, -0x326172a9, RZ ;  /* 0xcd9e8d5726267825 */ /* 0x000fe200078e00ff */
[----:B------:R-:W-:-:S04]  /*14b0*/  LOP3.LUT R81, R74, UR8, R81, 0x96, !PT ;  /* 0x000000084a517c12 */ /* 0x000fc8000f8e9651 */
[----:B------:R-:W-:Y:S01]  /*14c0*/  LOP3.LUT R37, R80, UR16, R39, 0x96, !PT ;  /* 0x0000001050257c12 */ /* 0x000fe2000f8e9627 */
[----:B------:R-:W-:-:S05]  /*14d0*/  IMAD.WIDE.U32 R80, R81, -0x2daee0ad, RZ ;  /* 0xd2511f5351507825 */ /* 0x000fca00078e00ff */
[----:B------:R-:W-:Y:S01]  /*14e0*/  LOP3.LUT R81, R36, UR17, R81, 0x96, !PT ;  /* 0x0000001124517c12 */ /* 0x000fe2000f8e9651 */
[----:B------:R-:W-:-:S05]  /*14f0*/  IMAD.WIDE.U32 R36, R37, -0x2daee0ad, RZ ;  /* 0xd2511f5325247825 */ /* 0x000fca00078e00ff */
[----:B------:R-:W-:Y:S01]  /*1500*/  LOP3.LUT R39, R80, UR19, R37, 0x96, !PT ;  /* 0x0000001350277c12 */ /* 0x000fe2000f8e9625 */
[----:B------:R-:W-:-:S05]  /*1510*/  IMAD.WIDE.U32 R80, R81, -0x326172a9, RZ ;  /* 0xcd9e8d5751507825 */ /* 0x000fca00078e00ff */
[----:B------:R-:W-:Y:S01]  /*1520*/  LOP3.LUT R81, R38, UR18, R81, 0x96, !PT ;  /* 0x0000001226517c12 */ /* 0x000fe2000f8e9651 */
        /* <DEDUP_REMOVED lines=30> */
[----:B------:R-:W-:Y:S01]  /*1710*/  HFMA2 R80, -RZ, RZ, 0, 0 ;  /* 0x00000000ff507431 */ /* 0x000fe200000001ff */
[----:B------:R-:W-:Y:S01]  /*1720*/  LOP3.LUT R72, R36, UR31, R39, 0x96, !PT ;  /* 0x0000001f24487c12 */ /* 0x000fe2000f8e9627 */
[----:B------:R-:W-:-:S07]  /*1730*/  IMAD.MOV.U32 R36, RZ, RZ, R59 ;  /* 0x000000ffff247224 */ /* 0x000fce00078e003b */
.L_x_11581:
[----:B------:R-:W-:Y:S05]  /*1740*/  BSYNC.RECONVERGENT B1 ;  /* 0x0000000000017941 */ /* 0x000fea0003800200 */
.L_x_11580:
[----:B------:R-:W0:Y:S01]  /*1750*/  LDC R39, c[0x0][0x404] ;  /* 0x00010100ff277b82 */ /* 0x000e220000000800 */
[----:B------:R-:W-:Y:S01]  /*1760*/  ISETP.NE.AND P3, PT, R80, 0x1, PT ;  /* 0x000000015000780c */ /* 0x000fe20003f65270 */
[----:B------:R-:W-:Y:S01]  /*1770*/  IMAD.MOV.U32 R79, RZ, RZ, 0x2f800000 ;  /* 0x2f800000ff4f7424 */ /* 0x000fe200078e00ff */
[----:B------:R-:W-:Y:S01]  /*1780*/  I2FP.F32.U32 R36, R36 ;  /* 0x0000002400247245 */ /* 0x000fe20000201000 */
[----:B------:R-:W-:Y:S01]  /*1790*/  BSSY.RECONVERGENT B1, `(.L_x_11585) ;  /* 0x0000049000017945 */ /* 0x000fe20003800200 */
[----:B------:R-:W-:Y:S01]  /*17a0*/  IMAD.MOV.U32 R59, RZ, RZ, 0x2 ;  /* 0x00000002ff3b7424 */ /* 0x000fe200078e00ff */
[----:B------:R-:W-:Y:S02]  /*17b0*/  MOV R37, R58 ;  /* 0x0000003a00257202 */ /* 0x000fe40000000f00 */
[----:B------:R-:W-:-:S05]  /*17c0*/  FFMA.FTZ R36, R36, R79, 1.1641532182693481445e-10 ;  /* 0x2f00000024247423 */ /* 0x000fca000001004f */
[----:B0-----:R-:W-:Y:S01]  /*17d0*/  FSETP.LE.FTZ.AND P2, PT, R36, R39, PT ;  /* 0x000000272400720b */ /* 0x001fe20003f53000 */
        /* <DEDUP_REMOVED lines=9> */
.L_x_11587:
        /* <DEDUP_REMOVED lines=13> */
.L_x_11589:
[----:B------:R-:W-:Y:S05]  /*1940*/  BSYNC.RECONVERGENT B2 ;  /* 0x0000000000027941 */ /* 0x000fea0003800200 */
.L_x_11588:
        /* <DEDUP_REMOVED lines=41> */
[----:B------:R-:W-:Y:S01]  /*1be0*/  IMAD.MOV.U32 R59, RZ, RZ, RZ ;  /* 0x000000ffff3b7224 */ /* 0x000fe200078e00ff */
[----:B------:R-:W-:Y:S02]  /*1bf0*/  LOP3.LUT R72, R80, UR31, R37, 0x96, !PT ;  /* 0x0000001f50487c12 */ /* 0x000fe4000f8e9625 */
[----:B------:R-:W-:Y:S01]  /*1c00*/  MOV R37, R38 ;  /* 0x0000002600257202 */ /* 0x000fe20000000f00 */
[----:B------:R-:W-:-:S07]  /*1c10*/  IMAD.MOV.U32 R38, RZ, RZ, R36 ;  /* 0x000000ffff267224 */ /* 0x000fce00078e0024 */
.L_x_11586:
[----:B------:R-:W-:Y:S05]  /*1c20*/  BSYNC.RECONVERGENT B1 ;  /* 0x0000000000017941 */ /* 0x000fea0003800200 */
.L_x_11585:
        /* <DEDUP_REMOVED lines=16> */
.L_x_11592:
        /* <DEDUP_REMOVED lines=13> */
.L_x_11594:
[----:B------:R-:W-:Y:S05]  /*1e00*/  BSYNC.RECONVERGENT B2 ;  /* 0x0000000000027941 */ /* 0x000fea0003800200 */
.L_x_11593:
        /* <DEDUP_REMOVED lines=42> */
[----:B------:R-:W-:Y:S02]  /*20b0*/  HFMA2 R80, -RZ, RZ, 0, 0 ;  /* 0x00000000ff507431 */ /* 0x000fe400000001ff */
[----:B------:R-:W-:Y:S02]  /*20c0*/  IMAD.MOV.U32 R37, RZ, RZ, R38 ;  /* 0x000000ffff257224 */ /* 0x000fe400078e0026 */
[----:B------:R-:W-:-:S07]  /*20d0*/  IMAD.MOV.U32 R38, RZ, RZ, R36 ;  /* 0x000000ffff267224 */ /* 0x000fce00078e0024 */
.L_x_11591:
[----:B------:R-:W-:Y:S05]  /*20e0*/  BSYNC.RECONVERGENT B1 ;  /* 0x0000000000017941 */ /* 0x000fea0003800200 */
.L_x_11590:
[----:B------:R-:W-:Y:S01]  /*20f0*/  ISETP.NE.AND P5, PT, R80, 0x1, PT ;  /* 0x000000015000780c */ /* 0x000fe20003fa5270 */
[----:B------:R-:W-:Y:S01]  /*2100*/  BSSY.RECONVERGENT B1, `(.L_x_11595) ;  /* 0x000004a000017945 */ /* 0x000fe20003800200 */
[----:B------:R-:W-:Y:S01]  /*2110*/  I2FP.F32.U32 R36, R37 ;  /* 0x0000002500247245 */ /* 0x000fe20000201000 */
[----:B------:R-:W-:Y:S02]  /*2120*/  IMAD.MOV.U32 R68, RZ, RZ, 0x2 ;  /* 0x00000002ff447424 */ /* 0x000fe400078e00ff */
        /* <DEDUP_REMOVED lines=12> */
.L_x_11597:
        /* <DEDUP_REMOVED lines=13> */
.L_x_11599:
[----:B------:R-:W-:Y:S05]  /*22c0*/  BSYNC.RECONVERGENT B2 ;  /* 0x0000000000027941 */ /* 0x000fea0003800200 */
.L_x_11598:
[----:B------:R-:W-:Y:S01]  /*22d0*/  LOP3.LUT R58, R66, UR9, R81, 0x96, !PT ;  /* 0x00000009423a7c12 */ /* 0x000fe2000f8e9651 */
[----:B------:R-:W-:Y:S01]  /*22e0*/  IMAD.WIDE.U32 R36, R77, -0x326172a9, RZ ;  /* 0xcd9e8d574d247825 */ /* 0x000fe200078e00ff */
[----:B------:R-:W-:-:S03]  /*22f0*/  UIADD3 UR4, UPT, UPT, UR8, -0x255992d5, URZ ;  /* 0xdaa66d2b08047890 */ /* 0x000fc6000fffe0ff */
[----:B------:R-:W-:Y:S01]  /*2300*/  IMAD.WIDE.U32 R58, R58, -0x326172a9, RZ ;  /* 0xcd9e8d573a3a7825 */ /* 0x000fe200078e00ff */
[----:B------:R-:W-:-:S03]  /*2310*/  LOP3.LUT R37, R74, UR8, R37, 0x96, !PT ;  /* 0x000000084a257c12 */ /* 0x000fc6000f8e9625 */
[----:B------:R-:W-:Y:S01]  /*2320*/  IMAD.MOV.U32 R68, RZ, RZ, RZ ;  /* 0x000000ffff447224 */ /* 0x000fe200078e00ff */
        /* <DEDUP_REMOVED lines=37> */
[----:B------:R-:W-:Y:S01]  /*2580*/  IMAD.MOV.U32 R37, RZ, RZ, R38 ;  /* 0x000000ffff257224 */ /* 0x000fe200078e0026 */
[----:B------:R-:W-:-:S07]  /*2590*/  MOV R38, R36 ;  /* 0x0000002400267202 */ /* 0x000fce0000000f00 */
.L_x_11596:
[----:B------:R-:W-:Y:S05]  /*25a0*/  BSYNC.RECONVERGENT B1 ;  /* 0x0000000000017941 */ /* 0x000fea0003800200 */
.L_x_11595:
        /* <DEDUP_REMOVED lines=17> */
.L_x_11579:
        /* <DEDUP_REMOVED lines=16> */
.L_x_11603:
        /* <DEDUP_REMOVED lines=13> */
.L_x_11605:
[----:B------:R-:W-:Y:S05]  /*2890*/  BSYNC.RECONVERGENT B2 ;  /* 0x0000000000027941 */ /* 0x000fea0003800200 */
.L_x_11604:
        /* <DEDUP_REMOVED lines=15> */
[----:B------:R-:W-:Y:S01]  /*2990*/  LOP3.LUT R83, R36, UR4, R39, 0x96, !PT ;  /* 0x0000000424537c12 */ /* 0x000fe2000f8e9627 */
[----:B------:R-:W-:-:S03]  /*29a0*/  UIADD3 UR4, UPT, UPT, UR8, 0x1715609d, URZ ;  /* 0x1715609d08047890 */ /* 0x000fc6000fffe0ff */
        /* <DEDUP_REMOVED lines=27> */
[----:B------:R-:W-:-:S07]  /*2b60*/  IMAD.MOV.U32 R36, RZ, RZ, R59 ;  /* 0x000000ffff247224 */ /* 0x000fce00078e003b */
.L_x_11602:
[----:B------:R-:W-:Y:S05]  /*2b70*/  BSYNC.RECONVERGENT B1 ;  /* 0x0000000000017941 */ /* 0x000fea0003800200 */
.L_x_11601:
[----:B------:R-:W0:Y:S01]  /*2b80*/  LDC R39, c[0x0][0x408] ;  /* 0x00010200ff277b82 */ /* 0x000e220000000800 */
[----:B------:R-:W-:Y:S01]  /*2b90*/  HFMA2 R79, -RZ, RZ, 0.1171875, 0 ;  /* 0x2f800000ff4f7431 */ /* 0x000fe200000001ff */
[----:B------:R-:W-:Y:S01]  /*2ba0*/  ISETP.NE.AND P3, PT, R81, 0x1, PT ;  /* 0x000000015100780c */ /* 0x000fe20003f65270 */
[----:B------:R-:W-:Y:S01]  /*2bb0*/  BSSY.RECONVERGENT B1, `(.L_x_11606) ;  /* 0x000004c000017945 */ /* 0x000fe20003800200 */
[----:B------:R-:W-:-:S04]  /*2bc0*/  I2FP.F32.U32 R36, R36 ;  /* 0x0000002400247245 */ /* 0x000fc80000201000 */
[----:B------:R-:W1:Y:S01]  /*2bd0*/  LDC R56, c[0x0][0x404] ;  /* 0x00010100ff387b82 */ /* 0x000e620000000800 */
[----:B------:R-:W-:Y:S01]  /*2be0*/  FFMA.FTZ R37, R36, R79, 1.1641532182693481445e-10 ;  /* 0x2f00000024257423 */ /* 0x000fe2000001004f */
[----:B------:R-:W-:Y:S02]  /*2bf0*/  IMAD.MOV.U32 R36, RZ, RZ, 0x2 ;  /* 0x00000002ff247424 */ /* 0x000fe400078e00ff */
[----:B0----5:R-:W-:Y:S01]  /*2c00*/  FMUL.FTZ R80, R12, R39 ;  /* 0x000000270c507220 */ /* 0x021fe20000410000 */
[----:B------:R-:W-:Y:S01]  /*2c10*/  IMAD.MOV.U32 R12, RZ, RZ, R58 ;  /* 0x000000ffff0c7224 */ /* 0x000fe200078e003a */
[----:B-1----:R-:W-:Y:S01]  /*2c20*/  FSETP.LE.FTZ.AND P2, PT, R37, R56, PT ;  /* 0x000000382500720b */ /* 0x002fe20003f53000 */
        /* <DEDUP_REMOVED lines=9> */
.L_x_11608:
        /* <DEDUP_REMOVED lines=13> */
.L_x_11610:
[----:B------:R-:W-:Y:S05]  /*2d90*/  BSYNC.RECONVERGENT B2 ;  /* 0x0000000000027941 */ /* 0x000fea0003800200 */
.L_x_11609:
[----:B------:R-:W-:Y:S01]  /*2da0*/  LOP3.LUT R58, R66, UR9, R83, 0x96, !PT ;  /* 0x00000009423a7c12 */ /* 0x000fe2000f8e9653 */
[----:B------:R-:W-:Y:S01]  /*2db0*/  IMAD.WIDE.U32 R36, R77, -0x326172a9, RZ ;  /* 0xcd9e8d574d247825 */ /* 0x000fe200078e00ff */
[----:B------:R-:W-:-:S03]  /*2dc0*/  UIADD3 UR4, UPT, UPT, UR8, -0x255992d5, URZ ;  /* 0xdaa66d2b08047890 */ /* 0x000fc6000fffe0ff */
[----:B------:R-:W-:Y:S01]  /*2dd0*/  IMAD.WIDE.U32 R58, R58, -0x326172a9, RZ ;  /* 0xcd9e8d573a3a7825 */ /* 0x000fe200078e00ff */
[----:B------:R-:W-:-:S03]  /*2de0*/  LOP3.LUT R37, R74, UR8, R37, 0x96, !PT ;  /* 0x000000084a257c12 */ /* 0x000fc6000f8e9625 */
[----:B------:R-:W-:Y:S01]  /*2df0*/  IMAD.MOV.U32 R12, RZ, RZ, R38 ;  /* 0x000000ffff0c7224 */ /* 0x000fe200078e0026 */
        /* <DEDUP_REMOVED lines=35> */
[----:B------:R-:W-:-:S03]  /*3030*/  IMAD.WIDE.U32 R36, R37, -0x2daee0ad, RZ ;  /* 0xd2511f5325247825 */ /* 0x000fc600078e00ff */
[----:B------:R-:W-:Y:S01]  /*3040*/  MOV R38, R36 ;  /* 0x0000002400267202 */ /* 0x000fe20000000f00 */
[----:B------:R-:W-:Y:S01]  /*3050*/  IMAD.MOV.U32 R36, RZ, RZ, RZ ;  /* 0x000000ffff247224 */ /* 0x000fe200078e00ff */
[----:B------:R-:W-:-:S07]  /*3060*/  LOP3.LUT R72, R82, UR31, R37, 0x96, !PT ;  /* 0x0000001f52487c12 */ /* 0x000fce000f8e9625 */
.L_x_11607:
[----:B------:R-:W-:Y:S05]  /*3070*/  BSYNC.RECONVERGENT B1 ;  /* 0x0000000000017941 */ /* 0x000fea0003800200 */
.L_x_11606:
[----:B------:R-:W-:Y:S01]  /*3080*/  ISETP.NE.AND P3, PT, R36, 0x1, PT ;  /* 0x000000012400780c */ /* 0x000fe20003f65270 */
[----:B------:R-:W-:Y:S01]  /*3090*/  BSSY.RECONVERGENT B1, `(.L_x_11611) ;  /* 0x0000049000017945 */ /* 0x000fe20003800200 */
[----:B------:R-:W-:Y:S01]  /*30a0*/  I2FP.F32.U32 R12, R12 ;  /* 0x0000000c000c7245 */ /* 0x000fe20000201000 */
[----:B------:R-:W-:-:S04]  /*30b0*/  IMAD.MOV.U32 R59, RZ, RZ, 0x2 ;  /* 0x00000002ff3b7424 */ /* 0x000fc800078e00ff */
[----:B------:R-:W-:Y:S01]  /*30c0*/  FFMA.FTZ R81, R12, R79, 1.1641532182693481445e-10 ;  /* 0x2f0000000c517423 */ /* 0x000fe2000001004f */
[----:B------:R-:W-:-:S05]  /*30d0*/  MOV R12, R58 ;  /* 0x0000003a000c7202 */ /* 0x000fca0000000f00 */
        /* <DEDUP_REMOVED lines=9> */
.L_x_11613:
        /* <DEDUP_REMOVED lines=13> */
.L_x_11615:
[----:B------:R-:W-:Y:S05]  /*3240*/  BSYNC.RECONVERGENT B2 ;  /* 0x0000000000027941 */ /* 0x000fea0003800200 */
.L_x_11614:
[----:B------:R-:W-:Y:S01]  /*3250*/  LOP3.LUT R58, R66, UR9, R83, 0x96, !PT ;  /* 0x00000009423a7c12 */ /* 0x000fe2000f8e9653 */
[----:B------:R-:W-:Y:S01]  /*3260*/  IMAD.WIDE.U32 R36, R77, -0x326172a9, RZ ;  /* 0xcd9e8d574d247825 */ /* 0x000fe200078e00ff */
[----:B------:R-:W-:Y:S01]  /*3270*/  UIADD3 UR4, UPT, UPT, UR8, -0x255992d5, URZ ;  /* 0xdaa66d2b08047890 */ /* 0x000fe2000fffe0ff */
[----:B------:R-:W-:Y:S02]  /*3280*/  MOV R12, R38 ;  /* 0x00000026000c7202 */ /* 0x000fe40000000f00 */
        /* <DEDUP_REMOVED lines=40> */
[----:B------:R-:W-:-:S07]  /*3510*/  IMAD.MOV.U32 R59, RZ, RZ, RZ ;  /* 0x000000ffff3b7224 */ /* 0x000fce00078e00ff */
.L_x_11612:
[----:B------:R-:W-:Y:S05]  /*3520*/  BSYNC.RECONVERGENT B1 ;  /* 0x0000000000017941 */ /* 0x000fea0003800200 */
.L_x_11611:
        /* <DEDUP_REMOVED lines=17> */
.L_x_11618:
        /* <DEDUP_REMOVED lines=13> */
.L_x_11620:
[----:B------:R-:W-:Y:S05]  /*3710*/  BSYNC.RECONVERGENT B2 ;  /* 0x0000000000027941 */ /* 0x000fea0003800200 */
.L_x_11619:
        /* <DEDUP_REMOVED lines=45> */
.L_x_11617:
[----:B------:R-:W-:Y:S05]  /*39f0*/  BSYNC.RECONVERGENT B1 ;  /* 0x0000000000017941 */ /* 0x000fea0003800200 */
.L_x_11616:
        /* <DEDUP_REMOVED lines=15> */
.L_x_11623:
        /* <DEDUP_REMOVED lines=13> */
.L_x_11625:
[----:B------:R-:W-:Y:S05]  /*3bc0*/  BSYNC.RECONVERGENT B2 ;  /* 0x0000000000027941 */ /* 0x000fea0003800200 */
.L_x_11624:
        /* <DEDUP_REMOVED lines=38> */
[----:B------:R-:W-:Y:S01]  /*3e30*/  LOP3.LUT R13, R58, UR28, R13, 0x96, !PT ;  /* 0x0000001c3a0d7c12 */ /* 0x000fe2000f8e960d */
[----:B------:R-:W-:-:S05]  /*3e40*/  IMAD.WIDE.U32 R58, R59, -0x326172a9, RZ ;  /* 0xcd9e8d573b3a7825 */ /* 0x000fca00078e00ff */
[----:B------:R-:W-:Y:S01]  /*3e50*/  LOP3.LUT R71, R12, UR30, R59, 0x96, !PT ;  /* 0x0000001e0c477c12 */ /* 0x000fe2000f8e963b */
[----:B------:R-:W-:-:S05]  /*3e60*/  IMAD.WIDE.U32 R12, R13, -0x2daee0ad, RZ ;  /* 0xd2511f530d0c7825 */ /* 0x000fca00078e00ff */
[----:B------:R-:W-:Y:S01]  /*3e70*/  LOP3.LUT R72, R36, UR31, R13, 0x96, !PT ;  /* 0x0000001f24487c12 */ /* 0x000fe2000f8e960d */
[----:B------:R-:W-:Y:S01]  /*3e80*/  IMAD.MOV.U32 R13, RZ, RZ, R38 ;  /* 0x000000ffff0d7224 */ /* 0x000fe200078e0026 */
[----:B------:R-:W-:-:S07]  /*3e90*/  MOV R38, R12 ;  /* 0x0000000c00267202 */ /* 0x000fce0000000f00 */
.L_x_11622:
[----:B------:R-:W-:Y:S05]  /*3ea0*/  BSYNC.RECONVERGENT B1 ;  /* 0x0000000000017941 */ /* 0x000fea0003800200 */
.L_x_11621:
        /* <DEDUP_REMOVED lines=17> */
.L_x_11628:
        /* <DEDUP_REMOVED lines=13> */
.L_x_11630:
[----:B------:R-:W-:Y:S05]  /*4090*/  BSYNC.RECONVERGENT B2 ;  /* 0x0000000000027941 */ /* 0x000fea0003800200 */
.L_x_11629:
        /* <DEDUP_REMOVED lines=42> */
[----:B------:R-:W-:Y:S02]  /*4340*/  LOP3.LUT R72, R36, UR31, R13, 0x96, !PT ;  /* 0x0000001f24487c12 */ /* 0x000fe4000f8e960d */
[----:B------:R-:W-:Y:S01]  /*4350*/  MOV R13, R38 ;  /* 0x00000026000d7202 */ /* 0x000fe20000000f00 */
[----:B------:R-:W-:-:S07]  /*4360*/  IMAD.MOV.U32 R38, RZ, RZ, R12 ;  /* 0x000000ffff267224 */ /* 0x000fce00078e000c */
.L_x_11627:
[----:B------:R-:W-:Y:S05]  /*4370*/  BSYNC.RECONVERGENT B1 ;  /* 0x0000000000017941 */ /* 0x000fea0003800200 */
.L_x_11626:
        /* <DEDUP_REMOVED lines=15> */
.L_x_11633:
        /* <DEDUP_REMOVED lines=13> */
.L_x_11635:
[----:B------:R-:W-:Y:S05]  /*4540*/  BSYNC.RECONVERGENT B2 ;  /* 0x0000000000027941 */ /* 0x000fea0003800200 */
.L_x_11634:
        /* <DEDUP_REMOVED lines=45> */
.L_x_11632:
[----:B------:R-:W-:Y:S05]  /*4820*/  BSYNC.RECONVERGENT B1 ;  /* 0x0000000000017941 */ /* 0x000fea0003800200 */
.L_x_11631:
        /* <DEDUP_REMOVED lines=17> */
.L_x_11638:
        /* <DEDUP_REMOVED lines=15> */
.L_x_11640:
[----:B------:R-:W-:Y:S05]  /*4a30*/  BSYNC.RECONVERGENT B2 ;  /* 0x0000000000027941 */ /* 0x000fea0003800200 */
.L_x_11639:
        /* <DEDUP_REMOVED lines=38> */
[----:B------:R-:W-:Y:S01]  /*4ca0*/  IMAD.WIDE.U32 R58, R58, -0x326172a9, RZ ;  /* 0xcd9e8d573a3a7825 */ /* 0x000fe200078e00ff */
[----:B------:R-:W-:-:S04]  /*4cb0*/  LOP3.LUT R13, R36, UR28, R13, 0x96, !PT ;  /* 0x0000001c240d7c12 */ /* 0x000fc8000f8e960d */
[----:B------:R-:W-:Y:S01]  /*4cc0*/  LOP3.LUT R71, R12, UR30, R59, 0x96, !PT ;  /* 0x0000001e0c477c12 */ /* 0x000fe2000f8e963b */
[----:B------:R-:W-:-:S05]  /*4cd0*/  IMAD.WIDE.U32 R12, R13, -0x2daee0ad, RZ ;  /* 0xd2511f530d0c7825 */ /* 0x000fca00078e00ff */
[----:B------:R-:W-:Y:S01]  /*4ce0*/  LOP3.LUT R72, R14, UR31, R13, 0x96, !PT ;  /* 0x0000001f0e487c12 */ /* 0x000fe2000f8e960d */
[----:B------:R-:W-:Y:S01]  /*4cf0*/  IMAD.MOV.U32 R13, RZ, RZ, R38 ;  /* 0x000000ffff0d7224 */ /* 0x000fe200078e0026 */
[----:B------:R-:W-:-:S07]  /*4d00*/  MOV R38, R12 ;  /* 0x0000000c00267202 */ /* 0x000fce0000000f00 */
.L_x_11637:
[----:B------:R-:W-:Y:S05]  /*4d10*/  BSYNC.RECONVERGENT B1 ;  /* 0x0000000000017941 */ /* 0x000fea0003800200 */
.L_x_11636:
[-C--:B------:R-:W-:Y:S01]  /*4d20*/  FMUL.FTZ R12, R8, R39.reuse ;  /* 0x00000027080c7220 */ /* 0x080fe20000410000 */
[-C--:B------:R-:W-:Y:S02]  /*4d30*/  FSETP.GTU.FTZ.AND P6, PT, R81, R56.reuse, PT ;  /* 0x000000385100720b */ /* 0x080fe40003fdc000 */
[----:B------:R-:W-:Y:S02]  /*4d40*/  FSEL R80, R80, RZ, P2 ;  /* 0x000000ff50507208 */ /* 0x000fe40001000000 */
[----:B------:R-:W-:Y:S01]  /*4d50*/  FSEL R37, R12, RZ, !P6 ;  /* 0x000000ff0c257208 */ /* 0x000fe20007000000 */
[----:B------:R-:W-:Y:S01]  /*4d60*/  FMUL.FTZ R12, R9, R39 ;  /* 0x00000027090c7220 */ /* 0x000fe20000410000 */
[----:B------:R-:W-:Y:S02]  /*4d70*/  SEL R81, RZ, 0x1, P6 ;  /* 0x00000001ff517807 */ /* 0x000fe40003000000 */
[----:B------:R-:W-:Y:S02]  /*4d80*/  FSETP.GTU.FTZ.AND P6, PT, R83, R56, PT ;  /* 0x000000385300720b */ /* 0x000fe40003fdc000 */
[----:B------:R-:W-:-:S02]  /*4d90*/  FSEL R82, R82, RZ, P3 ;  /* 0x000000ff52527208 */ /* 0x000fc40001800000 */
[----:B------:R-:W-:Y:S02]  /*4da0*/  FSEL R15, R12, RZ, !P6 ;  /* 0x000000ff0c0f7208 */ /* 0x000fe40007000000 */
[----:B------:R-:W-:Y:S02]  /*4db0*/  I2FP.F32.U32 R12, R13 ;  /* 0x0000000d000c7245 */ /* 0x000fe40000201000 */
[----:B------:R-:W-:Y:S01]  /*4dc0*/  SEL R83, RZ, 0x1, P6 ;  /* 0x00000001ff537807 */ /* 0x000fe20003000000 */
[----:B------:R-:W-:Y:S01]  /*4dd0*/  FADD.FTZ R13, R82, R15 ;  /* 0x0000000f520d7221 */ /* 0x000fe20000010000 */
[----:B------:R-:W-:Y:S01]  /*4de0*/  FSEL R84, R84, RZ, P4 ;  /* 0x000000ff54547208 */ /* 0x000fe20002000000 */
[----:B------:R-:W-:Y:S01]  /*4df0*/  FFMA.FTZ R79, R12, R79, 1.1641532182693481445e-10 ;  /* 0x2f0000000c4f7423 */ /* 0x000fe2000001004f */
[-C--:B------:R-:W-:Y:S01]  /*4e00*/  FMUL.FTZ R12, R11, R39.reuse ;  /* 0x000000270b0c7220 */ /* 0x080fe20000410000 */
[----:B------:R-:W-:Y:S01]  /*4e10*/  FMUL.FTZ R39, R10, R39 ;  /* 0x000000270a277220 */ /* 0x000fe20000410000 */
[----:B------:R-:W-:Y:S01]  /*4e20*/  FSEL R86, R86, RZ, P5 ;  /* 0x000000ff56567208 */ /* 0x000fe20002800000 */
[----:B------:R-:W-:Y:S01]  /*4e30*/  @P1 FADD.FTZ R13, R5, R13 ;  /* 0x0000000d050d1221 */ /* 0x000fe20000010000 */
[----:B------:R-:W-:-:S02]  /*4e40*/  FSETP.GTU.FTZ.AND P6, PT, R79, R56, PT ;  /* 0x000000384f00720b */ /* 0x000fc40003fdc000 */
[----:B------:R-:W-:Y:S02]  /*4e50*/  PRMT R55, R83, 0x7610, R55 ;  /* 0x0000761053377816 */ /* 0x000fe40000000037 */
[----:B------:R-:W-:Y:S01]  /*4e60*/  FSEL R59, R12, RZ, !P6 ;  /* 0x000000ff0c3b7208 */ /* 0x000fe20007000000 */
[----:B------:R-:W-:Y:S01]  /*4e70*/  FADD.FTZ R12, R80, R37 ;  /* 0x00000025500c7221 */ /* 0x000fe20000010000 */
[----:B------:R-:W-:Y:S02]  /*4e80*/  SEL R36, RZ, 0x1, P6 ;  /* 0x00000001ff247807 */ /* 0x000fe40003000000 */
[----:B------:R-:W-:Y:S01]  /*4e90*/  FSETP.GTU.FTZ.AND P6, PT, R85, R56, PT ;  /* 0x000000385500720b */ /* 0x000fe20003fdc000 */
[----:B------:R-:W-:Y:S01]  /*4ea0*/  FADD.FTZ R15, R59, R86 ;  /* 0x000000563b0f7221 */ /* 0x000fe20000010000 */
[----:B------:R-:W-:Y:S01]  /*4eb0*/  @P1 FADD.FTZ R12, R4, R12 ;  /* 0x0000000c040c1221 */ /* 0x000fe20000010000 */
[----:B------:R-:W-:Y:S02]  /*4ec0*/  PRMT R56, R81, 0x7610, R56 ;  /* 0x0000761051387816 */ /* 0x000fe40000000038 */
[----:B------:R-:W-:Y:S01]  /*4ed0*/  FSEL R39, R39, RZ, !P6 ;  /* 0x000000ff27277208 */ /* 0x000fe20007000000 */
[----:B------:R-:W-:Y:S01]  /*4ee0*/  @P1 FADD.FTZ R15, R7, R15 ;  /* 0x0000000f070f1221 */ /* 0x000fe20000010000 */
[----:B------:R-:W-:-:S02]  /*4ef0*/  SEL R37, RZ, 0x1, P6 ;  /* 0x00000001ff257807 */ /* 0x000fc40003000000 */
[----:B------:R-:W-:Y:S01]  /*4f00*/  PRMT R0, R36, 0x7610, R0 ;  /* 0x0000761024007816 */ /* 0x000fe20000000000 */
[----:B------:R-:W-:Y:S01]  /*4f10*/  FADD.FTZ R14, R84, R39 ;  /* 0x00000027540e7221 */ /* 0x000fe20000010000 */
[----:B------:R-:W-:-:S03]  /*4f20*/  PRMT R54, R37, 0x7610, R54 ;  /* 0x0000761025367816 */ /* 0x000fc60000000036 */
[----:B------:R-:W-:-:S07]  /*4f30*/  @P1 FADD.FTZ R14, R6, R14 ;  /* 0x0000000e060e1221 */ /* 0x000fce0000010000 */
.L_x_11600:
[----:B------:R-:W0:Y:S01]  /*4f40*/  LDC.64 R80, c[0x0][0x3a8] ;  /* 0x0000ea00ff507b82 */ /* 0x000e220000000a00 */
[----:B------:R-:W-:Y:S02]  /*4f50*/  SEL R39, RZ, 0x1000000, !P5 ;  /* 0x01000000ff277807 */ /* 0x000fe40006800000 */
[----:B------:R-:W-:Y:S02]  /*4f60*/  SEL R82, RZ, 0x10000, !P4 ;  /* 0x00010000ff527807 */ /* 0x000fe40006000000 */
[----:B------:R-:W-:-:S03]  /*4f70*/  SEL R59, RZ, 0x100, !P3 ;  /* 0x00000100ff3b7807 */ /* 0x000fc60005800000 */
[----:B------:R-:W1:Y:S01]  /*4f80*/  LDC.64 R36, c[0x0][0x3b0] ;  /* 0x0000ec00ff247b82 */ /* 0x000e620000000a00 */
[----:B------:R-:W-:Y:S02]  /*4f90*/  IADD3 R39, PT, PT, R59, R39, R82 ;  /* 0x000000273b277210 */ /* 0x000fe40007ffe052 */
[----:B------:R-:W-:-:S05]  /*4fa0*/  SEL R82, RZ, 0x1, !P2 ;  /* 0x00000001ff527807 */ /* 0x000fca0005000000 */
[----:B------:R-:W-:Y:S02]  /*4fb0*/  IMAD.IADD R39, R39, 0x1, R82 ;  /* 0x0000000127277824 */ /* 0x000fe400078e0252 */
[----:B0-----:R-:W-:-:S05]  /*4fc0*/  IMAD.WIDE.U32 R80, R78, 0x10, R80 ;  /* 0x000000104e507825 */ /* 0x001fca00078e0050 */
[----:B------:R0:W-:Y:S01]  /*4fd0*/  STG.E.128 desc[UR6][R80.64], R12 ;  /* 0x0000000c50007986 */ /* 0x0001e2000c101d06 */
[----:B-1----:R-:W-:-:S05]  /*4fe0*/  IMAD.WIDE.U32 R36, R78, 0x4, R36 ;  /* 0x000000044e247825 */ /* 0x002fca00078e0024 */
[----:B------:R0:W-:Y:S01]  /*4ff0*/  STG.E desc[UR6][R36.64], R39 ;  /* 0x0000002724007986 */ /* 0x0001e2000c101906 */
[----:B------:R-:W-:Y:S05]  /*5000*/  @!P0 BRA `(.L_x_11641) ;  /* 0x00000000002c8947 */ /* 0x000fea0003800000 */
[----:B0-----:R-:W0:Y:S01]  /*5010*/  LDC.64 R36, c[0x0][0x3b8] ;  /* 0x0000ee00ff247b82 */ /* 0x001e220000000a00 */
[----:B------:R-:W-:-:S04]  /*5020*/  SHF.L.U32 R39, R54, 0x10, RZ ;  /* 0x0000001036277819 */ /* 0x000fc800000006ff */
        /* <DEDUP_REMOVED lines=9> */
.L_x_11641:
[----:B------:R-:W-:Y:S02]  /*50c0*/  IMAD.MOV.U32 R59, RZ, RZ, R38 ;  /* 0x000000ffff3b7224 */ /* 0x000fe400078e0026 */
[----:B01----:R-:W-:-:S07]  /*50d0*/  VIADD R36, R78, 0x100 ;  /* 0x000001004e247836 */ /* 0x003fce0000000000 */
.L_x_11578:
[----:B------:R-:W-:Y:S05]  /*50e0*/  BSYNC.RECONVERGENT B0 ;  /* 0x0000000000007941 */ /* 0x000fea0003800200 */
.L_x_11577:
        /* <DEDUP_REMOVED lines=17> */
[----:B------:R-:W-:Y:S05]  /*5200*/  @!P0 BRA `(.L_x_11644) ;  /* 0x0000002800288947 */ /* 0x000fea0003800000 */
        /* <DEDUP_REMOVED lines=16> */
.L_x_11647:
        /* <DEDUP_REMOVED lines=13> */
.L_x_11649:
[----:B------:R-:W-:Y:S05]  /*53e0*/  BSYNC.RECONVERGENT B2 ;  /* 0x0000000000027941 */ /* 0x000fea0003800200 */
.L_x_11648:
        /* <DEDUP_REMOVED lines=46> */
.L_x_11646:
[----:B------:R-:W-:Y:S05]  /*56d0*/  BSYNC.RECONVERGENT B1 ;  /* 0x0000000000017941 */ /* 0x000fea0003800200 */
.L_x_11645:
[----:B------:R-:W0:Y:S01]  /*56e0*/  LDC R37, c[0x0][0x408] ;  /* 0x00010200ff257b82 */ /* 0x000e220000000800 */
[----:B------:R-:W-:Y:S01]  /*56f0*/  ISETP.NE.AND P3, PT, R82, 0x1, PT ;  /* 0x000000015200780c */ /* 0x000fe20003f65270 */
[----:B------:R-:W-:Y:S01]  /*5700*/  IMAD.MOV.U32 R79, RZ, RZ, 0x2f800000 ;  /* 0x2f800000ff4f7424 */ /* 0x000fe200078e00ff */
[----:B------:R-:W-:Y:S01]  /*5710*/  I2FP.F32.U32 R38, R38 ;  /* 0x0000002600267245 */ /* 0x000fe20000201000 */
[----:B------:R-:W-:Y:S04]  /*5720*/  BSSY.RECONVERGENT B1, `(.L_x_11650) ;  /* 0x000004b000017945 */ /* 0x000fe80003800200 */
[----:B------:R-:W1:Y:S01]  /*5730*/  LDC R56, c[0x0][0x404] ;  /* 0x00010100ff387b82 */ /* 0x000e620000000800 */
[----:B------:R-:W-:Y:S01]  /*5740*/  FFMA.FTZ R39, R38, R79, 1.1641532182693481445e-10 ;  /* 0x2f00000026277423 */ /* 0x000fe2000001004f */
[----:B------:R-:W-:-:S02]  /*5750*/  HFMA2 R38, -RZ, RZ, 0, 1.1920928955078125e-07 ;  /* 0x00000002ff267431 */ /* 0x000fc400000001ff */
[----:B0----5:R-:W-:Y:S01]  /*5760*/  FMUL.FTZ R84, R16, R37 ;  /* 0x0000002510547220 */ /* 0x021fe20000410000 */
[----:B------:R-:W-:Y:S01]  /*5770*/  IMAD.MOV.U32 R16, RZ, RZ, R58 ;  /* 0x000000ffff107224 */ /* 0x000fe200078e003a */
[----:B-1----:R-:W-:Y:S01]  /*5780*/  FSETP.LE.FTZ.AND P2, PT, R39, R56, PT ;  /* 0x000000382700720b */ /* 0x002fe20003f53000 */
        /* <DEDUP_REMOVED lines=9> */
.L_x_11652:
        /* <DEDUP_REMOVED lines=13> */
.L_x_11654:
[----:B------:R-:W-:Y:S05]  /*58f0*/  BSYNC.RECONVERGENT B2 ;  /* 0x0000000000027941 */ /* 0x000fea0003800200 */
.L_x_11653:
        /* <DEDUP_REMOVED lines=42> */
[----:B------:R-:W-:Y:S02]  /*5ba0*/  IMAD.MOV.U32 R80, RZ, RZ, R38 ;  /* 0x000000ffff507224 */ /* 0x000fe400078e0026 */
[----:B------:R-:W-:Y:S01]  /*5bb0*/  HFMA2 R38, -RZ, RZ, 0, 0 ;  /* 0x00000000ff267431 */ /* 0x000fe200000001ff */
[----:B------:R-:W-:-:S07]  /*5bc0*/  LOP3.LUT R72, R82, UR31, R39, 0x96, !PT ;  /* 0x0000001f52487c12 */ /* 0x000fce000f8e9627 */
.L_x_11651:
[----:B------:R-:W-:Y:S05]  /*5bd0*/  BSYNC.RECONVERGENT B1 ;  /* 0x0000000000017941 */ /* 0x000fea0003800200 */
.L_x_11650:
[----:B------:R-:W-:Y:S01]  /*5be0*/  ISETP.NE.AND P3, PT, R38, 0x1, PT ;  /* 0x000000012600780c */ /* 0x000fe20003f65270 */
[----:B------:R-:W-:Y:S01]  /*5bf0*/  BSSY.RECONVERGENT B1, `(.L_x_11655) ;  /* 0x0000049000017945 */ /* 0x000fe20003800200 */
[----:B------:R-:W-:Y:S01]  /*5c00*/  I2FP.F32.U32 R16, R16 ;  /* 0x0000001000107245 */ /* 0x000fe20000201000 */
[----:B------:R-:W-:-:S04]  /*5c10*/  IMAD.MOV.U32 R59, RZ, RZ, 0x2 ;  /* 0x00000002ff3b7424 */ /* 0x000fc800078e00ff */
[----:B------:R-:W-:Y:S01]  /*5c20*/  FFMA.FTZ R83, R16, R79, 1.1641532182693481445e-10 ;  /* 0x2f00000010537423 */ /* 0x000fe2000001004f */
[----:B------:R-:W-:-:S05]  /*5c30*/  IMAD.MOV.U32 R16, RZ, RZ, R58 ;  /* 0x000000ffff107224 */ /* 0x000fca00078e003a */
        /* <DEDUP_REMOVED lines=9> */
.L_x_11657:
        /* <DEDUP_REMOVED lines=13> */
.L_x_11659:
[----:B------:R-:W-:Y:S05]  /*5da0*/  BSYNC.RECONVERGENT B2 ;  /* 0x0000000000027941 */ /* 0x000fea0003800200 */
.L_x_11658:
        /* <DEDUP_REMOVED lines=44> */
[----:B------:R-:W-:-:S07]  /*6070*/  MOV R80, R38 ;  /* 0x0000002600507202 */ /* 0x000fce0000000f00 */
.L_x_11656:
[----:B------:R-:W-:Y:S05]  /*6080*/  BSYNC.RECONVERGENT B1 ;  /* 0x0000000000017941 */ /* 0x000fea0003800200 */
.L_x_11655:
        /* <DEDUP_REMOVED lines=17> */
.L_x_11662:
        /* <DEDUP_REMOVED lines=13> */
.L_x_11664:
[----:B------:R-:W-:Y:S05]  /*6270*/  BSYNC.RECONVERGENT B2 ;  /* 0x0000000000027941 */ /* 0x000fea0003800200 */
.L_x_11663:
        /* <DEDUP_REMOVED lines=42> */
[----:B------:R-:W-:Y:S01]  /*6520*/  IMAD.MOV.U32 R38, RZ, RZ, RZ ;  /* 0x000000ffff267224 */ /* 0x000fe200078e00ff */
[----:B------:R-:W-:Y:S01]  /*6530*/  MOV R17, R80 ;  /* 0x0000005000117202 */ /* 0x000fe20000000f00 */
[----:B------:R-:W-:-:S07]  /*6540*/  IMAD.MOV.U32 R80, RZ, RZ, R16 ;  /* 0x000000ffff507224 */ /* 0x000fce00078e0010 */
.L_x_11661:
[----:B------:R-:W-:Y:S05]  /*6550*/  BSYNC.RECONVERGENT B1 ;  /* 0x0000000000017941 */ /* 0x000fea0003800200 */
.L_x_11660:
        /* <DEDUP_REMOVED lines=15> */
.L_x_11667:
        /* <DEDUP_REMOVED lines=13> */
.L_x_11669:
[----:B------:R-:W-:Y:S05]  /*6720*/  BSYNC.RECONVERGENT B2 ;  /* 0x0000000000027941 */ /* 0x000fea0003800200 */
.L_x_11668:
        /* <DEDUP_REMOVED lines=37> */
[----:B------:R-:W-:Y:S01]  /*6980*/  HFMA2 R39, -RZ, RZ, 0, 0 ;  /* 0x00000000ff277431 */ /* 0x000fe200000001ff */
[----:B------:R-:W-:Y:S01]  /*6990*/  LOP3.LUT R17, R58, UR28, R17, 0x96, !PT ;  /* 0x0000001c3a117c12 */ /* 0x000fe2000f8e9611 */
[----:B------:R-:W-:-:S05]  /*69a0*/  IMAD.WIDE.U32 R58, R59, -0x326172a9, RZ ;  /* 0xcd9e8d573b3a7825 */ /* 0x000fca00078e00ff */
[----:B------:R-:W-:Y:S01]  /*69b0*/  LOP3.LUT R71, R16, UR30, R59, 0x96, !PT ;  /* 0x0000001e10477c12 */ /* 0x000fe2000f8e963b */
[----:B------:R-:W-:-:S05]  /*69c0*/  IMAD.WIDE.U32 R16, R17, -0x2daee0ad, RZ ;  /* 0xd2511f5311107825 */ /* 0x000fca00078e00ff */
[----:B------:R-:W-:Y:S01]  /*69d0*/  LOP3.LUT R72, R38, UR31, R17, 0x96, !PT ;  /* 0x0000001f26487c12 */ /* 0x000fe2000f8e9611 */
[----:B------:R-:W-:Y:S02]  /*69e0*/  IMAD.MOV.U32 R17, RZ, RZ, R80 ;  /* 0x000000ffff117224 */ /* 0x000fe400078e0050 */
[----:B------:R-:W-:-:S07]  /*69f0*/  IMAD.MOV.U32 R80, RZ, RZ, R16 ;  /* 0x000000ffff507224 */ /* 0x000fce00078e0010 */
.L_x_11666:
[----:B------:R-:W-:Y:S05]  /*6a00*/  BSYNC.RECONVERGENT B1 ;  /* 0x0000000000017941 */ /* 0x000fea0003800200 */
.L_x_11665:
        /* <DEDUP_REMOVED lines=17> */
.L_x_11672:
        /* <DEDUP_REMOVED lines=13> */
.L_x_11674:
[----:B------:R-:W-:Y:S05]  /*6bf0*/  BSYNC.RECONVERGENT B2 ;  /* 0x0000000000027941 */ /* 0x000fea0003800200 */
.L_x_11673:
        /* <DEDUP_REMOVED lines=45> */
.L_x_11671:
[----:B------:R-:W-:Y:S05]  /*6ed0*/  BSYNC.RECONVERGENT B1 ;  /* 0x0000000000017941 */ /* 0x000fea0003800200 */
.L_x_11670:
        /* <DEDUP_REMOVED lines=15> */
.L_x_11677:
        /* <DEDUP_REMOVED lines=13> */
.L_x_11679:
[----:B------:R-:W-:Y:S05]  /*70a0*/  BSYNC.RECONVERGENT B2 ;  /* 0x0000000000027941 */ /* 0x000fea0003800200 */
.L_x_11678:
[----:B------:R-:W-:Y:S01]  /*70b0*/  LOP3.LUT R16, R66, UR9, R59, 0x96, !PT ;  /* 0x0000000942107c12 */ /* 0x000fe2000f8e963b */
[----:B------:R-:W-:Y:S01]  /*70c0*/  IMAD.WIDE.U32 R38, R77, -0x326172a9, RZ ;  /* 0xcd9e8d574d267825 */ /* 0x000fe200078e00ff */
[----:B------:R-:W-:-:S03]  /*70d0*/  UIADD3 UR4, UPT, UPT, UR9, 0x32370b8f, URZ ;  /* 0x32370b8f09047890 */ /* 0x000fc6000fffe0ff */
        /* <DEDUP_REMOVED lines=8> */
[----:B------:R-:W-:-:S05]  /*7160*/  LOP3.LUT R16, R16, UR18, R39, 0x96, !PT ;  /* 0x0000001210107c12 */ /* 0x000fca000f8e9627 */
[----:B------:R-:W-:-:S05]  /*7170*/  IMAD.WIDE.U32 R16, R16, -0x2daee0ad, RZ ;  /* 0xd2511f5310107825 */ /* 0x000fca00078e00ff */
[----:B------:R-:W-:Y:S01]  /*7180*/  LOP3.LUT R17, R58, UR4, R17, 0x96, !PT ;  /* 0x000000043a117c12 */ /* 0x000fe2000f8e9611 */
[----:B------:R-:W-:Y:S01]  /*7190*/  UIADD3 UR4, UPT, UPT, UR8, -0x255992d5, URZ ;  /* 0xdaa66d2b08047890 */ /* 0x000fe2000fffe0ff */
[----:B------:R-:W-:-:S05]  /*71a0*/  IMAD.WIDE.U32 R58, R59, -0x326172a9, RZ ;  /* 0xcd9e8d573b3a7825 */ /* 0x000fca00078e00ff */
[----:B------:R-:W-:Y:S01]  /*71b0*/  LOP3.LUT R38, R38, UR4, R59, 0x96, !PT ;  /* 0x0000000426267c12 */ /* 0x000fe2000f8e963b */
[----:B------:R-:W-:-:S04]  /*71c0*/  UIADD3 UR4, UPT, UPT, UR8, 0x1715609d, URZ ;  /* 0x1715609d08047890 */ /* 0x000fc8000fffe0ff */
[----:B------:R-:W-:-:S05]  /*71d0*/  IMAD.WIDE.U32 R38, R38, -0x2daee0ad, RZ ;  /* 0xd2511f5326267825 */ /* 0x000fca00078e00ff */
[----:B------:R-:W-:Y:S01]  /*71e0*/  LOP3.LUT R39, R16, UR22, R39, 0x96, !PT ;  /* 0x0000001610277c12 */ /* 0x000fe2000f8e9627 */
[----:B------:R-:W-:-:S05]  /*71f0*/  IMAD.WIDE.U32 R16, R17, -0x326172a9, RZ ;  /* 0xcd9e8d5711107825 */ /* 0x000fca00078e00ff */
[----:B------:R-:W-:-:S05]  /*7200*/  LOP3.LUT R58, R58, UR21, R17, 0x96, !PT ;  /* 0x000000153a3a7c12 */ /* 0x000fca000f8e9611 */
        /* <DEDUP_REMOVED lines=18> */
[----:B------:R-:W-:Y:S01]  /*7330*/  IMAD.WIDE.U32 R58, R59, -0x326172a9, RZ ;  /* 0xcd9e8d573b3a7825 */ /* 0x000fe200078e00ff */
[----:B------:R-:W-:-:S03]  /*7340*/  MOV R17, R80 ;  /* 0x0000005000117202 */ /* 0x000fc60000000f00 */
[----:B------:R-:W-:Y:S01]  /*7350*/  IMAD.MOV.U32 R80, RZ, RZ, R16 ;  /* 0x000000ffff507224 */ /* 0x000fe200078e0010 */
[----:B------:R-:W-:Y:S01]  /*7360*/  LOP3.LUT R71, R38, UR30, R59, 0x96, !PT ;  /* 0x0000001e26477c12 */ /* 0x000fe2000f8e963b */
[----:B------:R-:W-:-:S07]  /*7370*/  IMAD.MOV.U32 R38, RZ, RZ, RZ ;  /* 0x000000ffff267224 */ /* 0x000fce00078e00ff */
.L_x_11676:
[----:B------:R-:W-:Y:S05]  /*7380*/  BSYNC.RECONVERGENT B1 ;  /* 0x0000000000017941 */ /* 0x000fea0003800200 */
.L_x_11675:
        /* <DEDUP_REMOVED lines=17> */
.L_x_11682:
        /* <DEDUP_REMOVED lines=15> */
.L_x_11684:
[----:B------:R-:W-:Y:S05]  /*7590*/  BSYNC.RECONVERGENT B2 ;  /* 0x0000000000027941 */ /* 0x000fea0003800200 */
.L_x_11683:
        /* <DEDUP_REMOVED lines=37> */
[----:B------:R-:W-:-:S04]  /*77f0*/  IMAD.WIDE.U32 R18, R19, -0x326172a9, RZ ;  /* 0xcd9e8d5713127825 */ /* 0x000fc800078e00ff */
[----:B------:R-:W-:Y:S01]  /*7800*/  IMAD.WIDE.U32 R58, R58, -0x326172a9, RZ ;  /* 0xcd9e8d573a3a7825 */ /* 0x000fe200078e00ff */
[----:B------:R-:W-:-:S04]  /*7810*/  LOP3.LUT R16, R16, UR28, R19, 0x96, !PT ;  /* 0x0000001c10107c12 */ /* 0x000fc8000f8e9613 */
[----:B------:R-:W-:Y:S01]  /*7820*/  LOP3.LUT R71, R18, UR30, R59, 0x96, !PT ;  /* 0x0000001e12477c12 */ /* 0x000fe2000f8e963b */
[----:B------:R-:W-:-:S04]  /*7830*/  IMAD.WIDE.U32 R16, R16, -0x2daee0ad, RZ ;  /* 0xd2511f5310107825 */ /* 0x000fc800078e00ff */
[----:B------:R-:W-:Y:S01]  /*7840*/  IMAD.MOV.U32 R18, RZ, RZ, R80 ;  /* 0x000000ffff127224 */ /* 0x000fe200078e0050 */
[----:B------:R-:W-:Y:S01]  /*7850*/  LOP3.LUT R72, R38, UR31, R17, 0x96, !PT ;  /* 0x0000001f26487c12 */ /* 0x000fe2000f8e9611 */
[----:B------:R-:W-:-:S07]  /*7860*/  IMAD.MOV.U32 R80, RZ, RZ, R16 ;  /* 0x000000ffff507224 */ /* 0x000fce00078e0010 */
.L_x_11681:
[----:B------:R-:W-:Y:S05]  /*7870*/  BSYNC.RECONVERGENT B1 ;  /* 0x0000000000017941 */ /* 0x000fea0003800200 */
.L_x_11680:
[-C--:B------:R-:W-:Y:S01]  /*7880*/  FMUL.FTZ R19, R8, R37.reuse ;  /* 0x0000002508137220 */ /* 0x080fe20000410000 */
[----:B------:R-:W-:Y:S01]  /*7890*/  FSETP.GTU.FTZ.AND P6, PT, R83, R56, PT ;  /* 0x000000385300720b */ /* 0x000fe20003fdc000 */
[-C--:B------:R-:W-:Y:S01]  /*78a0*/  FMUL.FTZ R17, R9, R37.reuse ;  /* 0x0000002509117220 */ /* 0x080fe20000410000 */
[----:B------:R-:W-:Y:S01]  /*78b0*/  I2FP.F32.U32 R16, R18 ;  /* 0x0000001200107245 */ /* 0x000fe20000201000 */
[----:B------:R-:W-:Y:S01]  /*78c0*/  FMUL.FTZ R18, R10, R37 ;  /* 0x000000250a127220 */ /* 0x000fe20000410000 */
[----:B------:R-:W-:Y:S02]  /*78d0*/  FSEL R19, R19, RZ, !P6 ;  /* 0x000000ff13137208 */ /* 0x000fe40007000000 */
[----:B------:R-:W-:Y:S01]  /*78e0*/  SEL R38, RZ, 0x1, P6 ;  /* 0x00000001ff267807 */ /* 0x000fe20003000000 */
[----:B------:R-:W-:Y:S01]  /*78f0*/  FFMA.FTZ R79, R16, R79, 1.1641532182693481445e-10 ;  /* 0x2f000000104f7423 */ /* 0x000fe2000001004f */
[----:B------:R-:W-:Y:S02]  /*7900*/  FSETP.GTU.FTZ.AND P6, PT, R87, R56, PT ;  /* 0x000000385700720b */ /* 0x000fe40003fdc000 */
[----:B------:R-:W-:-:S02]  /*7910*/  FSEL R84, R84, RZ, P2 ;  /* 0x000000ff54547208 */ /* 0x000fc40001000000 */
[----:B------:R-:W-:Y:S02]  /*7920*/  FSEL R17, R17, RZ, !P6 ;  /* 0x000000ff11117208 */ /* 0x000fe40007000000 */
[----:B------:R-:W-:Y:S01]  /*7930*/  SEL R39, RZ, 0x1, P6 ;  /* 0x00000001ff277807 */ /* 0x000fe20003000000 */
[----:B------:R-:W-:Y:S01]  /*7940*/  FADD.FTZ R16, R84, R19 ;  /* 0x0000001354107221 */ /* 0x000fe20000010000 */
[----:B------:R-:W-:Y:S01]  /*7950*/  FSETP.GTU.FTZ.AND P6, PT, R89, R56, PT ;  /* 0x000000385900720b */ /* 0x000fe20003fdc000 */
[----:B------:R-:W-:Y:S01]  /*7960*/  FMUL.FTZ R19, R11, R37 ;  /* 0x000000250b137220 */ /* 0x000fe20000410000 */
[----:B------:R-:W-:Y:S01]  /*7970*/  FSEL R85, R85, RZ, P4 ;  /* 0x000000ff55557208 */ /* 0x000fe20002000000 */
[----:B------:R-:W-:Y:S01]  /*7980*/  @P1 FADD.FTZ R16, R4, R16 ;  /* 0x0000001004101221 */ /* 0x000fe20000010000 */
[----:B------:R-:W-:Y:S02]  /*7990*/  FSEL R18, R18, RZ, !P6 ;  /* 0x000000ff12127208 */ /* 0x000fe40007000000 */
[----:B------:R-:W-:-:S02]  /*79a0*/  SEL R59, RZ, 0x1, P6 ;  /* 0x00000001ff3b7807 */ /* 0x000fc40003000000 */
[----:B------:R-:W-:Y:S01]  /*79b0*/  FSETP.GTU.FTZ.AND P6, PT, R79, R56, PT ;  /* 0x000000384f00720b */ /* 0x000fe20003fdc000 */
[----:B------:R-:W-:Y:S01]  /*79c0*/  FADD.FTZ R18, R85, R18 ;  /* 0x0000001255127221 */ /* 0x000fe20000010000 */
[----:B------:R-:W-:Y:S02]  /*79d0*/  FSEL R82, R82, RZ, P3 ;  /* 0x000000ff52527208 */ /* 0x000fe40001800000 */
[----:B------:R-:W-:Y:S01]  /*79e0*/  FSEL R86, R86, RZ, P5 ;  /* 0x000000ff56567208 */ /* 0x000fe20002800000 */
[----:B------:R-:W-:Y:S01]  /*79f0*/  @P1 FADD.FTZ R18, R6, R18 ;  /* 0x0000001206121221 */ /* 0x000fe20000010000 */
[----:B------:R-:W-:Y:S01]  /*7a00*/  FSEL R19, R19, RZ, !P6 ;  /* 0x000000ff13137208 */ /* 0x000fe20007000000 */
        /* <DEDUP_REMOVED lines=10> */
.L_x_11644:
        /* <DEDUP_REMOVED lines=16> */
.L_x_11688:
        /* <DEDUP_REMOVED lines=13> */
.L_x_11690:
[----:B------:R-:W-:Y:S05]  /*7c80*/  BSYNC.RECONVERGENT B2 ;  /* 0x0000000000027941 */ /* 0x000fea0003800200 */
.L_x_11689:
        /* <DEDUP_REMOVED lines=42> */
[----:B------:R-:W-:Y:S01]  /*7f30*/  LOP3.LUT R72, R82, UR31, R39, 0x96, !PT ;  /* 0x0000001f52487c12 */ /* 0x000fe2000f8e9627 */
[----:B------:R-:W-:Y:S01]  /*7f40*/  IMAD.MOV.U32 R82, RZ, RZ, RZ ;  /* 0x000000ffff527224 */ /* 0x000fe200078e00ff */
[----:B------:R-:W-:Y:S01]  /*7f50*/  MOV R80, R38 ;  /* 0x0000002600507202 */ /* 0x000fe20000000f00 */
[----:B------:R-:W-:-:S07]  /*7f60*/  IMAD.MOV.U32 R38, RZ, RZ, R59 ;  /* 0x000000ffff267224 */ /* 0x000fce00078e003b */
.L_x_11687:
[----:B------:R-:W-:Y:S05]  /*7f70*/  BSYNC.RECONVERGENT B1 ;  /* 0x0000000000017941 */ /* 0x000fea0003800200 */
.L_x_11686:
[----:B------:R-:W0:Y:S01]  /*7f80*/  LDC R37, c[0x0][0x404] ;  /* 0x00010100ff257b82 */ /* 0x000e220000000800 */
[----:B------:R-:W-:Y:S01]  /*7f90*/  HFMA2 R79, -RZ, RZ, 0.1171875, 0 ;  /* 0x2f800000ff4f7431 */ /* 0x000fe200000001ff */
[----:B------:R-:W-:Y:S01]  /*7fa0*/  ISETP.NE.AND P3, PT, R82, 0x1, PT ;  /* 0x000000015200780c */ /* 0x000fe20003f65270 */
[----:B------:R-:W-:Y:S01]  /*7fb0*/  BSSY.RECONVERGENT B1, `(.L_x_11691) ;  /* 0x000004a000017945 */ /* 0x000fe20003800200 */
[----:B------:R-:W-:Y:S01]  /*7fc0*/  I2FP.F32.U32 R38, R38 ;  /* 0x0000002600267245 */ /* 0x000fe20000201000 */
[----:B------:R-:W-:Y:S02]  /*7fd0*/  IMAD.MOV.U32 R59, RZ, RZ, 0x2 ;  /* 0x00000002ff3b7424 */ /* 0x000fe400078e00ff */
        /* <DEDUP_REMOVED lines=12> */
.L_x_11693:
        /* <DEDUP_REMOVED lines=13> */
.L_x_11695:
[----:B------:R-:W-:Y:S05]  /*8170*/  BSYNC.RECONVERGENT B2 ;  /* 0x0000000000027941 */ /* 0x000fea0003800200 */
.L_x_11694:
        /* <DEDUP_REMOVED lines=41> */
[----:B------:R-:W-:Y:S01]  /*8410*/  IMAD.MOV.U32 R39, RZ, RZ, R80 ;  /* 0x000000ffff277224 */ /* 0x000fe200078e0050 */
[----:B------:R-:W-:Y:S01]  /*8420*/  LOP3.LUT R71, R82, UR30, R59, 0x96, !PT ;  /* 0x0000001e52477c12 */ /* 0x000fe2000f8e963b */
[----:B------:R-:W-:Y:S01]  /*8430*/  IMAD.MOV.U32 R59, RZ, RZ, RZ ;  /* 0x000000ffff3b7224 */ /* 0x000fe200078e00ff */
[----:B------:R-:W-:-:S07]  /*8440*/  MOV R80, R38 ;  /* 0x0000002600507202 */ /* 0x000fce0000000f00 */
.L_x_11692:
[----:B------:R-:W-:Y:S05]  /*8450*/  BSYNC.RECONVERGENT B1 ;  /* 0x0000000000017941 */ /* 0x000fea0003800200 */
.L_x_11691:
        /* <DEDUP_REMOVED lines=16> */
.L_x_11698:
        /* <DEDUP_REMOVED lines=13> */
.L_x_11700:
[----:B------:R-:W-:Y:S05]  /*8630*/  BSYNC.RECONVERGENT B2 ;  /* 0x0000000000027941 */ /* 0x000fea0003800200 */
.L_x_11699:
        /* <DEDUP_REMOVED lines=45> */
.L_x_11697:
[----:B------:R-:W-:Y:S05]  /*8910*/  BSYNC.RECONVERGENT B1 ;  /* 0x0000000000017941 */ /* 0x000fea0003800200 */
.L_x_11696:
        /* <DEDUP_REMOVED lines=16> */
.L_x_11703:
        /* <DEDUP_REMOVED lines=13> */
.L_x_11705:
[----:B------:R-:W-:Y:S05]  /*8af0*/  BSYNC.RECONVERGENT B2 ;  /* 0x0000000000027941 */ /* 0x000fea0003800200 */
.L_x_11704:
        /* <DEDUP_REMOVED lines=44> */
[----:B------:R-:W-:-:S07]  /*8dc0*/  IMAD.MOV.U32 R80, RZ, RZ, R38 ;  /* 0x000000ffff507224 */ /* 0x000fce00078e0026 */
.L_x_11702:
[----:B------:R-:W-:Y:S05]  /*8dd0*/  BSYNC.RECONVERGENT B1 ;  /* 0x0000000000017941 */ /* 0x000fea0003800200 */
.L_x_11701:
        /* <DEDUP_REMOVED lines=16> */
.L_x_11685:
        /* <DEDUP_REMOVED lines=14> */
[----:B------:R-:W-:-:S05]  /*8fc0*/  IMAD.U32 R37, R54, 0x10000, RZ ;  /* 0x0001000036257824 */ /* 0x000fca00078e00ff */
[----:B------:R-:W-:Y:S02]  /*8fd0*/  LOP3.LUT R82, R37, 0xff0000, RZ, 0xc0, !PT ;  /* 0x00ff000025527812 */ /* 0x000fe400078ec0ff */
[----:B------:R-:W-:-:S04]  /*8fe0*/  LOP3.LUT R37, R0, 0xffff, RZ, 0xc0, !PT ;  /* 0x0000ffff00257812 */ /* 0x000fc800078ec0ff */
[----:B------:R-:W-:Y:S02]  /*8ff0*/  LEA R37, R37, R82, 0x18 ;  /* 0x0000005225257211 */ /* 0x000fe400078ec0ff */
[----:B------:R-:W-:-:S05]  /*9000*/  LOP3.LUT R82, R55, 0xff, RZ, 0xc0, !PT ;  /* 0x000000ff37527812 */ /* 0x000fca00078ec0ff */
[----:B------:R-:W-:Y:S01]  /*9010*/  IMAD R37, R82, 0x100, R37 ;  /* 0x0000010052257824 */ /* 0x000fe200078e0225 */
[----:B------:R-:W-:Y:S01]  /*9020*/  LOP3.LUT R82, R56, 0xff, RZ, 0xc0, !PT ;  /* 0x000000ff38527812 */ /* 0x000fe200078ec0ff */
[----:B0-----:R-:W-:-:S04]  /*9030*/  IMAD.WIDE.U32 R38, R36, 0x4, R38 ;  /* 0x0000000424267825 */ /* 0x001fc800078e0026 */
[----:B------:R-:W-:-:S05]  /*9040*/  IMAD.IADD R37, R37, 0x1, R82 ;  /* 0x0000000125257824 */ /* 0x000fca00078e0252 */
[----:B------:R1:W-:Y:S02]  /*9050*/  STG.E desc[UR6][R38.64], R37 ;  /* 0x0000002526007986 */ /* 0x0003e4000c101906 */
.L_x_11706:
[----:B------:R-:W-:Y:S01]  /*9060*/  MOV R59, R80 ;  /* 0x00000050003b7202 */ /* 0x000fe20000000f00 */
[----:B------:R-:W-:-:S07]  /*9070*/  VIADD R36, R36, 0x100 ;  /* 0x0000010024247836 */ /* 0x000fce0000000000 */
.L_x_11643:
[----:B------:R-:W-:Y:S05]  /*9080*/  BSYNC.RECONVERGENT B0 ;  /* 0x0000000000007941 */ /* 0x000fea0003800200 */
.L_x_11642:
[----:B------:R-:W-:Y:S01]  /*9090*/  ISETP.GE.U32.AND P0, PT, R76, 0x300, PT ;  /* 0x000003004c00780c */ /* 0x000fe20003f06070 */
[----:B------:R-:W-:Y:S03]  /*90a0*/  BSSY.RECONVERGENT B0, `(.L_x_11707) ;  /* 0x00003f8000007945 */ /* 0x000fe60003800200 */
[----:B0-----:R-:W-:-:S09]  /*90b0*/  P2R R82, PR, RZ, 0x1 ;  /* 0x00000001ff527803 */ /* 0x001fd20000000000 */
        /* <DEDUP_REMOVED lines=31> */
.L_x_11712:
        /* <DEDUP_REMOVED lines=13> */
.L_x_11714:
[----:B------:R-:W-:Y:S05]  /*9380*/  BSYNC.RECONVERGENT B2 ;  /* 0x0000000000027941 */ /* 0x000fea0003800200 */
.L_x_11713:
[----:B0-----:R-:W-:Y:S01]  /*9390*/  IMAD.WIDE.U32 R84, R77, -0x326172a9, RZ ;  /* 0xcd9e8d574d547825 */ /* 0x001fe200078e00ff */
        /* <DEDUP_REMOVED lines=45> */
.L_x_11711:
[----:B------:R-:W-:Y:S05]  /*9670*/  BSYNC.RECONVERGENT B1 ;  /* 0x0000000000017941 */ /* 0x000fea0003800200 */
.L_x_11710:
[----:B------:R-:W0:Y:S01]  /*9680*/  LDC R37, c[0x0][0x408] ;  /* 0x00010200ff257b82 */ /* 0x000e220000000800 */
[----:B------:R-:W-:Y:S01]  /*9690*/  ISETP.NE.AND P3, PT, R83, 0x1, PT ;  /* 0x000000015300780c */ /* 0x000fe20003f65270 */
[----:B------:R-:W-:Y:S01]  /*96a0*/  IMAD.MOV.U32 R79, RZ, RZ, 0x2f800000 ;  /* 0x2f800000ff4f7424 */ /* 0x000fe200078e00ff */
[----:B------:R-:W-:Y:S01]  /*96b0*/  I2FP.F32.U32 R38, R38 ;  /* 0x0000002600267245 */ /* 0x000fe20000201000 */
[----:B------:R-:W-:Y:S04]  /*96c0*/  BSSY.RECONVERGENT B1, `(.L_x_11715) ;  /* 0x000004b000017945 */ /* 0x000fe80003800200 */
[----:B------:R-:W1:Y:S01]  /*96d0*/  LDC R56, c[0x0][0x404] ;  /* 0x00010100ff387b82 */ /* 0x000e620000000800 */
[----:B------:R-:W-:Y:S01]  /*96e0*/  FFMA.FTZ R39, R38, R79, 1.1641532182693481445e-10 ;  /* 0x2f00000026277423 */ /* 0x000fe2000001004f */
[----:B------:R-:W-:-:S02]  /*96f0*/  IMAD.MOV.U32 R38, RZ, RZ, 0x2 ;  /* 0x00000002ff267424 */ /* 0x000fc400078e00ff */
[----:B0----5:R-:W-:Y:S01]  /*9700*/  FMUL.FTZ R84, R20, R37 ;  /* 0x0000002514547220 */ /* 0x021fe20000410000 */
[----:B------:R-:W-:Y:S02]  /*9710*/  MOV R20, R58 ;  /* 0x0000003a00147202 */ /* 0x000fe40000000f00 */
[----:B-1----:R-:W-:Y:S01]  /*9720*/  FSETP.LE.FTZ.AND P2, PT, R39, R56, PT ;  /* 0x000000382700720b */ /* 0x002fe20003f53000 */
        /* <DEDUP_REMOVED lines=9> */
.L_x_11717:
        /* <DEDUP_REMOVED lines=13> */
.L_x_11719:
[----:B------:R-:W-:Y:S05]  /*9890*/  BSYNC.RECONVERGENT B2 ;  /* 0x0000000000027941 */ /* 0x000fea0003800200 */
.L_x_11718:
        /* <DEDUP_REMOVED lines=45> */
.L_x_11716:
[----:B------:R-:W-:Y:S05]  /*9b70*/  BSYNC.RECONVERGENT B1 ;  /* 0x0000000000017941 */ /* 0x000fea0003800200 */
.L_x_11715:
[----:B------:R-:W-:Y:S01]  /*9b80*/  ISETP.NE.AND P3, PT, R38, 0x1, PT ;  /* 0x000000012600780c */ /* 0x000fe20003f65270 */
[----:B------:R-:W-:Y:S01]  /*9b90*/  BSSY.RECONVERGENT B1, `(.L_x_11720) ;  /* 0x0000049000017945 */ /* 0x000fe20003800200 */
[----:B------:R-:W-:Y:S01]  /*9ba0*/  I2FP.F32.U32 R20, R20 ;  /* 0x0000001400147245 */ /* 0x000fe20000201000 */
[----:B------:R-:W-:-:S04]  /*9bb0*/  HFMA2 R59, -RZ, RZ, 0, 1.1920928955078125e-07 ;  /* 0x00000002ff3b7431 */ /* 0x000fc800000001ff */
[----:B------:R-:W-:Y:S01]  /*9bc0*/  FFMA.FTZ R85, R20, R79, 1.1641532182693481445e-10 ;  /* 0x2f00000014557423 */ /* 0x000fe2000001004f */
[----:B------:R-:W-:-:S05]  /*9bd0*/  IMAD.MOV.U32 R20, RZ, RZ, R58 ;  /* 0x000000ffff147224 */ /* 0x000fca00078e003a */
        /* <DEDUP_REMOVED lines=9> */
.L_x_11722:
        /* <DEDUP_REMOVED lines=13> */
.L_x_11724:
[----:B------:R-:W-:Y:S05]  /*9d40*/  BSYNC.RECONVERGENT B2 ;  /* 0x0000000000027941 */ /* 0x000fea0003800200 */
.L_x_11723:
        /* <DEDUP_REMOVED lines=42> */
[----:B------:R-:W-:Y:S02]  /*9ff0*/  HFMA2 R59, -RZ, RZ, 0, 0 ;  /* 0x00000000ff3b7431 */ /* 0x000fe400000001ff */
[----:B------:R-:W-:Y:S01]  /*a000*/  IMAD.MOV.U32 R80, RZ, RZ, R38 ;  /* 0x000000ffff507224 */ /* 0x000fe200078e0026 */
[----:B------:R-:W-:-:S07]  /*a010*/  LOP3.LUT R72, R86, UR31, R39, 0x96, !PT ;  /* 0x0000001f56487c12 */ /* 0x000fce000f8e9627 */
.L_x_11721:
[----:B------:R-:W-:Y:S05]  /*a020*/  BSYNC.RECONVERGENT B1 ;  /* 0x0000000000017941 */ /* 0x000fea0003800200 */
.L_x_11720:
[----:B------:R-:W-:Y:S01]  /*a030*/  ISETP.NE.AND P4, PT, R59, 0x1, PT ;  /* 0x000000013b00780c */ /* 0x000fe20003f85270 */
[----:B------:R-:W-:Y:S01]  /*a040*/  BSSY.RECONVERGENT B1, `(.L_x_11725) ;  /* 0x000004b000017945 */ /* 0x000fe20003800200 */
[----:B------:R-:W-:Y:S01]  /*a050*/  I2FP.F32.U32 R20, R20 ;  /* 0x0000001400147245 */ /* 0x000fe20000201000 */
[----:B------:R-:W-:Y:S01]  /*a060*/  FMUL.FTZ R83, R21, R37 ;  /* 0x0000002515537220 */ /* 0x000fe20000410000 */
        /* <DEDUP_REMOVED lines=13> */
.L_x_11727:
        /* <DEDUP_REMOVED lines=13> */
.L_x_11729:
[----:B------:R-:W-:Y:S05]  /*a210*/  BSYNC.RECONVERGENT B2 ;  /* 0x0000000000027941 */ /* 0x000fea0003800200 */
.L_x_11728:
        /* <DEDUP_REMOVED lines=44> */
[----:B------:R-:W-:-:S07]  /*a4e0*/  IMAD.MOV.U32 R38, RZ, RZ, RZ ;  /* 0x000000ffff267224 */ /* 0x000fce00078e00ff */
.L_x_11726:
[----:B------:R-:W-:Y:S05]  /*a4f0*/  BSYNC.RECONVERGENT B1 ;  /* 0x0000000000017941 */ /* 0x000fea0003800200 */
.L_x_11725:
        /* <DEDUP_REMOVED lines=15> */
.L_x_11732:
        /* <DEDUP_REMOVED lines=13> */
.L_x_11734:
[----:B------:R-:W-:Y:S05]  /*a6c0*/  BSYNC.RECONVERGENT B2 ;  /* 0x0000000000027941 */ /* 0x000fea0003800200 */
.L_x_11733:
        /* <DEDUP_REMOVED lines=42> */
[----:B------:R-:W-:Y:S02]  /*a970*/  LOP3.LUT R72, R38, UR31, R21, 0x96, !PT ;  /* 0x0000001f26487c12 */ /* 0x000fe4000f8e9615 */
[----:B------:R-:W-:Y:S01]  /*a980*/  MOV R21, R80 ;  /* 0x0000005000157202 */ /* 0x000fe20000000f00 */
[----:B------:R-:W-:-:S07]  /*a990*/  IMAD.MOV.U32 R80, RZ, RZ, R20 ;  /* 0x000000ffff507224 */ /* 0x000fce00078e0014 */
.L_x_11731:
[----:B------:R-:W-:Y:S05]  /*a9a0*/  BSYNC.RECONVERGENT B1 ;  /* 0x0000000000017941 */ /* 0x000fea0003800200 */
.L_x_11730:
        /* <DEDUP_REMOVED lines=17> */
.L_x_11737:
        /* <DEDUP_REMOVED lines=13> */
.L_x_11739:
[----:B------:R-:W-:Y:S05]  /*ab90*/  BSYNC.RECONVERGENT B2 ;  /* 0x0000000000027941 */ /* 0x000fea0003800200 */
.L_x_11738:
        /* <DEDUP_REMOVED lines=44> */
[----:B------:R-:W-:-:S07]  /*ae60*/  HFMA2 R38, -RZ, RZ, 0, 0 ;  /* 0x00000000ff267431 */ /* 0x000fce00000001ff */
.L_x_11736:
[----:B------:R-:W-:Y:S05]  /*ae70*/  BSYNC.RECONVERGENT B1 ;  /* 0x0000000000017941 */ /* 0x000fea0003800200 */
.L_x_11735:
        /* <DEDUP_REMOVED lines=15> */
.L_x_11742:
        /* <DEDUP_REMOVED lines=13> */
.L_x_11744:
[----:B------:R-:W-:Y:S05]  /*b040*/  BSYNC.RECONVERGENT B2 ;  /* 0x0000000000027941 */ /* 0x000fea0003800200 */
.L_x_11743:
        /* <DEDUP_REMOVED lines=37> */
[----:B------:R-:W-:Y:S01]  /*b2a0*/  LOP3.LUT R20, R20, UR28, R39, 0x96, !PT ;  /* 0x0000001c14147c12 */ /* 0x000fe2000f8e9627 */
[----:B------:R-:W-:-:S04]  /*b2b0*/  IMAD.MOV.U32 R39, RZ, RZ, RZ ;  /* 0x000000ffff277224 */ /* 0x000fc800078e00ff */
[----:B------:R-:W-:-:S05]  /*b2c0*/  IMAD.WIDE.U32 R20, R20, -0x2daee0ad, RZ ;  /* 0xd2511f5314147825 */ /* 0x000fca00078e00ff */
[----:B------:R-:W-:Y:S01]  /*b2d0*/  LOP3.LUT R72, R58, UR31, R21, 0x96, !PT ;  /* 0x0000001f3a487c12 */ /* 0x000fe2000f8e9615 */
[----:B------:R-:W-:-:S04]  /*b2e0*/  IMAD.WIDE.U32 R58, R59, -0x326172a9, RZ ;  /* 0xcd9e8d573b3a7825 */ /* 0x000fc800078e00ff */
[----:B------:R-:W-:Y:S01]  /*b2f0*/  IMAD.MOV.U32 R21, RZ, RZ, R80 ;  /* 0x000000ffff157224 */ /* 0x000fe200078e0050 */
[----:B------:R-:W-:Y:S02]  /*b300*/  LOP3.LUT R71, R38, UR30, R59, 0x96, !PT ;  /* 0x0000001e26477c12 */ /* 0x000fe4000f8e963b */
[----:B------:R-:W-:-:S07]  /*b310*/  MOV R80, R20 ;  /* 0x0000001400507202 */ /* 0x000fce0000000f00 */
.L_x_11741:
[----:B------:R-:W-:Y:S05]  /*b320*/  BSYNC.RECONVERGENT B1 ;  /* 0x0000000000017941 */ /* 0x000fea0003800200 */
.L_x_11740:
        /* <DEDUP_REMOVED lines=17> */
.L_x_11747:
        /* <DEDUP_REMOVED lines=15> */
.L_x_11749:
[----:B------:R-:W-:Y:S05]  /*b530*/  BSYNC.RECONVERGENT B2 ;  /* 0x0000000000027941 */ /* 0x000fea0003800200 */
.L_x_11748:
        /* <DEDUP_REMOVED lines=41> */
[----:B------:R-:W-:Y:S01]  /*b7d0*/  IMAD.WIDE.U32 R20, R20, -0x2daee0ad, RZ ;  /* 0xd2511f5314147825 */ /* 0x000fe200078e00ff */
[----:B------:R-:W-:-:S03]  /*b7e0*/  MOV R22, R80 ;  /* 0x0000005000167202 */ /* 0x000fc60000000f00 */
[----:B------:R-:W-:Y:S01]  /*b7f0*/  IMAD.MOV.U32 R80, RZ, RZ, R20 ;  /* 0x000000ffff507224 */ /* 0x000fe200078e0014 */
[----:B------:R-:W-:-:S07]  /*b800*/  LOP3.LUT R72, R38, UR31, R21, 0x96, !PT ;  /* 0x0000001f26487c12 */ /* 0x000fce000f8e9615 */
.L_x_11746:
[----:B------:R-:W-:Y:S05]  /*b810*/  BSYNC.RECONVERGENT B1 ;  /* 0x0000000000017941 */ /* 0x000fea0003800200 */
.L_x_11745:
[-C--:B------:R-:W-:Y:S01]  /*b820*/  FMUL.FTZ R21, R8, R37.reuse ;  /* 0x0000002508157220 */ /* 0x080fe20000410000 */
[----:B------:R-:W-:Y:S01]  /*b830*/  FSETP.GTU.FTZ.AND P6, PT, R85, R56, PT ;  /* 0x000000385500720b */ /* 0x000fe20003fdc000 */
[-C--:B------:R-:W-:Y:S01]  /*b840*/  FMUL.FTZ R38, R9, R37.reuse ;  /* 0x0000002509267220 */ /* 0x080fe20000410000 */
[----:B------:R-:W-:Y:S01]  /*b850*/  I2FP.F32.U32 R20, R22 ;  /* 0x0000001600147245 */ /* 0x000fe20000201000 */
[-C--:B------:R-:W-:Y:S01]  /*b860*/  FMUL.FTZ R23, R10, R37.reuse ;  /* 0x000000250a177220 */ /* 0x080fe20000410000 */
[----:B------:R-:W-:Y:S01]  /*b870*/  FSEL R21, R21, RZ, !P6 ;  /* 0x000000ff15157208 */ /* 0x000fe20007000000 */
[----:B------:R-:W-:Y:S01]  /*b880*/  FMUL.FTZ R37, R11, R37 ;  /* 0x000000250b257220 */ /* 0x000fe20000410000 */
[----:B------:R-:W-:Y:S01]  /*b890*/  SEL R39, RZ, 0x1, P6 ;  /* 0x00000001ff277807 */ /* 0x000fe20003000000 */
[----:B------:R-:W-:Y:S01]  /*b8a0*/  FFMA.FTZ R79, R20, R79, 1.1641532182693481445e-10 ;  /* 0x2f000000144f7423 */ /* 0x000fe2000001004f */
[----:B------:R-:W-:Y:S02]  /*b8b0*/  FSETP.GTU.FTZ.AND P6, PT, R87, R56, PT ;  /* 0x000000385700720b */ /* 0x000fe40003fdc000 */
[----:B------:R-:W-:-:S02]  /*b8c0*/  FSEL R86, R86, RZ, P4 ;  /* 0x000000ff56567208 */ /* 0x000fc40002000000 */
[----:B------:R-:W-:Y:S02]  /*b8d0*/  FSEL R38, R38, RZ, !P6 ;  /* 0x000000ff26267208 */ /* 0x000fe40007000000 */
[----:B------:R-:W-:Y:S02]  /*b8e0*/  SEL R59, RZ, 0x1, P6 ;  /* 0x00000001ff3b7807 */ /* 0x000fe40003000000 */
[-C--:B------:R-:W-:Y:S02]  /*b8f0*/  FSETP.GTU.FTZ.AND P6, PT, R89, R56.reuse, PT ;  /* 0x000000385900720b */ /* 0x080fe40003fdc000 */
[----:B------:R-:W-:Y:S02]  /*b900*/  FSEL R84, R84, RZ, P2 ;  /* 0x000000ff54547208 */ /* 0x000fe40001000000 */
[----:B------:R-:W-:Y:S02]  /*b910*/  FSEL R23, R23, RZ, !P6 ;  /* 0x000000ff17177208 */ /* 0x000fe40007000000 */
[----:B------:R-:W-:Y:S01]  /*b920*/  SEL R85, RZ, 0x1, P6 ;  /* 0x00000001ff557807 */ /* 0x000fe20003000000 */
[----:B------:R-:W-:Y:S01]  /*b930*/  FADD.FTZ R20, R84, R21 ;  /* 0x0000001554147221 */ /* 0x000fe20000010000 */
[----:B------:R-:W-:Y:S01]  /*b940*/  FSETP.GTU.FTZ.AND P6, PT, R79, R56, PT ;  /* 0x000000384f00720b */ /* 0x000fe20003fdc000 */
[----:B------:R-:W-:Y:S01]  /*b950*/  FADD.FTZ R22, R86, R23 ;  /* 0x0000001756167221 */ /* 0x000fe20000010000 */
[----:B------:R-:W-:Y:S01]  /*b960*/  FSEL R88, R88, RZ, P5 ;  /* 0x000000ff58587208 */ /* 0x000fe20002800000 */
[----:B------:R-:W-:Y:S01]  /*b970*/  @P1 FADD.FTZ R20, R4, R20 ;  /* 0x0000001404141221 */ /* 0x000fe20000010000 */
[----:B------:R-:W-:Y:S01]  /*b980*/  FSEL R37, R37, RZ, !P6 ;  /* 0x000000ff25257208 */ /* 0x000fe20007000000 */
[----:B------:R-:W-:Y:S01]  /*b990*/  @P1 FADD.FTZ R22, R6, R22 ;  /* 0x0000001606161221 */ /* 0x000fe20000010000 */
[----:B------:R-:W-:-:S02]  /*b9a0*/  FSEL R83, R83, RZ, P3 ;  /* 0x000000ff53537208 */ /* 0x000fc40001800000 */
[----:B------:R-:W-:Y:S01]  /*b9b0*/  PRMT R56, R39, 0x7610, R56 ;  /* 0x0000761027387816 */ /* 0x000fe20000000038 */
[----:B------:R-:W-:Y:S01]  /*b9c0*/  FADD.FTZ R23, R37, R88 ;  /* 0x0000005825177221 */ /* 0x000fe20000010000 */
[----:B------:R-:W-:Y:S01]  /*b9d0*/  SEL R37, RZ, 0x1, P6 ;  /* 0x00000001ff257807 */ /* 0x000fe20003000000 */
[----:B------:R-:W-:Y:S01]  /*b9e0*/  FADD.FTZ R21, R83, R38 ;  /* 0x0000002653157221 */ /* 0x000fe20000010000 */
[----:B------:R-:W-:Y:S01]  /*b9f0*/  PRMT R55, R59, 0x7610, R55 ;  /* 0x000076103b377816 */ /* 0x000fe20000000037 */
[----:B------:R-:W-:Y:S01]  /*ba00*/  @P1 FADD.FTZ R23, R7, R23 ;  /* 0x0000001707171221 */ /* 0x000fe20000010000 */
[----:B------:R-:W-:Y:S01]  /*ba10*/  PRMT R54, R85, 0x7610, R54 ;  /* 0x0000761055367816 */ /* 0x000fe20000000036 */
[----:B------:R-:W-:Y:S01]  /*ba20*/  @P1 FADD.FTZ R21, R5, R21 ;  /* 0x0000001505151221 */ /* 0x000fe20000010000 */
[----:B------:R-:W-:Y:S01]  /*ba30*/  PRMT R0, R37, 0x7610, R0 ;  /* 0x0000761025007816 */ /* 0x000fe20000000000 */
[----:B------:R-:W-:Y:S06]  /*ba40*/  BRA `(.L_x_11750) ;  /* 0x00000014000c7947 */ /* 0x000fec0003800000 */
.L_x_11709:
        /* <DEDUP_REMOVED lines=16> */
.L_x_11753:
        /* <DEDUP_REMOVED lines=13> */
.L_x_11755:
[----:B------:R-:W-:Y:S05]  /*bc20*/  BSYNC.RECONVERGENT B2 ;  /* 0x0000000000027941 */ /* 0x000fea0003800200 */
.L_x_11754:
        /* <DEDUP_REMOVED lines=44> */
[----:B------:R-:W-:Y:S02]  /*bef0*/  LOP3.LUT R72, R84, UR31, R39, 0x96, !PT ;  /* 0x0000001f54487c12 */ /* 0x000fe4000f8e9627 */
[----:B------:R-:W-:-:S07]  /*bf00*/  MOV R38, R59 ;  /* 0x0000003b00267202 */ /* 0x000fce0000000f00 */
.L_x_11752:
[----:B------:R-:W-:Y:S05]  /*bf10*/  BSYNC.RECONVERGENT B1 ;  /* 0x0000000000017941 */ /* 0x000fea0003800200 */
.L_x_11751:
[----:B------:R-:W1:Y:S01]  /*bf20*/  LDC R37, c[0x0][0x404] ;  /* 0x00010100ff257b82 */ /* 0x000e620000000800 */
[----:B------:R-:W-:Y:S01]  /*bf30*/  ISETP.NE.AND P3, PT, R83, 0x1, PT ;  /* 0x000000015300780c */ /* 0x000fe20003f65270 */
[----:B------:R-:W-:Y:S01]  /*bf40*/  IMAD.MOV.U32 R79, RZ, RZ, 0x2f800000 ;  /* 0x2f800000ff4f7424 */ /* 0x000fe200078e00ff */
[----:B------:R-:W-:Y:S01]  /*bf50*/  I2FP.F32.U32 R38, R38 ;  /* 0x0000002600267245 */ /* 0x000fe20000201000 */
[----:B------:R-:W-:Y:S01]  /*bf60*/  BSSY.RECONVERGENT B1, `(.L_x_11756) ;  /* 0x0000049000017945 */ /* 0x000fe20003800200 */
[----:B------:R-:W-:Y:S02]  /*bf70*/  HFMA2 R59, -RZ, RZ, 0, 1.1920928955078125e-07 ;  /* 0x00000002ff3b7431 */ /* 0x000fe400000001ff */
[----:B------:R-:W-:Y:S02]  /*bf80*/  IMAD.MOV.U32 R39, RZ, RZ, R58 ;  /* 0x000000ffff277224 */ /* 0x000fe400078e003a */
[----:B------:R-:W-:-:S05]  /*bf90*/  FFMA.FTZ R38, R38, R79, 1.1641532182693481445e-10 ;  /* 0x2f00000026267423 */ /* 0x000fca000001004f */
        /* <DEDUP_REMOVED lines=10> */
.L_x_11758:
        /* <DEDUP_REMOVED lines=13> */
.L_x_11760:
[----:B------:R-:W-:Y:S05]  /*c110*/  BSYNC.RECONVERGENT B2 ;  /* 0x0000000000027941 */ /* 0x000fea0003800200 */
.L_x_11759:
[----:B------:R-:W-:Y:S01]  /*c120*/  LOP3.LUT R38, R66, UR9, R59, 0x96, !PT ;  /* 0x0000000942267c12 */ /* 0x000fe2000f8e963b */
[----:B0-----:R-:W-:Y:S01]  /*c130*/  IMAD.WIDE.U32 R84, R77, -0x326172a9, RZ ;  /* 0xcd9e8d574d547825 */ /* 0x001fe200078e00ff */
        /* <DEDUP_REMOVED lines=41> */
[----:B------:R-:W-:Y:S02]  /*c3d0*/  HFMA2 R59, -RZ, RZ, 0, 0 ;  /* 0x00000000ff3b7431 */ /* 0x000fe400000001ff */
[----:B------:R-:W-:-:S07]  /*c3e0*/  IMAD.MOV.U32 R80, RZ, RZ, R38 ;  /* 0x000000ffff507224 */ /* 0x000fce00078e0026 */
.L_x_11757:
[----:B------:R-:W-:Y:S05]  /*c3f0*/  BSYNC.RECONVERGENT B1 ;  /* 0x0000000000017941 */ /* 0x000fea0003800200 */
.L_x_11756:
        /* <DEDUP_REMOVED lines=16> */
.L_x_11763:
        /* <DEDUP_REMOVED lines=13> */
.L_x_11765:
[----:B------:R-:W-:Y:S05]  /*c5d0*/  BSYNC.RECONVERGENT B2 ;  /* 0x0000000000027941 */ /* 0x000fea0003800200 */
.L_x_11764:
[----:B------:R-:W-:Y:S01]  /*c5e0*/  LOP3.LUT R38, R66, UR9, R59, 0x96, !PT ;  /* 0x0000000942267c12 */ /* 0x000fe2000f8e963b */
[----:B0-----:R-:W-:Y:S01]  /*c5f0*/  IMAD.WIDE.U32 R84, R77, -0x326172a9, RZ ;  /* 0xcd9e8d574d547825 */ /* 0x001fe200078e00ff */
        /* <DEDUP_REMOVED lines=41> */
[----:B------:R-:W-:Y:S02]  /*c890*/  LOP3.LUT R71, R84, UR30, R59, 0x96, !PT ;  /* 0x0000001e54477c12 */ /* 0x000fe4000f8e963b */
[----:B------:R-:W-:-:S07]  /*c8a0*/  MOV R80, R38 ;  /* 0x0000002600507202 */ /* 0x000fce0000000f00 */
.L_x_11762:
[----:B------:R-:W-:Y:S05]  /*c8b0*/  BSYNC.RECONVERGENT B1 ;  /* 0x0000000000017941 */ /* 0x000fea0003800200 */
.L_x_11761:
        /* <DEDUP_REMOVED lines=16> */
.L_x_11768:
        /* <DEDUP_REMOVED lines=13> */
.L_x_11770:
[----:B------:R-:W-:Y:S05]  /*ca90*/  BSYNC.RECONVERGENT B2 ;  /* 0x0000000000027941 */ /* 0x000fea0003800200 */
.L_x_11769:
        /* <DEDUP_REMOVED lines=44> */
[----:B------:R-:W-:-:S07]  /*cd60*/  LOP3.LUT R71, R84, UR30, R59, 0x96, !PT ;  /* 0x0000001e54477c12 */ /* 0x000fce000f8e963b */
.L_x_11767:
[----:B------:R-:W-:Y:S05]  /*cd70*/  BSYNC.RECONVERGENT B1 ;  /* 0x0000000000017941 */ /* 0x000fea0003800200 */
.L_x_11766:
        /* <DEDUP_REMOVED lines=16> */
.L_x_11750:
[----:B0-----:R-:W0:Y:S01]  /*ce80*/  LDC.64 R84, c[0x0][0x3a8] ;  /* 0x0000ea00ff547b82 */ /* 0x001e220000000a00 */
[----:B------:R-:W-:Y:S02]  /*ce90*/  SEL R37, RZ, 0x1000000, !P5 ;  /* 0x01000000ff257807 */ /* 0x000fe40006800000 */
[----:B------:R-:W-:Y:S02]  /*cea0*/  SEL R86, RZ, 0x10000, !P4 ;  /* 0x00010000ff567807 */ /* 0x000fe40006000000 */
[----:B------:R-:W-:-:S03]  /*ceb0*/  SEL R59, RZ, 0x100, !P3 ;  /* 0x00000100ff3b7807 */ /* 0x000fc60005800000 */
[----:B------:R-:W1:Y:S01]  /*cec0*/  LDC.64 R38, c[0x0][0x3b0] ;  /* 0x0000ec00ff267b82 */ /* 0x000e620000000a00 */
[----:B------:R-:W-:Y:S02]  /*ced0*/  IADD3 R37, PT, PT, R59, R37, R86 ;  /* 0x000000253b257210 */ /* 0x000fe40007ffe056 */
[----:B------:R-:W-:-:S04]  /*cee0*/  SEL R86, RZ, 0x1, !P2 ;  /* 0x00000001ff567807 */ /* 0x000fc80005000000 */
[----:B------:R-:W-:Y:S01]  /*cef0*/  IADD3 R37, PT, PT, R37, R86, RZ ;  /* 0x0000005625257210 */ /* 0x000fe20007ffe0ff */
        /* <DEDUP_REMOVED lines=8> */
[----:B------:R-:W-:-:S05]  /*cf80*/  LOP3.LUT R37, R0, 0xffff, RZ, 0xc0, !PT ;  /* 0x0000ffff00257812 */ /* 0x000fca00078ec0ff */
[----:B------:R-:W-:Y:S01]  /*cf90*/  IMAD R37, R37, 0x1000000, R84 ;  /* 0x0100000025257824 */ /* 0x000fe200078e0254 */
[----:B------:R-:W-:-:S04]  /*cfa0*/  LOP3.LUT R84, R55, 0xff, RZ, 0xc0, !PT ;  /* 0x000000ff37547812 */ /* 0x000fc800078ec0ff */
[----:B------:R-:W-:Y:S02]  /*cfb0*/  LEA R37, R84, R37, 0x8 ;  /* 0x0000002554257211 */ /* 0x000fe400078e40ff */
[----:B------:R-:W-:Y:S01]  /*cfc0*/  LOP3.LUT R84, R56, 0xff, RZ, 0xc0, !PT ;  /* 0x000000ff38547812 */ /* 0x000fe200078ec0ff */
[----:B0-----:R-:W-:-:S04]  /*cfd0*/  IMAD.WIDE.U32 R38, R36, 0x4, R38 ;  /* 0x0000000424267825 */ /* 0x001fc800078e0026 */
[----:B------:R-:W-:-:S05]  /*cfe0*/  IMAD.IADD R37, R37, 0x1, R84 ;  /* 0x0000000125257824 */ /* 0x000fca00078e0254 */
[----:B------:R1:W-:Y:S02]  /*cff0*/  STG.E desc[UR6][R38.64], R37 ;  /* 0x0000002526007986 */ /* 0x0003e4000c101906 */
.L_x_11771:
[----:B------:R-:W-:Y:S01]  /*d000*/  IMAD.MOV.U32 R59, RZ, RZ, R80 ;  /* 0x000000ffff3b7224 */ /* 0x000fe200078e0050 */
[----:B------:R-:W-:-:S07]  /*d010*/  IADD3 R36, PT, PT, R36, 0x100, RZ ;  /* 0x0000010024247810 */ /* 0x000fce0007ffe0ff */
.L_x_11708:
[----:B------:R-:W-:Y:S05]  /*d020*/  BSYNC.RECONVERGENT B0 ;  /* 0x0000000000007941 */ /* 0x000fea0003800200 */
.L_x_11707:
        /* <DEDUP_REMOVED lines=34> */
.L_x_11777:
        /* <DEDUP_REMOVED lines=13> */
.L_x_11779:
[----:B------:R-:W-:Y:S05]  /*d320*/  BSYNC.RECONVERGENT B2 ;  /* 0x0000000000027941 */ /* 0x000fea0003800200 */
.L_x_11778:
        /* <DEDUP_REMOVED lines=46> */
.L_x_11776:
[----:B------:R-:W-:Y:S05]  /*d610*/  BSYNC.RECONVERGENT B1 ;  /* 0x0000000000017941 */ /* 0x000fea0003800200 */
.L_x_11775:
        /* <DEDUP_REMOVED lines=20> */
.L_x_11782:
        /* <DEDUP_REMOVED lines=13> */
.L_x_11784:
[----:B------:R-:W-:Y:S05]  /*d830*/  BSYNC.RECONVERGENT B2 ;  /* 0x0000000000027941 */ /* 0x000fea0003800200 */
.L_x_11783:
        /* <DEDUP_REMOVED lines=45> */
.L_x_11781:
[----:B------:R-:W-:Y:S05]  /*db10*/  BSYNC.RECONVERGENT B1 ;  /* 0x0000000000017941 */ /* 0x000fea0003800200 */
.L_x_11780:
        /* <DEDUP_REMOVED lines=15> */
.L_x_11787:
        /* <DEDUP_REMOVED lines=13> */
.L_x_11789:
[----:B------:R-:W-:Y:S05]  /*dce0*/  BSYNC.RECONVERGENT B2 ;  /* 0x0000000000027941 */ /* 0x000fea0003800200 */
.L_x_11788:
        /* <DEDUP_REMOVED lines=45> */
.L_x_11786:
[----:B------:R-:W-:Y:S05]  /*dfc0*/  BSYNC.RECONVERGENT B1 ;  /* 0x0000000000017941 */ /* 0x000fea0003800200 */
.L_x_11785:
        /* <DEDUP_REMOVED lines=17> */
.L_x_11792:
        /* <DEDUP_REMOVED lines=13> */
.L_x_11794:
[----:B------:R-:W-:Y:S05]  /*e1b0*/  BSYNC.RECONVERGENT B2 ;  /* 0x0000000000027941 */ /* 0x000fea0003800200 */
.L_x_11793:
        /* <DEDUP_REMOVED lines=45> */
.L_x_11791:
[----:B------:R-:W-:Y:S05]  /*e490*/  BSYNC.RECONVERGENT B1 ;  /* 0x0000000000017941 */ /* 0x000fea0003800200 */
.L_x_11790:
        /* <DEDUP_REMOVED lines=15> */
.L_x_11797:
        /* <DEDUP_REMOVED lines=13> */
.L_x_11799:
[----:B------:R-:W-:Y:S05]  /*e660*/  BSYNC.RECONVERGENT B2 ;  /* 0x0000000000027941 */ /* 0x000fea0003800200 */
.L_x_11798:
        /* <DEDUP_REMOVED lines=45> */
.L_x_11796:
[----:B------:R-:W-:Y:S05]  /*e940*/  BSYNC.RECONVERGENT B1 ;  /* 0x0000000000017941 */ /* 0x000fea0003800200 */
.L_x_11795:
        /* <DEDUP_REMOVED lines=17> */
.L_x_11802:
        /* <DEDUP_REMOVED lines=13> */
.L_x_11804:
[----:B------:R-:W-:Y:S05]  /*eb30*/  BSYNC.RECONVERGENT B2 ;  /* 0x0000000000027941 */ /* 0x000fea0003800200 */
.L_x_11803:
        /* <DEDUP_REMOVED lines=45> */
.L_x_11801:
[----:B------:R-:W-:Y:S05]  /*ee10*/  BSYNC.RECONVERGENT B1 ;  /* 0x0000000000017941 */ /* 0x000fea0003800200 */
.L_x_11800:
        /* <DEDUP_REMOVED lines=15> */
.L_x_11807:
        /* <DEDUP_REMOVED lines=13> */
.L_x_11809:
[----:B------:R-:W-:Y:S05]  /*efe0*/  BSYNC.RECONVERGENT B2 ;  /* 0x0000000000027941 */ /* 0x000fea0003800200 */
.L_x_11808:
        /* <DEDUP_REMOVED lines=38> */
[----:B------:R-:W-:-:S04]  /*f250*/  HFMA2 R39, -RZ, RZ, 0, 0 ;  /* 0x00000000ff277431 */ /* 0x000fc800000001ff */
[----:B------:R-:W-:-:S05]  /*f260*/  IMAD.WIDE.U32 R24, R24, -0x2daee0ad, RZ ;  /* 0xd2511f5318187825 */ /* 0x000fca00078e00ff */
[----:B------:R-:W-:Y:S01]  /*f270*/  LOP3.LUT R72, R58, UR31, R25, 0x96, !PT ;  /* 0x0000001f3a487c12 */ /* 0x000fe2000f8e9619 */
[----:B------:R-:W-:-:S04]  /*f280*/  IMAD.WIDE.U32 R58, R59, -0x326172a9, RZ ;  /* 0xcd9e8d573b3a7825 */ /* 0x000fc800078e00ff */
[----:B------:R-:W-:Y:S01]  /*f290*/  IMAD.MOV.U32 R25, RZ, RZ, R80 ;  /* 0x000000ffff197224 */ /* 0x000fe200078e0050 */
[----:B------:R-:W-:Y:S01]  /*f2a0*/  LOP3.LUT R71, R38, UR30, R59, 0x96, !PT ;  /* 0x0000001e26477c12 */ /* 0x000fe2000f8e963b */
[----:B------:R-:W-:-:S07]  /*f2b0*/  IMAD.MOV.U32 R80, RZ, RZ, R24 ;  /* 0x000000ffff507224 */ /* 0x000fce00078e0018 */
.L_x_11806:
[----:B------:R-:W-:Y:S05]  /*f2c0*/  BSYNC.RECONVERGENT B1 ;  /* 0x0000000000017941 */ /* 0x000fea0003800200 */
.L_x_11805:
        /* <DEDUP_REMOVED lines=17> */
.L_x_11812:
        /* <DEDUP_REMOVED lines=15> */
.L_x_11814:
[----:B------:R-:W-:Y:S05]  /*f4d0*/  BSYNC.RECONVERGENT B2 ;  /* 0x0000000000027941 */ /* 0x000fea0003800200 */
.L_x_11813:
        /* <DEDUP_REMOVED lines=43> */
[----:B------:R-:W-:Y:S02]  /*f790*/  LOP3.LUT R72, R38, UR31, R25, 0x96, !PT ;  /* 0x0000001f26487c12 */ /* 0x000fe4000f8e9619 */
[----:B------:R-:W-:-:S07]  /*f7a0*/  MOV R80, R24 ;  /* 0x0000001800507202 */ /* 0x000fce0000000f00 */
.L_x_11811:
[----:B------:R-:W-:Y:S05]  /*f7b0*/  BSYNC.RECONVERGENT B1 ;  /* 0x0000000000017941 */ /* 0x000fea0003800200 */
.L_x_11810:
        /* <DEDUP_REMOVED lines=35> */
.L_x_11774:
        /* <DEDUP_REMOVED lines=13> */
[--C-:B------:R-:W-:Y:S02]  /*fac0*/  @!P2 IMAD.MOV.U32 R80, RZ, RZ, R59.reuse ;  /* 0x000000ffff50a224 */ /* 0x100fe400078e003b */
[----:B------:R-:W-:Y:S01]  /*fad0*/  @P2 IMAD.MOV.U32 R80, RZ, RZ, R59 ;  /* 0x000000ffff502224 */ /* 0x000fe200078e003b */
[----:B------:R-:W-:Y:S06]  /*fae0*/  BRA `(.L_x_11817) ;  /* 0x0000000000f07947 */ /* 0x000fec0003800000 */
.L_x_11818:
        /* <DEDUP_REMOVED lines=13> */
.L_x_11820:
[----:B------:R-:W-:Y:S05]  /*fbc0*/  BSYNC.RECONVERGENT B2 ;  /* 0x0000000000027941 */ /* 0x000fea0003800200 */
.L_x_11819:
        /* <DEDUP_REMOVED lines=43> */
[----:B------:R-:W-:Y:S01]  /*fe80*/  LOP3.LUT R72, R84, UR31, R39, 0x96, !PT ;  /* 0x0000001f54487c12 */ /* 0x000fe2000f8e9627 */
[----:B------:R-:W-:Y:S02]  /*fe90*/  HFMA2 R84, -RZ, RZ, 0, 0 ;  /* 0x00000000ff547431 */ /* 0x000fe400000001ff */
[----:B------:R-:W-:-:S07]  /*fea0*/  IMAD.MOV.U32 R38, RZ, RZ, R59 ;  /* 0x000000ffff267224 */ /* 0x000fce00078e003b */
.L_x_11817:
[----:B------:R-:W-:Y:S05]  /*feb0*/  BSYNC.RECONVERGENT B1 ;  /* 0x0000000000017941 */ /* 0x000fea0003800200 */
.L_x_11816:
        /* <DEDUP_REMOVED lines=18> */
.L_x_11823:
        /* <DEDUP_REMOVED lines=13> */
.L_x_11825:
[----:B------:R-:W-:Y:S05]  /*100b0*/  BSYNC.RECONVERGENT B2 ;  /* 0x0000000000027941 */ /* 0x000fea0003800200 */
.L_x_11824:
        /* <DEDUP_REMOVED lines=45> */
.L_x_11822:
[----:B------:R-:W-:Y:S05]  /*10390*/  BSYNC.RECONVERGENT B1 ;  /* 0x0000000000017941 */ /* 0x000fea0003800200 */
.L_x_11821:
        /* <DEDUP_REMOVED lines=16> */
.L_x_11828:
        /* <DEDUP_REMOVED lines=13> */
.L_x_11830:
[----:B------:R-:W-:Y:S05]  /*10570*/  BSYNC.RECONVERGENT B2 ;  /* 0x0000000000027941 */ /* 0x000fea0003800200 */
.L_x_11829:
        /* <DEDUP_REMOVED lines=45> */
.L_x_11827:
[----:B------:R-:W-:Y:S05]  /*10850*/  BSYNC.RECONVERGENT B1 ;  /* 0x0000000000017941 */ /* 0x000fea0003800200 */
.L_x_11826:
        /* <DEDUP_REMOVED lines=16> */
.L_x_11833:
        /* <DEDUP_REMOVED lines=13> */
.L_x_11835:
[----:B------:R-:W-:Y:S05]  /*10a30*/  BSYNC.RECONVERGENT B2 ;  /* 0x0000000000027941 */ /* 0x000fea0003800200 */
.L_x_11834:
        /* <DEDUP_REMOVED lines=45> */
.L_x_11832:
[----:B------:R-:W-:Y:S05]  /*10d10*/  BSYNC.RECONVERGENT B1 ;  /* 0x0000000000017941 */ /* 0x000fea0003800200 */
.L_x_11831:
        /* <DEDUP_REMOVED lines=16> */
.L_x_11815:
        /* <DEDUP_REMOVED lines=24> */
.L_x_11836:
[----:B------:R-:W-:Y:S02]  /*10fa0*/  IMAD.MOV.U32 R59, RZ, RZ, R80 ;  /* 0x000000ffff3b7224 */ /* 0x000fe400078e0050 */
[----:B------:R-:W-:-:S07]  /*10fb0*/  VIADD R36, R36, 0x100 ;  /* 0x0000010024247836 */ /* 0x000fce0000000000 */
.L_x_11773:
[----:B------:R-:W-:Y:S05]  /*10fc0*/  BSYNC.RECONVERGENT B0 ;  /* 0x0000000000007941 */ /* 0x000fea0003800200 */
.L_x_11772:
        /* <DEDUP_REMOVED lines=34> */
.L_x_11842:
        /* <DEDUP_REMOVED lines=13> */
.L_x_11844:
[----:B------:R-:W-:Y:S05]  /*112c0*/  BSYNC.RECONVERGENT B2 ;  /* 0x0000000000027941 */ /* 0x000fea0003800200 */
.L_x_11843:
        /* <DEDUP_REMOVED lines=46> */
.L_x_11841:
[----:B------:R-:W-:Y:S05]  /*115b0*/  BSYNC.RECONVERGENT B1 ;  /* 0x0000000000017941 */ /* 0x000fea0003800200 */
.L_x_11840:
[----:B------:R-:W0:Y:S01]  /*115c0*/  LDC R56, c[0x0][0x408] ;  /* 0x00010200ff387b82 */ /* 0x000e220000000800 */
[----:B------:R-:W-:Y:S01]  /*115d0*/  ISETP.NE.AND P3, PT, R85, 0x1, PT ;  /* 0x000000015500780c */ /* 0x000fe20003f65270 */
[----:B------:R-:W-:Y:S01]  /*115e0*/  IMAD.MOV.U32 R84, RZ, RZ, 0x2f800000 ;  /* 0x2f800000ff547424 */ /* 0x000fe200078e00ff */
[----:B------:R-:W-:Y:S01]  /*115f0*/  I2FP.F32.U32 R39, R38 ;  /* 0x0000002600277245 */ /* 0x000fe20000201000 */
[----:B------:R-:W-:Y:S01]  /*11600*/  BSSY.RECONVERGENT B1, `(.L_x_11845) ;  /* 0x000004b000017945 */ /* 0x000fe20003800200 */
[----:B------:R-:W-:-:S03]  /*11610*/  HFMA2 R59, -RZ, RZ, 0, 1.1920928955078125e-07 ;  /* 0x00000002ff3b7431 */ /* 0x000fc600000001ff */
[----:B------:R-:W1:Y:S01]  /*11620*/  LDC R37, c[0x0][0x404] ;  /* 0x00010100ff257b82 */ /* 0x000e620000000800 */
[----:B------:R-:W-:Y:S01]  /*11630*/  FFMA.FTZ R38, R39, R84, 1.1641532182693481445e-10 ;  /* 0x2f00000027267423 */ /* 0x000fe20000010054 */
[----:B0----5:R-:W-:Y:S01]  /*11640*/  FMUL.FTZ R87, R28, R56 ;  /* 0x000000381c577220 */ /* 0x021fe20000410000 */
[----:B------:R-:W-:-:S03]  /*11650*/  IMAD.MOV.U32 R28, RZ, RZ, R58 ;  /* 0x000000ffff1c7224 */ /* 0x000fc600078e003a */
        /* <DEDUP_REMOVED lines=10> */
.L_x_11847:
        /* <DEDUP_REMOVED lines=13> */
.L_x_11849:
[----:B------:R-:W-:Y:S05]  /*117d0*/  BSYNC.RECONVERGENT B2 ;  /* 0x0000000000027941 */ /* 0x000fea0003800200 */
.L_x_11848:
        /* <DEDUP_REMOVED lines=45> */
.L_x_11846:
[----:B------:R-:W-:Y:S05]  /*11ab0*/  BSYNC.RECONVERGENT B1 ;  /* 0x0000000000017941 */ /* 0x000fea0003800200 */
.L_x_11845:
        /* <DEDUP_REMOVED lines=15> */
.L_x_11852:
        /* <DEDUP_REMOVED lines=13> */
.L_x_11854:
[----:B------:R-:W-:Y:S05]  /*11c80*/  BSYNC.RECONVERGENT B2 ;  /* 0x0000000000027941 */ /* 0x000fea0003800200 */
.L_x_11853:
        /* <DEDUP_REMOVED lines=45> */
.L_x_11851:
[----:B------:R-:W-:Y:S05]  /*11f60*/  BSYNC.RECONVERGENT B1 ;  /* 0x0000000000017941 */ /* 0x000fea0003800200 */
.L_x_11850:
[----:B------:R-:W-:Y:S01]  /*11f70*/  ISETP.NE.AND P4, PT, R38, 0x1, PT ;  /* 0x000000012600780c */ /* 0x000fe20003f85270 */
[----:B------:R-:W-:Y:S01]  /*11f80*/  BSSY.RECONVERGENT B1, `(.L_x_11855) ;  /* 0x000004b000017945 */ /* 0x000fe20003800200 */
[----:B------:R-:W-:Y:S01]  /*11f90*/  I2FP.F32.U32 R39, R28 ;  /* 0x0000001c00277245 */ /* 0x000fe20000201000 */
[----:B------:R-:W-:Y:S01]  /*11fa0*/  FMUL.FTZ R85, R29, R56 ;  /* 0x000000381d557220 */ /* 0x000fe20000410000 */
        /* <DEDUP_REMOVED lines=13> */
.L_x_11857:
        /* <DEDUP_REMOVED lines=13> */
.L_x_11859:
[----:B------:R-:W-:Y:S05]  /*12150*/  BSYNC.RECONVERGENT B2 ;  /* 0x0000000000027941 */ /* 0x000fea0003800200 */
.L_x_11858:
        /* <DEDUP_REMOVED lines=45> */
.L_x_11856:
[----:B------:R-:W-:Y:S05]  /*12430*/  BSYNC.RECONVERGENT B1 ;  /* 0x0000000000017941 */ /* 0x000fea0003800200 */
.L_x_11855:
        /* <DEDUP_REMOVED lines=15> */
.L_x_11862:
        /* <DEDUP_REMOVED lines=13> */
.L_x_11864:
[----:B------:R-:W-:Y:S05]  /*12600*/  BSYNC.RECONVERGENT B2 ;  /* 0x0000000000027941 */ /* 0x000fea0003800200 */
.L_x_11863:
        /* <DEDUP_REMOVED lines=45> */
.L_x_11861:
[----:B------:R-:W-:Y:S05]  /*128e0*/  BSYNC.RECONVERGENT B1 ;  /* 0x0000000000017941 */ /* 0x000fea0003800200 */
.L_x_11860:
[----:B------:R-:W-:Y:S01]  /*128f0*/  ISETP.NE.AND P5, PT, R38, 0x1, PT ;  /* 0x000000012600780c */ /* 0x000fe20003fa5270 */
[----:B------:R-:W-:Y:S01]  /*12900*/  BSSY.RECONVERGENT B1, `(.L_x_11865) ;  /* 0x000004b000017945 */ /* 0x000fe20003800200 */
[----:B------:R-:W-:Y:S01]  /*12910*/  I2FP.F32.U32 R29, R29 ;  /* 0x0000001d001d7245 */ /* 0x000fe20000201000 */
[----:B------:R-:W-:Y:S01]  /*12920*/  FMUL.FTZ R89, R30, R56 ;  /* 0x000000381e597220 */ /* 0x000fe20000410000 */
[----:B------:R-:W-:-:S03]  /*12930*/  IMAD.MOV.U32 R30, RZ, RZ, 0x2 ;  /* 0x00000002ff1e7424 */ /* 0x000fc600078e00ff */
        /* <DEDUP_REMOVED lines=12> */
.L_x_11867:
        /* <DEDUP_REMOVED lines=13> */
.L_x_11869:
[----:B------:R-:W-:Y:S05]  /*12ad0*/  BSYNC.RECONVERGENT B2 ;  /* 0x0000000000027941 */ /* 0x000fea0003800200 */
.L_x_11868:
        /* <DEDUP_REMOVED lines=45> */
.L_x_11866:
[----:B------:R-:W-:Y:S05]  /*12db0*/  BSYNC.RECONVERGENT B1 ;  /* 0x0000000000017941 */ /* 0x000fea0003800200 */
.L_x_11865:
        /* <DEDUP_REMOVED lines=15> */
.L_x_11872:
        /* <DEDUP_REMOVED lines=13> */
.L_x_11874:
[----:B------:R-:W-:Y:S05]  /*12f80*/  BSYNC.RECONVERGENT B2 ;  /* 0x0000000000027941 */ /* 0x000fea0003800200 */
.L_x_11873:
        /* <DEDUP_REMOVED lines=45> */
.L_x_11871:
[----:B------:R-:W-:Y:S05]  /*13260*/  BSYNC.RECONVERGENT B1 ;  /* 0x0000000000017941 */ /* 0x000fea0003800200 */
.L_x_11870:
[----:B------:R-:W-:Y:S01]  /*13270*/  ISETP.NE.AND P6, PT, R38, 0x1, PT ;  /* 0x000000012600780c */ /* 0x000fe20003fc5270 */
[----:B------:R-:W-:Y:S01]  /*13280*/  BSSY.RECONVERGENT B1, `(.L_x_11875) ;  /* 0x000004d000017945 */ /* 0x000fe20003800200 */
[----:B------:R-:W-:Y:S01]  /*13290*/  I2FP.F32.U32 R29, R29 ;  /* 0x0000001d001d7245 */ /* 0x000fe20000201000 */
[----:B------:R-:W-:Y:S02]  /*132a0*/  HFMA2 R68, -RZ, RZ, 0, 1.1920928955078125e-07 ;  /* 0x00000002ff447431 */ /* 0x000fe400000001ff */
[----:B------:R-:W-:Y:S02]  /*132b0*/  FMUL.FTZ R91, R31, R56 ;  /* 0x000000381f5b7220 */ /* 0x000fe40000410000 */
        /* <DEDUP_REMOVED lines=12> */
.L_x_11877:
        /* <DEDUP_REMOVED lines=15> */
.L_x_11879:
[----:B------:R-:W-:Y:S05]  /*13470*/  BSYNC.RECONVERGENT B2 ;  /* 0x0000000000027941 */ /* 0x000fea0003800200 */
.L_x_11878:
        /* <DEDUP_REMOVED lines=43> */
[----:B------:R-:W-:Y:S02]  /*13730*/  IMAD.MOV.U32 R29, RZ, RZ, R80 ;  /* 0x000000ffff1d7224 */ /* 0x000fe400078e0050 */
[----:B------:R-:W-:-:S07]  /*13740*/  IMAD.MOV.U32 R80, RZ, RZ, R28 ;  /* 0x000000ffff507224 */ /* 0x000fce00078e001c */
.L_x_11876:
[----:B------:R-:W-:Y:S05]  /*13750*/  BSYNC.RECONVERGENT B1 ;  /* 0x0000000000017941 */ /* 0x000fea0003800200 */
.L_x_11875:
        /* <DEDUP_REMOVED lines=35> */
.L_x_11839:
        /* <DEDUP_REMOVED lines=16> */
.L_x_11883:
        /* <DEDUP_REMOVED lines=13> */
.L_x_11885:
[----:B------:R-:W-:Y:S05]  /*13b60*/  BSYNC.RECONVERGENT B2 ;  /* 0x0000000000027941 */ /* 0x000fea0003800200 */
.L_x_11884:
        /* <DEDUP_REMOVED lines=46> */
.L_x_11882:
[----:B------:R-:W-:Y:S05]  /*13e50*/  BSYNC.RECONVERGENT B1 ;  /* 0x0000000000017941 */ /* 0x000fea0003800200 */
.L_x_11881:
[----:B------:R-:W0:Y:S01]  /*13e60*/  LDC R37, c[0x0][0x404] ;  /* 0x00010100ff257b82 */ /* 0x000e220000000800 */
[----:B------:R-:W-:Y:S01]  /*13e70*/  HFMA2 R86, -RZ, RZ, 0.1171875, 0 ;  /* 0x2f800000ff567431 */ /* 0x000fe200000001ff */
[----:B------:R-:W-:Y:S01]  /*13e80*/  ISETP.NE.AND P3, PT, R84, 0x1, PT ;  /* 0x000000015400780c */ /* 0x000fe20003f65270 */
[----:B------:R-:W-:Y:S01]  /*13e90*/  BSSY.RECONVERGENT B1, `(.L_x_11886) ;  /* 0x000004a000017945 */ /* 0x000fe20003800200 */
[----:B------:R-:W-:Y:S01]  /*13ea0*/  I2FP.F32.U32 R39, R38 ;  /* 0x0000002600277245 */ /* 0x000fe20000201000 */
[----:B------:R-:W-:-:S04]  /*13eb0*/  IMAD.MOV.U32 R59, RZ, RZ, 0x2 ;  /* 0x00000002ff3b7424 */ /* 0x000fc800078e00ff */
[----:B------:R-:W-:Y:S01]  /*13ec0*/  FFMA.FTZ R38, R39, R86, 1.1641532182693481445e-10 ;  /* 0x2f00000027267423 */ /* 0x000fe20000010056 */
[----:B------:R-:W-:-:S04]  /*13ed0*/  IMAD.MOV.U32 R39, RZ, RZ, R58 ;  /* 0x000000ffff277224 */ /* 0x000fc800078e003a */
        /* <DEDUP_REMOVED lines=10> */
.L_x_11888:
        /* <DEDUP_REMOVED lines=13> */
.L_x_11890:
[----:B------:R-:W-:Y:S05]  /*14050*/  BSYNC.RECONVERGENT B2 ;  /* 0x0000000000027941 */ /* 0x000fea0003800200 */
.L_x_11889:
        /* <DEDUP_REMOVED lines=45> */
.L_x_11887:
[----:B------:R-:W-:Y:S05]  /*14330*/  BSYNC.RECONVERGENT B1 ;  /* 0x0000000000017941 */ /* 0x000fea0003800200 */
.L_x_11886:
[----:B------:R-:W-:Y:S01]  /*14340*/  ISETP.NE.AND P4, PT, R59, 0x1, PT ;  /* 0x000000013b00780c */ /* 0x000fe20003f85270 */
[----:B------:R-:W-:Y:S01]  /*14350*/  BSSY.RECONVERGENT B1, `(.L_x_11891) ;  /* 0x000004a000017945 */ /* 0x000fe20003800200 */
[----:B------:R-:W-:Y:S01]  /*14360*/  I2FP.F32.U32 R39, R39 ;  /* 0x0000002700277245 */ /* 0x000fe20000201000 */
[----:B------:R-:W-:-:S04]  /*14370*/  IMAD.MOV.U32 R84, RZ, RZ, 0x2 ;  /* 0x00000002ff547424 */ /* 0x000fc800078e00ff */
        /* <DEDUP_REMOVED lines=12> */
.L_x_11893:
        /* <DEDUP_REMOVED lines=13> */
.L_x_11895:
[----:B------:R-:W-:Y:S05]  /*14510*/  BSYNC.RECONVERGENT B2 ;  /* 0x0000000000027941 */ /* 0x000fea0003800200 */
.L_x_11894:
        /* <DEDUP_REMOVED lines=45> */
.L_x_11892:
[----:B------:R-:W-:Y:S05]  /*147f0*/  BSYNC.RECONVERGENT B1 ;  /* 0x0000000000017941 */ /* 0x000fea0003800200 */
.L_x_11891:
[----:B------:R-:W-:Y:S01]  /*14800*/  ISETP.NE.AND P5, PT, R84, 0x1, PT ;  /* 0x000000015400780c */ /* 0x000fe20003fa5270 */
[----:B------:R-:W-:Y:S01]  /*14810*/  BSSY.RECONVERGENT B1, `(.L_x_11896) ;  /* 0x000004a000017945 */ /* 0x000fe20003800200 */
[----:B------:R-:W-:Y:S01]  /*14820*/  I2FP.F32.U32 R39, R39 ;  /* 0x0000002700277245 */ /* 0x000fe20000201000 */
[----:B------:R-:W-:-:S04]  /*14830*/  HFMA2 R68, -RZ, RZ, 0, 1.1920928955078125e-07 ;  /* 0x00000002ff447431 */ /* 0x000fc800000001ff */
        /* <DEDUP_REMOVED lines=12> */
.L_x_11898:
        /* <DEDUP_REMOVED lines=13> */
.L_x_11900:
[----:B------:R-:W-:Y:S05]  /*149d0*/  BSYNC.RECONVERGENT B2 ;  /* 0x0000000000027941 */ /* 0x000fea0003800200 */
.L_x_11899:
        /* <DEDUP_REMOVED lines=45> */
.L_x_11897:
[----:B------:R-:W-:Y:S05]  /*14cb0*/  BSYNC.RECONVERGENT B1 ;  /* 0x0000000000017941 */ /* 0x000fea0003800200 */
.L_x_11896:
        /* <DEDUP_REMOVED lines=16> */
.L_x_11880:
        /* <DEDUP_REMOVED lines=24> */
.L_x_11901:
[----:B------:R-:W-:Y:S01]  /*14f40*/  MOV R59, R80 ;  /* 0x00000050003b7202 */ /* 0x000fe20000000f00 */
[----:B------:R-:W-:-:S07]  /*14f50*/  VIADD R36, R36, 0x100 ;  /* 0x0000010024247836 */ /* 0x000fce0000000000 */
.L_x_11838:
[----:B------:R-:W-:Y:S05]  /*14f60*/  BSYNC.RECONVERGENT B0 ;  /* 0x0000000000007941 */ /* 0x000fea0003800200 */
.L_x_11837:
        /* <DEDUP_REMOVED lines=34> */
.L_x_11907:
        /* <DEDUP_REMOVED lines=13> */
.L_x_11909:
[----:B------:R-:W-:Y:S05]  /*15260*/  BSYNC.RECONVERGENT B2 ;  /* 0x0000000000027941 */ /* 0x000fea0003800200 */
.L_x_11908:
        /* <DEDUP_REMOVED lines=45> */
.L_x_11906:
[----:B------:R-:W-:Y:S05]  /*15540*/  BSYNC.RECONVERGENT B1 ;  /* 0x0000000000017941 */ /* 0x000fea0003800200 */
.L_x_11905:
[----:B------:R-:W0:Y:S01]  /*15550*/  LDC R37, c[0x0][0x408] ;  /* 0x00010200ff257b82 */ /* 0x000e220000000800 */
[----:B------:R-:W-:Y:S01]  /*15560*/  I2FP.F32.U32 R59, R56 ;  /* 0x00000038003b7245 */ /* 0x000fe20000201000 */
[----:B------:R-:W-:Y:S01]  /*15570*/  HFMA2 R56, -RZ, RZ, 0.1171875, 0 ;  /* 0x2f800000ff387431 */ /* 0x000fe200000001ff */
[----:B------:R-:W-:Y:S01]  /*15580*/  ISETP.NE.AND P3, PT, R84, 0x1, PT ;  /* 0x000000015400780c */ /* 0x000fe20003f65270 */
[----:B------:R-:W-:Y:S01]  /*15590*/  BSSY.RECONVERGENT B1, `(.L_x_11910) ;  /* 0x000004b000017945 */ /* 0x000fe20003800200 */
[----:B------:R-:W-:-:S03]  /*155a0*/  IMAD.MOV.U32 R85, RZ, RZ, 0x2 ;  /* 0x00000002ff557424 */ /* 0x000fc600078e00ff */
[----:B------:R-:W1:Y:S01]  /*155b0*/  LDC R39, c[0x0][0x404] ;  /* 0x00010100ff277b82 */ /* 0x000e620000000800 */
[----:B------:R-:W-:Y:S01]  /*155c0*/  FFMA.FTZ R68, R59, R56, 1.1641532182693481445e-10 ;  /* 0x2f0000003b447423 */ /* 0x000fe20000010038 */
[----:B0----5:R-:W-:Y:S01]  /*155d0*/  FMUL.FTZ R88, R32, R37 ;  /* 0x0000002520587220 */ /* 0x021fe20000410000 */
[----:B------:R-:W-:-:S03]  /*155e0*/  IMAD.MOV.U32 R32, RZ, RZ, R58 ;  /* 0x000000ffff207224 */ /* 0x000fc600078e003a */
[----:B-1----:R-:W-:Y:S02]  /*155f0*/  FSETP.LE.FTZ.AND P2, PT, R68, R39, PT ;  /* 0x000000274400720b */ /* 0x002fe40003f53000 */
        /* <DEDUP_REMOVED lines=9> */
.L_x_11912:
        /* <DEDUP_REMOVED lines=13> */
.L_x_11914:
[----:B------:R-:W-:Y:S05]  /*15760*/  BSYNC.RECONVERGENT B2 ;  /* 0x0000000000027941 */ /* 0x000fea0003800200 */
.L_x_11913:
        /* <DEDUP_REMOVED lines=44> */
[----:B------:R-:W-:-:S07]  /*15a30*/  MOV R38, R84 ;  /* 0x0000005400267202 */ /* 0x000fce0000000f00 */
.L_x_11911:
[----:B------:R-:W-:Y:S05]  /*15a40*/  BSYNC.RECONVERGENT B1 ;  /* 0x0000000000017941 */ /* 0x000fea0003800200 */
.L_x_11910:
        /* <DEDUP_REMOVED lines=15> */
.L_x_11917:
        /* <DEDUP_REMOVED lines=13> */
.L_x_11919:
[----:B------:R-:W-:Y:S05]  /*15c10*/  BSYNC.RECONVERGENT B2 ;  /* 0x0000000000027941 */ /* 0x000fea0003800200 */
.L_x_11918:
[----:B------:R-:W-:Y:S01]  /*15c20*/  LOP3.LUT R58, R66, UR9, R87, 0x96, !PT ;  /* 0x00000009423a7c12 */ /* 0x000fe2000f8e9657 */
[----:B------:R-:W-:Y:S01]  /*15c30*/  IMAD.WIDE.U32 R84, R77, -0x326172a9, RZ ;  /* 0xcd9e8d574d547825 */ /* 0x000fe200078e00ff */
[----:B------:R-:W-:Y:S01]  /*15c40*/  UIADD3 UR4, UPT, UPT, UR8, -0x255992d5, URZ ;  /* 0xdaa66d2b08047890 */ /* 0x000fe2000fffe0ff */
[----:B------:R-:W-:Y:S02]  /*15c50*/  MOV R32, R38 ;  /* 0x0000002600207202 */ /* 0x000fe40000000f00 */
        /* <DEDUP_REMOVED lines=40> */
[----:B------:R-:W-:-:S07]  /*15ee0*/  LOP3.LUT R72, R86, UR31, R85, 0x96, !PT ;  /* 0x0000001f56487c12 */ /* 0x000fce000f8e9655 */
.L_x_11916:
[----:B------:R-:W-:Y:S05]  /*15ef0*/  BSYNC.RECONVERGENT B1 ;  /* 0x0000000000017941 */ /* 0x000fea0003800200 */
.L_x_11915:
[----:B------:R-:W-:Y:S01]  /*15f00*/  ISETP.NE.AND P4, PT, R68, 0x1, PT ;  /* 0x000000014400780c */ /* 0x000fe20003f85270 */
[----:B------:R-:W-:Y:S01]  /*15f10*/  BSSY.RECONVERGENT B1, `(.L_x_11920) ;  /* 0x000004b000017945 */ /* 0x000fe20003800200 */
[----:B------:R-:W-:Y:S01]  /*15f20*/  I2FP.F32.U32 R59, R32 ;  /* 0x00000020003b7245 */ /* 0x000fe20000201000 */
[----:B------:R-:W-:Y:S01]  /*15f30*/  FMUL.FTZ R89, R33, R37 ;  /* 0x0000002521597220 */ /* 0x000fe20000410000 */
[----:B------:R-:W-:-:S03]  /*15f40*/  IMAD.MOV.U32 R33, RZ, RZ, R58 ;  /* 0x000000ffff217224 */ /* 0x000fc600078e003a */
[----:B------:R-:W-:Y:S01]  /*15f50*/  FFMA.FTZ R32, R59, R56, 1.1641532182693481445e-10 ;  /* 0x2f0000003b207423 */ /* 0x000fe20000010038 */
[----:B------:R-:W-:-:S04]  /*15f60*/  HFMA2 R59, -RZ, RZ, 0, 1.1920928955078125e-07 ;  /* 0x00000002ff3b7431 */ /* 0x000fc800000001ff */
        /* <DEDUP_REMOVED lines=10> */
.L_x_11922:
        /* <DEDUP_REMOVED lines=13> */
.L_x_11924:
[----:B------:R-:W-:Y:S05]  /*160e0*/  BSYNC.RECONVERGENT B2 ;  /* 0x0000000000027941 */ /* 0x000fea0003800200 */
.L_x_11923:
        /* <DEDUP_REMOVED lines=43> */
[----:B------:R-:W-:Y:S02]  /*163a0*/  IMAD.MOV.U32 R33, RZ, RZ, R38 ;  /* 0x000000ffff217224 */ /* 0x000fe400078e0026 */
[----:B------:R-:W-:-:S07]  /*163b0*/  IMAD.MOV.U32 R38, RZ, RZ, R32 ;  /* 0x000000ffff267224 */ /* 0x000fce00078e0020 */
.L_x_11921:
[----:B------:R-:W-:Y:S05]  /*163c0*/  BSYNC.RECONVERGENT B1 ;  /* 0x0000000000017941 */ /* 0x000fea0003800200 */
.L_x_11920:
        /* <DEDUP_REMOVED lines=15> */
.L_x_11927:
        /* <DEDUP_REMOVED lines=13> */
.L_x_11929:
[----:B------:R-:W-:Y:S05]  /*16590*/  BSYNC.RECONVERGENT B2 ;  /* 0x0000000000027941 */ /* 0x000fea0003800200 */
.L_x_11928:
[----:B------:R-:W-:Y:S01]  /*165a0*/  LOP3.LUT R58, R66, UR9, R85, 0x96, !PT ;  /* 0x00000009423a7c12 */ /* 0x000fe2000f8e9655 */
[----:B------:R-:W-:Y:S01]  /*165b0*/  IMAD.WIDE.U32 R32, R77, -0x326172a9, RZ ;  /* 0xcd9e8d574d207825 */ /* 0x000fe200078e00ff */
[----:B------:R-:W-:-:S03]  /*165c0*/  UIADD3 UR4, UPT, UPT, UR8, -0x255992d5, URZ ;  /* 0xdaa66d2b08047890 */ /* 0x000fc6000fffe0ff */
        /* <DEDUP_REMOVED lines=42> */
.L_x_11926:
[----:B------:R-:W-:Y:S05]  /*16870*/  BSYNC.RECONVERGENT B1 ;  /* 0x0000000000017941 */ /* 0x000fea0003800200 */
.L_x_11925:
[----:B------:R-:W-:Y:S01]  /*16880*/  ISETP.NE.AND P5, PT, R68, 0x1, PT ;  /* 0x000000014400780c */ /* 0x000fe20003fa5270 */
[----:B------:R-:W-:Y:S01]  /*16890*/  BSSY.RECONVERGENT B1, `(.L_x_11930) ;  /* 0x000004b000017945 */ /* 0x000fe20003800200 */
[----:B------:R-:W-:Y:S01]  /*168a0*/  I2FP.F32.U32 R33, R33 ;  /* 0x0000002100217245 */ /* 0x000fe20000201000 */
[----:B------:R-:W-:Y:S01]  /*168b0*/  FMUL.FTZ R91, R34, R37 ;  /* 0x00000025225b7220 */ /* 0x000fe20000410000 */
[----:B------:R-:W-:-:S03]  /*168c0*/  IMAD.MOV.U32 R34, RZ, RZ, 0x2 ;  /* 0x00000002ff227424 */ /* 0x000fc600078e00ff */
        /* <DEDUP_REMOVED lines=12> */
.L_x_11932:
        /* <DEDUP_REMOVED lines=13> */
.L_x_11934:
[----:B------:R-:W-:Y:S05]  /*16a60*/  BSYNC.RECONVERGENT B2 ;  /* 0x0000000000027941 */ /* 0x000fea0003800200 */
.L_x_11933:
        /* <DEDUP_REMOVED lines=45> */
.L_x_11931:
[----:B------:R-:W-:Y:S05]  /*16d40*/  BSYNC.RECONVERGENT B1 ;  /* 0x0000000000017941 */ /* 0x000fea0003800200 */
.L_x_11930:
        /* <DEDUP_REMOVED lines=15> */
.L_x_11937:
        /* <DEDUP_REMOVED lines=13> */
.L_x_11939:
[----:B------:R-:W-:Y:S05]  /*16f10*/  BSYNC.RECONVERGENT B2 ;  /* 0x0000000000027941 */ /* 0x000fea0003800200 */
.L_x_11938:
        /* <DEDUP_REMOVED lines=44> */
[----:B------:R-:W-:Y:S02]  /*171e0*/  MOV R58, R84 ;  /* 0x00000054003a7202 */ /* 0x000fe40000000f00 */
[----:B------:R-:W-:-:S07]  /*171f0*/  MOV R38, R32 ;  /* 0x0000002000267202 */ /* 0x000fce0000000f00 */
.L_x_11936:
[----:B------:R-:W-:Y:S05]  /*17200*/  BSYNC.RECONVERGENT B1 ;  /* 0x0000000000017941 */ /* 0x000fea0003800200 */
.L_x_11935:
        /* <DEDUP_REMOVED lines=17> */
.L_x_11942:
        /* <DEDUP_REMOVED lines=15> */
.L_x_11944:
[----:B------:R-:W-:Y:S05]  /*17410*/  BSYNC.RECONVERGENT B2 ;  /* 0x0000000000027941 */ /* 0x000fea0003800200 */
.L_x_11943:
        /* <DEDUP_REMOVED lines=45> */
.L_x_11941:
[----:B------:R-:W-:Y:S05]  /*176f0*/  BSYNC.RECONVERGENT B1 ;  /* 0x0000000000017941 */ /* 0x000fea0003800200 */
.L_x_11940:
[----:B------:R-:W-:Y:S01]  /*17700*/  FMUL.FTZ R35, R8, R37 ;  /* 0x0000002508237220 */ /* 0x000fe20000410000 */
[----:B------:R-:W-:Y:S01]  /*17710*/  FSETP.GTU.FTZ.AND P6, PT, R90, R39, PT ;  /* 0x000000275a00720b */ /* 0x000fe20003fdc000 */
[----:B------:R-:W-:Y:S01]  /*17720*/  FMUL.FTZ R86, R9, R37 ;  /* 0x0000002509567220 */ /* 0x000fe20000410000 */
        /* <DEDUP_REMOVED lines=32> */
.L_x_11904:
        /* <DEDUP_REMOVED lines=16> */
.L_x_11948:
        /* <DEDUP_REMOVED lines=13> */
.L_x_11950:
[----:B------:R-:W-:Y:S05]  /*17b00*/  BSYNC.RECONVERGENT B2 ;  /* 0x0000000000027941 */ /* 0x000fea0003800200 */
.L_x_11949:
        /* <DEDUP_REMOVED lines=41> */
[----:B------:R-:W-:-:S05]  /*17da0*/  IMAD.WIDE.U32 R38, R37, -0x2daee0ad, RZ ;  /* 0xd2511f5325267825 */ /* 0x000fca00078e00ff */
[----:B------:R-:W-:Y:S01]  /*17db0*/  LOP3.LUT R72, R84, UR31, R39, 0x96, !PT ;  /* 0x0000001f54487c12 */ /* 0x000fe2000f8e9627 */
[----:B------:R-:W-:Y:S02]  /*17dc0*/  HFMA2 R84, -RZ, RZ, 0, 0 ;  /* 0x00000000ff547431 */ /* 0x000fe400000001ff */
[----:B------:R-:W-:-:S07]  /*17dd0*/  IMAD.MOV.U32 R39, RZ, RZ, R59 ;  /* 0x000000ffff277224 */ /* 0x000fce00078e003b */
.L_x_11947:
[----:B------:R-:W-:Y:S05]  /*17de0*/  BSYNC.RECONVERGENT B1 ;  /* 0x0000000000017941 */ /* 0x000fea0003800200 */
.L_x_11946:
[----:B------:R-:W0:Y:S01]  /*17df0*/  LDC R37, c[0x0][0x404] ;  /* 0x00010100ff257b82 */ /* 0x000e220000000800 */
[----:B------:R-:W-:Y:S01]  /*17e00*/  ISETP.NE.AND P3, PT, R84, 0x1, PT ;  /* 0x000000015400780c */ /* 0x000fe20003f65270 */
[----:B------:R-:W-:Y:S01]  /*17e10*/  BSSY.RECONVERGENT B1, `(.L_x_11951) ;  /* 0x000004b000017945 */ /* 0x000fe20003800200 */
[----:B------:R-:W-:Y:S01]  /*17e20*/  I2FP.F32.U32 R68, R39 ;  /* 0x0000002700447245 */ /* 0x000fe20000201000 */
[----:B------:R-:W-:Y:S01]  /*17e30*/  IMAD.MOV.U32 R39, RZ, RZ, 0x2f800000 ;  /* 0x2f800000ff277424 */ /* 0x000fe200078e00ff */
        /* <DEDUP_REMOVED lines=13> */
.L_x_11953:
        /* <DEDUP_REMOVED lines=13> */
.L_x_11955:
[----:B------:R-:W-:Y:S05]  /*17fe0*/  BSYNC.RECONVERGENT B2 ;  /* 0x0000000000027941 */ /* 0x000fea0003800200 */
.L_x_11954:
        /* <DEDUP_REMOVED lines=41> */
[----:B------:R-:W-:Y:S01]  /*18280*/  IMAD.MOV.U32 R85, RZ, RZ, RZ ;  /* 0x000000ffff557224 */ /* 0x000fe200078e00ff */
[----:B------:R-:W-:Y:S01]  /*18290*/  LOP3.LUT R71, R86, UR30, R59, 0x96, !PT ;  /* 0x0000001e56477c12 */ /* 0x000fe2000f8e963b */
[----:B------:R-:W-:Y:S01]  /*182a0*/  IMAD.MOV.U32 R59, RZ, RZ, R38 ;  /* 0x000000ffff3b7224 */ /* 0x000fe200078e0026 */
[----:B------:R-:W-:-:S07]  /*182b0*/  MOV R38, R84 ;  /* 0x0000005400267202 */ /* 0x000fce0000000f00 */
.L_x_11952:
[----:B------:R-:W-:Y:S05]  /*182c0*/  BSYNC.RECONVERGENT B1 ;  /* 0x0000000000017941 */ /* 0x000fea0003800200 */
.L_x_11951:
        /* <DEDUP_REMOVED lines=16> */
.L_x_11958:
        /* <DEDUP_REMOVED lines=13> */
.L_x_11960:
[----:B------:R-:W-:Y:S05]  /*184a0*/  BSYNC.RECONVERGENT B2 ;  /* 0x0000000000027941 */ /* 0x000fea0003800200 */
.L_x_11959:
        /* <DEDUP_REMOVED lines=42> */
[----:B------:R-:W-:Y:S01]  /*18750*/  IMAD.MOV.U32 R59, RZ, RZ, R38 ;  /* 0x000000ffff3b7224 */ /* 0x000fe200078e0026 */
[----:B------:R-:W-:Y:S01]  /*18760*/  MOV R38, R84 ;  /* 0x0000005400267202 */ /* 0x000fe20000000f00 */
[----:B------:R-:W-:-:S07]  /*18770*/  IMAD.MOV.U32 R86, RZ, RZ, RZ ;  /* 0x000000ffff567224 */ /* 0x000fce00078e00ff */
.L_x_11957:
[----:B------:R-:W-:Y:S05]  /*18780*/  BSYNC.RECONVERGENT B1 ;  /* 0x0000000000017941 */ /* 0x000fea0003800200 */
.L_x_11956:
[----:B------:R-:W-:Y:S01]  /*18790*/  ISETP.NE.AND P5, PT, R86, 0x1, PT ;  /* 0x000000015600780c */ /* 0x000fe20003fa5270 */
[----:B------:R-:W-:Y:S01]  /*187a0*/  BSSY.RECONVERGENT B1, `(.L_x_11961) ;  /* 0x000004a000017945 */ /* 0x000fe20003800200 */
[----:B------:R-:W-:Y:S01]  /*187b0*/  I2FP.F32.U32 R68, R59 ;  /* 0x0000003b00447245 */ /* 0x000fe20000201000 */
[----:B------:R-:W-:-:S04]  /*187c0*/  IMAD.MOV.U32 R59, RZ, RZ, R58 ;  /* 0x000000ffff3b7224 */ /* 0x000fc800078e003a */
        /* <DEDUP_REMOVED lines=12> */
.L_x_11963:
        /* <DEDUP_REMOVED lines=13> */
.L_x_11965:
[----:B------:R-:W-:Y:S05]  /*18960*/  BSYNC.RECONVERGENT B2 ;  /* 0x0000000000027941 */ /* 0x000fea0003800200 */
.L_x_11964:
        /* <DEDUP_REMOVED lines=44> */
[----:B------:R-:W-:-:S07]  /*18c30*/  MOV R38, R84 ;  /* 0x0000005400267202 */ /* 0x000fce0000000f00 */
.L_x_11962:
[----:B------:R-:W-:Y:S05]  /*18c40*/  BSYNC.RECONVERGENT B1 ;  /* 0x0000000000017941 */ /* 0x000fea0003800200 */
.L_x_11961:
        /* <DEDUP_REMOVED lines=16> */
.L_x_11945:
[----:B------:R-:W0:Y:S01]  /*18d50*/  LDC.64 R84, c[0x0][0x3a8] ;  /* 0x0000ea00ff547b82 */ /* 0x000e220000000a00 */
[----:B------:R-:W-:Y:S01]  /*18d60*/  SEL R37, RZ, 0x1000000, !P5 ;  /* 0x01000000ff257807 */ /* 0x000fe20006800000 */
[----:B------:R-:W-:Y:S01]  /*18d70*/  IMAD.MOV.U32 R59, RZ, RZ, R38 ;  /* 0x000000ffff3b7224 */ /* 0x000fe200078e0026 */
[----:B------:R-:W-:Y:S02]  /*18d80*/  SEL R88, RZ, 0x10000, !P4 ;  /* 0x00010000ff587807 */ /* 0x000fe40006000000 */
[----:B------:R-:W-:Y:S02]  /*18d90*/  SEL R39, RZ, 0x100, !P3 ;  /* 0x00000100ff277807 */ /* 0x000fe40005800000 */
[----:B------:R-:W-:Y:S02]  /*18da0*/  SEL R90, RZ, 0x1, !P2 ;  /* 0x00000001ff5a7807 */ /* 0x000fe40005000000 */
[----:B------:R-:W-:-:S04]  /*18db0*/  IADD3 R37, PT, PT, R39, R37, R88 ;  /* 0x0000002527257210 */ /* 0x000fc80007ffe058 */
[----:B------:R-:W-:Y:S01]  /*18dc0*/  IADD3 R37, PT, PT, R37, R90, RZ ;  /* 0x0000005a25257210 */ /* 0x000fe20007ffe0ff */
[C---:B0-----:R-:W-:Y:S02]  /*18dd0*/  IMAD.WIDE.U32 R86, R36.reuse, 0x10, R84 ;  /* 0x0000001024567825 */ /* 0x041fe400078e0054 */
[----:B------:R-:W0:Y:S03]  /*18de0*/  LDC.64 R84, c[0x0][0x3b0] ;  /* 0x0000ec00ff547b82 */ /* 0x000e260000000a00 */
[----:B------:R2:W-:Y:S01]  /*18df0*/  STG.E.128 desc[UR6][R86.64], R32 ;  /* 0x0000002056007986 */ /* 0x0005e2000c101d06 */
[----:B0-----:R-:W-:-:S05]  /*18e00*/  IMAD.WIDE.U32 R84, R36, 0x4, R84 ;  /* 0x0000000424547825 */ /* 0x001fca00078e0054 */
[----:B------:R2:W-:Y:S01]  /*18e10*/  STG.E desc[UR6][R84.64], R37 ;  /* 0x0000002554007986 */ /* 0x0005e2000c101906 */
[----:B------:R-:W-:Y:S05]  /*18e20*/  @!P0 BRA `(.L_x_11903) ;  /* 0x00000000002c8947 */ /* 0x000fea0003800000 */
[----:B------:R-:W0:Y:S02]  /*18e30*/  LDC.64 R38, c[0x0][0x3b8] ;  /* 0x0000ee00ff267b82 */ /* 0x000e240000000a00 */
[----:B0-----:R-:W-:Y:S01]  /*18e40*/  IMAD.WIDE.U32 R38, R36, 0x4, R38 ;  /* 0x0000000424267825 */ /* 0x001fe200078e0026 */
[----:B------:R-:W-:-:S04]  /*18e50*/  SHF.L.U32 R36, R54, 0x10, RZ ;  /* 0x0000001036247819 */ /* 0x000fc800000006ff */
[----:B--2---:R-:W-:Y:S02]  /*18e60*/  LOP3.LUT R37, R36, 0xff0000, RZ, 0xc0, !PT ;  /* 0x00ff000024257812 */ /* 0x004fe400078ec0ff */
[----:B------:R-:W-:-:S05]  /*18e70*/  LOP3.LUT R36, R0, 0xffff, RZ, 0xc0, !PT ;  /* 0x0000ffff00247812 */ /* 0x000fca00078ec0ff */
[----:B------:R-:W-:Y:S01]  /*18e80*/  IMAD R36, R36, 0x1000000, R37 ;  /* 0x0100000024247824 */ /* 0x000fe200078e0225 */
[----:B------:R-:W-:-:S04]  /*18e90*/  LOP3.LUT R37, R55, 0xff, RZ, 0xc0, !PT ;  /* 0x000000ff37257812 */ /* 0x000fc800078ec0ff */
[----:B------:R-:W-:Y:S02]  /*18ea0*/  LEA R36, R37, R36, 0x8 ;  /* 0x0000002425247211 */ /* 0x000fe400078e40ff */
[----:B------:R-:W-:-:S05]  /*18eb0*/  LOP3.LUT R37, R56, 0xff, RZ, 0xc0, !PT ;  /* 0x000000ff38257812 */ /* 0x000fca00078ec0ff */
[----:B------:R-:W-:-:S05]  /*18ec0*/  IMAD.IADD R37, R36, 0x1, R37 ;  /* 0x0000000124257824 */ /* 0x000fca00078e0225 */
[----:B------:R3:W-:Y:S02]  /*18ed0*/  STG.E desc[UR6][R38.64], R37 ;  /* 0x0000002526007986 */ /* 0x0007e4000c101906 */
.L_x_11903:
[----:B------:R-:W-:Y:S05]  /*18ee0*/  BSYNC.RECONVERGENT B0 ;  /* 0x0000000000007941 */ /* 0x000fea0003800200 */
.L_x_11902:
[----:B------:R-:W-:Y:S01]  /*18ef0*/  FADD.FTZ R36, RZ, R12 ;  /* 0x0000000cff247221 */ /* 0x000fe20000010000 */
[C---:B------:R-:W-:Y:S01]  /*18f00*/  ISETP.GE.U32.AND P0, PT, R76.reuse, 0x100, PT ;  /* 0x000001004c00780c */ /* 0x040fe20003f06070 */
[----:B------:R-:W-:Y:S01]  /*18f10*/  BSSY.RECONVERGENT B0, `(.L_x_11966) ;  /* 0x000006e000007945 */ /* 0x000fe20003800200 */
[C---:B------:R-:W-:Y:S01]  /*18f20*/  ISETP.GT.U32.AND P1, PT, R76.reuse, 0x1ff, PT ;  /* 0x000001ff4c00780c */ /* 0x040fe20003f24070 */
[----:B0123--:R-:W-:Y:S01]  /*18f30*/  FADD.FTZ R37, R13, R36 ;  /* 0x000000240d257221 */ /* 0x00ffe20000010000 */
[C---:B------:R-:W-:Y:S02]  /*18f40*/  ISETP.GT.U32.AND P2, PT, R76.reuse, 0x2ff, PT ;  /* 0x000002ff4c00780c */ /* 0x040fe40003f44070 */
[----:B------:R-:W-:Y:S01]  /*18f50*/  ISETP.GT.U32.AND P3, PT, R76, 0x3ff, PT ;  /* 0x000003ff4c00780c */ /* 0x000fe20003f64070 */
[----:B------:R-:W-:Y:S01]  /*18f60*/  FADD.FTZ R36, R14, R37 ;  /* 0x000000250e247221 */ /* 0x000fe20000010000 */
[C---:B------:R-:W-:Y:S02]  /*18f70*/  ISETP.GT.U32.AND P4, PT, R76.reuse, 0x4ff, PT ;  /* 0x000004ff4c00780c */ /* 0x040fe40003f84070 */
        /* <DEDUP_REMOVED lines=42> */
[----:B------:R-:W-:-:S05]  /*19220*/  FFMA.FTZ R37, R38, R38, R37 ;  /* 0x0000002626257223 */ /* 0x000fca0000010025 */
[----:B------:R-:W-:Y:S01]  /*19230*/  FSEL R38, R37, RZ, P0 ;  /* 0x000000ff25267208 */ /* 0x000fe20000000000 */
[----:B------:R-:W-:-:S04]  /*19240*/  FADD.FTZ R37, R16, -R36 ;  /* 0x8000002410257221 */ /* 0x000fc80000010000 */
        /* <DEDUP_REMOVED lines=49> */
[----:B0-----:R-:W-:-:S13]  /*19560*/  LOP3.LUT P1, R38, R86, 0x1f, RZ, 0xc0, !PT ;  /* 0x0000001f56267812 */ /* 0x001fda000782c0ff */
        /* <DEDUP_REMOVED lines=8> */
.L_x_11967:
[----:B------:R-:W-:Y:S05]  /*195f0*/  BSYNC.RECONVERGENT B0 ;  /* 0x0000000000007941 */ /* 0x000fea0003800200 */
.L_x_11966:
[----:B------:R-:W-:Y:S01]  /*19600*/  BAR.SYNC.DEFER_BLOCKING 0x0 ;  /* 0x0000000000007b1d */ /* 0x000fe20000010000 */
[----:B------:R-:W-:Y:S01]  /*19610*/  ISETP.GT.U32.AND P1, PT, R38, 0x7, PT ;  /* 0x000000072600780c */ /* 0x000fe20003f24070 */
[----:B0-----:R-:W-:Y:S01]  /*19620*/  HFMA2 R39, -RZ, RZ, 0, 0 ;  /* 0x00000000ff277431 */ /* 0x001fe200000001ff */
[----:B------:R-:W-:-:S03]  /*19630*/  CS2R R36, SRZ ;  /* 0x0000000000247805 */ /* 0x000fc6000001ff00 */
[----:B------:R-:W-:Y:S08]  /*19640*/  BSSY.RECONVERGENT B0, `(.L_x_11968) ;  /* 0x000000a000007945 */ /* 0x000ff00003800200 */
        /* <DEDUP_REMOVED lines=9> */
.L_x_11969:
[----:B------:R-:W-:Y:S05]  /*196e0*/  BSYNC.RECONVERGENT B0 ;  /* 0x0000000000007941 */ /* 0x000fea0003800200 */
.L_x_11968:
[----:B0-----:R-:W0:Y:S01]  /*196f0*/  SHFL.DOWN PT, R85, R36, 0x4, 0x1f ;  /* 0x08801f0024557f89 */ /* 0x001e2200000e0000 */
[----:B------:R-:W-:Y:S01]  /*19700*/  I2FP.F32.S32 R88, R39 ;  /* 0x0000002700587245 */ /* 0x000fe20000201400 */
[----:B------:R-:W-:Y:S01]  /*19710*/  BSSY.RECONVERGENT B0, `(.L_x_11970) ;  /* 0x000005c000007945 */ /* 0x000fe20003800200 */
[----:B------:R-:W-:Y:S01]  /*19720*/  ISETP.NE.AND P1, PT, R86, RZ, PT ;  /* 0x000000ff5600720c */ /* 0x000fe20003f25270 */
[----:B------:R-:W1:Y:S01]  /*19730*/  SHFL.DOWN PT, R38, R39, 0x4, 0x1f ;  /* 0x08801f0027267f89 */ /* 0x000e6200000e0000 */
[----:B------:R-:W-:Y:S01]  /*19740*/  ISETP.NE.AND P2, PT, RZ, UR34, PT ;  /* 0x00000022ff007c0c */ /* 0x000fe2000bf45270 */
[----:B0-----:R-:W-:-:S04]  /*19750*/  FADD.FTZ R84, -R85, R36 ;  /* 0x0000002455547221 */ /* 0x001fc80000010100 */
[----:B------:R-:W-:Y:S01]  /*19760*/  FMUL.FTZ R87, R84, R84 ;  /* 0x0000005454577220 */ /* 0x000fe20000410000 */
[----:B-1----:R-:W-:Y:S01]  /*19770*/  IMAD.IADD R84, R38, 0x1, R39 ;  /* 0x0000000126547824 */ /* 0x002fe200078e0227 */
[----:B------:R-:W-:Y:S02]  /*19780*/  I2FP.F32.S32 R38, R38 ;  /* 0x0000002600267245 */ /* 0x000fe40000201400 */
[----:B------:R-:W-:-:S03]  /*19790*/  FMUL.FTZ R87, R87, R88 ;  /* 0x0000005857577220 */ /* 0x000fc60000410000 */
[-C--:B------:R-:W-:Y:S01]  /*197a0*/  FMUL.FTZ R85, R85, R38.reuse ;  /* 0x0000002655557220 */ /* 0x080fe20000410000 */
[----:B------:R-:W-:-:S03]  /*197b0*/  FMUL.FTZ R87, R87, R38 ;  /* 0x0000002657577220 */ /* 0x000fc60000410000 */
[----:B------:R-:W-:Y:S02]  /*197c0*/  FFMA.FTZ R85, R88, R36, R85 ;  /* 0x0000002458557223 */ /* 0x000fe40000010055 */
[----:B------:R-:W0:Y:S02]  /*197d0*/  SHFL.DOWN PT, R36, R37, 0x4, 0x1f ;  /* 0x08801f0025247f89 */ /* 0x000e2400000e0000 */
[----:B0-----:R-:W-:Y:S01]  /*197e0*/  FADD.FTZ R39, R36, R37 ;  /* 0x0000002524277221 */ /* 0x001fe20000010000 */
[----:B------:R-:W-:-:S04]  /*197f0*/  I2FP.F32.S32 R36, R84 ;  /* 0x0000005400247245 */ /* 0x000fc80000201400 */
[----:B------:R-:W0:Y:S02]  /*19800*/  MUFU.RCP R38, R36 ;  /* 0x0000002400267308 */ /* 0x000e240000001000 */
[C---:B0-----:R-:W-:Y:S01]  /*19810*/  FMUL.FTZ R85, R38.reuse, R85 ;  /* 0x0000005526557220 */ /* 0x041fe20000410000 */
[----:B------:R-:W-:Y:S02]  /*19820*/  FFMA.FTZ R39, R38, R87, R39 ;  /* 0x0000005726277223 */ /* 0x000fe40000010027 */
[----:B------:R-:W-:Y:S04]  /*19830*/  SHFL.DOWN PT, R87, R84, 0x2, 0x1f ;  /* 0x08401f0054577f89 */ /* 0x000fe800000e0000 */
[----:B------:R-:W0:Y:S02]  /*19840*/  SHFL.DOWN PT, R38, R85, 0x2, 0x1f ;  /* 0x08401f0055267f89 */ /* 0x000e2400000e0000 */
[----:B0-----:R-:W-:-:S04]  /*19850*/  FADD.FTZ R88, R85, -R38 ;  /* 0x8000002655587221 */ /* 0x001fc80000010000 */
[----:B------:R-:W-:Y:S01]  /*19860*/  FMUL.FTZ R89, R88, R88 ;  /* 0x0000005858597220 */ /* 0x000fe20000410000 */
[-C--:B------:R-:W-:Y:S02]  /*19870*/  IADD3 R88, PT, PT, R84, R87.reuse, RZ ;  /* 0x0000005754587210 */ /* 0x080fe40007ffe0ff */
[----:B------:R-:W-:Y:S01]  /*19880*/  I2FP.F32.S32 R87, R87 ;  /* 0x0000005700577245 */ /* 0x000fe20000201400 */
[----:B------:R-:W-:-:S04]  /*19890*/  FMUL.FTZ R89, R36, R89 ;  /* 0x0000005924597220 */ /* 0x000fc80000410000 */
[-C--:B------:R-:W-:Y:S01]  /*198a0*/  FMUL.FTZ R89, R89, R87.reuse ;  /* 0x0000005759597220 */ /* 0x080fe20000410000 */
[----:B------:R-:W-:-:S04]  /*198b0*/  FMUL.FTZ R87, R38, R87 ;  /* 0x0000005726577220 */ /* 0x000fc80000410000 */
[----:B------:R-:W-:Y:S02]  /*198c0*/  FFMA.FTZ R90, R36, R85, R87 ;  /* 0x00000055245a7223 */ /* 0x000fe40000010057 */
[----:B------:R-:W0:Y:S04]  /*198d0*/  SHFL.DOWN PT, R36, R39, 0x2, 0x1f ;  /* 0x08401f0027247f89 */ /* 0x000e2800000e0000 */
[----:B------:R-:W-:Y:S01]  /*198e0*/  SHFL.DOWN PT, R85, R88, 0x1, 0x1f ;  /* 0x08201f0058557f89 */ /* 0x000fe200000e0000 */
[----:B0-----:R-:W-:Y:S01]  /*198f0*/  FADD.FTZ R38, R39, R36 ;  /* 0x0000002427267221 */ /* 0x001fe20000010000 */
[----:B------:R-:W-:-:S04]  /*19900*/  I2FP.F32.S32 R36, R88 ;  /* 0x0000005800247245 */ /* 0x000fc80000201400 */
[----:B------:R-:W0:Y:S02]  /*19910*/  MUFU.RCP R37, R36 ;  /* 0x0000002400257308 */ /* 0x000e240000001000 */
[C---:B0-----:R-:W-:Y:S01]  /*19920*/  FFMA.FTZ R89, R37.reuse, R89, R38 ;  /* 0x0000005925597223 */ /* 0x041fe20000010026 */
[----:B------:R-:W-:-:S05]  /*19930*/  FMUL.FTZ R37, R37, R90 ;  /* 0x0000005a25257220 */ /* 0x000fca0000410000 */
[----:B------:R-:W0:Y:S02]  /*19940*/  SHFL.DOWN PT, R38, R37, 0x1, 0x1f ;  /* 0x08201f0025267f89 */ /* 0x000e2400000e0000 */
[----:B0-----:R-:W-:-:S04]  /*19950*/  FADD.FTZ R84, R37, -R38 ;  /* 0x8000002625547221 */ /* 0x001fc80000010000 */
[----:B------:R-:W-:Y:S01]  /*19960*/  FMUL.FTZ R87, R84, R84 ;  /* 0x0000005454577220 */ /* 0x000fe20000410000 */
[----:B------:R-:W-:Y:S01]  /*19970*/  IMAD.IADD R84, R88, 0x1, R85 ;  /* 0x0000000158547824 */ /* 0x000fe200078e0255 */
[----:B------:R-:W-:Y:S02]  /*19980*/  I2FP.F32.S32 R85, R85 ;  /* 0x0000005500557245 */ /* 0x000fe40000201400 */
[----:B------:R-:W-:Y:S02]  /*19990*/  FMUL.FTZ R87, R36, R87 ;  /* 0x0000005724577220 */ /* 0x000fe40000410000 */
[----:B------:R-:W-:Y:S02]  /*199a0*/  I2FP.F32.S32 R84, R84 ;  /* 0x0000005400547245 */ /* 0x000fe40000201400 */
[-C--:B------:R-:W-:Y:S01]  /*199b0*/  FMUL.FTZ R87, R87, R85.reuse ;  /* 0x0000005557577220 */ /* 0x080fe20000410000 */
[----:B------:R-:W-:-:S03]  /*199c0*/  FMUL.FTZ R85, R38, R85 ;  /* 0x0000005526557220 */ /* 0x000fc60000410000 */
[----:B------:R-:W0:Y:S01]  /*199d0*/  MUFU.RCP R84, R84 ;  /* 0x0000005400547308 */ /* 0x000e220000001000 */
[----:B------:R-:W-:Y:S02]  /*199e0*/  FFMA.FTZ R39, R36, R37, R85 ;  /* 0x0000002524277223 */ /* 0x000fe40000010055 */
[----:B------:R-:W1:Y:S02]  /*199f0*/  SHFL.DOWN PT, R36, R89, 0x1, 0x1f ;  /* 0x08201f0059247f89 */ /* 0x000e6400000e0000 */
[----:B0-----:R-:W-:Y:S01]  /*19a00*/  FMUL.FTZ R88, R84, R39 ;  /* 0x0000002754587220 */ /* 0x001fe20000410000 */
[----:B------:R-:W-:-:S04]  /*19a10*/  MOV R39, UR20 ;  /* 0x0000001400277c02 */ /* 0x000fc80008000f00 */
[----:B------:R-:W0:Y:S01]  /*19a20*/  SHFL.IDX PT, R91, R88, RZ, 0x1f ;  /* 0x00001fff585b7589 */ /* 0x000e2200000e0000 */
[----:B-1----:R-:W-:Y:S01]  /*19a30*/  FADD.FTZ R37, R89, R36 ;  /* 0x0000002459257221 */ /* 0x002fe20000010000 */
[----:B------:R-:W-:-:S03]  /*19a40*/  IMAD.U32 R89, RZ, RZ, UR20 ;  /* 0x00000014ff597e24 */ /* 0x000fc6000f8e00ff */
[----:B------:R-:W-:Y:S02]  /*19a50*/  FFMA.FTZ R85, R84, R87, R37 ;  /* 0x0000005754557223 */ /* 0x000fe40000010025 */
[----:B------:R-:W1:Y:S04]  /*19a60*/  @!P1 LDC.64 R36, c[0x0][0x3c0] ;  /* 0x0000f000ff249b82 */ /* 0x000e680000000a00 */
[----:B------:R-:W2:Y:S01]  /*19a70*/  SHFL.IDX PT, R85, R85, RZ, 0x1f ;  /* 0x00001fff55557589 */ /* 0x000ea200000e0000 */
[----:B0-----:R-:W-:Y:S01]  /*19a80*/  FSEL R88, R91, RZ, !P2 ;  /* 0x000000ff5b587208 */ /* 0x001fe20005000000 */
[----:B-1----:R-:W-:Y:S02]  /*19a90*/  @!P1 IMAD.WIDE R38, R39, 0x4, R36 ;  /* 0x0000000427269825 */ /* 0x002fe400078e0224 */
[----:B------:R-:W2:Y:S03]  /*19aa0*/  LDC R36, c[0x0][0x448] ;  /* 0x00011200ff247b82 */ /* 0x000ea60000000800 */
[----:B------:R0:W-:Y:S01]  /*19ab0*/  @!P1 STG.E desc[UR6][R38.64], R91 ;  /* 0x0000005b26009986 */ /* 0x0001e2000c101906 */
[----:B--2---:R-:W-:Y:S01]  /*19ac0*/  FFMA.FTZ R84, R85, UR35, R36 ;  /* 0x0000002355547c23 */ /* 0x004fe20008010024 */
[----:B------:R-:W-:-:S05]  /*19ad0*/  FMUL.FTZ R36, R91, R91 ;  /* 0x0000005b5b247220 */ /* 0x000fca0000410000 */
[----:B------:R-:W-:Y:S02]  /*19ae0*/  FSEL R87, R36, RZ, P2 ;  /* 0x000000ff24577208 */ /* 0x000fe40001000000 */
[----:B------:R-:W1:Y:S03]  /*19af0*/  @!P1 LDC.64 R36, c[0x0][0x3c8] ;  /* 0x0000f200ff249b82 */ /* 0x000e660000000a00 */
[----:B------:R-:W-:-:S06]  /*19b00*/  FADD.FTZ R87, R84, R87 ;  /* 0x0000005754577221 */ /* 0x000fcc0000010000 */
[----:B------:R-:W2:Y:S01]  /*19b10*/  MUFU.RSQ R87, R87 ;  /* 0x0000005700577308 */ /* 0x000ea20000001400 */
[----:B-1----:R-:W-:-:S05]  /*19b20*/  @!P1 IMAD.WIDE R36, R89, 0x4, R36 ;  /* 0x0000000459249825 */ /* 0x002fca00078e0224 */
[----:B--2---:R0:W-:Y:S01]  /*19b30*/  @!P1 STG.E desc[UR6][R36.64], R87 ;  /* 0x0000005724009986 */ /* 0x0041e2000c101906 */
[----:B------:R-:W-:Y:S05]  /*19b40*/  @!P0 BRA `(.L_x_11971) ;  /* 0x0000000000608947 */ /* 0x000fea0003800000 */
[--C-:B0-----:R-:W-:Y:S01]  /*19b50*/  FADD.FTZ R36, R12, -R88.reuse ;  /* 0x800000580c247221 */ /* 0x101fe20000010000 */
[----:B------:R-:W-:Y:S02]  /*19b60*/  HADD2.F32 R37, -RZ, R55.H1_H1 ;  /* 0x30000037ff257230 */ /* 0x000fe40000004100 */
[----:B------:R-:W-:Y:S01]  /*19b70*/  FADD.FTZ R38, R13, -R88 ;  /* 0x800000580d267221 */ /* 0x000fe20000010000 */
[----:B------:R-:W-:Y:S02]  /*19b80*/  HADD2.F32 R39, -RZ, R46.H0_H0 ;  /* 0x2000002eff277230 */ /* 0x000fe40000004100 */
[C---:B------:R-:W-:Y:S01]  /*19b90*/  FMUL.FTZ R36, R87.reuse, R36 ;  /* 0x0000002457247220 */ /* 0x040fe20000410000 */
[----:B------:R-:W-:Y:S02]  /*19ba0*/  HADD2.F32 R84, -RZ, R99.H1_H1 ;  /* 0x30000063ff547230 */ /* 0x000fe40000004100 */
[----:B------:R-:W-:Y:S02]  /*19bb0*/  HADD2.F32 R85, -RZ, R47.H0_H0 ;  /* 0x2000002fff557230 */ /* 0x000fe40000004100 */
[----:B------:R-:W-:Y:S01]  /*19bc0*/  FFMA.FTZ R36, R36, R37, R39 ;  /* 0x0000002524247223 */ /* 0x000fe20000010027 */
[----:B------:R-:W-:Y:S01]  /*19bd0*/  FMUL.FTZ R37, R87, R38 ;  /* 0x0000002657257220 */ /* 0x000fe20000410000 */
[----:B------:R-:W-:-:S02]  /*19be0*/  HADD2.F32 R38, -RZ, R0.H1_H1 ;  /* 0x30000000ff267230 */ /* 0x000fc40000004100 */
[----:B------:R-:W-:Y:S02]  /*19bf0*/  HADD2.F32 R39, -RZ, R54.H1_H1 ;  /* 0x30000036ff277230 */ /* 0x000fe40000004100 */
[----:B------:R-:W-:Y:S02]  /*19c00*/  HADD2.F32 R90, -RZ, R100.H0_H0 ;  /* 0x20000064ff5a7230 */ /* 0x000fe40000004100 */
[----:B------:R-:W-:Y:S01]  /*19c10*/  FFMA.FTZ R37, R37, R38, R84 ;  /* 0x0000002625257223 */ /* 0x000fe20000010054 */
[--C-:B------:R-:W-:Y:S01]  /*19c20*/  FADD.FTZ R38, R14, -R88.reuse ;  /* 0x800000580e267221 */ /* 0x100fe20000010000 */
[----:B------:R-:W-:-:S03]  /*19c30*/  FADD.FTZ R84, R15, -R88 ;  /* 0x800000580f547221 */ /* 0x000fc60000010000 */
[----:B------:R-:W-:-:S04]  /*19c40*/  FMUL.FTZ R38, R87, R38 ;  /* 0x0000002657267220 */ /* 0x000fc80000410000 */
[----:B------:R-:W-:Y:S01]  /*19c50*/  FFMA.FTZ R38, R38, R39, R85 ;  /* 0x0000002726267223 */ /* 0x000fe20000010055 */
[----:B------:R-:W-:Y:S01]  /*19c60*/  FMUL.FTZ R39, R87, R84 ;  /* 0x0000005457277220 */ /* 0x000fe20000410000 */
[----:B------:R-:W-:-:S05]  /*19c70*/  HADD2.F32 R84, -RZ, R93.H0_H0 ;  /* 0x2000005dff547230 */ /* 0x000fca0000004100 */
[----:B------:R-:W-:Y:S02]  /*19c80*/  FFMA.FTZ R39, R39, R84, R90 ;  /* 0x0000005427277223 */ /* 0x000fe4000001005a */
[----:B------:R-:W0:Y:S02]  /*19c90*/  LDC.64 R84, c[0x0][0x428] ;  /* 0x00010a00ff547b82 */ /* 0x000e240000000a00 */
[C---:B0-----:R-:W-:Y:S01]  /*19ca0*/  IMAD.WIDE.U32 R84, R78.reuse, 0x10, R84 ;  /* 0x000000104e547825 */ /* 0x041fe200078e0054 */
[----:B------:R-:W-:-:S04]  /*19cb0*/  IADD3 R78, PT, PT, R78, 0x100, RZ ;  /* 0x000001004e4e7810 */ /* 0x000fc80007ffe0ff */
[----:B------:R1:W-:Y:S03]  /*19cc0*/  STG.E.128 desc[UR6][R84.64], R36 ;  /* 0x0000002454007986 */ /* 0x0003e6000c101d06 */
.L_x_11971:
[----:B------:R-:W-:Y:S05]  /*19cd0*/  BSYNC.RECONVERGENT B0 ;  /* 0x0000000000007941 */ /* 0x000fea0003800200 */
.L_x_11970:
[----:B------:R-:W-:Y:S01]  /*19ce0*/  ISETP.NE.AND P0, PT, R81, RZ, PT ;  /* 0x000000ff5100720c */ /* 0x000fe20003f05270 */
[----:B------:R-:W-:-:S12]  /*19cf0*/  BSSY.RECONVERGENT B0, `(.L_x_11972) ;  /* 0x000001e000007945 */ /* 0x000fd80003800200 */
[----:B------:R-:W-:Y:S05]  /*19d00*/  @!P0 BRA `(.L_x_11973) ;  /* 0x0000000000708947 */ /* 0x000fea0003800000 */
[--C-:B01----:R-:W-:Y:S01]  /*19d10*/  FADD.FTZ R36, R16, -R88.reuse ;  /* 0x8000005810247221 */ /* 0x103fe20000010000 */
[----:B------:R-:W-:Y:S01]  /*19d20*/  HADD2.F32 R37, -RZ, R96.H1_H1 ;  /* 0x30000060ff257230 */ /* 0x000fe20000004100 */
[----:B------:R-:W-:Y:S01]  /*19d30*/  SHF.R.U64 R84, R52, 0x10, R53 ;  /* 0x0000001034547819 */ /* 0x000fe20000001235 */
[----:B------:R-:W-:Y:S01]  /*19d40*/  HADD2.F32 R39, -RZ, R44.H0_H0 ;  /* 0x2000002cff277230 */ /* 0x000fe20000004100 */
[--C-:B------:R-:W-:Y:S01]  /*19d50*/  SHF.R.U64 R90, R44, 0x10, R45.reuse ;  /* 0x000000102c5a7819 */ /* 0x100fe2000000122d */
[----:B------:R-:W-:Y:S01]  /*19d60*/  FMUL.FTZ R36, R87, R36 ;  /* 0x0000002457247220 */ /* 0x000fe20000410000 */
[----:B------:R-:W-:Y:S01]  /*19d70*/  FADD.FTZ R38, R17, -R88 ;  /* 0x8000005811267221 */ /* 0x000fe20000010000 */
[----:B------:R-:W-:Y:S01]  /*19d80*/  HADD2.F32 R84, -RZ, R84.H0_H0 ;  /* 0x20000054ff547230 */ /* 0x000fe20000004100 */
[----:B------:R-:W-:Y:S01]  /*19d90*/  SHF.R.U32.HI R92, RZ, 0x10, R45 ;  /* 0x00000010ff5c7819 */ /* 0x000fe2000001162d */
[----:B------:R-:W-:Y:S01]  /*19da0*/  FFMA.FTZ R36, R36, R37, R39 ;  /* 0x0000002524247223 */ /* 0x000fe20000010027 */
[----:B------:R-:W-:-:S02]  /*19db0*/  HADD2.F32 R90, -RZ, R90.H0_H0 ;  /* 0x2000005aff5a7230 */ /* 0x000fc40000004100 */
[----:B------:R-:W-:Y:S01]  /*19dc0*/  FMUL.FTZ R37, R87, R38 ;  /* 0x0000002657257220 */ /* 0x000fe20000410000 */
[----:B------:R-:W-:Y:S01]  /*19dd0*/  FADD.FTZ R38, R18, -R88 ;  /* 0x8000005812267221 */ /* 0x000fe20000010000 */
[----:B------:R-:W-:Y:S02]  /*19de0*/  HADD2.F32 R39, -RZ, R97.H0_H0 ;  /* 0x20000061ff277230 */ /* 0x000fe40000004100 */
[----:B------:R-:W-:Y:S01]  /*19df0*/  FFMA.FTZ R37, R37, R84, R90 ;  /* 0x0000005425257223 */ /* 0x000fe2000001005a */
[----:B------:R-:W-:Y:S02]  /*19e00*/  HADD2.F32 R81, -RZ, R45.H0_H0 ;  /* 0x2000002dff517230 */ /* 0x000fe40000004100 */
[----:B------:R-:W-:Y:S01]  /*19e10*/  FMUL.FTZ R38, R87, R38 ;  /* 0x0000002657267220 */ /* 0x000fe20000410000 */
[----:B------:R-:W-:Y:S01]  /*19e20*/  FADD.FTZ R84, R19, -R88 ;  /* 0x8000005813547221 */ /* 0x000fe20000010000 */
[----:B------:R-:W-:Y:S01]  /*19e30*/  SHF.R.U32.HI R90, RZ, 0x10, R53 ;  /* 0x00000010ff5a7819 */ /* 0x000fe20000011635 */
[----:B------:R-:W-:-:S02]  /*19e40*/  HADD2.F32 R92, -RZ, R92.H0_H0 ;  /* 0x2000005cff5c7230 */ /* 0x000fc40000004100 */
[----:B------:R-:W-:Y:S01]  /*19e50*/  FFMA.FTZ R38, R38, R39, R81 ;  /* 0x0000002726267223 */ /* 0x000fe20000010051 */
[----:B------:R-:W-:Y:S02]  /*19e60*/  FMUL.FTZ R39, R87, R84 ;  /* 0x0000005457277220 */ /* 0x000fe40000410000 */
[----:B------:R-:W0:Y:S01]  /*19e70*/  LDC.64 R84, c[0x0][0x428] ;  /* 0x00010a00ff547b82 */ /* 0x000e220000000a00 */
[----:B------:R-:W-:-:S05]  /*19e80*/  HADD2.F32 R90, -RZ, R90.H0_H0 ;  /* 0x2000005aff5a7230 */ /* 0x000fca0000004100 */
[----:B------:R-:W-:Y:S01]  /*19e90*/  FFMA.FTZ R39, R39, R90, R92 ;  /* 0x0000005a27277223 */ /* 0x000fe2000001005c */
[----:B0-----:R-:W-:-:S04]  /*19ea0*/  IMAD.WIDE.U32 R84, R78, 0x10, R84 ;  /* 0x000000104e547825 */ /* 0x001fc800078e0054 */
[----:B------:R-:W-:Y:S01]  /*19eb0*/  VIADD R78, R78, 0x100 ;  /* 0x000001004e4e7836 */ /* 0x000fe20000000000 */
[----:B------:R2:W-:Y:S06]  /*19ec0*/  STG.E.128 desc[UR6][R84.64], R36 ;  /* 0x0000002454007986 */ /* 0x0005ec000c101d06 */
.L_x_11973:
[----:B------:R-:W-:Y:S05]  /*19ed0*/  BSYNC.RECONVERGENT B0 ;  /* 0x0000000000007941 */ /* 0x000fea0003800200 */
.L_x_11972:
[----:B------:R-:W-:Y:S01]  /*19ee0*/  ISETP.NE.AND P0, PT, R82, RZ, PT ;  /* 0x000000ff5200720c */ /* 0x000fe20003f05270 */
[----:B------:R-:W-:-:S12]  /*19ef0*/  BSSY.RECONVERGENT B0, `(.L_x_11974) ;  /* 0x000001e000007945 */ /* 0x000fd80003800200 */
[----:B------:R-:W-:Y:S05]  /*19f00*/  @!P0 BRA `(.L_x_11975) ;  /* 0x0000000000708947 */ /* 0x000fea0003800000 */
[--C-:B012---:R-:W-:Y:S01]  /*19f10*/  FADD.FTZ R36, R20, -R88.reuse ;  /* 0x8000005814247221 */ /* 0x107fe20000010000 */
        /* <DEDUP_REMOVED lines=14> */
[----:B------:R-:W-:Y:S01]  /*1a000*/  HADD2.F32 R81, -RZ, R43.H0_H0 ;  /* 0x2000002bff517230 */ /* 0x000fe20000004100 */
[----:B------:R-:W-:Y:S01]  /*1a010*/  SHF.R.U32.HI R84, RZ, 0x10, R51 ;  /* 0x00000010ff547819 */ /* 0x000fe20000011633 */
[----:B------:R-:W-:Y:S01]  /*1a020*/  FMUL.FTZ R38, R87, R38 ;  /* 0x0000002657267220 */ /* 0x000fe20000410000 */
[----:B------:R-:W-:Y:S01]  /*1a030*/  FADD.FTZ R82, R23, -R88 ;  /* 0x8000005817527221 */ /* 0x000fe20000010000 */
[----:B------:R-:W-:Y:S02]  /*1a040*/  HADD2.F32 R90, -RZ, R90.H0_H0 ;  /* 0x2000005aff5a7230 */ /* 0x000fe40000004100 */
[----:B------:R-:W-:Y:S01]  /*1a050*/  FFMA.FTZ R38, R38, R39, R81 ;  /* 0x0000002726267223 */ /* 0x000fe20000010051 */
[----:B------:R-:W-:-:S02]  /*1a060*/  HADD2.F32 R84, -RZ, R84.H0_H0 ;  /* 0x20000054ff547230 */ /* 0x000fc40000004100 */
[----:B------:R-:W-:-:S04]  /*1a070*/  FMUL.FTZ R39, R87, R82 ;  /* 0x0000005257277220 */ /* 0x000fc80000410000 */
[----:B------:R-:W-:Y:S02]  /*1a080*/  FFMA.FTZ R39, R39, R84, R90 ;  /* 0x0000005427277223 */ /* 0x000fe4000001005a */
[----:B------:R-:W0:Y:S02]  /*1a090*/  LDC.64 R84, c[0x0][0x428] ;  /* 0x00010a00ff547b82 */ /* 0x000e240000000a00 */
[C---:B0-----:R-:W-:Y:S01]  /*1a0a0*/  IMAD.WIDE.U32 R84, R78.reuse, 0x10, R84 ;  /* 0x000000104e547825 */ /* 0x041fe200078e0054 */
[----:B------:R-:W-:-:S04]  /*1a0b0*/  IADD3 R78, PT, PT, R78, 0x100, RZ ;  /* 0x000001004e4e7810 */ /* 0x000fc80007ffe0ff */
[----:B------:R3:W-:Y:S03]  /*1a0c0*/  STG.E.128 desc[UR6][R84.64], R36 ;  /* 0x0000002454007986 */ /* 0x0007e6000c101d06 */
.L_x_11975:
[----:B------:R-:W-:Y:S05]  /*1a0d0*/  BSYNC.RECONVERGENT B0 ;  /* 0x0000000000007941 */ /* 0x000fea0003800200 */
.L_x_11974:
[----:B------:R-:W-:Y:S01]  /*1a0e0*/  ISETP.NE.AND P0, PT, R83, RZ, PT ;  /* 0x000000ff5300720c */ /* 0x000fe20003f05270 */
[----:B------:R-:W-:-:S12]  /*1a0f0*/  BSSY.RECONVERGENT B0, `(.L_x_11976) ;  /* 0x000001d000007945 */ /* 0x000fd80003800200 */
[----:B------:R-:W-:Y:S05]  /*1a100*/  @!P0 BRA `(.L_x_11977) ;  /* 0x00000000006c8947 */ /* 0x000fea0003800000 */
[--C-:B0123--:R-:W-:Y:S01]  /*1a110*/  FADD.FTZ R36, R24, -R88.reuse ;  /* 0x8000005818247221 */ /* 0x10ffe20000010000 */
[----:B------:R-:W-:Y:S02]  /*1a120*/  HADD2.F32 R37, -RZ, R98.H1_H1 ;  /* 0x30000062ff257230 */ /* 0x000fe40000004100 */
[--C-:B------:R-:W-:Y:S01]  /*1a130*/  FADD.FTZ R38, R25, -R88.reuse ;  /* 0x8000005819267221 */ /* 0x100fe20000010000 */
[----:B------:R-:W-:Y:S02]  /*1a140*/  HADD2.F32 R39, -RZ, R40.H0_H0 ;  /* 0x20000028ff277230 */ /* 0x000fe40000004100 */
[C---:B------:R-:W-:Y:S01]  /*1a150*/  FMUL.FTZ R36, R87.reuse, R36 ;  /* 0x0000002457247220 */ /* 0x040fe20000410000 */
[----:B------:R-:W-:Y:S01]  /*1a160*/  SHF.R.U64 R82, R48, 0x10, R49 ;  /* 0x0000001030527819 */ /* 0x000fe20000001231 */
[----:B------:R-:W-:Y:S01]  /*1a170*/  HADD2.F32 R81, -RZ, R41.H0_H0 ;  /* 0x20000029ff517230 */ /* 0x000fe20000004100 */
[----:B------:R-:W-:Y:S01]  /*1a180*/  SHF.R.U64 R84, R40, 0x10, R41 ;  /* 0x0000001028547819 */ /* 0x000fe20000001229 */
[----:B------:R-:W-:Y:S01]  /*1a190*/  FFMA.FTZ R36, R36, R37, R39 ;  /* 0x0000002524247223 */ /* 0x000fe20000010027 */
[----:B------:R-:W-:Y:S01]  /*1a1a0*/  FMUL.FTZ R37, R87, R38 ;  /* 0x0000002657257220 */ /* 0x000fe20000410000 */
[----:B------:R-:W-:Y:S01]  /*1a1b0*/  FADD.FTZ R38, R26, -R88 ;  /* 0x800000581a267221 */ /* 0x000fe20000010000 */
[----:B------:R-:W-:-:S02]  /*1a1c0*/  HADD2.F32 R82, -RZ, R82.H0_H0 ;  /* 0x20000052ff527230 */ /* 0x000fc40000004100 */
[----:B------:R-:W-:Y:S02]  /*1a1d0*/  HADD2.F32 R84, -RZ, R84.H0_H0 ;  /* 0x20000054ff547230 */ /* 0x000fe40000004100 */
[----:B------:R-:W-:Y:S01]  /*1a1e0*/  FMUL.FTZ R38, R87, R38 ;  /* 0x0000002657267220 */ /* 0x000fe20000410000 */
[----:B------:R-:W-:Y:S02]  /*1a1f0*/  HADD2.F32 R39, -RZ, R99.H0_H0 ;  /* 0x20000063ff277230 */ /* 0x000fe40000004100 */
[----:B------:R-:W-:Y:S01]  /*1a200*/  FFMA.FTZ R37, R37, R82, R84 ;  /* 0x0000005225257223 */ /* 0x000fe20000010054 */
[----:B------:R-:W-:Y:S02]  /*1a210*/  FADD.FTZ R82, R27, -R88 ;  /* 0x800000581b527221 */ /* 0x000fe40000010000 */
[----:B------:R-:W-:Y:S01]  /*1a220*/  FFMA.FTZ R38, R38, R39, R81 ;  /* 0x0000002726267223 */ /* 0x000fe20000010051 */
[----:B------:R-:W-:Y:S01]  /*1a230*/  SHF.R.U32.HI R81, RZ, 0x10, R49 ;  /* 0x00000010ff517819 */ /* 0x000fe20000011631 */
[----:B------:R-:W-:-:S02]  /*1a240*/  HADD2.F32 R84, -RZ, R100.H1_H1 ;  /* 0x30000064ff547230 */ /* 0x000fc40000004100 */
[----:B------:R-:W-:Y:S02]  /*1a250*/  FMUL.FTZ R39, R87, R82 ;  /* 0x0000005257277220 */ /* 0x000fe40000410000 */
[----:B------:R-:W-:-:S05]  /*1a260*/  HADD2.F32 R82, -RZ, R81.H0_H0 ;  /* 0x20000051ff527230 */ /* 0x000fca0000004100 */
[----:B------:R-:W-:Y:S02]  /*1a270*/  FFMA.FTZ R39, R39, R82, R84 ;  /* 0x0000005227277223 */ /* 0x000fe40000010054 */
[----:B------:R-:W0:Y:S02]  /*1a280*/  LDC.64 R82, c[0x0][0x428] ;  /* 0x00010a00ff527b82 */ /* 0x000e240000000a00 */
[----:B0-----:R-:W-:-:S04]  /*1a290*/  IMAD.WIDE.U32 R82, R78, 0x10, R82 ;  /* 0x000000104e527825 */ /* 0x001fc800078e0052 */
[----:B------:R-:W-:Y:S01]  /*1a2a0*/  VIADD R78, R78, 0x100 ;  /* 0x000001004e4e7836 */ /* 0x000fe20000000000 */
[----:B------:R4:W-:Y:S06]  /*1a2b0*/  STG.E.128 desc[UR6][R82.64], R36 ;  /* 0x0000002452007986 */ /* 0x0009ec000c101d06 */
.L_x_11977:
[----:B------:R-:W-:Y:S05]  /*1a2c0*/  BSYNC.RECONVERGENT B0 ;  /* 0x0000000000007941 */ /* 0x000fea0003800200 */
.L_x_11976:
        /* <DEDUP_REMOVED lines=8> */
[----:B------:R-:W-:Y:S02]  /*1a350*/  HADD2.F32 R82, -RZ, R101.H0_H0 ;  /* 0x20000065ff527230 */ /* 0x000fe40000004100 */
[----:B------:R-:W-:Y:S02]  /*1a360*/  HADD2.F32 R79, -RZ, R3.H0_H0 ;  /* 0x20000003ff4f7230 */ /* 0x000fe40000004100 */
[----:B------:R-:W-:Y:S01]  /*1a370*/  FFMA.FTZ R36, R36, R37, R39 ;  /* 0x0000002524247223 */ /* 0x000fe20000010027 */
[----:B------:R-:W-:Y:S01]  /*1a380*/  FMUL.FTZ R37, R87, R38 ;  /* 0x0000002657257220 */ /* 0x000fe20000410000 */
[----:B------:R-:W-:-:S02]  /*1a390*/  HADD2.F32 R38, -RZ, R95.H1_H1 ;  /* 0x3000005fff267230 */ /* 0x000fc40000004100 */
[----:B------:R-:W-:Y:S02]  /*1a3a0*/  HADD2.F32 R39, -RZ, R95.H0_H0 ;  /* 0x2000005fff277230 */ /* 0x000fe40000004100 */
[----:B------:R-:W-:Y:S02]  /*1a3b0*/  HADD2.F32 R84, -RZ, R101.H1_H1 ;  /* 0x30000065ff547230 */ /* 0x000fe40000004100 */
        /* <DEDUP_REMOVED lines=12> */
.L_x_11979:
[----:B------:R-:W-:Y:S05]  /*1a480*/  BSYNC.RECONVERGENT B0 ;  /* 0x0000000000007941 */ /* 0x000fea0003800200 */
.L_x_11978:
[----:B------:R-:W-:Y:S01]  /*1a490*/  ISETP.NE.AND P0, PT, R80, RZ, PT ;  /* 0x000000ff5000720c */ /* 0x000fe20003f05270 */
[----:B------:R-:W-:-:S12]  /*1a4a0*/  BSSY.RECONVERGENT B0, `(.L_x_11980) ;  /* 0x0000011000007945 */ /* 0x000fd80003800200 */
[----:B------:R-:W-:Y:S05]  /*1a4b0*/  @!P0 BRA `(.L_x_11981) ;  /* 0x00000000003c8947 */ /* 0x000fea0003800000 */
[--C-:B01234-:R-:W-:Y:S01]  /*1a4c0*/  FADD.FTZ R36, R32, -R88.reuse ;  /* 0x8000005820247221 */ /* 0x11ffe20000010000 */
[--C-:B------:R-:W-:Y:S01]  /*1a4d0*/  FADD.FTZ R38, R33, -R88.reuse ;  /* 0x8000005821267221 */ /* 0x100fe20000010000 */
[--C-:B------:R-:W-:Y:S01]  /*1a4e0*/  FADD.FTZ R80, R34, -R88.reuse ;  /* 0x8000005822507221 */ /* 0x100fe20000010000 */
[----:B------:R-:W-:Y:S01]  /*1a4f0*/  FADD.FTZ R88, R35, -R88 ;  /* 0x8000005823587221 */ /* 0x000fe20000010000 */
[C---:B------:R-:W-:Y:S01]  /*1a500*/  FMUL.FTZ R39, R87.reuse, R36 ;  /* 0x0000002457277220 */ /* 0x040fe20000410000 */
[C---:B------:R-:W-:Y:S01]  /*1a510*/  FMUL.FTZ R38, R87.reuse, R38 ;  /* 0x0000002657267220 */ /* 0x040fe20000410000 */
[----:B------:R-:W0:Y:S01]  /*1a520*/  LDC.64 R36, c[0x0][0x428] ;  /* 0x00010a00ff247b82 */ /* 0x000e220000000a00 */
[C---:B------:R-:W-:Y:S01]  /*1a530*/  FMUL.FTZ R80, R87.reuse, R80 ;  /* 0x0000005057507220 */ /* 0x040fe20000410000 */
[----:B------:R-:W-:Y:S01]  /*1a540*/  FMUL.FTZ R87, R87, R88 ;  /* 0x0000005857577220 */ /* 0x000fe20000410000 */
[----:B0-----:R-:W-:-:S04]  /*1a550*/  IMAD.WIDE.U32 R78, R78, 0x10, R36 ;  /* 0x000000104e4e7825 */ /* 0x001fc800078e0024 */
[----:B------:R-:W-:Y:S01]  /*1a560*/  FFMA.FTZ R36, R39, R65, R70 ;  /* 0x0000004127247223 */ /* 0x000fe20000010046 */
[----:B------:R-:W-:Y:S01]  /*1a570*/  FFMA.FTZ R37, R38, R62, R61 ;  /* 0x0000003e26257223 */ /* 0x000fe2000001003d */
[----:B------:R-:W-:Y:S01]  /*1a580*/  FFMA.FTZ R38, R80, R64, R69 ;  /* 0x0000004050267223 */ /* 0x000fe20000010045 */
[----:B------:R-:W-:-:S05]  /*1a590*/  FFMA.FTZ R39, R87, R63, R60 ;  /* 0x0000003f57277223 */ /* 0x000fca000001003c */
[----:B------:R0:W-:Y:S02]  /*1a5a0*/  STG.E.128 desc[UR6][R78.64], R36 ;  /* 0x000000244e007986 */ /* 0x0001e4000c101d06 */
.L_x_11981:
[----:B------:R-:W-:Y:S05]  /*1a5b0*/  BSYNC.RECONVERGENT B0 ;  /* 0x0000000000007941 */ /* 0x000fea0003800200 */
.L_x_11980:
[----:B------:R-:W-:Y:S02]  /*1a5c0*/  UIADD3 UR20, UPT, UPT, UR20, UR14, URZ ;  /* 0x0000000e14147290 */ /* 0x000fe4000fffe0ff */
[----:B------:R-:W-:Y:S02]  /*1a5d0*/  UPLOP3.LUT UP1, UPT, UPT, UPT, UP1, 0x40, 0x4 ;  /* 0x000000000004789c */ /* 0x000fe40003f2e810 */
[----:B------:R-:W-:-:S09]  /*1a5e0*/  UISETP.GE.AND UP0, UPT, UR20, UR15, UPT ;  /* 0x0000000f1400728c */ /* 0x000fd2000bf06270 */
[----:B------:R-:W-:Y:S05]  /*1a5f0*/  BRA.U !UP0, `(.L_x_11982) ;  /* 0xfffffe6908c07547 */ /* 0x000fea000b83ffff */
[----:B------:R-:W-:Y:S05]  /*1a600*/  EXIT ;  /* 0x000000000000794d */ /* 0x000fea0003800000 */
.L_x_11983:
        /* <DEDUP_REMOVED lines=15> */
.L_x_13734:


//--------------------- .text._ZN10layer_norm31ln_parallel_residual_fwd_kernelINS_13Kernel_traitsI6__halfffffjLj6144ELj1ELj1ELj8ELj16ENS_18Kernel_traits_baseILj6144ES2_ffffjLj256EEEEELb1ELb1ELb1EEEvNS_9FwdParamsE --------------------------
	.section	.text._ZN10layer_norm31ln_parallel_residual_fwd_kernelINS_13Kernel_traitsI6__halfffffjLj6144ELj1ELj1ELj8ELj16ENS_18Kernel_traits_baseILj6144ES2_ffffjLj256EEEEELb1ELb1ELb1EEEvNS_9FwdParamsE,"ax",@progbits
	.align	128
        .global         _ZN10layer_norm31ln_parallel_residual_fwd_kernelINS_13Kernel_traitsI6__halfffffjLj6144ELj1ELj1ELj8ELj16ENS_18Kernel_traits_baseILj6144ES2_ffffjLj256EEEEELb1ELb1ELb1EEEvNS_9FwdParamsE
        .type           _ZN10layer_norm31ln_parallel_residual_fwd_kernelINS_13Kernel_traitsI6__halfffffjLj6144ELj1ELj1ELj8ELj16ENS_18Kernel_traits_baseILj6144ES2_ffffjLj256EEEEELb1ELb1ELb1EEEvNS_9FwdParamsE,@function
        .size           _ZN10layer_norm31ln_parallel_residual_fwd_kernelINS_13Kernel_traitsI6__halfffffjLj6144ELj1ELj1ELj8ELj16ENS_18Kernel_traits_baseILj6144ES2_ffffjLj256EEEEELb1ELb1ELb1EEEvNS_9FwdParamsE,(.L_x_13735 - _ZN10layer_norm31ln_parallel_residual_fwd_kernelINS_13Kernel_traitsI6__halfffffjLj6144ELj1ELj1ELj8ELj16ENS_18Kernel_traits_baseILj6144ES2_ffffjLj256EEEEELb1ELb1ELb1EEEvNS_9FwdParamsE)
        .other          _ZN10layer_norm31ln_parallel_residual_fwd_kernelINS_13Kernel_traitsI6__halfffffjLj6144ELj1ELj1ELj8ELj16ENS_18Kernel_traits_baseILj6144ES2_ffffjLj256EEEEELb1ELb1ELb1EEEvNS_9FwdParamsE,@"STO_CUDA_ENTRY STV_DEFAULT"
_ZN10layer_norm31ln_parallel_residual_fwd_kernelINS_13Kernel_traitsI6__halfffffjLj6144ELj1ELj1ELj8ELj16ENS_18Kernel_traits_baseILj6144ES2_ffffjLj256EEEEELb1ELb1ELb1EEEvNS_9FwdParamsE:
.text._ZN10layer_norm31ln_parallel_residual_fwd_kernelINS_13Kernel_traitsI6__halfffffjLj6144ELj1ELj1ELj8ELj16ENS_18Kernel_traits_baseILj6144ES2_ffffjLj256EEEEELb1ELb1ELb1EEEvNS_9FwdParamsE:
[----:B------:R-:W-:Y:S01]  /*0000*/  LDC R1, c[0x0][0x37c] ;  /* 0x0000df00ff017b82 */ /* 0x000fe20000000800 */
[----:B------:R-:W0:Y:S01]  /*0010*/  LDCU.64 UR4, c[0x0][0x438] ;  /* 0x00008700ff0477ac */ /* 0x000e220008000a00 */
[----:B------:R-:W1:Y:S06]  /*0020*/  S2R R97, SR_TID.X ;  /* 0x0000000000617919 */ /* 0x000e6c0000002100 */
[----:B------:R-:W1:Y:S01]  /*0030*/  LDC.64 R4, c[0x0][0x3d0] ;  /* 0x0000f400ff047b82 */ /* 0x000e620000000a00 */
[----:B------:R-:W2:Y:S01]  /*0040*/  LDCU.64 UR10, c[0x0][0x358] ;  /* 0x00006b00ff0a77ac */ /* 0x000ea20008000a00 */
[----:B0-----:R-:W-:Y:S01]  /*0050*/  ISETP.NE.U32.AND P0, PT, RZ, UR4, PT ;  /* 0x00000004ff007c0c */ /* 0x001fe2000bf05070 */
[----:B------:R-:W0:Y:S03]  /*0060*/  LDCU.U8 UR4, c[0x0][0x464] ;  /* 0x00008c80ff0477ac */ /* 0x000e260008000000 */
[----:B------:R-:W-:-:S02]  /*0070*/  ISETP.NE.AND.EX P0, PT, RZ, UR5, PT, P0 ;  /* 0x00000005ff007c0c */ /* 0x000fc4000bf05300 */
[----:B------:R-:W3:Y:S01]  /*0080*/  LDC R94, c[0x0][0x458] ;  /* 0x00011600ff5e7b82 */ /* 0x000ee20000000800 */
[----:B------:R-:W4:Y:S10]  /*0090*/  LDCU.64 UR8, c[0x0][0x450] ;  /* 0x00008a00ff0877ac */ /* 0x000f340008000a00 */
[C---:B-1----:R-:W-:Y:S01]  /*00a0*/  @P0 IMAD.WIDE.U32 R2, R97.reuse, 0x8, R4 ;  /* 0x0000000861020825 */ /* 0x042fe200078e0004 */
[----:B------:R-:W1:Y:S04]  /*00b0*/  @P0 LDC.64 R26, c[0x0][0x438] ;  /* 0x00010e00ff1a0b82 */ /* 0x000e680000000a00 */
[----:B--2---:R-:W5:Y:S04]  /*00c0*/  @P0 LDG.E.64 R10, desc[UR10][R2.64] ;  /* 0x0000000a020a0981 */ /* 0x004f68000c1e1b00 */
[----:B------:R-:W5:Y:S01]  /*00d0*/  @P0 LDG.E.64 R14, desc[UR10][R2.64+0x800] ;  /* 0x0008000a020e0981 */ /* 0x000f62000c1e1b00 */
[----:B------:R-:W3:Y:S03]  /*00e0*/  LDC R95, c[0x0][0x45c] ;  /* 0x00011700ff5f7b82 */ /* 0x000ee60000000800 */
[----:B------:R-:W5:Y:S04]  /*00f0*/  @P0 LDG.E.64 R12, desc[UR10][R2.64+0x1000] ;  /* 0x0010000a020c0981 */ /* 0x000f68000c1e1b00 */
[----:B------:R-:W5:Y:S04]  /*0100*/  @P0 LDG.E.64 R8, desc[UR10][R2.64+0x1800] ;  /* 0x0018000a02080981 */ /* 0x000f68000c1e1b00 */
[----:B------:R-:W5:Y:S04]  /*0110*/  @P0 LDG.E.64 R6, desc[UR10][R2.64+0x2000] ;  /* 0x0020000a02060981 */ /* 0x000f68000c1e1b00 */
[----:B------:R-:W5:Y:S01]  /*0120*/  @P0 LDG.E.64 R18, desc[UR10][R2.64+0x2800] ;  /* 0x0028000a02120981 */ /* 0x000f62000c1e1b00 */
[----:B0-----:R-:W-:Y:S01]  /*0130*/  ISETP.NE.AND P1, PT, RZ, UR4, PT ;  /* 0x00000004ff007c0c */ /* 0x001fe2000bf25270 */
[----:B----4-:R-:W-:Y:S01]  /*0140*/  IMAD.U32 R22, RZ, RZ, UR8 ;  /* 0x00000008ff167e24 */ /* 0x010fe2000f8e00ff */
[----:B------:R-:W0:Y:S01]  /*0150*/  S2UR UR18, SR_CTAID.X ;  /* 0x00000000001279c3 */ /* 0x000e220000002500 */
[----:B------:R-:W-:Y:S01]  /*0160*/  IMAD.U32 R23, RZ, RZ, UR9 ;  /* 0x00000009ff177e24 */ /* 0x000fe2000f8e00ff */
[----:B------:R-:W0:Y:S01]  /*0170*/  LDCU UR4, c[0x0][0x384] ;  /* 0x00007080ff0477ac */ /* 0x000e220008000800 */
[----:B-1----:R-:W-:-:S04]  /*0180*/  @P0 IMAD.WIDE.U32 R26, R97, 0x8, R26 ;  /* 0x00000008611a0825 */ /* 0x002fc800078e001a */
[----:B------:R-:W-:Y:S01]  /*0190*/  @!P0 IMAD.WIDE.U32 R28, R97, 0x8, R4 ;  /* 0x00000008611c8825 */ /* 0x000fe200078e0004 */
[----:B------:R-:W5:Y:S04]  /*01a0*/  @P0 LDG.E.64 R80, desc[UR10][R26.64] ;  /* 0x0000000a1a500981 */ /* 0x000f68000c1e1b00 */
[----:B---3--:R-:W5:Y:S04]  /*01b0*/  @P1 LDG.E.64 R24, desc[UR10][R94.64] ;  /* 0x0000000a5e181981 */ /* 0x008f68000c1e1b00 */
[----:B------:R-:W5:Y:S04]  /*01c0*/  @P1 LDG.E.64 R22, desc[UR10][R22.64] ;  /* 0x0000000a16161981 */ /* 0x000f68000c1e1b00 */
[----:B------:R-:W5:Y:S04]  /*01d0*/  @P0 LDG.E.64 R20, desc[UR10][R26.64+0x800] ;  /* 0x0008000a1a140981 */ /* 0x000f68000c1e1b00 */
[----:B------:R-:W5:Y:S04]  /*01e0*/  @P0 LDG.E.64 R16, desc[UR10][R26.64+0x1000] ;  /* 0x0010000a1a100981 */ /* 0x000f68000c1e1b00 */
[----:B------:R-:W5:Y:S04]  /*01f0*/  @P0 LDG.E.64 R4, desc[UR10][R26.64+0x1800] ;  /* 0x0018000a1a040981 */ /* 0x000f68000c1e1b00 */
[----:B------:R-:W5:Y:S04]  /*0200*/  @P0 LDG.E.64 R2, desc[UR10][R26.64+0x2000] ;  /* 0x0020000a1a020981 */ /* 0x000f68000c1e1b00 */
[----:B------:R-:W5:Y:S01]  /*0210*/  @P0 LDG.E.64 R66, desc[UR10][R26.64+0x2800] ;  /* 0x0028000a1a420981 */ /* 0x000f62000c1e1b00 */
[----:B0-----:R-:W-:-:S06]  /*0220*/  UISETP.GE.AND UP0, UPT, UR18, UR4, UPT ;  /* 0x000000041200728c */ /* 0x001fcc000bf06270 */
[----:B------:R-:W-:Y:S01]  /*0230*/  PLOP3.LUT P2, PT, PT, PT, UP0, 0x80, 0x8 ;  /* 0x000000000008781c */ /* 0x000fe20003f4f008 */
[----:B------:R-:W5:Y:S04]  /*0240*/  @!P0 LDG.E.64 R10, desc[UR10][R28.64] ;  /* 0x0000000a1c0a8981 */ /* 0x000f68000c1e1b00 */
[----:B------:R-:W5:Y:S04]  /*0250*/  @!P0 LDG.E.64 R14, desc[UR10][R28.64+0x800] ;  /* 0x0008000a1c0e8981 */ /* 0x000f68000c1e1b00 */
[----:B------:R-:W5:Y:S04]  /*0260*/  @!P0 LDG.E.64 R12, desc[UR10][R28.64+0x1000] ;  /* 0x0010000a1c0c8981 */ /* 0x000f68000c1e1b00 */
[----:B------:R-:W5:Y:S04]  /*0270*/  @!P0 LDG.E.64 R8, desc[UR10][R28.64+0x1800] ;  /* 0x0018000a1c088981 */ /* 0x000f68000c1e1b00 */
[----:B------:R-:W5:Y:S04]  /*0280*/  @!P0 LDG.E.64 R6, desc[UR10][R28.64+0x2000] ;  /* 0x0020000a1c068981 */ /* 0x000f68000c1e1b00 */
[----:B------:R0:W5:Y:S02]  /*0290*/  @!P0 LDG.E.64 R18, desc[UR10][R28.64+0x2800] ;  /* 0x0028000a1c128981 */ /* 0x000164000c1e1b00 */
[----:B0-----:R-:W0:Y:S01]  /*02a0*/  @P1 LDC R29, c[0x0][0x460] ;  /* 0x00011800ff1d1b82 */ /* 0x001e220000000800 */
[----:B------:R-:W-:Y:S05]  /*02b0*/  @P2 EXIT ;  /* 0x000000000000294d */ /* 0x000fea0003800000 */
[----:B------:R-:W1:Y:S01]  /*02c0*/  LDC R0, c[0x0][0x360] ;  /* 0x0000d800ff007b82 */ /* 0x000e620000000800 */
[----:B0----5:R-:W-:Y:S01]  /*02d0*/  @P1 IADD3 R94, P2, PT, R24, R29, RZ ;  /* 0x0000001d185e1210 */ /* 0x021fe20007f5e0ff */
[----:B------:R-:W0:Y:S01]  /*02e0*/  LDCU.64 UR4, c[0x0][0x398] ;  /* 0x00007300ff0477ac */ /* 0x000e220008000a00 */
[----:B------:R-:W-:Y:S02]  /*02f0*/  @P1 R2UR UR8, R22 ;  /* 0x00000000160812ca */ /* 0x000fe400000e0000 */
[----:B------:R-:W-:Y:S02]  /*0300*/  @!P0 CS2R R4, SRZ ;  /* 0x0000000000048805 */ /* 0x000fe4000001ff00 */
[----:B------:R-:W-:Y:S02]  /*0310*/  @P1 IADD3.X R95, PT, PT, RZ, R25, RZ, P2, !PT ;  /* 0x00000019ff5f1210 */ /* 0x000fe400017fe4ff */
[----:B------:R-:W-:Y:S02]  /*0320*/  @!P0 CS2R R2, SRZ ;  /* 0x0000000000028805 */ /* 0x000fe4000001ff00 */
[----:B------:R-:W-:-:S02]  /*0330*/  @P1 R2UR UR9, R23 ;  /* 0x00000000170912ca */ /* 0x000fc400000e0000 */
[----:B------:R-:W-:Y:S02]  /*0340*/  @!P0 CS2R R80, SRZ ;  /* 0x0000000000508805 */ /* 0x000fe4000001ff00 */
[--C-:B------:R-:W-:Y:S02]  /*0350*/  SHF.R.U64 R92, R94, 0x2, R95.reuse ;  /* 0x000000025e5c7819 */ /* 0x100fe4000000125f */
[----:B------:R-:W-:Y:S02]  /*0360*/  @!P0 CS2R R20, SRZ ;  /* 0x0000000000148805 */ /* 0x000fe4000001ff00 */
[----:B------:R-:W-:Y:S02]  /*0370*/  SHF.R.U32.HI R91, RZ, 0x2, R95 ;  /* 0x00000002ff5b7819 */ /* 0x000fe4000001165f */
[----:B------:R-:W-:Y:S02]  /*0380*/  @!P0 CS2R R16, SRZ ;  /* 0x0000000000108805 */ /* 0x000fe4000001ff00 */
[----:B------:R-:W-:Y:S01]  /*0390*/  @!P0 CS2R R66, SRZ ;  /* 0x0000000000428805 */ /* 0x000fe2000001ff00 */
[----:B------:R-:W-:Y:S01]  /*03a0*/  IMAD.HI.U32 R22, R92, -0x2daee0ad, RZ ;  /* 0xd2511f535c167827 */ /* 0x000fe200078e00ff */
[----:B------:R-:W-:Y:S01]  /*03b0*/  MOV R64, R14 ;  /* 0x0000000e00407202 */ /* 0x000fe20000000f00 */
[----:B------:R-:W-:Y:S01]  /*03c0*/  UIADD3 UR21, UPT, UPT, UR8, -0x61c88647, URZ ;  /* 0x9e3779b908157890 */ /* 0x000fe2000fffe0ff */
[----:B------:R-:W-:Y:S01]  /*03d0*/  SHF.R.U64 R61, R14, 0x10, R15 ;  /* 0x000000100e3d7819 */ /* 0x000fe2000000120f */
[----:B------:R-:W-:Y:S01]  /*03e0*/  IMAD R26, R92, -0x2daee0ad, RZ ;  /* 0xd2511f535c1a7824 */ /* 0x000fe200078e02ff */
[----:B------:R-:W-:Y:S01]  /*03f0*/  UIADD3 UR23, UPT, UPT, UR8, 0x3c6ef372, URZ ;  /* 0x3c6ef37208177890 */ /* 0x000fe2000fffe0ff */
[----:B------:R-:W-:Y:S01]  /*0400*/  LOP3.LUT R22, R22, UR9, RZ, 0x3c, !PT ;  /* 0x0000000916167c12 */ /* 0x000fe2000f8e3cff */
[----:B------:R-:W-:Y:S01]  /*0410*/  UIADD3 UR22, UPT, UPT, UR9, -0x4498517b, URZ ;  /* 0xbb67ae8509167890 */ /* 0x000fe2000fffe0ff */
[----:B------:R-:W-:Y:S01]  /*0420*/  IMAD.MOV.U32 R83, RZ, RZ, R10 ;  /* 0x000000ffff537224 */ /* 0x000fe200078e000a */
[----:B------:R-:W-:Y:S01]  /*0430*/  UIADD3 UR24, UPT, UPT, UR9, 0x76cf5d0a, URZ ;  /* 0x76cf5d0a09187890 */ /* 0x000fe2000fffe0ff */
[----:B-1----:R-:W-:Y:S01]  /*0440*/  IMAD R93, R0, UR18, R97 ;  /* 0x00000012005d7c24 */ /* 0x002fe2000f8e0261 */
[----:B------:R-:W-:Y:S01]  /*0450*/  UIADD3 UR25, UPT, UPT, UR8, -0x255992d5, URZ ;  /* 0xdaa66d2b08197890 */ /* 0x000fe2000fffe0ff */
[C---:B------:R-:W-:Y:S01]  /*0460*/  IMAD.HI.U32 R23, R22.reuse, -0x326172a9, RZ ;  /* 0xcd9e8d5716177827 */ /* 0x040fe200078e00ff */
[----:B------:R-:W-:Y:S01]  /*0470*/  UIADD3 UR26, UPT, UPT, UR9, 0x32370b8f, URZ ;  /* 0x32370b8f091a7890 */ /* 0x000fe2000fffe0ff */
[----:B------:R-:W-:Y:S01]  /*0480*/  MOV R30, R6 ;  /* 0x00000006001e7202 */ /* 0x000fe20000000f00 */
[----:B------:R-:W-:Y:S01]  /*0490*/  UIADD3 UR27, UPT, UPT, UR8, 0x78dde6e4, URZ ;  /* 0x78dde6e4081b7890 */ /* 0x000fe2000fffe0ff */
[C---:B------:R-:W-:Y:S01]  /*04a0*/  IMAD.HI.U32 R0, R93.reuse, -0x326172a9, RZ ;  /* 0xcd9e8d575d007827 */ /* 0x040fe200078e00ff */
[----:B------:R-:W-:Y:S01]  /*04b0*/  UIADD3 UR28, UPT, UPT, UR9, -0x126145ec, URZ ;  /* 0xed9eba14091c7890 */ /* 0x000fe2000fffe0ff */
[----:B------:R-:W-:Y:S01]  /*04c0*/  SHF.R.U32.HI R62, RZ, 0x10, R15 ;  /* 0x00000010ff3e7819 */ /* 0x000fe2000001160f */
[----:B------:R-:W-:Y:S01]  /*04d0*/  UIADD3 UR29, UPT, UPT, UR8, 0x1715609d, URZ ;  /* 0x1715609d081d7890 */ /* 0x000fe2000fffe0ff */
[----:B------:R-:W-:Y:S01]  /*04e0*/  IMAD R24, R93, -0x326172a9, RZ ;  /* 0xcd9e8d575d187824 */ /* 0x000fe200078e02ff */
[----:B------:R-:W-:Y:S01]  /*04f0*/  LOP3.LUT R0, R91, UR8, R0, 0x96, !PT ;  /* 0x000000085b007c12 */ /* 0x000fe2000f8e9600 */
[----:B------:R-:W-:Y:S01]  /*0500*/  IMAD R27, R22, -0x326172a9, RZ ;  /* 0xcd9e8d57161b7824 */ /* 0x000fe200078e02ff */
[----:B------:R-:W-:Y:S01]  /*0510*/  UIADD3 UR30, UPT, UPT, UR9, -0x56f99767, URZ ;  /* 0xa9066899091e7890 */ /* 0x000fe2000fffe0ff */
[----:B------:R-:W-:Y:S01]  /*0520*/  IMAD.MOV.U32 R56, RZ, RZ, R8 ;  /* 0x000000ffff387224 */ /* 0x000fe200078e0008 */
[----:B------:R-:W-:Y:S01]  /*0530*/  LOP3.LUT R23, R24, UR21, R23, 0x96, !PT ;  /* 0x0000001518177c12 */ /* 0x000fe2000f8e9617 */
[C---:B------:R-:W-:Y:S01]  /*0540*/  IMAD.HI.U32 R25, R0.reuse, -0x2daee0ad, RZ ;  /* 0xd2511f5300197827 */ /* 0x040fe200078e00ff */
[----:B------:R-:W-:Y:S01]  /*0550*/  UIADD3 UR31, UPT, UPT, UR8, -0x4ab325aa, URZ ;  /* 0xb54cda56081f7890 */ /* 0x000fe2000fffe0ff */
[----:B------:R-:W-:Y:S01]  /*0560*/  MOV R59, R13 ;  /* 0x0000000d003b7202 */ /* 0x000fe20000000f00 */
[----:B------:R-:W-:Y:S01]  /*0570*/  UIADD3 UR32, UPT, UPT, UR9, 0x646e171e, URZ ;  /* 0x646e171e09207890 */ /* 0x000fe2000fffe0ff */
[----:B------:R-:W-:Y:S01]  /*0580*/  IMAD R29, R0, -0x2daee0ad, RZ ;  /* 0xd2511f53001d7824 */ /* 0x000fe200078e02ff */
[----:B------:R-:W-:Y:S01]  /*0590*/  LOP3.LUT R25, R26, UR22, R25, 0x96, !PT ;  /* 0x000000161a197c12 */ /* 0x000fe2000f8e9619 */
[----:B------:R-:W-:Y:S01]  /*05a0*/  IMAD.HI.U32 R24, R23, -0x2daee0ad, RZ ;  /* 0xd2511f5317187827 */ /* 0x000fe200078e00ff */
[----:B------:R-:W-:Y:S01]  /*05b0*/  UIADD3 UR33, UPT, UPT, UR8, 0x5384540f, URZ ;  /* 0x5384540f08217890 */ /* 0x000fe2000fffe0ff */
[----:B------:R-:W-:Y:S01]  /*05c0*/  SHF.R.U64 R57, R12, 0x10, R13 ;  /* 0x000000100c397819 */ /* 0x000fe2000000120d */
[----:B------:R-:W-:Y:S01]  /*05d0*/  UIADD3 UR34, UPT, UPT, UR9, 0x1fd5c5a3, URZ ;  /* 0x1fd5c5a309227890 */ /* 0x000fe2000fffe0ff */
[----:B------:R-:W-:Y:S01]  /*05e0*/  IMAD.HI.U32 R0, R25, -0x326172a9, RZ ;  /* 0xcd9e8d5719007827 */ /* 0x000fe200078e00ff */
[----:B------:R-:W-:Y:S01]  /*05f0*/  LOP3.LUT R24, R29, UR24, R24, 0x96, !PT ;  /* 0x000000181d187c12 */ /* 0x000fe2000f8e9618 */
[----:B------:R-:W-:Y:S01]  /*0600*/  UIADD3 UR35, UPT, UPT, UR8, -0xe443238, URZ ;  /* 0xf1bbcdc808237890 */ /* 0x000fe2000fffe0ff */
[----:B------:R-:W-:Y:S01]  /*0610*/  SHF.R.U64 R29, R10, 0x10, R11 ;  /* 0x000000100a1d7819 */ /* 0x000fe2000000120b */
[----:B------:R-:W-:Y:S01]  /*0620*/  IMAD R26, R23, -0x2daee0ad, RZ ;  /* 0xd2511f53171a7824 */ /* 0x000fe200078e02ff */
[----:B------:R-:W-:Y:S01]  /*0630*/  LOP3.LUT R0, R27, UR23, R0, 0x96, !PT ;  /* 0x000000171b007c12 */ /* 0x000fe2000f8e9600 */
[----:B------:R-:W-:Y:S01]  /*0640*/  IMAD R25, R25, -0x326172a9, RZ ;  /* 0xcd9e8d5719197824 */ /* 0x000fe200078e02ff */
[----:B------:R-:W-:Y:S01]  /*0650*/  UIADD3 UR36, UPT, UPT, UR9, -0x24c28bd8, URZ ;  /* 0xdb3d742809247890 */ /* 0x000fe2000fffe0ff */
[----:B------:R-:W-:Y:S01]  /*0660*/  IMAD.HI.U32 R22, R24, -0x326172a9, RZ ;  /* 0xcd9e8d5718167827 */ /* 0x000fe200078e00ff */
[----:B------:R-:W-:Y:S01]  /*0670*/  UIADD3 UR37, UPT, UPT, UR8, -0x700cb87f, URZ ;  /* 0x8ff3478108257890 */ /* 0x000fe2000fffe0ff */
[----:B------:R-:W-:Y:S01]  /*0680*/  SHF.R.U64 R10, R8, 0x10, R9 ;  /* 0x00000010080a7819 */ /* 0x000fe20000001209 */
[----:B------:R-:W-:Y:S01]  /*0690*/  UIADD3 UR38, UPT, UPT, UR9, -0x695add53, URZ ;  /* 0x96a522ad09267890 */ /* 0x000fe2000fffe0ff */
[----:B------:R-:W-:Y:S01]  /*06a0*/  IMAD.HI.U32 R23, R0, -0x2daee0ad, RZ ;  /* 0xd2511f5300177827 */ /* 0x000fe200078e00ff */
[----:B------:R-:W-:Y:S01]  /*06b0*/  LOP3.LUT R22, R25, UR25, R22, 0x96, !PT ;  /* 0x0000001919167c12 */ /* 0x000fe2000f8e9616 */
[----:B0-----:R-:W-:Y:S01]  /*06c0*/  UISETP.NE.U32.AND UP0, UPT, UR4, URZ, UPT ;  /* 0x000000ff0400728c */ /* 0x001fe2000bf05070 */
[----:B------:R-:W-:Y:S01]  /*06d0*/  SHF.R.U64 R8, R6, 0x10, R7 ;  /* 0x0000001006087819 */ /* 0x000fe20000001207 */
[----:B------:R-:W-:Y:S01]  /*06e0*/  IMAD R27, R0, -0x2daee0ad, RZ ;  /* 0xd2511f53001b7824 */ /* 0x000fe200078e02ff */
[----:B------:R-:W-:Y:S01]  /*06f0*/  LOP3.LUT R23, R26, UR26, R23, 0x96, !PT ;  /* 0x0000001a1a177c12 */ /* 0x000fe2000f8e9617 */
[----:B------:R-:W-:Y:S01]  /*0700*/  IMAD.HI.U32 R26, R22, -0x2daee0ad, RZ ;  /* 0xd2511f53161a7827 */ /* 0x000fe200078e00ff */
[----:B------:R-:W-:Y:S01]  /*0710*/  SHF.R.U32.HI R58, RZ, 0x10, R13 ;  /* 0x00000010ff3a7819 */ /* 0x000fe2000001160d */
[----:B------:R-:W-:Y:S01]  /*0720*/  UISETP.NE.AND.EX UP0, UPT, UR5, URZ, UPT, UP0 ;  /* 0x000000ff0500728c */ /* 0x000fe2000bf05300 */
[----:B------:R-:W-:Y:S01]  /*0730*/  SHF.R.U32.HI R6, RZ, 0x10, R7 ;  /* 0x00000010ff067819 */ /* 0x000fe20000011607 */
[----:B------:R-:W-:Y:S01]  /*0740*/  IMAD R25, R24, -0x326172a9, RZ ;  /* 0xcd9e8d5718197824 */ /* 0x000fe200078e02ff */
[----:B------:R-:W-:Y:S01]  /*0750*/  LOP3.LUT R26, R27, UR28, R26, 0x96, !PT ;  /* 0x0000001c1b1a7c12 */ /* 0x000fe2000f8e961a */
[C---:B------:R-:W-:Y:S01]  /*0760*/  IMAD.HI.U32 R0, R23.reuse, -0x326172a9, RZ ;  /* 0xcd9e8d5717007827 */ /* 0x040fe200078e00ff */
[----:B------:R-:W-:Y:S01]  /*0770*/  MOV R33, R19 ;  /* 0x0000001300217202 */ /* 0x000fe20000000f00 */
[----:B------:R-:W-:Y:S01]  /*0780*/  UPLOP3.LUT UP1, UPT, UPT, UPT, UPT, 0x40, 0x4 ;  /* 0x000000000004789c */ /* 0x000fe20003f2e870 */
[----:B------:R-:W-:Y:S01]  /*0790*/  SHF.R.U32.HI R13, RZ, 0x10, R19 ;  /* 0x00000010ff0d7819 */ /* 0x000fe20000011613 */
[----:B------:R-:W-:Y:S01]  /*07a0*/  IMAD R24, R23, -0x326172a9, RZ ;  /* 0xcd9e8d5717187824 */ /* 0x000fe200078e02ff */
[----:B------:R-:W-:Y:S01]  /*07b0*/  LOP3.LUT R0, R25, UR27, R0, 0x96, !PT ;  /* 0x0000001b19007c12 */ /* 0x000fe2000f8e9600 */
[----:B------:R-:W-:Y:S01]  /*07c0*/  IMAD R25, R22, -0x2daee0ad, RZ ;  /* 0xd2511f5316197824 */ /* 0x000fe200078e02ff */
[----:B------:R-:W-:Y:S01]  /*07d0*/  SHF.R.U64 R28, R20, 0x10, R21 ;  /* 0x00000010141c7819 */ /* 0x000fe20000001215 */
[----:B------:R-:W-:Y:S01]  /*07e0*/  IMAD.HI.U32 R23, R26, -0x326172a9, RZ ;  /* 0xcd9e8d571a177827 */ /* 0x000fe200078e00ff */
[----:B------:R-:W-:Y:S01]  /*07f0*/  LOP3.LUT R94, R94, 0x3, RZ, 0xc0, !PT ;  /* 0x000000035e5e7812 */ /* 0x000fe200078ec0ff */
[----:B------:R-:W0:Y:S01]  /*0800*/  LDCU UR6, c[0x0][0x404] ;  /* 0x00008080ff0677ac */ /* 0x000e220008000800 */
[----:B------:R-:W-:Y:S01]  /*0810*/  PLOP3.LUT P0, PT, PT, PT, UP0, 0x80, 0x8 ;  /* 0x000000000008781c */ /* 0x000fe20003f0f008 */
[----:B------:R-:W-:Y:S01]  /*0820*/  IMAD.HI.U32 R22, R0, -0x2daee0ad, RZ ;  /* 0xd2511f5300167827 */ /* 0x000fe200078e00ff */
[----:B------:R-:W-:Y:S01]  /*0830*/  LOP3.LUT R23, R24, UR29, R23, 0x96, !PT ;  /* 0x0000001d18177c12 */ /* 0x000fe2000f8e9617 */
[----:B------:R-:W1:Y:S02]  /*0840*/  LDCU UR7, c[0x0][0x408] ;  /* 0x00008100ff0777ac */ /* 0x000e640008000800 */
[----:B------:R-:W-:Y:S01]  /*0850*/  IMAD R27, R0, -0x2daee0ad, RZ ;  /* 0xd2511f53001b7824 */ /* 0x000fe200078e02ff */
[----:B------:R-:W-:Y:S01]  /*0860*/  LOP3.LUT R22, R25, UR30, R22, 0x96, !PT ;  /* 0x0000001e19167c12 */ /* 0x000fe2000f8e9616 */
[----:B------:R-:W-:Y:S01]  /*0870*/  IMAD.HI.U32 R24, R23, -0x2daee0ad, RZ ;  /* 0xd2511f5317187827 */ /* 0x000fe200078e00ff */
[----:B------:R-:W2:Y:S03]  /*0880*/  LDCU UR19, c[0x0][0x388] ;  /* 0x00007100ff1377ac */ /* 0x000ea60008000800 */
[----:B------:R-:W-:Y:S01]  /*0890*/  IMAD R25, R26, -0x326172a9, RZ ;  /* 0xcd9e8d571a197824 */ /* 0x000fe200078e02ff */
[----:B------:R-:W-:Y:S01]  /*08a0*/  LOP3.LUT R24, R27, UR32, R24, 0x96, !PT ;  /* 0x000000201b187c12 */ /* 0x000fe2000f8e9618 */
[C---:B------:R-:W-:Y:S01]  /*08b0*/  IMAD.HI.U32 R0, R22.reuse, -0x326172a9, RZ ;  /* 0xcd9e8d5716007827 */ /* 0x040fe200078e00ff */
[----:B------:R-:W3:Y:S03]  /*08c0*/  LDCU.U8 UR39, c[0x0][0x410] ;  /* 0x00008200ff2777ac */ /* 0x000ee60008000000 */
[----:B------:R-:W-:Y:S01]  /*08d0*/  IMAD R26, R23, -0x2daee0ad, RZ ;  /* 0xd2511f53171a7824 */ /* 0x000fe200078e02ff */
[----:B------:R-:W-:Y:S01]  /*08e0*/  LOP3.LUT R0, R25, UR31, R0, 0x96, !PT ;  /* 0x0000001f19007c12 */ /* 0x000fe2000f8e9600 */
[----:B------:R-:W-:Y:S01]  /*08f0*/  IMAD R25, R22, -0x326172a9, RZ ;  /* 0xcd9e8d5716197824 */ /* 0x000fe200078e02ff */
[----:B------:R-:W4:Y:S01]  /*0900*/  LDCU UR20, c[0x0][0x400] ;  /* 0x00008000ff1477ac */ /* 0x000f220008000800 */
[----:B------:R-:W-:Y:S01]  /*0910*/  IMAD.HI.U32 R22, R24, -0x326172a9, RZ ;  /* 0xcd9e8d5718167827 */ /* 0x000fe200078e00ff */
[----:B------:R-:W0:Y:S03]  /*0920*/  LDCU.64 UR12, c[0x0][0x398] ;  /* 0x00007300ff0c77ac */ /* 0x000e260008000a00 */
[----:B------:R-:W-:Y:S01]  /*0930*/  IMAD.HI.U32 R23, R0, -0x2daee0ad, RZ ;  /* 0xd2511f5300177827 */ /* 0x000fe200078e00ff */
[----:B------:R-:W-:Y:S01]  /*0940*/  LOP3.LUT R22, R25, UR33, R22, 0x96, !PT ;  /* 0x0000002119167c12 */ /* 0x000fe2000f8e9616 */
[----:B------:R-:W0:Y:S02]  /*0950*/  LDCU.64 UR14, c[0x0][0x3a0] ;  /* 0x00007400ff0e77ac */ /* 0x000e240008000a00 */
[----:B------:R-:W-:Y:S01]  /*0960*/  IMAD R25, R24, -0x326172a9, RZ ;  /* 0xcd9e8d5718197824 */ /* 0x000fe200078e02ff */
[----:B------:R-:W-:Y:S01]  /*0970*/  LOP3.LUT R23, R26, UR34, R23, 0x96, !PT ;  /* 0x000000221a177c12 */ /* 0x000fe2000f8e9617 */
[----:B------:R-:W-:Y:S01]  /*0980*/  IMAD R27, R0, -0x2daee0ad, RZ ;  /* 0xd2511f53001b7824 */ /* 0x000fe200078e02ff */
[----:B------:R-:W-:Y:S01]  /*0990*/  SHF.R.U64 R26, R4, 0x10, R5 ;  /* 0x00000010041a7819 */ /* 0x000fe20000001205 */
[----:B------:R-:W-:Y:S01]  /*09a0*/  IMAD.HI.U32 R88, R22, -0x2daee0ad, RZ ;  /* 0xd2511f5316587827 */ /* 0x000fe200078e00ff */
[----:B------:R-:W-:Y:S01]  /*09b0*/  SHF.R.U32.HI R24, RZ, 0x10, R3 ;  /* 0x00000010ff187819 */ /* 0x000fe20000011603 */
[----:B------:R-:W0:Y:S02]  /*09c0*/  LDCU.64 UR16, c[0x0][0x380] ;  /* 0x00007000ff1077ac */ /* 0x000e240008000a00 */
[----:B------:R-:W-:Y:S01]  /*09d0*/  IMAD.HI.U32 R96, R23, -0x326172a9, RZ ;  /* 0xcd9e8d5717607827 */ /* 0x000fe200078e00ff */
[----:B------:R-:W-:-:S02]  /*09e0*/  LOP3.LUT R88, R27, UR36, R88, 0x96, !PT ;  /* 0x000000241b587c12 */ /* 0x000fc4000f8e9658 */
[----:B------:R-:W-:Y:S01]  /*09f0*/  SHF.R.U64 R27, R16, 0x10, R17 ;  /* 0x00000010101b7819 */ /* 0x000fe20000001211 */
[----:B------:R-:W-:Y:S01]  /*0a00*/  IMAD R0, R23, -0x326172a9, RZ ;  /* 0xcd9e8d5717007824 */ /* 0x000fe200078e02ff */
[----:B------:R-:W-:Y:S01]  /*0a10*/  LOP3.LUT R96, R25, UR35, R96, 0x96, !PT ;  /* 0x0000002319607c12 */ /* 0x000fe2000f8e9660 */
[----:B------:R-:W-:Y:S01]  /*0a20*/  IMAD R25, R22, -0x2daee0ad, RZ ;  /* 0xd2511f5316197824 */ /* 0x000fe200078e02ff */
[----:B------:R-:W-:Y:S01]  /*0a30*/  SHF.R.U32.HI R23, RZ, 0x10, R11 ;  /* 0x00000010ff177819 */ /* 0x000fe2000001160b */
[----:B------:R-:W-:Y:S01]  /*0a40*/  IMAD.HI.U32 R89, R88, -0x326172a9, RZ ;  /* 0xcd9e8d5758597827 */ /* 0x000fe200078e00ff */
[----:B------:R-:W-:-:S03]  /*0a50*/  SHF.R.U32.HI R22, RZ, 0x10, R9 ;  /* 0x00000010ff167819 */ /* 0x000fc60000011609 */
[----:B------:R-:W-:Y:S01]  /*0a60*/  IMAD.HI.U32 R90, R96, -0x2daee0ad, RZ ;  /* 0xd2511f53605a7827 */ /* 0x000fe200078e00ff */
[----:B------:R-:W-:Y:S02]  /*0a70*/  LOP3.LUT R89, R0, UR37, R89, 0x96, !PT ;  /* 0x0000002500597c12 */ /* 0x000fe4000f8e9659 */
[----:B------:R-:W-:Y:S01]  /*0a80*/  SHF.R.U32.HI R0, RZ, 0x10, R67 ;  /* 0x00000010ff007819 */ /* 0x000fe20000011643 */
[----:B------:R-:W-:Y:S01]  /*0a90*/  HADD2.F32 R73, -RZ, R4.H0_H0 ;  /* 0x20000004ff497230 */ /* 0x000fe20000004100 */
[----:B------:R-:W-:Y:S01]  /*0aa0*/  LOP3.LUT R90, R25, UR38, R90, 0x96, !PT ;  /* 0x00000026195a7c12 */ /* 0x000fe2000f8e965a */
[----:B------:R-:W-:Y:S01]  /*0ab0*/  IMAD.MOV.U32 R65, RZ, RZ, R11 ;  /* 0x000000ffff417224 */ /* 0x000fe200078e000b */
[----:B------:R-:W-:Y:S01]  /*0ac0*/  SHF.R.U64 R4, R2, 0x10, R3 ;  /* 0x0000001002047819 */ /* 0x000fe20000001203 */
[----:B------:R-:W-:Y:S01]  /*0ad0*/  IMAD.MOV.U32 R63, RZ, RZ, R15 ;  /* 0x000000ffff3f7224 */ /* 0x000fe200078e000f */
[----:B------:R-:W-:Y:S01]  /*0ae0*/  SHF.R.U64 R15, R18, 0x10, R19 ;  /* 0x00000010120f7819 */ /* 0x000fe20000001213 */
[----:B------:R-:W-:Y:S01]  /*0af0*/  IMAD.MOV.U32 R60, RZ, RZ, R12 ;  /* 0x000000ffff3c7224 */ /* 0x000fe200078e000c */
[----:B------:R-:W-:Y:S01]  /*0b00*/  SHF.R.U64 R12, R80, 0x10, R81 ;  /* 0x00000010500c7819 */ /* 0x000fe20000001251 */
[----:B------:R-:W-:Y:S01]  /*0b10*/  IMAD.MOV.U32 R14, RZ, RZ, R9 ;  /* 0x000000ffff0e7224 */ /* 0x000fe200078e0009 */
[----:B------:R-:W-:Y:S01]  /*0b20*/  SHF.R.U32.HI R11, RZ, 0x10, R81 ;  /* 0x00000010ff0b7819 */ /* 0x000fe20000011651 */
[----:B------:R-:W-:Y:S01]  /*0b30*/  IMAD.MOV.U32 R31, RZ, RZ, R7 ;  /* 0x000000ffff1f7224 */ /* 0x000fe200078e0007 */
[----:B------:R-:W-:Y:S01]  /*0b40*/  SHF.R.U32.HI R9, RZ, 0x10, R21 ;  /* 0x00000010ff097819 */ /* 0x000fe20000011615 */
[----:B------:R-:W-:Y:S01]  /*0b50*/  HADD2.F32 R71, -RZ, R2.H0_H0 ;  /* 0x20000002ff477230 */ /* 0x000fe20000004100 */
[----:B------:R-:W-:Y:S01]  /*0b60*/  SHF.R.U32.HI R7, RZ, 0x10, R17 ;  /* 0x00000010ff077819 */ /* 0x000fe20000011611 */
[----:B------:R-:W-:Y:S01]  /*0b70*/  IMAD.MOV.U32 R32, RZ, RZ, R18 ;  /* 0x000000ffff207224 */ /* 0x000fe200078e0012 */
[----:B------:R-:W-:Y:S01]  /*0b80*/  SHF.R.U32.HI R25, RZ, 0x10, R5 ;  /* 0x00000010ff197819 */ /* 0x000fe20000011605 */
[----:B------:R-:W-:Y:S01]  /*0b90*/  HADD2.F32 R69, -RZ, R66.H0_H0 ;  /* 0x20000042ff457230 */ /* 0x000fe20000004100 */
[----:B------:R-:W-:Y:S01]  /*0ba0*/  SHF.R.U64 R2, R66, 0x10, R67 ;  /* 0x0000001042027819 */ /* 0x000fe20000001243 */
        /* <DEDUP_REMOVED lines=14> */
[----:B------:R-:W-:Y:S02]  /*0c90*/  IMAD.MOV.U32 R87, RZ, RZ, RZ ;  /* 0x000000ffff577224 */ /* 0x000fe400078e00ff */
        /* <DEDUP_REMOVED lines=33> */
.L_x_12222:
        /* <DEDUP_REMOVED lines=10> */
[----:B-1----:R-:W-:-:S05]  /*0f50*/  @P0 IMAD.WIDE.U32 R28, R95, 0x10, R26 ;  /* 0x000000105f1c0825 */ /* 0x002fca00078e001a */
[----:B------:R1:W5:Y:S01]  /*0f60*/  @P0 LDG.E.128 R48, desc[UR10][R28.64] ;  /* 0x0000000a1c300981 */ /* 0x000362000c1e1d00 */
[----:B--2---:R-:W-:-:S04]  /*0f70*/  @P1 IMAD.WIDE.U32 R30, R95, 0x10, R24 ;  /* 0x000000105f1e1825 */ /* 0x004fc800078e0018 */
[----:B0-----:R-:W-:Y:S01]  /*0f80*/  IMAD.WIDE.U32 R24, R95, 0x10, R52 ;  /* 0x000000105f187825 */ /* 0x001fe200078e0034 */
[----:B------:R1:W5:Y:S05]  /*0f90*/  @P1 LDG.E.128 R44, desc[UR10][R30.64] ;  /* 0x0000000a1e2c1981 */ /* 0x00036a000c1e1d00 */
[----:B------:R-:W5:Y:S01]  /*0fa0*/  LDG.E.128 R24, desc[UR10][R24.64] ;  /* 0x0000000a18187981 */ /* 0x000f62000c1e1d00 */
[----:B------:R-:W-:-:S04]  /*0fb0*/  UISETP.NE.U32.AND UP0, UPT, UR12, URZ, UPT ;  /* 0x000000ff0c00728c */ /* 0x000fc8000bf05070 */
[----:B------:R-:W-:Y:S01]  /*0fc0*/  UISETP.NE.AND.EX UP0, UPT, UR13, URZ, UPT, UP0 ;  /* 0x000000ff0d00728c */ /* 0x000fe2000bf05300 */
[----:B------:R-:W-:-:S08]  /*0fd0*/  HFMA2 R97, -RZ, RZ, 0.1171875, 0 ;  /* 0x2f800000ff617431 */ /* 0x000fd000000001ff */
[----:B-1----:R-:W-:Y:S05]  /*0fe0*/  BRA.U UP0, `(.L_x_11984) ;  /* 0x0000001100987547 */ /* 0x002fea000b800000 */
        /* <DEDUP_REMOVED lines=15> */
.L_x_11986:
        /* <DEDUP_REMOVED lines=12> */
.L_x_11987:
        /* <DEDUP_REMOVED lines=41> */
.L_x_11985:
[----:B------:R-:W-:Y:S01]  /*1430*/  ISETP.NE.AND P0, PT, R30, 0x1, PT ;  /* 0x000000011e00780c */ /* 0x000fe20003f05270 */
[----:B------:R-:W-:Y:S01]  /*1440*/  UMOV UR4, UR6 ;  /* 0x0000000600047c82 */ /* 0x000fe20008000000 */
        /* <DEDUP_REMOVED lines=14> */
.L_x_11989:
        /* <DEDUP_REMOVED lines=12> */
.L_x_11990:
        /* <DEDUP_REMOVED lines=42> */
.L_x_11988:
        /* <DEDUP_REMOVED lines=15> */
.L_x_11992:
        /* <DEDUP_REMOVED lines=12> */
.L_x_11993:
        /* <DEDUP_REMOVED lines=42> */
.L_x_11991:
        /* <DEDUP_REMOVED lines=15> */
.L_x_11995:
        /* <DEDUP_REMOVED lines=12> */
.L_x_11996:
        /* <DEDUP_REMOVED lines=42> */
.L_x_11994:
        /* <DEDUP_REMOVED lines=18> */
.L_x_11984:
        /* <DEDUP_REMOVED lines=15> */
.L_x_11999:
        /* <DEDUP_REMOVED lines=12> */
.L_x_12000:
        /* <DEDUP_REMOVED lines=41> */
.L_x_11998:
[----:B------:R-:W-:Y:S01]  /*2690*/  ISETP.NE.AND P0, PT, R30, 0x1, PT ;  /* 0x000000011e00780c */ /* 0x000fe20003f05270 */
[----:B------:R-:W-:Y:S01]  /*26a0*/  UMOV UR4, UR6 ;  /* 0x0000000600047c82 */ /* 0x000fe20008000000 */
[----:B------:R-:W-:Y:S01]  /*26b0*/  I2FP.F32.U32 R28, R28 ;  /* 0x0000001c001c7245 */ /* 0x000fe20000201000 */
[----:B------:R-:W-:Y:S01]  /*26c0*/  UMOV UR5, UR7 ;  /* 0x0000000700057c82 */ /* 0x000fe20008000000 */
[----:B------:R-:W-:Y:S02]  /*26d0*/  IMAD.MOV.U32 R29, RZ, RZ, R88 ;  /* 0x000000ffff1d7224 */ /* 0x000fe400078e0058 */
[----:B-----5:R-:W-:Y:S01]  /*26e0*/  FMUL.FTZ R35, R24, UR5 ;  /* 0x0000000518237c20 */ /* 0x020fe20008410000 */
[----:B------:R-:W-:-:S05]  /*26f0*/  FFMA.FTZ R28, R28, R97, 1.1641532182693481445e-10 ;  /* 0x2f0000001c1c7423 */ /* 0x000fca0000010061 */
[----:B------:R-:W-:Y:S01]  /*2700*/  FSETP.LE.FTZ.AND P2, PT, R28, UR4, PT ;  /* 0x000000041c007c0b */ /* 0x000fe2000bf53000 */
        /* <DEDUP_REMOVED lines=10> */
.L_x_12002:
        /* <DEDUP_REMOVED lines=12> */
.L_x_12003:
        /* <DEDUP_REMOVED lines=42> */
.L_x_12001:
[----:B------:R-:W-:Y:S02]  /*2b10*/  ISETP.NE.AND P0, PT, R28, 0x1, PT ;  /* 0x000000011c00780c */ /* 0x000fe40003f05270 */
        /* <DEDUP_REMOVED lines=13> */
.L_x_12005:
        /* <DEDUP_REMOVED lines=12> */
.L_x_12006:
        /* <DEDUP_REMOVED lines=42> */
.L_x_12004:
[----:B------:R-:W-:Y:S01]  /*2f50*/  ISETP.NE.AND P0, PT, R29, 0x1, PT ;  /* 0x000000011d00780c */ /* 0x000fe20003f05270 */
[----:B------:R-:W-:Y:S01]  /*2f60*/  FMUL.FTZ R37, R25, UR5 ;  /* 0x0000000519257c20 */ /* 0x000fe20008410000 */
[----:B------:R-:W-:Y:S01]  /*2f70*/  I2FP.F32.U32 R24, R24 ;  /* 0x0000001800187245 */ /* 0x000fe20000201000 */
[----:B------:R-:W-:-:S04]  /*2f80*/  IMAD.MOV.U32 R25, RZ, RZ, R88 ;  /* 0x000000ffff197224 */ /* 0x000fc800078e0058 */
[----:B------:R-:W-:-:S05]  /*2f90*/  FFMA.FTZ R24, R24, R97, 1.1641532182693481445e-10 ;  /* 0x2f00000018187423 */ /* 0x000fca0000010061 */
[----:B------:R-:W-:Y:S01]  /*2fa0*/  FSETP.LE.FTZ.AND P3, PT, R24, UR4, PT ;  /* 0x0000000418007c0b */ /* 0x000fe2000bf73000 */
[----:B------:R-:W-:Y:S01]  /*2fb0*/  HFMA2 R24, -RZ, RZ, 0, 1.1920928955078125e-07 ;  /* 0x00000002ff187431 */ /* 0x000fe200000001ff */
        /* <DEDUP_REMOVED lines=9> */
.L_x_12008:
        /* <DEDUP_REMOVED lines=12> */
.L_x_12009:
        /* <DEDUP_REMOVED lines=42> */
.L_x_12007:
        /* <DEDUP_REMOVED lines=14> */
.L_x_12011:
        /* <DEDUP_REMOVED lines=12> */
.L_x_12012:
        /* <DEDUP_REMOVED lines=42> */
.L_x_12010:
        /* <DEDUP_REMOVED lines=16> */
.L_x_12014:
        /* <DEDUP_REMOVED lines=12> */
.L_x_12015:
        /* <DEDUP_REMOVED lines=42> */
.L_x_12013:
        /* <DEDUP_REMOVED lines=14> */
.L_x_12017:
        /* <DEDUP_REMOVED lines=12> */
.L_x_12018:
        /* <DEDUP_REMOVED lines=42> */
.L_x_12016:
        /* <DEDUP_REMOVED lines=16> */
.L_x_12020:
        /* <DEDUP_REMOVED lines=12> */
.L_x_12021:
        /* <DEDUP_REMOVED lines=42> */
.L_x_12019:
[----:B------:R-:W-:Y:S01]  /*44f0*/  I2FP.F32.U32 R26, R25 ;  /* 0x00000019001a7245 */ /* 0x000fe20000201000 */
[----:B------:R-:W-:Y:S01]  /*4500*/  FMUL.FTZ R24, R48, UR5 ;  /* 0x0000000530187c20 */ /* 0x000fe20008410000 */
[----:B------:R-:W-:Y:S01]  /*4510*/  FMUL.FTZ R25, R49, UR5 ;  /* 0x0000000531197c20 */ /* 0x000fe20008410000 */
[----:B------:R-:W-:Y:S02]  /*4520*/  FSETP.GTU.FTZ.AND P6, PT, R34, UR4, PT ;  /* 0x0000000422007c0b */ /* 0x000fe4000bfdc000 */
[----:B------:R-:W-:Y:S01]  /*4530*/  FSETP.GTU.FTZ.AND P0, PT, R36, UR4, PT ;  /* 0x0000000424007c0b */ /* 0x000fe2000bf1c000 */
[----:B------:R-:W-:Y:S01]  /*4540*/  FFMA.FTZ R27, R26, R97, 1.1641532182693481445e-10 ;  /* 0x2f0000001a1b7423 */ /* 0x000fe20000010061 */
[----:B------:R-:W-:Y:S01]  /*4550*/  FSEL R28, R24, RZ, !P6 ;  /* 0x000000ff181c7208 */ /* 0x000fe20007000000 */
[----:B------:R-:W-:Y:S01]  /*4560*/  FMUL.FTZ R24, R50, UR5 ;  /* 0x0000000532187c20 */ /* 0x000fe20008410000 */
[----:B------:R-:W-:Y:S01]  /*4570*/  FSEL R26, R25, RZ, !P0 ;  /* 0x000000ff191a7208 */ /* 0x000fe20004000000 */
[----:B------:R-:W-:Y:S01]  /*4580*/  FMUL.FTZ R25, R51, UR5 ;  /* 0x0000000533197c20 */ /* 0x000fe20008410000 */
[----:B------:R-:W-:-:S02]  /*4590*/  SEL R85, RZ, 0x1, P6 ;  /* 0x00000001ff557807 */ /* 0x000fc40003000000 */
[----:B------:R-:W-:Y:S02]  /*45a0*/  SEL R84, RZ, 0x1, P0 ;  /* 0x00000001ff547807 */ /* 0x000fe40000000000 */
[----:B------:R-:W-:Y:S02]  /*45b0*/  FSETP.GTU.FTZ.AND P6, PT, R40, UR4, PT ;  /* 0x0000000428007c0b */ /* 0x000fe4000bfdc000 */
[----:B------:R-:W-:Y:S02]  /*45c0*/  FSETP.GTU.FTZ.AND P0, PT, R27, UR4, PT ;  /* 0x000000041b007c0b */ /* 0x000fe4000bf1c000 */
[----:B------:R-:W-:Y:S02]  /*45d0*/  FSEL R39, R39, RZ, P4 ;  /* 0x000000ff27277208 */ /* 0x000fe40002000000 */
[----:B------:R-:W-:Y:S02]  /*45e0*/  FSEL R24, R24, RZ, !P6 ;  /* 0x000000ff18187208 */ /* 0x000fe40007000000 */
[----:B------:R-:W-:-:S02]  /*45f0*/  FSEL R37, R37, RZ, P3 ;  /* 0x000000ff25257208 */ /* 0x000fc40001800000 */
[----:B------:R-:W-:Y:S01]  /*4600*/  FSEL R35, R35, RZ, P2 ;  /* 0x000000ff23237208 */ /* 0x000fe20001000000 */
[----:B------:R-:W-:Y:S01]  /*4610*/  FADD.FTZ R42, R39, R24 ;  /* 0x00000018272a7221 */ /* 0x000fe20000010000 */
[----:B------:R-:W-:Y:S01]  /*4620*/  FSEL R32, R32, RZ, P5 ;  /* 0x000000ff20207208 */ /* 0x000fe20002800000 */
[----:B------:R-:W-:Y:S01]  /*4630*/  FADD.FTZ R41, R37, R26 ;  /* 0x0000001a25297221 */ /* 0x000fe20000010000 */
[----:B------:R-:W-:Y:S01]  /*4640*/  FSEL R25, R25, RZ, !P0 ;  /* 0x000000ff19197208 */ /* 0x000fe20004000000 */
[----:B------:R-:W-:Y:S01]  /*4650*/  FADD.FTZ R40, R35, R28 ;  /* 0x0000001c23287221 */ /* 0x000fe20000010000 */
[----:B------:R-:W-:Y:S01]  /*4660*/  SEL R82, RZ, 0x1, P6 ;  /* 0x00000001ff527807 */ /* 0x000fe20003000000 */
[----:B------:R-:W-:Y:S01]  /*4670*/  @P1 FADD.FTZ R42, R46, R42 ;  /* 0x0000002a2e2a1221 */ /* 0x000fe20000010000 */
[----:B------:R-:W-:Y:S01]  /*4680*/  SEL R86, RZ, 0x1, P0 ;  /* 0x00000001ff567807 */ /* 0x000fe20000000000 */
[----:B------:R-:W-:Y:S01]  /*4690*/  FADD.FTZ R43, R25, R32 ;  /* 0x00000020192b7221 */ /* 0x000fe20000010000 */
[----:B------:R-:W-:Y:S01]  /*46a0*/  @P1 FADD.FTZ R41, R45, R41 ;  /* 0x000000292d291221 */ /* 0x000fe20000010000 */
[----:B------:R-:W-:-:S02]  /*46b0*/  @P1 FADD.FTZ R40, R44, R40 ;  /* 0x000000282c281221 */ /* 0x000fc40000010000 */
[----:B------:R-:W-:-:S07]  /*46c0*/  @P1 FADD.FTZ R43, R47, R43 ;  /* 0x0000002b2f2b1221 */ /* 0x000fce0000010000 */
.L_x_11997:
[----:B------:R-:W0:Y:S01]  /*46d0*/  LDC.64 R104, c[0x0][0x3a8] ;  /* 0x0000ea00ff687b82 */ /* 0x000e220000000a00 */
[----:B------:R-:W-:Y:S01]  /*46e0*/  ISETP.NE.U32.AND P0, PT, RZ, UR12, PT ;  /* 0x0000000cff007c0c */ /* 0x000fe2000bf05070 */
[----:B------:R-:W-:Y:S01]  /*46f0*/  VIADD R98, R95, 0x100 ;  /* 0x000001005f627836 */ /* 0x000fe20000000000 */
[----:B------:R-:W-:Y:S02]  /*4700*/  SEL R28, RZ, 0x1000000, !P5 ;  /* 0x01000000ff1c7807 */ /* 0x000fe40006800000 */
[----:B------:R-:W-:Y:S02]  /*4710*/  ISETP.NE.AND.EX P0, PT, RZ, UR13, PT, P0 ;  /* 0x0000000dff007c0c */ /* 0x000fe4000bf05300 */
[----:B------:R-:W-:Y:S01]  /*4720*/  SEL R29, RZ, 0x10000, !P4 ;  /* 0x00010000ff1d7807 */ /* 0x000fe20006000000 */
[----:B------:R-:W1:Y:S01]  /*4730*/  LDC.64 R78, c[0x0][0x3b0] ;  /* 0x0000ec00ff4e7b82 */ /* 0x000e620000000a00 */
[----:B------:R-:W-:-:S04]  /*4740*/  SEL R30, RZ, 0x100, !P3 ;  /* 0x00000100ff1e7807 */ /* 0x000fc80005800000 */
[----:B------:R-:W-:Y:S02]  /*4750*/  IADD3 R28, PT, PT, R30, R28, R29 ;  /* 0x0000001c1e1c7210 */ /* 0x000fe40007ffe01d */
[----:B------:R-:W-:Y:S01]  /*4760*/  SEL R29, RZ, 0x1, !P2 ;  /* 0x00000001ff1d7807 */ /* 0x000fe20005000000 */
[----:B------:R-:W2:Y:S03]  /*4770*/  @P1 LDC.64 R24, c[0x0][0x3a0] ;  /* 0x0000e800ff181b82 */ /* 0x000ea60000000a00 */
[----:B------:R-:W-:Y:S01]  /*4780*/  IADD3 R39, PT, PT, R28, R29, RZ ;  /* 0x0000001d1c277210 */ /* 0x000fe20007ffe0ff */
[----:B------:R-:W-:-:S04]  /*4790*/  IMAD.WIDE.U32 R28, R98, 0x10, R52 ;  /* 0x00000010621c7825 */ /* 0x000fc800078e0034 */
[C---:B0-----:R-:W-:Y:S01]  /*47a0*/  IMAD.WIDE.U32 R36, R95.reuse, 0x10, R104 ;  /* 0x000000105f247825 */ /* 0x041fe200078e0068 */
[----:B------:R-:W0:Y:S04]  /*47b0*/  @P0 LDC.64 R26, c[0x0][0x398] ;  /* 0x0000e600ff1a0b82 */ /* 0x000e280000000a00 */
[----:B------:R3:W-:Y:S01]  /*47c0*/  STG.E.128 desc[UR10][R36.64], R40 ;  /* 0x0000002824007986 */ /* 0x0007e2000c101d0a */
[----:B-1----:R-:W-:-:S05]  /*47d0*/  IMAD.WIDE.U32 R30, R95, 0x4, R78 ;  /* 0x000000045f1e7825 */ /* 0x002fca00078e004e */
[----:B------:R3:W-:Y:S01]  /*47e0*/  STG.E desc[UR10][R30.64], R39 ;  /* 0x000000271e007986 */ /* 0x0007e2000c10190a */
[----:B--2---:R-:W-:-:S04]  /*47f0*/  @P1 IMAD.WIDE.U32 R32, R98, 0x10, R24 ;  /* 0x0000001062201825 */ /* 0x004fc800078e0018 */
[----:B0-----:R-:W-:Y:S01]  /*4800*/  @P0 IMAD.WIDE.U32 R34, R98, 0x10, R26 ;  /* 0x0000001062220825 */ /* 0x001fe200078e001a */
[----:B---3--:R-:W-:Y:S06]  /*4810*/  @!P0 BRA `(.L_x_12022) ;  /* 0x00000000002c8947 */ /* 0x008fec0003800000 */
        /* <DEDUP_REMOVED lines=11> */
.L_x_12022:
        /* <DEDUP_REMOVED lines=19> */
.L_x_12025:
        /* <DEDUP_REMOVED lines=12> */
.L_x_12026:
        /* <DEDUP_REMOVED lines=42> */
.L_x_12024:
[----:B------:R-:W-:Y:S01]  /*4d60*/  ISETP.NE.AND P3, PT, R29, 0x1, PT ;  /* 0x000000011d00780c */ /* 0x000fe20003f65270 */
[----:B-----5:R-:W-:Y:S01]  /*4d70*/  FMUL.FTZ R35, R24, UR5 ;  /* 0x0000000518237c20 */ /* 0x020fe20008410000 */
        /* <DEDUP_REMOVED lines=14> */
.L_x_12028:
        /* <DEDUP_REMOVED lines=12> */
.L_x_12029:
        /* <DEDUP_REMOVED lines=42> */
.L_x_12027:
        /* <DEDUP_REMOVED lines=14> */
.L_x_12031:
        /* <DEDUP_REMOVED lines=12> */
.L_x_12032:
        /* <DEDUP_REMOVED lines=42> */
.L_x_12030:
        /* <DEDUP_REMOVED lines=16> */
.L_x_12034:
        /* <DEDUP_REMOVED lines=12> */
.L_x_12035:
        /* <DEDUP_REMOVED lines=42> */
.L_x_12033:
        /* <DEDUP_REMOVED lines=14> */
.L_x_12037:
        /* <DEDUP_REMOVED lines=12> */
.L_x_12038:
        /* <DEDUP_REMOVED lines=42> */
.L_x_12036:
[----:B------:R-:W-:Y:S01]  /*5ea0*/  ISETP.NE.AND P5, PT, R29, 0x1, PT ;  /* 0x000000011d00780c */ /* 0x000fe20003fa5270 */
[----:B------:R-:W-:Y:S01]  /*5eb0*/  FMUL.FTZ R26, R26, UR5 ;  /* 0x000000051a1a7c20 */ /* 0x000fe20008410000 */
[----:B------:R-:W-:Y:S01]  /*5ec0*/  I2FP.F32.U32 R24, R25 ;  /* 0x0000001900187245 */ /* 0x000fe20000201000 */
[----:B------:R-:W-:-:S04]  /*5ed0*/  IMAD.MOV.U32 R25, RZ, RZ, R88 ;  /* 0x000000ffff197224 */ /* 0x000fc800078e0058 */
        /* <DEDUP_REMOVED lines=12> */
.L_x_12040:
        /* <DEDUP_REMOVED lines=12> */
.L_x_12041:
        /* <DEDUP_REMOVED lines=42> */
.L_x_12039:
        /* <DEDUP_REMOVED lines=14> */
.L_x_12043:
        /* <DEDUP_REMOVED lines=12> */
.L_x_12044:
        /* <DEDUP_REMOVED lines=42> */
.L_x_12042:
        /* <DEDUP_REMOVED lines=16> */
.L_x_12046:
        /* <DEDUP_REMOVED lines=14> */
.L_x_12047:
        /* <DEDUP_REMOVED lines=42> */
.L_x_12045:
[----:B------:R-:W-:Y:S01]  /*6bc0*/  FMUL.FTZ R24, R48, UR5 ;  /* 0x0000000530187c20 */ /* 0x000fe20008410000 */
[----:B------:R-:W-:Y:S01]  /*6bd0*/  FSETP.GTU.FTZ.AND P6, PT, R34, UR4, PT ;  /* 0x0000000422007c0b */ /* 0x000fe2000bfdc000 */
[----:B------:R-:W-:Y:S01]  /*6be0*/  FMUL.FTZ R29, R49, UR5 ;  /* 0x00000005311d7c20 */ /* 0x000fe20008410000 */
[----:B------:R-:W-:Y:S01]  /*6bf0*/  I2FP.F32.U32 R28, R25 ;  /* 0x00000019001c7245 */ /* 0x000fe20000201000 */
[----:B------:R-:W-:Y:S01]  /*6c00*/  FMUL.FTZ R25, R50, UR5 ;  /* 0x0000000532197c20 */ /* 0x000fe20008410000 */
[----:B------:R-:W-:Y:S01]  /*6c10*/  FSEL R24, R24, RZ, !P6 ;  /* 0x000000ff18187208 */ /* 0x000fe20007000000 */
[----:B------:R-:W-:Y:S01]  /*6c20*/  FMUL.FTZ R39, R51, UR5 ;  /* 0x0000000533277c20 */ /* 0x000fe20008410000 */
[----:B------:R-:W-:Y:S01]  /*6c30*/  SEL R85, RZ, 0x1, P6 ;  /* 0x00000001ff557807 */ /* 0x000fe20003000000 */
[----:B------:R-:W-:Y:S01]  /*6c40*/  FFMA.FTZ R28, R28, R97, 1.1641532182693481445e-10 ;  /* 0x2f0000001c1c7423 */ /* 0x000fe20000010061 */
[----:B------:R-:W-:Y:S02]  /*6c50*/  FSETP.GTU.FTZ.AND P6, PT, R37, UR4, PT ;  /* 0x0000000425007c0b */ /* 0x000fe4000bfdc000 */
[----:B------:R-:W-:-:S02]  /*6c60*/  FSEL R36, R36, RZ, P3 ;  /* 0x000000ff24247208 */ /* 0x000fc40001800000 */
[----:B------:R-:W-:Y:S02]  /*6c70*/  FSEL R37, R29, RZ, !P6 ;  /* 0x000000ff1d257208 */ /* 0x000fe40007000000 */
[----:B------:R-:W-:Y:S02]  /*6c80*/  SEL R84, RZ, 0x1, P6 ;  /* 0x00000001ff547807 */ /* 0x000fe40003000000 */
[----:B------:R-:W-:Y:S01]  /*6c90*/  FSETP.GTU.FTZ.AND P6, PT, R38, UR4, PT ;  /* 0x0000000426007c0b */ /* 0x000fe2000bfdc000 */
[----:B------:R-:W-:Y:S01]  /*6ca0*/  FADD.FTZ R37, R36, R37 ;  /* 0x0000002524257221 */ /* 0x000fe20000010000 */
[----:B------:R-:W-:Y:S02]  /*6cb0*/  FSEL R26, R26, RZ, P4 ;  /* 0x000000ff1a1a7208 */ /* 0x000fe40002000000 */
[----:B------:R-:W-:Y:S01]  /*6cc0*/  FSEL R25, R25, RZ, !P6 ;  /* 0x000000ff19197208 */ /* 0x000fe20007000000 */
[----:B------:R-:W-:Y:S01]  /*6cd0*/  @P1 FADD.FTZ R37, R45, R37 ;  /* 0x000000252d251221 */ /* 0x000fe20000010000 */
[----:B------:R-:W-:-:S02]  /*6ce0*/  SEL R82, RZ, 0x1, P6 ;  /* 0x00000001ff527807 */ /* 0x000fc40003000000 */
[----:B------:R-:W-:Y:S01]  /*6cf0*/  FSETP.GTU.FTZ.AND P6, PT, R28, UR4, PT ;  /* 0x000000041c007c0b */ /* 0x000fe2000bfdc000 */
[----:B------:R-:W-:Y:S01]  /*6d00*/  FADD.FTZ R38, R26, R25 ;  /* 0x000000191a267221 */ /* 0x000fe20000010000 */
[----:B------:R-:W-:Y:S02]  /*6d10*/  FSEL R35, R35, RZ, P2 ;  /* 0x000000ff23237208 */ /* 0x000fe40001000000 */
[----:B------:R-:W-:Y:S01]  /*6d20*/  FSEL R28, R27, RZ, P5 ;  /* 0x000000ff1b1c7208 */ /* 0x000fe20002800000 */
[----:B------:R-:W-:Y:S01]  /*6d30*/  @P1 FADD.FTZ R38, R46, R38 ;  /* 0x000000262e261221 */ /* 0x000fe20000010000 */
[----:B------:R-:W-:Y:S01]  /*6d40*/  FSEL R39, R39, RZ, !P6 ;  /* 0x000000ff27277208 */ /* 0x000fe20007000000 */
[----:B------:R-:W-:Y:S01]  /*6d50*/  FADD.FTZ R36, R35, R24 ;  /* 0x0000001823247221 */ /* 0x000fe20000010000 */
[----:B------:R-:W-:-:S03]  /*6d60*/  SEL R86, RZ, 0x1, P6 ;  /* 0x00000001ff567807 */ /* 0x000fc60003000000 */
[----:B------:R-:W-:Y:S01]  /*6d70*/  FADD.FTZ R39, R39, R28 ;  /* 0x0000001c27277221 */ /* 0x000fe20000010000 */
[----:B------:R-:W-:-:S03]  /*6d80*/  @P1 FADD.FTZ R36, R44, R36 ;  /* 0x000000242c241221 */ /* 0x000fc60000010000 */
[----:B------:R-:W-:Y:S01]  /*6d90*/  @P1 FADD.FTZ R39, R47, R39 ;  /* 0x000000272f271221 */ /* 0x000fe20000010000 */
[----:B------:R-:W-:Y:S06]  /*6da0*/  BRA `(.L_x_12048) ;  /* 0x0000001000907947 */ /* 0x000fec0003800000 */
.L_x_12023:
[----:B------:R-:W-:Y:S01]  /*6db0*/  ISETP.NE.AND P2, PT, R54, 0x1, PT ;  /* 0x000000013600780c */ /* 0x000fe20003f45270 */
[----:B------:R-:W-:Y:S01]  /*6dc0*/  IMAD.MOV.U32 R30, RZ, RZ, 0x2 ;  /* 0x00000002ff1e7424 */ /* 0x000fe200078e00ff */
[----:B------:R-:W-:Y:S01]  /*6dd0*/  MOV R96, R38 ;  /* 0x0000002600607202 */ /* 0x000fe20000000f00 */
[----:B-1----:R-:W-:-:S10]  /*6de0*/  IMAD.MOV.U32 R28, RZ, RZ, R88 ;  /* 0x000000ffff1c7224 */ /* 0x002fd400078e0058 */
        /* <DEDUP_REMOVED lines=11> */
.L_x_12050:
        /* <DEDUP_REMOVED lines=12> */
.L_x_12051:
        /* <DEDUP_REMOVED lines=42> */
.L_x_12049:
        /* <DEDUP_REMOVED lines=15> */
.L_x_12053:
        /* <DEDUP_REMOVED lines=12> */
.L_x_12054:
        /* <DEDUP_REMOVED lines=42> */
.L_x_12052:
        /* <DEDUP_REMOVED lines=15> */
.L_x_12056:
        /* <DEDUP_REMOVED lines=12> */
.L_x_12057:
        /* <DEDUP_REMOVED lines=42> */
.L_x_12055:
        /* <DEDUP_REMOVED lines=15> */
.L_x_12059:
        /* <DEDUP_REMOVED lines=12> */
.L_x_12060:
        /* <DEDUP_REMOVED lines=42> */
.L_x_12058:
        /* <DEDUP_REMOVED lines=16> */
.L_x_12048:
        /* <DEDUP_REMOVED lines=12> */
[----:B------:R-:W-:-:S04]  /*80b0*/  IMAD.WIDE.U32 R28, R99, 0x10, R52 ;  /* 0x00000010631c7825 */ /* 0x000fc800078e0034 */
        /* <DEDUP_REMOVED lines=15> */
.L_x_12061:
        /* <DEDUP_REMOVED lines=19> */
.L_x_12064:
        /* <DEDUP_REMOVED lines=12> */
.L_x_12065:
        /* <DEDUP_REMOVED lines=42> */
.L_x_12063:
        /* <DEDUP_REMOVED lines=16> */
.L_x_12067:
        /* <DEDUP_REMOVED lines=12> */
.L_x_12068:
        /* <DEDUP_REMOVED lines=42> */
.L_x_12066:
        /* <DEDUP_REMOVED lines=14> */
.L_x_12070:
        /* <DEDUP_REMOVED lines=12> */
.L_x_12071:
        /* <DEDUP_REMOVED lines=42> */
.L_x_12069:
        /* <DEDUP_REMOVED lines=16> */
.L_x_12073:
        /* <DEDUP_REMOVED lines=12> */
.L_x_12074:
        /* <DEDUP_REMOVED lines=42> */
.L_x_12072:
        /* <DEDUP_REMOVED lines=14> */
.L_x_12076:
        /* <DEDUP_REMOVED lines=12> */
.L_x_12077:
        /* <DEDUP_REMOVED lines=42> */
.L_x_12075:
        /* <DEDUP_REMOVED lines=16> */
.L_x_12079:
        /* <DEDUP_REMOVED lines=12> */
.L_x_12080:
        /* <DEDUP_REMOVED lines=42> */
.L_x_12078:
        /* <DEDUP_REMOVED lines=14> */
.L_x_12082:
        /* <DEDUP_REMOVED lines=12> */
.L_x_12083:
        /* <DEDUP_REMOVED lines=42> */
.L_x_12081:
        /* <DEDUP_REMOVED lines=16> */
.L_x_12085:
        /* <DEDUP_REMOVED lines=14> */
.L_x_12086:
        /* <DEDUP_REMOVED lines=42> */
.L_x_12084:
        /* <DEDUP_REMOVED lines=23> */
[----:B------:R-:W-:Y:S01]  /*a610*/  FADD.FTZ R32, R32, R27 ;  /* 0x0000001b20207221 */ /* 0x000fe20000010000 */
[----:B------:R-:W-:Y:S01]  /*a620*/  PRMT R82, R28, 0x7610, R82 ;  /* 0x000076101c527816 */ /* 0x000fe20000000052 */
[----:B------:R-:W-:Y:S01]  /*a630*/  @P1 FADD.FTZ R34, R46, R34 ;  /* 0x000000222e221221 */ /* 0x000fe20000010000 */
[----:B------:R-:W-:Y:S01]  /*a640*/  SEL R86, RZ, 0x1, P6 ;  /* 0x00000001ff567807 */ /* 0x000fe20003000000 */
[----:B------:R-:W-:Y:S01]  /*a650*/  FADD.FTZ R35, R26, R29 ;  /* 0x0000001d1a237221 */ /* 0x000fe20000010000 */
[----:B------:R-:W-:Y:S01]  /*a660*/  @P1 FADD.FTZ R33, R45, R33 ;  /* 0x000000212d211221 */ /* 0x000fe20000010000 */
[----:B------:R-:W-:-:S02]  /*a670*/  @P1 FADD.FTZ R32, R44, R32 ;  /* 0x000000202c201221 */ /* 0x000fc40000010000 */
[----:B------:R-:W-:Y:S01]  /*a680*/  @P1 FADD.FTZ R35, R47, R35 ;  /* 0x000000232f231221 */ /* 0x000fe20000010000 */
[----:B------:R-:W-:Y:S06]  /*a690*/  BRA `(.L_x_12087) ;  /* 0x0000001000907947 */ /* 0x000fec0003800000 */
.L_x_12062:
        /* <DEDUP_REMOVED lines=15> */
.L_x_12089:
        /* <DEDUP_REMOVED lines=12> */
.L_x_12090:
        /* <DEDUP_REMOVED lines=42> */
.L_x_12088:
        /* <DEDUP_REMOVED lines=15> */
.L_x_12092:
        /* <DEDUP_REMOVED lines=12> */
.L_x_12093:
        /* <DEDUP_REMOVED lines=42> */
.L_x_12091:
        /* <DEDUP_REMOVED lines=15> */
.L_x_12095:
        /* <DEDUP_REMOVED lines=12> */
.L_x_12096:
        /* <DEDUP_REMOVED lines=42> */
.L_x_12094:
        /* <DEDUP_REMOVED lines=15> */
.L_x_12098:
        /* <DEDUP_REMOVED lines=12> */
.L_x_12099:
        /* <DEDUP_REMOVED lines=42> */
.L_x_12097:
        /* <DEDUP_REMOVED lines=16> */
.L_x_12087:
        /* <DEDUP_REMOVED lines=28> */
.L_x_12100:
        /* <DEDUP_REMOVED lines=19> */
.L_x_12103:
        /* <DEDUP_REMOVED lines=12> */
.L_x_12104:
        /* <DEDUP_REMOVED lines=42> */
.L_x_12102:
        /* <DEDUP_REMOVED lines=16> */
.L_x_12106:
        /* <DEDUP_REMOVED lines=12> */
.L_x_12107:
        /* <DEDUP_REMOVED lines=42> */
.L_x_12105:
        /* <DEDUP_REMOVED lines=14> */
.L_x_12109:
        /* <DEDUP_REMOVED lines=12> */
.L_x_12110:
        /* <DEDUP_REMOVED lines=42> */
.L_x_12108:
        /* <DEDUP_REMOVED lines=16> */
.L_x_12112:
        /* <DEDUP_REMOVED lines=12> */
.L_x_12113:
        /* <DEDUP_REMOVED lines=42> */
.L_x_12111:
        /* <DEDUP_REMOVED lines=14> */
.L_x_12115:
        /* <DEDUP_REMOVED lines=12> */
.L_x_12116:
        /* <DEDUP_REMOVED lines=42> */
.L_x_12114:
        /* <DEDUP_REMOVED lines=16> */
.L_x_12118:
        /* <DEDUP_REMOVED lines=12> */
.L_x_12119:
        /* <DEDUP_REMOVED lines=42> */
.L_x_12117:
        /* <DEDUP_REMOVED lines=14> */
.L_x_12121:
        /* <DEDUP_REMOVED lines=12> */
.L_x_12122:
        /* <DEDUP_REMOVED lines=42> */
.L_x_12120:
        /* <DEDUP_REMOVED lines=16> */
.L_x_12124:
        /* <DEDUP_REMOVED lines=14> */
.L_x_12125:
        /* <DEDUP_REMOVED lines=42> */
.L_x_12123:
        /* <DEDUP_REMOVED lines=19> */
[----:B------:R-:W-:Y:S01]  /*dec0*/  FADD.FTZ R30, R86, R25 ;  /* 0x00000019561e7221 */ /* 0x000fe20000010000 */
[----:B------:R-:W-:Y:S01]  /*ded0*/  FSEL R55, R55, RZ, P2 ;  /* 0x000000ff37377208 */ /* 0x000fe20001000000 */
[----:B------:R-:W-:Y:S01]  /*dee0*/  @P1 FADD.FTZ R29, R45, R29 ;  /* 0x0000001d2d1d1221 */ /* 0x000fe20000010000 */
[----:B------:R-:W-:Y:S01]  /*def0*/  FSEL R94, R94, RZ, P5 ;  /* 0x000000ff5e5e7208 */ /* 0x000fe20002800000 */
[----:B------:R-:W-:Y:S01]  /*df00*/  @P1 FADD.FTZ R30, R46, R30 ;  /* 0x0000001e2e1e1221 */ /* 0x000fe20000010000 */
[----:B------:R-:W-:Y:S01]  /*df10*/  FSEL R31, R31, RZ, !P6 ;  /* 0x000000ff1f1f7208 */ /* 0x000fe20007000000 */
[----:B------:R-:W-:Y:S01]  /*df20*/  FADD.FTZ R28, R55, R28 ;  /* 0x0000001c371c7221 */ /* 0x000fe20000010000 */
[----:B------:R-:W-:-:S02]  /*df30*/  PRMT R85, R26, 0x7610, R85 ;  /* 0x000076101a557816 */ /* 0x000fc40000000055 */
[----:B------:R-:W-:Y:S01]  /*df40*/  PRMT R84, R27, 0x7610, R84 ;  /* 0x000076101b547816 */ /* 0x000fe20000000054 */
[----:B------:R-:W-:Y:S01]  /*df50*/  FADD.FTZ R31, R31, R94 ;  /* 0x0000005e1f1f7221 */ /* 0x000fe20000010000 */
[----:B------:R-:W-:Y:S01]  /*df60*/  SEL R86, RZ, 0x1, P6 ;  /* 0x00000001ff567807 */ /* 0x000fe20003000000 */
[----:B------:R-:W-:Y:S02]  /*df70*/  @P1 FADD.FTZ R28, R44, R28 ;  /* 0x0000001c2c1c1221 */ /* 0x000fe40000010000 */
[----:B------:R-:W-:Y:S01]  /*df80*/  @P1 FADD.FTZ R31, R47, R31 ;  /* 0x0000001f2f1f1221 */ /* 0x000fe20000010000 */
[----:B------:R-:W-:Y:S06]  /*df90*/  BRA `(.L_x_12126) ;  /* 0x0000001000907947 */ /* 0x000fec0003800000 */
.L_x_12101:
        /* <DEDUP_REMOVED lines=15> */
.L_x_12128:
        /* <DEDUP_REMOVED lines=12> */
.L_x_12129:
        /* <DEDUP_REMOVED lines=42> */
.L_x_12127:
        /* <DEDUP_REMOVED lines=15> */
.L_x_12131:
        /* <DEDUP_REMOVED lines=12> */
.L_x_12132:
        /* <DEDUP_REMOVED lines=42> */
.L_x_12130:
        /* <DEDUP_REMOVED lines=15> */
.L_x_12134:
        /* <DEDUP_REMOVED lines=12> */
.L_x_12135:
        /* <DEDUP_REMOVED lines=42> */
.L_x_12133:
        /* <DEDUP_REMOVED lines=15> */
.L_x_12137:
        /* <DEDUP_REMOVED lines=12> */
.L_x_12138:
        /* <DEDUP_REMOVED lines=42> */
.L_x_12136:
        /* <DEDUP_REMOVED lines=16> */
.L_x_12126:
[----:B------:R-:W-:Y:S01]  /*f1e0*/  SEL R54, RZ, 0x1000000, !P5 ;  /* 0x01000000ff367807 */ /* 0x000fe20006800000 */
[C---:B------:R-:W-:Y:S01]  /*f1f0*/  IMAD.WIDE.U32 R110, R100.reuse, 0x10, R104 ;  /* 0x00000010646e7825 */ /* 0x040fe200078e0068 */
[----:B------:R-:W-:Y:S01]  /*f200*/  SEL R55, RZ, 0x10000, !P4 ;  /* 0x00010000ff377807 */ /* 0x000fe20006000000 */
[----:B------:R-:W0:Y:S01]  /*f210*/  @P0 LDC.64 R26, c[0x0][0x398] ;  /* 0x0000e600ff1a0b82 */ /* 0x000e220000000a00 */
[----:B------:R-:W-:Y:S01]  /*f220*/  SEL R94, RZ, 0x100, !P3 ;  /* 0x00000100ff5e7807 */ /* 0x000fe20005800000 */
[----:B------:R-:W-:Y:S01]  /*f230*/  IMAD.WIDE.U32 R102, R100, 0x4, R78 ;  /* 0x0000000464667825 */ /* 0x000fe200078e004e */
[----:B------:R1:W-:Y:S02]  /*f240*/  STG.E.128 desc[UR10][R110.64], R28 ;  /* 0x0000001c6e007986 */ /* 0x0003e4000c101d0a */
[----:B------:R-:W-:Y:S01]  /*f250*/  IADD3 R54, PT, PT, R94, R54, R55 ;  /* 0x000000365e367210 */ /* 0x000fe20007ffe037 */
[----:B------:R-:W-:Y:S01]  /*f260*/  VIADD R101, R95, 0x400 ;  /* 0x000004005f657836 */ /* 0x000fe20000000000 */
        /* <DEDUP_REMOVED lines=19> */
.L_x_12139:
        /* <DEDUP_REMOVED lines=19> */
.L_x_12142:
        /* <DEDUP_REMOVED lines=12> */
.L_x_12143:
        /* <DEDUP_REMOVED lines=42> */
.L_x_12141:
        /* <DEDUP_REMOVED lines=16> */
.L_x_12145:
        /* <DEDUP_REMOVED lines=12> */
.L_x_12146:
        /* <DEDUP_REMOVED lines=42> */
.L_x_12144:
        /* <DEDUP_REMOVED lines=14> */
.L_x_12148:
        /* <DEDUP_REMOVED lines=12> */
.L_x_12149:
        /* <DEDUP_REMOVED lines=42> */
.L_x_12147:
        /* <DEDUP_REMOVED lines=16> */
.L_x_12151:
        /* <DEDUP_REMOVED lines=12> */
.L_x_12152:
        /* <DEDUP_REMOVED lines=41> */
[----:B------:R-:W-:-:S07]  /*10520*/  HFMA2 R24, -RZ, RZ, 0, 0 ;  /* 0x00000000ff187431 */ /* 0x000fce00000001ff */
.L_x_12150:
        /* <DEDUP_REMOVED lines=14> */
.L_x_12154:
        /* <DEDUP_REMOVED lines=12> */
.L_x_12155:
        /* <DEDUP_REMOVED lines=42> */
.L_x_12153:
        /* <DEDUP_REMOVED lines=16> */
.L_x_12157:
        /* <DEDUP_REMOVED lines=12> */
.L_x_12158:
        /* <DEDUP_REMOVED lines=42> */
.L_x_12156:
        /* <DEDUP_REMOVED lines=14> */
.L_x_12160:
        /* <DEDUP_REMOVED lines=12> */
.L_x_12161:
        /* <DEDUP_REMOVED lines=42> */
.L_x_12159:
        /* <DEDUP_REMOVED lines=16> */
.L_x_12163:
        /* <DEDUP_REMOVED lines=14> */
.L_x_12164:
        /* <DEDUP_REMOVED lines=42> */
.L_x_12162:
        /* <DEDUP_REMOVED lines=18> */
[----:B------:R-:W-:Y:S01]  /*117b0*/  FADD.FTZ R26, R106, R25 ;  /* 0x000000196a1a7221 */ /* 0x000fe20000010000 */
[----:B------:R-:W-:Y:S01]  /*117c0*/  FSEL R86, R86, RZ, P2 ;  /* 0x000000ff56567208 */ /* 0x000fe20001000000 */
[----:B------:R-:W-:Y:S01]  /*117d0*/  FADD.FTZ R25, R102, R27 ;  /* 0x0000001b66197221 */ /* 0x000fe20000010000 */
[----:B------:R-:W-:Y:S01]  /*117e0*/  FSEL R85, R108, RZ, P5 ;  /* 0x000000ff6c557208 */ /* 0x000fe20002800000 */
[----:B------:R-:W-:Y:S01]  /*117f0*/  @P1 FADD.FTZ R26, R46, R26 ;  /* 0x0000001a2e1a1221 */ /* 0x000fe20000010000 */
[----:B------:R-:W-:Y:S01]  /*11800*/  FSEL R54, R54, RZ, !P6 ;  /* 0x000000ff36367208 */ /* 0x000fe20007000000 */
[----:B------:R-:W-:Y:S01]  /*11810*/  FADD.FTZ R24, R86, R55 ;  /* 0x0000003756187221 */ /* 0x000fe20000010000 */
[----:B------:R-:W-:Y:S01]  /*11820*/  SEL R86, RZ, 0x1, P6 ;  /* 0x00000001ff567807 */ /* 0x000fe20003000000 */
[----:B------:R-:W-:Y:S02]  /*11830*/  @P1 FADD.FTZ R25, R45, R25 ;  /* 0x000000192d191221 */ /* 0x000fe40000010000 */
[--C-:B------:R-:W-:Y:S01]  /*11840*/  FADD.FTZ R27, R54, R85.reuse ;  /* 0x00000055361b7221 */ /* 0x100fe20000010000 */
[----:B------:R-:W-:Y:S01]  /*11850*/  PRMT R85, R82, 0x7610, R85 ;  /* 0x0000761052557816 */ /* 0x000fe20000000055 */
[----:B------:R-:W-:Y:S01]  /*11860*/  @P1 FADD.FTZ R24, R44, R24 ;  /* 0x000000182c181221 */ /* 0x000fe20000010000 */
[----:B------:R-:W-:Y:S01]  /*11870*/  PRMT R82, R96, 0x7610, R82 ;  /* 0x0000761060527816 */ /* 0x000fe20000000052 */
[----:B------:R-:W-:Y:S01]  /*11880*/  @P1 FADD.FTZ R27, R47, R27 ;  /* 0x0000001b2f1b1221 */ /* 0x000fe20000010000 */
[----:B------:R-:W-:Y:S06]  /*11890*/  BRA `(.L_x_12165) ;  /* 0x0000001000907947 */ /* 0x000fec0003800000 */
.L_x_12140:
        /* <DEDUP_REMOVED lines=15> */
.L_x_12167:
        /* <DEDUP_REMOVED lines=12> */
.L_x_12168:
        /* <DEDUP_REMOVED lines=42> */
.L_x_12166:
        /* <DEDUP_REMOVED lines=15> */
.L_x_12170:
        /* <DEDUP_REMOVED lines=12> */
.L_x_12171:
        /* <DEDUP_REMOVED lines=42> */
.L_x_12169:
[----:B------:R-:W-:Y:S02]  /*12140*/  ISETP.NE.AND P4, PT, R96, 0x1, PT ;  /* 0x000000016000780c */ /* 0x000fe40003f85270 */
        /* <DEDUP_REMOVED lines=14> */
.L_x_12173:
        /* <DEDUP_REMOVED lines=12> */
.L_x_12174:
        /* <DEDUP_REMOVED lines=42> */
.L_x_12172:
        /* <DEDUP_REMOVED lines=15> */
.L_x_12176:
        /* <DEDUP_REMOVED lines=12> */
.L_x_12177:
        /* <DEDUP_REMOVED lines=42> */
.L_x_12175:
        /* <DEDUP_REMOVED lines=16> */
.L_x_12165:
[----:B------:R-:W-:Y:S01]  /*12ae0*/  SEL R96, RZ, 0x1000000, !P5 ;  /* 0x01000000ff607807 */ /* 0x000fe20006800000 */
[----:B------:R-:W-:Y:S01]  /*12af0*/  IMAD.WIDE.U32 R110, R101, 0x10, R104 ;  /* 0x00000010656e7825 */ /* 0x000fe200078e0068 */
[----:B------:R-:W-:Y:S01]  /*12b00*/  SEL R109, RZ, 0x10000, !P4 ;  /* 0x00010000ff6d7807 */ /* 0x000fe20006000000 */
[----:B------:R-:W0:Y:S01]  /*12b10*/  @P0 LDC.64 R106, c[0x0][0x398] ;  /* 0x0000e600ff6a0b82 */ /* 0x000e220000000a00 */
[----:B------:R-:W-:Y:S02]  /*12b20*/  SEL R102, RZ, 0x100, !P3 ;  /* 0x00000100ff667807 */ /* 0x000fe40005800000 */
[----:B------:R1:W-:Y:S02]  /*12b30*/  STG.E.128 desc[UR10][R110.64], R24 ;  /* 0x000000186e007986 */ /* 0x0003e4000c101d0a */
[----:B------:R-:W-:Y:S02]  /*12b40*/  IADD3 R96, PT, PT, R102, R96, R109 ;  /* 0x0000006066607210 */ /* 0x000fe40007ffe06d */
[----:B------:R-:W-:Y:S01]  /*12b50*/  SEL R109, RZ, 0x1, !P2 ;  /* 0x00000001ff6d7807 */ /* 0x000fe20005000000 */
[----:B------:R-:W2:Y:S01]  /*12b60*/  @P1 LDC.64 R54, c[0x0][0x3a0] ;  /* 0x0000e800ff361b82 */ /* 0x000ea20000000a00 */
[----:B------:R-:W-:-:S03]  /*12b70*/  IADD3 R102, PT, PT, R95, 0x500, RZ ;  /* 0x000005005f667810 */ /* 0x000fc60007ffe0ff */
[----:B------:R-:W-:Y:S02]  /*12b80*/  IMAD.IADD R115, R96, 0x1, R109 ;  /* 0x0000000160737824 */ /* 0x000fe400078e026d */
[----:B------:R-:W-:-:S04]  /*12b90*/  IMAD.WIDE.U32 R108, R101, 0x4, R78 ;  /* 0x00000004656c7825 */ /* 0x000fc800078e004e */
[C---:B------:R-:W-:Y:S01]  /*12ba0*/  IMAD.WIDE.U32 R52, R102.reuse, 0x10, R52 ;  /* 0x0000001066347825 */ /* 0x040fe200078e0034 */
[----:B------:R1:W-:Y:S03]  /*12bb0*/  STG.E desc[UR10][R108.64], R115 ;  /* 0x000000736c007986 */ /* 0x0003e6000c10190a */
        /* <DEDUP_REMOVED lines=14> */
.L_x_12178:
[----:B------:R1:W5:Y:S04]  /*12ca0*/  @P0 LDG.E.128 R48, desc[UR10][R106.64] ;  /* 0x0000000a6a300981 */ /* 0x000368000c1e1d00 */
[----:B------:R1:W5:Y:S04]  /*12cb0*/  @P1 LDG.E.128 R44, desc[UR10][R112.64] ;  /* 0x0000000a702c1981 */ /* 0x000368000c1e1d00 */
[----:B0-----:R-:W5:Y:S01]  /*12cc0*/  LDG.E.128 R52, desc[UR10][R52.64] ;  /* 0x0000000a34347981 */ /* 0x001f62000c1e1d00 */
[----:B------:R-:W-:Y:S05]  /*12cd0*/  @!P0 BRA `(.L_x_12179) ;  /* 0x0000002400348947 */ /* 0x000fea0003800000 */
        /* <DEDUP_REMOVED lines=15> */
.L_x_12181:
        /* <DEDUP_REMOVED lines=12> */
.L_x_12182:
        /* <DEDUP_REMOVED lines=41> */
[----:B------:R-:W-:-:S07]  /*13120*/  LOP3.LUT R90, R106, UR38, R85, 0x96, !PT ;  /* 0x000000266a5a7c12 */ /* 0x000fce000f8e9655 */
.L_x_12180:
        /* <DEDUP_REMOVED lines=16> */
.L_x_12184:
        /* <DEDUP_REMOVED lines=12> */
.L_x_12185:
[----:B-1----:R-:W-:Y:S01]  /*132f0*/  IMAD.WIDE.U32 R106, R93, -0x326172a9, RZ ;  /* 0xcd9e8d575d6a7825 */ /* 0x002fe200078e00ff */
        /* <DEDUP_REMOVED lines=41> */
.L_x_12183:
        /* <DEDUP_REMOVED lines=14> */
.L_x_12187:
        /* <DEDUP_REMOVED lines=12> */
.L_x_12188:
        /* <DEDUP_REMOVED lines=42> */
.L_x_12186:
[----:B------:R-:W-:Y:S01]  /*139d0*/  ISETP.NE.AND P4, PT, R84, 0x1, PT ;  /* 0x000000015400780c */ /* 0x000fe20003f85270 */
[----:B-1----:R-:W-:Y:S01]  /*139e0*/  FMUL.FTZ R106, R53, UR5 ;  /* 0x00000005356a7c20 */ /* 0x002fe20008410000 */
        /* <DEDUP_REMOVED lines=14> */
.L_x_12190:
        /* <DEDUP_REMOVED lines=12> */
.L_x_12191:
        /* <DEDUP_REMOVED lines=42> */
.L_x_12189:
        /* <DEDUP_REMOVED lines=14> */
.L_x_12193:
        /* <DEDUP_REMOVED lines=12> */
.L_x_12194:
        /* <DEDUP_REMOVED lines=42> */
.L_x_12192:
        /* <DEDUP_REMOVED lines=16> */
.L_x_12196:
        /* <DEDUP_REMOVED lines=12> */
.L_x_12197:
        /* <DEDUP_REMOVED lines=42> */
.L_x_12195:
        /* <DEDUP_REMOVED lines=14> */
.L_x_12199:
        /* <DEDUP_REMOVED lines=12> */
.L_x_12200:
        /* <DEDUP_REMOVED lines=42> */
.L_x_12198:
        /* <DEDUP_REMOVED lines=16> */
.L_x_12202:
        /* <DEDUP_REMOVED lines=14> */
.L_x_12203:
        /* <DEDUP_REMOVED lines=42> */
.L_x_12201:
        /* <DEDUP_REMOVED lines=24> */
[--C-:B------:R-:W-:Y:S01]  /*15110*/  FADD.FTZ R52, R86, R85.reuse ;  /* 0x0000005556347221 */ /* 0x100fe20000010000 */
[----:B------:R-:W-:Y:S01]  /*15120*/  PRMT R85, R84, 0x7610, R85 ;  /* 0x0000761054557816 */ /* 0x000fe20000000055 */
[----:B------:R-:W-:Y:S01]  /*15130*/  @P1 FADD.FTZ R53, R45, R53 ;  /* 0x000000352d351221 */ /* 0x000fe20000010000 */
[----:B------:R-:W-:Y:S01]  /*15140*/  PRMT R84, R103, 0x7610, R84 ;  /* 0x0000761067547816 */ /* 0x000fe20000000054 */
[----:B------:R-:W-:Y:S01]  /*15150*/  FADD.FTZ R55, R82, R109 ;  /* 0x0000006d52377221 */ /* 0x000fe20000010000 */
[----:B------:R-:W-:Y:S01]  /*15160*/  PRMT R82, R97, 0x7610, R82 ;  /* 0x0000761061527816 */ /* 0x000fe20000000052 */
[----:B------:R-:W-:Y:S01]  /*15170*/  @P1 FADD.FTZ R52, R44, R52 ;  /* 0x000000342c341221 */ /* 0x000fe20000010000 */
[----:B------:R-:W-:Y:S01]  /*15180*/  SEL R86, RZ, 0x1, P6 ;  /* 0x00000001ff567807 */ /* 0x000fe20003000000 */
[----:B------:R-:W-:Y:S01]  /*15190*/  @P1 FADD.FTZ R55, R47, R55 ;  /* 0x000000372f371221 */ /* 0x000fe20000010000 */
[----:B------:R-:W-:Y:S06]  /*151a0*/  BRA `(.L_x_12204) ;  /* 0x0000001000907947 */ /* 0x000fec0003800000 */
.L_x_12179:
        /* <DEDUP_REMOVED lines=15> */
.L_x_12206:
        /* <DEDUP_REMOVED lines=12> */
.L_x_12207:
        /* <DEDUP_REMOVED lines=42> */
.L_x_12205:
        /* <DEDUP_REMOVED lines=15> */
.L_x_12209:
        /* <DEDUP_REMOVED lines=12> */
.L_x_12210:
        /* <DEDUP_REMOVED lines=42> */
.L_x_12208:
        /* <DEDUP_REMOVED lines=15> */
.L_x_12212:
        /* <DEDUP_REMOVED lines=12> */
.L_x_12213:
        /* <DEDUP_REMOVED lines=42> */
.L_x_12211:
[----:B------:R-:W-:Y:S01]  /*15ea0*/  ISETP.NE.AND P5, PT, R106, 0x1, PT ;  /* 0x000000016a00780c */ /* 0x000fe20003fa5270 */
[----:B------:R-:W-:Y:S01]  /*15eb0*/  IMAD.MOV.U32 R103, RZ, RZ, R88 ;  /* 0x000000ffff677224 */ /* 0x000fe200078e0058 */
[----:B------:R-:W-:-:S05]  /*15ec0*/  I2FP.F32.U32 R94, R94 ;  /* 0x0000005e005e7245 */ /* 0x000fca0000201000 */
[----:B------:R-:W-:-:S05]  /*15ed0*/  FFMA.FTZ R94, R94, R97, 1.1641532182693481445e-10 ;  /* 0x2f0000005e5e7423 */ /* 0x000fca0000010061 */
[----:B------:R-:W-:Y:S01]  /*15ee0*/  FSETP.LE.FTZ.AND P4, PT, R94, UR4, PT ;  /* 0x000000045e007c0b */ /* 0x000fe2000bf93000 */
[----:B------:R-:W-:Y:S01]  /*15ef0*/  HFMA2 R94, -RZ, RZ, 0, 1.1920928955078125e-07 ;  /* 0x00000002ff5e7431 */ /* 0x000fe200000001ff */
        /* <DEDUP_REMOVED lines=9> */
.L_x_12215:
        /* <DEDUP_REMOVED lines=12> */
.L_x_12216:
        /* <DEDUP_REMOVED lines=42> */
.L_x_12214:
        /* <DEDUP_REMOVED lines=16> */
.L_x_12204:
[----:B------:R-:W-:Y:S01]  /*163f0*/  FADD.FTZ R106, RZ, R40 ;  /* 0x00000028ff6a7221 */ /* 0x000fe20000010000 */
[----:B------:R-:W-:Y:S01]  /*16400*/  SEL R103, RZ, 0x100, !P3 ;  /* 0x00000100ff677807 */ /* 0x000fe20005800000 */
[----:B------:R-:W-:Y:S01]  /*16410*/  IMAD.WIDE.U32 R104, R102, 0x10, R104 ;  /* 0x0000001066687825 */ /* 0x000fe200078e0068 */
[----:B------:R-:W-:-:S03]  /*16420*/  SEL R108, RZ, 0x1, !P2 ;  /* 0x00000001ff6c7807 */ /* 0x000fc60005000000 */
        /* <DEDUP_REMOVED lines=24> */
[----:B------:R-:W-:-:S03]  /*165b0*/  IADD3 R97, PT, PT, R103, R97, R106 ;  /* 0x0000006167617210 */ /* 0x000fc60007ffe06a */
[----:B------:R-:W-:Y:S01]  /*165c0*/  FADD.FTZ R103, R110, R53 ;  /* 0x000000356e677221 */ /* 0x000fe20000010000 */
[----:B------:R-:W-:-:S03]  /*165d0*/  IADD3 R97, PT, PT, R97, R108, RZ ;  /* 0x0000006c61617210 */ /* 0x000fc60007ffe0ff */
[----:B------:R-:W-:Y:S02]  /*165e0*/  FADD.FTZ R106, R103, R54 ;  /* 0x00000036676a7221 */ /* 0x000fe40000010000 */
[----:B------:R0:W-:Y:S02]  /*165f0*/  STG.E desc[UR10][R78.64], R97 ;  /* 0x000000614e007986 */ /* 0x0001e4000c10190a */
[----:B------:R-:W-:Y:S01]  /*16600*/  FADD.FTZ R106, R106, R55 ;  /* 0x000000376a6a7221 */ /* 0x000fe20000010000 */
[----:B------:R-:W-:Y:S06]  /*16610*/  @!P0 BRA `(.L_x_12217) ;  /* 0x00000000002c8947 */ /* 0x000fec0003800000 */
[----:B0-----:R-:W0:Y:S01]  /*16620*/  LDC.64 R78, c[0x0][0x3b8] ;  /* 0x0000ee00ff4e7b82 */ /* 0x001e220000000a00 */
        /* <DEDUP_REMOVED lines=10> */
.L_x_12217:
        /* <DEDUP_REMOVED lines=80> */
.L_x_12219:
[----:B------:R-:W-:Y:S05]  /*16bd0*/  BSYNC.RECONVERGENT B0 ;  /* 0x0000000000007941 */ /* 0x000fea0003800200 */
.L_x_12218:
        /* <DEDUP_REMOVED lines=14> */
.L_x_12221:
[----:B------:R-:W-:Y:S05]  /*16cc0*/  BSYNC.RECONVERGENT B0 ;  /* 0x0000000000007941 */ /* 0x000fea0003800200 */
.L_x_12220:
[----:B------:R-:W1:Y:S01]  /*16cd0*/  SHFL.DOWN PT, R106, R105, 0x4, 0x1f ;  /* 0x08801f00696a7f89 */ /* 0x000e6200000e0000 */
[----:B------:R-:W-:Y:S01]  /*16ce0*/  ISETP.NE.AND P1, PT, R97, RZ, PT ;  /* 0x000000ff6100720c */ /* 0x000fe20003f25270 */
[----:B------:R-:W2:Y:S01]  /*16cf0*/  LDC.64 R118, c[0x0][0x428] ;  /* 0x00010a00ff767b82 */ /* 0x000ea20000000a00 */
[----:B------:R-:W-:Y:S01]  /*16d00*/  ISETP.NE.AND P2, PT, RZ, UR39, PT ;  /* 0x00000027ff007c0c */ /* 0x000fe2000bf45270 */
[----:B0-----:R-:W0:Y:S01]  /*16d10*/  SHFL.DOWN PT, R107, R78, 0x4, 0x1f ;  /* 0x08801f004e6b7f89 */ /* 0x001e2200000e0000 */
[----:B------:R-:W-:Y:S01]  /*16d20*/  IMAD.U32 R123, RZ, RZ, UR18 ;  /* 0x00000012ff7b7e24 */ /* 0x000fe2000f8e00ff */
[----:B------:R-:W-:Y:S02]  /*16d30*/  UPLOP3.LUT UP1, UPT, UPT, UPT, UP1, 0x40, 0x4 ;  /* 0x000000000004789c */ /* 0x000fe40003f2e810 */
[----:B------:R-:W3:Y:S06]  /*16d40*/  SHFL.DOWN PT, R108, R79, 0x4, 0x1f ;  /* 0x08801f004f6c7f89 */ /* 0x000eec00000e0000 */
[----:B------:R-:W4:Y:S01]  /*16d50*/  @!P1 LDC.64 R120, c[0x0][0x3c8] ;  /* 0x0000f200ff789b82 */ /* 0x000f220000000a00 */
        /* <DEDUP_REMOVED lines=8> */
[----:B---3--:R-:W-:Y:S01]  /*16de0*/  FADD.FTZ R108, R108, R79 ;  /* 0x0000004f6c6c7221 */ /* 0x008fe20000010000 */
[----:B------:R-:W-:Y:S02]  /*16df0*/  FFMA.FTZ R114, R106, R78, R111 ;  /* 0x0000004e6a727223 */ /* 0x000fe4000001006f */
        /* <DEDUP_REMOVED lines=10> */
[----:B------:R-:W3:Y:S01]  /*16ea0*/  MUFU.RCP R79, R78 ;  /* 0x0000004e004f7308 */ /* 0x000ee20000001000 */
[----:B------:R-:W5:Y:S01]  /*16eb0*/  SHFL.DOWN PT, R109, R110, 0x1, 0x1f ;  /* 0x08201f006e6d7f89 */ /* 0x000f6200000e0000 */
[----:B0-----:R-:W-:Y:S01]  /*16ec0*/  FMUL.FTZ R103, R114, R108 ;  /* 0x0000006c72677220 */ /* 0x001fe20000410000 */
[----:B------:R-:W-:-:S03]  /*16ed0*/  FADD.FTZ R114, R105, -R114 ;  /* 0x8000007269727221 */ /* 0x000fc60000010000 */
[----:B------:R-:W-:Y:S01]  /*16ee0*/  FFMA.FTZ R112, R104, R105, R103 ;  /* 0x0000006968707223 */ /* 0x000fe20000010067 */
[----:B------:R-:W-:Y:S01]  /*16ef0*/  FMUL.FTZ R103, R114, R114 ;  /* 0x0000007272677220 */ /* 0x000fe20000410000 */
[----:B-1----:R-:W-:Y:S02]  /*16f00*/  FADD.FTZ R106, R107, R106 ;  /* 0x0000006a6b6a7221 */ /* 0x002fe40000010000 */
[----:B---3--:R-:W-:Y:S01]  /*16f10*/  FMUL.FTZ R105, R79, R112 ;  /* 0x000000704f697220 */ /* 0x008fe20000410000 */
[----:B------:R-:W-:Y:S01]  /*16f20*/  FMUL.FTZ R103, R104, R103 ;  /* 0x0000006768677220 */ /* 0x000fe20000410000 */
[-C--:B-----5:R-:W-:Y:S01]  /*16f30*/  IADD3 R107, PT, PT, R110, R109.reuse, RZ ;  /* 0x0000006d6e6b7210 */ /* 0x0a0fe20007ffe0ff */
[----:B------:R-:W0:Y:S01]  /*16f40*/  @!P1 LDC.64 R112, c[0x0][0x3c0] ;  /* 0x0000f000ff709b82 */ /* 0x000e220000000a00 */
[----:B------:R-:W-:Y:S01]  /*16f50*/  I2FP.F32.S32 R109, R109 ;  /* 0x0000006d006d7245 */ /* 0x000fe20000201400 */
[----:B------:R-:W1:Y:S01]  /*16f60*/  SHFL.DOWN PT, R104, R105, 0x1, 0x1f ;  /* 0x08201f0069687f89 */ /* 0x000e6200000e0000 */
[----:B------:R-:W-:Y:S01]  /*16f70*/  FMUL.FTZ R103, R103, R108 ;  /* 0x0000006c67677220 */ /* 0x000fe20000410000 */
[----:B------:R-:W-:-:S03]  /*16f80*/  I2FP.F32.S32 R107, R107 ;  /* 0x0000006b006b7245 */ /* 0x000fc60000201400 */
[----:B------:R-:W-:-:S03]  /*16f90*/  FFMA.FTZ R103, R79, R103, R106 ;  /* 0x000000674f677223 */ /* 0x000fc6000001006a */
[----:B------:R-:W3:Y:S02]  /*16fa0*/  MUFU.RCP R107, R107 ;  /* 0x0000006b006b7308 */ /* 0x000ee40000001000 */
[----:B------:R-:W5:Y:S01]  /*16fb0*/  SHFL.DOWN PT, R106, R103, 0x1, 0x1f ;  /* 0x08201f00676a7f89 */ /* 0x000f6200000e0000 */
[----:B0-----:R-:W-:-:S04]  /*16fc0*/  @!P1 IMAD.WIDE R122, R123, 0x4, R112 ;  /* 0x000000047b7a9825 */ /* 0x001fc800078e0270 */
[----:B-1----:R-:W-:Y:S01]  /*16fd0*/  FADD.FTZ R79, R105, -R104 ;  /* 0x80000068694f7221 */ /* 0x002fe20000010000 */
[----:B------:R-:W-:-:S03]  /*16fe0*/  FMUL.FTZ R111, R104, R109 ;  /* 0x0000006d686f7220 */ /* 0x000fc60000410000 */
[----:B------:R-:W-:Y:S01]  /*16ff0*/  FMUL.FTZ R79, R79, R79 ;  /* 0x0000004f4f4f7220 */ /* 0x000fe20000410000 */
[----:B------:R-:W-:-:S03]  /*17000*/  FFMA.FTZ R104, R78, R105, R111 ;  /* 0x000000694e687223 */ /* 0x000fc6000001006f */
[----:B------:R-:W-:Y:S01]  /*17010*/  FMUL.FTZ R79, R78, R79 ;  /* 0x0000004f4e4f7220 */ /* 0x000fe20000410000 */
[----:B---3--:R-:W-:Y:S01]  /*17020*/  FMUL.FTZ R78, R107, R104 ;  /* 0x000000686b4e7220 */ /* 0x008fe20000410000 */
[----:B-----5:R-:W-:Y:S02]  /*17030*/  FADD.FTZ R106, R103, R106 ;  /* 0x0000006a676a7221 */ /* 0x020fe40000010000 */
[----:B------:R-:W-:Y:S01]  /*17040*/  FMUL.FTZ R79, R79, R109 ;  /* 0x0000006d4f4f7220 */ /* 0x000fe20000410000 */
[----:B------:R-:W0:Y:S02]  /*17050*/  LDC R103, c[0x0][0x448] ;  /* 0x00011200ff677b82 */ /* 0x000e240000000800 */
[----:B------:R-:W1:Y:S01]  /*17060*/  SHFL.IDX PT, R78, R78, RZ, 0x1f ;  /* 0x00001fff4e4e7589 */ /* 0x000e6200000e0000 */
[----:B------:R-:W-:-:S06]  /*17070*/  FFMA.FTZ R106, R107, R79, R106 ;  /* 0x0000004f6b6a7223 */ /* 0x000fcc000001006a */
[----:B------:R-:W0:Y:S01]  /*17080*/  SHFL.IDX PT, R106, R106, RZ, 0x1f ;  /* 0x00001fff6a6a7589 */ /* 0x000e2200000e0000 */
[C---:B-1----:R-:W-:Y:S01]  /*17090*/  FMUL.FTZ R104, R78.reuse, R78 ;  /* 0x0000004e4e687220 */ /* 0x042fe20000410000 */
[----:B------:R-:W-:Y:S02]  /*170a0*/  FSEL R79, R78, RZ, !P2 ;  /* 0x000000ff4e4f7208 */ /* 0x000fe40005000000 */
[----:B------:R1:W-:Y:S02]  /*170b0*/  @!P1 STG.E desc[UR10][R122.64], R78 ;  /* 0x0000004e7a009986 */ /* 0x0003e4000c10190a */
[----:B------:R-:W-:Y:S01]  /*170c0*/  FSEL R104, R104, RZ, P2 ;  /* 0x000000ff68687208 */ /* 0x000fe20001000000 */
[C---:B------:R-:W-:Y:S01]  /*170d0*/  FADD.FTZ R108, -R79.reuse, R25 ;  /* 0x000000194f6c7221 */ /* 0x040fe20000010100 */
[----:B0-----:R-:W-:Y:S01]  /*170e0*/  FFMA.FTZ R103, R106, UR20, R103 ;  /* 0x000000146a677c23 */ /* 0x001fe20008010067 */
[----:B------:R-:W-:Y:S01]  /*170f0*/  MOV R25, UR18 ;  /* 0x0000001200197c02 */ /* 0x000fe20008000f00 */
[C---:B------:R-:W-:Y:S01]  /*17100*/  FADD.FTZ R40, -R79.reuse, R40 ;  /* 0x000000284f287221 */ /* 0x040fe20000010100 */
[----:B------:R-:W-:Y:S01]  /*17110*/  FADD.FTZ R41, -R79, R41 ;  /* 0x000000294f297221 */ /* 0x000fe20000010100 */
[----:B------:R-:W-:Y:S01]  /*17120*/  FADD.FTZ R103, R103, R104 ;  /* 0x0000006867677221 */ /* 0x000fe20000010000 */
[C---:B------:R-:W-:Y:S01]  /*17130*/  FADD.FTZ R104, -R79.reuse, R29 ;  /* 0x0000001d4f687221 */ /* 0x040fe20000010100 */
[C---:B------:R-:W-:Y:S01]  /*17140*/  FADD.FTZ R42, -R79.reuse, R42 ;  /* 0x0000002a4f2a7221 */ /* 0x040fe20000010100 */
[C---:B------:R-:W-:Y:S01]  /*17150*/  FADD.FTZ R43, -R79.reuse, R43 ;  /* 0x0000002b4f2b7221 */ /* 0x040fe20000010100 */
[----:B------:R-:W0:Y:S01]  /*17160*/  MUFU.RSQ R29, R103 ;  /* 0x00000067001d7308 */ /* 0x000e220000001400 */
[----:B------:R-:W-:Y:S01]  /*17170*/  FADD.FTZ R34, -R79, R34 ;  /* 0x000000224f227221 */ /* 0x000fe20000010100 */
[----:B----4-:R-:W-:-:S04]  /*17180*/  @!P1 IMAD.WIDE R120, R25, 0x4, R120 ;  /* 0x0000000419789825 */ /* 0x010fc800078e0278 */
        /* <DEDUP_REMOVED lines=31> */
[----:B--2---:R-:W-:-:S04]  /*17380*/  IMAD.WIDE.U32 R114, R95, 0x10, R118 ;  /* 0x000000105f727825 */ /* 0x004fc800078e0076 */
[----:B------:R-:W-:Y:S01]  /*17390*/  FFMA.FTZ R36, R25, R83, R80 ;  /* 0x0000005319247223 */ /* 0x000fe20000010050 */
[----:B------:R-:W-:Y:S01]  /*173a0*/  FFMA.FTZ R37, R41, R81, R12 ;  /* 0x0000005129257223 */ /* 0x000fe2000001000c */
[----:B------:R-:W-:Y:S01]  /*173b0*/  FFMA.FTZ R38, R27, R65, R76 ;  /* 0x000000411b267223 */ /* 0x000fe2000001004c */
[----:B------:R-:W-:Y:S01]  /*173c0*/  FFMA.FTZ R39, R40, R66, R11 ;  /* 0x0000004228277223 */ /* 0x000fe2000001000b */
[C---:B-1----:R-:W-:Y:S01]  /*173d0*/  FMUL.FTZ R78, R29.reuse, R28 ;  /* 0x0000001c1d4e7220 */ /* 0x042fe20000410000 */
        /* <DEDUP_REMOVED lines=10> */
[----:B------:R-:W-:-:S04]  /*17480*/  IMAD.WIDE.U32 R108, R98, 0x10, R118 ;  /* 0x00000010626c7825 */ /* 0x000fc800078e0076 */
[----:B------:R-:W-:Y:S01]  /*17490*/  FFMA.FTZ R24, R42, R64, R77 ;  /* 0x000000402a187223 */ /* 0x000fe2000001004d */
[----:B------:R-:W-:Y:S01]  /*174a0*/  FFMA.FTZ R25, R31, R61, R10 ;  /* 0x0000003d1f197223 */ /* 0x000fe2000001000a */
[----:B------:R-:W-:Y:S01]  /*174b0*/  FFMA.FTZ R26, R43, R63, R74 ;  /* 0x0000003f2b1a7223 */ /* 0x000fe2000001004a */
[----:B------:R-:W-:Y:S01]  /*174c0*/  FFMA.FTZ R27, R116, R62, R9 ;  /* 0x0000003e741b7223 */ /* 0x000fe20000010009 */
[----:B------:R-:W-:-:S04]  /*174d0*/  IMAD.WIDE.U32 R98, R99, 0x10, R118 ;  /* 0x0000001063627825 */ /* 0x000fc800078e0076 */
[----:B------:R-:W-:Y:S01]  /*174e0*/  FFMA.FTZ R28, R32, R60, R75 ;  /* 0x0000003c201c7223 */ /* 0x000fe2000001004b */
[----:B------:R-:W-:Y:S01]  /*174f0*/  FFMA.FTZ R30, R53, R59, R72 ;  /* 0x0000003b351e7223 */ /* 0x000fe20000010048 */
[----:B------:R-:W-:Y:S01]  /*17500*/  FFMA.FTZ R31, R34, R58, R7 ;  /* 0x0000003a221f7223 */ /* 0x000fe20000010007 */
[----:B------:R-:W-:Y:S01]  /*17510*/  IMAD.WIDE.U32 R112, R100, 0x10, R118 ;  /* 0x0000001064707825 */ /* 0x000fe200078e0076 */
[----:B------:R1:W-:Y:S03]  /*17520*/  STG.E.128 desc[UR10][R114.64], R36 ;  /* 0x0000002472007986 */ /* 0x0003e6000c101d0a */
[----:B0-----:R-:W-:Y:S01]  /*17530*/  FFMA.FTZ R29, R33, R57, R8 ;  /* 0x00000039211d7223 */ /* 0x001fe20000010008 */
        /* <DEDUP_REMOVED lines=10> */
[----:B------:R0:W-:Y:S01]  /*175e0*/  STG.E.128 desc[UR10][R108.64], R24 ;  /* 0x000000186c007986 */ /* 0x0001e2000c101d0a */
[----:B------:R-:W-:-:S03]  /*175f0*/  UIADD3 UR18, UPT, UPT, UR18, UR16, URZ ;  /* 0x0000001012127290 */ /* 0x000fc6000fffe0ff */
[----:B------:R0:W-:Y:S01]  /*17600*/  STG.E.128 desc[UR10][R98.64], R28 ;  /* 0x0000001c62007986 */ /* 0x0001e2000c101d0a */
[----:B------:R-:W-:Y:S01]  /*17610*/  UISETP.GE.AND UP0, UPT, UR18, UR17, UPT ;  /* 0x000000111200728c */ /* 0x000fe2000bf06270 */
[----:B-1----:R-:W-:Y:S01]  /*17620*/  FFMA.FTZ R36, R104, R20, R71 ;  /* 0x0000001468247223 */ /* 0x002fe20000010047 */
[----:B------:R-:W-:Y:S01]  /*17630*/  FFMA.FTZ R37, R79, R17, R4 ;  /* 0x000000114f257223 */ /* 0x000fe20000010004 */
[----:B------:R-:W-:Y:S01]  /*17640*/  FFMA.FTZ R38, R103, R19, R68 ;  /* 0x0000001367267223 */ /* 0x000fe20000010044 */
[----:B------:R-:W-:Y:S01]  /*17650*/  FFMA.FTZ R39, R110, R18, R3 ;  /* 0x000000126e277223 */ /* 0x000fe20000010003 */
[----:B------:R0:W-:Y:S04]  /*17660*/  STG.E.128 desc[UR10][R112.64], R32 ;  /* 0x0000002070007986 */ /* 0x0001e8000c101d0a */
[----:B------:R0:W-:Y:S04]  /*17670*/  STG.E.128 desc[UR10][R100.64], R36 ;  /* 0x0000002464007986 */ /* 0x0001e8000c101d0a */
[----:B------:R0:W-:Y:S01]  /*17680*/  STG.E.128 desc[UR10][R118.64], R40 ;  /* 0x0000002876007986 */ /* 0x0001e2000c101d0a */
[----:B------:R-:W-:Y:S05]  /*17690*/  BRA.U !UP0, `(.L_x_12222) ;  /* 0xfffffe9908047547 */ /* 0x000fea000b83ffff */
[----:B------:R-:W-:Y:S05]  /*176a0*/  EXIT ;  /* 0x000000000000794d */ /* 0x000fea0003800000 */
.L_x_12223:
        /* <DEDUP_REMOVED lines=13> */
.L_x_13735:


//--------------------- .text._ZN10layer_norm31ln_parallel_residual_fwd_kernelINS_13Kernel_traitsIfffffjLj6144ELj1ELj1ELj8ELj16ENS_18Kernel_traits_baseILj6144EfffffjLj256EEEEELb0ELb0ELb0EEEvNS_9FwdParamsE --------------------------
	.section	.text._ZN10layer_norm31ln_parallel_residual_fwd_kernelINS_13Kernel_traitsIfffffjLj6144ELj1ELj1ELj8ELj16ENS_18Kernel_traits_baseILj6144EfffffjLj256EEEEELb0ELb0ELb0EEEvNS_9FwdParamsE,"ax",@progbits
	.align	128
        .global         _ZN10layer_norm31ln_parallel_residual_fwd_kernelINS_13Kernel_traitsIfffffjLj6144ELj1ELj1ELj8ELj16ENS_18Kernel_traits_baseILj6144EfffffjLj256EEEEELb0ELb0ELb0EEEvNS_9FwdParamsE
        .type           _ZN10layer_norm31ln_parallel_residual_fwd_kernelINS_13Kernel_traitsIfffffjLj6144ELj1ELj1ELj8ELj16ENS_18Kernel_traits_baseILj6144EfffffjLj256EEEEELb0ELb0ELb0EEEvNS_9FwdParamsE,@function
        .size           _ZN10layer_norm31ln_parallel_residual_fwd_kernelINS_13Kernel_traitsIfffffjLj6144ELj1ELj1ELj8ELj16ENS_18Kernel_traits_baseILj6144EfffffjLj256EEEEELb0ELb0ELb0EEEvNS_9FwdParamsE,(.L_x_13736 - _ZN10layer_norm31ln_parallel_residual_fwd_kernelINS_13Kernel_traitsIfffffjLj6144ELj1ELj1ELj8ELj16ENS_18Kernel_traits_baseILj6144EfffffjLj256EEEEELb0ELb0ELb0EEEvNS_9FwdParamsE)
        .other          _ZN10layer_norm31ln_parallel_residual_fwd_kernelINS_13Kernel_traitsIfffffjLj6144ELj1ELj1ELj8ELj16ENS_18Kernel_traits_baseILj6144EfffffjLj256EEEEELb0ELb0ELb0EEEvNS_9FwdParamsE,@"STO_CUDA_ENTRY STV_DEFAULT"
_ZN10layer_norm31ln_parallel_residual_fwd_kernelINS_13Kernel_traitsIfffffjLj6144ELj1ELj1ELj8ELj16ENS_18Kernel_traits_baseILj6144EfffffjLj256EEEEELb0ELb0ELb0EEEvNS_9FwdParamsE:
.text._ZN10layer_norm31ln_parallel_residual_fwd_kernelINS_13Kernel_traitsIfffffjLj6144ELj1ELj1ELj8ELj16ENS_18Kernel_traits_baseILj6144EfffffjLj256EEEEELb0ELb0ELb0EEEvNS_9FwdParamsE:
        /* <DEDUP_REMOVED lines=33> */
[----:B------:R-:W5:Y:S05]  /*0210*/  @P0 LDG.E.128 R4, desc[UR6][R44.64] ;  /* 0x000000062c040981 */ /* 0x000f6a000c1e1d00 */
[----:B------:R-:W1:Y:S01]  /*0220*/  LDC.64 R54, c[0x0][0x3d8] ;  /* 0x0000f600ff367b82 */ /* 0x000e620000000a00 */
[C---:B--2---:R-:W-:Y:S01]  /*0230*/  @P1 IMAD.WIDE.U32 R48, R84.reuse, 0x10, R48 ;  /* 0x0000001054301825 */ /* 0x044fe200078e0030 */
[----:B------:R2:W5:Y:S04]  /*0240*/  @P0 LDG.E.128 R8, desc[UR6][R46.64] ;  /* 0x000000062e080981 */ /* 0x000568000c1e1d00 */
[----:B------:R-:W5:Y:S02]  /*0250*/  @P1 LDG.E.128 R12, desc[UR6][R48.64] ;  /* 0x00000006300c1981 */ /* 0x000f64000c1e1d00 */
[----:B------:R-:W4:Y:S01]  /*0260*/  LDC.64 R56, c[0x0][0x3d0] ;  /* 0x0000f400ff387b82 */ /* 0x000f220000000a00 */
[C---:B---3--:R-:W-:Y:S01]  /*0270*/  @P1 IMAD.WIDE.U32 R50, R84.reuse, 0x10, R50 ;  /* 0x0000001054321825 */ /* 0x048fe200078e0032 */
[----:B------:R-:W-:-:S04]  /*0280*/  @P1 IADD3 R84, PT, PT, R84, 0x100, RZ ;  /* 0x0000010054541810 */ /* 0x000fc80007ffe0ff */
[----:B------:R3:W5:Y:S02]  /*0290*/  @P1 LDG.E.128 R16, desc[UR6][R50.64] ;  /* 0x0000000632101981 */ /* 0x000764000c1e1d00 */
[----:B------:R-:W2:Y:S01]  /*02a0*/  LDC.64 R58, c[0x0][0x3d8] ;  /* 0x0000f600ff3a7b82 */ /* 0x000ea20000000a00 */
[----:B0-----:R-:W-:-:S07]  /*02b0*/  @P2 IMAD.WIDE.U32 R52, R84, 0x10, R52 ;  /* 0x0000001054342825 */ /* 0x001fce00078e0034 */
[----:B------:R-:W0:Y:S01]  /*02c0*/  LDC.64 R60, c[0x0][0x3d0] ;  /* 0x0000f400ff3c7b82 */ /* 0x000e220000000a00 */
[C---:B-1----:R-:W-:Y:S01]  /*02d0*/  @P2 IMAD.WIDE.U32 R54, R84.reuse, 0x10, R54 ;  /* 0x0000001054362825 */ /* 0x042fe200078e0036 */
[----:B------:R-:W-:Y:S01]  /*02e0*/  @P2 IADD3 R84, PT, PT, R84, 0x100, RZ ;  /* 0x0000010054542810 */ /* 0x000fe20007ffe0ff */
[----:B------:R-:W5:Y:S05]  /*02f0*/  @P2 LDG.E.128 R20, desc[UR6][R52.64] ;  /* 0x0000000634142981 */ /* 0x000f6a000c1e1d00 */
[----:B------:R-:W1:Y:S01]  /*0300*/  LDC.64 R62, c[0x0][0x3d8] ;  /* 0x0000f600ff3e7b82 */ /* 0x000e620000000a00 */
[----:B------:R-:W-:Y:S01]  /*0310*/  ISETP.GE.U32.AND P1, PT, R3, 0x600, PT ;  /* 0x000006000300780c */ /* 0x000fe20003f26070 */
[C---:B----4-:R-:W-:Y:S01]  /*0320*/  @P3 IMAD.WIDE.U32 R56, R84.reuse, 0x10, R56 ;  /* 0x0000001054383825 */ /* 0x050fe200078e0038 */
[----:B------:R4:W5:Y:S03]  /*0330*/  @P2 LDG.E.128 R24, desc[UR6][R54.64] ;  /* 0x0000000636182981 */ /* 0x000966000c1e1d00 */
[C---:B--2---:R-:W-:Y:S01]  /*0340*/  @P3 IMAD.WIDE.U32 R58, R84.reuse, 0x10, R58 ;  /* 0x00000010543a3825 */ /* 0x044fe200078e003a */
[----:B------:R-:W-:Y:S01]  /*0350*/  @P3 IADD3 R84, PT, PT, R84, 0x100, RZ ;  /* 0x0000010054543810 */ /* 0x000fe20007ffe0ff */
[----:B------:R-:W5:Y:S01]  /*0360*/  @P3 LDG.E.128 R28, desc[UR6][R56.64] ;  /* 0x00000006381c3981 */ /* 0x000f62000c1e1d00 */
[----:B------:R-:W-:-:S02]  /*0370*/  CS2R R46, SRZ ;  /* 0x00000000002e7805 */ /* 0x000fc4000001ff00 */
[----:B------:R-:W-:Y:S02]  /*0380*/  CS2R R44, SRZ ;  /* 0x00000000002c7805 */ /* 0x000fe4000001ff00 */
[----:B---3--:R-:W-:Y:S01]  /*0390*/  CS2R R50, SRZ ;  /* 0x0000000000327805 */ /* 0x008fe2000001ff00 */
[----:B------:R2:W5:Y:S01]  /*03a0*/  @P3 LDG.E.128 R32, desc[UR6][R58.64] ;  /* 0x000000063a203981 */ /* 0x000562000c1e1d00 */
[C---:B0-----:R-:W-:Y:S01]  /*03b0*/  @P4 IMAD.WIDE.U32 R60, R84.reuse, 0x10, R60 ;  /* 0x00000010543c4825 */ /* 0x041fe200078e003c */
[----:B------:R-:W-:Y:S02]  /*03c0*/  CS2R R48, SRZ ;  /* 0x0000000000307805 */ /* 0x000fe4000001ff00 */
[----:B----4-:R-:W-:Y:S01]  /*03d0*/  CS2R R54, SRZ ;  /* 0x0000000000367805 */ /* 0x010fe2000001ff00 */
[----:B-1----:R-:W-:Y:S01]  /*03e0*/  @P4 IMAD.WIDE.U32 R62, R84, 0x10, R62 ;  /* 0x00000010543e4825 */ /* 0x002fe200078e003e */
[----:B------:R0:W5:Y:S01]  /*03f0*/  @P4 LDG.E.128 R36, desc[UR6][R60.64] ;  /* 0x000000063c244981 */ /* 0x000162000c1e1d00 */
[----:B------:R-:W-:-:S02]  /*0400*/  CS2R R52, SRZ ;  /* 0x0000000000347805 */ /* 0x000fc4000001ff00 */
[----:B--2---:R-:W-:Y:S02]  /*0410*/  CS2R R58, SRZ ;  /* 0x00000000003a7805 */ /* 0x004fe4000001ff00 */
[----:B------:R-:W-:Y:S01]  /*0420*/  CS2R R56, SRZ ;  /* 0x0000000000387805 */ /* 0x000fe2000001ff00 */
[----:B------:R1:W5:Y:S01]  /*0430*/  @P4 LDG.E.128 R40, desc[UR6][R62.64] ;  /* 0x000000063e284981 */ /* 0x000362000c1e1d00 */
[----:B------:R-:W-:Y:S02]  /*0440*/  CS2R R66, SRZ ;  /* 0x0000000000427805 */ /* 0x000fe4000001ff00 */
[----:B------:R-:W-:Y:S02]  /*0450*/  CS2R R64, SRZ ;  /* 0x0000000000407805 */ /* 0x000fe4000001ff00 */
[----:B------:R-:W-:Y:S02]  /*0460*/  CS2R R70, SRZ ;  /* 0x0000000000467805 */ /* 0x000fe4000001ff00 */
[----:B------:R-:W-:-:S02]  /*0470*/  CS2R R68, SRZ ;  /* 0x0000000000447805 */ /* 0x000fc4000001ff00 */
[----:B------:R-:W-:Y:S02]  /*0480*/  CS2R R74, SRZ ;  /* 0x00000000004a7805 */ /* 0x000fe4000001ff00 */
[----:B0-----:R-:W-:Y:S02]  /*0490*/  CS2R R60, SRZ ;  /* 0x00000000003c7805 */ /* 0x001fe4000001ff00 */
[----:B------:R-:W-:Y:S02]  /*04a0*/  CS2R R72, SRZ ;  /* 0x0000000000487805 */ /* 0x000fe4000001ff00 */
[----:B------:R-:W-:Y:S02]  /*04b0*/  CS2R R78, SRZ ;  /* 0x00000000004e7805 */ /* 0x000fe4000001ff00 */
[----:B------:R-:W-:Y:S02]  /*04c0*/  CS2R R76, SRZ ;  /* 0x00000000004c7805 */ /* 0x000fe4000001ff00 */
[----:B-1----:R-:W-:-:S02]  /*04d0*/  CS2R R62, SRZ ;  /* 0x00000000003e7805 */ /* 0x002fc4000001ff00 */
[----:B------:R-:W-:Y:S02]  /*04e0*/  CS2R R82, SRZ ;  /* 0x0000000000527805 */ /* 0x000fe4000001ff00 */
[----:B------:R-:W-:Y:S02]  /*04f0*/  CS2R R80, SRZ ;  /* 0x0000000000507805 */ /* 0x000fe4000001ff00 */
[----:B------:R-:W-:Y:S01]  /*0500*/  @P4 IADD3 R84, PT, PT, R84, 0x100, RZ ;  /* 0x0000010054544810 */ /* 0x000fe20007ffe0ff */
[----:B------:R-:W-:Y:S06]  /*0510*/  @!P1 BRA `(.L_x_12227) ;  /* 0x0000001000a49947 */ /* 0x000fec0003800000 */
[----:B------:R-:W0:Y:S08]  /*0520*/  LDC.64 R86, c[0x0][0x3d8] ;  /* 0x0000f600ff567b82 */ /* 0x000e300000000a00 */
[----:B------:R-:W1:Y:S01]  /*0530*/  LDC.64 R88, c[0x0][0x3d0] ;  /* 0x0000f400ff587b82 */ /* 0x000e620000000a00 */
[----:B0-----:R-:W-:-:S04]  /*0540*/  IMAD.WIDE.U32 R86, R84, 0x10, R86 ;  /* 0x0000001054567825 */ /* 0x001fc800078e0056 */
[----:B-1----:R-:W-:Y:S02]  /*0550*/  IMAD.WIDE.U32 R88, R84, 0x10, R88 ;  /* 0x0000001054587825 */ /* 0x002fe400078e0058 */
[----:B------:R-:W5:Y:S04]  /*0560*/  LDG.E.128 R84, desc[UR6][R86.64] ;  /* 0x0000000656547981 */ /* 0x000f68000c1e1d00 */
[----:B------:R-:W5:Y:S01]  /*0570*/  LDG.E.128 R88, desc[UR6][R88.64] ;  /* 0x0000000658587981 */ /* 0x000f62000c1e1d00 */
        /* <DEDUP_REMOVED lines=24> */
[----:B------:R-:W-:Y:S06]  /*0700*/  BRA `(.L_x_12227) ;  /* 0x0000001000287947 */ /* 0x000fec0003800000 */
.L_x_12226:
        /* <DEDUP_REMOVED lines=10> */
[----:B------:R0:W5:Y:S02]  /*07b0*/  @P0 LDG.E.128 R4, desc[UR6][R46.64] ;  /* 0x000000062e040981 */ /* 0x000164000c1e1d00 */
[----:B------:R-:W4:Y:S01]  /*07c0*/  LDC.64 R52, c[0x0][0x3d8] ;  /* 0x0000f600ff347b82 */ /* 0x000f220000000a00 */
[----:B-1----:R-:W-:-:S05]  /*07d0*/  @P0 IMAD.WIDE.U32 R48, R84, 0x10, R48 ;  /* 0x0000001054300825 */ /* 0x002fca00078e0030 */
[----:B------:R-:W5:Y:S02]  /*07e0*/  @P0 LDG.E.128 R8, desc[UR6][R48.64] ;  /* 0x0000000630080981 */ /* 0x000f64000c1e1d00 */
[----:B------:R-:W1:Y:S01]  /*07f0*/  @P1 LDC.64 R54, c[0x0][0x440] ;  /* 0x00011000ff361b82 */ /* 0x000e620000000a00 */
[C---:B--2---:R-:W-:Y:S01]  /*0800*/  @P0 IMAD.WIDE.U32 R44, R84.reuse, 0x10, R44 ;  /* 0x00000010542c0825 */ /* 0x044fe200078e002c */
[----:B------:R-:W-:-:S06]  /*0810*/  @P0 LOP3.LUT R84, R84, 0x100, RZ, 0xfc, !PT ;  /* 0x0000010054540812 */ /* 0x000fcc00078efcff */
[----:B------:R-:W2:Y:S01]  /*0820*/  LDC.64 R56, c[0x0][0x3d0] ;  /* 0x0000f400ff387b82 */ /* 0x000ea20000000a00 */
[C---:B---3--:R-:W-:Y:S01]  /*0830*/  @P1 IMAD.WIDE.U32 R50, R84.reuse, 0x10, R50 ;  /* 0x0000001054321825 */ /* 0x048fe200078e0032 */
[----:B------:R3:W5:Y:S04]  /*0840*/  @P0 LDG.E.128 R80, desc[UR6][R44.64] ;  /* 0x000000062c500981 */ /* 0x000768000c1e1d00 */
[----:B------:R3:W5:Y:S02]  /*0850*/  @P1 LDG.E.128 R12, desc[UR6][R50.64] ;  /* 0x00000006320c1981 */ /* 0x000764000c1e1d00 */
[----:B------:R-:W0:Y:S01]  /*0860*/  LDC.64 R58, c[0x0][0x3d8] ;  /* 0x0000f600ff3a7b82 */ /* 0x000e220000000a00 */
[----:B----4-:R-:W-:-:S05]  /*0870*/  @P1 IMAD.WIDE.U32 R52, R84, 0x10, R52 ;  /* 0x0000001054341825 */ /* 0x010fca00078e0034 */
[----:B------:R-:W5:Y:S02]  /*0880*/  @P1 LDG.E.128 R16, desc[UR6][R52.64] ;  /* 0x0000000634101981 */ /* 0x000f64000c1e1d00 */
[----:B------:R-:W4:Y:S01]  /*0890*/  @P2 LDC.64 R60, c[0x0][0x440] ;  /* 0x00011000ff3c2b82 */ /* 0x000f220000000a00 */
[C---:B-1----:R-:W-:Y:S01]  /*08a0*/  @P1 IMAD.WIDE.U32 R54, R84.reuse, 0x10, R54 ;  /* 0x0000001054361825 */ /* 0x042fe200078e0036 */
[----:B------:R-:W-:-:S04]  /*08b0*/  @P1 IADD3 R84, PT, PT, R84, 0x100, RZ ;  /* 0x0000010054541810 */ /* 0x000fc80007ffe0ff */
[----:B------:R1:W5:Y:S02]  /*08c0*/  @P1 LDG.E.128 R76, desc[UR6][R54.64] ;  /* 0x00000006364c1981 */ /* 0x000364000c1e1d00 */
[----:B------:R-:W3:Y:S08]  /*08d0*/  LDC.64 R62, c[0x0][0x3d0] ;  /* 0x0000f400ff3e7b82 */ /* 0x000ef00000000a00 */
[----:B------:R-:W1:Y:S08]  /*08e0*/  LDC.64 R86, c[0x0][0x3d8] ;  /* 0x0000f600ff567b82 */ /* 0x000e700000000a00 */
[----:B------:R-:W1:Y:S08]  /*08f0*/  @P3 LDC.64 R88, c[0x0][0x440] ;  /* 0x00011000ff583b82 */ /* 0x000e700000000a00 */
[----:B------:R-:W1:Y:S08]  /*0900*/  LDC.64 R90, c[0x0][0x3d0] ;  /* 0x0000f400ff5a7b82 */ /* 0x000e700000000a00 */
[----:B------:R-:W1:Y:S08]  /*0910*/  LDC.64 R92, c[0x0][0x3d8] ;  /* 0x0000f600ff5c7b82 */ /* 0x000e700000000a00 */
[----:B------:R-:W1:Y:S01]  /*0920*/  @P4 LDC.64 R94, c[0x0][0x440] ;  /* 0x00011000ff5e4b82 */ /* 0x000e620000000a00 */
[----:B--2---:R-:W-:-:S04]  /*0930*/  @P2 IMAD.WIDE.U32 R56, R84, 0x10, R56 ;  /* 0x0000001054382825 */ /* 0x004fc800078e0038 */
[----:B0-----:R-:W-:-:S04]  /*0940*/  @P2 IMAD.WIDE.U32 R58, R84, 0x10, R58 ;  /* 0x00000010543a2825 */ /* 0x001fc800078e003a */
[C---:B----4-:R-:W-:Y:S01]  /*0950*/  @P2 IMAD.WIDE.U32 R60, R84.reuse, 0x10, R60 ;  /* 0x00000010543c2825 */ /* 0x050fe200078e003c */
[----:B------:R-:W-:Y:S01]  /*0960*/  @P2 IADD3 R84, PT, PT, R84, 0x100, RZ ;  /* 0x0000010054542810 */ /* 0x000fe20007ffe0ff */
[----:B------:R-:W5:Y:S04]  /*0970*/  @P2 LDG.E.128 R20, desc[UR6][R56.64] ;  /* 0x0000000638142981 */ /* 0x000f68000c1e1d00 */
[C---:B---3--:R-:W-:Y:S01]  /*0980*/  @P3 IMAD.WIDE.U32 R62, R84.reuse, 0x10, R62 ;  /* 0x00000010543e3825 */ /* 0x048fe200078e003e */
[----:B------:R-:W-:Y:S01]  /*0990*/  ISETP.GE.U32.AND P1, PT, R3, 0x600, PT ;  /* 0x000006000300780c */ /* 0x000fe20003f26070 */
[----:B------:R0:W5:Y:S02]  /*09a0*/  @P2 LDG.E.128 R24, desc[UR6][R58.64] ;  /* 0x000000063a182981 */ /* 0x000164000c1e1d00 */
[C---:B-1----:R-:W-:Y:S01]  /*09b0*/  @P3 IMAD.WIDE.U32 R86, R84.reuse, 0x10, R86 ;  /* 0x0000001054563825 */ /* 0x042fe200078e0056 */
[----:B------:R-:W-:Y:S01]  /*09c0*/  CS2R R46, SRZ ;  /* 0x00000000002e7805 */ /* 0x000fe2000001ff00 */
[----:B------:R1:W5:Y:S02]  /*09d0*/  @P2 LDG.E.128 R72, desc[UR6][R60.64] ;  /* 0x000000063c482981 */ /* 0x000364000c1e1d00 */
[C---:B------:R-:W-:Y:S01]  /*09e0*/  @P3 IMAD.WIDE.U32 R88, R84.reuse, 0x10, R88 ;  /* 0x0000001054583825 */ /* 0x040fe200078e0058 */
[----:B------:R-:W-:Y:S01]  /*09f0*/  @P3 IADD3 R84, PT, PT, R84, 0x100, RZ ;  /* 0x0000010054543810 */ /* 0x000fe20007ffe0ff */
[----:B------:R-:W5:Y:S04]  /*0a00*/  @P3 LDG.E.128 R32, desc[UR6][R86.64] ;  /* 0x0000000656203981 */ /* 0x000f68000c1e1d00 */
[C---:B------:R-:W-:Y:S01]  /*0a10*/  @P4 IMAD.WIDE.U32 R90, R84.reuse, 0x10, R90 ;  /* 0x00000010545a4825 */ /* 0x040fe200078e005a */
[----:B------:R-:W5:Y:S03]  /*0a20*/  @P3 LDG.E.128 R68, desc[UR6][R88.64] ;  /* 0x0000000658443981 */ /* 0x000f66000c1e1d00 */
[C---:B------:R-:W-:Y:S01]  /*0a30*/  @P4 IMAD.WIDE.U32 R92, R84.reuse, 0x10, R92 ;  /* 0x00000010545c4825 */ /* 0x040fe200078e005c */
[----:B------:R-:W5:Y:S03]  /*0a40*/  @P4 LDG.E.128 R36, desc[UR6][R90.64] ;  /* 0x000000065a244981 */ /* 0x000f66000c1e1d00 */
[----:B------:R-:W-:Y:S01]  /*0a50*/  @P4 IMAD.WIDE.U32 R94, R84, 0x10, R94 ;  /* 0x00000010545e4825 */ /* 0x000fe200078e005e */
[----:B------:R-:W5:Y:S04]  /*0a60*/  @P4 LDG.E.128 R40, desc[UR6][R92.64] ;  /* 0x000000065c284981 */ /* 0x000f68000c1e1d00 */
[----:B------:R-:W5:Y:S01]  /*0a70*/  @P4 LDG.E.128 R64, desc[UR6][R94.64] ;  /* 0x000000065e404981 */ /* 0x000f62000c1e1d00 */
[----:B------:R-:W-:-:S02]  /*0a80*/  CS2R R44, SRZ ;  /* 0x00000000002c7805 */ /* 0x000fc4000001ff00 */
[----:B------:R-:W-:Y:S02]  /*0a90*/  CS2R R50, SRZ ;  /* 0x0000000000327805 */ /* 0x000fe4000001ff00 */
[----:B------:R-:W-:Y:S01]  /*0aa0*/  CS2R R48, SRZ ;  /* 0x0000000000307805 */ /* 0x000fe2000001ff00 */
[----:B------:R2:W5:Y:S01]  /*0ab0*/  @P3 LDG.E.128 R28, desc[UR6][R62.64] ;  /* 0x000000063e1c3981 */ /* 0x000562000c1e1d00 */
[----:B------:R-:W-:Y:S02]  /*0ac0*/  CS2R R54, SRZ ;  /* 0x0000000000367805 */ /* 0x000fe4000001ff00 */
[----:B------:R-:W-:Y:S02]  /*0ad0*/  CS2R R52, SRZ ;  /* 0x0000000000347805 */ /* 0x000fe4000001ff00 */
[----:B0-----:R-:W-:Y:S02]  /*0ae0*/  CS2R R58, SRZ ;  /* 0x00000000003a7805 */ /* 0x001fe4000001ff00 */
[----:B------:R-:W-:-:S02]  /*0af0*/  CS2R R56, SRZ ;  /* 0x0000000000387805 */ /* 0x000fc4000001ff00 */
[----:B-1----:R-:W-:Y:S02]  /*0b00*/  CS2R R60, SRZ ;  /* 0x00000000003c7805 */ /* 0x002fe4000001ff00 */
[----:B------:R-:W-:Y:S02]  /*0b10*/  @P4 IADD3 R84, PT, PT, R84, 0x100, RZ ;  /* 0x0000010054544810 */ /* 0x000fe40007ffe0ff */
[----:B--2---:R-:W-:Y:S01]  /*0b20*/  CS2R R62, SRZ ;  /* 0x00000000003e7805 */ /* 0x004fe2000001ff00 */
[----:B------:R-:W-:Y:S06]  /*0b30*/  @!P1 BRA `(.L_x_12227) ;  /* 0x0000000c001c9947 */ /* 0x000fec0003800000 */
        /* <DEDUP_REMOVED lines=8> */
[----:B------:R-:W5:Y:S01]  /*0bc0*/  LDG.E.128 R84, desc[UR6][R84.64] ;  /* 0x0000000654547981 */ /* 0x000f62000c1e1d00 */
        /* <DEDUP_REMOVED lines=13> */
.L_x_12225:
        /* <DEDUP_REMOVED lines=14> */
[----:B------:R0:W5:Y:S02]  /*0d80*/  @P0 LDG.E.128 R4, desc[UR6][R88.64] ;  /* 0x0000000658040981 */ /* 0x000164000c1e1d00 */
[----:B------:R-:W4:Y:S01]  /*0d90*/  LDC.64 R94, c[0x0][0x3d0] ;  /* 0x0000f400ff5e7b82 */ /* 0x000f220000000a00 */
[----:B-1----:R-:W-:-:S05]  /*0da0*/  @P0 IMAD.WIDE.U32 R90, R84, 0x10, R90 ;  /* 0x00000010545a0825 */ /* 0x002fca00078e005a */
[----:B------:R-:W5:Y:S02]  /*0db0*/  @P0 LDG.E.128 R8, desc[UR6][R90.64] ;  /* 0x000000065a080981 */ /* 0x000f64000c1e1d00 */
[----:B------:R-:W1:Y:S01]  /*0dc0*/  @P1 LDC.64 R96, c[0x0][0x438] ;  /* 0x00010e00ff601b82 */ /* 0x000e620000000a00 */
[----:B--2---:R-:W-:-:S05]  /*0dd0*/  @P0 IMAD.WIDE.U32 R86, R84, 0x10, R86 ;  /* 0x0000001054560825 */ /* 0x004fca00078e0056 */
[----:B------:R2:W5:Y:S02]  /*0de0*/  @P0 LDG.E.128 R60, desc[UR6][R86.64] ;  /* 0x00000006563c0981 */ /* 0x000564000c1e1d00 */
[----:B------:R-:W2:Y:S01]  /*0df0*/  LDC.64 R98, c[0x0][0x3d8] ;  /* 0x0000f600ff627b82 */ /* 0x000ea20000000a00 */
[C---:B---3--:R-:W-:Y:S01]  /*0e00*/  @P0 IMAD.WIDE.U32 R92, R84.reuse, 0x10, R92 ;  /* 0x00000010545c0825 */ /* 0x048fe200078e005c */
[----:B------:R-:W-:-:S04]  /*0e10*/  @P0 LOP3.LUT R84, R84, 0x100, RZ, 0xfc, !PT ;  /* 0x0000010054540812 */ /* 0x000fc800078efcff */
[----:B------:R3:W5:Y:S02]  /*0e20*/  @P0 LDG.E.128 R80, desc[UR6][R92.64] ;  /* 0x000000065c500981 */ /* 0x000764000c1e1d00 */
[----:B------:R-:W3:Y:S08]  /*0e30*/  @P1 LDC.64 R102, c[0x0][0x440] ;  /* 0x00011000ff661b82 */ /* 0x000ef00000000a00 */
[----:B------:R-:W3:Y:S08]  /*0e40*/  LDC.64 R104, c[0x0][0x3d0] ;  /* 0x0000f400ff687b82 */ /* 0x000ef00000000a00 */
[----:B------:R-:W3:Y:S08]  /*0e50*/  LDC.64 R108, c[0x0][0x3d8] ;  /* 0x0000f600ff6c7b82 */ /* 0x000ef00000000a00 */
[----:B------:R-:W3:Y:S08]  /*0e60*/  @P2 LDC.64 R106, c[0x0][0x438] ;  /* 0x00010e00ff6a2b82 */ /* 0x000ef00000000a00 */
[----:B------:R-:W3:Y:S08]  /*0e70*/  @P2 LDC.64 R110, c[0x0][0x440] ;  /* 0x00011000ff6e2b82 */ /* 0x000ef00000000a00 */
[----:B------:R-:W3:Y:S08]  /*0e80*/  LDC.64 R112, c[0x0][0x3d0] ;  /* 0x0000f400ff707b82 */ /* 0x000ef00000000a00 */
[----:B------:R-:W3:Y:S08]  /*0e90*/  @P3 LDC.64 R114, c[0x0][0x438] ;  /* 0x00010e00ff723b82 */ /* 0x000ef00000000a00 */
[----:B------:R-:W3:Y:S08]  /*0ea0*/  LDC.64 R116, c[0x0][0x3d8] ;  /* 0x0000f600ff747b82 */ /* 0x000ef00000000a00 */
[----:B------:R-:W3:Y:S01]  /*0eb0*/  @P3 LDC.64 R118, c[0x0][0x440] ;  /* 0x00011000ff763b82 */ /* 0x000ee20000000a00 */
[----:B----4-:R-:W-:-:S07]  /*0ec0*/  @P1 IMAD.WIDE.U32 R94, R84, 0x10, R94 ;  /* 0x00000010545e1825 */ /* 0x010fce00078e005e */
[----:B------:R-:W4:Y:S01]  /*0ed0*/  LDC.64 R120, c[0x0][0x3d0] ;  /* 0x0000f400ff787b82 */ /* 0x000f220000000a00 */
[C---:B-1----:R-:W-:Y:S01]  /*0ee0*/  @P1 IMAD.WIDE.U32 R96, R84.reuse, 0x10, R96 ;  /* 0x0000001054601825 */ /* 0x042fe200078e0060 */
[----:B------:R1:W5:Y:S06]  /*0ef0*/  @P1 LDG.E.128 R12, desc[UR6][R94.64] ;  /* 0x000000065e0c1981 */ /* 0x00036c000c1e1d00 */
[----:B0-----:R-:W0:Y:S01]  /*0f00*/  @P4 LDC.64 R88, c[0x0][0x438] ;  /* 0x00010e00ff584b82 */ /* 0x001e220000000a00 */
[C---:B--2---:R-:W-:Y:S01]  /*0f10*/  @P1 IMAD.WIDE.U32 R98, R84.reuse, 0x10, R98 ;  /* 0x0000001054621825 */ /* 0x044fe200078e0062 */
[----:B------:R1:W5:Y:S06]  /*0f20*/  @P1 LDG.E.128 R56, desc[UR6][R96.64] ;  /* 0x0000000660381981 */ /* 0x00036c000c1e1d00 */
[----:B------:R-:W2:Y:S01]  /*0f30*/  LDC.64 R86, c[0x0][0x3d8] ;  /* 0x0000f600ff567b82 */ /* 0x000ea20000000a00 */
[----:B---3--:R-:W-:-:S07]  /*0f40*/  @P1 IMAD.WIDE.U32 R102, R84, 0x10, R102 ;  /* 0x0000001054661825 */ /* 0x008fce00078e0066 */
[----:B------:R-:W3:Y:S01]  /*0f50*/  @P4 LDC.64 R90, c[0x0][0x440] ;  /* 0x00011000ff5a4b82 */ /* 0x000ee20000000a00 */
[----:B------:R-:W-:Y:S01]  /*0f60*/  @P1 IADD3 R84, PT, PT, R84, 0x100, RZ ;  /* 0x0000010054541810 */ /* 0x000fe20007ffe0ff */
[----:B------:R1:W5:Y:S04]  /*0f70*/  @P1 LDG.E.128 R16, desc[UR6][R98.64] ;  /* 0x0000000662101981 */ /* 0x000368000c1e1d00 */
[C---:B------:R-:W-:Y:S01]  /*0f80*/  @P2 IMAD.WIDE.U32 R104, R84.reuse, 0x10, R104 ;  /* 0x0000001054682825 */ /* 0x040fe200078e0068 */
[----:B------:R1:W5:Y:S03]  /*0f90*/  @P1 LDG.E.128 R76, desc[UR6][R102.64] ;  /* 0x00000006664c1981 */ /* 0x000366000c1e1d00 */
[C---:B------:R-:W-:Y:S01]  /*0fa0*/  @P2 IMAD.WIDE.U32 R106, R84.reuse, 0x10, R106 ;  /* 0x00000010546a2825 */ /* 0x040fe200078e006a */
[----:B------:R1:W5:Y:S03]  /*0fb0*/  @P2 LDG.E.128 R20, desc[UR6][R104.64] ;  /* 0x0000000668142981 */ /* 0x000366000c1e1d00 */
[C---:B------:R-:W-:Y:S01]  /*0fc0*/  @P2 IMAD.WIDE.U32 R108, R84.reuse, 0x10, R108 ;  /* 0x00000010546c2825 */ /* 0x040fe200078e006c */
[----:B------:R1:W5:Y:S03]  /*0fd0*/  @P2 LDG.E.128 R52, desc[UR6][R106.64] ;  /* 0x000000066a342981 */ /* 0x000366000c1e1d00 */
[C---:B------:R-:W-:Y:S01]  /*0fe0*/  @P2 IMAD.WIDE.U32 R110, R84.reuse, 0x10, R110 ;  /* 0x00000010546e2825 */ /* 0x040fe200078e006e */
        /* <DEDUP_REMOVED lines=11> */
[C---:B----4-:R-:W-:Y:S01]  /*10a0*/  @P4 IMAD.WIDE.U32 R120, R84.reuse, 0x10, R120 ;  /* 0x0000001054784825 */ /* 0x050fe200078e0078 */
[----:B------:R1:W5:Y:S03]  /*10b0*/  @P3 LDG.E.128 R68, desc[UR6][R118.64] ;  /* 0x0000000676443981 */ /* 0x000366000c1e1d00 */
[C---:B0-----:R-:W-:Y:S01]  /*10c0*/  @P4 IMAD.WIDE.U32 R88, R84.reuse, 0x10, R88 ;  /* 0x0000001054584825 */ /* 0x041fe200078e0058 */
[----:B------:R1:W5:Y:S03]  /*10d0*/  @P4 LDG.E.128 R36, desc[UR6][R120.64] ;  /* 0x0000000678244981 */ /* 0x000366000c1e1d00 */
[C---:B--2---:R-:W-:Y:S01]  /*10e0*/  @P4 IMAD.WIDE.U32 R86, R84.reuse, 0x10, R86 ;  /* 0x0000001054564825 */ /* 0x044fe200078e0056 */
[----:B------:R1:W5:Y:S03]  /*10f0*/  @P4 LDG.E.128 R44, desc[UR6][R88.64] ;  /* 0x00000006582c4981 */ /* 0x000366000c1e1d00 */
[----:B---3--:R-:W-:Y:S01]  /*1100*/  @P4 IMAD.WIDE.U32 R90, R84, 0x10, R90 ;  /* 0x00000010545a4825 */ /* 0x008fe200078e005a */
[----:B------:R1:W5:Y:S04]  /*1110*/  @P4 LDG.E.128 R40, desc[UR6][R86.64] ;  /* 0x0000000656284981 */ /* 0x000368000c1e1d00 */
[----:B------:R1:W5:Y:S01]  /*1120*/  @P4 LDG.E.128 R64, desc[UR6][R90.64] ;  /* 0x000000065a404981 */ /* 0x000362000c1e1d00 */
        /* <DEDUP_REMOVED lines=8> */
[----:B------:R-:W5:Y:S01]  /*11b0*/  LDG.E.128 R96, desc[UR6][R96.64] ;  /* 0x0000000660607981 */ /* 0x000f62000c1e1d00 */
[----:B-1----:R-:W-:-:S06]  /*11c0*/  IMAD.WIDE.U32 R88, R84, 0x10, R88 ;  /* 0x0000001054587825 */ /* 0x002fcc00078e0058 */
[----:B------:R-:W5:Y:S01]  /*11d0*/  LDG.E.128 R88, desc[UR6][R88.64] ;  /* 0x0000000658587981 */ /* 0x000f62000c1e1d00 */
[----:B--2---:R-:W-:-:S06]  /*11e0*/  IMAD.WIDE.U32 R92, R84, 0x10, R92 ;  /* 0x00000010545c7825 */ /* 0x004fcc00078e005c */
[----:B------:R-:W5:Y:S01]  /*11f0*/  LDG.E.128 R92, desc[UR6][R92.64] ;  /* 0x000000065c5c7981 */ /* 0x000f62000c1e1d00 */
[----:B---3--:R-:W-:-:S06]  /*1200*/  IMAD.WIDE.U32 R84, R84, 0x10, R86 ;  /* 0x0000001054547825 */ /* 0x008fcc00078e0056 */
[----:B------:R-:W5:Y:S01]  /*1210*/  LDG.E.128 R84, desc[UR6][R84.64] ;  /* 0x0000000654547981 */ /* 0x000f62000c1e1d00 */
[----:B------:R-:W-:Y:S05]  /*1220*/  BRA `(.L_x_12227) ;  /* 0x0000000400607947 */ /* 0x000fea0003800000 */
.L_x_12228:
        /* <DEDUP_REMOVED lines=18> */
[C---:B---3--:R-:W-:Y:S01]  /*1350*/  @P1 IMAD.WIDE.U32 R70, R84.reuse, 0x10, R70 ;  /* 0x0000001054461825 */ /* 0x048fe200078e0046 */
[----:B------:R3:W5:Y:S04]  /*1360*/  @P0 LDG.E.128 R60, desc[UR6][R66.64] ;  /* 0x00000006423c0981 */ /* 0x000768000c1e1d00 */
[----:B------:R4:W5:Y:S02]  /*1370*/  @P1 LDG.E.128 R12, desc[UR6][R70.64] ;  /* 0x00000006460c1981 */ /* 0x000964000c1e1d00 */
[----:B------:R-:W3:Y:S01]  /*1380*/  @P2 LDC.64 R78, c[0x0][0x438] ;  /* 0x00010e00ff4e2b82 */ /* 0x000ee20000000a00 */
[----:B0-----:R-:W-:-:S05]  /*1390*/  @P1 IMAD.WIDE.U32 R72, R84, 0x10, R72 ;  /* 0x0000001054481825 */ /* 0x001fca00078e0048 */
[----:B------:R-:W5:Y:S02]  /*13a0*/  @P1 LDG.E.128 R56, desc[UR6][R72.64] ;  /* 0x0000000648381981 */ /* 0x000f64000c1e1d00 */
[----:B------:R-:W0:Y:S01]  /*13b0*/  LDC.64 R80, c[0x0][0x3d8] ;  /* 0x0000f600ff507b82 */ /* 0x000e220000000a00 */
[C---:B-1----:R-:W-:Y:S01]  /*13c0*/  @P1 IMAD.WIDE.U32 R74, R84.reuse, 0x10, R74 ;  /* 0x00000010544a1825 */ /* 0x042fe200078e004a */
[----:B------:R-:W-:-:S04]  /*13d0*/  @P1 IADD3 R84, PT, PT, R84, 0x100, RZ ;  /* 0x0000010054541810 */ /* 0x000fc80007ffe0ff */
[----:B------:R1:W5:Y:S02]  /*13e0*/  @P1 LDG.E.128 R16, desc[UR6][R74.64] ;  /* 0x000000064a101981 */ /* 0x000364000c1e1d00 */
[----:B------:R-:W4:Y:S08]  /*13f0*/  LDC.64 R82, c[0x0][0x3d0] ;  /* 0x0000f400ff527b82 */ /* 0x000f300000000a00 */
[----:B------:R-:W1:Y:S08]  /*1400*/  LDC.64 R88, c[0x0][0x3d8] ;  /* 0x0000f600ff587b82 */ /* 0x000e700000000a00 */
[----:B------:R-:W1:Y:S08]  /*1410*/  @P3 LDC.64 R86, c[0x0][0x438] ;  /* 0x00010e00ff563b82 */ /* 0x000e700000000a00 */
[----:B------:R-:W1:Y:S08]  /*1420*/  LDC.64 R90, c[0x0][0x3d0] ;  /* 0x0000f400ff5a7b82 */ /* 0x000e700000000a00 */
[----:B------:R-:W1:Y:S08]  /*1430*/  LDC.64 R94, c[0x0][0x3d8] ;  /* 0x0000f600ff5e7b82 */ /* 0x000e700000000a00 */
[----:B------:R-:W1:Y:S01]  /*1440*/  @P4 LDC.64 R92, c[0x0][0x438] ;  /* 0x00010e00ff5c4b82 */ /* 0x000e620000000a00 */
[----:B--2---:R-:W-:-:S04]  /*1450*/  @P2 IMAD.WIDE.U32 R76, R84, 0x10, R76 ;  /* 0x00000010544c2825 */ /* 0x004fc800078e004c */
[----:B---3--:R-:W-:-:S04]  /*1460*/  @P2 IMAD.WIDE.U32 R78, R84, 0x10, R78 ;  /* 0x00000010544e2825 */ /* 0x008fc800078e004e */
[C---:B0-----:R-:W-:Y:S01]  /*1470*/  @P2 IMAD.WIDE.U32 R80, R84.reuse, 0x10, R80 ;  /* 0x0000001054502825 */ /* 0x041fe200078e0050 */
[----:B------:R-:W-:Y:S01]  /*1480*/  @P2 IADD3 R84, PT, PT, R84, 0x100, RZ ;  /* 0x0000010054542810 */ /* 0x000fe20007ffe0ff */
[----:B------:R-:W5:Y:S04]  /*1490*/  @P2 LDG.E.128 R20, desc[UR6][R76.64] ;  /* 0x000000064c142981 */ /* 0x000f68000c1e1d00 */
[C---:B----4-:R-:W-:Y:S01]  /*14a0*/  @P3 IMAD.WIDE.U32 R82, R84.reuse, 0x10, R82 ;  /* 0x0000001054523825 */ /* 0x050fe200078e0052 */
        /* <DEDUP_REMOVED lines=30> */
[----:B0-----:R-:W-:-:S04]  /*1690*/  IMAD.WIDE.U32 R86, R84, 0x10, R86 ;  /* 0x0000001054567825 */ /* 0x001fc800078e0056 */
[----:B-1----:R-:W-:-:S06]  /*16a0*/  IMAD.WIDE.U32 R88, R84, 0x10, R88 ;  /* 0x0000001054587825 */ /* 0x002fcc00078e0058 */
[----:B------:R-:W5:Y:S01]  /*16b0*/  LDG.E.128 R88, desc[UR6][R88.64] ;  /* 0x0000000658587981 */ /* 0x000f62000c1e1d00 */
[----:B--2---:R-:W-:-:S03]  /*16c0*/  IMAD.WIDE.U32 R92, R84, 0x10, R92 ;  /* 0x00000010545c7825 */ /* 0x004fc600078e005c */
[----:B------:R-:W5:Y:S04]  /*16d0*/  LDG.E.128 R84, desc[UR6][R86.64] ;  /* 0x0000000656547981 */ /* 0x000f68000c1e1d00 */
[----:B------:R-:W5:Y:S01]  /*16e0*/  LDG.E.128 R92, desc[UR6][R92.64] ;  /* 0x000000065c5c7981 */ /* 0x000f62000c1e1d00 */
        /* <DEDUP_REMOVED lines=11> */
[----:B------:R-:W-:-:S07]  /*17a0*/  CS2R R80, SRZ ;  /* 0x0000000000507805 */ /* 0x000fce000001ff00 */
.L_x_12227:
[----:B------:R-:W-:Y:S05]  /*17b0*/  BSYNC.RECONVERGENT B0 ;  /* 0x0000000000007941 */ /* 0x000fea0003800200 */
.L_x_12224:
[----:B------:R-:W0:Y:S02]  /*17c0*/  LDCU UR4, c[0x0][0x384] ;  /* 0x00007080ff0477ac */ /* 0x000e240008000800 */
[----:B0-----:R-:W-:-:S13]  /*17d0*/  ISETP.GE.AND P1, PT, R2, UR4, PT ;  /* 0x0000000402007c0c */ /* 0x001fda000bf26270 */
[----:B------:R-:W-:Y:S05]  /*17e0*/  @P1 EXIT ;  /* 0x000000000000194d */ /* 0x000fea0003800000 */
[----:B------:R-:W-:Y:S01]  /*17f0*/  SHF.R.S32.HI R100, RZ, 0x2, R100 ;  /* 0x00000002ff647819 */ /* 0x000fe20000011464 */
[----:B------:R-:W0:Y:S01]  /*1800*/  LDC.64 R104, c[0x0][0x398] ;  /* 0x0000e600ff687b82 */ /* 0x000e220000000a00 */
[----:B------:R-:W-:Y:S01]  /*1810*/  LOP3.LUT R102, R0, 0xe0, RZ, 0xc0, !PT ;  /* 0x000000e000667812 */ /* 0x000fe200078ec0ff */
[----:B------:R-:W0:Y:S01]  /*1820*/  LDCU.64 UR4, c[0x0][0x3a0] ;  /* 0x00007400ff0477ac */ /* 0x000e220008000a00 */
[----:B------:R-:W-:Y:S02]  /*1830*/  LOP3.LUT R101, R100, 0xff, RZ, 0xc0, !PT ;  /* 0x000000ff64657812 */ /* 0x000fe400078ec0ff */
[----:B------:R-:W-:Y:S01]  /*1840*/  SHF.R.U32.HI R100, RZ, 0x1, R100 ;  /* 0x00000001ff647819 */ /* 0x000fe20000011664 */
[----:B------:R-:W1:Y:S01]  /*1850*/  LDCU UR10, c[0x0][0x388] ;  /* 0x00007100ff0a77ac */ /* 0x000e620008000800 */
[----:B------:R-:W-:Y:S02]  /*1860*/  VIADDMNMX R102, R101, -R102, RZ, !PT ;  /* 0x8000006665667246 */ /* 0x000fe400078001ff */
[----:B------:R-:W-:Y:S01]  /*1870*/  LOP3.LUT R113, R100, 0x7fffff80, RZ, 0xc0, !PT ;  /* 0x7fffff8064717812 */ /* 0x000fe200078ec0ff */
[----:B------:R-:W2:Y:S01]  /*1880*/  LDCU.U8 UR8, c[0x0][0x410] ;  /* 0x00008200ff0877ac */ /* 0x000ea20008000000 */
[----:B------:R-:W-:-:S02]  /*1890*/  VIMNMX R102, PT, PT, R102, 0x20, PT ;  /* 0x0000002066667848 */ /* 0x000fc40003fe0100 */
[----:B------:R-:W-:Y:S01]  /*18a0*/  SHF.L.U32 R100, R0, 0x5, RZ ;  /* 0x0000000500647819 */ /* 0x000fe200000006ff */
[----:B------:R-:W3:Y:S01]  /*18b0*/  LDCU UR9, c[0x0][0x400] ;  /* 0x00008000ff0977ac */ /* 0x000ee20008000800 */
[----:B------:R-:W-:Y:S02]  /*18c0*/  LEA R102, R102, R113, 0x2 ;  /* 0x0000007166667211 */ /* 0x000fe400078e10ff */
[----:B------:R-:W-:Y:S01]  /*18d0*/  LOP3.LUT R100, R100, 0x3e0, RZ, 0xc0, !PT ;  /* 0x000003e064647812 */ /* 0x000fe200078ec0ff */
[----:B------:R-:W4:Y:S01]  /*18e0*/  LDCU.64 UR12, c[0x0][0x398] ;  /* 0x00007300ff0c77ac */ /* 0x000f220008000a00 */
[----:B------:R-:W-:Y:S02]  /*18f0*/  I2FP.F32.U32 R102, R102 ;  /* 0x0000006600667245 */ /* 0x000fe40000201000 */
[----:B------:R-:W-:Y:S01]  /*1900*/  VIADDMNMX R100, R101, -R100, RZ, !PT ;  /* 0x8000006465647246 */ /* 0x000fe200078001ff */
[----:B------:R-:W0:Y:S01]  /*1910*/  LDCU.64 UR14, c[0x0][0x3a0] ;  /* 0x00007400ff0e77ac */ /* 0x000e220008000a00 */
[----:B------:R0:W0:Y:S02]  /*1920*/  MUFU.RCP R112, R102 ;  /* 0x0000006600707308 */ /* 0x0000240000001000 */
[----:B0-----:R-:W-:-:S02]  /*1930*/  LOP3.LUT P1, RZ, R104, UR4, RZ, 0xfc, !PT ;  /* 0x0000000468ff7c12 */ /* 0x001fc4000f82fcff */
[----:B------:R-:W-:Y:S01]  /*1940*/  VIMNMX R100, PT, PT, R100, 0x20, PT ;  /* 0x0000002064647848 */ /* 0x000fe20003fe0100 */
[----:B------:R-:W-:Y:S01]  /*1950*/  UPLOP3.LUT UP1, UPT, UPT, UPT, UPT, 0x40, 0x4 ;  /* 0x000000000004789c */ /* 0x000fe20003f2e870 */
[----:B------:R-:W-:Y:S02]  /*1960*/  LOP3.LUT P1, RZ, R105, UR5, RZ, 0xfc, P1 ;  /* 0x0000000569ff7c12 */ /* 0x000fe4000882fcff */
[----:B-1234-:R-:W-:-:S11]  /*1970*/  LEA R113, R100, R113, 0x2 ;  /* 0x0000007164717211 */ /* 0x01efd600078e10ff */
.L_x_12270:
        /* <DEDUP_REMOVED lines=19> */
[----:B------:R0:W5:Y:S01]  /*1ab0*/  @P2 LDG.E.128 R104, desc[UR6][R158.64] ;  /* 0x000000069e682981 */ /* 0x000162000c1e1d00 */
[----:B------:R-:W-:Y:S05]  /*1ac0*/  @!P0 BRA `(.L_x_12231) ;  /* 0x00000000005c8947 */ /* 0x000fea0003800000 */
[----:B------:R-:W-:Y:S05]  /*1ad0*/  @!P2 BRA `(.L_x_12232) ;  /* 0x000000000034a947 */ /* 0x000fea0003800000 */
[----:B0----5:R-:W-:Y:S01]  /*1ae0*/  FADD.FTZ R155, R164, R100 ;  /* 0x00000064a49b7221 */ /* 0x021fe20000010000 */
        /* <DEDUP_REMOVED lines=12> */
.L_x_12232:
[----:B0----5:R-:W-:Y:S01]  /*1bb0*/  FADD.FTZ R155, R164, R100 ;  /* 0x00000064a49b7221 */ /* 0x021fe20000010000 */
        /* <DEDUP_REMOVED lines=8> */
.L_x_12231:
[----:B-----5:R-:W-:Y:S01]  /*1c40*/  @P2 FADD.FTZ R108, R164, R104 ;  /* 0x00000068a46c2221 */ /* 0x020fe20000010000 */
[----:B------:R-:W-:Y:S01]  /*1c50*/  @P2 FADD.FTZ R109, R165, R105 ;  /* 0x00000069a56d2221 */ /* 0x000fe20000010000 */
[----:B------:R-:W-:Y:S01]  /*1c60*/  @P2 FADD.FTZ R110, R166, R106 ;  /* 0x0000006aa66e2221 */ /* 0x000fe20000010000 */
[----:B------:R-:W-:Y:S02]  /*1c70*/  @P2 FADD.FTZ R111, R167, R107 ;  /* 0x0000006ba76f2221 */ /* 0x000fe40000010000 */
[----:B0-----:R-:W-:Y:S02]  /*1c80*/  @P2 MOV R155, R108 ;  /* 0x0000006c009b2202 */ /* 0x001fe40000000f00 */
[----:B------:R-:W-:Y:S02]  /*1c90*/  @P2 MOV R157, R109 ;  /* 0x0000006d009d2202 */ /* 0x000fe40000000f00 */
[----:B------:R-:W-:Y:S02]  /*1ca0*/  @P2 MOV R159, R110 ;  /* 0x0000006e009f2202 */ /* 0x000fe40000000f00 */
[----:B------:R-:W-:-:S02]  /*1cb0*/  @P2 MOV R161, R111 ;  /* 0x0000006f00a12202 */ /* 0x000fc40000000f00 */
[----:B------:R-:W-:Y:S02]  /*1cc0*/  @!P2 MOV R155, R164 ;  /* 0x000000a4009ba202 */ /* 0x000fe40000000f00 */
[----:B------:R-:W-:Y:S02]  /*1cd0*/  @!P2 MOV R157, R165 ;  /* 0x000000a5009da202 */ /* 0x000fe40000000f00 */
[----:B------:R-:W-:Y:S02]  /*1ce0*/  @!P2 MOV R159, R166 ;  /* 0x000000a6009fa202 */ /* 0x000fe40000000f00 */
[----:B------:R-:W-:-:S07]  /*1cf0*/  @!P2 MOV R161, R167 ;  /* 0x000000a700a1a202 */ /* 0x000fce0000000f00 */
.L_x_12233:
[----:B------:R-:W0:Y:S01]  /*1d00*/  @P1 LDC.64 R162, c[0x0][0x3a8] ;  /* 0x0000ea00ffa21b82 */ /* 0x000e220000000a00 */
[C---:B------:R-:W-:Y:S01]  /*1d10*/  IADD3 R0, PT, PT, R114.reuse, 0x100, RZ ;  /* 0x0000010072007810 */ /* 0x040fe20007ffe0ff */
[----:B0-----:R-:W-:-:S05]  /*1d20*/  @P1 IMAD.WIDE.U32 R162, R114, 0x10, R162 ;  /* 0x0000001072a21825 */ /* 0x001fca00078e00a2 */
[----:B------:R0:W-:Y:S02]  /*1d30*/  @P1 STG.E.128 desc[UR6][R162.64], R108 ;  /* 0x0000006ca2001986 */ /* 0x0001e4000c101d06 */
.L_x_12230:
[----:B------:R-:W-:Y:S05]  /*1d40*/  BSYNC.RECONVERGENT B0 ;  /* 0x0000000000007941 */ /* 0x000fea0003800200 */
.L_x_12229:
[----:B------:R-:W-:Y:S01]  /*1d50*/  ISETP.GE.U32.AND P0, PT, R3, 0x200, PT ;  /* 0x000002000300780c */ /* 0x000fe20003f06070 */
[----:B------:R-:W-:Y:S03]  /*1d60*/  BSSY.RECONVERGENT B0, `(.L_x_12234) ;  /* 0x000003d000007945 */ /* 0x000fe60003800200 */
[----:B------:R-:W-:-:S09]  /*1d70*/  P2R R116, PR, RZ, 0x1 ;  /* 0x00000001ff747803 */ /* 0x000fd20000000000 */
        /* <DEDUP_REMOVED lines=32> */
.L_x_12236:
[----:B------:R-:W-:-:S04]  /*1f80*/  ISETP.NE.U32.AND P0, PT, RZ, UR14, PT ;  /* 0x0000000eff007c0c */ /* 0x000fc8000bf05070 */
[----:B------:R-:W-:-:S13]  /*1f90*/  ISETP.NE.AND.EX P0, PT, RZ, UR15, PT, P0 ;  /* 0x0000000fff007c0c */ /* 0x000fda000bf05300 */
        /* <DEDUP_REMOVED lines=21> */
.L_x_12237:
[----:B------:R-:W0:Y:S02]  /*20f0*/  @P1 LDC.64 R162, c[0x0][0x3a8] ;  /* 0x0000ea00ffa21b82 */ /* 0x000e240000000a00 */
[C---:B0-----:R-:W-:Y:S01]  /*2100*/  @P1 IMAD.WIDE.U32 R162, R0.reuse, 0x10, R162 ;  /* 0x0000001000a21825 */ /* 0x041fe200078e00a2 */
[----:B------:R-:W-:-:S04]  /*2110*/  IADD3 R0, PT, PT, R0, 0x100, RZ ;  /* 0x0000010000007810 */ /* 0x000fc80007ffe0ff */
[----:B------:R1:W-:Y:S03]  /*2120*/  @P1 STG.E.128 desc[UR6][R162.64], R108 ;  /* 0x0000006ca2001986 */ /* 0x0003e6000c101d06 */
.L_x_12235:
[----:B------:R-:W-:Y:S05]  /*2130*/  BSYNC.RECONVERGENT B0 ;  /* 0x0000000000007941 */ /* 0x000fea0003800200 */
.L_x_12234:
        /* <DEDUP_REMOVED lines=10> */
[----:B--2---:R-:W-:-:S05]  /*21e0*/  IMAD.WIDE.U32 R116, R0, 0x10, R116 ;  /* 0x0000001000747825 */ /* 0x004fca00078e0074 */
[----:B------:R2:W5:Y:S01]  /*21f0*/  LDG.E.128 R164, desc[UR6][R116.64] ;  /* 0x0000000674a47981 */ /* 0x000562000c1e1d00 */
[----:B---3--:R-:W-:-:S05]  /*2200*/  @P0 IMAD.WIDE.U32 R118, R0, 0x10, R118 ;  /* 0x0000001000760825 */ /* 0x008fca00078e0076 */
[----:B------:R2:W5:Y:S01]  /*2210*/  @P0 LDG.E.128 R100, desc[UR6][R118.64] ;  /* 0x0000000676640981 */ /* 0x000562000c1e1d00 */
[----:B----4-:R-:W-:-:S05]  /*2220*/  @P3 IMAD.WIDE.U32 R120, R0, 0x10, R120 ;  /* 0x0000001000783825 */ /* 0x010fca00078e0078 */
[----:B------:R2:W5:Y:S01]  /*2230*/  @P3 LDG.E.128 R104, desc[UR6][R120.64] ;  /* 0x0000000678683981 */ /* 0x000562000c1e1d00 */
[----:B------:R-:W-:-:S04]  /*2240*/  UISETP.NE.U32.AND UP0, UPT, UR12, URZ, UPT ;  /* 0x000000ff0c00728c */ /* 0x000fc8000bf05070 */
[----:B------:R-:W-:-:S09]  /*2250*/  UISETP.NE.AND.EX UP0, UPT, UR13, URZ, UPT, UP0 ;  /* 0x000000ff0d00728c */ /* 0x000fd2000bf05300 */
[----:B--2---:R-:W-:Y:S05]  /*2260*/  BRA.U UP0, `(.L_x_12240) ;  /* 0x00000001003c7547 */ /* 0x004fea000b800000 */
        /* <DEDUP_REMOVED lines=10> */
[----:B01----:R-:W-:Y:S02]  /*2310*/  @P0 MOV R108, R115 ;  /* 0x00000073006c0202 */ /* 0x003fe40000000f00 */
[----:B------:R-:W-:-:S02]  /*2320*/  @P0 MOV R109, R117 ;  /* 0x00000075006d0202 */ /* 0x000fc40000000f00 */
[----:B------:R-:W-:Y:S02]  /*2330*/  @P0 MOV R110, R119 ;  /* 0x00000077006e0202 */ /* 0x000fe40000000f00 */
[----:B------:R-:W-:Y:S01]  /*2340*/  @P0 MOV R111, R121 ;  /* 0x00000079006f0202 */ /* 0x000fe20000000f00 */
[----:B------:R-:W-:Y:S06]  /*2350*/  BRA `(.L_x_12241) ;  /* 0x00000000005c7947 */ /* 0x000fec0003800000 */
.L_x_12240:
[----:B------:R-:W-:-:S04]  /*2360*/  ISETP.NE.U32.AND P0, PT, RZ, UR14, PT ;  /* 0x0000000eff007c0c */ /* 0x000fc8000bf05070 */
[----:B------:R-:W-:-:S13]  /*2370*/  ISETP.NE.AND.EX P0, PT, RZ, UR15, PT, P0 ;  /* 0x0000000fff007c0c */ /* 0x000fda000bf05300 */
[----:B-----5:R-:W-:Y:S01]  /*2380*/  @!P0 FADD.FTZ R115, R100, R164 ;  /* 0x000000a464738221 */ /* 0x020fe20000010000 */
[----:B------:R-:W-:Y:S01]  /*2390*/  @!P0 FADD.FTZ R117, R101, R165 ;  /* 0x000000a565758221 */ /* 0x000fe20000010000 */
[----:B------:R-:W-:Y:S01]  /*23a0*/  @!P0 FADD.FTZ R119, R102, R166 ;  /* 0x000000a666778221 */ /* 0x000fe20000010000 */
[----:B------:R-:W-:Y:S02]  /*23b0*/  @!P0 FADD.FTZ R121, R103, R167 ;  /* 0x000000a767798221 */ /* 0x000fe40000010000 */
[----:B01----:R-:W-:Y:S02]  /*23c0*/  @!P0 MOV R108, R115 ;  /* 0x00000073006c8202 */ /* 0x003fe40000000f00 */
        /* <DEDUP_REMOVED lines=16> */
.L_x_12241:
[----:B------:R-:W0:Y:S02]  /*24d0*/  @P1 LDC.64 R162, c[0x0][0x3a8] ;  /* 0x0000ea00ffa21b82 */ /* 0x000e240000000a00 */
[C---:B0-----:R-:W-:Y:S01]  /*24e0*/  @P1 IMAD.WIDE.U32 R162, R0.reuse, 0x10, R162 ;  /* 0x0000001000a21825 */ /* 0x041fe200078e00a2 */
[----:B------:R-:W-:-:S04]  /*24f0*/  IADD3 R0, PT, PT, R0, 0x100, RZ ;  /* 0x0000010000007810 */ /* 0x000fc80007ffe0ff */
[----:B------:R2:W-:Y:S03]  /*2500*/  @P1 STG.E.128 desc[UR6][R162.64], R108 ;  /* 0x0000006ca2001986 */ /* 0x0005e6000c101d06 */
.L_x_12239:
[----:B------:R-:W-:Y:S05]  /*2510*/  BSYNC.RECONVERGENT B0 ;  /* 0x0000000000007941 */ /* 0x000fea0003800200 */
.L_x_12238:
        /* <DEDUP_REMOVED lines=10> */
[----:B---3--:R-:W-:-:S05]  /*25c0*/  IMAD.WIDE.U32 R122, R0, 0x10, R122 ;  /* 0x00000010007a7825 */ /* 0x008fca00078e007a */
[----:B------:R3:W5:Y:S01]  /*25d0*/  LDG.E.128 R164, desc[UR6][R122.64] ;  /* 0x000000067aa47981 */ /* 0x000762000c1e1d00 */
[----:B----4-:R-:W-:-:S05]  /*25e0*/  @P0 IMAD.WIDE.U32 R124, R0, 0x10, R124 ;  /* 0x00000010007c0825 */ /* 0x010fca00078e007c */
[----:B------:R3:W5:Y:S01]  /*25f0*/  @P0 LDG.E.128 R100, desc[UR6][R124.64] ;  /* 0x000000067c640981 */ /* 0x000762000c1e1d00 */
[----:B0-----:R-:W-:-:S05]  /*2600*/  @P4 IMAD.WIDE.U32 R126, R0, 0x10, R126 ;  /* 0x00000010007e4825 */ /* 0x001fca00078e007e */
[----:B------:R3:W5:Y:S01]  /*2610*/  @P4 LDG.E.128 R104, desc[UR6][R126.64] ;  /* 0x000000067e684981 */ /* 0x000762000c1e1d00 */
[----:B------:R-:W-:-:S04]  /*2620*/  UISETP.NE.U32.AND UP0, UPT, UR12, URZ, UPT ;  /* 0x000000ff0c00728c */ /* 0x000fc8000bf05070 */
[----:B------:R-:W-:-:S09]  /*2630*/  UISETP.NE.AND.EX UP0, UPT, UR13, URZ, UPT, UP0 ;  /* 0x000000ff0d00728c */ /* 0x000fd2000bf05300 */
[----:B---3--:R-:W-:Y:S05]  /*2640*/  BRA.U UP0, `(.L_x_12244) ;  /* 0x00000001003c7547 */ /* 0x008fea000b800000 */
        /* <DEDUP_REMOVED lines=10> */
[----:B-12---:R-:W-:Y:S02]  /*26f0*/  @P0 MOV R108, R123 ;  /* 0x0000007b006c0202 */ /* 0x006fe40000000f00 */
[----:B------:R-:W-:-:S02]  /*2700*/  @P0 MOV R109, R125 ;  /* 0x0000007d006d0202 */ /* 0x000fc40000000f00 */
[----:B------:R-:W-:Y:S02]  /*2710*/  @P0 MOV R110, R127 ;  /* 0x0000007f006e0202 */ /* 0x000fe40000000f00 */
[----:B------:R-:W-:Y:S01]  /*2720*/  @P0 MOV R111, R129 ;  /* 0x00000081006f0202 */ /* 0x000fe20000000f00 */
[----:B------:R-:W-:Y:S06]  /*2730*/  BRA `(.L_x_12245) ;  /* 0x00000000005c7947 */ /* 0x000fec0003800000 */
.L_x_12244:
[----:B------:R-:W-:-:S04]  /*2740*/  ISETP.NE.U32.AND P0, PT, RZ, UR14, PT ;  /* 0x0000000eff007c0c */ /* 0x000fc8000bf05070 */
[----:B------:R-:W-:-:S13]  /*2750*/  ISETP.NE.AND.EX P0, PT, RZ, UR15, PT, P0 ;  /* 0x0000000fff007c0c */ /* 0x000fda000bf05300 */
[----:B-----5:R-:W-:Y:S01]  /*2760*/  @!P0 FADD.FTZ R123, R100, R164 ;  /* 0x000000a4647b8221 */ /* 0x020fe20000010000 */
[----:B------:R-:W-:Y:S01]  /*2770*/  @!P0 FADD.FTZ R125, R101, R165 ;  /* 0x000000a5657d8221 */ /* 0x000fe20000010000 */
[----:B------:R-:W-:Y:S01]  /*2780*/  @!P0 FADD.FTZ R127, R102, R166 ;  /* 0x000000a6667f8221 */ /* 0x000fe20000010000 */
[----:B------:R-:W-:Y:S02]  /*2790*/  @!P0 FADD.FTZ R129, R103, R167 ;  /* 0x000000a767818221 */ /* 0x000fe40000010000 */
[----:B-12---:R-:W-:Y:S02]  /*27a0*/  @!P0 MOV R108, R123 ;  /* 0x0000007b006c8202 */ /* 0x006fe40000000f00 */
        /* <DEDUP_REMOVED lines=16> */
.L_x_12245:
[----:B------:R-:W0:Y:S02]  /*28b0*/  @P1 LDC.64 R162, c[0x0][0x3a8] ;  /* 0x0000ea00ffa21b82 */ /* 0x000e240000000a00 */
[C---:B0-----:R-:W-:Y:S01]  /*28c0*/  @P1 IMAD.WIDE.U32 R162, R0.reuse, 0x10, R162 ;  /* 0x0000001000a21825 */ /* 0x041fe200078e00a2 */
[----:B------:R-:W-:-:S04]  /*28d0*/  IADD3 R0, PT, PT, R0, 0x100, RZ ;  /* 0x0000010000007810 */ /* 0x000fc80007ffe0ff */
[----:B------:R3:W-:Y:S03]  /*28e0*/  @P1 STG.E.128 desc[UR6][R162.64], R108 ;  /* 0x0000006ca2001986 */ /* 0x0007e6000c101d06 */
.L_x_12243:
[----:B------:R-:W-:Y:S05]  /*28f0*/  BSYNC.RECONVERGENT B0 ;  /* 0x0000000000007941 */ /* 0x000fea0003800200 */
.L_x_12242:
[----:B------:R-:W-:Y:S01]  /*2900*/  ISETP.GE.U32.AND P4, PT, R3, 0x500, PT ;  /* 0x000005000300780c */ /* 0x000fe20003f86070 */
[----:B------:R-:W-:-:S12]  /*2910*/  BSSY.RECONVERGENT B0, `(.L_x_12246) ;  /* 0x000003c000007945 */ /* 0x000fd80003800200 */
[----:B------:R-:W-:Y:S05]  /*2920*/  @!P4 BRA `(.L_x_12247) ;  /* 0x0000000000e8c947 */ /* 0x000fea0003800000 */
[----:B------:R-:W-:Y:S01]  /*2930*/  ISETP.NE.U32.AND P5, PT, RZ, UR12, PT ;  /* 0x0000000cff007c0c */ /* 0x000fe2000bfa5070 */
[----:B------:R-:W4:Y:S01]  /*2940*/  LDC.64 R130, c[0x0][0x390] ;  /* 0x0000e400ff827b82 */ /* 0x000f220000000a00 */
[----:B------:R-:W-:Y:S02]  /*2950*/  ISETP.NE.U32.AND P0, PT, RZ, UR14, PT ;  /* 0x0000000eff007c0c */ /* 0x000fe4000bf05070 */
[----:B------:R-:W-:Y:S02]  /*2960*/  ISETP.NE.AND.EX P5, PT, RZ, UR13, PT, P5 ;  /* 0x0000000dff007c0c */ /* 0x000fe4000bfa5350 */
[----:B------:R-:W-:-:S11]  /*2970*/  ISETP.NE.AND.EX P0, PT, RZ, UR15, PT, P0 ;  /* 0x0000000fff007c0c */ /* 0x000fd6000bf05300 */
[----:B------:R-:W0:Y:S08]  /*2980*/  @P5 LDC.64 R132, c[0x0][0x398] ;  /* 0x0000e600ff845b82 */ /* 0x000e300000000a00 */
[----:B------:R-:W1:Y:S01]  /*2990*/  @P0 LDC.64 R134, c[0x0][0x3a0] ;  /* 0x0000e800ff860b82 */ /* 0x000e620000000a00 */
[----:B----4-:R-:W-:-:S05]  /*29a0*/  IMAD.WIDE.U32 R130, R0, 0x10, R130 ;  /* 0x0000001000827825 */ /* 0x010fca00078e0082 */
[----:B------:R4:W5:Y:S01]  /*29b0*/  LDG.E.128 R164, desc[UR6][R130.64] ;  /* 0x0000000682a47981 */ /* 0x000962000c1e1d00 */
[----:B0-----:R-:W-:-:S05]  /*29c0*/  @P5 IMAD.WIDE.U32 R132, R0, 0x10, R132 ;  /* 0x0000001000845825 */ /* 0x001fca00078e0084 */
[----:B------:R4:W5:Y:S01]  /*29d0*/  @P5 LDG.E.128 R100, desc[UR6][R132.64] ;  /* 0x0000000684645981 */ /* 0x000962000c1e1d00 */
[----:B-1----:R-:W-:-:S05]  /*29e0*/  @P0 IMAD.WIDE.U32 R134, R0, 0x10, R134 ;  /* 0x0000001000860825 */ /* 0x002fca00078e0086 */
[----:B------:R4:W5:Y:S01]  /*29f0*/  @P0 LDG.E.128 R104, desc[UR6][R134.64] ;  /* 0x0000000686680981 */ /* 0x000962000c1e1d00 */
[----:B------:R-:W-:-:S04]  /*2a00*/  UISETP.NE.U32.AND UP0, UPT, UR12, URZ, UPT ;  /* 0x000000ff0c00728c */ /* 0x000fc8000bf05070 */
[----:B------:R-:W-:-:S09]  /*2a10*/  UISETP.NE.AND.EX UP0, UPT, UR13, URZ, UPT, UP0 ;  /* 0x000000ff0d00728c */ /* 0x000fd2000bf05300 */
[----:B----4-:R-:W-:Y:S05]  /*2a20*/  BRA.U UP0, `(.L_x_12248) ;  /* 0x00000001003c7547 */ /* 0x010fea000b800000 */
        /* <DEDUP_REMOVED lines=10> */
[----:B--23--:R-:W-:Y:S02]  /*2ad0*/  @P0 MOV R108, R131 ;  /* 0x00000083006c0202 */ /* 0x00cfe40000000f00 */
[----:B------:R-:W-:-:S02]  /*2ae0*/  @P0 MOV R109, R133 ;  /* 0x00000085006d0202 */ /* 0x000fc40000000f00 */
[----:B------:R-:W-:Y:S02]  /*2af0*/  @P0 MOV R110, R135 ;  /* 0x00000087006e0202 */ /* 0x000fe40000000f00 */
[----:B------:R-:W-:Y:S01]  /*2b00*/  @P0 MOV R111, R137 ;  /* 0x00000089006f0202 */ /* 0x000fe20000000f00 */
[----:B------:R-:W-:Y:S06]  /*2b10*/  BRA `(.L_x_12249) ;  /* 0x00000000005c7947 */ /* 0x000fec0003800000 */
.L_x_12248:
[----:B------:R-:W-:-:S04]  /*2b20*/  ISETP.NE.U32.AND P0, PT, RZ, UR14, PT ;  /* 0x0000000eff007c0c */ /* 0x000fc8000bf05070 */
[----:B------:R-:W-:-:S13]  /*2b30*/  ISETP.NE.AND.EX P0, PT, RZ, UR15, PT, P0 ;  /* 0x0000000fff007c0c */ /* 0x000fda000bf05300 */
[----:B-----5:R-:W-:Y:S01]  /*2b40*/  @!P0 FADD.FTZ R131, R100, R164 ;  /* 0x000000a464838221 */ /* 0x020fe20000010000 */
[----:B------:R-:W-:Y:S01]  /*2b50*/  @!P0 FADD.FTZ R133, R101, R165 ;  /* 0x000000a565858221 */ /* 0x000fe20000010000 */
[----:B------:R-:W-:Y:S01]  /*2b60*/  @!P0 FADD.FTZ R135, R102, R166 ;  /* 0x000000a666878221 */ /* 0x000fe20000010000 */
[----:B------:R-:W-:Y:S02]  /*2b70*/  @!P0 FADD.FTZ R137, R103, R167 ;  /* 0x000000a767898221 */ /* 0x000fe40000010000 */
[----:B--23--:R-:W-:Y:S02]  /*2b80*/  @!P0 MOV R108, R131 ;  /* 0x00000083006c8202 */ /* 0x00cfe40000000f00 */
        /* <DEDUP_REMOVED lines=16> */
.L_x_12249:
[----:B------:R-:W0:Y:S02]  /*2c90*/  @P1 LDC.64 R162, c[0x0][0x3a8] ;  /* 0x0000ea00ffa21b82 */ /* 0x000e240000000a00 */
[C---:B0-----:R-:W-:Y:S01]  /*2ca0*/  @P1 IMAD.WIDE.U32 R162, R0.reuse, 0x10, R162 ;  /* 0x0000001000a21825 */ /* 0x041fe200078e00a2 */
[----:B------:R-:W-:-:S04]  /*2cb0*/  IADD3 R0, PT, PT, R0, 0x100, RZ ;  /* 0x0000010000007810 */ /* 0x000fc80007ffe0ff */
[----:B------:R4:W-:Y:S03]  /*2cc0*/  @P1 STG.E.128 desc[UR6][R162.64], R108 ;  /* 0x0000006ca2001986 */ /* 0x0009e6000c101d06 */
.L_x_12247:
[----:B------:R-:W-:Y:S05]  /*2cd0*/  BSYNC.RECONVERGENT B0 ;  /* 0x0000000000007941 */ /* 0x000fea0003800200 */
.L_x_12246:
[----:B------:R-:W-:Y:S01]  /*2ce0*/  ISETP.GE.U32.AND P5, PT, R3, 0x600, PT ;  /* 0x000006000300780c */ /* 0x000fe20003fa6070 */
[----:B------:R-:W-:-:S12]  /*2cf0*/  BSSY.RECONVERGENT B0, `(.L_x_12250) ;  /* 0x000003b000007945 */ /* 0x000fd80003800200 */
[----:B------:R-:W-:Y:S05]  /*2d00*/  @!P5 BRA `(.L_x_12251) ;  /* 0x0000000000e4d947 */ /* 0x000fea0003800000 */
[----:B------:R-:W-:Y:S01]  /*2d10*/  ISETP.NE.U32.AND P0, PT, RZ, UR12, PT ;  /* 0x0000000cff007c0c */ /* 0x000fe2000bf05070 */
[----:B------:R-:W0:Y:S03]  /*2d20*/  LDC.64 R146, c[0x0][0x390] ;  /* 0x0000e400ff927b82 */ /* 0x000e260000000a00 */
[----:B------:R-:W-:-:S13]  /*2d30*/  ISETP.NE.AND.EX P0, PT, RZ, UR13, PT, P0 ;  /* 0x0000000dff007c0c */ /* 0x000fda000bf05300 */
[----:B------:R-:W1:Y:S02]  /*2d40*/  @P0 LDC.64 R148, c[0x0][0x398] ;  /* 0x0000e600ff940b82 */ /* 0x000e640000000a00 */
[----:B-1----:R-:W-:-:S05]  /*2d50*/  @P0 IMAD.WIDE.U32 R148, R0, 0x10, R148 ;  /* 0x0000001000940825 */ /* 0x002fca00078e0094 */
[----:B------:R1:W5:Y:S01]  /*2d60*/  @P0 LDG.E.128 R100, desc[UR6][R148.64] ;  /* 0x0000000694640981 */ /* 0x000362000c1e1d00 */
[----:B------:R-:W-:Y:S01]  /*2d70*/  ISETP.NE.U32.AND P0, PT, RZ, UR14, PT ;  /* 0x0000000eff007c0c */ /* 0x000fe2000bf05070 */
[----:B0-----:R-:W-:-:S03]  /*2d80*/  IMAD.WIDE.U32 R146, R0, 0x10, R146 ;  /* 0x0000001000927825 */ /* 0x001fc600078e0092 */
[----:B------:R-:W-:Y:S02]  /*2d90*/  ISETP.NE.AND.EX P0, PT, RZ, UR15, PT, P0 ;  /* 0x0000000fff007c0c */ /* 0x000fe4000bf05300 */
[----:B------:R1:W5:Y:S11]  /*2da0*/  LDG.E.128 R164, desc[UR6][R146.64] ;  /* 0x0000000692a47981 */ /* 0x000376000c1e1d00 */
[----:B------:R-:W0:Y:S02]  /*2db0*/  @P0 LDC.64 R150, c[0x0][0x3a0] ;  /* 0x0000e800ff960b82 */ /* 0x000e240000000a00 */
[----:B0-----:R-:W-:-:S05]  /*2dc0*/  @P0 IMAD.WIDE.U32 R150, R0, 0x10, R150 ;  /* 0x0000001000960825 */ /* 0x001fca00078e0096 */
        /* <DEDUP_REMOVED lines=14> */
[----:B--234-:R-:W-:Y:S02]  /*2eb0*/  @P0 MOV R108, R147 ;  /* 0x00000093006c0202 */ /* 0x01cfe40000000f00 */
[----:B------:R-:W-:-:S02]  /*2ec0*/  @P0 MOV R109, R149 ;  /* 0x00000095006d0202 */ /* 0x000fc40000000f00 */
[----:B------:R-:W-:Y:S02]  /*2ed0*/  @P0 MOV R110, R151 ;  /* 0x00000097006e0202 */ /* 0x000fe40000000f00 */
[----:B------:R-:W-:Y:S01]  /*2ee0*/  @P0 MOV R111, R153 ;  /* 0x00000099006f0202 */ /* 0x000fe20000000f00 */
[----:B------:R-:W-:Y:S06]  /*2ef0*/  BRA `(.L_x_12253) ;  /* 0x00000000005c7947 */ /* 0x000fec0003800000 */
.L_x_12252:
[----:B------:R-:W-:-:S04]  /*2f00*/  ISETP.NE.U32.AND P0, PT, RZ, UR14, PT ;  /* 0x0000000eff007c0c */ /* 0x000fc8000bf05070 */
[----:B------:R-:W-:-:S13]  /*2f10*/  ISETP.NE.AND.EX P0, PT, RZ, UR15, PT, P0 ;  /* 0x0000000fff007c0c */ /* 0x000fda000bf05300 */
[----:B-----5:R-:W-:Y:S01]  /*2f20*/  @!P0 FADD.FTZ R147, R100, R164 ;  /* 0x000000a464938221 */ /* 0x020fe20000010000 */
[----:B------:R-:W-:Y:S01]  /*2f30*/  @!P0 FADD.FTZ R149, R101, R165 ;  /* 0x000000a565958221 */ /* 0x000fe20000010000 */
[----:B------:R-:W-:Y:S01]  /*2f40*/  @!P0 FADD.FTZ R151, R102, R166 ;  /* 0x000000a666978221 */ /* 0x000fe20000010000 */
[----:B------:R-:W-:Y:S02]  /*2f50*/  @!P0 FADD.FTZ R153, R103, R167 ;  /* 0x000000a767998221 */ /* 0x000fe40000010000 */
[----:B--234-:R-:W-:Y:S02]  /*2f60*/  @!P0 MOV R108, R147 ;  /* 0x00000093006c8202 */ /* 0x01cfe40000000f00 */
        /* <DEDUP_REMOVED lines=16> */
.L_x_12253:
[----:B------:R-:W0:Y:S02]  /*3070*/  @P1 LDC.64 R162, c[0x0][0x3a8] ;  /* 0x0000ea00ffa21b82 */ /* 0x000e240000000a00 */
[----:B0-----:R-:W-:-:S05]  /*3080*/  @P1 IMAD.WIDE.U32 R162, R0, 0x10, R162 ;  /* 0x0000001000a21825 */ /* 0x001fca00078e00a2 */
[----:B------:R0:W-:Y:S02]  /*3090*/  @P1 STG.E.128 desc[UR6][R162.64], R108 ;  /* 0x0000006ca2001986 */ /* 0x0001e4000c101d06 */
.L_x_12251:
[----:B------:R-:W-:Y:S05]  /*30a0*/  BSYNC.RECONVERGENT B0 ;  /* 0x0000000000007941 */ /* 0x000fea0003800200 */
.L_x_12250:
[----:B------:R-:W-:Y:S01]  /*30b0*/  FADD.FTZ R0, RZ, R155 ;  /* 0x0000009bff007221 */ /* 0x000fe20000010000 */
[C---:B------:R-:W-:Y:S01]  /*30c0*/  ISETP.GE.U32.AND P0, PT, R3.reuse, 0x100, PT ;  /* 0x000001000300780c */ /* 0x040fe20003f06070 */
[----:B------:R-:W-:Y:S01]  /*30d0*/  BSSY.RECONVERGENT B0, `(.L_x_12254) ;  /* 0x0000076000007945 */ /* 0x000fe20003800200 */
[----:B------:R-:W-:Y:S01]  /*30e0*/  ISETP.GT.U32.AND P6, PT, R3, 0x1ff, PT ;  /* 0x000001ff0300780c */ /* 0x000fe20003fc4070 */
        /* <DEDUP_REMOVED lines=45> */
[----:B------:R-:W-:Y:S01]  /*33c0*/  FADD.FTZ R118, R143, -R162 ;  /* 0x800000a28f767221 */ /* 0x000fe20000010000 */
[----:B------:R-:W-:-:S04]  /*33d0*/  FFMA.FTZ R0, R0, R0, RZ ;  /* 0x0000000000007223 */ /* 0x000fc800000100ff */
        /* <DEDUP_REMOVED lines=47> */
[----:B------:R-:W-:Y:S02]  /*36d0*/  @P6 FFMA.FTZ R116, R0, R0, R163 ;  /* 0x0000000000746223 */ /* 0x000fe400000100a3 */
        /* <DEDUP_REMOVED lines=21> */
.L_x_12255:
[----:B------:R-:W-:Y:S05]  /*3830*/  BSYNC.RECONVERGENT B0 ;  /* 0x0000000000007941 */ /* 0x000fea0003800200 */
.L_x_12254:
        /* <DEDUP_REMOVED lines=13> */
.L_x_12257:
[----:B------:R-:W-:Y:S05]  /*3910*/  BSYNC.RECONVERGENT B0 ;  /* 0x0000000000007941 */ /* 0x000fea0003800200 */
.L_x_12256:
[----:B------:R-:W0:Y:S01]  /*3920*/  SHFL.DOWN PT, R165, R128, 0x4, 0x1f ;  /* 0x08801f0080a57f89 */ /* 0x000e2200000e0000 */
[----:B------:R-:W-:Y:S01]  /*3930*/  ISETP.NE.AND P6, PT, RZ, UR8, PT ;  /* 0x00000008ff007c0c */ /* 0x000fe2000bfc5270 */
[----:B------:R-:W-:Y:S02]  /*3940*/  BSSY.RECONVERGENT B0, `(.L_x_12258) ;  /* 0x0000059000007945 */ /* 0x000fe40003800200 */
[----:B-1----:R-:W1:Y:S01]  /*3950*/  SHFL.DOWN PT, R167, R162, 0x4, 0x1f ;  /* 0x08801f00a2a77f89 */ /* 0x002e6200000e0000 */
[-C--:B0-----:R-:W-:Y:S02]  /*3960*/  IADD3 R116, PT, PT, R165, R128.reuse, RZ ;  /* 0x00000080a5747210 */ /* 0x081fe40007ffe0ff */
[----:B------:R-:W-:Y:S02]  /*3970*/  I2FP.F32.S32 R124, R165 ;  /* 0x000000a5007c7245 */ /* 0x000fe40000201400 */
[----:B------:R-:W-:Y:S01]  /*3980*/  I2FP.F32.S32 R165, R128 ;  /* 0x0000008000a57245 */ /* 0x000fe20000201400 */
[----:B------:R-:W0:Y:S01]  /*3990*/  SHFL.DOWN PT, R171, R116, 0x2, 0x1f ;  /* 0x08401f0074ab7f89 */ /* 0x000e2200000e0000 */
[----:B------:R-:W-:Y:S01]  /*39a0*/  I2FP.F32.S32 R120, R116 ;  /* 0x0000007400787245 */ /* 0x000fe20000201400 */
[----:B-1----:R-:W-:-:S03]  /*39b0*/  FMUL.FTZ R118, R167, R124 ;  /* 0x0000007ca7767220 */ /* 0x002fc60000410000 */
[----:B------:R-:W1:Y:S01]  /*39c0*/  MUFU.RCP R122, R120 ;  /* 0x00000078007a7308 */ /* 0x000e620000001000 */
[----:B------:R-:W-:Y:S01]  /*39d0*/  FFMA.FTZ R169, R165, R162, R118 ;  /* 0x000000a2a5a97223 */ /* 0x000fe20000010076 */
[----:B------:R-:W-:-:S04]  /*39e0*/  FADD.FTZ R162, -R167, R162 ;  /* 0x000000a2a7a27221 */ /* 0x000fc80000010100 */
[----:B------:R-:W-:-:S04]  /*39f0*/  FMUL.FTZ R162, R162, R162 ;  /* 0x000000a2a2a27220 */ /* 0x000fc80000410000 */
[----:B------:R-:W-:-:S04]  /*3a00*/  FMUL.FTZ R162, R162, R165 ;  /* 0x000000a5a2a27220 */ /* 0x000fc80000410000 */
[----:B------:R-:W-:Y:S01]  /*3a10*/  FMUL.FTZ R162, R162, R124 ;  /* 0x0000007ca2a27220 */ /* 0x000fe20000410000 */
[----:B-1----:R-:W-:Y:S01]  /*3a20*/  FMUL.FTZ R169, R122, R169 ;  /* 0x000000a97aa97220 */ /* 0x002fe20000410000 */
[-C--:B0-----:R-:W-:Y:S02]  /*3a30*/  IADD3 R118, PT, PT, R116, R171.reuse, RZ ;  /* 0x000000ab74767210 */ /* 0x081fe40007ffe0ff */
[----:B------:R-:W-:Y:S02]  /*3a40*/  I2FP.F32.S32 R171, R171 ;  /* 0x000000ab00ab7245 */ /* 0x000fe40000201400 */
[----:B------:R-:W0:Y:S01]  /*3a50*/  SHFL.DOWN PT, R126, R169, 0x2, 0x1f ;  /* 0x08401f00a97e7f89 */ /* 0x000e2200000e0000 */
[----:B------:R-:W-:-:S03]  /*3a60*/  I2FP.F32.S32 R128, R118 ;  /* 0x0000007600807245 */ /* 0x000fc60000201400 */
[----:B------:R-:W1:Y:S01]  /*3a70*/  SHFL.DOWN PT, R175, R118, 0x1, 0x1f ;  /* 0x08201f0076af7f89 */ /* 0x000e6200000e0000 */
[----:B------:R-:W2:Y:S01]  /*3a80*/  MUFU.RCP R130, R128 ;  /* 0x0000008000827308 */ /* 0x000ea20000001000 */
[----:B0-----:R-:W-:Y:S01]  /*3a90*/  FMUL.FTZ R173, R126, R171 ;  /* 0x000000ab7ead7220 */ /* 0x001fe20000410000 */
[----:B------:R-:W-:Y:S01]  /*3aa0*/  FADD.FTZ R126, R169, -R126 ;  /* 0x8000007ea97e7221 */ /* 0x000fe20000010000 */
[----:B-1----:R-:W-:Y:S02]  /*3ab0*/  IADD3 R116, PT, PT, R118, R175, RZ ;  /* 0x000000af76747210 */ /* 0x002fe40007ffe0ff */
[----:B------:R-:W-:Y:S01]  /*3ac0*/  FFMA.FTZ R173, R120, R169, R173 ;  /* 0x000000a978ad7223 */ /* 0x000fe200000100ad */
[----:B------:R-:W0:Y:S01]  /*3ad0*/  SHFL.DOWN PT, R118, R163, 0x4, 0x1f ;  /* 0x08801f00a3767f89 */ /* 0x000e2200000e0000 */
[----:B------:R-:W-:Y:S01]  /*3ae0*/  FMUL.FTZ R167, R126, R126 ;  /* 0x0000007e7ea77220 */ /* 0x000fe20000410000 */
[----:B------:R-:W-:Y:S01]  /*3af0*/  I2FP.F32.S32 R134, R116 ;  /* 0x0000007400867245 */ /* 0x000fe20000201400 */
[----:B--2---:R-:W-:Y:S01]  /*3b00*/  FMUL.FTZ R173, R130, R173 ;  /* 0x000000ad82ad7220 */ /* 0x004fe20000410000 */
[----:B------:R-:W-:Y:S01]  /*3b10*/  I2FP.F32.S32 R175, R175 ;  /* 0x000000af00af7245 */ /* 0x000fe20000201400 */
[----:B------:R-:W-:-:S03]  /*3b20*/  FMUL.FTZ R167, R120, R167 ;  /* 0x000000a778a77220 */ /* 0x000fc60000410000 */
[----:B------:R-:W1:Y:S01]  /*3b30*/  SHFL.DOWN PT, R132, R173, 0x1, 0x1f ;  /* 0x08201f00ad847f89 */ /* 0x000e6200000e0000 */
[----:B------:R-:W2:Y:S01]  /*3b40*/  MUFU.RCP R134, R134 ;  /* 0x0000008600867308 */ /* 0x000ea20000001000 */
[----:B------:R-:W-:Y:S01]  /*3b50*/  FMUL.FTZ R167, R167, R171 ;  /* 0x000000aba7a77220 */ /* 0x000fe20000410000 */
[----:B0-----:R-:W-:-:S04]  /*3b60*/  FADD.FTZ R165, R118, R163 ;  /* 0x000000a376a57221 */ /* 0x001fc80000010000 */
[----:B------:R-:W-:Y:S01]  /*3b70*/  FFMA.FTZ R162, R122, R162, R165 ;  /* 0x000000a27aa27223 */ /* 0x000fe200000100a5 */
[----:B-1----:R-:W-:-:S04]  /*3b80*/  FMUL.FTZ R177, R132, R175 ;  /* 0x000000af84b17220 */ /* 0x002fc80000410000 */
[----:B------:R-:W0:Y:S01]  /*3b90*/  SHFL.DOWN PT, R165, R162, 0x2, 0x1f ;  /* 0x08401f00a2a57f89 */ /* 0x000e2200000e0000 */
[----:B------:R-:W-:Y:S01]  /*3ba0*/  FADD.FTZ R132, R173, -R132 ;  /* 0x80000084ad847221 */ /* 0x000fe20000010000 */
[----:B------:R-:W-:-:S03]  /*3bb0*/  FFMA.FTZ R177, R128, R173, R177 ;  /* 0x000000ad80b17223 */ /* 0x000fc600000100b1 */
[----:B------:R-:W-:Y:S01]  /*3bc0*/  FMUL.FTZ R163, R132, R132 ;  /* 0x0000008484a37220 */ /* 0x000fe20000410000 */
[----:B--2---:R-:W-:-:S03]  /*3bd0*/  FMUL.FTZ R177, R134, R177 ;  /* 0x000000b186b17220 */ /* 0x004fc60000410000 */
[----:B------:R-:W-:-:S03]  /*3be0*/  FMUL.FTZ R128, R128, R163 ;  /* 0x000000a380807220 */ /* 0x000fc60000410000 */
[----:B------:R-:W1:Y:S01]  /*3bf0*/  SHFL.IDX PT, R177, R177, RZ, 0x1f ;  /* 0x00001fffb1b17589 */ /* 0x000e6200000e0000 */
[----:B------:R-:W-:Y:S01]  /*3c00*/  FMUL.FTZ R128, R128, R175 ;  /* 0x000000af80807220 */ /* 0x000fe20000410000 */
[----:B0-----:R-:W-:-:S04]  /*3c10*/  FADD.FTZ R165, R162, R165 ;  /* 0x000000a5a2a57221 */ /* 0x001fc80000010000 */
[----:B------:R-:W-:-:S05]  /*3c20*/  FFMA.FTZ R165, R130, R167, R165 ;  /* 0x000000a782a57223 */ /* 0x000fca00000100a5 */
[----:B------:R-:W0:Y:S01]  /*3c30*/  SHFL.DOWN PT, R118, R165, 0x1, 0x1f ;  /* 0x08201f00a5767f89 */ /* 0x000e2200000e0000 */
[----:B-1----:R-:W-:-:S05]  /*3c40*/  FMUL.FTZ R116, R177, R177 ;  /* 0x000000b1b1747220 */ /* 0x002fca0000410000 */
[----:B------:R-:W-:Y:S02]  /*3c50*/  FSEL R179, R116, RZ, P6 ;  /* 0x000000ff74b37208 */ /* 0x000fe40003000000 */
[----:B------:R-:W-:Y:S02]  /*3c60*/  FSEL R116, R177, RZ, !P6 ;  /* 0x000000ffb1747208 */ /* 0x000fe40007000000 */
[----:B------:R-:W-:Y:S01]  /*3c70*/  ISETP.NE.AND P6, PT, R0, RZ, PT ;  /* 0x000000ff0000720c */ /* 0x000fe20003fc5270 */
[----:B0-----:R-:W-:Y:S02]  /*3c80*/  FADD.FTZ R163, R165, R118 ;  /* 0x00000076a5a37221 */ /* 0x001fe40000010000 */
[----:B------:R-:W0:Y:S02]  /*3c90*/  LDC R118, c[0x0][0x448] ;  /* 0x00011200ff767b82 */ /* 0x000e240000000800 */
[----:B------:R-:W-:-:S05]  /*3ca0*/  FFMA.FTZ R128, R134, R128, R163 ;  /* 0x0000008086807223 */ /* 0x000fca00000100a3 */
[----:B------:R-:W0:Y:S03]  /*3cb0*/  SHFL.IDX PT, R167, R128, RZ, 0x1f ;  /* 0x00001fff80a77589 */ /* 0x000e2600000e0000 */
[----:B------:R-:W1:Y:S08]  /*3cc0*/  @!P6 LDC.64 R162, c[0x0][0x3c0] ;  /* 0x0000f000ffa2eb82 */ /* 0x000e700000000a00 */
[----:B------:R-:W2:Y:S01]  /*3cd0*/  @!P6 LDC.64 R164, c[0x0][0x3c8] ;  /* 0x0000f200ffa4eb82 */ /* 0x000ea20000000a00 */
[----:B0-----:R-:W-:Y:S01]  /*3ce0*/  FFMA.FTZ R118, R167, UR9, R118 ;  /* 0x00000009a7767c23 */ /* 0x001fe20008010076 */
[----:B-1----:R-:W-:-:S04]  /*3cf0*/  @!P6 IMAD.WIDE R162, R2, 0x4, R162 ;  /* 0x0000000402a2e825 */ /* 0x002fc800078e02a2 */
[----:B------:R-:W-:Y:S01]  /*3d00*/  FADD.FTZ R118, R118, R179 ;  /* 0x000000b376767221 */ /* 0x000fe20000010000 */
[----:B------:R0:W-:Y:S01]  /*3d10*/  @!P6 STG.E desc[UR6][R162.64], R177 ;  /* 0x000000b1a200e986 */ /* 0x0001e2000c101906 */
[----:B--2---:R-:W-:-:S04]  /*3d20*/  @!P6 IMAD.WIDE R164, R2, 0x4, R164 ;  /* 0x0000000402a4e825 */ /* 0x004fc800078e02a4 */
[----:B------:R-:W1:Y:S02]  /*3d30*/  MUFU.RSQ R118, R118 ;  /* 0x0000007600767308 */ /* 0x000e640000001400 */
[----:B-1----:R0:W-:Y:S01]  /*3d40*/  @!P6 STG.E desc[UR6][R164.64], R118 ;  /* 0x00000076a400e986 */ /* 0x0021e2000c101906 */
[----:B------:R-:W-:Y:S05]  /*3d50*/  @!P0 BRA `(.L_x_12259) ;  /* 0x00000000005c8947 */ /* 0x000fea0003800000 */
[----:B0-----:R-:W0:Y:S01]  /*3d60*/  LDC.64 R162, c[0x0][0x428] ;  /* 0x00010a00ffa27b82 */ /* 0x001e220000000a00 */
        /* <DEDUP_REMOVED lines=17> */
[----:B0-----:R-:W-:-:S05]  /*3e80*/  IMAD.WIDE.U32 R162, R114, 0x10, R162 ;  /* 0x0000001072a27825 */ /* 0x001fca00078e00a2 */
[----:B------:R2:W-:Y:S01]  /*3e90*/  STG.E.128 desc[UR6][R162.64], R164 ;  /* 0x000000a4a2007986 */ /* 0x0005e2000c101d06 */
[C---:B-1----:R-:W-:Y:S01]  /*3ea0*/  IMAD.WIDE.U32 R172, R114.reuse, 0x10, R172 ;  /* 0x0000001072ac7825 */ /* 0x042fe200078e00ac */
[----:B------:R-:W-:-:S04]  /*3eb0*/  IADD3 R114, PT, PT, R114, 0x100, RZ ;  /* 0x0000010072727810 */ /* 0x000fc80007ffe0ff */
[----:B------:R2:W-:Y:S03]  /*3ec0*/  STG.E.128 desc[UR6][R172.64], R168 ;  /* 0x000000a8ac007986 */ /* 0x0005e6000c101d06 */
.L_x_12259:
[----:B------:R-:W-:Y:S05]  /*3ed0*/  BSYNC.RECONVERGENT B0 ;  /* 0x0000000000007941 */ /* 0x000fea0003800200 */
.L_x_12258:
[----:B------:R-:W-:Y:S01]  /*3ee0*/  ISETP.GE.U32.AND P6, PT, R3, 0x200, PT ;  /* 0x000002000300780c */ /* 0x000fe20003fc6070 */
[----:B------:R-:W-:-:S12]  /*3ef0*/  BSSY.RECONVERGENT B0, `(.L_x_12260) ;  /* 0x0000019000007945 */ /* 0x000fd80003800200 */
[----:B------:R-:W-:Y:S05]  /*3f00*/  @!P6 BRA `(.L_x_12261) ;  /* 0x00000000005ce947 */ /* 0x000fea0003800000 */
[----:B--2---:R-:W1:Y:S01]  /*3f10*/  LDC.64 R168, c[0x0][0x430] ;  /* 0x00010c00ffa87b82 */ /* 0x004e620000000a00 */
[--C-:B0-----:R-:W-:Y:S01]  /*3f20*/  FADD.FTZ R165, R139, -R116.reuse ;  /* 0x800000748ba57221 */ /* 0x101fe20000010000 */
[--C-:B------:R-:W-:Y:S01]  /*3f30*/  FADD.FTZ R167, R141, -R116.reuse ;  /* 0x800000748da77221 */ /* 0x100fe20000010000 */
[--C-:B------:R-:W-:Y:S01]  /*3f40*/  FADD.FTZ R173, R143, -R116.reuse ;  /* 0x800000748fad7221 */ /* 0x100fe20000010000 */
[----:B------:R-:W-:Y:S01]  /*3f50*/  FADD.FTZ R177, R145, -R116 ;  /* 0x8000007491b17221 */ /* 0x000fe20000010000 */
[C---:B------:R-:W-:Y:S01]  /*3f60*/  FMUL.FTZ R171, R118.reuse, R165 ;  /* 0x000000a576ab7220 */ /* 0x040fe20000410000 */
[C---:B------:R-:W-:Y:S01]  /*3f70*/  FMUL.FTZ R120, R118.reuse, R167 ;  /* 0x000000a776787220 */ /* 0x040fe20000410000 */
[C---:B------:R-:W-:Y:S01]  /*3f80*/  FMUL.FTZ R175, R118.reuse, R173 ;  /* 0x000000ad76af7220 */ /* 0x040fe20000410000 */
[----:B------:R-:W0:Y:S01]  /*3f90*/  LDC.64 R162, c[0x0][0x428] ;  /* 0x00010a00ffa27b82 */ /* 0x000e220000000a00 */
[----:B------:R-:W-:Y:S01]  /*3fa0*/  FMUL.FTZ R122, R118, R177 ;  /* 0x000000b1767a7220 */ /* 0x000fe20000410000 */
[----:B-----5:R-:W-:Y:S01]  /*3fb0*/  FFMA.FTZ R164, R171, R12, R56 ;  /* 0x0000000caba47223 */ /* 0x020fe20000010038 */
[----:B------:R-:W-:Y:S01]  /*3fc0*/  FFMA.FTZ R165, R120, R13, R57 ;  /* 0x0000000d78a57223 */ /* 0x000fe20000010039 */
[C---:B------:R-:W-:Y:S01]  /*3fd0*/  FFMA.FTZ R166, R175.reuse, R14, R58 ;  /* 0x0000000eafa67223 */ /* 0x040fe2000001003a */
[----:B------:R-:W-:Y:S01]  /*3fe0*/  FFMA.FTZ R167, R122, R15, R59 ;  /* 0x0000000f7aa77223 */ /* 0x000fe2000001003b */
[----:B------:R-:W-:Y:S01]  /*3ff0*/  FFMA.FTZ R170, R175, R18, R78 ;  /* 0x00000012afaa7223 */ /* 0x000fe2000001004e */
[----:B-1----:R-:W-:-:S04]  /*4000*/  IMAD.WIDE.U32 R172, R114, 0x10, R168 ;  /* 0x0000001072ac7825 */ /* 0x002fc800078e00a8 */
[----:B------:R-:W-:Y:S01]  /*4010*/  FFMA.FTZ R168, R171, R16, R76 ;  /* 0x00000010aba87223 */ /* 0x000fe2000001004c */
[----:B------:R-:W-:Y:S01]  /*4020*/  FFMA.FTZ R169, R120, R17, R77 ;  /* 0x0000001178a97223 */ /* 0x000fe2000001004d */
[----:B------:R-:W-:Y:S01]  /*4030*/  FFMA.FTZ R171, R122, R19, R79 ;  /* 0x000000137aab7223 */ /* 0x000fe2000001004f */
[C---:B0-----:R-:W-:Y:S01]  /*4040*/  IMAD.WIDE.U32 R162, R114.reuse, 0x10, R162 ;  /* 0x0000001072a27825 */ /* 0x041fe200078e00a2 */
[----:B------:R-:W-:-:S04]  /*4050*/  IADD3 R114, PT, PT, R114, 0x100, RZ ;  /* 0x0000010072727810 */ /* 0x000fc80007ffe0ff */
[----:B------:R1:W-:Y:S04]  /*4060*/  STG.E.128 desc[UR6][R162.64], R164 ;  /* 0x000000a4a2007986 */ /* 0x0003e8000c101d06 */
[----:B------:R1:W-:Y:S02]  /*4070*/  STG.E.128 desc[UR6][R172.64], R168 ;  /* 0x000000a8ac007986 */ /* 0x0003e4000c101d06 */
.L_x_12261:
[----:B------:R-:W-:Y:S05]  /*4080*/  BSYNC.RECONVERGENT B0 ;  /* 0x0000000000007941 */ /* 0x000fea0003800200 */
.L_x_12260:
[----:B------:R-:W-:Y:S04]  /*4090*/  BSSY.RECONVERGENT B0, `(.L_x_12262) ;  /* 0x0000019000007945 */ /* 0x000fe80003800200 */
[----:B------:R-:W-:Y:S05]  /*40a0*/  @!P2 BRA `(.L_x_12263) ;  /* 0x00000000005ca947 */ /* 0x000fea0003800000 */
[----:B-12---:R-:W1:Y:S01]  /*40b0*/  LDC.64 R168, c[0x0][0x430] ;  /* 0x00010c00ffa87b82 */ /* 0x006e620000000a00 */
        /* <DEDUP_REMOVED lines=22> */
.L_x_12263:
[----:B------:R-:W-:Y:S05]  /*4220*/  BSYNC.RECONVERGENT B0 ;  /* 0x0000000000007941 */ /* 0x000fea0003800200 */
.L_x_12262:
[----:B------:R-:W-:Y:S04]  /*4230*/  BSSY.RECONVERGENT B0, `(.L_x_12264) ;  /* 0x0000019000007945 */ /* 0x000fe80003800200 */
[----:B------:R-:W-:Y:S05]  /*4240*/  @!P3 BRA `(.L_x_12265) ;  /* 0x00000000005cb947 */ /* 0x000fea0003800000 */
[----:B-123--:R-:W1:Y:S01]  /*4250*/  LDC.64 R168, c[0x0][0x430] ;  /* 0x00010c00ffa87b82 */ /* 0x00ee620000000a00 */
        /* <DEDUP_REMOVED lines=22> */
.L_x_12265:
[----:B------:R-:W-:Y:S05]  /*43c0*/  BSYNC.RECONVERGENT B0 ;  /* 0x0000000000007941 */ /* 0x000fea0003800200 */
.L_x_12264:
[----:B------:R-:W-:Y:S04]  /*43d0*/  BSSY.RECONVERGENT B0, `(.L_x_12266) ;  /* 0x0000019000007945 */ /* 0x000fe80003800200 */
[----:B------:R-:W-:Y:S05]  /*43e0*/  @!P4 BRA `(.L_x_12267) ;  /* 0x00000000005cc947 */ /* 0x000fea0003800000 */
[----:B-1234-:R-:W1:Y:S01]  /*43f0*/  LDC.64 R168, c[0x0][0x430] ;  /* 0x00010c00ffa87b82 */ /* 0x01ee620000000a00 */
        /* <DEDUP_REMOVED lines=22> */
.L_x_12267:
[----:B------:R-:W-:Y:S05]  /*4560*/  BSYNC.RECONVERGENT B0 ;  /* 0x0000000000007941 */ /* 0x000fea0003800200 */
.L_x_12266:
        /* <DEDUP_REMOVED lines=12> */
[C---:B-----5:R-:W-:Y:S01]  /*4630*/  FFMA.FTZ R164, R165.reuse, R88, R92 ;  /* 0x00000058a5a47223 */ /* 0x060fe2000001005c */
[----:B------:R-:W-:Y:S01]  /*4640*/  FFMA.FTZ R168, R165, R84, R96 ;  /* 0x00000054a5a87223 */ /* 0x000fe20000010060 */
[C---:B------:R-:W-:Y:S01]  /*4650*/  FFMA.FTZ R166, R167.reuse, R90, R94 ;  /* 0x0000005aa7a67223 */ /* 0x040fe2000001005e */
[----:B------:R-:W-:Y:S01]  /*4660*/  FFMA.FTZ R170, R167, R86, R98 ;  /* 0x00000056a7aa7223 */ /* 0x000fe20000010062 */
[----:B------:R-:W-:Y:S01]  /*4670*/  FFMA.FTZ R165, R116, R89, R93 ;  /* 0x0000005974a57223 */ /* 0x000fe2000001005d */
[----:B------:R-:W-:Y:S01]  /*4680*/  FFMA.FTZ R167, R118, R91, R95 ;  /* 0x0000005b76a77223 */ /* 0x000fe2000001005f */
[----:B------:R-:W-:Y:S01]  /*4690*/  FFMA.FTZ R169, R116, R85, R97 ;  /* 0x0000005574a97223 */ /* 0x000fe20000010061 */
[----:B------:R-:W-:Y:S01]  /*46a0*/  FFMA.FTZ R171, R118, R87, R99 ;  /* 0x0000005776ab7223 */ /* 0x000fe20000010063 */
[----:B0-----:R-:W-:-:S05]  /*46b0*/  IMAD.WIDE.U32 R162, R114, 0x10, R162 ;  /* 0x0000001072a27825 */ /* 0x001fca00078e00a2 */
[----:B------:R0:W-:Y:S01]  /*46c0*/  STG.E.128 desc[UR6][R162.64], R164 ;  /* 0x000000a4a2007986 */ /* 0x0001e2000c101d06 */
[----:B-1----:R-:W-:-:S05]  /*46d0*/  IMAD.WIDE.U32 R172, R114, 0x10, R172 ;  /* 0x0000001072ac7825 */ /* 0x002fca00078e00ac */
[----:B------:R0:W-:Y:S02]  /*46e0*/  STG.E.128 desc[UR6][R172.64], R168 ;  /* 0x000000a8ac007986 */ /* 0x0001e4000c101d06 */
.L_x_12269:
[----:B------:R-:W-:Y:S05]  /*46f0*/  BSYNC.RECONVERGENT B0 ;  /* 0x0000000000007941 */ /* 0x000fea0003800200 */
.L_x_12268:
[----:B01234-:R-:W0:Y:S01]  /*4700*/  LDC.64 R162, c[0x0][0x380] ;  /* 0x0000e000ffa27b82 */ /* 0x01fe220000000a00 */
[----:B------:R-:W-:Y:S01]  /*4710*/  UPLOP3.LUT UP1, UPT, UPT, UPT, UP1, 0x40, 0x4 ;  /* 0x000000000004789c */ /* 0x000fe20003f2e810 */
[----:B0-----:R-:W-:-:S04]  /*4720*/  IADD3 R2, PT, PT, R2, R162, RZ ;  /* 0x000000a202027210 */ /* 0x001fc80007ffe0ff */
[----:B------:R-:W-:-:S13]  /*4730*/  ISETP.GE.AND P2, PT, R2, R163, PT ;  /* 0x000000a30200720c */ /* 0x000fda0003f46270 */
[----:B------:R-:W-:Y:S05]  /*4740*/  @!P2 BRA `(.L_x_12270) ;  /* 0xffffffd0008ca947 */ /* 0x000fea000383ffff */
[----:B------:R-:W-:Y:S05]  /*4750*/  EXIT ;  /* 0x000000000000794d */ /* 0x000fea0003800000 */
.L_x_12271:
        /* <DEDUP_REMOVED lines=10> */
.L_x_13736:


//--------------------- .text._ZN10layer_norm31ln_parallel_residual_fwd_kernelINS_13Kernel_traitsIfffffjLj6144ELj1ELj1ELj8ELj16ENS_18Kernel_traits_baseILj6144EfffffjLj256EEEEELb0ELb0ELb1EEEvNS_9FwdParamsE --------------------------
	.section	.text._ZN10layer_norm31ln_parallel_residual_fwd_kernelINS_13Kernel_traitsIfffffjLj6144ELj1ELj1ELj8ELj16ENS_18Kernel_traits_baseILj6144EfffffjLj256EEEEELb0ELb0ELb1EEEvNS_9FwdParamsE,"ax",@progbits
	.align	128
        .global         _ZN10layer_norm31ln_parallel_residual_fwd_kernelINS_13Kernel_traitsIfffffjLj6144ELj1ELj1ELj8ELj16ENS_18Kernel_traits_baseILj6144EfffffjLj256EEEEELb0ELb0ELb1EEEvNS_9FwdParamsE
        .type           _ZN10layer_norm31ln_parallel_residual_fwd_kernelINS_13Kernel_traitsIfffffjLj6144ELj1ELj1ELj8ELj16ENS_18Kernel_traits_baseILj6144EfffffjLj256EEEEELb0ELb0ELb1EEEvNS_9FwdParamsE,@function
        .size           _ZN10layer_norm31ln_parallel_residual_fwd_kernelINS_13Kernel_traitsIfffffjLj6144ELj1ELj1ELj8ELj16ENS_18Kernel_traits_baseILj6144EfffffjLj256EEEEELb0ELb0ELb1EEEvNS_9FwdParamsE,(.L_x_13737 - _ZN10layer_norm31ln_parallel_residual_fwd_kernelINS_13Kernel_traitsIfffffjLj6144ELj1ELj1ELj8ELj16ENS_18Kernel_traits_baseILj6144EfffffjLj256EEEEELb0ELb0ELb1EEEvNS_9FwdParamsE)
        .other          _ZN10layer_norm31ln_parallel_residual_fwd_kernelINS_13Kernel_traitsIfffffjLj6144ELj1ELj1ELj8ELj16ENS_18Kernel_traits_baseILj6144EfffffjLj256EEEEELb0ELb0ELb1EEEvNS_9FwdParamsE,@"STO_CUDA_ENTRY STV_DEFAULT"
_ZN10layer_norm31ln_parallel_residual_fwd_kernelINS_13Kernel_traitsIfffffjLj6144ELj1ELj1ELj8ELj16ENS_18Kernel_traits_baseILj6144EfffffjLj256EEEEELb0ELb0ELb1EEEvNS_9FwdParamsE:
.text._ZN10layer_norm31ln_parallel_residual_fwd_kernelINS_13Kernel_traitsIfffffjLj6144ELj1ELj1ELj8ELj16ENS_18Kernel_traits_baseILj6144EfffffjLj256EEEEELb0ELb0ELb1EEEvNS_9FwdParamsE:
        /* <DEDUP_REMOVED lines=58> */
.L_x_12273:
        /* <DEDUP_REMOVED lines=25> */
.L_x_12272:
        /* <DEDUP_REMOVED lines=37> */
.L_x_12275:
        /* <DEDUP_REMOVED lines=36> */
.L_x_12274:
        /* <DEDUP_REMOVED lines=10> */
.L_x_12293:
[----:B0-----:R-:W-:Y:S01]  /*0a60*/  ISETP.NE.U32.AND P2, PT, RZ, UR10, PT ;  /* 0x0000000aff007c0c */ /* 0x001fe2000bf45070 */
[----:B---3--:R-:W0:Y:S01]  /*0a70*/  LDC.64 R112, c[0x0][0x390] ;  /* 0x0000e400ff707b82 */ /* 0x008e220000000a00 */
        /* <DEDUP_REMOVED lines=9> */
[----:B-----5:R0:W5:Y:S01]  /*0b10*/  LDG.E.128 R128, desc[UR6][R114.64] ;  /* 0x0000000672807981 */ /* 0x020162000c1e1d00 */
        /* <DEDUP_REMOVED lines=21> */
.L_x_12277:
        /* <DEDUP_REMOVED lines=9> */
.L_x_12276:
        /* <DEDUP_REMOVED lines=12> */
.L_x_12278:
        /* <DEDUP_REMOVED lines=8> */
[----:B------:R0:W5:Y:S04]  /*0e40*/  LDG.E.128 R136, desc[UR6][R122.64] ;  /* 0x000000067a887981 */ /* 0x000168000c1e1d00 */
[----:B------:R0:W5:Y:S01]  /*0e50*/  @P1 LDG.E.128 R100, desc[UR6][R128.64] ;  /* 0x0000000680641981 */ /* 0x000162000c1e1d00 */
[----:B--2---:R-:W-:-:S05]  /*0e60*/  @P2 IMAD.WIDE.U32 R130, R115, 0x10, R130 ;  /* 0x0000001073822825 */ /* 0x004fca00078e0082 */
[----:B------:R0:W5:Y:S01]  /*0e70*/  @P2 LDG.E.128 R104, desc[UR6][R130.64] ;  /* 0x0000000682682981 */ /* 0x000162000c1e1d00 */
        /* <DEDUP_REMOVED lines=19> */
.L_x_12279:
        /* <DEDUP_REMOVED lines=23> */
.L_x_12280:
        /* <DEDUP_REMOVED lines=12> */
[----:B------:R-:W-:Y:S05]  /*11e0*/  @P3 BRA `(.L_x_12281) ;  /* 0x0000000000343947 */ /* 0x000fea0003800000 */
        /* <DEDUP_REMOVED lines=13> */
.L_x_12281:
        /* <DEDUP_REMOVED lines=21> */
.L_x_12282:
        /* <DEDUP_REMOVED lines=26> */
.L_x_12283:
        /* <DEDUP_REMOVED lines=21> */
.L_x_12284:
        /* <DEDUP_REMOVED lines=26> */
.L_x_12285:
        /* <DEDUP_REMOVED lines=21> */
.L_x_12286:
        /* <DEDUP_REMOVED lines=26> */
.L_x_12287:
        /* <DEDUP_REMOVED lines=21> */
.L_x_12288:
        /* <DEDUP_REMOVED lines=107> */
.L_x_12290:
[----:B---3--:R-:W-:Y:S05]  /*2390*/  BSYNC.RECONVERGENT B0 ;  /* 0x0000000000007941 */ /* 0x008fea0003800200 */
.L_x_12289:
        /* <DEDUP_REMOVED lines=15> */
.L_x_12292:
[----:B------:R-:W-:Y:S05]  /*2490*/  BSYNC.RECONVERGENT B0 ;  /* 0x0000000000007941 */ /* 0x000fea0003800200 */
.L_x_12291:
        /* <DEDUP_REMOVED lines=50> */
[----:B------:R-:W0:Y:S01]  /*27c0*/  @!P2 LDC.64 R174, c[0x0][0x3c8] ;  /* 0x0000f200ffaeab82 */ /* 0x000e220000000a00 */
[----:B------:R-:W-:Y:S02]  /*27d0*/  FMUL.FTZ R118, R118, R181 ;  /* 0x000000b576767220 */ /* 0x000fe40000410000 */
[----:B------:R-:W1:Y:S02]  /*27e0*/  SHFL.IDX PT, R181, R112, RZ, 0x1f ;  /* 0x00001fff70b57589 */ /* 0x000e6400000e0000 */
[----:B------:R-:W-:-:S03]  /*27f0*/  FFMA.FTZ R113, R116, R118, R113 ;  /* 0x0000007674717223 */ /* 0x000fc60000010071 */
[----:B------:R-:W2:Y:S03]  /*2800*/  LDC R116, c[0x0][0x448] ;  /* 0x00011200ff747b82 */ /* 0x000ea60000000800 */
[----:B------:R-:W2:Y:S05]  /*2810*/  SHFL.IDX PT, R113, R113, RZ, 0x1f ;  /* 0x00001fff71717589 */ /* 0x000eaa00000e0000 */
[----:B------:R-:W3:Y:S01]  /*2820*/  @!P2 LDC.64 R172, c[0x0][0x3c0] ;  /* 0x0000f000ffacab82 */ /* 0x000ee20000000a00 */
[----:B0-----:R-:W-:-:S04]  /*2830*/  @!P2 IMAD.WIDE R174, R2, 0x4, R174 ;  /* 0x0000000402aea825 */ /* 0x001fc800078e02ae */
[----:B-1----:R-:W-:-:S05]  /*2840*/  FMUL.FTZ R114, R181, R181 ;  /* 0x000000b5b5727220 */ /* 0x002fca0000410000 */
[----:B------:R-:W-:Y:S01]  /*2850*/  FSEL R177, R114, RZ, P3 ;  /* 0x000000ff72b17208 */ /* 0x000fe20001800000 */
[----:B--2---:R-:W-:Y:S01]  /*2860*/  FFMA.FTZ R114, R113, UR9, R116 ;  /* 0x0000000971727c23 */ /* 0x004fe20008010074 */
[----:B------:R-:W-:Y:S01]  /*2870*/  FSEL R116, R181, RZ, !P3 ;  /* 0x000000ffb5747208 */ /* 0x000fe20005800000 */
[----:B------:R-:W0:Y:S02]  /*2880*/  LDC.64 R112, c[0x0][0x430] ;  /* 0x00010c00ff707b82 */ /* 0x000e240000000a00 */
[----:B------:R-:W-:Y:S01]  /*2890*/  FADD.FTZ R114, R114, R177 ;  /* 0x000000b172727221 */ /* 0x000fe20000010000 */
[----:B---3--:R-:W-:-:S04]  /*28a0*/  @!P2 IMAD.WIDE R172, R2, 0x4, R172 ;  /* 0x0000000402aca825 */ /* 0x008fc800078e02ac */
[C---:B------:R-:W-:Y:S01]  /*28b0*/  FADD.FTZ R118, -R116.reuse, R119 ;  /* 0x0000007774767221 */ /* 0x040fe20000010100 */
[C---:B------:R-:W-:Y:S01]  /*28c0*/  FADD.FTZ R119, -R116.reuse, R121 ;  /* 0x0000007974777221 */ /* 0x040fe20000010100 */
[----:B------:R-:W1:Y:S01]  /*28d0*/  MUFU.RSQ R183, R114 ;  /* 0x0000007200b77308 */ /* 0x000e620000001400 */
[C---:B------:R-:W-:Y:S01]  /*28e0*/  FADD.FTZ R120, -R116.reuse, R125 ;  /* 0x0000007d74787221 */ /* 0x040fe20000010100 */
[----:B------:R-:W2:Y:S01]  /*28f0*/  LDC.64 R176, c[0x0][0x428] ;  /* 0x00010a00ffb07b82 */ /* 0x000ea20000000a00 */
[C---:B------:R-:W-:Y:S01]  /*2900*/  FADD.FTZ R121, -R116.reuse, R127 ;  /* 0x0000007f74797221 */ /* 0x040fe20000010100 */
[----:B------:R3:W-:Y:S01]  /*2910*/  @!P2 STG.E desc[UR6][R172.64], R181 ;  /* 0x000000b5ac00a986 */ /* 0x0007e2000c101906 */
[C---:B------:R-:W-:Y:S01]  /*2920*/  FADD.FTZ R128, -R116.reuse, R139 ;  /* 0x0000008b74807221 */ /* 0x040fe20000010100 */
[C---:B------:R-:W-:Y:S01]  /*2930*/  FADD.FTZ R142, -R116.reuse, R157 ;  /* 0x0000009d748e7221 */ /* 0x040fe20000010100 */
[C---:B------:R-:W-:Y:S01]  /*2940*/  FADD.FTZ R130, -R116.reuse, R143 ;  /* 0x0000008f74827221 */ /* 0x040fe20000010100 */
[C---:B------:R-:W-:Y:S01]  /*2950*/  FADD.FTZ R132, -R116.reuse, R149 ;  /* 0x0000009574847221 */ /* 0x040fe20000010100 */
[C---:B------:R-:W-:Y:S01]  /*2960*/  FADD.FTZ R140, -R116.reuse, R153 ;  /* 0x00000099748c7221 */ /* 0x040fe20000010100 */
[----:B------:R-:W4:Y:S01]  /*2970*/  LDC.64 R156, c[0x0][0x380] ;  /* 0x0000e000ff9c7b82 */ /* 0x000f220000000a00 */
        /* <DEDUP_REMOVED lines=8> */
[C---:B---3--:R-:W-:Y:S01]  /*2a00*/  FMUL.FTZ R181, R183.reuse, R120 ;  /* 0x00000078b7b57220 */ /* 0x048fe20000410000 */
[----:B------:R-:W-:Y:S01]  /*2a10*/  FMUL.FTZ R122, R183, R121 ;  /* 0x00000079b77a7220 */ /* 0x000fe20000410000 */
[----:B------:R-:W-:Y:S01]  /*2a20*/  FFMA.FTZ R124, R179, R28, R24 ;  /* 0x0000001cb37c7223 */ /* 0x000fe20000010018 */
[----:B------:R-:W-:Y:S01]  /*2a30*/  FFMA.FTZ R125, R114, R29, R25 ;  /* 0x0000001d727d7223 */ /* 0x000fe20000010019 */
[----:B------:R-:W-:Y:S01]  /*2a40*/  FFMA.FTZ R126, R181, R30, R26 ;  /* 0x0000001eb57e7223 */ /* 0x000fe2000001001a */
[----:B------:R-:W-:Y:S01]  /*2a50*/  FFMA.FTZ R127, R122, R31, R27 ;  /* 0x0000001f7a7f7223 */ /* 0x000fe2000001001b */
[----:B------:R1:W-:Y:S01]  /*2a60*/  @!P2 STG.E desc[UR6][R174.64], R183 ;  /* 0x000000b7ae00a986 */ /* 0x0003e2000c101906 */
[----:B--2---:R-:W-:-:S04]  /*2a70*/  IMAD.WIDE.U32 R118, R3, 0x10, R176 ;  /* 0x0000001003767825 */ /* 0x004fc800078e00b0 */
[----:B------:R-:W-:Y:S01]  /*2a80*/  FFMA.FTZ R172, R179, R52, R96 ;  /* 0x00000034b3ac7223 */ /* 0x000fe20000010060 */
[----:B------:R-:W-:Y:S01]  /*2a90*/  FFMA.FTZ R173, R114, R53, R97 ;  /* 0x0000003572ad7223 */ /* 0x000fe20000010061 */
[C---:B------:R-:W-:Y:S01]  /*2aa0*/  FADD.FTZ R114, -R116.reuse, R131 ;  /* 0x0000008374727221 */ /* 0x040fe20000010100 */
[----:B0-----:R-:W-:Y:S01]  /*2ab0*/  IMAD.WIDE.U32 R120, R3, 0x10, R112 ;  /* 0x0000001003787825 */ /* 0x001fe200078e0070 */
[----:B------:R0:W-:Y:S03]  /*2ac0*/  STG.E.128 desc[UR6][R118.64], R124 ;  /* 0x0000007c76007986 */ /* 0x0001e6000c101d06 */
[C---:B------:R-:W-:Y:S01]  /*2ad0*/  FADD.FTZ R3, -R116.reuse, R129 ;  /* 0x0000008174037221 */ /* 0x040fe20000010100 */
[C---:B------:R-:W-:Y:S01]  /*2ae0*/  FADD.FTZ R129, -R116.reuse, R141 ;  /* 0x0000008d74817221 */ /* 0x040fe20000010100 */
[----:B------:R-:W-:Y:S01]  /*2af0*/  FADD.FTZ R131, -R116, R145 ;  /* 0x0000009174837221 */ /* 0x000fe20000010100 */
[----:B------:R-:W-:-:S04]  /*2b00*/  IMAD.WIDE.U32 R178, R115, 0x10, R176 ;  /* 0x0000001073b27825 */ /* 0x000fc800078e00b0 */
[----:B------:R-:W-:Y:S01]  /*2b10*/  FMUL.FTZ R3, R183, R3 ;  /* 0x00000003b7037220 */ /* 0x000fe20000410000 */
[----:B-1----:R-:W-:Y:S01]  /*2b20*/  FFMA.FTZ R174, R181, R54, R98 ;  /* 0x00000036b5ae7223 */ /* 0x002fe20000010062 */
[----:B------:R-:W-:Y:S01]  /*2b30*/  FFMA.FTZ R175, R122, R55, R99 ;  /* 0x000000377aaf7223 */ /* 0x000fe20000010063 */
[C---:B------:R-:W-:Y:S01]  /*2b40*/  FADD.FTZ R122, -R116.reuse, R133 ;  /* 0x00000085747a7221 */ /* 0x040fe20000010100 */
[C---:B------:R-:W-:Y:S01]  /*2b50*/  FADD.FTZ R141, -R116.reuse, R155 ;  /* 0x0000009b748d7221 */ /* 0x040fe20000010100 */
[C---:B------:R-:W-:Y:S01]  /*2b60*/  FMUL.FTZ R133, R183.reuse, R128 ;  /* 0x00000080b7857220 */ /* 0x040fe20000410000 */
[C---:B------:R-:W-:Y:S01]  /*2b70*/  FADD.FTZ R151, -R116.reuse, R169 ;  /* 0x000000a974977221 */ /* 0x040fe20000010100 */
[----:B------:R1:W-:Y:S01]  /*2b80*/  STG.E.128 desc[UR6][R120.64], R172 ;  /* 0x000000ac78007986 */ /* 0x0003e2000c101d06 */
[C---:B------:R-:W-:Y:S01]  /*2b90*/  FMUL.FTZ R134, R183.reuse, R129 ;  /* 0x00000081b7867220 */ /* 0x040fe20000410000 */
[C---:B------:R-:W-:Y:S01]  /*2ba0*/  FMUL.FTZ R136, R183.reuse, R131 ;  /* 0x00000083b7887220 */ /* 0x040fe20000410000 */
[C---:B------:R-:W-:Y:S01]  /*2bb0*/  FMUL.FTZ R139, R183.reuse, R132 ;  /* 0x00000084b78b7220 */ /* 0x040fe20000410000 */
[C---:B------:R-:W-:Y:S01]  /*2bc0*/  FMUL.FTZ R145, R183.reuse, R140 ;  /* 0x0000008cb7917220 */ /* 0x040fe20000410000 */
[----:B------:R-:W-:Y:S01]  /*2bd0*/  FMUL.FTZ R138, R183, R138 ;  /* 0x0000008ab78a7220 */ /* 0x000fe20000410000 */
[C---:B0-----:R-:W-:Y:S01]  /*2be0*/  FADD.FTZ R118, -R116.reuse, R135 ;  /* 0x0000008774767221 */ /* 0x041fe20000010100 */
[----:B------:R-:W-:Y:S01]  /*2bf0*/  FFMA.FTZ R124, R3, R32, R20 ;  /* 0x00000020037c7223 */ /* 0x000fe20000010014 */
[----:B------:R-:W-:Y:S01]  /*2c00*/  FADD.FTZ R116, -R116, R171 ;  /* 0x000000ab74747221 */ /* 0x000fe20000010100 */
[C---:B------:R-:W-:Y:S01]  /*2c10*/  FMUL.FTZ R135, R183.reuse, R130 ;  /* 0x00000082b7877220 */ /* 0x040fe20000410000 */
[----:B------:R-:W-:Y:S01]  /*2c20*/  FMUL.FTZ R144, R183, R141 ;  /* 0x0000008db7907220 */ /* 0x000fe20000410000 */
[C---:B------:R-:W-:Y:S01]  /*2c30*/  FFMA.FTZ R140, R133.reuse, R36, R16 ;  /* 0x00000024858c7223 */ /* 0x040fe20000010010 */
[----:B------:R-:W-:Y:S01]  /*2c40*/  FFMA.FTZ R132, R133, R60, R88 ;  /* 0x0000003c85847223 */ /* 0x000fe20000010058 */
[----:B------:R-:W-:Y:S01]  /*2c50*/  FFMA.FTZ R128, R3, R56, R92 ;  /* 0x0000003803807223 */ /* 0x000fe2000001005c */
[C---:B------:R-:W-:Y:S01]  /*2c60*/  FFMA.FTZ R141, R134.reuse, R37, R17 ;  /* 0x00000025868d7223 */ /* 0x040fe20000010011 */
[----:B------:R-:W-:Y:S01]  /*2c70*/  FFMA.FTZ R133, R134, R61, R89 ;  /* 0x0000003d86857223 */ /* 0x000fe20000010059 */
[C---:B------:R-:W-:Y:S01]  /*2c80*/  FMUL.FTZ R153, R183.reuse, R146 ;  /* 0x00000092b7997220 */ /* 0x040fe20000410000 */
[C---:B------:R-:W-:Y:S01]  /*2c90*/  FMUL.FTZ R152, R183.reuse, R116 ;  /* 0x00000074b7987220 */ /* 0x040fe20000410000 */
[C---:B-1----:R-:W-:Y:S01]  /*2ca0*/  FMUL.FTZ R121, R183.reuse, R122 ;  /* 0x0000007ab7797220 */ /* 0x042fe20000410000 */
[C---:B------:R-:W-:Y:S01]  /*2cb0*/  FMUL.FTZ R120, R183.reuse, R114 ;  /* 0x00000072b7787220 */ /* 0x040fe20000410000 */
[----:B------:R-:W-:Y:S01]  /*2cc0*/  FMUL.FTZ R122, R183, R118 ;  /* 0x00000076b77a7220 */ /* 0x000fe20000410000 */
[----:B------:R-:W-:-:S04]  /*2cd0*/  IMAD.WIDE.U32 R114, R115, 0x10, R112 ;  /* 0x0000001073727825 */ /* 0x000fc800078e0070 */
[C---:B------:R-:W-:Y:S01]  /*2ce0*/  FFMA.FTZ R126, R121.reuse, R34, R22 ;  /* 0x00000022797e7223 */ /* 0x040fe20000010016 */
[----:B------:R-:W-:Y:S01]  /*2cf0*/  FFMA.FTZ R125, R120, R33, R21 ;  /* 0x00000021787d7223 */ /* 0x000fe20000010015 */
[----:B------:R-:W-:Y:S01]  /*2d00*/  FFMA.FTZ R127, R122, R35, R23 ;  /* 0x000000237a7f7223 */ /* 0x000fe20000010017 */
[----:B------:R-:W-:Y:S01]  /*2d10*/  FFMA.FTZ R129, R120, R57, R93 ;  /* 0x0000003978817223 */ /* 0x000fe2000001005d */
[----:B------:R-:W-:Y:S01]  /*2d20*/  FFMA.FTZ R130, R121, R58, R94 ;  /* 0x0000003a79827223 */ /* 0x000fe2000001005e */
[----:B------:R-:W-:Y:S01]  /*2d30*/  FFMA.FTZ R131, R122, R59, R95 ;  /* 0x0000003b7a837223 */ /* 0x000fe2000001005f */
[----:B------:R-:W-:Y:S01]  /*2d40*/  IMAD.WIDE.U32 R118, R117, 0x10, R176 ;  /* 0x0000001075767825 */ /* 0x000fe200078e00b0 */
[----:B------:R0:W-:Y:S03]  /*2d50*/  STG.E.128 desc[UR6][R178.64], R124 ;  /* 0x0000007cb2007986 */ /* 0x0001e6000c101d06 */
[----:B------:R-:W-:Y:S01]  /*2d60*/  FFMA.FTZ R134, R135, R62, R90 ;  /* 0x0000003e87867223 */ /* 0x000fe2000001005a */
[C---:B------:R-:W-:Y:S01]  /*2d70*/  FMUL.FTZ R146, R183.reuse, R148 ;  /* 0x00000094b7927220 */ /* 0x040fe20000410000 */
        /* <DEDUP_REMOVED lines=8> */
[----:B------:R-:W-:Y:S01]  /*2e00*/  FFMA.FTZ R151, R144, R43, R15 ;  /* 0x0000002b90977223 */ /* 0x000fe2000001000f */
[----:B------:R1:W-:Y:S01]  /*2e10*/  STG.E.128 desc[UR6][R114.64], R128 ;  /* 0x0000008072007986 */ /* 0x0003e2000c101d06 */
[----:B----4-:R-:W-:-:S04]  /*2e20*/  IADD3 R2, PT, PT, R2, R156, RZ ;  /* 0x0000009c02027210 */ /* 0x010fc80007ffe0ff */
[----:B------:R-:W-:Y:S01]  /*2e30*/  ISETP.GE.AND P2, PT, R2, R157, PT ;  /* 0x0000009d0200720c */ /* 0x000fe20003f46270 */
[C---:B0-----:R-:W-:Y:S01]  /*2e40*/  FMUL.FTZ R127, R183.reuse, R142 ;  /* 0x0000008eb77f7220 */ /* 0x041fe20000410000 */
[----:B------:R-:W-:Y:S01]  /*2e50*/  FMUL.FTZ R126, R183, R143 ;  /* 0x0000008fb77e7220 */ /* 0x000fe20000410000 */
[----:B------:R-:W-:Y:S01]  /*2e60*/  FFMA.FTZ R142, R135, R38, R18 ;  /* 0x00000026878e7223 */ /* 0x000fe20000010012 */
[C---:B------:R-:W-:Y:S01]  /*2e70*/  FFMA.FTZ R143, R136.reuse, R39, R19 ;  /* 0x00000027888f7223 */ /* 0x040fe20000010013 */
[----:B------:R-:W-:Y:S01]  /*2e80*/  FFMA.FTZ R135, R136, R63, R91 ;  /* 0x0000003f88877223 */ /* 0x000fe2000001005b */
[----:B------:R-:W-:-:S04]  /*2e90*/  IMAD.WIDE.U32 R124, R137, 0x10, R176 ;  /* 0x00000010897c7825 */ /* 0x000fc800078e00b0 */
[----:B------:R-:W-:Y:S01]  /*2ea0*/  FFMA.FTZ R136, R127, R44, R8 ;  /* 0x0000002c7f887223 */ /* 0x000fe20000010008 */
[----:B------:R0:W-:Y:S01]  /*2eb0*/  STG.E.128 desc[UR6][R118.64], R140 ;  /* 0x0000008c76007986 */ /* 0x0001e2000c101d06 */
[----:B------:R-:W-:-:S03]  /*2ec0*/  IMAD.WIDE.U32 R176, R147, 0x10, R176 ;  /* 0x0000001093b07825 */ /* 0x000fc600078e00b0 */
[----:B------:R2:W-:Y:S01]  /*2ed0*/  STG.E.128 desc[UR6][R116.64], R132 ;  /* 0x0000008474007986 */ /* 0x0005e2000c101d06 */
[----:B-1----:R-:W-:-:S04]  /*2ee0*/  IMAD.WIDE.U32 R114, R123, 0x10, R112 ;  /* 0x000000107b727825 */ /* 0x002fc800078e0070 */
[----:B------:R-:W-:Y:S01]  /*2ef0*/  FFMA.FTZ R128, R139, R64, R84 ;  /* 0x000000408b807223 */ /* 0x000fe20000010054 */
[----:B------:R-:W-:Y:S01]  /*2f00*/  FFMA.FTZ R129, R138, R65, R85 ;  /* 0x000000418a817223 */ /* 0x000fe20000010055 */
[----:B------:R-:W-:Y:S01]  /*2f10*/  FFMA.FTZ R130, R145, R66, R86 ;  /* 0x0000004291827223 */ /* 0x000fe20000010056 */
[----:B------:R-:W-:Y:S01]  /*2f20*/  FFMA.FTZ R131, R144, R67, R87 ;  /* 0x0000004390837223 */ /* 0x000fe20000010057 */
[----:B------:R1:W-:Y:S01]  /*2f30*/  STG.E.128 desc[UR6][R120.64], R148 ;  /* 0x0000009478007986 */ /* 0x0003e2000c101d06 */
[----:B------:R-:W-:Y:S01]  /*2f40*/  FFMA.FTZ R138, R153, R46, R10 ;  /* 0x0000002e998a7223 */ /* 0x000fe2000001000a */
[----:B------:R-:W-:Y:S01]  /*2f50*/  FFMA.FTZ R139, R146, R47, R11 ;  /* 0x0000002f928b7223 */ /* 0x000fe2000001000b */
[----:B------:R-:W-:Y:S01]  /*2f60*/  FFMA.FTZ R123, R152, R51, R7 ;  /* 0x00000033987b7223 */ /* 0x000fe20000010007 */
[----:B------:R3:W-:Y:S01]  /*2f70*/  STG.E.128 desc[UR6][R114.64], R128 ;  /* 0x0000008072007986 */ /* 0x0007e2000c101d06 */
[----:B0-----:R-:W-:-:S04]  /*2f80*/  IMAD.WIDE.U32 R118, R137, 0x10, R112 ;  /* 0x0000001089767825 */ /* 0x001fc800078e0070 */
[C---:B------:R-:W-:Y:S01]  /*2f90*/  FFMA.FTZ R137, R126.reuse, R45, R9 ;  /* 0x0000002d7e897223 */ /* 0x040fe20000010009 */
[----:B------:R-:W-:Y:S01]  /*2fa0*/  FFMA.FTZ R140, R127, R68, R80 ;  /* 0x000000447f8c7223 */ /* 0x000fe20000010050 */
[----:B------:R-:W-:Y:S01]  /*2fb0*/  FFMA.FTZ R141, R126, R69, R81 ;  /* 0x000000457e8d7223 */ /* 0x000fe20000010051 */
[----:B------:R-:W-:Y:S01]  /*2fc0*/  FFMA.FTZ R142, R153, R70, R82 ;  /* 0x00000046998e7223 */ /* 0x000fe20000010052 */
[----:B------:R-:W-:Y:S01]  /*2fd0*/  FFMA.FTZ R143, R146, R71, R83 ;  /* 0x00000047928f7223 */ /* 0x000fe20000010053 */
[----:B--2---:R-:W-:Y:S01]  /*2fe0*/  FFMA.FTZ R133, R122, R73, R77 ;  /* 0x000000497a857223 */ /* 0x004fe2000001004d */
[----:B------:R-:W-:-:S04]  /*2ff0*/  IMAD.WIDE.U32 R112, R147, 0x10, R112 ;  /* 0x0000001093707825 */ /* 0x000fc800078e0070 */
[----:B------:R-:W-:Y:S01]  /*3000*/  FFMA.FTZ R132, R155, R72, R76 ;  /* 0x000000489b847223 */ /* 0x000fe2000001004c */
[----:B------:R-:W-:Y:S01]  /*3010*/  FFMA.FTZ R134, R3, R74, R78 ;  /* 0x0000004a03867223 */ /* 0x000fe2000001004e */
[----:B-1----:R-:W-:Y:S01]  /*3020*/  FFMA.FTZ R121, R122, R49, R5 ;  /* 0x000000317a797223 */ /* 0x002fe20000010005 */
[----:B------:R-:W-:Y:S01]  /*3030*/  FFMA.FTZ R120, R155, R48, R4 ;  /* 0x000000309b787223 */ /* 0x000fe20000010004 */
[----:B------:R-:W-:Y:S01]  /*3040*/  FFMA.FTZ R122, R3, R50, R6 ;  /* 0x00000032037a7223 */ /* 0x000fe20000010006 */
[----:B------:R-:W-:Y:S01]  /*3050*/  FFMA.FTZ R135, R152, R75, R79 ;  /* 0x0000004b98877223 */ /* 0x000fe2000001004f */
[----:B------:R3:W-:Y:S04]  /*3060*/  STG.E.128 desc[UR6][R124.64], R136 ;  /* 0x000000887c007986 */ /* 0x0007e8000c101d06 */
[----:B------:R3:W-:Y:S04]  /*3070*/  STG.E.128 desc[UR6][R118.64], R140 ;  /* 0x0000008c76007986 */ /* 0x0007e8000c101d06 */
[----:B------:R3:W-:Y:S04]  /*3080*/  STG.E.128 desc[UR6][R176.64], R120 ;  /* 0x00000078b0007986 */ /* 0x0007e8000c101d06 */
[----:B------:R3:W-:Y:S01]  /*3090*/  STG.E.128 desc[UR6][R112.64], R132 ;  /* 0x0000008470007986 */ /* 0x0007e2000c101d06 */
[----:B------:R-:W-:Y:S05]  /*30a0*/  @!P2 BRA `(.L_x_12293) ;  /* 0xffffffd8006ca947 */ /* 0x000fea000383ffff */
[----:B------:R-:W-:Y:S05]  /*30b0*/  EXIT ;  /* 0x000000000000794d */ /* 0x000fea0003800000 */
.L_x_12294:
        /* <DEDUP_REMOVED lines=12> */
.L_x_13737:


//--------------------- .text._ZN10layer_norm31ln_parallel_residual_fwd_kernelINS_13Kernel_traitsIfffffjLj6144ELj1ELj1ELj8ELj16ENS_18Kernel_traits_baseILj6144EfffffjLj256EEEEELb0ELb1ELb0EEEvNS_9FwdParamsE --------------------------
	.section	.text._ZN10layer_norm31ln_parallel_residual_fwd_kernelINS_13Kernel_traitsIfffffjLj6144ELj1ELj1ELj8ELj16ENS_18Kernel_traits_baseILj6144EfffffjLj256EEEEELb0ELb1ELb0EEEvNS_9FwdParamsE,"ax",@progbits
	.align	128
        .global         _ZN10layer_norm31ln_parallel_residual_fwd_kernelINS_13Kernel_traitsIfffffjLj6144ELj1ELj1ELj8ELj16ENS_18Kernel_traits_baseILj6144EfffffjLj256EEEEELb0ELb1ELb0EEEvNS_9FwdParamsE
        .type           _ZN10layer_norm31ln_parallel_residual_fwd_kernelINS_13Kernel_traitsIfffffjLj6144ELj1ELj1ELj8ELj16ENS_18Kernel_traits_baseILj6144EfffffjLj256EEEEELb0ELb1ELb0EEEvNS_9FwdParamsE,@function
        .size           _ZN10layer_norm31ln_parallel_residual_fwd_kernelINS_13Kernel_traitsIfffffjLj6144ELj1ELj1ELj8ELj16ENS_18Kernel_traits_baseILj6144EfffffjLj256EEEEELb0ELb1ELb0EEEvNS_9FwdParamsE,(.L_x_13738 - _ZN10layer_norm31ln_parallel_residual_fwd_kernelINS_13Kernel_traitsIfffffjLj6144ELj1ELj1ELj8ELj16ENS_18Kernel_traits_baseILj6144EfffffjLj256EEEEELb0ELb1ELb0EEEvNS_9FwdParamsE)
        .other          _ZN10layer_norm31ln_parallel_residual_fwd_kernelINS_13Kernel_traitsIfffffjLj6144ELj1ELj1ELj8ELj16ENS_18Kernel_traits_baseILj6144EfffffjLj256EEEEELb0ELb1ELb0EEEvNS_9FwdParamsE,@"STO_CUDA_ENTRY STV_DEFAULT"
_ZN10layer_norm31ln_parallel_residual_fwd_kernelINS_13Kernel_traitsIfffffjLj6144ELj1ELj1ELj8ELj16ENS_18Kernel_traits_baseILj6144EfffffjLj256EEEEELb0ELb1ELb0EEEvNS_9FwdParamsE:
.text._ZN10layer_norm31ln_parallel_residual_fwd_kernelINS_13Kernel_traitsIfffffjLj6144ELj1ELj1ELj8ELj16ENS_18Kernel_traits_baseILj6144EfffffjLj256EEEEELb0ELb1ELb0EEEvNS_9FwdParamsE:
        /* <DEDUP_REMOVED lines=27> */
[----:B------:R0:W5:Y:S02]  /*01b0*/  @P0 LDG.E.128 R88, desc[UR6][R8.64] ;  /* 0x0000000608580981 */ /* 0x000164000c1e1d00 */
[----:B------:R-:W4:Y:S01]  /*01c0*/  @P2 LDC.64 R18, c[0x0][0x3d0] ;  /* 0x0000f400ff122b82 */ /* 0x000f220000000a00 */
[C---:B-1----:R-:W-:Y:S01]  /*01d0*/  @P0 IMAD.WIDE.U32 R12, R5.reuse, 0x10, R12 ;  /* 0x00000010050c0825 */ /* 0x042fe200078e000c */
[----:B------:R-:W-:-:S04]  /*01e0*/  @P0 LOP3.LUT R5, R5, 0x100, RZ, 0xfc, !PT ;  /* 0x0000010005050812 */ /* 0x000fc800078efcff */
[----:B------:R0:W5:Y:S02]  /*01f0*/  @P0 LDG.E.128 R84, desc[UR6][R12.64] ;  /* 0x000000060c540981 */ /* 0x000164000c1e1d00 */
[----:B------:R-:W1:Y:S01]  /*0200*/  @P2 LDC.64 R20, c[0x0][0x438] ;  /* 0x00010e00ff142b82 */ /* 0x000e620000000a00 */
[----:B--2---:R-:W-:-:S05]  /*0210*/  @P1 IMAD.WIDE.U32 R14, R5, 0x10, R14 ;  /* 0x00000010050e1825 */ /* 0x004fca00078e000e */
[----:B------:R0:W5:Y:S02]  /*0220*/  @P1 LDG.E.128 R80, desc[UR6][R14.64] ;  /* 0x000000060e501981 */ /* 0x000164000c1e1d00 */
[----:B------:R-:W2:Y:S01]  /*0230*/  @P3 LDC.64 R22, c[0x0][0x3d0] ;  /* 0x0000f400ff163b82 */ /* 0x000ea20000000a00 */
[C---:B---3--:R-:W-:Y:S01]  /*0240*/  @P1 IMAD.WIDE.U32 R16, R5.reuse, 0x10, R16 ;  /* 0x0000001005101825 */ /* 0x048fe200078e0010 */
[----:B------:R-:W-:-:S04]  /*0250*/  @P1 IADD3 R5, PT, PT, R5, 0x100, RZ ;  /* 0x0000010005051810 */ /* 0x000fc80007ffe0ff */
[----:B------:R0:W5:Y:S02]  /*0260*/  @P1 LDG.E.128 R76, desc[UR6][R16.64] ;  /* 0x00000006104c1981 */ /* 0x000164000c1e1d00 */
[----:B------:R-:W3:Y:S01]  /*0270*/  @P3 LDC.64 R24, c[0x0][0x438] ;  /* 0x00010e00ff183b82 */ /* 0x000ee20000000a00 */
[----:B----4-:R-:W-:-:S05]  /*0280*/  @P2 IMAD.WIDE.U32 R18, R5, 0x10, R18 ;  /* 0x0000001005122825 */ /* 0x010fca00078e0012 */
[----:B------:R0:W5:Y:S02]  /*0290*/  @P2 LDG.E.128 R72, desc[UR6][R18.64] ;  /* 0x0000000612482981 */ /* 0x000164000c1e1d00 */
[----:B------:R-:W4:Y:S01]  /*02a0*/  @P4 LDC.64 R26, c[0x0][0x3d0] ;  /* 0x0000f400ff1a4b82 */ /* 0x000f220000000a00 */
[C---:B-1----:R-:W-:Y:S01]  /*02b0*/  @P2 IMAD.WIDE.U32 R20, R5.reuse, 0x10, R20 ;  /* 0x0000001005142825 */ /* 0x042fe200078e0014 */
[----:B------:R-:W-:-:S04]  /*02c0*/  @P2 IADD3 R5, PT, PT, R5, 0x100, RZ ;  /* 0x0000010005052810 */ /* 0x000fc80007ffe0ff */
[----:B------:R0:W5:Y:S02]  /*02d0*/  @P2 LDG.E.128 R68, desc[UR6][R20.64] ;  /* 0x0000000614442981 */ /* 0x000164000c1e1d00 */
[----:B------:R-:W1:Y:S01]  /*02e0*/  @P4 LDC.64 R28, c[0x0][0x438] ;  /* 0x00010e00ff1c4b82 */ /* 0x000e620000000a00 */
[----:B--2---:R-:W-:-:S05]  /*02f0*/  @P3 IMAD.WIDE.U32 R22, R5, 0x10, R22 ;  /* 0x0000001005163825 */ /* 0x004fca00078e0016 */
[----:B------:R0:W5:Y:S01]  /*0300*/  @P3 LDG.E.128 R64, desc[UR6][R22.64] ;  /* 0x0000000616403981 */ /* 0x000162000c1e1d00 */
[C---:B---3--:R-:W-:Y:S01]  /*0310*/  @P3 IMAD.WIDE.U32 R24, R5.reuse, 0x10, R24 ;  /* 0x0000001005183825 */ /* 0x048fe200078e0018 */
[----:B------:R-:W-:-:S04]  /*0320*/  @P3 IADD3 R5, PT, PT, R5, 0x100, RZ ;  /* 0x0000010005053810 */ /* 0x000fc80007ffe0ff */
[----:B------:R0:W5:Y:S01]  /*0330*/  @P3 LDG.E.128 R60, desc[UR6][R24.64] ;  /* 0x00000006183c3981 */ /* 0x000162000c1e1d00 */
[----:B----4-:R-:W-:-:S05]  /*0340*/  @P4 IMAD.WIDE.U32 R26, R5, 0x10, R26 ;  /* 0x00000010051a4825 */ /* 0x010fca00078e001a */
[----:B------:R0:W5:Y:S01]  /*0350*/  @P4 LDG.E.128 R56, desc[UR6][R26.64] ;  /* 0x000000061a384981 */ /* 0x000162000c1e1d00 */
[----:B-1----:R-:W-:-:S05]  /*0360*/  @P4 IMAD.WIDE.U32 R28, R5, 0x10, R28 ;  /* 0x00000010051c4825 */ /* 0x002fca00078e001c */
[----:B------:R0:W5:Y:S01]  /*0370*/  @P4 LDG.E.128 R52, desc[UR6][R28.64] ;  /* 0x000000061c344981 */ /* 0x000162000c1e1d00 */
        /* <DEDUP_REMOVED lines=8> */
[----:B------:R-:W5:Y:S01]  /*0400*/  LDG.E.128 R44, desc[UR6][R44.64] ;  /* 0x000000062c2c7981 */ /* 0x000f62000c1e1d00 */
[----:B------:R-:W-:Y:S05]  /*0410*/  BRA `(.L_x_12297) ;  /* 0x0000000000a47947 */ /* 0x000fea0003800000 */
.L_x_12296:
        /* <DEDUP_REMOVED lines=12> */
[----:B------:R0:W5:Y:S02]  /*04e0*/  @P0 LDG.E.128 R88, desc[UR6][R12.64] ;  /* 0x000000060c580981 */ /* 0x000164000c1e1d00 */
[----:B------:R-:W4:Y:S01]  /*04f0*/  @P4 LDC.64 R20, c[0x0][0x3d0] ;  /* 0x0000f400ff144b82 */ /* 0x000f220000000a00 */
[C---:B-1----:R-:W-:Y:S01]  /*0500*/  @P1 IMAD.WIDE.U32 R14, R5.reuse, 0x10, R14 ;  /* 0x00000010050e1825 */ /* 0x042fe200078e000e */
[----:B------:R-:W-:-:S04]  /*0510*/  @P1 IADD3 R5, PT, PT, R5, 0x100, RZ ;  /* 0x0000010005051810 */ /* 0x000fc80007ffe0ff */
[----:B------:R0:W5:Y:S02]  /*0520*/  @P1 LDG.E.128 R80, desc[UR6][R14.64] ;  /* 0x000000060e501981 */ /* 0x000164000c1e1d00 */
[----:B------:R-:W1:Y:S01]  /*0530*/  @P5 LDC.64 R8, c[0x0][0x3d0] ;  /* 0x0000f400ff085b82 */ /* 0x000e620000000a00 */
[C---:B--2---:R-:W-:Y:S01]  /*0540*/  @P2 IMAD.WIDE.U32 R16, R5.reuse, 0x10, R16 ;  /* 0x0000001005102825 */ /* 0x044fe200078e0010 */
[----:B------:R-:W-:-:S04]  /*0550*/  @P2 IADD3 R5, PT, PT, R5, 0x100, RZ ;  /* 0x0000010005052810 */ /* 0x000fc80007ffe0ff */
[----:B------:R0:W5:Y:S01]  /*0560*/  @P2 LDG.E.128 R72, desc[UR6][R16.64] ;  /* 0x0000000610482981 */ /* 0x000162000c1e1d00 */
[C---:B---3--:R-:W-:Y:S01]  /*0570*/  @P3 IMAD.WIDE.U32 R18, R5.reuse, 0x10, R18 ;  /* 0x0000001005123825 */ /* 0x048fe200078e0012 */
[----:B------:R-:W-:-:S04]  /*0580*/  @P3 IADD3 R5, PT, PT, R5, 0x100, RZ ;  /* 0x0000010005053810 */ /* 0x000fc80007ffe0ff */
[----:B------:R0:W5:Y:S01]  /*0590*/  @P3 LDG.E.128 R64, desc[UR6][R18.64] ;  /* 0x0000000612403981 */ /* 0x000162000c1e1d00 */
[C---:B----4-:R-:W-:Y:S01]  /*05a0*/  @P4 IMAD.WIDE.U32 R20, R5.reuse, 0x10, R20 ;  /* 0x0000001005144825 */ /* 0x050fe200078e0014 */
[----:B------:R-:W-:-:S04]  /*05b0*/  @P4 IADD3 R5, PT, PT, R5, 0x100, RZ ;  /* 0x0000010005054810 */ /* 0x000fc80007ffe0ff */
[----:B------:R0:W5:Y:S01]  /*05c0*/  @P4 LDG.E.128 R56, desc[UR6][R20.64] ;  /* 0x0000000614384981 */ /* 0x000162000c1e1d00 */
[----:B-1----:R-:W-:-:S05]  /*05d0*/  @P5 IMAD.WIDE.U32 R8, R5, 0x10, R8 ;  /* 0x0000001005085825 */ /* 0x002fca00078e0008 */
[----:B------:R0:W5:Y:S01]  /*05e0*/  @P5 LDG.E.128 R48, desc[UR6][R8.64] ;  /* 0x0000000608305981 */ /* 0x000162000c1e1d00 */
        /* <DEDUP_REMOVED lines=10> */
[----:B------:R-:W-:Y:S02]  /*0690*/  @P5 CS2R R46, SRZ ;  /* 0x00000000002e5805 */ /* 0x000fe4000001ff00 */
[----:B0-----:R-:W-:-:S07]  /*06a0*/  @P5 CS2R R44, SRZ ;  /* 0x00000000002c5805 */ /* 0x001fce000001ff00 */
.L_x_12297:
[----:B------:R-:W-:Y:S05]  /*06b0*/  BSYNC.RECONVERGENT B0 ;  /* 0x0000000000007941 */ /* 0x000fea0003800200 */
.L_x_12295:
[----:B------:R-:W0:Y:S02]  /*06c0*/  LDCU UR4, c[0x0][0x384] ;  /* 0x00007080ff0477ac */ /* 0x000e240008000800 */
[----:B0-----:R-:W-:-:S13]  /*06d0*/  ISETP.GE.AND P1, PT, R4, UR4, PT ;  /* 0x0000000404007c0c */ /* 0x001fda000bf26270 */
[----:B------:R-:W-:Y:S05]  /*06e0*/  @P1 EXIT ;  /* 0x000000000000194d */ /* 0x000fea0003800000 */
[----:B------:R-:W-:Y:S01]  /*06f0*/  SHF.R.S32.HI R2, RZ, 0x2, R2 ;  /* 0x00000002ff027819 */ /* 0x000fe20000011402 */
[----:B------:R-:W0:Y:S01]  /*0700*/  LDC.64 R8, c[0x0][0x398] ;  /* 0x0000e600ff087b82 */ /* 0x000e220000000a00 */
[----:B------:R-:W0:Y:S01]  /*0710*/  LDCU.64 UR4, c[0x0][0x3a0] ;  /* 0x00007400ff0477ac */ /* 0x000e220008000a00 */
[----:B------:R-:W-:Y:S02]  /*0720*/  SHF.L.U32 R7, R10, 0x5, RZ ;  /* 0x000000050a077819 */ /* 0x000fe400000006ff */
[----:B------:R-:W-:Y:S01]  /*0730*/  LOP3.LUT R3, R2, 0xff, RZ, 0xc0, !PT ;  /* 0x000000ff02037812 */ /* 0x000fe200078ec0ff */
[----:B------:R-:W1:Y:S01]  /*0740*/  LDCU UR10, c[0x0][0x388] ;  /* 0x00007100ff0a77ac */ /* 0x000e620008000800 */
[----:B------:R-:W-:Y:S02]  /*0750*/  SHF.R.U32.HI R2, RZ, 0x1, R2 ;  /* 0x00000001ff027819 */ /* 0x000fe40000011602 */
[----:B------:R-:W-:Y:S01]  /*0760*/  VIADDMNMX R0, R3, -R0, RZ, !PT ;  /* 0x8000000003007246 */ /* 0x000fe200078001ff */
[----:B------:R-:W2:Y:S01]  /*0770*/  LDCU.U8 UR8, c[0x0][0x410] ;  /* 0x00008200ff0877ac */ /* 0x000ea20008000000 */
[----:B------:R-:W-:-:S02]  /*0780*/  LOP3.LUT R5, R2, 0x7fffff80, RZ, 0xc0, !PT ;  /* 0x7fffff8002057812 */ /* 0x000fc400078ec0ff */
[----:B------:R-:W-:Y:S01]  /*0790*/  VIMNMX R0, PT, PT, R0, 0x20, PT ;  /* 0x0000002000007848 */ /* 0x000fe20003fe0100 */
[----:B------:R-:W3:Y:S03]  /*07a0*/  LDCU UR9, c[0x0][0x400] ;  /* 0x00008000ff0977ac */ /* 0x000ee60008000800 */
[----:B------:R-:W-:Y:S01]  /*07b0*/  LEA R0, R0, R5, 0x2 ;  /* 0x0000000500007211 */ /* 0x000fe200078e10ff */
[----:B------:R-:W4:Y:S03]  /*07c0*/  LDCU.64 UR12, c[0x0][0x398] ;  /* 0x00007300ff0c77ac */ /* 0x000f260008000a00 */
[----:B------:R-:W-:Y:S01]  /*07d0*/  I2FP.F32.U32 R2, R0 ;  /* 0x0000000000027245 */ /* 0x000fe20000201000 */
[----:B------:R-:W0:Y:S01]  /*07e0*/  LDCU.64 UR14, c[0x0][0x3a0] ;  /* 0x00007400ff0e77ac */ /* 0x000e220008000a00 */
[----:B------:R-:W-:-:S02]  /*07f0*/  LOP3.LUT R0, R7, 0x3e0, RZ, 0xc0, !PT ;  /* 0x000003e007007812 */ /* 0x000fc400078ec0ff */
[----:B0-----:R-:W-:Y:S01]  /*0800*/  LOP3.LUT P1, RZ, R8, UR4, RZ, 0xfc, !PT ;  /* 0x0000000408ff7c12 */ /* 0x001fe2000f82fcff */
[----:B------:R-:W-:Y:S01]  /*0810*/  UPLOP3.LUT UP1, UPT, UPT, UPT, UPT, 0x40, 0x4 ;  /* 0x000000000004789c */ /* 0x000fe20003f2e870 */
[----:B------:R-:W0:Y:S01]  /*0820*/  MUFU.RCP R2, R2 ;  /* 0x0000000200027308 */ /* 0x000e220000001000 */
[----:B------:R-:W-:Y:S02]  /*0830*/  VIADDMNMX R0, R3, -R0, RZ, !PT ;  /* 0x8000000003007246 */ /* 0x000fe400078001ff */
[----:B------:R-:W-:Y:S02]  /*0840*/  LOP3.LUT P1, RZ, R9, UR5, RZ, 0xfc, P1 ;  /* 0x0000000509ff7c12 */ /* 0x000fe4000882fcff */
[----:B------:R-:W-:-:S04]  /*0850*/  VIMNMX R0, PT, PT, R0, 0x20, PT ;  /* 0x0000002000007848 */ /* 0x000fc80003fe0100 */
[----:B-1234-:R-:W-:-:S07]  /*0860*/  LEA R0, R0, R5, 0x2 ;  /* 0x0000000500007211 */ /* 0x01efce00078e10ff */
.L_x_12339:
        /* <DEDUP_REMOVED lines=20> */
[----:B------:R-:W-:Y:S05]  /*09b0*/  @!P0 BRA `(.L_x_12300) ;  /* 0x00000000005c8947 */ /* 0x000fea0003800000 */
[----:B------:R-:W-:Y:S05]  /*09c0*/  @!P2 BRA `(.L_x_12301) ;  /* 0x000000000034a947 */ /* 0x000fea0003800000 */
[----:B-----5:R-:W-:Y:S01]  /*09d0*/  FADD.FTZ R99, R92, R40 ;  /* 0x000000285c637221 */ /* 0x020fe20000010000 */
[----:B------:R-:W-:Y:S01]  /*09e0*/  FADD.FTZ R10, R93, R41 ;  /* 0x000000295d0a7221 */ /* 0x000fe20000010000 */
[----:B-1----:R-:W-:Y:S01]  /*09f0*/  FADD.FTZ R31, R94, R42 ;  /* 0x0000002a5e1f7221 */ /* 0x002fe20000010000 */
        /* <DEDUP_REMOVED lines=10> */
.L_x_12301:
[----:B-----5:R-:W-:Y:S01]  /*0aa0*/  FADD.FTZ R99, R92, R40 ;  /* 0x000000285c637221 */ /* 0x020fe20000010000 */
[----:B------:R-:W-:Y:S01]  /*0ab0*/  FADD.FTZ R97, R93, R41 ;  /* 0x000000295d617221 */ /* 0x000fe20000010000 */
[----:B-1----:R-:W-:Y:S01]  /*0ac0*/  FADD.FTZ R31, R94, R42 ;  /* 0x0000002a5e1f7221 */ /* 0x002fe20000010000 */
[----:B------:R-:W-:Y:S02]  /*0ad0*/  FADD.FTZ R29, R95, R43 ;  /* 0x0000002b5f1d7221 */ /* 0x000fe40000010000 */
[----:B------:R-:W-:Y:S02]  /*0ae0*/  MOV R32, R99 ;  /* 0x0000006300207202 */ /* 0x000fe40000000f00 */
[----:B------:R-:W-:Y:S02]  /*0af0*/  MOV R33, R97 ;  /* 0x0000006100217202 */ /* 0x000fe40000000f00 */
[----:B------:R-:W-:Y:S02]  /*0b00*/  MOV R34, R31 ;  /* 0x0000001f00227202 */ /* 0x000fe40000000f00 */
[----:B------:R-:W-:Y:S01]  /*0b10*/  MOV R35, R29 ;  /* 0x0000001d00237202 */ /* 0x000fe20000000f00 */
[----:B------:R-:W-:Y:S06]  /*0b20*/  BRA `(.L_x_12302) ;  /* 0x0000000000307947 */ /* 0x000fec0003800000 */
.L_x_12300:
[----:B-----5:R-:W-:Y:S01]  /*0b30*/  @P2 FADD.FTZ R32, R92, R36 ;  /* 0x000000245c202221 */ /* 0x020fe20000010000 */
[----:B------:R-:W-:Y:S01]  /*0b40*/  @P2 FADD.FTZ R33, R93, R37 ;  /* 0x000000255d212221 */ /* 0x000fe20000010000 */
[----:B------:R-:W-:Y:S01]  /*0b50*/  @P2 FADD.FTZ R34, R94, R38 ;  /* 0x000000265e222221 */ /* 0x000fe20000010000 */
[----:B------:R-:W-:Y:S02]  /*0b60*/  @P2 FADD.FTZ R35, R95, R39 ;  /* 0x000000275f232221 */ /* 0x000fe40000010000 */
[----:B------:R-:W-:Y:S02]  /*0b70*/  @P2 MOV R99, R32 ;  /* 0x0000002000632202 */ /* 0x000fe40000000f00 */
[----:B------:R-:W-:Y:S02]  /*0b80*/  @P2 MOV R97, R33 ;  /* 0x0000002100612202 */ /* 0x000fe40000000f00 */
[----:B-1----:R-:W-:Y:S02]  /*0b90*/  @P2 MOV R31, R34 ;  /* 0x00000022001f2202 */ /* 0x002fe40000000f00 */
[----:B------:R-:W-:-:S02]  /*0ba0*/  @P2 MOV R29, R35 ;  /* 0x00000023001d2202 */ /* 0x000fc40000000f00 */
[----:B------:R-:W-:Y:S02]  /*0bb0*/  @!P2 MOV R99, R92 ;  /* 0x0000005c0063a202 */ /* 0x000fe40000000f00 */
[----:B------:R-:W-:Y:S02]  /*0bc0*/  @!P2 MOV R97, R93 ;  /* 0x0000005d0061a202 */ /* 0x000fe40000000f00 */
[----:B------:R-:W-:Y:S02]  /*0bd0*/  @!P2 MOV R31, R94 ;  /* 0x0000005e001fa202 */ /* 0x000fe40000000f00 */
[----:B------:R-:W-:-:S07]  /*0be0*/  @!P2 MOV R29, R95 ;  /* 0x0000005f001da202 */ /* 0x000fce0000000f00 */
.L_x_12302:
[----:B------:R-:W1:Y:S01]  /*0bf0*/  @P1 LDC.64 R92, c[0x0][0x3a8] ;  /* 0x0000ea00ff5c1b82 */ /* 0x000e620000000a00 */
[C---:B------:R-:W-:Y:S01]  /*0c00*/  IADD3 R10, PT, PT, R8.reuse, 0x100, RZ ;  /* 0x00000100080a7810 */ /* 0x040fe20007ffe0ff */
[----:B-1----:R-:W-:-:S05]  /*0c10*/  @P1 IMAD.WIDE.U32 R92, R8, 0x10, R92 ;  /* 0x00000010085c1825 */ /* 0x002fca00078e005c */
[----:B------:R1:W-:Y:S02]  /*0c20*/  @P1 STG.E.128 desc[UR6][R92.64], R32 ;  /* 0x000000205c001986 */ /* 0x0003e4000c101d06 */
.L_x_12299:
[----:B------:R-:W-:Y:S05]  /*0c30*/  BSYNC.RECONVERGENT B0 ;  /* 0x0000000000007941 */ /* 0x000fea0003800200 */
.L_x_12298:
        /* <DEDUP_REMOVED lines=35> */
.L_x_12305:
        /* <DEDUP_REMOVED lines=23> */
.L_x_12306:
[----:B------:R-:W1:Y:S02]  /*0fe0*/  @P1 LDC.64 R92, c[0x0][0x3a8] ;  /* 0x0000ea00ff5c1b82 */ /* 0x000e640000000a00 */
[C---:B-1----:R-:W-:Y:S01]  /*0ff0*/  @P1 IMAD.WIDE.U32 R92, R10.reuse, 0x10, R92 ;  /* 0x000000100a5c1825 */ /* 0x042fe200078e005c */
[----:B------:R-:W-:-:S04]  /*1000*/  IADD3 R10, PT, PT, R10, 0x100, RZ ;  /* 0x000001000a0a7810 */ /* 0x000fc80007ffe0ff */
[----:B------:R2:W-:Y:S03]  /*1010*/  @P1 STG.E.128 desc[UR6][R92.64], R32 ;  /* 0x000000205c001986 */ /* 0x0005e6000c101d06 */
.L_x_12304:
[----:B------:R-:W-:Y:S05]  /*1020*/  BSYNC.RECONVERGENT B0 ;  /* 0x0000000000007941 */ /* 0x000fea0003800200 */
.L_x_12303:
        /* <DEDUP_REMOVED lines=11> */
[----:B-12---:R1:W5:Y:S01]  /*10e0*/  LDG.E.128 R92, desc[UR6][R12.64] ;  /* 0x000000060c5c7981 */ /* 0x006362000c1e1d00 */
[----:B----4-:R-:W-:-:S05]  /*10f0*/  @P0 IMAD.WIDE.U32 R14, R10, 0x10, R14 ;  /* 0x000000100a0e0825 */ /* 0x010fca00078e000e */
[----:B------:R1:W5:Y:S01]  /*1100*/  @P0 LDG.E.128 R40, desc[UR6][R14.64] ;  /* 0x000000060e280981 */ /* 0x000362000c1e1d00 */
        /* <DEDUP_REMOVED lines=20> */
.L_x_12309:
        /* <DEDUP_REMOVED lines=23> */
.L_x_12310:
[----:B------:R-:W0:Y:S02]  /*13c0*/  @P1 LDC.64 R92, c[0x0][0x3a8] ;  /* 0x0000ea00ff5c1b82 */ /* 0x000e240000000a00 */
[C---:B0-----:R-:W-:Y:S01]  /*13d0*/  @P1 IMAD.WIDE.U32 R92, R10.reuse, 0x10, R92 ;  /* 0x000000100a5c1825 */ /* 0x041fe200078e005c */
[----:B------:R-:W-:-:S04]  /*13e0*/  IADD3 R10, PT, PT, R10, 0x100, RZ ;  /* 0x000001000a0a7810 */ /* 0x000fc80007ffe0ff */
[----:B------:R3:W-:Y:S03]  /*13f0*/  @P1 STG.E.128 desc[UR6][R92.64], R32 ;  /* 0x000000205c001986 */ /* 0x0007e6000c101d06 */
.L_x_12308:
[----:B------:R-:W-:Y:S05]  /*1400*/  BSYNC.RECONVERGENT B0 ;  /* 0x0000000000007941 */ /* 0x000fea0003800200 */
.L_x_12307:
        /* <DEDUP_REMOVED lines=8> */
[----:B------:R-:W2:Y:S08]  /*1490*/  @P0 LDC.64 R94, c[0x0][0x398] ;  /* 0x0000e600ff5e0b82 */ /* 0x000eb00000000a00 */
[----:B------:R-:W3:Y:S01]  /*14a0*/  @P4 LDC.64 R116, c[0x0][0x3a0] ;  /* 0x0000e800ff744b82 */ /* 0x000ee20000000a00 */
[----:B-1----:R-:W-:-:S04]  /*14b0*/  IMAD.WIDE.U32 R92, R10, 0x10, R92 ;  /* 0x000000100a5c7825 */ /* 0x002fc800078e005c */
[C---:B--2---:R-:W-:Y:S02]  /*14c0*/  @P0 IMAD.WIDE.U32 R114, R10.reuse, 0x10, R94 ;  /* 0x000000100a720825 */ /* 0x044fe400078e005e */
[----:B------:R-:W5:Y:S04]  /*14d0*/  LDG.E.128 R92, desc[UR6][R92.64] ;  /* 0x000000065c5c7981 */ /* 0x000f68000c1e1d00 */
        /* <DEDUP_REMOVED lines=21> */
.L_x_12313:
        /* <DEDUP_REMOVED lines=23> */
.L_x_12314:
[----:B------:R-:W1:Y:S02]  /*17a0*/  @P1 LDC.64 R92, c[0x0][0x3a8] ;  /* 0x0000ea00ff5c1b82 */ /* 0x000e640000000a00 */
[C---:B-1----:R-:W-:Y:S01]  /*17b0*/  @P1 IMAD.WIDE.U32 R92, R10.reuse, 0x10, R92 ;  /* 0x000000100a5c1825 */ /* 0x042fe200078e005c */
[----:B------:R-:W-:-:S04]  /*17c0*/  IADD3 R10, PT, PT, R10, 0x100, RZ ;  /* 0x000001000a0a7810 */ /* 0x000fc80007ffe0ff */
[----:B------:R4:W-:Y:S03]  /*17d0*/  @P1 STG.E.128 desc[UR6][R92.64], R32 ;  /* 0x000000205c001986 */ /* 0x0009e6000c101d06 */
.L_x_12312:
[----:B------:R-:W-:Y:S05]  /*17e0*/  BSYNC.RECONVERGENT B0 ;  /* 0x0000000000007941 */ /* 0x000fea0003800200 */
.L_x_12311:
        /* <DEDUP_REMOVED lines=34> */
.L_x_12317:
        /* <DEDUP_REMOVED lines=23> */
.L_x_12318:
[----:B------:R-:W1:Y:S02]  /*1b80*/  @P1 LDC.64 R92, c[0x0][0x3a8] ;  /* 0x0000ea00ff5c1b82 */ /* 0x000e640000000a00 */
[C---:B-1----:R-:W-:Y:S01]  /*1b90*/  @P1 IMAD.WIDE.U32 R92, R10.reuse, 0x10, R92 ;  /* 0x000000100a5c1825 */ /* 0x042fe200078e005c */
[----:B------:R-:W-:-:S04]  /*1ba0*/  IADD3 R10, PT, PT, R10, 0x100, RZ ;  /* 0x000001000a0a7810 */ /* 0x000fc80007ffe0ff */
[----:B------:R1:W-:Y:S03]  /*1bb0*/  @P1 STG.E.128 desc[UR6][R92.64], R32 ;  /* 0x000000205c001986 */ /* 0x0003e6000c101d06 */
.L_x_12316:
[----:B------:R-:W-:Y:S05]  /*1bc0*/  BSYNC.RECONVERGENT B0 ;  /* 0x0000000000007941 */ /* 0x000fea0003800200 */
.L_x_12315:
[----:B------:R-:W-:Y:S01]  /*1bd0*/  ISETP.GE.U32.AND P5, PT, R6, 0x600, PT ;  /* 0x000006000600780c */ /* 0x000fe20003fa6070 */
[----:B------:R-:W-:-:S12]  /*1be0*/  BSSY.RECONVERGENT B0, `(.L_x_12319) ;  /* 0x000003b000007945 */ /* 0x000fd80003800200 */
[----:B------:R-:W-:Y:S05]  /*1bf0*/  @!P5 BRA `(.L_x_12320) ;  /* 0x0000000000e4d947 */ /* 0x000fea0003800000 */
[----:B------:R-:W-:Y:S01]  /*1c00*/  ISETP.NE.U32.AND P0, PT, RZ, UR12, PT ;  /* 0x0000000cff007c0c */ /* 0x000fe2000bf05070 */
[----:B-1234-:R-:W1:Y:S03]  /*1c10*/  LDC.64 R92, c[0x0][0x390] ;  /* 0x0000e400ff5c7b82 */ /* 0x01ee660000000a00 */
[----:B------:R-:W-:-:S13]  /*1c20*/  ISETP.NE.AND.EX P0, PT, RZ, UR13, PT, P0 ;  /* 0x0000000dff007c0c */ /* 0x000fda000bf05300 */
[----:B------:R-:W2:Y:S02]  /*1c30*/  @P0 LDC.64 R106, c[0x0][0x398] ;  /* 0x0000e600ff6a0b82 */ /* 0x000ea40000000a00 */
[----:B--2---:R-:W-:-:S05]  /*1c40*/  @P0 IMAD.WIDE.U32 R106, R10, 0x10, R106 ;  /* 0x000000100a6a0825 */ /* 0x004fca00078e006a */
[----:B------:R2:W5:Y:S01]  /*1c50*/  @P0 LDG.E.128 R40, desc[UR6][R106.64] ;  /* 0x000000066a280981 */ /* 0x000562000c1e1d00 */
[----:B------:R-:W-:Y:S01]  /*1c60*/  ISETP.NE.U32.AND P0, PT, RZ, UR14, PT ;  /* 0x0000000eff007c0c */ /* 0x000fe2000bf05070 */
[----:B-1----:R-:W-:-:S03]  /*1c70*/  IMAD.WIDE.U32 R92, R10, 0x10, R92 ;  /* 0x000000100a5c7825 */ /* 0x002fc600078e005c */
[----:B------:R-:W-:-:S03]  /*1c80*/  ISETP.NE.AND.EX P0, PT, RZ, UR15, PT, P0 ;  /* 0x0000000fff007c0c */ /* 0x000fc6000bf05300 */
[----:B------:R-:W5:Y:S10]  /*1c90*/  LDG.E.128 R92, desc[UR6][R92.64] ;  /* 0x000000065c5c7981 */ /* 0x000f74000c1e1d00 */
[----:B------:R-:W1:Y:S02]  /*1ca0*/  @P0 LDC.64 R108, c[0x0][0x3a0] ;  /* 0x0000e800ff6c0b82 */ /* 0x000e640000000a00 */
[----:B-1----:R-:W-:-:S05]  /*1cb0*/  @P0 IMAD.WIDE.U32 R108, R10, 0x10, R108 ;  /* 0x000000100a6c0825 */ /* 0x002fca00078e006c */
        /* <DEDUP_REMOVED lines=19> */
.L_x_12321:
        /* <DEDUP_REMOVED lines=23> */
.L_x_12322:
[----:B------:R-:W1:Y:S02]  /*1f60*/  @P1 LDC.64 R92, c[0x0][0x3a8] ;  /* 0x0000ea00ff5c1b82 */ /* 0x000e640000000a00 */
[----:B-1----:R-:W-:-:S05]  /*1f70*/  @P1 IMAD.WIDE.U32 R92, R10, 0x10, R92 ;  /* 0x000000100a5c1825 */ /* 0x002fca00078e005c */
[----:B------:R1:W-:Y:S02]  /*1f80*/  @P1 STG.E.128 desc[UR6][R92.64], R32 ;  /* 0x000000205c001986 */ /* 0x0003e4000c101d06 */
.L_x_12320:
[----:B------:R-:W-:Y:S05]  /*1f90*/  BSYNC.RECONVERGENT B0 ;  /* 0x0000000000007941 */ /* 0x000fea0003800200 */
.L_x_12319:
[----:B------:R-:W-:Y:S01]  /*1fa0*/  FADD.FTZ R10, RZ, R99 ;  /* 0x00000063ff0a7221 */ /* 0x000fe20000010000 */
        /* <DEDUP_REMOVED lines=34> */
[----:B-1234-:R-:W1:Y:S02]  /*21d0*/  SHFL.BFLY PT, R93, R10, 0x1, 0x1f ;  /* 0x0c201f000a5d7f89 */ /* 0x01ee6400000e0000 */
        /* <DEDUP_REMOVED lines=84> */
.L_x_12324:
[----:B------:R-:W-:Y:S05]  /*2720*/  BSYNC.RECONVERGENT B0 ;  /* 0x0000000000007941 */ /* 0x000fea0003800200 */
.L_x_12323:
        /* <DEDUP_REMOVED lines=13> */
.L_x_12326:
[----:B------:R-:W-:Y:S05]  /*2800*/  BSYNC.RECONVERGENT B0 ;  /* 0x0000000000007941 */ /* 0x000fea0003800200 */
.L_x_12325:
[----:B------:R-:W2:Y:S01]  /*2810*/  SHFL.DOWN PT, R95, R24, 0x4, 0x1f ;  /* 0x08801f00185f7f89 */ /* 0x000ea200000e0000 */
[-C--:B------:R-:W-:Y:S01]  /*2820*/  I2FP.F32.S32 R123, R24.reuse ;  /* 0x00000018007b7245 */ /* 0x080fe20000201400 */
[----:B------:R-:W-:Y:S01]  /*2830*/  BSSY.RECONVERGENT B0, `(.L_x_12327) ;  /* 0x0000052000007945 */ /* 0x000fe20003800200 */
[----:B------:R-:W-:Y:S01]  /*2840*/  ISETP.NE.AND P6, PT, RZ, UR8, PT ;  /* 0x00000008ff007c0c */ /* 0x000fe2000bfc5270 */
[----:B-1----:R-:W1:Y:S04]  /*2850*/  SHFL.DOWN PT, R121, R92, 0x4, 0x1f ;  /* 0x08801f005c797f89 */ /* 0x002e6800000e0000 */
[----:B------:R-:W3:Y:S01]  /*2860*/  SHFL.DOWN PT, R96, R93, 0x4, 0x1f ;  /* 0x08801f005d607f89 */ /* 0x000ee200000e0000 */
[----:B--2---:R-:W-:Y:S02]  /*2870*/  IADD3 R14, PT, PT, R95, R24, RZ ;  /* 0x000000185f0e7210 */ /* 0x004fe40007ffe0ff */
[----:B------:R-:W-:-:S02]  /*2880*/  I2FP.F32.S32 R94, R95 ;  /* 0x0000005f005e7245 */ /* 0x000fc40000201400 */
[----:B0-----:R-:W-:Y:S01]  /*2890*/  I2FP.F32.S32 R12, R14 ;  /* 0x0000000e000c7245 */ /* 0x001fe20000201400 */
[----:B------:R-:W0:Y:S02]  /*28a0*/  SHFL.DOWN PT, R115, R14, 0x2, 0x1f ;  /* 0x08401f000e737f89 */ /* 0x000e2400000e0000 */
[----:B-1----:R-:W-:Y:S01]  /*28b0*/  FMUL.FTZ R16, R121, R94 ;  /* 0x0000005e79107220 */ /* 0x002fe20000410000 */
[----:B------:R-:W1:Y:S03]  /*28c0*/  MUFU.RCP R26, R12 ;  /* 0x0000000c001a7308 */ /* 0x000e660000001000 */
[----:B------:R-:W-:Y:S01]  /*28d0*/  FFMA.FTZ R95, R123, R92, R16 ;  /* 0x0000005c7b5f7223 */ /* 0x000fe20000010010 */
[----:B------:R-:W-:Y:S01]  /*28e0*/  FADD.FTZ R92, -R121, R92 ;  /* 0x0000005c795c7221 */ /* 0x000fe20000010100 */
[----:B---3--:R-:W-:-:S03]  /*28f0*/  FADD.FTZ R121, R96, R93 ;  /* 0x0000005d60797221 */ /* 0x008fc60000010000 */
        /* <DEDUP_REMOVED lines=12> */
[----:B0-----:R-:W-:-:S04]  /*29c0*/  FMUL.FTZ R95, R119, R24 ;  /* 0x00000018775f7220 */ /* 0x001fc80000410000 */
[----:B------:R-:W-:Y:S01]  /*29d0*/  FFMA.FTZ R95, R12, R30, R95 ;  /* 0x0000001e0c5f7223 */ /* 0x000fe2000001005f */
[-C--:B-1----:R-:W-:Y:S01]  /*29e0*/  IADD3 R14, PT, PT, R16, R117.reuse, RZ ;  /* 0x00000075100e7210 */ /* 0x082fe20007ffe0ff */
[----:B------:R-:W-:Y:S01]  /*29f0*/  FADD.FTZ R30, R30, -R119 ;  /* 0x800000771e1e7221 */ /* 0x000fe20000010000 */
[----:B------:R-:W-:Y:S01]  /*2a00*/  I2FP.F32.S32 R117, R117 ;  /* 0x0000007500757245 */ /* 0x000fe20000201400 */
[----:B--2---:R-:W-:Y:S01]  /*2a10*/  FMUL.FTZ R95, R20, R95 ;  /* 0x0000005f145f7220 */ /* 0x004fe20000410000 */
[----:B------:R-:W-:Y:S01]  /*2a20*/  I2FP.F32.S32 R28, R14 ;  /* 0x0000000e001c7245 */ /* 0x000fe20000201400 */
[----:B------:R-:W-:Y:S01]  /*2a30*/  FMUL.FTZ R119, R30, R30 ;  /* 0x0000001e1e777220 */ /* 0x000fe20000410000 */
[----:B---3--:R-:W-:Y:S02]  /*2a40*/  FADD.FTZ R93, R121, R26 ;  /* 0x0000001a795d7221 */ /* 0x008fe40000010000 */
[----:B------:R-:W0:Y:S01]  /*2a50*/  SHFL.DOWN PT, R22, R95, 0x1, 0x1f ;  /* 0x08201f005f167f89 */ /* 0x000e2200000e0000 */
[----:B------:R-:W-:Y:S01]  /*2a60*/  FMUL.FTZ R119, R12, R119 ;  /* 0x000000770c777220 */ /* 0x000fe20000410000 */
[----:B------:R-:W1:Y:S03]  /*2a70*/  MUFU.RCP R28, R28 ;  /* 0x0000001c001c7308 */ /* 0x000e660000001000 */
[----:B------:R-:W-:-:S04]  /*2a80*/  FMUL.FTZ R119, R119, R24 ;  /* 0x0000001877777220 */ /* 0x000fc80000410000 */
[----:B------:R-:W-:-:S05]  /*2a90*/  FFMA.FTZ R93, R20, R119, R93 ;  /* 0x00000077145d7223 */ /* 0x000fca000001005d */
[----:B------:R-:W2:Y:S01]  /*2aa0*/  SHFL.DOWN PT, R12, R93, 0x1, 0x1f ;  /* 0x08201f005d0c7f89 */ /* 0x000ea200000e0000 */
[----:B0-----:R-:W-:Y:S01]  /*2ab0*/  FMUL.FTZ R115, R22, R117 ;  /* 0x0000007516737220 */ /* 0x001fe20000410000 */
[----:B------:R-:W-:-:S03]  /*2ac0*/  FADD.FTZ R22, R95, -R22 ;  /* 0x800000165f167221 */ /* 0x000fc60000010000 */
[----:B------:R-:W-:Y:S01]  /*2ad0*/  FFMA.FTZ R115, R18, R95, R115 ;  /* 0x0000005f12737223 */ /* 0x000fe20000010073 */
[----:B------:R-:W-:-:S03]  /*2ae0*/  FMUL.FTZ R95, R22, R22 ;  /* 0x00000016165f7220 */ /* 0x000fc60000410000 */
[----:B-1----:R-:W-:Y:S01]  /*2af0*/  FMUL.FTZ R115, R28, R115 ;  /* 0x000000731c737220 */ /* 0x002fe20000410000 */
[----:B------:R-:W-:-:S04]  /*2b00*/  FMUL.FTZ R18, R18, R95 ;  /* 0x0000005f12127220 */ /* 0x000fc80000410000 */
[----:B------:R-:W-:Y:S01]  /*2b10*/  FMUL.FTZ R18, R18, R117 ;  /* 0x0000007512127220 */ /* 0x000fe20000410000 */
[----:B------:R-:W0:Y:S01]  /*2b20*/  SHFL.IDX PT, R115, R115, RZ, 0x1f ;  /* 0x00001fff73737589 */ /* 0x000e2200000e0000 */
[----:B--2---:R-:W-:Y:S01]  /*2b30*/  FADD.FTZ R95, R93, R12 ;  /* 0x0000000c5d5f7221 */ /* 0x004fe20000010000 */
[----:B------:R-:W1:Y:S03]  /*2b40*/  LDC R117, c[0x0][0x448] ;  /* 0x00011200ff757b82 */ /* 0x000e660000000800 */
[----:B------:R-:W-:-:S06]  /*2b50*/  FFMA.FTZ R18, R28, R18, R95 ;  /* 0x000000121c127223 */ /* 0x000fcc000001005f */
        /* <DEDUP_REMOVED lines=28> */
[C---:B0-----:R-:W-:Y:S01]  /*2d20*/  IMAD.WIDE.U32 R114, R8.reuse, 0x10, R114 ;  /* 0x0000001008727825 */ /* 0x041fe200078e0072 */
[----:B------:R-:W-:-:S04]  /*2d30*/  IADD3 R8, PT, PT, R8, 0x100, RZ ;  /* 0x0000010008087810 */ /* 0x000fc80007ffe0ff */
[----:B------:R1:W-:Y:S03]  /*2d40*/  STG.E.128 desc[UR6][R114.64], R92 ;  /* 0x0000005c72007986 */ /* 0x0003e6000c101d06 */
.L_x_12328:
[----:B------:R-:W-:Y:S05]  /*2d50*/  BSYNC.RECONVERGENT B0 ;  /* 0x0000000000007941 */ /* 0x000fea0003800200 */
.L_x_12327:
[----:B------:R-:W-:Y:S01]  /*2d60*/  ISETP.GE.U32.AND P6, PT, R6, 0x200, PT ;  /* 0x000002000600780c */ /* 0x000fe20003fc6070 */
[----:B------:R-:W-:-:S12]  /*2d70*/  BSSY.RECONVERGENT B0, `(.L_x_12329) ;  /* 0x0000012000007945 */ /* 0x000fd80003800200 */
[----:B------:R-:W-:Y:S05]  /*2d80*/  @!P6 BRA `(.L_x_12330) ;  /* 0x000000000040e947 */ /* 0x000fea0003800000 */
[----:B01----:R-:W0:Y:S01]  /*2d90*/  LDC.64 R114, c[0x0][0x428] ;  /* 0x00010a00ff727b82 */ /* 0x003e220000000a00 */
        /* <DEDUP_REMOVED lines=15> */
.L_x_12330:
[----:B------:R-:W-:Y:S05]  /*2e90*/  BSYNC.RECONVERGENT B0 ;  /* 0x0000000000007941 */ /* 0x000fea0003800200 */
.L_x_12329:
[----:B------:R-:W-:Y:S04]  /*2ea0*/  BSSY.RECONVERGENT B0, `(.L_x_12331) ;  /* 0x0000012000007945 */ /* 0x000fe80003800200 */
[----:B------:R-:W-:Y:S05]  /*2eb0*/  @!P2 BRA `(.L_x_12332) ;  /* 0x000000000040a947 */ /* 0x000fea0003800000 */
[----:B012---:R-:W0:Y:S01]  /*2ec0*/  LDC.64 R114, c[0x0][0x428] ;  /* 0x00010a00ff727b82 */ /* 0x007e220000000a00 */
        /* <DEDUP_REMOVED lines=15> */
.L_x_12332:
[----:B------:R-:W-:Y:S05]  /*2fc0*/  BSYNC.RECONVERGENT B0 ;  /* 0x0000000000007941 */ /* 0x000fea0003800200 */
.L_x_12331:
[----:B------:R-:W-:Y:S04]  /*2fd0*/  BSSY.RECONVERGENT B0, `(.L_x_12333) ;  /* 0x0000012000007945 */ /* 0x000fe80003800200 */
[----:B------:R-:W-:Y:S05]  /*2fe0*/  @!P3 BRA `(.L_x_12334) ;  /* 0x000000000040b947 */ /* 0x000fea0003800000 */
[----:B0123--:R-:W0:Y:S01]  /*2ff0*/  LDC.64 R114, c[0x0][0x428] ;  /* 0x00010a00ff727b82 */ /* 0x00fe220000000a00 */
        /* <DEDUP_REMOVED lines=15> */
.L_x_12334:
[----:B------:R-:W-:Y:S05]  /*30f0*/  BSYNC.RECONVERGENT B0 ;  /* 0x0000000000007941 */ /* 0x000fea0003800200 */
.L_x_12333:
        /* <DEDUP_REMOVED lines=18> */
.L_x_12336:
[----:B------:R-:W-:Y:S05]  /*3220*/  BSYNC.RECONVERGENT B0 ;  /* 0x0000000000007941 */ /* 0x000fea0003800200 */
.L_x_12335:
        /* <DEDUP_REMOVED lines=10> */
[----:B------:R-:W-:-:S03]  /*32d0*/  FMUL.FTZ R12, R12, R119 ;  /* 0x000000770c0c7220 */ /* 0x000fc60000410000 */
[----:B-----5:R-:W-:Y:S01]  /*32e0*/  FFMA.FTZ R94, R117, R50, R46 ;  /* 0x00000032755e7223 */ /* 0x020fe2000001002e */
[----:B0-----:R-:W-:-:S04]  /*32f0*/  IMAD.WIDE.U32 R114, R8, 0x10, R92 ;  /* 0x0000001008727825 */ /* 0x001fc800078e005c */
[----:B------:R-:W-:Y:S01]  /*3300*/  FFMA.FTZ R92, R95, R48, R44 ;  /* 0x000000305f5c7223 */ /* 0x000fe2000001002c */
[----:B------:R-:W-:Y:S01]  /*3310*/  FFMA.FTZ R93, R14, R49, R45 ;  /* 0x000000310e5d7223 */ /* 0x000fe2000001002d */
[----:B------:R-:W-:-:S05]  /*3320*/  FFMA.FTZ R95, R12, R51, R47 ;  /* 0x000000330c5f7223 */ /* 0x000fca000001002f */
[----:B------:R0:W-:Y:S02]  /*3330*/  STG.E.128 desc[UR6][R114.64], R92 ;  /* 0x0000005c72007986 */ /* 0x0001e4000c101d06 */
.L_x_12338:
[----:B------:R-:W-:Y:S05]  /*3340*/  BSYNC.RECONVERGENT B0 ;  /* 0x0000000000007941 */ /* 0x000fea0003800200 */
.L_x_12337:
[----:B01234-:R-:W0:Y:S01]  /*3350*/  LDC.64 R92, c[0x0][0x380] ;  /* 0x0000e000ff5c7b82 */ /* 0x01fe220000000a00 */
[----:B------:R-:W-:Y:S01]  /*3360*/  UPLOP3.LUT UP1, UPT, UPT, UPT, UP1, 0x40, 0x4 ;  /* 0x000000000004789c */ /* 0x000fe20003f2e810 */
[----:B0-----:R-:W-:-:S04]  /*3370*/  IADD3 R4, PT, PT, R4, R92, RZ ;  /* 0x0000005c04047210 */ /* 0x001fc80007ffe0ff */
[----:B------:R-:W-:-:S13]  /*3380*/  ISETP.GE.AND P2, PT, R4, R93, PT ;  /* 0x0000005d0400720c */ /* 0x000fda0003f46270 */
[----:B------:R-:W-:Y:S05]  /*3390*/  @!P2 BRA `(.L_x_12339) ;  /* 0xffffffd40034a947 */ /* 0x000fea000383ffff */
[----:B------:R-:W-:Y:S05]  /*33a0*/  EXIT ;  /* 0x000000000000794d */ /* 0x000fea0003800000 */
.L_x_12340:
        /* <DEDUP_REMOVED lines=13> */
.L_x_13738:


//--------------------- .text._ZN10layer_norm31ln_parallel_residual_fwd_kernelINS_13Kernel_traitsIfffffjLj6144ELj1ELj1ELj8ELj16ENS_18Kernel_traits_baseILj6144EfffffjLj256EEEEELb0ELb1ELb1EEEvNS_9FwdParamsE --------------------------
	.section	.text._ZN10layer_norm31ln_parallel_residual_fwd_kernelINS_13Kernel_traitsIfffffjLj6144ELj1ELj1ELj8ELj16ENS_18Kernel_traits_baseILj6144EfffffjLj256EEEEELb0ELb1ELb1EEEvNS_9FwdParamsE,"ax",@progbits
	.align	128
        .global         _ZN10layer_norm31ln_parallel_residual_fwd_kernelINS_13Kernel_traitsIfffffjLj6144ELj1ELj1ELj8ELj16ENS_18Kernel_traits_baseILj6144EfffffjLj256EEEEELb0ELb1ELb1EEEvNS_9FwdParamsE
        .type           _ZN10layer_norm31ln_parallel_residual_fwd_kernelINS_13Kernel_traitsIfffffjLj6144ELj1ELj1ELj8ELj16ENS_18Kernel_traits_baseILj6144EfffffjLj256EEEEELb0ELb1ELb1EEEvNS_9FwdParamsE,@function
        .size           _ZN10layer_norm31ln_parallel_residual_fwd_kernelINS_13Kernel_traitsIfffffjLj6144ELj1ELj1ELj8ELj16ENS_18Kernel_traits_baseILj6144EfffffjLj256EEEEELb0ELb1ELb1EEEvNS_9FwdParamsE,(.L_x_13739 - _ZN10layer_norm31ln_parallel_residual_fwd_kernelINS_13Kernel_traitsIfffffjLj6144ELj1ELj1ELj8ELj16ENS_18Kernel_traits_baseILj6144EfffffjLj256EEEEELb0ELb1ELb1EEEvNS_9FwdParamsE)
        .other          _ZN10layer_norm31ln_parallel_residual_fwd_kernelINS_13Kernel_traitsIfffffjLj6144ELj1ELj1ELj8ELj16ENS_18Kernel_traits_baseILj6144EfffffjLj256EEEEELb0ELb1ELb1EEEvNS_9FwdParamsE,@"STO_CUDA_ENTRY STV_DEFAULT"
_ZN10layer_norm31ln_parallel_residual_fwd_kernelINS_13Kernel_traitsIfffffjLj6144ELj1ELj1ELj8ELj16ENS_18Kernel_traits_baseILj6144EfffffjLj256EEEEELb0ELb1ELb1EEEvNS_9FwdParamsE:
.text._ZN10layer_norm31ln_parallel_residual_fwd_kernelINS_13Kernel_traitsIfffffjLj6144ELj1ELj1ELj8ELj16ENS_18Kernel_traits_baseILj6144EfffffjLj256EEEEELb0ELb1ELb1EEEvNS_9FwdParamsE:
        /* <DEDUP_REMOVED lines=49> */
.L_x_12341:
        /* <DEDUP_REMOVED lines=8> */
[----:B------:R-:W-:Y:S01]  /*0390*/  LOP3.LUT R78, R76, 0x1f, RZ, 0xc0, !PT ;  /* 0x0000001f4c4e7812 */ /* 0x000fe200078ec0ff */
[----:B------:R-:W4:Y:S01]  /*03a0*/  LDCU.64 UR12, c[0x0][0x3a0] ;  /* 0x00007400ff0c77ac */ /* 0x000f220008000a00 */
[----:B------:R-:W0:Y:S01]  /*03b0*/  LDCU.64 UR14, c[0x0][0x398] ;  /* 0x00007300ff0e77ac */ /* 0x000e220008000a00 */
[----:B-1----:R-:W-:Y:S01]  /*03c0*/  ISETP.NE.AND P4, PT, RZ, UR4, PT ;  /* 0x00000004ff007c0c */ /* 0x002fe2000bf85270 */
[----:B------:R-:W-:-:S12]  /*03d0*/  UPLOP3.LUT UP1, UPT, UPT, UPT, UPT, 0x40, 0x4 ;  /* 0x000000000004789c */ /* 0x000fd80003f2e870 */
.L_x_12355:
[----:B----4-:R-:W-:Y:S01]  /*03e0*/  ISETP.NE.U32.AND P2, PT, RZ, UR12, PT ;  /* 0x0000000cff007c0c */ /* 0x010fe2000bf45070 */
[----:B-1----:R-:W1:Y:S01]  /*03f0*/  @P1 LDC.64 R66, c[0x0][0x398] ;  /* 0x0000e600ff421b82 */ /* 0x002e620000000a00 */
[----:B--2---:R-:W-:Y:S02]  /*0400*/  IMAD R0, R74, UR10, RZ ;  /* 0x0000000a4a007c24 */ /* 0x004fe4000f8e02ff */
[----:B------:R-:W-:-:S03]  /*0410*/  ISETP.NE.AND.EX P2, PT, RZ, UR13, PT, P2 ;  /* 0x0000000dff007c0c */ /* 0x000fc6000bf45320 */
[----:B------:R-:W-:Y:S02]  /*0420*/  SHF.R.S32.HI R65, RZ, 0x1f, R0 ;  /* 0x0000001fff417819 */ /* 0x000fe40000011400 */
[----:B0-----:R-:W0:Y:S02]  /*0430*/  LDC.64 R2, c[0x0][0x390] ;  /* 0x0000e400ff027b82 */ /* 0x001e240000000a00 */
[----:B------:R-:W-:-:S04]  /*0440*/  LEA.HI R65, R65, R0, RZ, 0x2 ;  /* 0x0000000041417211 */ /* 0x000fc800078f10ff */
[----:B------:R-:W-:Y:S02]  /*0450*/  LEA.HI.SX32 R103, R65, R76, 0x1e ;  /* 0x0000004c41677211 */ /* 0x000fe400078ff2ff */
[----:B------:R-:W2:Y:S03]  /*0460*/  @P2 LDC.64 R68, c[0x0][0x3a0] ;  /* 0x0000e800ff442b82 */ /* 0x000ea60000000a00 */
[----:B-1----:R-:W-:-:S05]  /*0470*/  @P1 IMAD.WIDE.U32 R66, R103, 0x10, R66 ;  /* 0x0000001067421825 */ /* 0x002fca00078e0042 */
[----:B-----5:R1:W5:Y:S01]  /*0480*/  @P1 LDG.E.128 R12, desc[UR6][R66.64] ;  /* 0x00000006420c1981 */ /* 0x020362000c1e1d00 */
[----:B0-----:R-:W-:-:S05]  /*0490*/  IMAD.WIDE.U32 R64, R103, 0x10, R2 ;  /* 0x0000001067407825 */ /* 0x001fca00078e0002 */
[----:B------:R1:W5:Y:S01]  /*04a0*/  LDG.E.128 R80, desc[UR6][R64.64] ;  /* 0x0000000640507981 */ /* 0x000362000c1e1d00 */
        /* <DEDUP_REMOVED lines=17> */
.L_x_12343:
        /* <DEDUP_REMOVED lines=9> */
.L_x_12342:
        /* <DEDUP_REMOVED lines=12> */
.L_x_12344:
[----:B-1----:R-:W0:Y:S01]  /*0710*/  @P0 LDC.64 R68, c[0x0][0x3a8] ;  /* 0x0000ea00ff440b82 */ /* 0x002e220000000a00 */
        /* <DEDUP_REMOVED lines=30> */
.L_x_12345:
        /* <DEDUP_REMOVED lines=23> */
.L_x_12346:
        /* <DEDUP_REMOVED lines=26> */
.L_x_12347:
        /* <DEDUP_REMOVED lines=21> */
.L_x_12348:
        /* <DEDUP_REMOVED lines=26> */
.L_x_12349:
        /* <DEDUP_REMOVED lines=21> */
.L_x_12350:
        /* <DEDUP_REMOVED lines=26> */
.L_x_12351:
        /* <DEDUP_REMOVED lines=21> */
.L_x_12352:
        /* <DEDUP_REMOVED lines=26> */
.L_x_12353:
        /* <DEDUP_REMOVED lines=21> */
.L_x_12354:
[----:B------:R-:W-:Y:S01]  /*1630*/  FADD.FTZ R0, RZ, R101 ;  /* 0x00000065ff007221 */ /* 0x000fe20000010000 */
[----:B------:R-:W0:Y:S01]  /*1640*/  S2UR UR5, SR_CgaCtaId ;  /* 0x00000000000579c3 */ /* 0x000e220000008800 */
[----:B------:R-:W-:Y:S01]  /*1650*/  ISETP.NE.AND P2, PT, R78, RZ, PT ;  /* 0x000000ff4e00720c */ /* 0x000fe20003f45270 */
        /* <DEDUP_REMOVED lines=90> */
[----:B------:R-:W-:-:S04]  /*1c00*/  @!P2 SHF.R.U32.HI R0, RZ, 0x2, R76 ;  /* 0x00000002ff00a819 */ /* 0x000fc8000001164c */
        /* <DEDUP_REMOVED lines=11> */
[----:B------:R-:W-:Y:S01]  /*1cc0*/  @!P2 LOP3.LUT R72, R0, 0x38, RZ, 0xc0, !PT ;  /* 0x000000380048a812 */ /* 0x000fe200078ec0ff */
[----:B------:R-:W-:Y:S01]  /*1cd0*/  @P0 STG.E.128 desc[UR6][R66.64], R4 ;  /* 0x0000000442000986 */ /* 0x000fe2000c101d06 */
[----:B------:R-:W-:-:S03]  /*1ce0*/  HFMA2 R70, -RZ, RZ, 0, 0 ;  /* 0x00000000ff467431 */ /* 0x000fc600000001ff */
        /* <DEDUP_REMOVED lines=16> */
[----:B------:R-:W4:Y:S01]  /*1df0*/  SHFL.DOWN PT, R80, R86, 0x1, 0x1f ;  /* 0x08201f0056507f89 */ /* 0x000f2200000e0000 */
        /* <DEDUP_REMOVED lines=8> */
[----:B----4-:R-:W-:Y:S01]  /*1e80*/  IADD3 R86, PT, PT, R86, R80, RZ ;  /* 0x0000005056567210 */ /* 0x010fe20007ffe0ff */
[----:B------:R-:W0:Y:S01]  /*1e90*/  SHFL.DOWN PT, R64, R66, 0x2, 0x1f ;  /* 0x08401f0042407f89 */ /* 0x000e2200000e0000 */
[----:B------:R-:W-:-:S02]  /*1ea0*/  FMUL.FTZ R84, R84, R67 ;  /* 0x0000004354547220 */ /* 0x000fc40000410000 */
[----:B------:R-:W1:Y:S01]  /*1eb0*/  MUFU.RCP R67, R3 ;  /* 0x0000000300437308 */ /* 0x000e620000001000 */
[----:B------:R-:W-:Y:S01]  /*1ec0*/  I2FP.F32.S32 R86, R86 ;  /* 0x0000005600567245 */ /* 0x000fe20000201400 */
[----:B------:R-:W-:-:S05]  /*1ed0*/  FFMA.FTZ R65, R88, R84, R65 ;  /* 0x0000005458417223 */ /* 0x000fca0000010041 */
[----:B------:R-:W2:Y:S01]  /*1ee0*/  SHFL.DOWN PT, R2, R65, 0x2, 0x1f ;  /* 0x08401f0041027f89 */ /* 0x000ea200000e0000 */
[----:B------:R-:W4:Y:S01]  /*1ef0*/  MUFU.RCP R86, R86 ;  /* 0x0000005600567308 */ /* 0x000f220000001000 */
[----:B0-----:R-:W-:Y:S01]  /*1f00*/  FMUL.FTZ R70, R64, R72 ;  /* 0x0000004840467220 */ /* 0x001fe20000410000 */
[----:B------:R-:W-:-:S03]  /*1f10*/  FADD.FTZ R64, R66, -R64 ;  /* 0x8000004042407221 */ /* 0x000fc60000010000 */
[----:B------:R-:W-:Y:S01]  /*1f20*/  FFMA.FTZ R70, R0, R66, R70 ;  /* 0x0000004200467223 */ /* 0x000fe20000010046 */
[----:B------:R-:W-:Y:S01]  /*1f30*/  FMUL.FTZ R64, R64, R64 ;  /* 0x0000004040407220 */ /* 0x000fe20000410000 */
[----:B------:R-:W3:Y:S02]  /*1f40*/  LDC R66, c[0x0][0x448] ;  /* 0x00011200ff427b82 */ /* 0x000ee40000000800 */
        /* <DEDUP_REMOVED lines=13> */
[----:B----4-:R-:W-:Y:S01]  /*2020*/  FMUL.FTZ R0, R86, R0 ;  /* 0x0000000056007220 */ /* 0x010fe20000410000 */
[----:B-1----:R-:W-:Y:S02]  /*2030*/  FADD.FTZ R65, R2, R65 ;  /* 0x0000004102417221 */ /* 0x002fe40000010000 */
[----:B------:R-:W-:Y:S02]  /*2040*/  FMUL.FTZ R64, R64, R67 ;  /* 0x0000004340407220 */ /* 0x000fe40000410000 */
[----:B------:R-:W0:Y:S02]  /*2050*/  SHFL.IDX PT, R67, R0, RZ, 0x1f ;  /* 0x00001fff00437589 */ /* 0x000e2400000e0000 */
[----:B------:R-:W-:Y:S02]  /*2060*/  FFMA.FTZ R86, R86, R64, R65 ;  /* 0x0000004056567223 */ /* 0x000fe40000010041 */
[----:B------:R-:W1:Y:S04]  /*2070*/  @!P2 LDC.64 R64, c[0x0][0x3c0] ;  /* 0x0000f000ff40ab82 */ /* 0x000e680000000a00 */
[----:B------:R-:W3:Y:S01]  /*2080*/  SHFL.IDX PT, R86, R86, RZ, 0x1f ;  /* 0x00001fff56567589 */ /* 0x000ee200000e0000 */
[C---:B0-----:R-:W-:Y:S01]  /*2090*/  FMUL.FTZ R2, R67.reuse, R67 ;  /* 0x0000004343027220 */ /* 0x041fe20000410000 */
[----:B------:R-:W-:Y:S01]  /*20a0*/  FSEL R70, R67, RZ, !P4 ;  /* 0x000000ff43467208 */ /* 0x000fe20006000000 */
[----:B-1----:R-:W-:-:S03]  /*20b0*/  @!P2 IMAD.WIDE R64, R74, 0x4, R64 ;  /* 0x000000044a40a825 */ /* 0x002fc600078e0240 */
[----:B------:R-:W-:Y:S01]  /*20c0*/  FSEL R3, R2, RZ, P4 ;  /* 0x000000ff02037208 */ /* 0x000fe20002000000 */
[C---:B------:R-:W-:Y:S01]  /*20d0*/  FADD.FTZ R92, -R70.reuse, R81 ;  /* 0x00000051465c7221 */ /* 0x040fe20000010100 */
[----:B------:R-:W-:Y:S01]  /*20e0*/  FADD.FTZ R98, -R70, R68 ;  /* 0x0000004446627221 */ /* 0x000fe20000010100 */
[----:B---3--:R-:W-:Y:S01]  /*20f0*/  FFMA.FTZ R2, R86, UR11, R66 ;  /* 0x0000000b56027c23 */ /* 0x008fe20008010042 */
[C---:B------:R-:W-:Y:S01]  /*2100*/  FADD.FTZ R104, -R70.reuse, R75 ;  /* 0x0000004b46687221 */ /* 0x040fe20000010100 */
[C---:B------:R-:W-:Y:S01]  /*2110*/  FADD.FTZ R66, -R70.reuse, R99 ;  /* 0x0000006346427221 */ /* 0x040fe20000010100 */
[----:B------:R-:W-:Y:S01]  /*2120*/  FADD.FTZ R72, -R70, R97 ;  /* 0x0000006146487221 */ /* 0x000fe20000010100 */
[----:B------:R-:W-:Y:S01]  /*2130*/  FADD.FTZ R96, R2, R3 ;  /* 0x0000000302607221 */ /* 0x000fe20000010000 */
[C---:B------:R-:W-:Y:S01]  /*2140*/  FADD.FTZ R0, -R70.reuse, R101 ;  /* 0x0000006546007221 */ /* 0x040fe20000010100 */
[----:B------:R-:W0:Y:S01]  /*2150*/  @!P2 LDC.64 R2, c[0x0][0x3c8] ;  /* 0x0000f200ff02ab82 */ /* 0x000e220000000a00 */
[C---:B------:R-:W-:Y:S01]  /*2160*/  FADD.FTZ R80, -R70.reuse, R95 ;  /* 0x0000005f46507221 */ /* 0x040fe20000010100 */
[----:B------:R1:W2:Y:S01]  /*2170*/  MUFU.RSQ R81, R96 ;  /* 0x0000006000517308 */ /* 0x0002a20000001400 */
        /* <DEDUP_REMOVED lines=8> */
[----:B-1----:R-:W1:Y:S01]  /*2200*/  LDC.64 R96, c[0x0][0x428] ;  /* 0x00010a00ff607b82 */ /* 0x002e620000000a00 */
[C---:B------:R-:W-:Y:S01]  /*2210*/  FADD.FTZ R118, -R70.reuse, R111 ;  /* 0x0000006f46767221 */ /* 0x040fe20000010100 */
        /* <DEDUP_REMOVED lines=8> */
[----:B------:R-:W2:Y:S01]  /*22a0*/  LDC.64 R98, c[0x0][0x380] ;  /* 0x0000e000ff627b82 */ /* 0x000ea20000000a00 */
[C---:B------:R-:W-:Y:S01]  /*22b0*/  FMUL.FTZ R95, R81.reuse, R72 ;  /* 0x00000048515f7220 */ /* 0x040fe20000410000 */
[----:B------:R-:W-:Y:S01]  /*22c0*/  FMUL.FTZ R73, R81, R0 ;  /* 0x0000000051497220 */ /* 0x000fe20000410000 */
[----:B0-----:R-:W-:-:S04]  /*22d0*/  @!P2 IMAD.WIDE R68, R74, 0x4, R2 ;  /* 0x000000044a44a825 */ /* 0x001fc800078e0202 */
[C---:B------:R-:W-:Y:S01]  /*22e0*/  FMUL.FTZ R72, R81.reuse, R80 ;  /* 0x0000005051487220 */ /* 0x040fe20000410000 */
[C---:B------:R-:W-:Y:S01]  /*22f0*/  FADD.FTZ R108, -R70.reuse, R119 ;  /* 0x00000077466c7221 */ /* 0x040fe20000010100 */
[----:B------:R-:W-:Y:S01]  /*2300*/  FADD.FTZ R110, -R70, R71 ;  /* 0x00000047466e7221 */ /* 0x000fe20000010100 */
[----:B------:R0:W-:Y:S01]  /*2310*/  @!P2 STG.E desc[UR6][R64.64], R67 ;  /* 0x000000434000a986 */ /* 0x0001e2000c101906 */
        /* <DEDUP_REMOVED lines=8> */
[----:B-1----:R-:W-:-:S04]  /*23a0*/  IMAD.WIDE.U32 R86, R103, 0x10, R96 ;  /* 0x0000001067567825 */ /* 0x002fc800078e0060 */
[C---:B------:R-:W-:Y:S01]  /*23b0*/  FMUL.FTZ R109, R81.reuse, R92 ;  /* 0x0000005c516d7220 */ /* 0x040fe20000410000 */
[----:B------:R-:W-:Y:S01]  /*23c0*/  FMUL.FTZ R85, R81, R118 ;  /* 0x0000007651557220 */ /* 0x000fe20000410000 */
[----:B0-----:R-:W-:Y:S01]  /*23d0*/  FFMA.FTZ R65, R66, R61, R37 ;  /* 0x0000003d42417223 */ /* 0x001fe20000010025 */
[----:B------:R-:W-:Y:S01]  /*23e0*/  FFMA.FTZ R64, R73, R60, R36 ;  /* 0x0000003c49407223 */ /* 0x000fe20000010024 */
[----:B------:R-:W-:Y:S01]  /*23f0*/  FFMA.FTZ R66, R95, R62, R38 ;  /* 0x0000003e5f427223 */ /* 0x000fe20000010026 */
[----:B------:R-:W-:Y:S01]  /*2400*/  FFMA.FTZ R67, R72, R63, R39 ;  /* 0x0000003f48437223 */ /* 0x000fe20000010027 */
[C---:B------:R-:W-:Y:S01]  /*2410*/  FMUL.FTZ R104, R81.reuse, R120 ;  /* 0x0000007851687220 */ /* 0x040fe20000410000 */
[----:B--2---:R-:W-:Y:S01]  /*2420*/  IADD3 R74, PT, PT, R74, R98, RZ ;  /* 0x000000624a4a7210 */ /* 0x004fe20007ffe0ff */
[C---:B------:R-:W-:Y:S01]  /*2430*/  FMUL.FTZ R91, R81.reuse, R100 ;  /* 0x00000064515b7220 */ /* 0x040fe20000410000 */
[C---:B------:R-:W-:Y:S01]  /*2440*/  FMUL.FTZ R102, R81.reuse, R102 ;  /* 0x0000006651667220 */ /* 0x040fe20000410000 */
[C---:B------:R-:W-:Y:S01]  /*2450*/  FMUL.FTZ R89, R81.reuse, R114 ;  /* 0x0000007251597220 */ /* 0x040fe20000410000 */
[----:B------:R-:W-:Y:S01]  /*2460*/  ISETP.GE.AND P2, PT, R74, R99, PT ;  /* 0x000000634a00720c */ /* 0x000fe20003f46270 */
[C---:B------:R-:W-:Y:S01]  /*2470*/  FMUL.FTZ R100, R81.reuse, R116 ;  /* 0x0000007451647220 */ /* 0x040fe20000410000 */
[C---:B------:R-:W-:Y:S01]  /*2480*/  FMUL.FTZ R79, R81.reuse, R106 ;  /* 0x0000006a514f7220 */ /* 0x040fe20000410000 */
[C---:B------:R-:W-:Y:S01]  /*2490*/  FMUL.FTZ R88, R81.reuse, R108 ;  /* 0x0000006c51587220 */ /* 0x040fe20000410000 */
[C---:B------:R-:W-:Y:S01]  /*24a0*/  FMUL.FTZ R77, R81.reuse, R110 ;  /* 0x0000006e514d7220 */ /* 0x040fe20000410000 */
[C---:B------:R-:W-:Y:S01]  /*24b0*/  FMUL.FTZ R90, R81.reuse, R112 ;  /* 0x00000070515a7220 */ /* 0x040fe20000410000 */
[----:B------:R-:W-:Y:S01]  /*24c0*/  FMUL.FTZ R0, R81, R122 ;  /* 0x0000007a51007220 */ /* 0x000fe20000410000 */
[----:B------:R-:W-:-:S04]  /*24d0*/  IMAD.WIDE.U32 R72, R83, 0x10, R96 ;  /* 0x0000001053487825 */ /* 0x000fc800078e0060 */
[----:B---3--:R-:W-:Y:S01]  /*24e0*/  FFMA.FTZ R68, R71, R56, R32 ;  /* 0x0000003847447223 */ /* 0x008fe20000010020 */
[----:B------:R-:W-:Y:S01]  /*24f0*/  FFMA.FTZ R69, R70, R57, R33 ;  /* 0x0000003946457223 */ /* 0x000fe20000010021 */
[----:B------:R-:W-:Y:S01]  /*2500*/  FFMA.FTZ R70, R101, R58, R34 ;  /* 0x0000003a65467223 */ /* 0x000fe20000010022 */
[----:B------:R-:W-:-:S04]  /*2510*/  IMAD.WIDE.U32 R2, R93, 0x10, R96 ;  /* 0x000000105d027825 */ /* 0x000fc800078e0060 */
[----:B------:R-:W-:Y:S01]  /*2520*/  FFMA.FTZ R71, R80, R59, R35 ;  /* 0x0000003b50477223 */ /* 0x000fe20000010023 */
[----:B------:R-:W-:Y:S01]  /*2530*/  FFMA.FTZ R81, R82, R53, R29 ;  /* 0x0000003552517223 */ /* 0x000fe2000001001d */
[----:B------:R-:W-:Y:S01]  /*2540*/  FFMA.FTZ R83, R84, R55, R31 ;  /* 0x0000003754537223 */ /* 0x000fe2000001001f */
[----:B------:R0:W-:Y:S01]  /*2550*/  STG.E.128 desc[UR6][R86.64], R64 ;  /* 0x0000004056007986 */ /* 0x0001e2000c101d06 */
[----:B------:R-:W-:Y:S01]  /*2560*/  FFMA.FTZ R80, R109, R52, R28 ;  /* 0x000000346d507223 */ /* 0x000fe2000001001c */
[----:B------:R-:W-:Y:S01]  /*2570*/  FFMA.FTZ R82, R111, R54, R30 ;  /* 0x000000366f527223 */ /* 0x000fe2000001001e */
[----:B------:R-:W-:Y:S01]  /*2580*/  FFMA.FTZ R84, R85, R48, R24 ;  /* 0x0000003055547223 */ /* 0x000fe20000010018 */
[----:B------:R-:W-:-:S04]  /*2590*/  IMAD.WIDE.U32 R92, R105, 0x10, R96 ;  /* 0x00000010695c7825 */ /* 0x000fc800078e0060 */
[----:B------:R-:W-:Y:S01]  /*25a0*/  FFMA.FTZ R85, R104, R49, R25 ;  /* 0x0000003168557223 */ /* 0x000fe20000010019 */
[----:B------:R1:W-:Y:S01]  /*25b0*/  STG.E.128 desc[UR6][R2.64], R68 ;  /* 0x0000004402007986 */ /* 0x0003e2000c101d06 */
[----:B------:R-:W-:-:S03]  /*25c0*/  IMAD.WIDE.U32 R94, R107, 0x10, R96 ;  /* 0x000000106b5e7825 */ /* 0x000fc600078e0060 */
[----:B------:R1:W-:Y:S01]  /*25d0*/  STG.E.128 desc[UR6][R72.64], R80 ;  /* 0x0000005048007986 */ /* 0x0003e2000c101d06 */
[----:B------:R-:W-:-:S04]  /*25e0*/  IMAD.WIDE.U32 R96, R117, 0x10, R96 ;  /* 0x0000001075607825 */ /* 0x000fc800078e0060 */
        /* <DEDUP_REMOVED lines=15> */
.L_x_12356:
        /* <DEDUP_REMOVED lines=10> */
.L_x_13739:


//--------------------- .text._ZN10layer_norm31ln_parallel_residual_fwd_kernelINS_13Kernel_traitsIfffffjLj6144ELj1ELj1ELj8ELj16ENS_18Kernel_traits_baseILj6144EfffffjLj256EEEEELb1ELb0ELb0EEEvNS_9FwdParamsE --------------------------
	.section	.text._ZN10layer_norm31ln_parallel_residual_fwd_kernelINS_13Kernel_traitsIfffffjLj6144ELj1ELj1ELj8ELj16ENS_18Kernel_traits_baseILj6144EfffffjLj256EEEEELb1ELb0ELb0EEEvNS_9FwdParamsE,"ax",@progbits
	.align	128
        .global         _ZN10layer_norm31ln_parallel_residual_fwd_kernelINS_13Kernel_traitsIfffffjLj6144ELj1ELj1ELj8ELj16ENS_18Kernel_traits_baseILj6144EfffffjLj256EEEEELb1ELb0ELb0EEEvNS_9FwdParamsE
        .type           _ZN10layer_norm31ln_parallel_residual_fwd_kernelINS_13Kernel_traitsIfffffjLj6144ELj1ELj1ELj8ELj16ENS_18Kernel_traits_baseILj6144EfffffjLj256EEEEELb1ELb0ELb0EEEvNS_9FwdParamsE,@function
        .size           _ZN10layer_norm31ln_parallel_residual_fwd_kernelINS_13Kernel_traitsIfffffjLj6144ELj1ELj1ELj8ELj16ENS_18Kernel_traits_baseILj6144EfffffjLj256EEEEELb1ELb0ELb0EEEvNS_9FwdParamsE,(.L_x_13740 - _ZN10layer_norm31ln_parallel_residual_fwd_kernelINS_13Kernel_traitsIfffffjLj6144ELj1ELj1ELj8ELj16ENS_18Kernel_traits_baseILj6144EfffffjLj256EEEEELb1ELb0ELb0EEEvNS_9FwdParamsE)
        .other          _ZN10layer_norm31ln_parallel_residual_fwd_kernelINS_13Kernel_traitsIfffffjLj6144ELj1ELj1ELj8ELj16ENS_18Kernel_traits_baseILj6144EfffffjLj256EEEEELb1ELb0ELb0EEEvNS_9FwdParamsE,@"STO_CUDA_ENTRY STV_DEFAULT"
_ZN10layer_norm31ln_parallel_residual_fwd_kernelINS_13Kernel_traitsIfffffjLj6144ELj1ELj1ELj8ELj16ENS_18Kernel_traits_baseILj6144EfffffjLj256EEEEELb1ELb0ELb0EEEvNS_9FwdParamsE:
.text._ZN10layer_norm31ln_parallel_residual_fwd_kernelINS_13Kernel_traitsIfffffjLj6144ELj1ELj1ELj8ELj16ENS_18Kernel_traits_baseILj6144EfffffjLj256EEEEELb1ELb0ELb0EEEvNS_9FwdParamsE:
        /* <DEDUP_REMOVED lines=41> */
[----:B------:R-:W2:Y:S01]  /*0290*/  LDC.64 R8, c[0x0][0x3d0] ;  /* 0x0000f400ff087b82 */ /* 0x000ea20000000a00 */
[----:B------:R-:W-:-:S07]  /*02a0*/  P2R R157, PR, RZ, 0x10 ;  /* 0x00000010ff9d7803 */ /* 0x000fce0000000000 */
        /* <DEDUP_REMOVED lines=8> */
[----:B------:R-:W5:Y:S04]  /*0330*/  @P4 LDG.E.128 R76, desc[UR6][R6.64] ;  /* 0x00000006064c4981 */ /* 0x000f68000c1e1d00 */
[----:B------:R-:W5:Y:S02]  /*0340*/  @P0 LDG.E.128 R72, desc[UR6][R8.64] ;  /* 0x0000000608480981 */ /* 0x000f64000c1e1d00 */
[----:B------:R-:W2:Y:S01]  /*0350*/  LDC.64 R16, c[0x0][0x3d0] ;  /* 0x0000f400ff107b82 */ /* 0x000ea20000000a00 */
[----:B---3--:R-:W-:-:S04]  /*0360*/  @P0 IMAD.WIDE.U32 R10, R84, 0x10, R10 ;  /* 0x00000010540a0825 */ /* 0x008fc800078e000a */
[----:B------:R-:W-:Y:S01]  /*0370*/  @P0 VIADD R84, R84, 0x100 ;  /* 0x0000010054540836 */ /* 0x000fe20000000000 */
[----:B------:R-:W5:Y:S02]  /*0380*/  @P0 LDG.E.128 R68, desc[UR6][R10.64] ;  /* 0x000000060a440981 */ /* 0x000f64000c1e1d00 */
[----:B------:R-:W3:Y:S01]  /*0390*/  LDC.64 R18, c[0x0][0x3d8] ;  /* 0x0000f600ff127b82 */ /* 0x000ee20000000a00 */
[----:B0-----:R-:W-:-:S07]  /*03a0*/  @P1 IMAD.WIDE.U32 R12, R84, 0x10, R12 ;  /* 0x00000010540c1825 */ /* 0x001fce00078e000c */
[----:B------:R-:W0:Y:S01]  /*03b0*/  LDC.64 R20, c[0x0][0x3d0] ;  /* 0x0000f400ff147b82 */ /* 0x000e220000000a00 */
[----:B-1----:R-:W-:-:S07]  /*03c0*/  @P1 IMAD.WIDE.U32 R14, R84, 0x10, R14 ;  /* 0x00000010540e1825 */ /* 0x002fce00078e000e */
[----:B------:R-:W1:Y:S01]  /*03d0*/  LDC.64 R22, c[0x0][0x3d8] ;  /* 0x0000f600ff167b82 */ /* 0x000e620000000a00 */
[----:B------:R-:W-:Y:S01]  /*03e0*/  @P1 VIADD R84, R84, 0x100 ;  /* 0x0000010054541836 */ /* 0x000fe20000000000 */
[----:B------:R-:W-:Y:S01]  /*03f0*/  ISETP.GE.U32.AND P0, PT, R132, 0x600, PT ;  /* 0x000006008400780c */ /* 0x000fe20003f06070 */
[----:B------:R-:W5:Y:S02]  /*0400*/  @P1 LDG.E.128 R64, desc[UR6][R12.64] ;  /* 0x000000060c401981 */ /* 0x000f64000c1e1d00 */
[C---:B--2---:R-:W-:Y:S01]  /*0410*/  @P2 IMAD.WIDE.U32 R16, R84.reuse, 0x10, R16 ;  /* 0x0000001054102825 */ /* 0x044fe200078e0010 */
[----:B------:R-:W-:Y:S01]  /*0420*/  CS2R R42, SRZ ;  /* 0x00000000002a7805 */ /* 0x000fe2000001ff00 */
[----:B------:R-:W5:Y:S02]  /*0430*/  @P1 LDG.E.128 R60, desc[UR6][R14.64] ;  /* 0x000000060e3c1981 */ /* 0x000f64000c1e1d00 */
[C---:B---3--:R-:W-:Y:S01]  /*0440*/  @P2 IMAD.WIDE.U32 R18, R84.reuse, 0x10, R18 ;  /* 0x0000001054122825 */ /* 0x048fe200078e0012 */
[----:B------:R-:W-:Y:S01]  /*0450*/  @P2 IADD3 R84, PT, PT, R84, 0x100, RZ ;  /* 0x0000010054542810 */ /* 0x000fe20007ffe0ff */
[----:B------:R-:W5:Y:S01]  /*0460*/  @P2 LDG.E.128 R56, desc[UR6][R16.64] ;  /* 0x0000000610382981 */ /* 0x000f62000c1e1d00 */
[----:B------:R-:W-:-:S02]  /*0470*/  CS2R R40, SRZ ;  /* 0x0000000000287805 */ /* 0x000fc4000001ff00 */
[----:B------:R-:W-:Y:S02]  /*0480*/  CS2R R38, SRZ ;  /* 0x0000000000267805 */ /* 0x000fe4000001ff00 */
[----:B------:R-:W-:Y:S01]  /*0490*/  CS2R R36, SRZ ;  /* 0x0000000000247805 */ /* 0x000fe2000001ff00 */
[----:B------:R2:W5:Y:S01]  /*04a0*/  @P2 LDG.E.128 R52, desc[UR6][R18.64] ;  /* 0x0000000612342981 */ /* 0x000562000c1e1d00 */
[C---:B0-----:R-:W-:Y:S01]  /*04b0*/  @P3 IMAD.WIDE.U32 R20, R84.reuse, 0x10, R20 ;  /* 0x0000001054143825 */ /* 0x041fe200078e0014 */
[----:B------:R-:W-:Y:S02]  /*04c0*/  CS2R R34, SRZ ;  /* 0x0000000000227805 */ /* 0x000fe4000001ff00 */
[----:B------:R-:W-:Y:S02]  /*04d0*/  CS2R R32, SRZ ;  /* 0x0000000000207805 */ /* 0x000fe4000001ff00 */
[----:B------:R-:W-:Y:S02]  /*04e0*/  CS2R R30, SRZ ;  /* 0x00000000001e7805 */ /* 0x000fe4000001ff00 */
[----:B------:R-:W-:Y:S01]  /*04f0*/  CS2R R28, SRZ ;  /* 0x00000000001c7805 */ /* 0x000fe2000001ff00 */
[----:B------:R0:W5:Y:S01]  /*0500*/  @P3 LDG.E.128 R48, desc[UR6][R20.64] ;  /* 0x0000000614303981 */ /* 0x000162000c1e1d00 */
[----:B-1----:R-:W-:Y:S01]  /*0510*/  @P3 IMAD.WIDE.U32 R22, R84, 0x10, R22 ;  /* 0x0000001054163825 */ /* 0x002fe200078e0016 */
[----:B------:R-:W-:-:S02]  /*0520*/  CS2R R26, SRZ ;  /* 0x00000000001a7805 */ /* 0x000fc4000001ff00 */
[----:B------:R-:W-:Y:S02]  /*0530*/  CS2R R24, SRZ ;  /* 0x0000000000187805 */ /* 0x000fe4000001ff00 */
[----:B--2---:R-:W-:Y:S02]  /*0540*/  CS2R R18, SRZ ;  /* 0x0000000000127805 */ /* 0x004fe4000001ff00 */
[----:B------:R-:W-:Y:S01]  /*0550*/  CS2R R16, SRZ ;  /* 0x0000000000107805 */ /* 0x000fe2000001ff00 */
[----:B------:R1:W5:Y:S01]  /*0560*/  @P3 LDG.E.128 R44, desc[UR6][R22.64] ;  /* 0x00000006162c3981 */ /* 0x000362000c1e1d00 */
[----:B------:R-:W-:Y:S02]  /*0570*/  CS2R R14, SRZ ;  /* 0x00000000000e7805 */ /* 0x000fe4000001ff00 */
[----:B0-----:R-:W-:Y:S02]  /*0580*/  CS2R R20, SRZ ;  /* 0x0000000000147805 */ /* 0x001fe4000001ff00 */
[----:B------:R-:W-:-:S02]  /*0590*/  CS2R R12, SRZ ;  /* 0x00000000000c7805 */ /* 0x000fc4000001ff00 */
        /* <DEDUP_REMOVED lines=38> */
.L_x_12359:
        /* <DEDUP_REMOVED lines=9> */
[----:B------:R-:W3:Y:S01]  /*0890*/  LDC.64 R30, c[0x0][0x3d0] ;  /* 0x0000f400ff1e7b82 */ /* 0x000ee20000000a00 */
[----:B0-----:R-:W-:-:S05]  /*08a0*/  @P4 IMAD.WIDE.U32 R26, R84, 0x10, R26 ;  /* 0x00000010541a4825 */ /* 0x001fca00078e001a */
[----:B------:R-:W5:Y:S02]  /*08b0*/  @P4 LDG.E.128 R80, desc[UR6][R26.64] ;  /* 0x000000061a504981 */ /* 0x000f64000c1e1d00 */
[----:B------:R-:W0:Y:S01]  /*08c0*/  LDC.64 R32, c[0x0][0x3d8] ;  /* 0x0000f600ff207b82 */ /* 0x000e220000000a00 */
[----:B-1----:R-:W-:-:S05]  /*08d0*/  @P4 IMAD.WIDE.U32 R28, R84, 0x10, R28 ;  /* 0x00000010541c4825 */ /* 0x002fca00078e001c */
[----:B------:R-:W5:Y:S02]  /*08e0*/  @P4 LDG.E.128 R76, desc[UR6][R28.64] ;  /* 0x000000061c4c4981 */ /* 0x000f64000c1e1d00 */
[----:B------:R-:W1:Y:S01]  /*08f0*/  @P0 LDC.64 R34, c[0x0][0x440] ;  /* 0x00011000ff220b82 */ /* 0x000e620000000a00 */
[C---:B--2---:R-:W-:Y:S01]  /*0900*/  @P4 IMAD.WIDE.U32 R24, R84.reuse, 0x10, R24 ;  /* 0x0000001054184825 */ /* 0x044fe200078e0018 */
[----:B------:R-:W-:-:S06]  /*0910*/  @P4 LOP3.LUT R84, R84, 0x100, RZ, 0xfc, !PT ;  /* 0x0000010054544812 */ /* 0x000fcc00078efcff */
[----:B------:R-:W2:Y:S01]  /*0920*/  LDC.64 R36, c[0x0][0x3d0] ;  /* 0x0000f400ff247b82 */ /* 0x000ea20000000a00 */
[C---:B---3--:R-:W-:Y:S01]  /*0930*/  @P0 IMAD.WIDE.U32 R30, R84.reuse, 0x10, R30 ;  /* 0x00000010541e0825 */ /* 0x048fe200078e001e */
[----:B------:R-:W5:Y:S04]  /*0940*/  @P4 LDG.E.128 R4, desc[UR6][R24.64] ;  /* 0x0000000618044981 */ /* 0x000f68000c1e1d00 */
[----:B------:R-:W5:Y:S02]  /*0950*/  @P0 LDG.E.128 R72, desc[UR6][R30.64] ;  /* 0x000000061e480981 */ /* 0x000f64000c1e1d00 */
[----:B------:R-:W3:Y:S01]  /*0960*/  LDC.64 R38, c[0x0][0x3d8] ;  /* 0x0000f600ff267b82 */ /* 0x000ee20000000a00 */
[----:B0-----:R-:W-:-:S05]  /*0970*/  @P0 IMAD.WIDE.U32 R32, R84, 0x10, R32 ;  /* 0x0000001054200825 */ /* 0x001fca00078e0020 */
[----:B------:R-:W5:Y:S02]  /*0980*/  @P0 LDG.E.128 R68, desc[UR6][R32.64] ;  /* 0x0000000620440981 */ /* 0x000f64000c1e1d00 */
[----:B------:R-:W0:Y:S01]  /*0990*/  @P1 LDC.64 R40, c[0x0][0x440] ;  /* 0x00011000ff281b82 */ /* 0x000e220000000a00 */
[----:B-1----:R-:W-:-:S04]  /*09a0*/  @P0 IMAD.WIDE.U32 R34, R84, 0x10, R34 ;  /* 0x0000001054220825 */ /* 0x002fc800078e0022 */
[----:B------:R-:W-:Y:S01]  /*09b0*/  @P0 VIADD R84, R84, 0x100 ;  /* 0x0000010054540836 */ /* 0x000fe20000000000 */
        /* <DEDUP_REMOVED lines=12> */
[----:B----4-:R-:W-:Y:S01]  /*0a80*/  @P2 IMAD.WIDE.U32 R86, R84, 0x10, R42 ;  /* 0x0000001054562825 */ /* 0x010fe200078e002a */
[----:B------:R-:W-:Y:S01]  /*0a90*/  ISETP.GE.U32.AND P0, PT, R132, 0x600, PT ;  /* 0x000006008400780c */ /* 0x000fe20003f06070 */
[----:B------:R-:W5:Y:S02]  /*0aa0*/  @P1 LDG.E.128 R60, desc[UR6][R38.64] ;  /* 0x00000006263c1981 */ /* 0x000f64000c1e1d00 */
[----:B-1----:R-:W-:-:S02]  /*0ab0*/  @P2 IMAD.WIDE.U32 R88, R84, 0x10, R88 ;  /* 0x0000001054582825 */ /* 0x002fc400078e0058 */
[----:B------:R-:W5:Y:S02]  /*0ac0*/  @P2 LDG.E.128 R56, desc[UR6][R86.64] ;  /* 0x0000000656382981 */ /* 0x000f64000c1e1d00 */
[C---:B------:R-:W-:Y:S02]  /*0ad0*/  @P2 IMAD.WIDE.U32 R90, R84.reuse, 0x10, R90 ;  /* 0x00000010545a2825 */ /* 0x040fe400078e005a */
[----:B------:R-:W5:Y:S02]  /*0ae0*/  @P2 LDG.E.128 R52, desc[UR6][R88.64] ;  /* 0x0000000658342981 */ /* 0x000f64000c1e1d00 */
[----:B------:R-:W-:Y:S02]  /*0af0*/  @P2 VIADD R84, R84, 0x100 ;  /* 0x0000010054542836 */ /* 0x000fe40000000000 */
[----:B------:R-:W5:Y:S02]  /*0b00*/  @P2 LDG.E.128 R16, desc[UR6][R90.64] ;  /* 0x000000065a102981 */ /* 0x000f64000c1e1d00 */
[C---:B------:R-:W-:Y:S01]  /*0b10*/  @P3 IMAD.WIDE.U32 R92, R84.reuse, 0x10, R92 ;  /* 0x00000010545c3825 */ /* 0x040fe200078e005c */
[----:B------:R-:W-:Y:S01]  /*0b20*/  CS2R R34, SRZ ;  /* 0x0000000000227805 */ /* 0x000fe2000001ff00 */
[----:B------:R0:W5:Y:S02]  /*0b30*/  @P1 LDG.E.128 R12, desc[UR6][R40.64] ;  /* 0x00000006280c1981 */ /* 0x000164000c1e1d00 */
[----:B------:R-:W-:-:S02]  /*0b40*/  @P3 IMAD.WIDE.U32 R94, R84, 0x10, R94 ;  /* 0x00000010545e3825 */ /* 0x000fc400078e005e */
[----:B------:R1:W5:Y:S02]  /*0b50*/  @P3 LDG.E.128 R48, desc[UR6][R92.64] ;  /* 0x000000065c303981 */ /* 0x000364000c1e1d00 */
[----:B------:R-:W-:Y:S02]  /*0b60*/  @P3 IMAD.WIDE.U32 R96, R84, 0x10, R96 ;  /* 0x0000001054603825 */ /* 0x000fe400078e0060 */
[----:B------:R1:W5:Y:S04]  /*0b70*/  @P3 LDG.E.128 R44, desc[UR6][R94.64] ;  /* 0x000000065e2c3981 */ /* 0x000368000c1e1d00 */
[----:B------:R1:W5:Y:S01]  /*0b80*/  @P3 LDG.E.128 R20, desc[UR6][R96.64] ;  /* 0x0000000660143981 */ /* 0x000362000c1e1d00 */
[----:B------:R-:W-:Y:S02]  /*0b90*/  CS2R R42, SRZ ;  /* 0x00000000002a7805 */ /* 0x000fe4000001ff00 */
[----:B0-----:R-:W-:-:S02]  /*0ba0*/  CS2R R40, SRZ ;  /* 0x0000000000287805 */ /* 0x001fc4000001ff00 */
        /* <DEDUP_REMOVED lines=8> */
[----:B-1----:R-:W-:Y:S06]  /*0c30*/  @!P0 BRA `(.L_x_12360) ;  /* 0x0000000c00248947 */ /* 0x002fec0003800000 */
        /* <DEDUP_REMOVED lines=21> */
[----:B------:R-:W-:Y:S06]  /*0d90*/  BRA `(.L_x_12360) ;  /* 0x0000000800cc7947 */ /* 0x000fec0003800000 */
.L_x_12358:
        /* <DEDUP_REMOVED lines=22> */
[----:B------:R-:W1:Y:S01]  /*0f00*/  LDC.64 R98, c[0x0][0x3d8] ;  /* 0x0000f600ff627b82 */ /* 0x000e620000000a00 */
        /* <DEDUP_REMOVED lines=11> */
[----:B------:R-:W3:Y:S08]  /*0fc0*/  @P2 LDC.64 R118, c[0x0][0x440] ;  /* 0x00011000ff762b82 */ /* 0x000ef00000000a00 */
[----:B------:R-:W3:Y:S08]  /*0fd0*/  LDC.64 R120, c[0x0][0x3d0] ;  /* 0x0000f400ff787b82 */ /* 0x000ef00000000a00 */
[----:B0-----:R-:W0:Y:S08]  /*0fe0*/  @P3 LDC.64 R88, c[0x0][0x438] ;  /* 0x00010e00ff583b82 */ /* 0x001e300000000a00 */
[----:B--2---:R-:W2:Y:S08]  /*0ff0*/  LDC.64 R86, c[0x0][0x3d8] ;  /* 0x0000f600ff567b82 */ /* 0x004eb00000000a00 */
[----:B------:R-:W2:Y:S01]  /*1000*/  @P3 LDC.64 R90, c[0x0][0x440] ;  /* 0x00011000ff5a3b82 */ /* 0x000ea20000000a00 */
[----:B----4-:R-:W-:-:S04]  /*1010*/  @P0 IMAD.WIDE.U32 R94, R84, 0x10, R94 ;  /* 0x00000010545e0825 */ /* 0x010fc800078e005e */
[C---:B-1----:R-:W-:Y:S01]  /*1020*/  @P0 IMAD.WIDE.U32 R96, R84.reuse, 0x10, R96 ;  /* 0x0000001054600825 */ /* 0x042fe200078e0060 */
[----:B------:R1:W5:Y:S03]  /*1030*/  @P0 LDG.E.128 R72, desc[UR6][R94.64] ;  /* 0x000000065e480981 */ /* 0x000366000c1e1d00 */
[C---:B------:R-:W-:Y:S01]  /*1040*/  @P0 IMAD.WIDE.U32 R98, R84.reuse, 0x10, R98 ;  /* 0x0000001054620825 */ /* 0x040fe200078e0062 */
[----:B------:R1:W5:Y:S03]  /*1050*/  @P0 LDG.E.128 R28, desc[UR6][R96.64] ;  /* 0x00000006601c0981 */ /* 0x000366000c1e1d00 */
[C---:B---3--:R-:W-:Y:S01]  /*1060*/  @P0 IMAD.WIDE.U32 R102, R84.reuse, 0x10, R102 ;  /* 0x0000001054660825 */ /* 0x048fe200078e0066 */
        /* <DEDUP_REMOVED lines=9> */
[----:B------:R1:W5:Y:S03]  /*1100*/  @P1 LDG.E.128 R60, desc[UR6][R108.64] ;  /* 0x000000066c3c1981 */ /* 0x000366000c1e1d00 */
[----:B------:R-:W-:Y:S01]  /*1110*/  @P1 VIADD R84, R84, 0x100 ;  /* 0x0000010054541836 */ /* 0x000fe20000000000 */
[----:B------:R1:W5:Y:S03]  /*1120*/  @P1 LDG.E.128 R12, desc[UR6][R110.64] ;  /* 0x000000066e0c1981 */ /* 0x000366000c1e1d00 */
[----:B------:R-:W-:-:S04]  /*1130*/  @P2 IMAD.WIDE.U32 R112, R84, 0x10, R112 ;  /* 0x0000001054702825 */ /* 0x000fc800078e0070 */
        /* <DEDUP_REMOVED lines=9> */
[C---:B0-----:R-:W-:Y:S01]  /*11d0*/  @P3 IMAD.WIDE.U32 R88, R84.reuse, 0x10, R88 ;  /* 0x0000001054583825 */ /* 0x041fe200078e0058 */
[----:B------:R1:W5:Y:S03]  /*11e0*/  @P3 LDG.E.128 R48, desc[UR6][R120.64] ;  /* 0x0000000678303981 */ /* 0x000366000c1e1d00 */
[C---:B--2---:R-:W-:Y:S01]  /*11f0*/  @P3 IMAD.WIDE.U32 R86, R84.reuse, 0x10, R86 ;  /* 0x0000001054563825 */ /* 0x044fe200078e0056 */
[----:B------:R1:W5:Y:S03]  /*1200*/  @P3 LDG.E.128 R40, desc[UR6][R88.64] ;  /* 0x0000000658283981 */ /* 0x000366000c1e1d00 */
[----:B------:R-:W-:Y:S01]  /*1210*/  @P3 IMAD.WIDE.U32 R90, R84, 0x10, R90 ;  /* 0x00000010545a3825 */ /* 0x000fe200078e005a */
        /* <DEDUP_REMOVED lines=9> */
[----:B0-----:R-:W-:-:S04]  /*12b0*/  IMAD.WIDE.U32 R86, R84, 0x10, R86 ;  /* 0x0000001054567825 */ /* 0x001fc800078e0056 */
[----:B-1----:R-:W-:-:S06]  /*12c0*/  IMAD.WIDE.U32 R92, R84, 0x10, R92 ;  /* 0x00000010545c7825 */ /* 0x002fcc00078e005c */
[----:B------:R-:W5:Y:S01]  /*12d0*/  LDG.E.128 R92, desc[UR6][R92.64] ;  /* 0x000000065c5c7981 */ /* 0x000f62000c1e1d00 */
[----:B--2---:R-:W-:-:S06]  /*12e0*/  IMAD.WIDE.U32 R88, R84, 0x10, R88 ;  /* 0x0000001054587825 */ /* 0x004fcc00078e0058 */
[----:B------:R-:W5:Y:S01]  /*12f0*/  LDG.E.128 R88, desc[UR6][R88.64] ;  /* 0x0000000658587981 */ /* 0x000f62000c1e1d00 */
[----:B---3--:R-:W-:-:S03]  /*1300*/  IMAD.WIDE.U32 R96, R84, 0x10, R96 ;  /* 0x0000001054607825 */ /* 0x008fc600078e0060 */
[----:B------:R-:W5:Y:S04]  /*1310*/  LDG.E.128 R84, desc[UR6][R86.64] ;  /* 0x0000000656547981 */ /* 0x000f68000c1e1d00 */
[----:B------:R-:W5:Y:S01]  /*1320*/  LDG.E.128 R96, desc[UR6][R96.64] ;  /* 0x0000000660607981 */ /* 0x000f62000c1e1d00 */
[----:B------:R-:W-:Y:S05]  /*1330*/  BRA `(.L_x_12360) ;  /* 0x0000000400647947 */ /* 0x000fea0003800000 */
.L_x_12361:
        /* <DEDUP_REMOVED lines=20> */
[----:B------:R-:W5:Y:S04]  /*1480*/  @P4 LDG.E.128 R24, desc[UR6][R6.64] ;  /* 0x0000000606184981 */ /* 0x000f68000c1e1d00 */
[----:B------:R-:W5:Y:S02]  /*1490*/  @P0 LDG.E.128 R72, desc[UR6][R10.64] ;  /* 0x000000060a480981 */ /* 0x000f64000c1e1d00 */
[----:B------:R-:W3:Y:S01]  /*14a0*/  @P1 LDC.64 R18, c[0x0][0x438] ;  /* 0x00010e00ff121b82 */ /* 0x000ee20000000a00 */
[----:B0-----:R-:W-:-:S05]  /*14b0*/  @P0 IMAD.WIDE.U32 R12, R84, 0x10, R12 ;  /* 0x00000010540c0825 */ /* 0x001fca00078e000c */
[----:B------:R-:W5:Y:S02]  /*14c0*/  @P0 LDG.E.128 R28, desc[UR6][R12.64] ;  /* 0x000000060c1c0981 */ /* 0x000f64000c1e1d00 */
[----:B------:R-:W0:Y:S01]  /*14d0*/  LDC.64 R20, c[0x0][0x3d8] ;  /* 0x0000f600ff147b82 */ /* 0x000e220000000a00 */
[----:B-1----:R-:W-:-:S04]  /*14e0*/  @P0 IMAD.WIDE.U32 R14, R84, 0x10, R14 ;  /* 0x00000010540e0825 */ /* 0x002fc800078e000e */
[----:B------:R-:W-:Y:S01]  /*14f0*/  @P0 VIADD R84, R84, 0x100 ;  /* 0x0000010054540836 */ /* 0x000fe20000000000 */
[----:B------:R1:W5:Y:S02]  /*1500*/  @P0 LDG.E.128 R68, desc[UR6][R14.64] ;  /* 0x000000060e440981 */ /* 0x000364000c1e1d00 */
[----:B------:R-:W4:Y:S08]  /*1510*/  LDC.64 R22, c[0x0][0x3d0] ;  /* 0x0000f400ff167b82 */ /* 0x000f300000000a00 */
[----:B------:R-:W4:Y:S08]  /*1520*/  LDC.64 R90, c[0x0][0x3d8] ;  /* 0x0000f600ff5a7b82 */ /* 0x000f300000000a00 */
[----:B------:R-:W4:Y:S08]  /*1530*/  @P2 LDC.64 R88, c[0x0][0x438] ;  /* 0x00010e00ff582b82 */ /* 0x000f300000000a00 */
[----:B------:R-:W4:Y:S08]  /*1540*/  LDC.64 R92, c[0x0][0x3d0] ;  /* 0x0000f400ff5c7b82 */ /* 0x000f300000000a00 */
[----:B------:R-:W4:Y:S08]  /*1550*/  LDC.64 R96, c[0x0][0x3d8] ;  /* 0x0000f600ff607b82 */ /* 0x000f300000000a00 */
[----:B------:R-:W4:Y:S01]  /*1560*/  @P3 LDC.64 R94, c[0x0][0x438] ;  /* 0x00010e00ff5e3b82 */ /* 0x000f220000000a00 */
[----:B--2---:R-:W-:-:S04]  /*1570*/  @P1 IMAD.WIDE.U32 R16, R84, 0x10, R16 ;  /* 0x0000001054101825 */ /* 0x004fc800078e0010 */
[----:B---3--:R-:W-:-:S04]  /*1580*/  @P1 IMAD.WIDE.U32 R18, R84, 0x10, R18 ;  /* 0x0000001054121825 */ /* 0x008fc800078e0012 */
[----:B0-----:R-:W-:Y:S01]  /*1590*/  @P1 IMAD.WIDE.U32 R20, R84, 0x10, R20 ;  /* 0x0000001054141825 */ /* 0x001fe200078e0014 */
[----:B------:R-:W-:Y:S01]  /*15a0*/  ISETP.GE.U32.AND P0, PT, R132, 0x600, PT ;  /* 0x000006008400780c */ /* 0x000fe20003f06070 */
[----:B------:R-:W5:Y:S02]  /*15b0*/  @P1 LDG.E.128 R64, desc[UR6][R16.64] ;  /* 0x0000000610401981 */ /* 0x000f64000c1e1d00 */
[----:B------:R-:W-:Y:S01]  /*15c0*/  @P1 VIADD R84, R84, 0x100 ;  /* 0x0000010054541836 */ /* 0x000fe20000000000 */
[----:B-1----:R-:W-:Y:S01]  /*15d0*/  CS2R R14, SRZ ;  /* 0x00000000000e7805 */ /* 0x002fe2000001ff00 */
[----:B------:R-:W5:Y:S02]  /*15e0*/  @P1 LDG.E.128 R32, desc[UR6][R18.64] ;  /* 0x0000000612201981 */ /* 0x000f64000c1e1d00 */
[C---:B----4-:R-:W-:Y:S01]  /*15f0*/  @P2 IMAD.WIDE.U32 R86, R84.reuse, 0x10, R22 ;  /* 0x0000001054562825 */ /* 0x050fe200078e0016 */
[----:B------:R-:W-:Y:S01]  /*1600*/  CS2R R12, SRZ ;  /* 0x00000000000c7805 */ /* 0x000fe2000001ff00 */
[----:B------:R0:W5:Y:S02]  /*1610*/  @P1 LDG.E.128 R60, desc[UR6][R20.64] ;  /* 0x00000006143c1981 */ /* 0x000164000c1e1d00 */
[----:B------:R-:W-:-:S02]  /*1620*/  @P2 IMAD.WIDE.U32 R88, R84, 0x10, R88 ;  /* 0x0000001054582825 */ /* 0x000fc400078e0058 */
[----:B------:R1:W5:Y:S02]  /*1630*/  @P2 LDG.E.128 R56, desc[UR6][R86.64] ;  /* 0x0000000656382981 */ /* 0x000364000c1e1d00 */
[C---:B------:R-:W-:Y:S01]  /*1640*/  @P2 IMAD.WIDE.U32 R90, R84.reuse, 0x10, R90 ;  /* 0x00000010545a2825 */ /* 0x040fe200078e005a */
[----:B------:R-:W-:Y:S01]  /*1650*/  @P2 IADD3 R84, PT, PT, R84, 0x100, RZ ;  /* 0x0000010054542810 */ /* 0x000fe20007ffe0ff */
[----:B------:R1:W5:Y:S04]  /*1660*/  @P2 LDG.E.128 R36, desc[UR6][R88.64] ;  /* 0x0000000658242981 */ /* 0x000368000c1e1d00 */
[C---:B------:R-:W-:Y:S01]  /*1670*/  @P3 IMAD.WIDE.U32 R92, R84.reuse, 0x10, R92 ;  /* 0x00000010545c3825 */ /* 0x040fe200078e005c */
[----:B------:R1:W5:Y:S03]  /*1680*/  @P2 LDG.E.128 R52, desc[UR6][R90.64] ;  /* 0x000000065a342981 */ /* 0x000366000c1e1d00 */
[C---:B------:R-:W-:Y:S01]  /*1690*/  @P3 IMAD.WIDE.U32 R94, R84.reuse, 0x10, R94 ;  /* 0x00000010545e3825 */ /* 0x040fe200078e005e */
[----:B------:R1:W5:Y:S03]  /*16a0*/  @P3 LDG.E.128 R48, desc[UR6][R92.64] ;  /* 0x000000065c303981 */ /* 0x000366000c1e1d00 */
[----:B------:R-:W-:Y:S01]  /*16b0*/  @P3 IMAD.WIDE.U32 R96, R84, 0x10, R96 ;  /* 0x0000001054603825 */ /* 0x000fe200078e0060 */
[----:B------:R1:W5:Y:S04]  /*16c0*/  @P3 LDG.E.128 R40, desc[UR6][R94.64] ;  /* 0x000000065e283981 */ /* 0x000368000c1e1d00 */
[----:B------:R1:W5:Y:S01]  /*16d0*/  @P3 LDG.E.128 R44, desc[UR6][R96.64] ;  /* 0x00000006602c3981 */ /* 0x000362000c1e1d00 */
[----:B------:R-:W-:-:S02]  /*16e0*/  CS2R R22, SRZ ;  /* 0x0000000000167805 */ /* 0x000fc4000001ff00 */
[----:B0-----:R-:W-:Y:S02]  /*16f0*/  CS2R R20, SRZ ;  /* 0x0000000000147805 */ /* 0x001fe4000001ff00 */
        /* <DEDUP_REMOVED lines=28> */
[----:B------:R-:W-:-:S07]  /*18c0*/  CS2R R4, SRZ ;  /* 0x0000000000047805 */ /* 0x000fce000001ff00 */
.L_x_12360:
[----:B------:R-:W-:Y:S05]  /*18d0*/  BSYNC.RECONVERGENT B0 ;  /* 0x0000000000007941 */ /* 0x000fea0003800200 */
.L_x_12357:
        /* <DEDUP_REMOVED lines=14> */
[----:B------:R-:W-:Y:S01]  /*19c0*/  LOP3.LUT R110, R109, 0xff, RZ, 0xc0, !PT ;  /* 0x000000ff6d6e7812 */ /* 0x000fe200078ec0ff */
[----:B------:R-:W-:Y:S01]  /*19d0*/  IMAD.SHL.U32 R100, R149, 0x20, RZ ;  /* 0x0000002095647824 */ /* 0x000fe200078e00ff */
[----:B------:R-:W-:Y:S01]  /*19e0*/  SHF.R.U32.HI R109, RZ, 0x1, R109 ;  /* 0x00000001ff6d7819 */ /* 0x000fe2000001166d */
[----:B------:R-:W-:Y:S01]  /*19f0*/  IMAD.HI.U32 R102, R103, -0x326172a9, RZ ;  /* 0xcd9e8d5767667827 */ /* 0x000fe200078e00ff */
[----:B------:R-:W-:Y:S01]  /*1a00*/  VIADDMNMX R111, R110, -R111, RZ, !PT ;  /* 0x8000006f6e6f7246 */ /* 0x000fe200078001ff */
[----:B------:R-:W1:Y:S01]  /*1a10*/  LDCU UR12, c[0x0][0x408] ;  /* 0x00008100ff0c77ac */ /* 0x000e620008000800 */
[----:B------:R-:W-:Y:S01]  /*1a20*/  LOP3.LUT R113, R100, 0x3e0, RZ, 0xc0, !PT ;  /* 0x000003e064717812 */ /* 0x000fe200078ec0ff */
[----:B0-----:R-:W-:Y:S01]  /*1a30*/  IMAD R158, R134, UR5, R149 ;  /* 0x00000005869e7c24 */ /* 0x001fe2000f8e0295 */
[----:B------:R-:W-:Y:S01]  /*1a40*/  LOP3.LUT R136, R109, 0x7fffff80, RZ, 0xc0, !PT ;  /* 0x7fffff806d887812 */ /* 0x000fe200078ec0ff */
[----:B------:R-:W0:Y:S01]  /*1a50*/  LDCU UR15, c[0x0][0x388] ;  /* 0x00007100ff0f77ac */ /* 0x000e220008000800 */
[----:B------:R-:W-:Y:S01]  /*1a60*/  VIMNMX R111, PT, PT, R111, 0x20, PT ;  /* 0x000000206f6f7848 */ /* 0x000fe20003fe0100 */
[----:B------:R-:W-:Y:S01]  /*1a70*/  IMAD.HI.U32 R101, R158, -0x326172a9, RZ ;  /* 0xcd9e8d579e657827 */ /* 0x000fe200078e00ff */
[----:B------:R-:W-:Y:S01]  /*1a80*/  VIADDMNMX R113, R110, -R113, RZ, !PT ;  /* 0x800000716e717246 */ /* 0x000fe200078001ff */
[----:B------:R-:W2:Y:S01]  /*1a90*/  LDCU.U8 UR13, c[0x0][0x410] ;  /* 0x00008200ff0d77ac */ /* 0x000ea20008000000 */
[----:B------:R-:W-:Y:S01]  /*1aa0*/  LOP3.LUT R139, R0, 0x3, RZ, 0xc0, !PT ;  /* 0x00000003008b7812 */ /* 0x000fe200078ec0ff */
[----:B------:R-:W-:Y:S01]  /*1ab0*/  IMAD R105, R158, -0x326172a9, RZ ;  /* 0xcd9e8d579e697824 */ /* 0x000fe200078e02ff */
[----:B------:R-:W-:Y:S01]  /*1ac0*/  LOP3.LUT R101, R133, R101, R2, 0x96, !PT ;  /* 0x0000006585657212 */ /* 0x000fe200078e9602 */
[----:B------:R-:W-:Y:S01]  /*1ad0*/  IMAD R111, R111, 0x4, R136 ;  /* 0x000000046f6f7824 */ /* 0x000fe200078e0288 */
[----:B------:R-:W-:Y:S01]  /*1ae0*/  VIMNMX R113, PT, PT, R113, 0x20, PT ;  /* 0x0000002071717848 */ /* 0x000fe20003fe0100 */
[----:B------:R-:W3:Y:S01]  /*1af0*/  LDCU UR14, c[0x0][0x400] ;  /* 0x00008000ff0e77ac */ /* 0x000ee20008000800 */
[----:B------:R-:W-:Y:S01]  /*1b00*/  LOP3.LUT R102, R104, R105, R102, 0x96, !PT ;  /* 0x0000006968667212 */ /* 0x000fe200078e9666 */
[C---:B------:R-:W-:Y:S01]  /*1b10*/  IMAD.HI.U32 R106, R101.reuse, -0x2daee0ad, RZ ;  /* 0xd2511f53656a7827 */ /* 0x040fe200078e00ff */
[----:B------:R-:W-:Y:S01]  /*1b20*/  I2FP.F32.U32 R111, R111 ;  /* 0x0000006f006f7245 */ /* 0x000fe20000201000 */
[----:B------:R-:W4:Y:S02]  /*1b30*/  LDCU.64 UR8, c[0x0][0x398] ;  /* 0x00007300ff0877ac */ /* 0x000f240008000a00 */
[----:B------:R-:W-:Y:S01]  /*1b40*/  IMAD.HI.U32 R105, R102, -0x2daee0ad, RZ ;  /* 0xd2511f5366697827 */ /* 0x000fe200078e00ff */
[----:B------:R-:W-:Y:S01]  /*1b50*/  LOP3.LUT R106, R108, R107, R106, 0x96, !PT ;  /* 0x0000006b6c6a7212 */ /* 0x000fe200078e966a */
[----:B------:R0:W0:Y:S01]  /*1b60*/  MUFU.RCP R135, R111 ;  /* 0x0000006f00877308 */ /* 0x0000220000001000 */
[----:B------:R-:W0:Y:S01]  /*1b70*/  LDCU.64 UR10, c[0x0][0x3a0] ;  /* 0x00007400ff0a77ac */ /* 0x000e220008000a00 */
[----:B------:R-:W-:-:S02]  /*1b80*/  IMAD R108, R101, -0x2daee0ad, RZ ;  /* 0xd2511f53656c7824 */ /* 0x000fc400078e02ff */
[----:B------:R-:W-:Y:S01]  /*1b90*/  VIADD R107, R3, 0x76cf5d0a ;  /* 0x76cf5d0a036b7836 */ /* 0x000fe20000000000 */
[----:B------:R-:W-:Y:S01]  /*1ba0*/  UPLOP3.LUT UP1, UPT, UPT, UPT, UPT, 0x40, 0x4 ;  /* 0x000000000004789c */ /* 0x000fe20003f2e870 */
[----:B------:R-:W-:Y:S01]  /*1bb0*/  IMAD R104, R103, -0x326172a9, RZ ;  /* 0xcd9e8d5767687824 */ /* 0x000fe200078e02ff */
[----:B------:R-:W-:Y:S01]  /*1bc0*/  IADD3 R103, PT, PT, R2, 0x3c6ef372, RZ ;  /* 0x3c6ef37202677810 */ /* 0x000fe20007ffe0ff */
        /* <DEDUP_REMOVED lines=17> */
[----:B------:R-:W-:Y:S01]  /*1ce0*/  VIADD R105, R2, 0x78dde6e4 ;  /* 0x78dde6e402697836 */ /* 0x000fe20000000000 */
[----:B------:R-:W-:Y:S01]  /*1cf0*/  IADD3 R107, PT, PT, R3, -0x56f99767, RZ ;  /* 0xa9066899036b7810 */ /* 0x000fe20007ffe0ff */
[----:B------:R-:W-:Y:S02]  /*1d00*/  IMAD R108, R103, -0x2daee0ad, RZ ;  /* 0xd2511f53676c7824 */ /* 0x000fe400078e02ff */
[----:B------:R-:W-:Y:S01]  /*1d10*/  IMAD R136, R113, 0x4, R136 ;  /* 0x0000000471887824 */ /* 0x000fe200078e0288 */
        /* <DEDUP_REMOVED lines=9> */
[----:B------:R-:W-:Y:S01]  /*1db0*/  IMAD R107, R101, -0x2daee0ad, RZ ;  /* 0xd2511f53656b7824 */ /* 0x000fe200078e02ff */
[----:B------:R-:W-:Y:S01]  /*1dc0*/  IADD3 R101, PT, PT, R2, -0x4ab325aa, RZ ;  /* 0xb54cda5602657810 */ /* 0x000fe20007ffe0ff */
[----:B------:R-:W-:-:S04]  /*1dd0*/  IMAD.HI.U32 R104, R102, -0x2daee0ad, RZ ;  /* 0xd2511f5366687827 */ /* 0x000fc800078e00ff */
[----:B------:R-:W-:Y:S01]  /*1de0*/  IMAD.HI.U32 R100, R103, -0x326172a9, RZ ;  /* 0xcd9e8d5767647827 */ /* 0x000fe200078e00ff */
[----:B------:R-:W-:-:S03]  /*1df0*/  LOP3.LUT R104, R108, R107, R104, 0x96, !PT ;  /* 0x0000006b6c687212 */ /* 0x000fc600078e9668 */
        /* <DEDUP_REMOVED lines=24> */
[----:B------:R-:W-:Y:S02]  /*1f80*/  IMAD R140, R105, -0x326172a9, RZ ;  /* 0xcd9e8d57698c7824 */ /* 0x000fe400078e02ff */
[----:B------:R-:W-:Y:S01]  /*1f90*/  IMAD R147, R100, -0x2daee0ad, RZ ;  /* 0xd2511f5364937824 */ /* 0x000fe200078e02ff */
[----:B01234-:R-:W-:-:S07]  /*1fa0*/  LOP3.LUT R138, R102, R101, R138, 0x96, !PT ;  /* 0x00000065668a7212 */ /* 0x01ffce00078e968a */
.L_x_12767:
        /* <DEDUP_REMOVED lines=40> */
.L_x_12367:
        /* <DEDUP_REMOVED lines=13> */
.L_x_12369:
[----:B------:R-:W-:Y:S05]  /*2300*/  BSYNC.RECONVERGENT B2 ;  /* 0x0000000000027941 */ /* 0x000fea0003800200 */
.L_x_12368:
        /* <DEDUP_REMOVED lines=54> */
[----:B------:R-:W-:-:S04]  /*2670*/  MOV R140, R150 ;  /* 0x00000096008c7202 */ /* 0x000fc80000000f00 */
[----:B------:R-:W-:Y:S01]  /*2680*/  LOP3.LUT R137, R137, R148, R151, 0x96, !PT ;  /* 0x0000009489897212 */ /* 0x000fe200078e9697 */
[----:B------:R-:W-:-:S04]  /*2690*/  IMAD.WIDE.U32 R148, R149, -0x2daee0ad, RZ ;  /* 0xd2511f5395947825 */ /* 0x000fc800078e00ff */
[----:B------:R-:W-:Y:S01]  /*26a0*/  IMAD.MOV.U32 R0, RZ, RZ, R148 ;  /* 0x000000ffff007224 */ /* 0x000fe200078e0094 */
[----:B------:R-:W-:Y:S01]  /*26b0*/  LOP3.LUT R138, R139, R138, R149, 0x96, !PT ;  /* 0x0000008a8b8a7212 */ /* 0x000fe200078e9695 */
[----:B------:R-:W-:Y:S02]  /*26c0*/  HFMA2 R149, -RZ, RZ, 0, 0 ;  /* 0x00000000ff957431 */ /* 0x000fe400000001ff */
[----:B------:R-:W-:-:S07]  /*26d0*/  IMAD.MOV.U32 R148, RZ, RZ, R147 ;  /* 0x000000ffff947224 */ /* 0x000fce00078e0093 */
.L_x_12366:
[----:B------:R-:W-:Y:S05]  /*26e0*/  BSYNC.RECONVERGENT B1 ;  /* 0x0000000000017941 */ /* 0x000fea0003800200 */
.L_x_12365:
[----:B------:R-:W0:Y:S01]  /*26f0*/  LDC R147, c[0x0][0x404] ;  /* 0x00010100ff937b82 */ /* 0x000e220000000800 */
[----:B------:R-:W-:Y:S01]  /*2700*/  ISETP.NE.AND P3, PT, R149, 0x1, PT ;  /* 0x000000019500780c */ /* 0x000fe20003f65270 */
[----:B------:R-:W-:Y:S01]  /*2710*/  BSSY.RECONVERGENT B1, `(.L_x_12370) ;  /* 0x000005b000017945 */ /* 0x000fe20003800200 */
[----:B------:R-:W-:Y:S01]  /*2720*/  I2FP.F32.U32 R139, R148 ;  /* 0x00000094008b7245 */ /* 0x000fe20000201000 */
[----:B------:R-:W-:Y:S02]  /*2730*/  IMAD.MOV.U32 R148, RZ, RZ, 0x2f800000 ;  /* 0x2f800000ff947424 */ /* 0x000fe400078e00ff */
[----:B------:R-:W-:Y:S02]  /*2740*/  IMAD.MOV.U32 R151, RZ, RZ, 0x2 ;  /* 0x00000002ff977424 */ /* 0x000fe400078e00ff */
[----:B------:R-:W-:Y:S01]  /*2750*/  FFMA.FTZ R150, R139, R148, 1.1641532182693481445e-10 ;  /* 0x2f0000008b967423 */ /* 0x000fe20000010094 */
[----:B------:R-:W-:-:S04]  /*2760*/  MOV R139, R140 ;  /* 0x0000008c008b7202 */ /* 0x000fc80000000f00 */
        /* <DEDUP_REMOVED lines=10> */
.L_x_12372:
        /* <DEDUP_REMOVED lines=13> */
.L_x_12374:
[----:B------:R-:W-:Y:S05]  /*28e0*/  BSYNC.RECONVERGENT B2 ;  /* 0x0000000000027941 */ /* 0x000fea0003800200 */
.L_x_12373:
[----:B------:R-:W-:Y:S01]  /*28f0*/  LOP3.LUT R152, R141, R139, R3, 0x96, !PT ;  /* 0x0000008b8d987212 */ /* 0x000fe200078e9603 */
[----:B------:R-:W-:Y:S01]  /*2900*/  IMAD.WIDE.U32 R150, R158, -0x326172a9, RZ ;  /* 0xcd9e8d579e967825 */ /* 0x000fe200078e00ff */
[----:B------:R-:W-:Y:S02]  /*2910*/  IADD3 R137, PT, PT, R2, -0x61c88647, RZ ;  /* 0x9e3779b902897810 */ /* 0x000fe40007ffe0ff */
[----:B------:R-:W-:Y:S01]  /*2920*/  IADD3 R149, PT, PT, R3, -0x126145ec, RZ ;  /* 0xed9eba1403957810 */ /* 0x000fe20007ffe0ff */
        /* <DEDUP_REMOVED lines=50> */
[----:B------:R-:W-:-:S04]  /*2c50*/  MOV R140, R152 ;  /* 0x00000098008c7202 */ /* 0x000fc80000000f00 */
[----:B------:R-:W-:Y:S01]  /*2c60*/  LOP3.LUT R137, R137, R150, R153, 0x96, !PT ;  /* 0x0000009689897212 */ /* 0x000fe200078e9699 */
[----:B------:R-:W-:-:S05]  /*2c70*/  IMAD.WIDE.U32 R150, R151, -0x2daee0ad, RZ ;  /* 0xd2511f5397967825 */ /* 0x000fca00078e00ff */
[----:B------:R-:W-:Y:S01]  /*2c80*/  LOP3.LUT R138, R139, R138, R151, 0x96, !PT ;  /* 0x0000008a8b8a7212 */ /* 0x000fe200078e9697 */
[----:B------:R-:W-:Y:S02]  /*2c90*/  HFMA2 R151, -RZ, RZ, 0, 0 ;  /* 0x00000000ff977431 */ /* 0x000fe400000001ff */
[----:B------:R-:W-:Y:S02]  /*2ca0*/  IMAD.MOV.U32 R139, RZ, RZ, R0 ;  /* 0x000000ffff8b7224 */ /* 0x000fe400078e0000 */
[----:B------:R-:W-:-:S07]  /*2cb0*/  IMAD.MOV.U32 R0, RZ, RZ, R150 ;  /* 0x000000ffff007224 */ /* 0x000fce00078e0096 */
.L_x_12371:
[----:B------:R-:W-:Y:S05]  /*2cc0*/  BSYNC.RECONVERGENT B1 ;  /* 0x0000000000017941 */ /* 0x000fea0003800200 */
.L_x_12370:
[----:B------:R-:W-:Y:S01]  /*2cd0*/  ISETP.NE.AND P4, PT, R151, 0x1, PT ;  /* 0x000000019700780c */ /* 0x000fe20003f85270 */
[----:B------:R-:W-:Y:S01]  /*2ce0*/  BSSY.RECONVERGENT B1, `(.L_x_12375) ;  /* 0x000005a000017945 */ /* 0x000fe20003800200 */
[----:B------:R-:W-:Y:S01]  /*2cf0*/  I2FP.F32.U32 R139, R139 ;  /* 0x0000008b008b7245 */ /* 0x000fe20000201000 */
[----:B------:R-:W-:-:S04]  /*2d00*/  IMAD.MOV.U32 R152, RZ, RZ, 0x2 ;  /* 0x00000002ff987424 */ /* 0x000fc800078e00ff */
        /* <DEDUP_REMOVED lines=12> */
.L_x_12377:
        /* <DEDUP_REMOVED lines=13> */
.L_x_12379:
[----:B------:R-:W-:Y:S05]  /*2ea0*/  BSYNC.RECONVERGENT B2 ;  /* 0x0000000000027941 */ /* 0x000fea0003800200 */
.L_x_12378:
        /* <DEDUP_REMOVED lines=48> */
[----:B------:R-:W-:-:S04]  /*31b0*/  IMAD.WIDE.U32 R150, R137, -0x326172a9, RZ ;  /* 0xcd9e8d5789967825 */ /* 0x000fc800078e00ff */
[----:B------:R-:W-:Y:S02]  /*31c0*/  VIADD R137, R2, 0xf1bbcdc8 ;  /* 0xf1bbcdc802897836 */ /* 0x000fe40000000000 */
[----:B------:R-:W-:-:S03]  /*31d0*/  VIADD R139, R3, 0x96a522ad ;  /* 0x96a522ad038b7836 */ /* 0x000fc60000000000 */
[----:B------:R-:W-:Y:S01]  /*31e0*/  LOP3.LUT R151, R137, R152, R151, 0x96, !PT ;  /* 0x0000009889977212 */ /* 0x000fe200078e9697 */
[----:B------:R-:W-:Y:S01]  /*31f0*/  IMAD.WIDE.U32 R152, R149, -0x326172a9, RZ ;  /* 0xcd9e8d5795987825 */ /* 0x000fe200078e00ff */
[----:B------:R-:W-:-:S03]  /*3200*/  IADD3 R137, PT, PT, R2, -0x700cb87f, RZ ;  /* 0x8ff3478102897810 */ /* 0x000fc60007ffe0ff */
[----:B------:R-:W-:Y:S01]  /*3210*/  IMAD.MOV.U32 R140, RZ, RZ, R152 ;  /* 0x000000ffff8c7224 */ /* 0x000fe200078e0098 */
[----:B------:R-:W-:Y:S01]  /*3220*/  LOP3.LUT R137, R137, R150, R153, 0x96, !PT ;  /* 0x0000009689897212 */ /* 0x000fe200078e9699 */
[----:B------:R-:W-:-:S04]  /*3230*/  IMAD.WIDE.U32 R150, R151, -0x2daee0ad, RZ ;  /* 0xd2511f5397967825 */ /* 0x000fc800078e00ff */
[----:B------:R-:W-:Y:S01]  /*3240*/  IMAD.MOV.U32 R152, RZ, RZ, RZ ;  /* 0x000000ffff987224 */ /* 0x000fe200078e00ff */
[----:B------:R-:W-:Y:S02]  /*3250*/  LOP3.LUT R138, R139, R138, R151, 0x96, !PT ;  /* 0x0000008a8b8a7212 */ /* 0x000fe400078e9697 */
[----:B------:R-:W-:Y:S01]  /*3260*/  MOV R139, R0 ;  /* 0x00000000008b7202 */ /* 0x000fe20000000f00 */
[----:B------:R-:W-:-:S07]  /*3270*/  IMAD.MOV.U32 R0, RZ, RZ, R150 ;  /* 0x000000ffff007224 */ /* 0x000fce00078e0096 */
.L_x_12376:
[----:B------:R-:W-:Y:S05]  /*3280*/  BSYNC.RECONVERGENT B1 ;  /* 0x0000000000017941 */ /* 0x000fea0003800200 */
.L_x_12375:
        /* <DEDUP_REMOVED lines=16> */
.L_x_12382:
        /* <DEDUP_REMOVED lines=13> */
.L_x_12384:
[----:B------:R-:W-:Y:S05]  /*3460*/  BSYNC.RECONVERGENT B2 ;  /* 0x0000000000027941 */ /* 0x000fea0003800200 */
.L_x_12383:
        /* <DEDUP_REMOVED lines=53> */
[----:B------:R-:W-:Y:S02]  /*37c0*/  VIADD R137, R2, 0x8ff34781 ;  /* 0x8ff3478102897836 */ /* 0x000fe40000000000 */
[----:B------:R-:W-:Y:S02]  /*37d0*/  IMAD.MOV.U32 R149, RZ, RZ, R0 ;  /* 0x000000ffff957224 */ /* 0x000fe400078e0000 */
[----:B------:R-:W-:Y:S01]  /*37e0*/  IMAD.MOV.U32 R140, RZ, RZ, R152 ;  /* 0x000000ffff8c7224 */ /* 0x000fe200078e0098 */
[----:B------:R-:W-:Y:S01]  /*37f0*/  LOP3.LUT R137, R137, R150, R153, 0x96, !PT ;  /* 0x0000009689897212 */ /* 0x000fe200078e9699 */
[----:B------:R-:W-:-:S05]  /*3800*/  IMAD.WIDE.U32 R150, R151, -0x2daee0ad, RZ ;  /* 0xd2511f5397967825 */ /* 0x000fca00078e00ff */
[----:B------:R-:W-:Y:S01]  /*3810*/  LOP3.LUT R138, R139, R138, R151, 0x96, !PT ;  /* 0x0000008a8b8a7212 */ /* 0x000fe200078e9697 */
[----:B------:R-:W-:Y:S01]  /*3820*/  IMAD.MOV.U32 R139, RZ, RZ, RZ ;  /* 0x000000ffff8b7224 */ /* 0x000fe200078e00ff */
[----:B------:R-:W-:-:S07]  /*3830*/  MOV R0, R150 ;  /* 0x0000009600007202 */ /* 0x000fce0000000f00 */
.L_x_12381:
[----:B------:R-:W-:Y:S05]  /*3840*/  BSYNC.RECONVERGENT B1 ;  /* 0x0000000000017941 */ /* 0x000fea0003800200 */
.L_x_12380:
        /* <DEDUP_REMOVED lines=17> */
.L_x_12364:
        /* <DEDUP_REMOVED lines=16> */
.L_x_12388:
        /* <DEDUP_REMOVED lines=13> */
.L_x_12390:
[----:B------:R-:W-:Y:S05]  /*3b30*/  BSYNC.RECONVERGENT B2 ;  /* 0x0000000000027941 */ /* 0x000fea0003800200 */
.L_x_12389:
        /* <DEDUP_REMOVED lines=52> */
[----:B------:R-:W-:Y:S02]  /*3e80*/  IMAD.MOV.U32 R145, RZ, RZ, R147 ;  /* 0x000000ffff917224 */ /* 0x000fe400078e0093 */
        /* <DEDUP_REMOVED lines=8> */
.L_x_12387:
[----:B------:R-:W-:Y:S05]  /*3f10*/  BSYNC.RECONVERGENT B1 ;  /* 0x0000000000017941 */ /* 0x000fea0003800200 */
.L_x_12386:
[----:B------:R-:W0:Y:S01]  /*3f20*/  LDC R143, c[0x0][0x404] ;  /* 0x00010100ff8f7b82 */ /* 0x000e220000000800 */
[----:B------:R-:W-:Y:S01]  /*3f30*/  ISETP.NE.AND P3, PT, R148, 0x1, PT ;  /* 0x000000019400780c */ /* 0x000fe20003f65270 */
[----:B------:R-:W-:Y:S01]  /*3f40*/  BSSY.RECONVERGENT B1, `(.L_x_12391) ;  /* 0x000005d000017945 */ /* 0x000fe20003800200 */
[----:B------:R-:W-:Y:S01]  /*3f50*/  I2FP.F32.U32 R146, R145 ;  /* 0x0000009100927245 */ /* 0x000fe20000201000 */
[----:B------:R-:W-:Y:S01]  /*3f60*/  IMAD.MOV.U32 R145, RZ, RZ, 0x2f800000 ;  /* 0x2f800000ff917424 */ /* 0x000fe200078e00ff */
[----:B------:R-:W-:Y:S01]  /*3f70*/  MOV R139, R140 ;  /* 0x0000008c008b7202 */ /* 0x000fe20000000f00 */
[----:B------:R-:W-:Y:S02]  /*3f80*/  IMAD.MOV.U32 R147, RZ, RZ, 0x2 ;  /* 0x00000002ff937424 */ /* 0x000fe400078e00ff */
[----:B------:R-:W1:Y:S01]  /*3f90*/  LDC R144, c[0x0][0x408] ;  /* 0x00010200ff907b82 */ /* 0x000e620000000800 */
[----:B------:R-:W-:-:S05]  /*3fa0*/  FFMA.FTZ R146, R146, R145, 1.1641532182693481445e-10 ;  /* 0x2f00000092927423 */ /* 0x000fca0000010091 */
[----:B0-----:R-:W-:Y:S01]  /*3fb0*/  FSETP.LE.FTZ.AND P2, PT, R146, R143, PT ;  /* 0x0000008f9200720b */ /* 0x001fe20003f53000 */
[----:B-1---5:R-:W-:Y:S01]  /*3fc0*/  FMUL.FTZ R128, R128, R144 ;  /* 0x0000009080807220 */ /* 0x022fe20000410000 */
        /* <DEDUP_REMOVED lines=9> */
.L_x_12393:
        /* <DEDUP_REMOVED lines=13> */
.L_x_12395:
[----:B------:R-:W-:Y:S05]  /*4130*/  BSYNC.RECONVERGENT B2 ;  /* 0x0000000000027941 */ /* 0x000fea0003800200 */
.L_x_12394:
        /* <DEDUP_REMOVED lines=61> */
.L_x_12392:
[----:B------:R-:W-:Y:S05]  /*4510*/  BSYNC.RECONVERGENT B1 ;  /* 0x0000000000017941 */ /* 0x000fea0003800200 */
.L_x_12391:
        /* <DEDUP_REMOVED lines=15> */
.L_x_12398:
        /* <DEDUP_REMOVED lines=13> */
.L_x_12400:
[----:B------:R-:W-:Y:S05]  /*46e0*/  BSYNC.RECONVERGENT B2 ;  /* 0x0000000000027941 */ /* 0x000fea0003800200 */
.L_x_12399:
        /* <DEDUP_REMOVED lines=56> */
[----:B------:R-:W-:-:S05]  /*4a70*/  IMAD.WIDE.U32 R148, R149, -0x2daee0ad, RZ ;  /* 0xd2511f5395947825 */ /* 0x000fca00078e00ff */
[----:B------:R-:W-:Y:S01]  /*4a80*/  LOP3.LUT R138, R139, R138, R149, 0x96, !PT ;  /* 0x0000008a8b8a7212 */ /* 0x000fe200078e9695 */
[----:B------:R-:W-:Y:S01]  /*4a90*/  IMAD.MOV.U32 R149, RZ, RZ, RZ ;  /* 0x000000ffff957224 */ /* 0x000fe200078e00ff */
[----:B------:R-:W-:Y:S01]  /*4aa0*/  MOV R139, R0 ;  /* 0x00000000008b7202 */ /* 0x000fe20000000f00 */
[----:B------:R-:W-:-:S07]  /*4ab0*/  IMAD.MOV.U32 R0, RZ, RZ, R148 ;  /* 0x000000ffff007224 */ /* 0x000fce00078e0094 */
.L_x_12397:
[----:B------:R-:W-:Y:S05]  /*4ac0*/  BSYNC.RECONVERGENT B1 ;  /* 0x0000000000017941 */ /* 0x000fea0003800200 */
.L_x_12396:
        /* <DEDUP_REMOVED lines=17> */
.L_x_12403:
        /* <DEDUP_REMOVED lines=13> */
.L_x_12405:
[----:B------:R-:W-:Y:S05]  /*4cb0*/  BSYNC.RECONVERGENT B2 ;  /* 0x0000000000027941 */ /* 0x000fea0003800200 */
.L_x_12404:
        /* <DEDUP_REMOVED lines=55> */
[----:B------:R-:W-:Y:S01]  /*5030*/  IMAD.MOV.U32 R147, RZ, RZ, RZ ;  /* 0x000000ffff937224 */ /* 0x000fe200078e00ff */
[----:B------:R-:W-:Y:S01]  /*5040*/  LOP3.LUT R137, R137, R148, R151, 0x96, !PT ;  /* 0x0000009489897212 */ /* 0x000fe200078e9697 */
[----:B------:R-:W-:-:S05]  /*5050*/  IMAD.WIDE.U32 R148, R149, -0x2daee0ad, RZ ;  /* 0xd2511f5395947825 */ /* 0x000fca00078e00ff */
[----:B------:R-:W-:Y:S01]  /*5060*/  LOP3.LUT R138, R139, R138, R149, 0x96, !PT ;  /* 0x0000008a8b8a7212 */ /* 0x000fe200078e9695 */
[----:B------:R-:W-:Y:S01]  /*5070*/  IMAD.MOV.U32 R139, RZ, RZ, R0 ;  /* 0x000000ffff8b7224 */ /* 0x000fe200078e0000 */
[----:B------:R-:W-:-:S07]  /*5080*/  MOV R0, R148 ;  /* 0x0000009400007202 */ /* 0x000fce0000000f00 */
.L_x_12402:
[----:B------:R-:W-:Y:S05]  /*5090*/  BSYNC.RECONVERGENT B1 ;  /* 0x0000000000017941 */ /* 0x000fea0003800200 */
.L_x_12401:
        /* <DEDUP_REMOVED lines=15> */
.L_x_12408:
        /* <DEDUP_REMOVED lines=13> */
.L_x_12410:
[----:B------:R-:W-:Y:S05]  /*5260*/  BSYNC.RECONVERGENT B2 ;  /* 0x0000000000027941 */ /* 0x000fea0003800200 */
.L_x_12409:
[----:B------:R-:W-:Y:S01]  /*5270*/  LOP3.LUT R152, R141, R139, R3, 0x96, !PT ;  /* 0x0000008b8d987212 */ /* 0x000fe200078e9603 */
[----:B------:R-:W-:Y:S01]  /*5280*/  IMAD.WIDE.U32 R150, R158, -0x326172a9, RZ ;  /* 0xcd9e8d579e967825 */ /* 0x000fe200078e00ff */
[----:B------:R-:W-:-:S03]  /*5290*/  IADD3 R137, PT, PT, R2, -0x61c88647, RZ ;  /* 0x9e3779b902897810 */ /* 0x000fc60007ffe0ff */
[----:B------:R-:W-:Y:S01]  /*52a0*/  HFMA2 R149, -RZ, RZ, 0, 0 ;  /* 0x00000000ff957431 */ /* 0x000fe200000001ff */
        /* <DEDUP_REMOVED lines=55> */
[----:B------:R-:W-:Y:S02]  /*5620*/  IMAD.MOV.U32 R139, RZ, RZ, R0 ;  /* 0x000000ffff8b7224 */ /* 0x000fe400078e0000 */
[----:B------:R-:W-:-:S07]  /*5630*/  IMAD.MOV.U32 R0, RZ, RZ, R150 ;  /* 0x000000ffff007224 */ /* 0x000fce00078e0096 */
.L_x_12407:
[----:B------:R-:W-:Y:S05]  /*5640*/  BSYNC.RECONVERGENT B1 ;  /* 0x0000000000017941 */ /* 0x000fea0003800200 */
.L_x_12406:
        /* <DEDUP_REMOVED lines=17> */
.L_x_12413:
        /* <DEDUP_REMOVED lines=13> */
.L_x_12415:
[----:B------:R-:W-:Y:S05]  /*5830*/  BSYNC.RECONVERGENT B2 ;  /* 0x0000000000027941 */ /* 0x000fea0003800200 */
.L_x_12414:
        /* <DEDUP_REMOVED lines=61> */
.L_x_12412:
[----:B------:R-:W-:Y:S05]  /*5c10*/  BSYNC.RECONVERGENT B1 ;  /* 0x0000000000017941 */ /* 0x000fea0003800200 */
.L_x_12411:
        /* <DEDUP_REMOVED lines=15> */
.L_x_12418:
        /* <DEDUP_REMOVED lines=13> */
.L_x_12420:
[----:B------:R-:W-:Y:S05]  /*5de0*/  BSYNC.RECONVERGENT B2 ;  /* 0x0000000000027941 */ /* 0x000fea0003800200 */
.L_x_12419:
        /* <DEDUP_REMOVED lines=55> */
[----:B------:R-:W-:-:S03]  /*6160*/  IMAD.MOV.U32 R140, RZ, RZ, R154 ;  /* 0x000000ffff8c7224 */ /* 0x000fc600078e009a */
[----:B------:R-:W-:Y:S01]  /*6170*/  LOP3.LUT R137, R137, R152, R155, 0x96, !PT ;  /* 0x0000009889897212 */ /* 0x000fe200078e969b */
[----:B------:R-:W-:-:S05]  /*6180*/  IMAD.WIDE.U32 R152, R153, -0x2daee0ad, RZ ;  /* 0xd2511f5399987825 */ /* 0x000fca00078e00ff */
[----:B------:R-:W-:Y:S01]  /*6190*/  LOP3.LUT R138, R139, R138, R153, 0x96, !PT ;  /* 0x0000008a8b8a7212 */ /* 0x000fe200078e9699 */
[----:B------:R-:W-:Y:S01]  /*61a0*/  IMAD.MOV.U32 R139, RZ, RZ, R0 ;  /* 0x000000ffff8b7224 */ /* 0x000fe200078e0000 */
[----:B------:R-:W-:-:S07]  /*61b0*/  MOV R0, R152 ;  /* 0x0000009800007202 */ /* 0x000fce0000000f00 */
.L_x_12417:
[----:B------:R-:W-:Y:S05]  /*61c0*/  BSYNC.RECONVERGENT B1 ;  /* 0x0000000000017941 */ /* 0x000fea0003800200 */
.L_x_12416:
        /* <DEDUP_REMOVED lines=17> */
.L_x_12423:
        /* <DEDUP_REMOVED lines=15> */
.L_x_12425:
[----:B------:R-:W-:Y:S05]  /*63d0*/  BSYNC.RECONVERGENT B2 ;  /* 0x0000000000027941 */ /* 0x000fea0003800200 */
.L_x_12424:
        /* <DEDUP_REMOVED lines=50> */
[----:B------:R-:W-:Y:S01]  /*6700*/  HFMA2 R139, -RZ, RZ, 0, 0 ;  /* 0x00000000ff8b7431 */ /* 0x000fe200000001ff */
[----:B------:R-:W-:Y:S01]  /*6710*/  LOP3.LUT R131, R131, R154, R153, 0x96, !PT ;  /* 0x0000009a83837212 */ /* 0x000fe200078e9699 */
[----:B------:R-:W-:-:S04]  /*6720*/  IMAD.WIDE.U32 R154, R137, -0x326172a9, RZ ;  /* 0xcd9e8d57899a7825 */ /* 0x000fc800078e00ff */
[----:B------:R-:W-:Y:S01]  /*6730*/  VIADD R137, R2, 0x8ff34781 ;  /* 0x8ff3478102897836 */ /* 0x000fe20000000000 */
[----:B------:R-:W-:-:S04]  /*6740*/  MOV R140, R154 ;  /* 0x0000009a008c7202 */ /* 0x000fc80000000f00 */
[----:B------:R-:W-:Y:S01]  /*6750*/  LOP3.LUT R137, R137, R152, R155, 0x96, !PT ;  /* 0x0000009889897212 */ /* 0x000fe200078e969b */
[----:B------:R-:W-:-:S04]  /*6760*/  IMAD.WIDE.U32 R152, R131, -0x2daee0ad, RZ ;  /* 0xd2511f5383987825 */ /* 0x000fc800078e00ff */
[----:B------:R-:W-:-:S05]  /*6770*/  VIADD R131, R3, 0x96a522ad ;  /* 0x96a522ad03837836 */ /* 0x000fca0000000000 */
[----:B------:R-:W-:Y:S01]  /*6780*/  LOP3.LUT R138, R131, R138, R153, 0x96, !PT ;  /* 0x0000008a838a7212 */ /* 0x000fe200078e9699 */
[----:B------:R-:W-:Y:S02]  /*6790*/  IMAD.MOV.U32 R131, RZ, RZ, R0 ;  /* 0x000000ffff837224 */ /* 0x000fe400078e0000 */
[----:B------:R-:W-:-:S07]  /*67a0*/  IMAD.MOV.U32 R0, RZ, RZ, R152 ;  /* 0x000000ffff007224 */ /* 0x000fce00078e0098 */
.L_x_12422:
[----:B------:R-:W-:Y:S05]  /*67b0*/  BSYNC.RECONVERGENT B1 ;  /* 0x0000000000017941 */ /* 0x000fea0003800200 */
.L_x_12421:
[-C--:B------:R-:W-:Y:S01]  /*67c0*/  FMUL.FTZ R147, R104, R144.reuse ;  /* 0x0000009068937220 */ /* 0x080fe20000410000 */
[-C--:B------:R-:W-:Y:S01]  /*67d0*/  FSETP.GTU.FTZ.AND P6, PT, R146, R143.reuse, PT ;  /* 0x0000008f9200720b */ /* 0x080fe20003fdc000 */
[-C--:B------:R-:W-:Y:S01]  /*67e0*/  FMUL.FTZ R146, R105, R144.reuse ;  /* 0x0000009069927220 */ /* 0x080fe20000410000 */
[----:B------:R-:W-:Y:S02]  /*67f0*/  FSEL R130, R130, RZ, P4 ;  /* 0x000000ff82827208 */ /* 0x000fe40002000000 */
[----:B------:R-:W-:Y:S02]  /*6800*/  FSEL R147, R147, RZ, !P6 ;  /* 0x000000ff93937208 */ /* 0x000fe40007000000 */
[----:B------:R-:W-:Y:S02]  /*6810*/  SEL R149, RZ, 0x1, P6 ;  /* 0x00000001ff957807 */ /* 0x000fe40003000000 */
[----:B------:R-:W-:Y:S02]  /*6820*/  FSETP.GTU.FTZ.AND P6, PT, R148, R143, PT ;  /* 0x0000008f9400720b */ /* 0x000fe40003fdc000 */
[----:B------:R-:W-:Y:S01]  /*6830*/  I2FP.F32.U32 R148, R131 ;  /* 0x0000008300947245 */ /* 0x000fe20000201000 */
[-C--:B------:R-:W-:Y:S01]  /*6840*/  FMUL.FTZ R131, R107, R144.reuse ;  /* 0x000000906b837220 */ /* 0x080fe20000410000 */
[----:B------:R-:W-:Y:S01]  /*6850*/  FSEL R146, R146, RZ, !P6 ;  /* 0x000000ff92927208 */ /* 0x000fe20007000000 */
[----:B------:R-:W-:Y:S01]  /*6860*/  FMUL.FTZ R144, R106, R144 ;  /* 0x000000906a907220 */ /* 0x000fe20000410000 */
[----:B------:R-:W-:Y:S01]  /*6870*/  SEL R151, RZ, 0x1, P6 ;  /* 0x00000001ff977807 */ /* 0x000fe20003000000 */
[----:B------:R-:W-:Y:S01]  /*6880*/  FFMA.FTZ R148, R148, R145, 1.1641532182693481445e-10 ;  /* 0x2f00000094947423 */ /* 0x000fe20000010091 */
[----:B------:R-:W-:-:S02]  /*6890*/  FSEL R128, R128, RZ, P2 ;  /* 0x000000ff80807208 */ /* 0x000fc40001000000 */
[----:B------:R-:W-:Y:S02]  /*68a0*/  FSEL R129, R129, RZ, P3 ;  /* 0x000000ff81817208 */ /* 0x000fe40001800000 */
[-C--:B------:R-:W-:Y:S01]  /*68b0*/  FSETP.GTU.FTZ.AND P6, PT, R148, R143.reuse, PT ;  /* 0x0000008f9400720b */ /* 0x080fe20003fdc000 */
[----:B------:R-:W-:Y:S02]  /*68c0*/  FADD.FTZ R128, R128, R147 ;  /* 0x0000009380807221 */ /* 0x000fe40000010000 */
[----:B------:R-:W-:Y:S01]  /*68d0*/  FADD.FTZ R129, R129, R146 ;  /* 0x0000009281817221 */ /* 0x000fe20000010000 */
[----:B------:R-:W-:Y:S01]  /*68e0*/  FSEL R145, R131, RZ, !P6 ;  /* 0x000000ff83917208 */ /* 0x000fe20007000000 */
[----:B------:R-:W-:Y:S01]  /*68f0*/  @P1 FADD.FTZ R128, R100, R128 ;  /* 0x0000008064801221 */ /* 0x000fe20000010000 */
[----:B------:R-:W-:Y:S01]  /*6900*/  SEL R148, RZ, 0x1, P6 ;  /* 0x00000001ff947807 */ /* 0x000fe20003000000 */
[----:B------:R-:W-:Y:S01]  /*6910*/  @P1 FADD.FTZ R129, R101, R129 ;  /* 0x0000008165811221 */ /* 0x000fe20000010000 */
[----:B------:R-:W-:-:S02]  /*6920*/  FSETP.GTU.FTZ.AND P6, PT, R150, R143, PT ;  /* 0x0000008f9600720b */ /* 0x000fc40003fdc000 */
[----:B------:R-:W-:Y:S02]  /*6930*/  PRMT R143, R149, 0x7610, R143 ;  /* 0x00007610958f7816 */ /* 0x000fe4000000008f */
[----:B------:R-:W-:Y:S02]  /*6940*/  FSEL R131, R144, RZ, !P6 ;  /* 0x000000ff90837208 */ /* 0x000fe40007000000 */
[----:B------:R-:W-:Y:S02]  /*6950*/  FSEL R144, R159, RZ, P5 ;  /* 0x000000ff9f907208 */ /* 0x000fe40002800000 */
[----:B------:R-:W-:Y:S01]  /*6960*/  PRMT R146, R148, 0x7610, R146 ;  /* 0x0000761094927816 */ /* 0x000fe20000000092 */
[----:B------:R-:W-:Y:S02]  /*6970*/  FADD.FTZ R130, R130, R131 ;  /* 0x0000008382827221 */ /* 0x000fe40000010000 */
[----:B------:R-:W-:Y:S01]  /*6980*/  FADD.FTZ R131, R145, R144 ;  /* 0x0000009091837221 */ /* 0x000fe20000010000 */
[----:B------:R-:W-:Y:S01]  /*6990*/  SEL R145, RZ, 0x1, P6 ;  /* 0x00000001ff917807 */ /* 0x000fe20003000000 */
[----:B------:R-:W-:Y:S01]  /*69a0*/  @P1 FADD.FTZ R130, R102, R130 ;  /* 0x0000008266821221 */ /* 0x000fe20000010000 */
[----:B------:R-:W-:Y:S01]  /*69b0*/  PRMT R144, R151, 0x7610, R144 ;  /* 0x0000761097907816 */ /* 0x000fe20000000090 */
[----:B------:R-:W-:-:S07]  /*69c0*/  @P1 FADD.FTZ R131, R103, R131 ;  /* 0x0000008367831221 */ /* 0x000fce0000010000 */
.L_x_12385:
        /* <DEDUP_REMOVED lines=24> */
.L_x_12426:
[----:B01----:R-:W-:Y:S01]  /*6b50*/  MOV R147, R0 ;  /* 0x0000000000937202 */ /* 0x003fe20000000f00 */
[----:B------:R-:W-:-:S07]  /*6b60*/  VIADD R0, R142, 0x100 ;  /* 0x000001008e007836 */ /* 0x000fce0000000000 */
.L_x_12363:
[----:B------:R-:W-:Y:S05]  /*6b70*/  BSYNC.RECONVERGENT B0 ;  /* 0x0000000000007941 */ /* 0x000fea0003800200 */
.L_x_12362:
        /* <DEDUP_REMOVED lines=34> */
.L_x_12432:
        /* <DEDUP_REMOVED lines=13> */
.L_x_12434:
[----:B------:R-:W-:Y:S05]  /*6e70*/  BSYNC.RECONVERGENT B2 ;  /* 0x0000000000027941 */ /* 0x000fea0003800200 */
.L_x_12433:
        /* <DEDUP_REMOVED lines=58> */
[----:B------:R-:W-:Y:S01]  /*7220*/  IMAD.MOV.U32 R149, RZ, RZ, RZ ;  /* 0x000000ffff957224 */ /* 0x000fe200078e00ff */
[----:B------:R-:W-:-:S07]  /*7230*/  LOP3.LUT R137, R137, R144, R151, 0x96, !PT ;  /* 0x0000009089897212 */ /* 0x000fce00078e9697 */
.L_x_12431:
[----:B------:R-:W-:Y:S05]  /*7240*/  BSYNC.RECONVERGENT B1 ;  /* 0x0000000000017941 */ /* 0x000fea0003800200 */
.L_x_12430:
[----:B------:R-:W0:Y:S01]  /*7250*/  LDC R143, c[0x0][0x404] ;  /* 0x00010100ff8f7b82 */ /* 0x000e220000000800 */
[----:B------:R-:W-:Y:S01]  /*7260*/  I2FP.F32.U32 R146, R145 ;  /* 0x0000009100927245 */ /* 0x000fe20000201000 */
[----:B------:R-:W-:Y:S01]  /*7270*/  HFMA2 R145, -RZ, RZ, 0.1171875, 0 ;  /* 0x2f800000ff917431 */ /* 0x000fe200000001ff */
[----:B------:R-:W-:Y:S01]  /*7280*/  ISETP.NE.AND P3, PT, R149, 0x1, PT ;  /* 0x000000019500780c */ /* 0x000fe20003f65270 */
[----:B------:R-:W-:Y:S01]  /*7290*/  BSSY.RECONVERGENT B1, `(.L_x_12435) ;  /* 0x000005b000017945 */ /* 0x000fe20003800200 */
[----:B------:R-:W-:Y:S02]  /*72a0*/  IMAD.MOV.U32 R147, RZ, RZ, 0x2 ;  /* 0x00000002ff937424 */ /* 0x000fe400078e00ff */
[----:B------:R-:W-:Y:S01]  /*72b0*/  IMAD.MOV.U32 R139, RZ, RZ, R140 ;  /* 0x000000ffff8b7224 */ /* 0x000fe200078e008c */
        /* <DEDUP_REMOVED lines=13> */
.L_x_12437:
        /* <DEDUP_REMOVED lines=13> */
.L_x_12439:
[----:B------:R-:W-:Y:S05]  /*7460*/  BSYNC.RECONVERGENT B2 ;  /* 0x0000000000027941 */ /* 0x000fea0003800200 */
.L_x_12438:
        /* <DEDUP_REMOVED lines=61> */
.L_x_12436:
[----:B------:R-:W-:Y:S05]  /*7840*/  BSYNC.RECONVERGENT B1 ;  /* 0x0000000000017941 */ /* 0x000fea0003800200 */
.L_x_12435:
        /* <DEDUP_REMOVED lines=15> */
.L_x_12442:
        /* <DEDUP_REMOVED lines=13> */
.L_x_12444:
[----:B------:R-:W-:Y:S05]  /*7a10*/  BSYNC.RECONVERGENT B2 ;  /* 0x0000000000027941 */ /* 0x000fea0003800200 */
.L_x_12443:
        /* <DEDUP_REMOVED lines=61> */
.L_x_12441:
[----:B------:R-:W-:Y:S05]  /*7df0*/  BSYNC.RECONVERGENT B1 ;  /* 0x0000000000017941 */ /* 0x000fea0003800200 */
.L_x_12440:
        /* <DEDUP_REMOVED lines=17> */
.L_x_12447:
        /* <DEDUP_REMOVED lines=13> */
.L_x_12449:
[----:B------:R-:W-:Y:S05]  /*7fe0*/  BSYNC.RECONVERGENT B2 ;  /* 0x0000000000027941 */ /* 0x000fea0003800200 */
.L_x_12448:
        /* <DEDUP_REMOVED lines=53> */
[----:B------:R-:W-:Y:S02]  /*8340*/  HFMA2 R147, -RZ, RZ, 0, 0 ;  /* 0x00000000ff937431 */ /* 0x000fe400000001ff */
[----:B------:R-:W-:Y:S01]  /*8350*/  VIADD R137, R2, 0x8ff34781 ;  /* 0x8ff3478102897836 */ /* 0x000fe20000000000 */
[----:B------:R-:W-:-:S04]  /*8360*/  MOV R140, R152 ;  /* 0x00000098008c7202 */ /* 0x000fc80000000f00 */
[----:B------:R-:W-:Y:S01]  /*8370*/  LOP3.LUT R137, R137, R150, R153, 0x96, !PT ;  /* 0x0000009689897212 */ /* 0x000fe200078e9699 */
[----:B------:R-:W-:-:S05]  /*8380*/  IMAD.WIDE.U32 R150, R151, -0x2daee0ad, RZ ;  /* 0xd2511f5397967825 */ /* 0x000fca00078e00ff */
[----:B------:R-:W-:Y:S01]  /*8390*/  LOP3.LUT R138, R139, R138, R151, 0x96, !PT ;  /* 0x0000008a8b8a7212 */ /* 0x000fe200078e9697 */
[----:B------:R-:W-:Y:S02]  /*83a0*/  IMAD.MOV.U32 R139, RZ, RZ, R148 ;  /* 0x000000ffff8b7224 */ /* 0x000fe400078e0094 */
[----:B------:R-:W-:-:S07]  /*83b0*/  IMAD.MOV.U32 R148, RZ, RZ, R150 ;  /* 0x000000ffff947224 */ /* 0x000fce00078e0096 */
.L_x_12446:
[----:B------:R-:W-:Y:S05]  /*83c0*/  BSYNC.RECONVERGENT B1 ;  /* 0x0000000000017941 */ /* 0x000fea0003800200 */
.L_x_12445:
        /* <DEDUP_REMOVED lines=15> */
.L_x_12452:
        /* <DEDUP_REMOVED lines=13> */
.L_x_12454:
[----:B------:R-:W-:Y:S05]  /*8590*/  BSYNC.RECONVERGENT B2 ;  /* 0x0000000000027941 */ /* 0x000fea0003800200 */
.L_x_12453:
        /* <DEDUP_REMOVED lines=58> */
[----:B------:R-:W-:Y:S02]  /*8940*/  LOP3.LUT R138, R139, R138, R153, 0x96, !PT ;  /* 0x0000008a8b8a7212 */ /* 0x000fe400078e9699 */
[----:B------:R-:W-:Y:S01]  /*8950*/  MOV R139, R148 ;  /* 0x00000094008b7202 */ /* 0x000fe20000000f00 */
[----:B------:R-:W-:-:S07]  /*8960*/  IMAD.MOV.U32 R148, RZ, RZ, R152 ;  /* 0x000000ffff947224 */ /* 0x000fce00078e0098 */
.L_x_12451:
[----:B------:R-:W-:Y:S05]  /*8970*/  BSYNC.RECONVERGENT B1 ;  /* 0x0000000000017941 */ /* 0x000fea0003800200 */
.L_x_12450:
        /* <DEDUP_REMOVED lines=17> */
.L_x_12457:
        /* <DEDUP_REMOVED lines=13> */
.L_x_12459:
[----:B------:R-:W-:Y:S05]  /*8b60*/  BSYNC.RECONVERGENT B2 ;  /* 0x0000000000027941 */ /* 0x000fea0003800200 */
.L_x_12458:
        /* <DEDUP_REMOVED lines=61> */
.L_x_12456:
[----:B------:R-:W-:Y:S05]  /*8f40*/  BSYNC.RECONVERGENT B1 ;  /* 0x0000000000017941 */ /* 0x000fea0003800200 */
.L_x_12455:
        /* <DEDUP_REMOVED lines=15> */
.L_x_12462:
        /* <DEDUP_REMOVED lines=13> */
.L_x_12464:
[----:B------:R-:W-:Y:S05]  /*9110*/  BSYNC.RECONVERGENT B2 ;  /* 0x0000000000027941 */ /* 0x000fea0003800200 */
.L_x_12463:
        /* <DEDUP_REMOVED lines=61> */
.L_x_12461:
[----:B------:R-:W-:Y:S05]  /*94f0*/  BSYNC.RECONVERGENT B1 ;  /* 0x0000000000017941 */ /* 0x000fea0003800200 */
.L_x_12460:
        /* <DEDUP_REMOVED lines=17> */
.L_x_12467:
        /* <DEDUP_REMOVED lines=15> */
.L_x_12469:
[----:B------:R-:W-:Y:S05]  /*9700*/  BSYNC.RECONVERGENT B2 ;  /* 0x0000000000027941 */ /* 0x000fea0003800200 */
.L_x_12468:
        /* <DEDUP_REMOVED lines=50> */
[----:B------:R-:W-:-:S03]  /*9a30*/  IMAD.MOV.U32 R139, RZ, RZ, RZ ;  /* 0x000000ffff8b7224 */ /* 0x000fc600078e00ff */
        /* <DEDUP_REMOVED lines=10> */
.L_x_12466:
[----:B------:R-:W-:Y:S05]  /*9ae0*/  BSYNC.RECONVERGENT B1 ;  /* 0x0000000000017941 */ /* 0x000fea0003800200 */
.L_x_12465:
[-C--:B------:R-:W-:Y:S01]  /*9af0*/  FMUL.FTZ R149, R104, R144.reuse ;  /* 0x0000009068957220 */ /* 0x080fe20000410000 */
[-C--:B------:R-:W-:Y:S01]  /*9b00*/  FSETP.GTU.FTZ.AND P6, PT, R146, R143.reuse, PT ;  /* 0x0000008f9200720b */ /* 0x080fe20003fdc000 */
[-C--:B------:R-:W-:Y:S01]  /*9b10*/  FMUL.FTZ R146, R105, R144.reuse ;  /* 0x0000009069927220 */ /* 0x080fe20000410000 */
[-C--:B------:R-:W-:Y:S01]  /*9b20*/  FMUL.FTZ R147, R106, R144.reuse ;  /* 0x000000906a937220 */ /* 0x080fe20000410000 */
[----:B------:R-:W-:Y:S02]  /*9b30*/  FSEL R108, R108, RZ, P2 ;  /* 0x000000ff6c6c7208 */ /* 0x000fe40001000000 */
[----:B------:R-:W-:Y:S02]  /*9b40*/  FSEL R149, R149, RZ, !P6 ;  /* 0x000000ff95957208 */ /* 0x000fe40007000000 */
        /* <DEDUP_REMOVED lines=9> */
[----:B------:R-:W-:-:S02]  /*9be0*/  FSETP.GTU.FTZ.AND P6, PT, R152, R143, PT ;  /* 0x0000008f9800720b */ /* 0x000fc40003fdc000 */
[----:B------:R-:W-:Y:S02]  /*9bf0*/  FSEL R109, R109, RZ, P3 ;  /* 0x000000ff6d6d7208 */ /* 0x000fe40001800000 */
[----:B------:R-:W-:Y:S02]  /*9c00*/  FSEL R147, R147, RZ, !P6 ;  /* 0x000000ff93937208 */ /* 0x000fe40007000000 */
[----:B------:R-:W-:Y:S01]  /*9c10*/  SEL R152, RZ, 0x1, P6 ;  /* 0x00000001ff987807 */ /* 0x000fe20003000000 */
[----:B------:R-:W-:Y:S01]  /*9c20*/  FADD.FTZ R109, R109, R146 ;  /* 0x000000926d6d7221 */ /* 0x000fe20000010000 */
[----:B------:R-:W-:Y:S02]  /*9c30*/  FSETP.GTU.FTZ.AND P6, PT, R150, R143, PT ;  /* 0x0000008f9600720b */ /* 0x000fe40003fdc000 */
[----:B------:R-:W-:Y:S01]  /*9c40*/  FSEL R110, R110, RZ, P4 ;  /* 0x000000ff6e6e7208 */ /* 0x000fe20002000000 */
[----:B------:R-:W-:Y:S01]  /*9c50*/  @P1 FADD.FTZ R109, R101, R109 ;  /* 0x0000006d656d1221 */ /* 0x000fe20000010000 */
[----:B------:R-:W-:-:S02]  /*9c60*/  FSEL R111, R111, RZ, !P6 ;  /* 0x000000ff6f6f7208 */ /* 0x000fc40007000000 */
[----:B------:R-:W-:Y:S01]  /*9c70*/  FSEL R144, R162, RZ, P5 ;  /* 0x000000ffa2907208 */ /* 0x000fe20002800000 */
[----:B------:R-:W-:Y:S01]  /*9c80*/  FADD.FTZ R110, R110, R147 ;  /* 0x000000936e6e7221 */ /* 0x000fe20000010000 */
[----:B------:R-:W-:Y:S02]  /*9c90*/  SEL R150, RZ, 0x1, P6 ;  /* 0x00000001ff967807 */ /* 0x000fe40003000000 */
[----:B------:R-:W-:Y:S01]  /*9ca0*/  PRMT R143, R151, 0x7610, R143 ;  /* 0x00007610978f7816 */ /* 0x000fe2000000008f */
[----:B------:R-:W-:Y:S01]  /*9cb0*/  FADD.FTZ R111, R111, R144 ;  /* 0x000000906f6f7221 */ /* 0x000fe20000010000 */
[----:B------:R-:W-:Y:S01]  /*9cc0*/  @P1 FADD.FTZ R110, R102, R110 ;  /* 0x0000006e666e1221 */ /* 0x000fe20000010000 */
[----:B------:R-:W-:Y:S02]  /*9cd0*/  PRMT R144, R153, 0x7610, R144 ;  /* 0x0000761099907816 */ /* 0x000fe40000000090 */
[----:B------:R-:W-:Y:S01]  /*9ce0*/  @P1 FADD.FTZ R111, R103, R111 ;  /* 0x0000006f676f1221 */ /* 0x000fe20000010000 */
[----:B------:R-:W-:-:S02]  /*9cf0*/  PRMT R145, R152, 0x7610, R145 ;  /* 0x0000761098917816 */ /* 0x000fc40000000091 */
[----:B------:R-:W-:Y:S01]  /*9d00*/  PRMT R146, R150, 0x7610, R146 ;  /* 0x0000761096927816 */ /* 0x000fe20000000092 */
[----:B------:R-:W-:Y:S06]  /*9d10*/  BRA `(.L_x_12470) ;  /* 0x0000001800047947 */ /* 0x000fec0003800000 */
.L_x_12429:
        /* <DEDUP_REMOVED lines=16> */
.L_x_12473:
        /* <DEDUP_REMOVED lines=13> */
.L_x_12475:
[----:B------:R-:W-:Y:S05]  /*9ef0*/  BSYNC.RECONVERGENT B2 ;  /* 0x0000000000027941 */ /* 0x000fea0003800200 */
.L_x_12474:
[----:B------:R-:W-:Y:S01]  /*9f00*/  LOP3.LUT R150, R141, R139, R3, 0x96, !PT ;  /* 0x0000008b8d967212 */ /* 0x000fe200078e9603 */
[----:B------:R-:W-:-:S04]  /*9f10*/  IMAD.WIDE.U32 R148, R158, -0x326172a9, RZ ;  /* 0xcd9e8d579e947825 */ /* 0x000fc800078e00ff */
[----:B------:R-:W-:Y:S01]  /*9f20*/  VIADD R137, R2, 0x9e3779b9 ;  /* 0x9e3779b902897836 */ /* 0x000fe20000000000 */
[----:B------:R-:W-:Y:S01]  /*9f30*/  LOP3.LUT R149, R133, R149, R2, 0x96, !PT ;  /* 0x0000009585957212 */ /* 0x000fe200078e9602 */
[----:B------:R-:W-:-:S04]  /*9f40*/  IMAD.WIDE.U32 R150, R150, -0x326172a9, RZ ;  /* 0xcd9e8d5796967825 */ /* 0x000fc800078e00ff */
        /* <DEDUP_REMOVED lines=51> */
[----:B------:R-:W-:-:S04]  /*a280*/  IMAD.WIDE.U32 R148, R149, -0x2daee0ad, RZ ;  /* 0xd2511f5395947825 */ /* 0x000fc800078e00ff */
[----:B------:R-:W-:Y:S01]  /*a290*/  HFMA2 R151, -RZ, RZ, 0, 0 ;  /* 0x00000000ff977431 */ /* 0x000fe200000001ff */
[----:B------:R-:W-:Y:S01]  /*a2a0*/  LOP3.LUT R138, R139, R138, R149, 0x96, !PT ;  /* 0x0000008a8b8a7212 */ /* 0x000fe200078e9695 */
[----:B------:R-:W-:-:S07]  /*a2b0*/  IMAD.MOV.U32 R149, RZ, RZ, R147 ;  /* 0x000000ffff957224 */ /* 0x000fce00078e0093 */
.L_x_12472:
[----:B------:R-:W-:Y:S05]  /*a2c0*/  BSYNC.RECONVERGENT B1 ;  /* 0x0000000000017941 */ /* 0x000fea0003800200 */
.L_x_12471:
[----:B------:R-:W0:Y:S01]  /*a2d0*/  LDC R147, c[0x0][0x404] ;  /* 0x00010100ff937b82 */ /* 0x000e220000000800 */
[----:B------:R-:W-:Y:S01]  /*a2e0*/  ISETP.NE.AND P3, PT, R151, 0x1, PT ;  /* 0x000000019700780c */ /* 0x000fe20003f65270 */
[----:B------:R-:W-:Y:S01]  /*a2f0*/  BSSY.RECONVERGENT B1, `(.L_x_12476) ;  /* 0x000005b000017945 */ /* 0x000fe20003800200 */
[----:B------:R-:W-:Y:S01]  /*a300*/  I2FP.F32.U32 R150, R149 ;  /* 0x0000009500967245 */ /* 0x000fe20000201000 */
[----:B------:R-:W-:Y:S01]  /*a310*/  IMAD.MOV.U32 R149, RZ, RZ, 0x2f800000 ;  /* 0x2f800000ff957424 */ /* 0x000fe200078e00ff */
[----:B------:R-:W-:Y:S01]  /*a320*/  MOV R139, R140 ;  /* 0x0000008c008b7202 */ /* 0x000fe20000000f00 */
[----:B------:R-:W-:Y:S02]  /*a330*/  IMAD.MOV.U32 R152, RZ, RZ, 0x2 ;  /* 0x00000002ff987424 */ /* 0x000fe400078e00ff */
        /* <DEDUP_REMOVED lines=11> */
.L_x_12478:
        /* <DEDUP_REMOVED lines=13> */
.L_x_12480:
[----:B------:R-:W-:Y:S05]  /*a4c0*/  BSYNC.RECONVERGENT B2 ;  /* 0x0000000000027941 */ /* 0x000fea0003800200 */
.L_x_12479:
        /* <DEDUP_REMOVED lines=54> */
[----:B------:R-:W-:Y:S01]  /*a830*/  MOV R140, R152 ;  /* 0x00000098008c7202 */ /* 0x000fe20000000f00 */
[----:B------:R-:W-:-:S03]  /*a840*/  HFMA2 R152, -RZ, RZ, 0, 0 ;  /* 0x00000000ff987431 */ /* 0x000fc600000001ff */
[----:B------:R-:W-:Y:S01]  /*a850*/  LOP3.LUT R137, R137, R150, R153, 0x96, !PT ;  /* 0x0000009689897212 */ /* 0x000fe200078e9699 */
[----:B------:R-:W-:-:S05]  /*a860*/  IMAD.WIDE.U32 R150, R151, -0x2daee0ad, RZ ;  /* 0xd2511f5397967825 */ /* 0x000fca00078e00ff */
[----:B------:R-:W-:Y:S01]  /*a870*/  LOP3.LUT R138, R139, R138, R151, 0x96, !PT ;  /* 0x0000008a8b8a7212 */ /* 0x000fe200078e9697 */
[----:B------:R-:W-:Y:S02]  /*a880*/  IMAD.MOV.U32 R139, RZ, RZ, R148 ;  /* 0x000000ffff8b7224 */ /* 0x000fe400078e0094 */
[----:B------:R-:W-:-:S07]  /*a890*/  IMAD.MOV.U32 R148, RZ, RZ, R150 ;  /* 0x000000ffff947224 */ /* 0x000fce00078e0096 */
.L_x_12477:
[----:B------:R-:W-:Y:S05]  /*a8a0*/  BSYNC.RECONVERGENT B1 ;  /* 0x0000000000017941 */ /* 0x000fea0003800200 */
.L_x_12476:
        /* <DEDUP_REMOVED lines=16> */
.L_x_12483:
        /* <DEDUP_REMOVED lines=13> */
.L_x_12485:
[----:B------:R-:W-:Y:S05]  /*aa80*/  BSYNC.RECONVERGENT B2 ;  /* 0x0000000000027941 */ /* 0x000fea0003800200 */
.L_x_12484:
        /* <DEDUP_REMOVED lines=61> */
.L_x_12482:
[----:B------:R-:W-:Y:S05]  /*ae60*/  BSYNC.RECONVERGENT B1 ;  /* 0x0000000000017941 */ /* 0x000fea0003800200 */
.L_x_12481:
        /* <DEDUP_REMOVED lines=16> */
.L_x_12488:
        /* <DEDUP_REMOVED lines=13> */
.L_x_12490:
[----:B------:R-:W-:Y:S05]  /*b040*/  BSYNC.RECONVERGENT B2 ;  /* 0x0000000000027941 */ /* 0x000fea0003800200 */
.L_x_12489:
        /* <DEDUP_REMOVED lines=59> */
[----:B------:R-:W-:Y:S01]  /*b400*/  MOV R148, R150 ;  /* 0x0000009600947202 */ /* 0x000fe20000000f00 */
[----:B------:R-:W-:-:S07]  /*b410*/  IMAD.MOV.U32 R139, RZ, RZ, RZ ;  /* 0x000000ffff8b7224 */ /* 0x000fce00078e00ff */
.L_x_12487:
[----:B------:R-:W-:Y:S05]  /*b420*/  BSYNC.RECONVERGENT B1 ;  /* 0x0000000000017941 */ /* 0x000fea0003800200 */
.L_x_12486:
        /* <DEDUP_REMOVED lines=16> */
.L_x_12470:
        /* <DEDUP_REMOVED lines=24> */
.L_x_12491:
[----:B01----:R-:W-:Y:S02]  /*b6b0*/  IMAD.MOV.U32 R147, RZ, RZ, R148 ;  /* 0x000000ffff937224 */ /* 0x003fe400078e0094 */
[----:B------:R-:W-:-:S07]  /*b6c0*/  VIADD R0, R0, 0x100 ;  /* 0x0000010000007836 */ /* 0x000fce0000000000 */
.L_x_12428:
[----:B------:R-:W-:Y:S05]  /*b6d0*/  BSYNC.RECONVERGENT B0 ;  /* 0x0000000000007941 */ /* 0x000fea0003800200 */
.L_x_12427:
        /* <DEDUP_REMOVED lines=12> */
[C---:B-1----:R-:W-:Y:S02]  /*b7a0*/  @P0 IMAD.WIDE.U32 R148, R0.reuse, 0x10, R114 ;  /* 0x0000001000940825 */ /* 0x042fe400078e0072 */
[----:B------:R-:W5:Y:S04]  /*b7b0*/  LDG.E.128 R112, desc[UR6][R112.64] ;  /* 0x0000000670707981 */ /* 0x000f68000c1e1d00 */
[----:B------:R0:W5:Y:S01]  /*b7c0*/  @P0 LDG.E.128 R104, desc[UR6][R148.64] ;  /* 0x0000000694680981 */ /* 0x000162000c1e1d00 */
[----:B--2---:R-:W-:-:S05]  /*b7d0*/  @P1 IMAD.WIDE.U32 R150, R0, 0x10, R150 ;  /* 0x0000001000961825 */ /* 0x004fca00078e0096 */
        /* <DEDUP_REMOVED lines=18> */
.L_x_12497:
        /* <DEDUP_REMOVED lines=13> */
.L_x_12499:
[----:B------:R-:W-:Y:S05]  /*b9d0*/  BSYNC.RECONVERGENT B2 ;  /* 0x0000000000027941 */ /* 0x000fea0003800200 */
.L_x_12498:
        /* <DEDUP_REMOVED lines=59> */
[----:B------:R-:W-:-:S07]  /*bd90*/  HFMA2 R149, -RZ, RZ, 0, 0 ;  /* 0x00000000ff957431 */ /* 0x000fce00000001ff */
.L_x_12496:
[----:B------:R-:W-:Y:S05]  /*bda0*/  BSYNC.RECONVERGENT B1 ;  /* 0x0000000000017941 */ /* 0x000fea0003800200 */
.L_x_12495:
        /* <DEDUP_REMOVED lines=20> */
.L_x_12502:
        /* <DEDUP_REMOVED lines=13> */
.L_x_12504:
[----:B------:R-:W-:Y:S05]  /*bfc0*/  BSYNC.RECONVERGENT B2 ;  /* 0x0000000000027941 */ /* 0x000fea0003800200 */
.L_x_12503:
        /* <DEDUP_REMOVED lines=61> */
.L_x_12501:
[----:B------:R-:W-:Y:S05]  /*c3a0*/  BSYNC.RECONVERGENT B1 ;  /* 0x0000000000017941 */ /* 0x000fea0003800200 */
.L_x_12500:
        /* <DEDUP_REMOVED lines=15> */
.L_x_12507:
        /* <DEDUP_REMOVED lines=13> */
.L_x_12509:
[----:B------:R-:W-:Y:S05]  /*c570*/  BSYNC.RECONVERGENT B2 ;  /* 0x0000000000027941 */ /* 0x000fea0003800200 */
.L_x_12508:
        /* <DEDUP_REMOVED lines=61> */
.L_x_12506:
[----:B------:R-:W-:Y:S05]  /*c950*/  BSYNC.RECONVERGENT B1 ;  /* 0x0000000000017941 */ /* 0x000fea0003800200 */
.L_x_12505:
        /* <DEDUP_REMOVED lines=17> */
.L_x_12512:
        /* <DEDUP_REMOVED lines=13> */
.L_x_12514:
[----:B------:R-:W-:Y:S05]  /*cb40*/  BSYNC.RECONVERGENT B2 ;  /* 0x0000000000027941 */ /* 0x000fea0003800200 */
.L_x_12513:
        /* <DEDUP_REMOVED lines=61> */
.L_x_12511:
[----:B------:R-:W-:Y:S05]  /*cf20*/  BSYNC.RECONVERGENT B1 ;  /* 0x0000000000017941 */ /* 0x000fea0003800200 */
.L_x_12510:
        /* <DEDUP_REMOVED lines=15> */
.L_x_12517:
        /* <DEDUP_REMOVED lines=13> */
.L_x_12519:
[----:B------:R-:W-:Y:S05]  /*d0f0*/  BSYNC.RECONVERGENT B2 ;  /* 0x0000000000027941 */ /* 0x000fea0003800200 */
.L_x_12518:
        /* <DEDUP_REMOVED lines=61> */
.L_x_12516:
[----:B------:R-:W-:Y:S05]  /*d4d0*/  BSYNC.RECONVERGENT B1 ;  /* 0x0000000000017941 */ /* 0x000fea0003800200 */
.L_x_12515:
        /* <DEDUP_REMOVED lines=17> */
.L_x_12522:
        /* <DEDUP_REMOVED lines=13> */
.L_x_12524:
[----:B------:R-:W-:Y:S05]  /*d6c0*/  BSYNC.RECONVERGENT B2 ;  /* 0x0000000000027941 */ /* 0x000fea0003800200 */
.L_x_12523:
        /* <DEDUP_REMOVED lines=61> */
.L_x_12521:
[----:B------:R-:W-:Y:S05]  /*daa0*/  BSYNC.RECONVERGENT B1 ;  /* 0x0000000000017941 */ /* 0x000fea0003800200 */
.L_x_12520:
        /* <DEDUP_REMOVED lines=15> */
.L_x_12527:
        /* <DEDUP_REMOVED lines=13> */
.L_x_12529:
[----:B------:R-:W-:Y:S05]  /*dc70*/  BSYNC.RECONVERGENT B2 ;  /* 0x0000000000027941 */ /* 0x000fea0003800200 */
.L_x_12528:
        /* <DEDUP_REMOVED lines=61> */
.L_x_12526:
[----:B------:R-:W-:Y:S05]  /*e050*/  BSYNC.RECONVERGENT B1 ;  /* 0x0000000000017941 */ /* 0x000fea0003800200 */
.L_x_12525:
        /* <DEDUP_REMOVED lines=17> */
.L_x_12532:
        /* <DEDUP_REMOVED lines=15> */
.L_x_12534:
[----:B------:R-:W-:Y:S05]  /*e260*/  BSYNC.RECONVERGENT B2 ;  /* 0x0000000000027941 */ /* 0x000fea0003800200 */
.L_x_12533:
        /* <DEDUP_REMOVED lines=55> */
[----:B------:R-:W-:-:S03]  /*e5e0*/  IMAD.MOV.U32 R147, RZ, RZ, R148 ;  /* 0x000000ffff937224 */ /* 0x000fc600078e0094 */
[----:B------:R-:W-:Y:S01]  /*e5f0*/  LOP3.LUT R137, R137, R154, R161, 0x96, !PT ;  /* 0x0000009a89897212 */ /* 0x000fe200078e96a1 */
[----:B------:R-:W-:-:S04]  /*e600*/  IMAD.WIDE.U32 R154, R155, -0x2daee0ad, RZ ;  /* 0xd2511f539b9a7825 */ /* 0x000fc800078e00ff */
[----:B------:R-:W-:Y:S01]  /*e610*/  IMAD.MOV.U32 R148, RZ, RZ, R154 ;  /* 0x000000ffff947224 */ /* 0x000fe200078e009a */
[----:B------:R-:W-:Y:S01]  /*e620*/  LOP3.LUT R138, R139, R138, R155, 0x96, !PT ;  /* 0x0000008a8b8a7212 */ /* 0x000fe200078e969b */
[----:B------:R-:W-:-:S07]  /*e630*/  HFMA2 R139, -RZ, RZ, 0, 0 ;  /* 0x00000000ff8b7431 */ /* 0x000fce00000001ff */
.L_x_12531:
[----:B------:R-:W-:Y:S05]  /*e640*/  BSYNC.RECONVERGENT B1 ;  /* 0x0000000000017941 */ /* 0x000fea0003800200 */
.L_x_12530:
[-C--:B------:R-:W-:Y:S01]  /*e650*/  FMUL.FTZ R151, R104, R144.reuse ;  /* 0x0000009068977220 */ /* 0x080fe20000410000 */
[-C--:B------:R-:W-:Y:S01]  /*e660*/  FSETP.GTU.FTZ.AND P6, PT, R146, R143.reuse, PT ;  /* 0x0000008f9200720b */ /* 0x080fe20003fdc000 */
[-C--:B------:R-:W-:Y:S01]  /*e670*/  FMUL.FTZ R146, R105, R144.reuse ;  /* 0x0000009069927220 */ /* 0x080fe20000410000 */
[-C--:B------:R-:W-:Y:S01]  /*e680*/  FMUL.FTZ R149, R106, R144.reuse ;  /* 0x000000906a957220 */ /* 0x080fe20000410000 */
[----:B------:R-:W-:Y:S01]  /*e690*/  FMUL.FTZ R144, R107, R144 ;  /* 0x000000906b907220 */ /* 0x000fe20000410000 */
[----:B------:R-:W-:Y:S02]  /*e6a0*/  FSEL R151, R151, RZ, !P6 ;  /* 0x000000ff97977208 */ /* 0x000fe40007000000 */
[----:B------:R-:W-:Y:S02]  /*e6b0*/  SEL R153, RZ, 0x1, P6 ;  /* 0x00000001ff997807 */ /* 0x000fe40003000000 */
[----:B------:R-:W-:Y:S02]  /*e6c0*/  FSETP.GTU.FTZ.AND P6, PT, R150, R143, PT ;  /* 0x0000008f9600720b */ /* 0x000fe40003fdc000 */
[----:B------:R-:W-:-:S02]  /*e6d0*/  I2FP.F32.U32 R150, R147 ;  /* 0x0000009300967245 */ /* 0x000fc40000201000 */
[----:B------:R-:W-:Y:S02]  /*e6e0*/  FSEL R146, R146, RZ, !P6 ;  /* 0x000000ff92927208 */ /* 0x000fe40007000000 */
[----:B------:R-:W-:Y:S01]  /*e6f0*/  SEL R154, RZ, 0x1, P6 ;  /* 0x00000001ff9a7807 */ /* 0x000fe20003000000 */
[----:B------:R-:W-:Y:S01]  /*e700*/  FFMA.FTZ R150, R150, R145, 1.1641532182693481445e-10 ;  /* 0x2f00000096967423 */ /* 0x000fe20000010091 */
[-C--:B------:R-:W-:Y:S02]  /*e710*/  FSETP.GTU.FTZ.AND P6, PT, R152, R143.reuse, PT ;  /* 0x0000008f9800720b */ /* 0x080fe40003fdc000 */
[----:B------:R-:W-:Y:S02]  /*e720*/  FSEL R112, R112, RZ, P2 ;  /* 0x000000ff70707208 */ /* 0x000fe40001000000 */
        /* <DEDUP_REMOVED lines=9> */
[----:B------:R-:W-:Y:S02]  /*e7c0*/  FSEL R144, R115, RZ, P5 ;  /* 0x000000ff73907208 */ /* 0x000fe40002800000 */
[----:B------:R-:W-:Y:S01]  /*e7d0*/  SEL R147, RZ, 0x1, P6 ;  /* 0x00000001ff937807 */ /* 0x000fe20003000000 */
[----:B------:R-:W-:Y:S01]  /*e7e0*/  FADD.FTZ R114, R114, R149 ;  /* 0x0000009572727221 */ /* 0x000fe20000010000 */
[----:B------:R-:W-:Y:S01]  /*e7f0*/  @P1 FADD.FTZ R113, R101, R113 ;  /* 0x0000007165711221 */ /* 0x000fe20000010000 */
[----:B------:R-:W-:Y:S01]  /*e800*/  FADD.FTZ R115, R143, R144 ;  /* 0x000000908f737221 */ /* 0x000fe20000010000 */
[----:B------:R-:W-:Y:S01]  /*e810*/  PRMT R143, R153, 0x7610, R143 ;  /* 0x00007610998f7816 */ /* 0x000fe2000000008f */
[----:B------:R-:W-:Y:S01]  /*e820*/  @P1 FADD.FTZ R114, R102, R114 ;  /* 0x0000007266721221 */ /* 0x000fe20000010000 */
[----:B------:R-:W-:Y:S01]  /*e830*/  PRMT R144, R154, 0x7610, R144 ;  /* 0x000076109a907816 */ /* 0x000fe20000000090 */
[----:B------:R-:W-:Y:S01]  /*e840*/  @P1 FADD.FTZ R115, R103, R115 ;  /* 0x0000007367731221 */ /* 0x000fe20000010000 */
[----:B------:R-:W-:-:S02]  /*e850*/  PRMT R145, R152, 0x7610, R145 ;  /* 0x0000761098917816 */ /* 0x000fc40000000091 */
[----:B------:R-:W-:Y:S01]  /*e860*/  PRMT R146, R147, 0x7610, R146 ;  /* 0x0000761093927816 */ /* 0x000fe20000000092 */
[----:B------:R-:W-:Y:S06]  /*e870*/  BRA `(.L_x_12535) ;  /* 0x0000001800047947 */ /* 0x000fec0003800000 */
.L_x_12494:
        /* <DEDUP_REMOVED lines=16> */
.L_x_12538:
        /* <DEDUP_REMOVED lines=13> */
.L_x_12540:
[----:B------:R-:W-:Y:S05]  /*ea50*/  BSYNC.RECONVERGENT B2 ;  /* 0x0000000000027941 */ /* 0x000fea0003800200 */
.L_x_12539:
        /* <DEDUP_REMOVED lines=53> */
[----:B------:R-:W-:Y:S02]  /*edb0*/  VIADD R137, R2, 0x8ff34781 ;  /* 0x8ff3478102897836 */ /* 0x000fe40000000000 */
[----:B------:R-:W-:-:S03]  /*edc0*/  IMAD.MOV.U32 R140, RZ, RZ, R150 ;  /* 0x000000ffff8c7224 */ /* 0x000fc600078e0096 */
[----:B------:R-:W-:Y:S01]  /*edd0*/  LOP3.LUT R137, R137, R148, R151, 0x96, !PT ;  /* 0x0000009489897212 */ /* 0x000fe200078e9697 */
[----:B------:R-:W-:-:S04]  /*ede0*/  IMAD.WIDE.U32 R148, R149, -0x2daee0ad, RZ ;  /* 0xd2511f5395947825 */ /* 0x000fc800078e00ff */
[----:B------:R-:W-:Y:S01]  /*edf0*/  IMAD.MOV.U32 R151, RZ, RZ, RZ ;  /* 0x000000ffff977224 */ /* 0x000fe200078e00ff */
[----:B------:R-:W-:Y:S02]  /*ee00*/  LOP3.LUT R138, R139, R138, R149, 0x96, !PT ;  /* 0x0000008a8b8a7212 */ /* 0x000fe400078e9695 */
[----:B------:R-:W-:-:S07]  /*ee10*/  MOV R149, R147 ;  /* 0x0000009300957202 */ /* 0x000fce0000000f00 */
.L_x_12537:
[----:B------:R-:W-:Y:S05]  /*ee20*/  BSYNC.RECONVERGENT B1 ;  /* 0x0000000000017941 */ /* 0x000fea0003800200 */
.L_x_12536:
[----:B------:R-:W0:Y:S01]  /*ee30*/  LDC R147, c[0x0][0x404] ;  /* 0x00010100ff937b82 */ /* 0x000e220000000800 */
[----:B------:R-:W-:Y:S01]  /*ee40*/  I2FP.F32.U32 R150, R149 ;  /* 0x0000009500967245 */ /* 0x000fe20000201000 */
[----:B------:R-:W-:Y:S01]  /*ee50*/  HFMA2 R149, -RZ, RZ, 0.1171875, 0 ;  /* 0x2f800000ff957431 */ /* 0x000fe200000001ff */
[----:B------:R-:W-:Y:S01]  /*ee60*/  ISETP.NE.AND P3, PT, R151, 0x1, PT ;  /* 0x000000019700780c */ /* 0x000fe20003f65270 */
[----:B------:R-:W-:Y:S01]  /*ee70*/  BSSY.RECONVERGENT B1, `(.L_x_12541) ;  /* 0x0000059000017945 */ /* 0x000fe20003800200 */
[----:B------:R-:W-:Y:S01]  /*ee80*/  IMAD.MOV.U32 R152, RZ, RZ, 0x2 ;  /* 0x00000002ff987424 */ /* 0x000fe200078e00ff */
[----:B------:R-:W-:Y:S01]  /*ee90*/  MOV R139, R140 ;  /* 0x0000008c008b7202 */ /* 0x000fe20000000f00 */
[----:B------:R-:W-:-:S05]  /*eea0*/  FFMA.FTZ R150, R150, R149, 1.1641532182693481445e-10 ;  /* 0x2f00000096967423 */ /* 0x000fca0000010095 */
[----:B0-----:R-:W-:-:S04]  /*eeb0*/  FSETP.LE.FTZ.AND P2, PT, R150, R147, PT ;  /* 0x000000939600720b */ /* 0x001fc80003f53000 */
[----:B------:R-:W-:Y:S09]  /*eec0*/  @!P3 BRA `(.L_x_12542) ;  /* 0x00000004004cb947 */ /* 0x000ff20003800000 */
        /* <DEDUP_REMOVED lines=8> */
.L_x_12543:
        /* <DEDUP_REMOVED lines=13> */
.L_x_12545:
[----:B------:R-:W-:Y:S05]  /*f020*/  BSYNC.RECONVERGENT B2 ;  /* 0x0000000000027941 */ /* 0x000fea0003800200 */
.L_x_12544:
        /* <DEDUP_REMOVED lines=55> */
[----:B------:R-:W-:Y:S01]  /*f3a0*/  IMAD.WIDE.U32 R150, R151, -0x2daee0ad, RZ ;  /* 0xd2511f5397967825 */ /* 0x000fe200078e00ff */
[----:B------:R-:W-:-:S03]  /*f3b0*/  MOV R140, R152 ;  /* 0x00000098008c7202 */ /* 0x000fc60000000f00 */
[----:B------:R-:W-:Y:S01]  /*f3c0*/  IMAD.MOV.U32 R152, RZ, RZ, RZ ;  /* 0x000000ffff987224 */ /* 0x000fe200078e00ff */
[----:B------:R-:W-:Y:S01]  /*f3d0*/  LOP3.LUT R138, R139, R138, R151, 0x96, !PT ;  /* 0x0000008a8b8a7212 */ /* 0x000fe200078e9697 */
[----:B------:R-:W-:Y:S01]  /*f3e0*/  IMAD.MOV.U32 R139, RZ, RZ, R148 ;  /* 0x000000ffff8b7224 */ /* 0x000fe200078e0094 */
[----:B------:R-:W-:-:S07]  /*f3f0*/  MOV R148, R150 ;  /* 0x0000009600947202 */ /* 0x000fce0000000f00 */
.L_x_12542:
[----:B------:R-:W-:Y:S05]  /*f400*/  BSYNC.RECONVERGENT B1 ;  /* 0x0000000000017941 */ /* 0x000fea0003800200 */
.L_x_12541:
        /* <DEDUP_REMOVED lines=16> */
.L_x_12548:
        /* <DEDUP_REMOVED lines=13> */
.L_x_12550:
[----:B------:R-:W-:Y:S05]  /*f5e0*/  BSYNC.RECONVERGENT B2 ;  /* 0x0000000000027941 */ /* 0x000fea0003800200 */
.L_x_12549:
        /* <DEDUP_REMOVED lines=57> */
[----:B------:R-:W-:Y:S01]  /*f980*/  HFMA2 R153, -RZ, RZ, 0, 0 ;  /* 0x00000000ff997431 */ /* 0x000fe200000001ff */
[----:B------:R-:W-:Y:S02]  /*f990*/  LOP3.LUT R138, R139, R138, R151, 0x96, !PT ;  /* 0x0000008a8b8a7212 */ /* 0x000fe400078e9697 */
[----:B------:R-:W-:Y:S01]  /*f9a0*/  MOV R139, R148 ;  /* 0x00000094008b7202 */ /* 0x000fe20000000f00 */
[----:B------:R-:W-:-:S07]  /*f9b0*/  IMAD.MOV.U32 R148, RZ, RZ, R150 ;  /* 0x000000ffff947224 */ /* 0x000fce00078e0096 */
.L_x_12547:
[----:B------:R-:W-:Y:S05]  /*f9c0*/  BSYNC.RECONVERGENT B1 ;  /* 0x0000000000017941 */ /* 0x000fea0003800200 */
.L_x_12546:
        /* <DEDUP_REMOVED lines=16> */
.L_x_12553:
        /* <DEDUP_REMOVED lines=13> */
.L_x_12555:
[----:B------:R-:W-:Y:S05]  /*fba0*/  BSYNC.RECONVERGENT B2 ;  /* 0x0000000000027941 */ /* 0x000fea0003800200 */
.L_x_12554:
        /* <DEDUP_REMOVED lines=56> */
[----:B------:R-:W-:-:S04]  /*ff30*/  MOV R140, R152 ;  /* 0x00000098008c7202 */ /* 0x000fc80000000f00 */
[----:B------:R-:W-:Y:S01]  /*ff40*/  LOP3.LUT R138, R139, R138, R151, 0x96, !PT ;  /* 0x0000008a8b8a7212 */ /* 0x000fe200078e9697 */
[----:B------:R-:W-:Y:S01]  /*ff50*/  IMAD.MOV.U32 R151, RZ, RZ, R148 ;  /* 0x000000ffff977224 */ /* 0x000fe200078e0094 */
[----:B------:R-:W-:Y:S01]  /*ff60*/  MOV R148, R150 ;  /* 0x0000009600947202 */ /* 0x000fe20000000f00 */
[----:B------:R-:W-:-:S07]  /*ff70*/  IMAD.MOV.U32 R139, RZ, RZ, RZ ;  /* 0x000000ffff8b7224 */ /* 0x000fce00078e00ff */
.L_x_12552:
[----:B------:R-:W-:Y:S05]  /*ff80*/  BSYNC.RECONVERGENT B1 ;  /* 0x0000000000017941 */ /* 0x000fea0003800200 */
.L_x_12551:
        /* <DEDUP_REMOVED lines=16> */
.L_x_12535:
[----:B------:R-:W0:Y:S01]  /*10090*/  LDC.64 R150, c[0x0][0x3a8] ;  /* 0x0000ea00ff967b82 */ /* 0x000e220000000a00 */
        /* <DEDUP_REMOVED lines=23> */
.L_x_12556:
[----:B01----:R-:W-:Y:S01]  /*10210*/  IMAD.MOV.U32 R147, RZ, RZ, R148 ;  /* 0x000000ffff937224 */ /* 0x003fe200078e0094 */
[----:B------:R-:W-:-:S07]  /*10220*/  IADD3 R0, PT, PT, R0, 0x100, RZ ;  /* 0x0000010000007810 */ /* 0x000fce0007ffe0ff */
.L_x_12493:
[----:B------:R-:W-:Y:S05]  /*10230*/  BSYNC.RECONVERGENT B0 ;  /* 0x0000000000007941 */ /* 0x000fea0003800200 */
.L_x_12492:
        /* <DEDUP_REMOVED lines=34> */
.L_x_12562:
        /* <DEDUP_REMOVED lines=13> */
.L_x_12564:
[----:B------:R-:W-:Y:S05]  /*10530*/  BSYNC.RECONVERGENT B2 ;  /* 0x0000000000027941 */ /* 0x000fea0003800200 */
.L_x_12563:
        /* <DEDUP_REMOVED lines=49> */
[C---:B------:R-:W-:Y:S02]  /*10850*/  IADD3 R137, PT, PT, R2.reuse, -0xe443238, RZ ;  /* 0xf1bbcdc802897810 */ /* 0x040fe40007ffe0ff */
[----:B------:R-:W-:Y:S01]  /*10860*/  IADD3 R139, PT, PT, R3, -0x695add53, RZ ;  /* 0x96a522ad038b7810 */ /* 0x000fe20007ffe0ff */
[----:B------:R-:W-:Y:S01]  /*10870*/  IMAD.WIDE.U32 R150, R143, -0x326172a9, RZ ;  /* 0xcd9e8d578f967825 */ /* 0x000fe200078e00ff */
[----:B------:R-:W-:Y:S02]  /*10880*/  LOP3.LUT R148, R137, R148, R145, 0x96, !PT ;  /* 0x0000009489947212 */ /* 0x000fe400078e9691 */
[----:B------:R-:W-:Y:S01]  /*10890*/  MOV R145, R147 ;  /* 0x0000009300917202 */ /* 0x000fe20000000f00 */
[----:B------:R-:W-:Y:S02]  /*108a0*/  VIADD R137, R2, 0x8ff34781 ;  /* 0x8ff3478102897836 */ /* 0x000fe40000000000 */
[----:B------:R-:W-:-:S03]  /*108b0*/  IMAD.WIDE.U32 R148, R148, -0x2daee0ad, RZ ;  /* 0xd2511f5394947825 */ /* 0x000fc600078e00ff */
[----:B------:R-:W-:Y:S01]  /*108c0*/  LOP3.LUT R137, R137, R144, R151, 0x96, !PT ;  /* 0x0000009089897212 */ /* 0x000fe200078e9697 */
[----:B------:R-:W-:Y:S01]  /*108d0*/  IMAD.MOV.U32 R140, RZ, RZ, R150 ;  /* 0x000000ffff8c7224 */ /* 0x000fe200078e0096 */
[----:B------:R-:W-:Y:S01]  /*108e0*/  LOP3.LUT R138, R139, R138, R149, 0x96, !PT ;  /* 0x0000008a8b8a7212 */ /* 0x000fe200078e9695 */
[----:B------:R-:W-:-:S07]  /*108f0*/  IMAD.MOV.U32 R149, RZ, RZ, RZ ;  /* 0x000000ffff957224 */ /* 0x000fce00078e00ff */
.L_x_12561:
[----:B------:R-:W-:Y:S05]  /*10900*/  BSYNC.RECONVERGENT B1 ;  /* 0x0000000000017941 */ /* 0x000fea0003800200 */
.L_x_12560:
[----:B------:R-:W0:Y:S01]  /*10910*/  LDC R143, c[0x0][0x404] ;  /* 0x00010100ff8f7b82 */ /* 0x000e220000000800 */
[----:B------:R-:W-:Y:S01]  /*10920*/  I2FP.F32.U32 R146, R145 ;  /* 0x0000009100927245 */ /* 0x000fe20000201000 */
[----:B------:R-:W-:Y:S01]  /*10930*/  HFMA2 R145, -RZ, RZ, 0.1171875, 0 ;  /* 0x2f800000ff917431 */ /* 0x000fe200000001ff */
[----:B------:R-:W-:Y:S01]  /*10940*/  ISETP.NE.AND P3, PT, R149, 0x1, PT ;  /* 0x000000019500780c */ /* 0x000fe20003f65270 */
[----:B------:R-:W-:Y:S01]  /*10950*/  BSSY.RECONVERGENT B1, `(.L_x_12565) ;  /* 0x000005b000017945 */ /* 0x000fe20003800200 */
[----:B------:R-:W-:Y:S01]  /*10960*/  IMAD.MOV.U32 R147, RZ, RZ, 0x2 ;  /* 0x00000002ff937424 */ /* 0x000fe200078e00ff */
[----:B------:R-:W-:Y:S02]  /*10970*/  MOV R139, R140 ;  /* 0x0000008c008b7202 */ /* 0x000fe40000000f00 */
        /* <DEDUP_REMOVED lines=13> */
.L_x_12567:
        /* <DEDUP_REMOVED lines=13> */
.L_x_12569:
[----:B------:R-:W-:Y:S05]  /*10b20*/  BSYNC.RECONVERGENT B2 ;  /* 0x0000000000027941 */ /* 0x000fea0003800200 */
.L_x_12568:
        /* <DEDUP_REMOVED lines=61> */
.L_x_12566:
[----:B------:R-:W-:Y:S05]  /*10f00*/  BSYNC.RECONVERGENT B1 ;  /* 0x0000000000017941 */ /* 0x000fea0003800200 */
.L_x_12565:
        /* <DEDUP_REMOVED lines=15> */
.L_x_12572:
        /* <DEDUP_REMOVED lines=13> */
.L_x_12574:
[----:B------:R-:W-:Y:S05]  /*110d0*/  BSYNC.RECONVERGENT B2 ;  /* 0x0000000000027941 */ /* 0x000fea0003800200 */
.L_x_12573:
[----:B------:R-:W-:Y:S01]  /*110e0*/  LOP3.LUT R152, R141, R139, R3, 0x96, !PT ;  /* 0x0000008b8d987212 */ /* 0x000fe200078e9603 */
[----:B------:R-:W-:Y:S01]  /*110f0*/  IMAD.WIDE.U32 R150, R158, -0x326172a9, RZ ;  /* 0xcd9e8d579e967825 */ /* 0x000fe200078e00ff */
[----:B------:R-:W-:-:S03]  /*11100*/  IADD3 R139, PT, PT, R3, -0x4498517b, RZ ;  /* 0xbb67ae85038b7810 */ /* 0x000fc60007ffe0ff */
[----:B------:R-:W-:Y:S02]  /*11110*/  HFMA2 R149, -RZ, RZ, 0, 0 ;  /* 0x00000000ff957431 */ /* 0x000fe400000001ff */
        /* <DEDUP_REMOVED lines=53> */
[----:B------:R-:W-:-:S05]  /*11470*/  IMAD.WIDE.U32 R150, R151, -0x2daee0ad, RZ ;  /* 0xd2511f5397967825 */ /* 0x000fca00078e00ff */
[----:B------:R-:W-:Y:S02]  /*11480*/  LOP3.LUT R138, R139, R138, R151, 0x96, !PT ;  /* 0x0000008a8b8a7212 */ /* 0x000fe400078e9697 */
[----:B------:R-:W-:Y:S01]  /*11490*/  MOV R139, R148 ;  /* 0x00000094008b7202 */ /* 0x000fe20000000f00 */
[----:B------:R-:W-:-:S07]  /*114a0*/  IMAD.MOV.U32 R148, RZ, RZ, R150 ;  /* 0x000000ffff947224 */ /* 0x000fce00078e0096 */
.L_x_12571:
[----:B------:R-:W-:Y:S05]  /*114b0*/  BSYNC.RECONVERGENT B1 ;  /* 0x0000000000017941 */ /* 0x000fea0003800200 */
.L_x_12570:
        /* <DEDUP_REMOVED lines=17> */
.L_x_12577:
        /* <DEDUP_REMOVED lines=13> */
.L_x_12579:
[----:B------:R-:W-:Y:S05]  /*116a0*/  BSYNC.RECONVERGENT B2 ;  /* 0x0000000000027941 */ /* 0x000fea0003800200 */
.L_x_12578:
        /* <DEDUP_REMOVED lines=54> */
[----:B------:R-:W-:Y:S01]  /*11a10*/  IMAD.MOV.U32 R147, RZ, RZ, RZ ;  /* 0x000000ffff937224 */ /* 0x000fe200078e00ff */
[----:B------:R-:W-:Y:S01]  /*11a20*/  LOP3.LUT R137, R137, R150, R153, 0x96, !PT ;  /* 0x0000009689897212 */ /* 0x000fe200078e9699 */
[----:B------:R-:W-:Y:S01]  /*11a30*/  IMAD.WIDE.U32 R150, R151, -0x2daee0ad, RZ ;  /* 0xd2511f5397967825 */ /* 0x000fe200078e00ff */
[----:B------:R-:W-:-:S04]  /*11a40*/  MOV R140, R152 ;  /* 0x00000098008c7202 */ /* 0x000fc80000000f00 */
[----:B------:R-:W-:Y:S01]  /*11a50*/  LOP3.LUT R138, R139, R138, R151, 0x96, !PT ;  /* 0x0000008a8b8a7212 */ /* 0x000fe200078e9697 */
[----:B------:R-:W-:Y:S01]  /*11a60*/  IMAD.MOV.U32 R139, RZ, RZ, R148 ;  /* 0x000000ffff8b7224 */ /* 0x000fe200078e0094 */
[----:B------:R-:W-:-:S07]  /*11a70*/  MOV R148, R150 ;  /* 0x0000009600947202 */ /* 0x000fce0000000f00 */
.L_x_12576:
[----:B------:R-:W-:Y:S05]  /*11a80*/  BSYNC.RECONVERGENT B1 ;  /* 0x0000000000017941 */ /* 0x000fea0003800200 */
.L_x_12575:
        /* <DEDUP_REMOVED lines=15> */
.L_x_12582:
        /* <DEDUP_REMOVED lines=13> */
.L_x_12584:
[----:B------:R-:W-:Y:S05]  /*11c50*/  BSYNC.RECONVERGENT B2 ;  /* 0x0000000000027941 */ /* 0x000fea0003800200 */
.L_x_12583:
        /* <DEDUP_REMOVED lines=61> */
.L_x_12581:
[----:B------:R-:W-:Y:S05]  /*12030*/  BSYNC.RECONVERGENT B1 ;  /* 0x0000000000017941 */ /* 0x000fea0003800200 */
.L_x_12580:
        /* <DEDUP_REMOVED lines=17> */
.L_x_12587:
        /* <DEDUP_REMOVED lines=13> */
.L_x_12589:
[----:B------:R-:W-:Y:S05]  /*12220*/  BSYNC.RECONVERGENT B2 ;  /* 0x0000000000027941 */ /* 0x000fea0003800200 */
.L_x_12588:
        /* <DEDUP_REMOVED lines=61> */
.L_x_12586:
[----:B------:R-:W-:Y:S05]  /*12600*/  BSYNC.RECONVERGENT B1 ;  /* 0x0000000000017941 */ /* 0x000fea0003800200 */
.L_x_12585:
        /* <DEDUP_REMOVED lines=15> */
.L_x_12592:
        /* <DEDUP_REMOVED lines=13> */
.L_x_12594:
[----:B------:R-:W-:Y:S05]  /*127d0*/  BSYNC.RECONVERGENT B2 ;  /* 0x0000000000027941 */ /* 0x000fea0003800200 */
.L_x_12593:
        /* <DEDUP_REMOVED lines=61> */
.L_x_12591:
[----:B------:R-:W-:Y:S05]  /*12bb0*/  BSYNC.RECONVERGENT B1 ;  /* 0x0000000000017941 */ /* 0x000fea0003800200 */
.L_x_12590:
        /* <DEDUP_REMOVED lines=17> */
.L_x_12597:
        /* <DEDUP_REMOVED lines=15> */
.L_x_12599:
[----:B------:R-:W-:Y:S05]  /*12dc0*/  BSYNC.RECONVERGENT B2 ;  /* 0x0000000000027941 */ /* 0x000fea0003800200 */
.L_x_12598:
        /* <DEDUP_REMOVED lines=56> */
[----:B------:R-:W-:Y:S01]  /*13150*/  IMAD.WIDE.U32 R154, R155, -0x2daee0ad, RZ ;  /* 0xd2511f539b9a7825 */ /* 0x000fe200078e00ff */
[----:B------:R-:W-:-:S04]  /*13160*/  MOV R140, R160 ;  /* 0x000000a0008c7202 */ /* 0x000fc80000000f00 */
[----:B------:R-:W-:Y:S01]  /*13170*/  LOP3.LUT R138, R139, R138, R155, 0x96, !PT ;  /* 0x0000008a8b8a7212 */ /* 0x000fe200078e969b */
[----:B------:R-:W-:Y:S01]  /*13180*/  IMAD.MOV.U32 R139, RZ, RZ, RZ ;  /* 0x000000ffff8b7224 */ /* 0x000fe200078e00ff */
[----:B------:R-:W-:-:S07]  /*13190*/  MOV R148, R154 ;  /* 0x0000009a00947202 */ /* 0x000fce0000000f00 */
.L_x_12596:
[----:B------:R-:W-:Y:S05]  /*131a0*/  BSYNC.RECONVERGENT B1 ;  /* 0x0000000000017941 */ /* 0x000fea0003800200 */
.L_x_12595:
        /* <DEDUP_REMOVED lines=35> */
.L_x_12559:
        /* <DEDUP_REMOVED lines=16> */
.L_x_12603:
        /* <DEDUP_REMOVED lines=13> */
.L_x_12605:
[----:B------:R-:W-:Y:S05]  /*135b0*/  BSYNC.RECONVERGENT B2 ;  /* 0x0000000000027941 */ /* 0x000fea0003800200 */
.L_x_12604:
        /* <DEDUP_REMOVED lines=55> */
[----:B------:R-:W-:-:S04]  /*13930*/  IMAD.WIDE.U32 R148, R149, -0x2daee0ad, RZ ;  /* 0xd2511f5395947825 */ /* 0x000fc800078e00ff */
[----:B------:R-:W-:Y:S01]  /*13940*/  HFMA2 R151, -RZ, RZ, 0, 0 ;  /* 0x00000000ff977431 */ /* 0x000fe200000001ff */
[----:B------:R-:W-:Y:S02]  /*13950*/  MOV R140, R150 ;  /* 0x00000096008c7202 */ /* 0x000fe40000000f00 */
[----:B------:R-:W-:Y:S01]  /*13960*/  LOP3.LUT R138, R139, R138, R149, 0x96, !PT ;  /* 0x0000008a8b8a7212 */ /* 0x000fe200078e9695 */
[----:B------:R-:W-:-:S07]  /*13970*/  IMAD.MOV.U32 R149, RZ, RZ, R147 ;  /* 0x000000ffff957224 */ /* 0x000fce00078e0093 */
.L_x_12602:
[----:B------:R-:W-:Y:S05]  /*13980*/  BSYNC.RECONVERGENT B1 ;  /* 0x0000000000017941 */ /* 0x000fea0003800200 */
.L_x_12601:
        /* <DEDUP_REMOVED lines=18> */
.L_x_12608:
        /* <DEDUP_REMOVED lines=13> */
.L_x_12610:
[----:B------:R-:W-:Y:S05]  /*13b80*/  BSYNC.RECONVERGENT B2 ;  /* 0x0000000000027941 */ /* 0x000fea0003800200 */
.L_x_12609:
        /* <DEDUP_REMOVED lines=54> */
[----:B------:R-:W-:Y:S02]  /*13ef0*/  IMAD.MOV.U32 R140, RZ, RZ, R152 ;  /* 0x000000ffff8c7224 */ /* 0x000fe400078e0098 */
[----:B------:R-:W-:Y:S01]  /*13f00*/  HFMA2 R152, -RZ, RZ, 0, 0 ;  /* 0x00000000ff987431 */ /* 0x000fe200000001ff */
[----:B------:R-:W-:Y:S01]  /*13f10*/  LOP3.LUT R137, R137, R150, R153, 0x96, !PT ;  /* 0x0000009689897212 */ /* 0x000fe200078e9699 */
[----:B------:R-:W-:-:S05]  /*13f20*/  IMAD.WIDE.U32 R150, R151, -0x2daee0ad, RZ ;  /* 0xd2511f5397967825 */ /* 0x000fca00078e00ff */
[----:B------:R-:W-:Y:S02]  /*13f30*/  LOP3.LUT R138, R139, R138, R151, 0x96, !PT ;  /* 0x0000008a8b8a7212 */ /* 0x000fe400078e9697 */
[----:B------:R-:W-:Y:S01]  /*13f40*/  MOV R139, R148 ;  /* 0x00000094008b7202 */ /* 0x000fe20000000f00 */
[----:B------:R-:W-:-:S07]  /*13f50*/  IMAD.MOV.U32 R148, RZ, RZ, R150 ;  /* 0x000000ffff947224 */ /* 0x000fce00078e0096 */
.L_x_12607:
[----:B------:R-:W-:Y:S05]  /*13f60*/  BSYNC.RECONVERGENT B1 ;  /* 0x0000000000017941 */ /* 0x000fea0003800200 */
.L_x_12606:
        /* <DEDUP_REMOVED lines=16> */
.L_x_12613:
        /* <DEDUP_REMOVED lines=13> */
.L_x_12615:
[----:B------:R-:W-:Y:S05]  /*14140*/  BSYNC.RECONVERGENT B2 ;  /* 0x0000000000027941 */ /* 0x000fea0003800200 */
.L_x_12614:
        /* <DEDUP_REMOVED lines=61> */
.L_x_12612:
[----:B------:R-:W-:Y:S05]  /*14520*/  BSYNC.RECONVERGENT B1 ;  /* 0x0000000000017941 */ /* 0x000fea0003800200 */
.L_x_12611:
        /* <DEDUP_REMOVED lines=16> */
.L_x_12618:
        /* <DEDUP_REMOVED lines=13> */
.L_x_12620:
[----:B------:R-:W-:Y:S05]  /*14700*/  BSYNC.RECONVERGENT B2 ;  /* 0x0000000000027941 */ /* 0x000fea0003800200 */
.L_x_12619:
        /* <DEDUP_REMOVED lines=57> */
[----:B------:R-:W-:Y:S01]  /*14aa0*/  LOP3.LUT R138, R139, R138, R151, 0x96, !PT ;  /* 0x0000008a8b8a7212 */ /* 0x000fe200078e9697 */
[----:B------:R-:W-:Y:S01]  /*14ab0*/  HFMA2 R139, -RZ, RZ, 0, 0 ;  /* 0x00000000ff8b7431 */ /* 0x000fe200000001ff */
[----:B------:R-:W-:Y:S01]  /*14ac0*/  MOV R151, R148 ;  /* 0x0000009400977202 */ /* 0x000fe20000000f00 */
[----:B------:R-:W-:-:S07]  /*14ad0*/  IMAD.MOV.U32 R148, RZ, RZ, R150 ;  /* 0x000000ffff947224 */ /* 0x000fce00078e0096 */
.L_x_12617:
[----:B------:R-:W-:Y:S05]  /*14ae0*/  BSYNC.RECONVERGENT B1 ;  /* 0x0000000000017941 */ /* 0x000fea0003800200 */
.L_x_12616:
        /* <DEDUP_REMOVED lines=16> */
.L_x_12600:
        /* <DEDUP_REMOVED lines=24> */
.L_x_12621:
[----:B01----:R-:W-:Y:S01]  /*14d70*/  MOV R147, R148 ;  /* 0x0000009400937202 */ /* 0x003fe20000000f00 */
[----:B------:R-:W-:-:S07]  /*14d80*/  VIADD R0, R0, 0x100 ;  /* 0x0000010000007836 */ /* 0x000fce0000000000 */
.L_x_12558:
[----:B------:R-:W-:Y:S05]  /*14d90*/  BSYNC.RECONVERGENT B0 ;  /* 0x0000000000007941 */ /* 0x000fea0003800200 */
.L_x_12557:
        /* <DEDUP_REMOVED lines=34> */
.L_x_12627:
        /* <DEDUP_REMOVED lines=13> */
.L_x_12629:
[----:B------:R-:W-:Y:S05]  /*15090*/  BSYNC.RECONVERGENT B2 ;  /* 0x0000000000027941 */ /* 0x000fea0003800200 */
.L_x_12628:
        /* <DEDUP_REMOVED lines=50> */
[----:B------:R-:W-:Y:S02]  /*153c0*/  VIADD R139, R3, 0x96a522ad ;  /* 0x96a522ad038b7836 */ /* 0x000fe40000000000 */
[----:B------:R-:W-:Y:S01]  /*153d0*/  IMAD.WIDE.U32 R150, R143, -0x326172a9, RZ ;  /* 0xcd9e8d578f967825 */ /* 0x000fe200078e00ff */
[----:B------:R-:W-:Y:S02]  /*153e0*/  LOP3.LUT R148, R137, R148, R145, 0x96, !PT ;  /* 0x0000009489947212 */ /* 0x000fe400078e9691 */
[----:B------:R-:W-:Y:S01]  /*153f0*/  IADD3 R137, PT, PT, R2, -0x700cb87f, RZ ;  /* 0x8ff3478102897810 */ /* 0x000fe20007ffe0ff */
[----:B------:R-:W-:Y:S01]  /*15400*/  IMAD.MOV.U32 R145, RZ, RZ, R147 ;  /* 0x000000ffff917224 */ /* 0x000fe200078e0093 */
[----:B------:R-:W-:Y:S01]  /*15410*/  MOV R140, R150 ;  /* 0x00000096008c7202 */ /* 0x000fe20000000f00 */
[----:B------:R-:W-:Y:S01]  /*15420*/  IMAD.WIDE.U32 R148, R148, -0x2daee0ad, RZ ;  /* 0xd2511f5394947825 */ /* 0x000fe200078e00ff */
[----:B------:R-:W-:-:S04]  /*15430*/  LOP3.LUT R137, R137, R144, R151, 0x96, !PT ;  /* 0x0000009089897212 */ /* 0x000fc800078e9697 */
[----:B------:R-:W-:Y:S01]  /*15440*/  LOP3.LUT R138, R139, R138, R149, 0x96, !PT ;  /* 0x0000008a8b8a7212 */ /* 0x000fe200078e9695 */
[----:B------:R-:W-:-:S07]  /*15450*/  HFMA2 R149, -RZ, RZ, 0, 0 ;  /* 0x00000000ff957431 */ /* 0x000fce00000001ff */
.L_x_12626:
[----:B------:R-:W-:Y:S05]  /*15460*/  BSYNC.RECONVERGENT B1 ;  /* 0x0000000000017941 */ /* 0x000fea0003800200 */
.L_x_12625:
[----:B------:R-:W0:Y:S01]  /*15470*/  LDC R143, c[0x0][0x408] ;  /* 0x00010200ff8f7b82 */ /* 0x000e220000000800 */
[----:B------:R-:W-:Y:S01]  /*15480*/  ISETP.NE.AND P3, PT, R149, 0x1, PT ;  /* 0x000000019500780c */ /* 0x000fe20003f65270 */
[----:B------:R-:W-:Y:S01]  /*15490*/  BSSY.RECONVERGENT B1, `(.L_x_12630) ;  /* 0x000005d000017945 */ /* 0x000fe20003800200 */
[----:B------:R-:W-:Y:S01]  /*154a0*/  I2FP.F32.U32 R146, R145 ;  /* 0x0000009100927245 */ /* 0x000fe20000201000 */
[----:B------:R-:W-:Y:S01]  /*154b0*/  IMAD.MOV.U32 R145, RZ, RZ, 0x2f800000 ;  /* 0x2f800000ff917424 */ /* 0x000fe200078e00ff */
        /* <DEDUP_REMOVED lines=15> */
.L_x_12632:
        /* <DEDUP_REMOVED lines=13> */
.L_x_12634:
[----:B------:R-:W-:Y:S05]  /*15680*/  BSYNC.RECONVERGENT B2 ;  /* 0x0000000000027941 */ /* 0x000fea0003800200 */
.L_x_12633:
        /* <DEDUP_REMOVED lines=61> */
.L_x_12631:
[----:B------:R-:W-:Y:S05]  /*15a60*/  BSYNC.RECONVERGENT B1 ;  /* 0x0000000000017941 */ /* 0x000fea0003800200 */
.L_x_12630:
        /* <DEDUP_REMOVED lines=15> */
.L_x_12637:
        /* <DEDUP_REMOVED lines=13> */
.L_x_12639:
[----:B------:R-:W-:Y:S05]  /*15c30*/  BSYNC.RECONVERGENT B2 ;  /* 0x0000000000027941 */ /* 0x000fea0003800200 */
.L_x_12638:
        /* <DEDUP_REMOVED lines=61> */
.L_x_12636:
[----:B------:R-:W-:Y:S05]  /*16010*/  BSYNC.RECONVERGENT B1 ;  /* 0x0000000000017941 */ /* 0x000fea0003800200 */
.L_x_12635:
        /* <DEDUP_REMOVED lines=17> */
.L_x_12642:
        /* <DEDUP_REMOVED lines=13> */
.L_x_12644:
[----:B------:R-:W-:Y:S05]  /*16200*/  BSYNC.RECONVERGENT B2 ;  /* 0x0000000000027941 */ /* 0x000fea0003800200 */
.L_x_12643:
[----:B------:R-:W-:Y:S01]  /*16210*/  LOP3.LUT R152, R141, R139, R3, 0x96, !PT ;  /* 0x0000008b8d987212 */ /* 0x000fe200078e9603 */
[----:B------:R-:W-:Y:S01]  /*16220*/  IMAD.WIDE.U32 R150, R158, -0x326172a9, RZ ;  /* 0xcd9e8d579e967825 */ /* 0x000fe200078e00ff */
[----:B------:R-:W-:Y:S02]  /*16230*/  IADD3 R139, PT, PT, R3, -0x4498517b, RZ ;  /* 0xbb67ae85038b7810 */ /* 0x000fe40007ffe0ff */
[----:B------:R-:W-:Y:S01]  /*16240*/  MOV R146, R148 ;  /* 0x0000009400927202 */ /* 0x000fe20000000f00 */
        /* <DEDUP_REMOVED lines=54> */
[----:B------:R-:W-:Y:S02]  /*165b0*/  IMAD.MOV.U32 R148, RZ, RZ, R150 ;  /* 0x000000ffff947224 */ /* 0x000fe400078e0096 */
[----:B------:R-:W-:Y:S01]  /*165c0*/  HFMA2 R150, -RZ, RZ, 0, 0 ;  /* 0x00000000ff967431 */ /* 0x000fe200000001ff */
[----:B------:R-:W-:-:S07]  /*165d0*/  LOP3.LUT R138, R139, R138, R151, 0x96, !PT ;  /* 0x0000008a8b8a7212 */ /* 0x000fce00078e9697 */
.L_x_12641:
[----:B------:R-:W-:Y:S05]  /*165e0*/  BSYNC.RECONVERGENT B1 ;  /* 0x0000000000017941 */ /* 0x000fea0003800200 */
.L_x_12640:
        /* <DEDUP_REMOVED lines=15> */
.L_x_12647:
        /* <DEDUP_REMOVED lines=13> */
.L_x_12649:
[----:B------:R-:W-:Y:S05]  /*167b0*/  BSYNC.RECONVERGENT B2 ;  /* 0x0000000000027941 */ /* 0x000fea0003800200 */
.L_x_12648:
        /* <DEDUP_REMOVED lines=61> */
.L_x_12646:
[----:B------:R-:W-:Y:S05]  /*16b90*/  BSYNC.RECONVERGENT B1 ;  /* 0x0000000000017941 */ /* 0x000fea0003800200 */
.L_x_12645:
        /* <DEDUP_REMOVED lines=17> */
.L_x_12652:
        /* <DEDUP_REMOVED lines=13> */
.L_x_12654:
[----:B------:R-:W-:Y:S05]  /*16d80*/  BSYNC.RECONVERGENT B2 ;  /* 0x0000000000027941 */ /* 0x000fea0003800200 */
.L_x_12653:
        /* <DEDUP_REMOVED lines=61> */
.L_x_12651:
[----:B------:R-:W-:Y:S05]  /*17160*/  BSYNC.RECONVERGENT B1 ;  /* 0x0000000000017941 */ /* 0x000fea0003800200 */
.L_x_12650:
        /* <DEDUP_REMOVED lines=15> */
.L_x_12657:
        /* <DEDUP_REMOVED lines=13> */
.L_x_12659:
[----:B------:R-:W-:Y:S05]  /*17330*/  BSYNC.RECONVERGENT B2 ;  /* 0x0000000000027941 */ /* 0x000fea0003800200 */
.L_x_12658:
        /* <DEDUP_REMOVED lines=61> */
.L_x_12656:
[----:B------:R-:W-:Y:S05]  /*17710*/  BSYNC.RECONVERGENT B1 ;  /* 0x0000000000017941 */ /* 0x000fea0003800200 */
.L_x_12655:
        /* <DEDUP_REMOVED lines=17> */
.L_x_12662:
        /* <DEDUP_REMOVED lines=15> */
.L_x_12664:
[----:B------:R-:W-:Y:S05]  /*17920*/  BSYNC.RECONVERGENT B2 ;  /* 0x0000000000027941 */ /* 0x000fea0003800200 */
.L_x_12663:
        /* <DEDUP_REMOVED lines=58> */
[----:B------:R-:W-:Y:S01]  /*17cd0*/  IMAD.MOV.U32 R148, RZ, RZ, R152 ;  /* 0x000000ffff947224 */ /* 0x000fe200078e0098 */
[----:B------:R-:W-:Y:S01]  /*17ce0*/  LOP3.LUT R138, R139, R138, R153, 0x96, !PT ;  /* 0x0000008a8b8a7212 */ /* 0x000fe200078e9699 */
[----:B------:R-:W-:-:S07]  /*17cf0*/  HFMA2 R139, -RZ, RZ, 0, 0 ;  /* 0x00000000ff8b7431 */ /* 0x000fce00000001ff */
.L_x_12661:
[----:B------:R-:W-:Y:S05]  /*17d00*/  BSYNC.RECONVERGENT B1 ;  /* 0x0000000000017941 */ /* 0x000fea0003800200 */
.L_x_12660:
        /* <DEDUP_REMOVED lines=32> */
[----:B------:R-:W-:Y:S01]  /*17f10*/  PRMT R144, R149, 0x7610, R144 ;  /* 0x0000761095907816 */ /* 0x000fe20000000090 */
[----:B------:R-:W-:Y:S06]  /*17f20*/  BRA `(.L_x_12665) ;  /* 0x0000001800047947 */ /* 0x000fec0003800000 */
.L_x_12624:
        /* <DEDUP_REMOVED lines=16> */
.L_x_12668:
        /* <DEDUP_REMOVED lines=13> */
.L_x_12670:
[----:B------:R-:W-:Y:S05]  /*18100*/  BSYNC.RECONVERGENT B2 ;  /* 0x0000000000027941 */ /* 0x000fea0003800200 */
.L_x_12669:
        /* <DEDUP_REMOVED lines=60> */
.L_x_12667:
[----:B------:R-:W-:Y:S05]  /*184d0*/  BSYNC.RECONVERGENT B1 ;  /* 0x0000000000017941 */ /* 0x000fea0003800200 */
.L_x_12666:
        /* <DEDUP_REMOVED lines=18> */
.L_x_12673:
        /* <DEDUP_REMOVED lines=13> */
.L_x_12675:
[----:B------:R-:W-:Y:S05]  /*186d0*/  BSYNC.RECONVERGENT B2 ;  /* 0x0000000000027941 */ /* 0x000fea0003800200 */
.L_x_12674:
        /* <DEDUP_REMOVED lines=61> */
.L_x_12672:
[----:B------:R-:W-:Y:S05]  /*18ab0*/  BSYNC.RECONVERGENT B1 ;  /* 0x0000000000017941 */ /* 0x000fea0003800200 */
.L_x_12671:
        /* <DEDUP_REMOVED lines=16> */
.L_x_12678:
        /* <DEDUP_REMOVED lines=13> */
.L_x_12680:
[----:B------:R-:W-:Y:S05]  /*18c90*/  BSYNC.RECONVERGENT B2 ;  /* 0x0000000000027941 */ /* 0x000fea0003800200 */
.L_x_12679:
        /* <DEDUP_REMOVED lines=61> */
.L_x_12677:
[----:B------:R-:W-:Y:S05]  /*19070*/  BSYNC.RECONVERGENT B1 ;  /* 0x0000000000017941 */ /* 0x000fea0003800200 */
.L_x_12676:
        /* <DEDUP_REMOVED lines=16> */
.L_x_12683:
        /* <DEDUP_REMOVED lines=13> */
.L_x_12685:
[----:B------:R-:W-:Y:S05]  /*19250*/  BSYNC.RECONVERGENT B2 ;  /* 0x0000000000027941 */ /* 0x000fea0003800200 */
.L_x_12684:
        /* <DEDUP_REMOVED lines=61> */
.L_x_12682:
[----:B------:R-:W-:Y:S05]  /*19630*/  BSYNC.RECONVERGENT B1 ;  /* 0x0000000000017941 */ /* 0x000fea0003800200 */
.L_x_12681:
        /* <DEDUP_REMOVED lines=16> */
.L_x_12665:
        /* <DEDUP_REMOVED lines=24> */
.L_x_12686:
[----:B01----:R-:W-:Y:S01]  /*198c0*/  IMAD.MOV.U32 R147, RZ, RZ, R148 ;  /* 0x000000ffff937224 */ /* 0x003fe200078e0094 */
[----:B------:R-:W-:-:S07]  /*198d0*/  IADD3 R0, PT, PT, R0, 0x100, RZ ;  /* 0x0000010000007810 */ /* 0x000fce0007ffe0ff */
.L_x_12623:
[----:B------:R-:W-:Y:S05]  /*198e0*/  BSYNC.RECONVERGENT B0 ;  /* 0x0000000000007941 */ /* 0x000fea0003800200 */
.L_x_12622:
        /* <DEDUP_REMOVED lines=34> */
.L_x_12692:
        /* <DEDUP_REMOVED lines=13> */
.L_x_12694:
[----:B------:R-:W-:Y:S05]  /*19be0*/  BSYNC.RECONVERGENT B2 ;  /* 0x0000000000027941 */ /* 0x000fea0003800200 */
.L_x_12693:
        /* <DEDUP_REMOVED lines=60> */
.L_x_12691:
[----:B------:R-:W-:Y:S05]  /*19fb0*/  BSYNC.RECONVERGENT B1 ;  /* 0x0000000000017941 */ /* 0x000fea0003800200 */
.L_x_12690:
        /* <DEDUP_REMOVED lines=8> */
[----:B------:R-:W-:Y:S01]  /*1a040*/  FFMA.FTZ R139, R146, R145, 1.1641532182693481445e-10 ;  /* 0x2f000000928b7423 */ /* 0x000fe20000010091 */
[----:B0----5:R-:W-:-:S04]  /*1a050*/  FMUL.FTZ R124, R124, R143 ;  /* 0x0000008f7c7c7220 */ /* 0x021fc80000410000 */
[----:B-1----:R-:W-:Y:S02]  /*1a060*/  FSETP.LE.FTZ.AND P2, PT, R139, R144, PT ;  /* 0x000000908b00720b */ /* 0x002fe40003f53000 */
        /* <DEDUP_REMOVED lines=9> */
.L_x_12697:
        /* <DEDUP_REMOVED lines=13> */
.L_x_12699:
[----:B------:R-:W-:Y:S05]  /*1a1d0*/  BSYNC.RECONVERGENT B2 ;  /* 0x0000000000027941 */ /* 0x000fea0003800200 */
.L_x_12698:
        /* <DEDUP_REMOVED lines=61> */
.L_x_12696:
[----:B------:R-:W-:Y:S05]  /*1a5b0*/  BSYNC.RECONVERGENT B1 ;  /* 0x0000000000017941 */ /* 0x000fea0003800200 */
.L_x_12695:
        /* <DEDUP_REMOVED lines=15> */
.L_x_12702:
        /* <DEDUP_REMOVED lines=13> */
.L_x_12704:
[----:B------:R-:W-:Y:S05]  /*1a780*/  BSYNC.RECONVERGENT B2 ;  /* 0x0000000000027941 */ /* 0x000fea0003800200 */
.L_x_12703:
        /* <DEDUP_REMOVED lines=53> */
[----:B------:R-:W-:Y:S02]  /*1aae0*/  HFMA2 R149, -RZ, RZ, 0, 0 ;  /* 0x00000000ff957431 */ /* 0x000fe400000001ff */
[----:B------:R-:W-:Y:S02]  /*1aaf0*/  VIADD R137, R2, 0x8ff34781 ;  /* 0x8ff3478102897836 */ /* 0x000fe40000000000 */
[----:B------:R-:W-:-:S03]  /*1ab00*/  IMAD.MOV.U32 R140, RZ, RZ, R152 ;  /* 0x000000ffff8c7224 */ /* 0x000fc600078e0098 */
[----:B------:R-:W-:Y:S01]  /*1ab10*/  LOP3.LUT R137, R137, R150, R153, 0x96, !PT ;  /* 0x0000009689897212 */ /* 0x000fe200078e9699 */
[----:B------:R-:W-:-:S05]  /*1ab20*/  IMAD.WIDE.U32 R150, R151, -0x2daee0ad, RZ ;  /* 0xd2511f5397967825 */ /* 0x000fca00078e00ff */
[----:B------:R-:W-:Y:S02]  /*1ab30*/  LOP3.LUT R138, R139, R138, R151, 0x96, !PT ;  /* 0x0000008a8b8a7212 */ /* 0x000fe400078e9697 */
[----:B------:R-:W-:Y:S01]  /*1ab40*/  MOV R139, R148 ;  /* 0x00000094008b7202 */ /* 0x000fe20000000f00 */
[----:B------:R-:W-:-:S07]  /*1ab50*/  IMAD.MOV.U32 R148, RZ, RZ, R150 ;  /* 0x000000ffff947224 */ /* 0x000fce00078e0096 */
.L_x_12701:
[----:B------:R-:W-:Y:S05]  /*1ab60*/  BSYNC.RECONVERGENT B1 ;  /* 0x0000000000017941 */ /* 0x000fea0003800200 */
.L_x_12700:
        /* <DEDUP_REMOVED lines=17> */
.L_x_12707:
        /* <DEDUP_REMOVED lines=13> */
.L_x_12709:
[----:B------:R-:W-:Y:S05]  /*1ad50*/  BSYNC.RECONVERGENT B2 ;  /* 0x0000000000027941 */ /* 0x000fea0003800200 */
.L_x_12708:
        /* <DEDUP_REMOVED lines=57> */
[----:B------:R-:W-:Y:S02]  /*1b0f0*/  MOV R140, R152 ;  /* 0x00000098008c7202 */ /* 0x000fe40000000f00 */
[----:B------:R-:W-:Y:S01]  /*1b100*/  MOV R148, R150 ;  /* 0x0000009600947202 */ /* 0x000fe20000000f00 */
[----:B------:R-:W-:Y:S01]  /*1b110*/  IMAD.MOV.U32 R150, RZ, RZ, RZ ;  /* 0x000000ffff967224 */ /* 0x000fe200078e00ff */
[----:B------:R-:W-:-:S07]  /*1b120*/  LOP3.LUT R138, R139, R138, R151, 0x96, !PT ;  /* 0x0000008a8b8a7212 */ /* 0x000fce00078e9697 */
.L_x_12706:
[----:B------:R-:W-:Y:S05]  /*1b130*/  BSYNC.RECONVERGENT B1 ;  /* 0x0000000000017941 */ /* 0x000fea0003800200 */
.L_x_12705:
        /* <DEDUP_REMOVED lines=15> */
.L_x_12712:
        /* <DEDUP_REMOVED lines=13> */
.L_x_12714:
[----:B------:R-:W-:Y:S05]  /*1b300*/  BSYNC.RECONVERGENT B2 ;  /* 0x0000000000027941 */ /* 0x000fea0003800200 */
.L_x_12713:
        /* <DEDUP_REMOVED lines=61> */
.L_x_12711:
[----:B------:R-:W-:Y:S05]  /*1b6e0*/  BSYNC.RECONVERGENT B1 ;  /* 0x0000000000017941 */ /* 0x000fea0003800200 */
.L_x_12710:
        /* <DEDUP_REMOVED lines=17> */
.L_x_12717:
        /* <DEDUP_REMOVED lines=13> */
.L_x_12719:
[----:B------:R-:W-:Y:S05]  /*1b8d0*/  BSYNC.RECONVERGENT B2 ;  /* 0x0000000000027941 */ /* 0x000fea0003800200 */
.L_x_12718:
        /* <DEDUP_REMOVED lines=61> */
.L_x_12716:
[----:B------:R-:W-:Y:S05]  /*1bcb0*/  BSYNC.RECONVERGENT B1 ;  /* 0x0000000000017941 */ /* 0x000fea0003800200 */
.L_x_12715:
        /* <DEDUP_REMOVED lines=15> */
.L_x_12722:
        /* <DEDUP_REMOVED lines=13> */
.L_x_12724:
[----:B------:R-:W-:Y:S05]  /*1be80*/  BSYNC.RECONVERGENT B2 ;  /* 0x0000000000027941 */ /* 0x000fea0003800200 */
.L_x_12723:
        /* <DEDUP_REMOVED lines=59> */
[----:B------:R-:W-:Y:S02]  /*1c240*/  IMAD.MOV.U32 R148, RZ, RZ, R152 ;  /* 0x000000ffff947224 */ /* 0x000fe400078e0098 */
[----:B------:R-:W-:-:S07]  /*1c250*/  HFMA2 R152, -RZ, RZ, 0, 0 ;  /* 0x00000000ff987431 */ /* 0x000fce00000001ff */
.L_x_12721:
[----:B------:R-:W-:Y:S05]  /*1c260*/  BSYNC.RECONVERGENT B1 ;  /* 0x0000000000017941 */ /* 0x000fea0003800200 */
.L_x_12720:
        /* <DEDUP_REMOVED lines=17> */
.L_x_12727:
        /* <DEDUP_REMOVED lines=15> */
.L_x_12729:
[----:B------:R-:W-:Y:S05]  /*1c470*/  BSYNC.RECONVERGENT B2 ;  /* 0x0000000000027941 */ /* 0x000fea0003800200 */
.L_x_12728:
        /* <DEDUP_REMOVED lines=59> */
[----:B------:R-:W-:Y:S01]  /*1c830*/  IMAD.MOV.U32 R139, RZ, RZ, RZ ;  /* 0x000000ffff8b7224 */ /* 0x000fe200078e00ff */
[----:B------:R-:W-:-:S07]  /*1c840*/  MOV R148, R152 ;  /* 0x0000009800947202 */ /* 0x000fce0000000f00 */
.L_x_12726:
[----:B------:R-:W-:Y:S05]  /*1c850*/  BSYNC.RECONVERGENT B1 ;  /* 0x0000000000017941 */ /* 0x000fea0003800200 */
.L_x_12725:
        /* <DEDUP_REMOVED lines=34> */
.L_x_12689:
        /* <DEDUP_REMOVED lines=16> */
.L_x_12733:
        /* <DEDUP_REMOVED lines=13> */
.L_x_12735:
[----:B------:R-:W-:Y:S05]  /*1cc50*/  BSYNC.RECONVERGENT B2 ;  /* 0x0000000000027941 */ /* 0x000fea0003800200 */
.L_x_12734:
        /* <DEDUP_REMOVED lines=60> */
.L_x_12732:
[----:B------:R-:W-:Y:S05]  /*1d020*/  BSYNC.RECONVERGENT B1 ;  /* 0x0000000000017941 */ /* 0x000fea0003800200 */
.L_x_12731:
        /* <DEDUP_REMOVED lines=18> */
.L_x_12738:
        /* <DEDUP_REMOVED lines=13> */
.L_x_12740:
[----:B------:R-:W-:Y:S05]  /*1d220*/  BSYNC.RECONVERGENT B2 ;  /* 0x0000000000027941 */ /* 0x000fea0003800200 */
.L_x_12739:
        /* <DEDUP_REMOVED lines=61> */
.L_x_12737:
[----:B------:R-:W-:Y:S05]  /*1d600*/  BSYNC.RECONVERGENT B1 ;  /* 0x0000000000017941 */ /* 0x000fea0003800200 */
.L_x_12736:
        /* <DEDUP_REMOVED lines=16> */
.L_x_12743:
        /* <DEDUP_REMOVED lines=13> */
.L_x_12745:
[----:B------:R-:W-:Y:S05]  /*1d7e0*/  BSYNC.RECONVERGENT B2 ;  /* 0x0000000000027941 */ /* 0x000fea0003800200 */
.L_x_12744:
        /* <DEDUP_REMOVED lines=61> */
.L_x_12742:
[----:B------:R-:W-:Y:S05]  /*1dbc0*/  BSYNC.RECONVERGENT B1 ;  /* 0x0000000000017941 */ /* 0x000fea0003800200 */
.L_x_12741:
        /* <DEDUP_REMOVED lines=16> */
.L_x_12748:
        /* <DEDUP_REMOVED lines=13> */
.L_x_12750:
[----:B------:R-:W-:Y:S05]  /*1dda0*/  BSYNC.RECONVERGENT B2 ;  /* 0x0000000000027941 */ /* 0x000fea0003800200 */
.L_x_12749:
        /* <DEDUP_REMOVED lines=61> */
.L_x_12747:
[----:B------:R-:W-:Y:S05]  /*1e180*/  BSYNC.RECONVERGENT B1 ;  /* 0x0000000000017941 */ /* 0x000fea0003800200 */
.L_x_12746:
        /* <DEDUP_REMOVED lines=16> */
.L_x_12730:
[----:B------:R-:W0:Y:S01]  /*1e290*/  LDC.64 R150, c[0x0][0x3a8] ;  /* 0x0000ea00ff967b82 */ /* 0x000e220000000a00 */
[----:B------:R-:W-:Y:S02]  /*1e2a0*/  SEL R147, RZ, 0x1000000, !P5 ;  /* 0x01000000ff937807 */ /* 0x000fe40006800000 */
[----:B------:R-:W-:Y:S02]  /*1e2b0*/  SEL R154, RZ, 0x10000, !P4 ;  /* 0x00010000ff9a7807 */ /* 0x000fe40006000000 */
[----:B------:R-:W-:Y:S02]  /*1e2c0*/  SEL R149, RZ, 0x100, !P3 ;  /* 0x00000100ff957807 */ /* 0x000fe40005800000 */
[----:B------:R-:W-:Y:S01]  /*1e2d0*/  SEL R160, RZ, 0x1, !P2 ;  /* 0x00000001ffa07807 */ /* 0x000fe20005000000 */
[----:B------:R-:W1:Y:S01]  /*1e2e0*/  LDC.64 R152, c[0x0][0x3b0] ;  /* 0x0000ec00ff987b82 */ /* 0x000e620000000a00 */
[----:B------:R-:W-:-:S05]  /*1e2f0*/  IADD3 R147, PT, PT, R149, R147, R154 ;  /* 0x0000009395937210 */ /* 0x000fca0007ffe09a */
[----:B------:R-:W-:Y:S01]  /*1e300*/  IMAD.IADD R149, R147, 0x1, R160 ;  /* 0x0000000193957824 */ /* 0x000fe200078e02a0 */
[----:B------:R-:W-:Y:S01]  /*1e310*/  MOV R147, R148 ;  /* 0x0000009400937202 */ /* 0x000fe20000000f00 */
[----:B0-----:R-:W-:-:S05]  /*1e320*/  IMAD.WIDE.U32 R150, R0, 0x10, R150 ;  /* 0x0000001000967825 */ /* 0x001fca00078e0096 */
[----:B------:R0:W-:Y:S01]  /*1e330*/  STG.E.128 desc[UR6][R150.64], R124 ;  /* 0x0000007c96007986 */ /* 0x0001e2000c101d06 */
[----:B-1----:R-:W-:-:S05]  /*1e340*/  IMAD.WIDE.U32 R152, R0, 0x4, R152 ;  /* 0x0000000400987825 */ /* 0x002fca00078e0098 */
[----:B------:R0:W-:Y:S01]  /*1e350*/  STG.E desc[UR6][R152.64], R149 ;  /* 0x0000009598007986 */ /* 0x0001e2000c101906 */
[----:B------:R-:W-:Y:S05]  /*1e360*/  @!P0 BRA `(.L_x_12688) ;  /* 0x00000000002c8947 */ /* 0x000fea0003800000 */
[----:B0-----:R-:W0:Y:S02]  /*1e370*/  LDC.64 R148, c[0x0][0x3b8] ;  /* 0x0000ee00ff947b82 */ /* 0x001e240000000a00 */
[----:B0-----:R-:W-:-:S04]  /*1e380*/  IMAD.WIDE.U32 R148, R0, 0x4, R148 ;  /* 0x0000000400947825 */ /* 0x001fc800078e0094 */
[----:B------:R-:W-:-:S05]  /*1e390*/  IMAD.U32 R0, R145, 0x10000, RZ ;  /* 0x0001000091007824 */ /* 0x000fca00078e00ff */
[----:B------:R-:W-:Y:S02]  /*1e3a0*/  LOP3.LUT R151, R0, 0xff0000, RZ, 0xc0, !PT ;  /* 0x00ff000000977812 */ /* 0x000fe400078ec0ff */
[----:B------:R-:W-:-:S04]  /*1e3b0*/  LOP3.LUT R0, R146, 0xffff, RZ, 0xc0, !PT ;  /* 0x0000ffff92007812 */ /* 0x000fc800078ec0ff */
[----:B------:R-:W-:Y:S02]  /*1e3c0*/  LEA R0, R0, R151, 0x18 ;  /* 0x0000009700007211 */ /* 0x000fe400078ec0ff */
[----:B------:R-:W-:-:S05]  /*1e3d0*/  LOP3.LUT R151, R144, 0xff, RZ, 0xc0, !PT ;  /* 0x000000ff90977812 */ /* 0x000fca00078ec0ff */
[----:B------:R-:W-:Y:S01]  /*1e3e0*/  IMAD R0, R151, 0x100, R0 ;  /* 0x0000010097007824 */ /* 0x000fe200078e0200 */
[----:B------:R-:W-:-:S04]  /*1e3f0*/  LOP3.LUT R151, R143, 0xff, RZ, 0xc0, !PT ;  /* 0x000000ff8f977812 */ /* 0x000fc800078ec0ff */
[----:B------:R-:W-:-:S05]  /*1e400*/  IADD3 R151, PT, PT, R0, R151, RZ ;  /* 0x0000009700977210 */ /* 0x000fca0007ffe0ff */
[----:B------:R1:W-:Y:S02]  /*1e410*/  STG.E desc[UR6][R148.64], R151 ;  /* 0x0000009794007986 */ /* 0x0003e4000c101906 */
.L_x_12688:
[----:B------:R-:W-:Y:S05]  /*1e420*/  BSYNC.RECONVERGENT B0 ;  /* 0x0000000000007941 */ /* 0x000fea0003800200 */
.L_x_12687:
[----:B------:R-:W-:Y:S01]  /*1e430*/  FADD.FTZ R0, RZ, R128 ;  /* 0x00000080ff007221 */ /* 0x000fe20000010000 */
[C---:B------:R-:W-:Y:S01]  /*1e440*/  ISETP.GE.U32.AND P0, PT, R132.reuse, 0x100, PT ;  /* 0x000001008400780c */ /* 0x040fe20003f06070 */
[----:B------:R-:W-:Y:S01]  /*1e450*/  BSSY.RECONVERGENT B0, `(.L_x_12751) ;  /* 0x000006e000007945 */ /* 0x000fe20003800200 */
[C---:B------:R-:W-:Y:S01]  /*1e460*/  ISETP.GT.U32.AND P1, PT, R132.reuse, 0x1ff, PT ;  /* 0x000001ff8400780c */ /* 0x040fe20003f24070 */
[----:B01----:R-:W-:Y:S01]  /*1e470*/  FADD.FTZ R149, R129, R0 ;  /* 0x0000000081957221 */ /* 0x003fe20000010000 */
        /* <DEDUP_REMOVED lines=107> */
.L_x_12752:
[----:B------:R-:W-:Y:S05]  /*1eb30*/  BSYNC.RECONVERGENT B0 ;  /* 0x0000000000007941 */ /* 0x000fea0003800200 */
.L_x_12751:
[----:B------:R-:W-:Y:S01]  /*1eb40*/  LOP3.LUT R148, R149, 0x1f, RZ, 0xc0, !PT ;  /* 0x0000001f95947812 */ /* 0x000fe200078ec0ff */
[----:B------:R-:W-:Y:S01]  /*1eb50*/  BAR.SYNC.DEFER_BLOCKING 0x0 ;  /* 0x0000000000007b1d */ /* 0x000fe20000010000 */
[----:B0-----:R-:W-:Y:S01]  /*1eb60*/  IMAD.MOV.U32 R0, RZ, RZ, RZ ;  /* 0x000000ffff007224 */ /* 0x001fe200078e00ff */
[----:B------:R-:W-:Y:S02]  /*1eb70*/  CS2R R150, SRZ ;  /* 0x0000000000967805 */ /* 0x000fe4000001ff00 */
[----:B------:R-:W-:Y:S02]  /*1eb80*/  ISETP.GT.U32.AND P1, PT, R148, 0x7, PT ;  /* 0x000000079400780c */ /* 0x000fe40003f24070 */
[----:B------:R-:W-:Y:S11]  /*1eb90*/  BSSY.RECONVERGENT B0, `(.L_x_12753) ;  /* 0x000000a000007945 */ /* 0x000ff60003800200 */
[----:B------:R-:W-:Y:S05]  /*1eba0*/  @P1 BRA `(.L_x_12754) ;  /* 0x0000000000201947 */ /* 0x000fea0003800000 */
[----:B------:R-:W0:Y:S01]  /*1ebb0*/  S2UR UR5, SR_CgaCtaId ;  /* 0x00000000000579c3 */ /* 0x000e220000008800 */
[----:B------:R-:W-:Y:S01]  /*1ebc0*/  UMOV UR4, 0x400 ;  /* 0x0000040000047882 */ /* 0x000fe20000000000 */
[----:B------:R-:W-:-:S04]  /*1ebd0*/  SHF.L.U32 R0, R149, 0x3, RZ ;  /* 0x0000000395007819 */ /* 0x000fc800000006ff */
[----:B------:R-:W-:Y:S01]  /*1ebe0*/  LOP3.LUT R150, R0, 0xf8, RZ, 0xc0, !PT ;  /* 0x000000f800967812 */ /* 0x000fe200078ec0ff */
[----:B------:R-:W-:Y:S01]  /*1ebf0*/  IMAD.MOV.U32 R0, RZ, RZ, R136 ;  /* 0x000000ffff007224 */ /* 0x000fe200078e0088 */
[----:B0-----:R-:W-:-:S04]  /*1ec00*/  ULEA UR4, UR5, UR4, 0x18 ;  /* 0x0000000405047291 */ /* 0x001fc8000f8ec0ff */
[----:B------:R-:W-:-:S09]  /*1ec10*/  @UP1 UIADD3 UR4, UPT, UPT, UR4, 0x40, URZ ;  /* 0x0000004004041890 */ /* 0x000fd2000fffe0ff */
[----:B------:R-:W0:Y:S03]  /*1ec20*/  LDS.64 R150, [R150+UR4] ;  /* 0x0000000496967984 */ /* 0x000e260008000a00 */
.L_x_12754:
[----:B------:R-:W-:Y:S05]  /*1ec30*/  BSYNC.RECONVERGENT B0 ;  /* 0x0000000000007941 */ /* 0x000fea0003800200 */
.L_x_12753:
[----:B------:R-:W1:Y:S01]  /*1ec40*/  SHFL.DOWN PT, R153, R0, 0x4, 0x1f ;  /* 0x08801f0000997f89 */ /* 0x000e6200000e0000 */
[----:B------:R-:W-:Y:S01]  /*1ec50*/  I2FP.F32.S32 R160, R0 ;  /* 0x0000000000a07245 */ /* 0x000fe20000201400 */
[----:B------:R-:W-:Y:S01]  /*1ec60*/  BSSY.RECONVERGENT B0, `(.L_x_12755) ;  /* 0x0000059000007945 */ /* 0x000fe20003800200 */
[----:B------:R-:W-:Y:S01]  /*1ec70*/  ISETP.NE.AND P1, PT, R149, RZ, PT ;  /* 0x000000ff9500720c */ /* 0x000fe20003f25270 */
[----:B0-----:R-:W0:Y:S01]  /*1ec80*/  SHFL.DOWN PT, R155, R150, 0x4, 0x1f ;  /* 0x08801f00969b7f89 */ /* 0x001e2200000e0000 */
[----:B------:R-:W-:-:S03]  /*1ec90*/  ISETP.NE.AND P2, PT, RZ, UR13, PT ;  /* 0x0000000dff007c0c */ /* 0x000fc6000bf45270 */
[----:B------:R-:W2:Y:S01]  /*1eca0*/  SHFL.DOWN PT, R148, R151, 0x4, 0x1f ;  /* 0x08801f0097947f89 */ /* 0x000ea200000e0000 */
[----:B-1----:R-:W-:Y:S02]  /*1ecb0*/  I2FP.F32.S32 R162, R153 ;  /* 0x0000009900a27245 */ /* 0x002fe40000201400 */
[----:B------:R-:W-:-:S03]  /*1ecc0*/  IADD3 R153, PT, PT, R153, R0, RZ ;  /* 0x0000000099997210 */ /* 0x000fc60007ffe0ff */
[C---:B0-----:R-:W-:Y:S01]  /*1ecd0*/  FMUL.FTZ R161, R155.reuse, R162 ;  /* 0x000000a29ba17220 */ /* 0x041fe20000410000 */
[----:B------:R-:W-:Y:S01]  /*1ece0*/  I2FP.F32.S32 R152, R153 ;  /* 0x0000009900987245 */ /* 0x000fe20000201400 */
[----:B------:R-:W0:Y:S01]  /*1ecf0*/  SHFL.DOWN PT, R0, R153, 0x2, 0x1f ;  /* 0x08401f0099007f89 */ /* 0x000e2200000e0000 */
[----:B------:R-:W-:Y:S01]  /*1ed00*/  FADD.FTZ R155, -R155, R150 ;  /* 0x000000969b9b7221 */ /* 0x000fe20000010100 */
[----:B------:R-:W-:Y:S01]  /*1ed10*/  FFMA.FTZ R161, R160, R150, R161 ;  /* 0x00000096a0a17223 */ /* 0x000fe200000100a1 */
[----:B------:R-:W1:Y:S02]  /*1ed20*/  MUFU.RCP R154, R152 ;  /* 0x00000098009a7308 */ /* 0x000e640000001000 */
[----:B------:R-:W-:-:S04]  /*1ed30*/  FMUL.FTZ R155, R155, R155 ;  /* 0x0000009b9b9b7220 */ /* 0x000fc80000410000 */
[----:B------:R-:W-:-:S04]  /*1ed40*/  FMUL.FTZ R155, R155, R160 ;  /* 0x000000a09b9b7220 */ /* 0x000fc80000410000 */
[----:B------:R-:W-:Y:S01]  /*1ed50*/  FMUL.FTZ R162, R155, R162 ;  /* 0x000000a29ba27220 */ /* 0x000fe20000410000 */
[----:B--2---:R-:W-:Y:S01]  /*1ed60*/  FADD.FTZ R155, R148, R151 ;  /* 0x00000097949b7221 */ /* 0x004fe20000010000 */
        /* <DEDUP_REMOVED lines=8> */
[----:B0-----:R-:W-:Y:S01]  /*1edf0*/  FMUL.FTZ R163, R150, R160 ;  /* 0x000000a096a37220 */ /* 0x001fe20000410000 */
[----:B------:R-:W-:-:S03]  /*1ee00*/  FADD.FTZ R153, R161, -R150 ;  /* 0x80000096a1997221 */ /* 0x000fc60000010000 */
[C---:B------:R-:W-:Y:S01]  /*1ee10*/  FFMA.FTZ R150, R152.reuse, R161, R163 ;  /* 0x000000a198967223 */ /* 0x040fe200000100a3 */
[----:B------:R-:W-:Y:S01]  /*1ee20*/  FMUL.FTZ R153, R153, R153 ;  /* 0x0000009999997220 */ /* 0x000fe20000410000 */
[----:B------:R-:W0:Y:S01]  /*1ee30*/  SHFL.DOWN PT, R163, R148, 0x1, 0x1f ;  /* 0x08201f0094a37f89 */ /* 0x000e2200000e0000 */
[----:B-1----:R-:W-:Y:S01]  /*1ee40*/  FADD.FTZ R0, R155, R0 ;  /* 0x000000009b007221 */ /* 0x002fe20000010000 */
[----:B--2---:R-:W-:Y:S01]  /*1ee50*/  FMUL.FTZ R161, R151, R150 ;  /* 0x0000009697a17220 */ /* 0x004fe20000410000 */
[----:B------:R-:W-:-:S04]  /*1ee60*/  FMUL.FTZ R153, R152, R153 ;  /* 0x0000009998997220 */ /* 0x000fc80000410000 */
        /* <DEDUP_REMOVED lines=11> */
[----:B------:R-:W-:-:S03]  /*1ef20*/  FFMA.FTZ R155, R154, R161, R155 ;  /* 0x000000a19a9b7223 */ /* 0x000fc6000001009b */
[----:B------:R-:W-:Y:S01]  /*1ef30*/  FMUL.FTZ R153, R154, R153 ;  /* 0x000000999a997220 */ /* 0x000fe20000410000 */
[----:B--2---:R-:W-:-:S03]  /*1ef40*/  FADD.FTZ R151, R0, R151 ;  /* 0x0000009700977221 */ /* 0x004fc60000010000 */
[----:B------:R-:W-:Y:S01]  /*1ef50*/  FMUL.FTZ R153, R153, R163 ;  /* 0x000000a399997220 */ /* 0x000fe20000410000 */
[----:B------:R-:W1:Y:S01]  /*1ef60*/  LDC R0, c[0x0][0x448] ;  /* 0x00011200ff007b82 */ /* 0x000e620000000800 */
[C---:B0-----:R-:W-:Y:S02]  /*1ef70*/  FMUL.FTZ R155, R152.reuse, R155 ;  /* 0x0000009b989b7220 */ /* 0x041fe40000410000 */
[----:B------:R-:W-:-:S04]  /*1ef80*/  FFMA.FTZ R148, R152, R153, R151 ;  /* 0x0000009998947223 */ /* 0x000fc80000010097 */
[----:B------:R-:W0:Y:S04]  /*1ef90*/  SHFL.IDX PT, R155, R155, RZ, 0x1f ;  /* 0x00001fff9b9b7589 */ /* 0x000e2800000e0000 */
[----:B------:R2:W1:Y:S01]  /*1efa0*/  SHFL.IDX PT, R151, R148, RZ, 0x1f ;  /* 0x00001fff94977589 */ /* 0x00046200000e0000 */
[C---:B0-----:R-:W-:Y:S01]  /*1efb0*/  FMUL.FTZ R152, R155.reuse, R155 ;  /* 0x0000009b9b987220 */ /* 0x041fe20000410000 */
[----:B--2---:R-:W-:Y:S01]  /*1efc0*/  FSEL R148, R155, RZ, !P2 ;  /* 0x000000ff9b947208 */ /* 0x004fe20005000000 */
[----:B-1----:R-:W-:-:S03]  /*1efd0*/  FFMA.FTZ R0, R151, UR14, R0 ;  /* 0x0000000e97007c23 */ /* 0x002fc60008010000 */
[----:B------:R-:W-:Y:S01]  /*1efe0*/  FSEL R161, R152, RZ, P2 ;  /* 0x000000ff98a17208 */ /* 0x000fe20001000000 */
[----:B------:R-:W0:Y:S04]  /*1eff0*/  @!P1 LDC.64 R150, c[0x0][0x3c0] ;  /* 0x0000f000ff969b82 */ /* 0x000e280000000a00 */
[----:B------:R-:W-:-:S04]  /*1f000*/  FADD.FTZ R0, R0, R161 ;  /* 0x000000a100007221 */ /* 0x000fc80000010000 */
[----:B------:R-:W1:Y:S02]  /*1f010*/  @!P1 LDC.64 R152, c[0x0][0x3c8] ;  /* 0x0000f200ff989b82 */ /* 0x000e640000000a00 */
[----:B------:R-:W2:Y:S01]  /*1f020*/  MUFU.RSQ R0, R0 ;  /* 0x0000000000007308 */ /* 0x000ea20000001400 */
[----:B0-----:R-:W-:-:S05]  /*1f030*/  @!P1 IMAD.WIDE R150, R134, 0x4, R150 ;  /* 0x0000000486969825 */ /* 0x001fca00078e0296 */
[----:B------:R0:W-:Y:S01]  /*1f040*/  @!P1 STG.E desc[UR6][R150.64], R155 ;  /* 0x0000009b96009986 */ /* 0x0001e2000c101906 */
[----:B-1----:R-:W-:-:S05]  /*1f050*/  @!P1 IMAD.WIDE R152, R134, 0x4, R152 ;  /* 0x0000000486989825 */ /* 0x002fca00078e0298 */
[----:B--2---:R0:W-:Y:S01]  /*1f060*/  @!P1 STG.E desc[UR6][R152.64], R0 ;  /* 0x0000000098009986 */ /* 0x0041e2000c101906 */
[----:B------:R-:W-:Y:S05]  /*1f070*/  @!P0 BRA `(.L_x_12756) ;  /* 0x00000000005c8947 */ /* 0x000fea0003800000 */
[--C-:B------:R-:W-:Y:S01]  /*1f080*/  FADD.FTZ R167, R131, -R148.reuse ;  /* 0x8000009483a77221 */ /* 0x100fe20000010000 */
[----:B0-----:R-:W0:Y:S01]  /*1f090*/  LDC.64 R150, c[0x0][0x428] ;  /* 0x00010a00ff967b82 */ /* 0x001e220000000a00 */
[--C-:B------:R-:W-:Y:S01]  /*1f0a0*/  FADD.FTZ R153, R128, -R148.reuse ;  /* 0x8000009480997221 */ /* 0x100fe20000010000 */
[--C-:B------:R-:W-:Y:S01]  /*1f0b0*/  FADD.FTZ R155, R130, -R148.reuse ;  /* 0x80000094829b7221 */ /* 0x100fe20000010000 */
[C---:B------:R-:W-:Y:S02]  /*1f0c0*/  FMUL.FTZ R170, R0.reuse, R167 ;  /* 0x000000a700aa7220 */ /* 0x040fe40000410000 */
[C---:B------:R-:W-:Y:S01]  /*1f0d0*/  FMUL.FTZ R161, R0.reuse, R153 ;  /* 0x0000009900a17220 */ /* 0x040fe20000410000 */
[----:B------:R-:W-:Y:S01]  /*1f0e0*/  FADD.FTZ R153, R129, -R148 ;  /* 0x8000009481997221 */ /* 0x000fe20000010000 */
[C---:B------:R-:W-:Y:S01]  /*1f0f0*/  FMUL.FTZ R163, R0.reuse, R155 ;  /* 0x0000009b00a37220 */ /* 0x040fe20000410000 */
[----:B------:R-:W1:Y:S01]  /*1f100*/  LDC.64 R166, c[0x0][0x430] ;  /* 0x00010c00ffa67b82 */ /* 0x000e620000000a00 */
[C---:B------:R-:W-:Y:S01]  /*1f110*/  FFMA.FTZ R152, R161.reuse, R80, R24 ;  /* 0x00000050a1987223 */ /* 0x040fe20000010018 */
[----:B------:R-:W-:Y:S01]  /*1f120*/  FMUL.FTZ R162, R0, R153 ;  /* 0x0000009900a27220 */ /* 0x000fe20000410000 */
[----:B------:R-:W-:Y:S01]  /*1f130*/  FFMA.FTZ R160, R161, R76, R4 ;  /* 0x0000004ca1a07223 */ /* 0x000fe20000010004 */
[C---:B------:R-:W-:Y:S01]  /*1f140*/  FFMA.FTZ R154, R163.reuse, R82, R26 ;  /* 0x00000052a39a7223 */ /* 0x040fe2000001001a */
[----:B------:R-:W-:Y:S01]  /*1f150*/  FFMA.FTZ R155, R170, R83, R27 ;  /* 0x00000053aa9b7223 */ /* 0x000fe2000001001b */
[C---:B------:R-:W-:Y:S01]  /*1f160*/  FFMA.FTZ R153, R162.reuse, R81, R25 ;  /* 0x00000051a2997223 */ /* 0x040fe20000010019 */
[----:B------:R-:W-:Y:S01]  /*1f170*/  FFMA.FTZ R161, R162, R77, R5 ;  /* 0x0000004da2a17223 */ /* 0x000fe20000010005 */
[----:B------:R-:W-:Y:S01]  /*1f180*/  FFMA.FTZ R162, R163, R78, R6 ;  /* 0x0000004ea3a27223 */ /* 0x000fe20000010006 */
[----:B------:R-:W-:Y:S01]  /*1f190*/  FFMA.FTZ R163, R170, R79, R7 ;  /* 0x0000004faaa37223 */ /* 0x000fe20000010007 */
[----:B0-----:R-:W-:-:S05]  /*1f1a0*/  IMAD.WIDE.U32 R150, R142, 0x10, R150 ;  /* 0x000000108e967825 */ /* 0x001fca00078e0096 */
[----:B------:R2:W-:Y:S01]  /*1f1b0*/  STG.E.128 desc[UR6][R150.64], R152 ;  /* 0x0000009896007986 */ /* 0x0005e2000c101d06 */
[----:B-1----:R-:W-:-:S04]  /*1f1c0*/  IMAD.WIDE.U32 R166, R142, 0x10, R166 ;  /* 0x000000108ea67825 */ /* 0x002fc800078e00a6 */
[----:B------:R-:W-:Y:S01]  /*1f1d0*/  VIADD R142, R142, 0x100 ;  /* 0x000001008e8e7836 */ /* 0x000fe20000000000 */
[----:B------:R2:W-:Y:S06]  /*1f1e0*/  STG.E.128 desc[UR6][R166.64], R160 ;  /* 0x000000a0a6007986 */ /* 0x0005ec000c101d06 */
.L_x_12756:
[----:B------:R-:W-:Y:S05]  /*1f1f0*/  BSYNC.RECONVERGENT B0 ;  /* 0x0000000000007941 */ /* 0x000fea0003800200 */
.L_x_12755:
[----:B------:R-:W-:Y:S01]  /*1f200*/  ISETP.NE.AND P0, PT, R159, RZ, PT ;  /* 0x000000ff9f00720c */ /* 0x000fe20003f05270 */
[----:B------:R-:W-:-:S12]  /*1f210*/  BSSY.RECONVERGENT B0, `(.L_x_12757) ;  /* 0x0000019000007945 */ /* 0x000fd80003800200 */
[----:B------:R-:W-:Y:S05]  /*1f220*/  @!P0 BRA `(.L_x_12758) ;  /* 0x00000000005c8947 */ /* 0x000fea0003800000 */
[--C-:B--2---:R-:W-:Y:S01]  /*1f230*/  FADD.FTZ R161, R111, -R148.reuse ;  /* 0x800000946fa17221 */ /* 0x104fe20000010000 */
        /* <DEDUP_REMOVED lines=8> */
[----:B------:R-:W-:Y:S01]  /*1f2c0*/  FFMA.FTZ R152, R159, R72, R28 ;  /* 0x000000489f987223 */ /* 0x000fe2000001001c */
[----:B------:R-:W-:Y:S01]  /*1f2d0*/  FMUL.FTZ R162, R0, R153 ;  /* 0x0000009900a27220 */ /* 0x000fe20000410000 */
[----:B------:R-:W-:Y:S01]  /*1f2e0*/  FFMA.FTZ R154, R163, R74, R30 ;  /* 0x0000004aa39a7223 */ /* 0x000fe2000001001e */
[----:B------:R-:W-:-:S02]  /*1f2f0*/  FFMA.FTZ R155, R170, R75, R31 ;  /* 0x0000004baa9b7223 */ /* 0x000fc4000001001f */
[----:B------:R-:W-:Y:S01]  /*1f300*/  FFMA.FTZ R153, R162, R73, R29 ;  /* 0x00000049a2997223 */ /* 0x000fe2000001001d */
[----:B0-----:R-:W-:-:S05]  /*1f310*/  IMAD.WIDE.U32 R150, R142, 0x10, R150 ;  /* 0x000000108e967825 */ /* 0x001fca00078e0096 */
[----:B------:R3:W-:Y:S01]  /*1f320*/  STG.E.128 desc[UR6][R150.64], R152 ;  /* 0x0000009896007986 */ /* 0x0007e2000c101d06 */
[----:B-1----:R-:W-:-:S04]  /*1f330*/  IMAD.WIDE.U32 R166, R142, 0x10, R160 ;  /* 0x000000108ea67825 */ /* 0x002fc800078e00a0 */
[----:B------:R-:W-:Y:S01]  /*1f340*/  FFMA.FTZ R161, R162, R69, R9 ;  /* 0x00000045a2a17223 */ /* 0x000fe20000010009 */
[----:B------:R-:W-:Y:S01]  /*1f350*/  FFMA.FTZ R162, R163, R70, R10 ;  /* 0x00000046a3a27223 */ /* 0x000fe2000001000a */
[----:B------:R-:W-:Y:S01]  /*1f360*/  FFMA.FTZ R160, R159, R68, R8 ;  /* 0x000000449fa07223 */ /* 0x000fe20000010008 */
[----:B------:R-:W-:Y:S01]  /*1f370*/  FFMA.FTZ R163, R170, R71, R11 ;  /* 0x00000047aaa37223 */ /* 0x000fe2000001000b */
[----:B------:R-:W-:-:S04]  /*1f380*/  IADD3 R142, PT, PT, R142, 0x100, RZ ;  /* 0x000001008e8e7810 */ /* 0x000fc80007ffe0ff */
[----:B------:R3:W-:Y:S03]  /*1f390*/  STG.E.128 desc[UR6][R166.64], R160 ;  /* 0x000000a0a6007986 */ /* 0x0007e6000c101d06 */
.L_x_12758:
[----:B------:R-:W-:Y:S05]  /*1f3a0*/  BSYNC.RECONVERGENT B0 ;  /* 0x0000000000007941 */ /* 0x000fea0003800200 */
.L_x_12757:
[----:B------:R-:W-:Y:S01]  /*1f3b0*/  ISETP.NE.AND P0, PT, R164, RZ, PT ;  /* 0x000000ffa400720c */ /* 0x000fe20003f05270 */
[----:B------:R-:W-:-:S12]  /*1f3c0*/  BSSY.RECONVERGENT B0, `(.L_x_12759) ;  /* 0x0000019000007945 */ /* 0x000fd80003800200 */
[----:B------:R-:W-:Y:S05]  /*1f3d0*/  @!P0 BRA `(.L_x_12760) ;  /* 0x00000000005c8947 */ /* 0x000fea0003800000 */
[--C-:B--23--:R-:W-:Y:S01]  /*1f3e0*/  FADD.FTZ R161, R115, -R148.reuse ;  /* 0x8000009473a17221 */ /* 0x10cfe20000010000 */
        /* <DEDUP_REMOVED lines=20> */
[----:B------:R-:W-:-:S04]  /*1f530*/  VIADD R142, R142, 0x100 ;  /* 0x000001008e8e7836 */ /* 0x000fc80000000000 */
[----:B------:R4:W-:Y:S03]  /*1f540*/  STG.E.128 desc[UR6][R166.64], R160 ;  /* 0x000000a0a6007986 */ /* 0x0009e6000c101d06 */
.L_x_12760:
[----:B------:R-:W-:Y:S05]  /*1f550*/  BSYNC.RECONVERGENT B0 ;  /* 0x0000000000007941 */ /* 0x000fea0003800200 */
.L_x_12759:
[----:B------:R-:W-:Y:S01]  /*1f560*/  ISETP.NE.AND P0, PT, R165, RZ, PT ;  /* 0x000000ffa500720c */ /* 0x000fe20003f05270 */
[----:B------:R-:W-:-:S12]  /*1f570*/  BSSY.RECONVERGENT B0, `(.L_x_12761) ;  /* 0x0000019000007945 */ /* 0x000fd80003800200 */
[----:B------:R-:W-:Y:S05]  /*1f580*/  @!P0 BRA `(.L_x_12762) ;  /* 0x00000000005c8947 */ /* 0x000fea0003800000 */
[--C-:B--234-:R-:W-:Y:S01]  /*1f590*/  FADD.FTZ R161, R119, -R148.reuse ;  /* 0x8000009477a17221 */ /* 0x11cfe20000010000 */
        /* <DEDUP_REMOVED lines=11> */
[----:B------:R-:W-:Y:S01]  /*1f650*/  FFMA.FTZ R155, R170, R59, R39 ;  /* 0x0000003baa9b7223 */ /* 0x000fe20000010027 */
[----:B------:R-:W-:Y:S01]  /*1f660*/  FFMA.FTZ R164, R159, R52, R16 ;  /* 0x000000349fa47223 */ /* 0x000fe20000010010 */
[C---:B------:R-:W-:Y:S01]  /*1f670*/  FFMA.FTZ R153, R162.reuse, R57, R37 ;  /* 0x00000039a2997223 */ /* 0x040fe20000010025 */
        /* <DEDUP_REMOVED lines=8> */
.L_x_12762:
[----:B------:R-:W-:Y:S05]  /*1f700*/  BSYNC.RECONVERGENT B0 ;  /* 0x0000000000007941 */ /* 0x000fea0003800200 */
.L_x_12761:
[----:B------:R-:W-:Y:S01]  /*1f710*/  ISETP.NE.AND P0, PT, R168, RZ, PT ;  /* 0x000000ffa800720c */ /* 0x000fe20003f05270 */
[----:B------:R-:W-:-:S12]  /*1f720*/  BSSY.RECONVERGENT B0, `(.L_x_12763) ;  /* 0x0000019000007945 */ /* 0x000fd80003800200 */
[----:B------:R-:W-:Y:S05]  /*1f730*/  @!P0 BRA `(.L_x_12764) ;  /* 0x00000000005c8947 */ /* 0x000fea0003800000 */
[--C-:B0-234-:R-:W-:Y:S01]  /*1f740*/  FADD.FTZ R153, R120, -R148.reuse ;  /* 0x8000009478997221 */ /* 0x11dfe20000010000 */
[----:B------:R-:W0:Y:S01]  /*1f750*/  LDC.64 R150, c[0x0][0x428] ;  /* 0x00010a00ff967b82 */ /* 0x000e220000000a00 */
[--C-:B------:R-:W-:Y:S01]  /*1f760*/  FADD.FTZ R159, R122, -R148.reuse ;  /* 0x800000947a9f7221 */ /* 0x100fe20000010000 */
[--C-:B------:R-:W-:Y:S01]  /*1f770*/  FADD.FTZ R161, R123, -R148.reuse ;  /* 0x800000947ba17221 */ /* 0x100fe20000010000 */
[C---:B------:R-:W-:Y:S01]  /*1f780*/  FMUL.FTZ R155, R0.reuse, R153 ;  /* 0x00000099009b7220 */ /* 0x040fe20000410000 */
[----:B------:R-:W-:Y:S01]  /*1f790*/  FADD.FTZ R153, R121, -R148 ;  /* 0x8000009479997221 */ /* 0x000fe20000010000 */
[C---:B------:R-:W-:Y:S01]  /*1f7a0*/  FMUL.FTZ R159, R0.reuse, R159 ;  /* 0x0000009f009f7220 */ /* 0x040fe20000410000 */
[C---:B------:R-:W-:Y:S01]  /*1f7b0*/  FMUL.FTZ R168, R0.reuse, R161 ;  /* 0x000000a100a87220 */ /* 0x040fe20000410000 */
[----:B------:R-:W-:Y:S01]  /*1f7c0*/  FFMA.FTZ R160, R155, R48, R40 ;  /* 0x000000309ba07223 */ /* 0x000fe20000010028 */
[----:B------:R-:W-:Y:S01]  /*1f7d0*/  FMUL.FTZ R154, R0, R153 ;  /* 0x00000099009a7220 */ /* 0x000fe20000410000 */
[----:B------:R-:W-:Y:S01]  /*1f7e0*/  FFMA.FTZ R162, R159, R50, R42 ;  /* 0x000000329fa27223 */ /* 0x000fe2000001002a */
[----:B------:R-:W1:Y:S01]  /*1f7f0*/  LDC.64 R152, c[0x0][0x430] ;  /* 0x00010c00ff987b82 */ /* 0x000e620000000a00 */
[----:B------:R-:W-:Y:S01]  /*1f800*/  FFMA.FTZ R163, R168, R51, R43 ;  /* 0x00000033a8a37223 */ /* 0x000fe2000001002b */
[C---:B------:R-:W-:Y:S01]  /*1f810*/  FFMA.FTZ R161, R154.reuse, R49, R41 ;  /* 0x000000319aa17223 */ /* 0x040fe20000010029 */
[----:B------:R-:W-:Y:S01]  /*1f820*/  FFMA.FTZ R164, R155, R44, R20 ;  /* 0x0000002c9ba47223 */ /* 0x000fe20000010014 */
        /* <DEDUP_REMOVED lines=8> */
.L_x_12764:
[----:B------:R-:W-:Y:S05]  /*1f8b0*/  BSYNC.RECONVERGENT B0 ;  /* 0x0000000000007941 */ /* 0x000fea0003800200 */
.L_x_12763:
        /* <DEDUP_REMOVED lines=12> */
[----:B------:R-:W1:Y:S01]  /*1f980*/  LDC.64 R152, c[0x0][0x430] ;  /* 0x00010c00ff987b82 */ /* 0x000e620000000a00 */
        /* <DEDUP_REMOVED lines=12> */
.L_x_12766:
[----:B------:R-:W-:Y:S05]  /*1fa50*/  BSYNC.RECONVERGENT B0 ;  /* 0x0000000000007941 */ /* 0x000fea0003800200 */
.L_x_12765:
[----:B0-234-:R-:W0:Y:S01]  /*1fa60*/  LDC.64 R150, c[0x0][0x380] ;  /* 0x0000e000ff967b82 */ /* 0x01de220000000a00 */
[----:B------:R-:W-:Y:S01]  /*1fa70*/  UPLOP3.LUT UP1, UPT, UPT, UPT, UP1, 0x40, 0x4 ;  /* 0x000000000004789c */ /* 0x000fe20003f2e810 */
[----:B0-----:R-:W-:-:S04]  /*1fa80*/  IADD3 R134, PT, PT, R134, R150, RZ ;  /* 0x0000009686867210 */ /* 0x001fc80007ffe0ff */
[----:B------:R-:W-:-:S13]  /*1fa90*/  ISETP.GE.AND P0, PT, R134, R151, PT ;  /* 0x000000978600720c */ /* 0x000fda0003f06270 */
[----:B------:R-:W-:Y:S05]  /*1faa0*/  @!P0 BRA `(.L_x_12767) ;  /* 0xfffffe2400408947 */ /* 0x000fea000383ffff */
[----:B------:R-:W-:Y:S05]  /*1fab0*/  EXIT ;  /* 0x000000000000794d */ /* 0x000fea0003800000 */
.L_x_12768:
        /* <DEDUP_REMOVED lines=12> */
.L_x_13740:


//--------------------- .text._ZN10layer_norm31ln_parallel_residual_fwd_kernelINS_13Kernel_traitsIfffffjLj6144ELj1ELj1ELj8ELj16ENS_18Kernel_traits_baseILj6144EfffffjLj256EEEEELb1ELb0ELb1EEEvNS_9FwdParamsE --------------------------
	.section	.text._ZN10layer_norm31ln_parallel_residual_fwd_kernelINS_13Kernel_traitsIfffffjLj6144ELj1ELj1ELj8ELj16ENS_18Kernel_traits_baseILj6144EfffffjLj256EEEEELb1ELb0ELb1EEEvNS_9FwdParamsE,"ax",@progbits
	.align	128
        .global         _ZN10layer_norm31ln_parallel_residual_fwd_kernelINS_13Kernel_traitsIfffffjLj6144ELj1ELj1ELj8ELj16ENS_18Kernel_traits_baseILj6144EfffffjLj256EEEEELb1ELb0ELb1EEEvNS_9FwdParamsE
        .type           _ZN10layer_norm31ln_parallel_residual_fwd_kernelINS_13Kernel_traitsIfffffjLj6144ELj1ELj1ELj8ELj16ENS_18Kernel_traits_baseILj6144EfffffjLj256EEEEELb1ELb0ELb1EEEvNS_9FwdParamsE,@function
        .size           _ZN10layer_norm31ln_parallel_residual_fwd_kernelINS_13Kernel_traitsIfffffjLj6144ELj1ELj1ELj8ELj16ENS_18Kernel_traits_baseILj6144EfffffjLj256EEEEELb1ELb0ELb1EEEvNS_9FwdParamsE,(.L_x_13741 - _ZN10layer_norm31ln_parallel_residual_fwd_kernelINS_13Kernel_traitsIfffffjLj6144ELj1ELj1ELj8ELj16ENS_18Kernel_traits_baseILj6144EfffffjLj256EEEEELb1ELb0ELb1EEEvNS_9FwdParamsE)
        .other          _ZN10layer_norm31ln_parallel_residual_fwd_kernelINS_13Kernel_traitsIfffffjLj6144ELj1ELj1ELj8ELj16ENS_18Kernel_traits_baseILj6144EfffffjLj256EEEEELb1ELb0ELb1EEEvNS_9FwdParamsE,@"STO_CUDA_ENTRY STV_DEFAULT"
_ZN10layer_norm31ln_parallel_residual_fwd_kernelINS_13Kernel_traitsIfffffjLj6144ELj1ELj1ELj8ELj16ENS_18Kernel_traits_baseILj6144EfffffjLj256EEEEELb1ELb0ELb1EEEvNS_9FwdParamsE:
.text._ZN10layer_norm31ln_parallel_residual_fwd_kernelINS_13Kernel_traitsIfffffjLj6144ELj1ELj1ELj8ELj16ENS_18Kernel_traits_baseILj6144EfffffjLj256EEEEELb1ELb0ELb1EEEvNS_9FwdParamsE:
        /* <DEDUP_REMOVED lines=68> */
.L_x_12770:
        /* <DEDUP_REMOVED lines=25> */
.L_x_12769:
        /* <DEDUP_REMOVED lines=37> */
.L_x_12772:
        /* <DEDUP_REMOVED lines=36> */
.L_x_12771:
        /* <DEDUP_REMOVED lines=98> */
.L_x_13011:
        /* <DEDUP_REMOVED lines=35> */
.L_x_12775:
        /* <DEDUP_REMOVED lines=12> */
.L_x_12776:
        /* <DEDUP_REMOVED lines=61> */
.L_x_12774:
[----:B------:R-:W-:Y:S01]  /*1740*/  ISETP.NE.AND P0, PT, R112, 0x1, PT ;  /* 0x000000017000780c */ /* 0x000fe20003f05270 */
[----:B------:R-:W-:Y:S01]  /*1750*/  UMOV UR4, UR6 ;  /* 0x0000000600047c82 */ /* 0x000fe20008000000 */
        /* <DEDUP_REMOVED lines=14> */
.L_x_12778:
        /* <DEDUP_REMOVED lines=12> */
.L_x_12779:
        /* <DEDUP_REMOVED lines=61> */
.L_x_12777:
[----:B------:R-:W-:Y:S01]  /*1cd0*/  ISETP.NE.AND P0, PT, R113, 0x1, PT ;  /* 0x000000017100780c */ /* 0x000fe20003f05270 */
[----:B------:R-:W-:Y:S01]  /*1ce0*/  IMAD.MOV.U32 R112, RZ, RZ, 0x2 ;  /* 0x00000002ff707424 */ /* 0x000fe200078e00ff */
        /* <DEDUP_REMOVED lines=13> */
.L_x_12781:
        /* <DEDUP_REMOVED lines=12> */
.L_x_12782:
        /* <DEDUP_REMOVED lines=61> */
.L_x_12780:
        /* <DEDUP_REMOVED lines=15> */
.L_x_12784:
        /* <DEDUP_REMOVED lines=12> */
.L_x_12785:
        /* <DEDUP_REMOVED lines=61> */
.L_x_12783:
        /* <DEDUP_REMOVED lines=18> */
.L_x_12773:
        /* <DEDUP_REMOVED lines=15> */
.L_x_12788:
        /* <DEDUP_REMOVED lines=12> */
.L_x_12789:
        /* <DEDUP_REMOVED lines=61> */
.L_x_12787:
[----:B------:R-:W-:Y:S01]  /*2e70*/  ISETP.NE.AND P0, PT, R112, 0x1, PT ;  /* 0x000000017000780c */ /* 0x000fe20003f05270 */
[----:B------:R-:W-:Y:S01]  /*2e80*/  UMOV UR4, UR6 ;  /* 0x0000000600047c82 */ /* 0x000fe20008000000 */
[----:B------:R-:W-:Y:S01]  /*2e90*/  I2FP.F32.U32 R111, R111 ;  /* 0x0000006f006f7245 */ /* 0x000fe20000201000 */
[----:B------:R-:W-:Y:S01]  /*2ea0*/  UMOV UR5, UR7 ;  /* 0x0000000700057c82 */ /* 0x000fe20008000000 */
[----:B------:R-:W-:Y:S02]  /*2eb0*/  IMAD.MOV.U32 R113, RZ, RZ, 0x2 ;  /* 0x00000002ff717424 */ /* 0x000fe400078e00ff */
[----:B-----5:R-:W-:Y:S01]  /*2ec0*/  FMUL.FTZ R104, R104, UR5 ;  /* 0x0000000568687c20 */ /* 0x020fe20008410000 */
        /* <DEDUP_REMOVED lines=12> */
.L_x_12791:
        /* <DEDUP_REMOVED lines=12> */
.L_x_12792:
        /* <DEDUP_REMOVED lines=61> */
.L_x_12790:
        /* <DEDUP_REMOVED lines=14> */
.L_x_12794:
        /* <DEDUP_REMOVED lines=12> */
.L_x_12795:
        /* <DEDUP_REMOVED lines=61> */
.L_x_12793:
        /* <DEDUP_REMOVED lines=16> */
.L_x_12797:
        /* <DEDUP_REMOVED lines=12> */
.L_x_12798:
        /* <DEDUP_REMOVED lines=61> */
.L_x_12796:
        /* <DEDUP_REMOVED lines=14> */
.L_x_12800:
        /* <DEDUP_REMOVED lines=12> */
.L_x_12801:
        /* <DEDUP_REMOVED lines=61> */
.L_x_12799:
        /* <DEDUP_REMOVED lines=16> */
.L_x_12803:
        /* <DEDUP_REMOVED lines=12> */
.L_x_12804:
        /* <DEDUP_REMOVED lines=61> */
.L_x_12802:
        /* <DEDUP_REMOVED lines=14> */
.L_x_12806:
        /* <DEDUP_REMOVED lines=12> */
.L_x_12807:
        /* <DEDUP_REMOVED lines=61> */
.L_x_12805:
        /* <DEDUP_REMOVED lines=16> */
.L_x_12809:
        /* <DEDUP_REMOVED lines=12> */
.L_x_12810:
        /* <DEDUP_REMOVED lines=61> */
.L_x_12808:
        /* <DEDUP_REMOVED lines=9> */
[----:B------:R-:W-:Y:S01]  /*55b0*/  FSEL R112, R111, RZ, !P0 ;  /* 0x000000ff6f707208 */ /* 0x000fe20004000000 */
[----:B------:R-:W-:Y:S01]  /*55c0*/  FMUL.FTZ R111, R155, UR5 ;  /* 0x000000059b6f7c20 */ /* 0x000fe20008410000 */
[----:B------:R-:W-:-:S02]  /*55d0*/  FSETP.GTU.FTZ.AND P6, PT, R113, UR4, PT ;  /* 0x0000000471007c0b */ /* 0x000fc4000bfdc000 */
[----:B------:R-:W-:Y:S02]  /*55e0*/  SEL R144, RZ, 0x1, P0 ;  /* 0x00000001ff907807 */ /* 0x000fe40000000000 */
[----:B------:R-:W-:Y:S02]  /*55f0*/  FSETP.GTU.FTZ.AND P0, PT, R114, UR4, PT ;  /* 0x0000000472007c0b */ /* 0x000fe4000bf1c000 */
[----:B------:R-:W-:Y:S02]  /*5600*/  FSEL R106, R106, RZ, P4 ;  /* 0x000000ff6a6a7208 */ /* 0x000fe40002000000 */
[----:B------:R-:W-:Y:S02]  /*5610*/  FSEL R107, R107, RZ, !P6 ;  /* 0x000000ff6b6b7208 */ /* 0x000fe40007000000 */
[----:B------:R-:W-:Y:S02]  /*5620*/  FSEL R105, R105, RZ, P3 ;  /* 0x000000ff69697208 */ /* 0x000fe40001800000 */
        /* <DEDUP_REMOVED lines=13> */
.L_x_12786:
[----:B------:R-:W0:Y:S01]  /*5700*/  LDC.64 R128, c[0x0][0x3a8] ;  /* 0x0000ea00ff807b82 */ /* 0x000e220000000a00 */
[----:B------:R-:W-:Y:S02]  /*5710*/  ISETP.NE.U32.AND P0, PT, R108, RZ, PT ;  /* 0x000000ff6c00720c */ /* 0x000fe40003f05070 */
[----:B------:R-:W-:Y:S02]  /*5720*/  SEL R108, RZ, 0x1000000, !P5 ;  /* 0x01000000ff6c7807 */ /* 0x000fe40006800000 */
[----:B------:R-:W-:Y:S02]  /*5730*/  ISETP.NE.AND.EX P0, PT, R109, RZ, PT, P0 ;  /* 0x000000ff6d00720c */ /* 0x000fe40003f05300 */
[----:B------:R-:W-:Y:S01]  /*5740*/  SEL R109, RZ, 0x10000, !P4 ;  /* 0x00010000ff6d7807 */ /* 0x000fe20006000000 */
[----:B------:R-:W1:Y:S01]  /*5750*/  LDC.64 R122, c[0x0][0x3b0] ;  /* 0x0000ec00ff7a7b82 */ /* 0x000e620000000a00 */
[----:B------:R-:W-:Y:S02]  /*5760*/  SEL R111, RZ, 0x100, !P3 ;  /* 0x00000100ff6f7807 */ /* 0x000fe40005800000 */
[----:B------:R-:W-:-:S02]  /*5770*/  SEL R112, RZ, 0x1, !P2 ;  /* 0x00000001ff707807 */ /* 0x000fc40005000000 */
[----:B------:R-:W-:Y:S02]  /*5780*/  IADD3 R111, PT, PT, R111, R108, R109 ;  /* 0x0000006c6f6f7210 */ /* 0x000fe40007ffe06d */
[----:B------:R-:W-:Y:S01]  /*5790*/  IADD3 R143, PT, PT, R141, 0x100, RZ ;  /* 0x000001008d8f7810 */ /* 0x000fe20007ffe0ff */
[----:B------:R-:W2:Y:S02]  /*57a0*/  @P1 LDC.64 R118, c[0x0][0x3a0] ;  /* 0x0000e800ff761b82 */ /* 0x000ea40000000a00 */
[----:B------:R-:W-:Y:S02]  /*57b0*/  IMAD.IADD R111, R111, 0x1, R112 ;  /* 0x000000016f6f7824 */ /* 0x000fe400078e0270 */
        /* <DEDUP_REMOVED lines=13> */
[----:B------:R-:W-:-:S04]  /*5890*/  LOP3.LUT R112, R112, 0xff0000, RZ, 0xc0, !PT ;  /* 0x00ff000070707812 */ /* 0x000fc800078ec0ff */
[----:B------:R-:W-:Y:S02]  /*58a0*/  LEA R111, R111, R112, 0x18 ;  /* 0x000000706f6f7211 */ /* 0x000fe400078ec0ff */
[----:B------:R-:W-:-:S03]  /*58b0*/  LOP3.LUT R112, R142, 0xff, RZ, 0xc0, !PT ;  /* 0x000000ff8e707812 */ /* 0x000fc600078ec0ff */
[----:B------:R-:W-:-:S04]  /*58c0*/  IMAD R111, R124, 0x100, R111 ;  /* 0x000001007c6f7824 */ /* 0x000fc800078e026f */
[----:B------:R-:W-:Y:S02]  /*58d0*/  IMAD.IADD R111, R111, 0x1, R112 ;  /* 0x000000016f6f7824 */ /* 0x000fe400078e0270 */
[----:B0-----:R-:W-:-:S05]  /*58e0*/  IMAD.WIDE.U32 R108, R141, 0x4, R108 ;  /* 0x000000048d6c7825 */ /* 0x001fca00078e006c */
[----:B------:R0:W-:Y:S02]  /*58f0*/  STG.E desc[UR8][R108.64], R111 ;  /* 0x0000006f6c007986 */ /* 0x0001e4000c101908 */
.L_x_12811:
[----:B------:R1:W5:Y:S04]  /*5900*/  @P0 LDG.E.128 R152, desc[UR8][R116.64] ;  /* 0x0000000874980981 */ /* 0x000368000c1e1d00 */
[----:B------:R1:W5:Y:S04]  /*5910*/  @P1 LDG.E.128 R4, desc[UR8][R118.64] ;  /* 0x0000000876041981 */ /* 0x000368000c1e1d00 */
[----:B------:R-:W5:Y:S01]  /*5920*/  LDG.E.128 R112, desc[UR8][R114.64] ;  /* 0x0000000872707981 */ /* 0x000f62000c1e1d00 */
[----:B------:R-:W-:Y:S05]  /*5930*/  @!P0 BRA `(.L_x_12812) ;  /* 0x0000002c00888947 */ /* 0x000fea0003800000 */
[----:B------:R-:W-:Y:S01]  /*5940*/  ISETP.NE.AND P2, PT, R125, 0x1, PT ;  /* 0x000000017d00780c */ /* 0x000fe20003f45270 */
[----:B0-----:R-:W-:Y:S02]  /*5950*/  HFMA2 R111, -RZ, RZ, 0, 1.1920928955078125e-07 ;  /* 0x00000002ff6f7431 */ /* 0x001fe400000001ff */
[----:B------:R-:W-:Y:S02]  /*5960*/  IMAD.MOV.U32 R108, RZ, RZ, R140 ;  /* 0x000000ffff6c7224 */ /* 0x000fe400078e008c */
[----:B-1----:R-:W-:-:S08]  /*5970*/  IMAD.MOV.U32 R116, RZ, RZ, R110 ;  /* 0x000000ffff747224 */ /* 0x002fd000078e006e */
        /* <DEDUP_REMOVED lines=11> */
.L_x_12814:
        /* <DEDUP_REMOVED lines=12> */
.L_x_12815:
        /* <DEDUP_REMOVED lines=61> */
.L_x_12813:
        /* <DEDUP_REMOVED lines=16> */
.L_x_12817:
        /* <DEDUP_REMOVED lines=12> */
.L_x_12818:
        /* <DEDUP_REMOVED lines=55> */
[----:B------:R-:W-:Y:S01]  /*63f0*/  HFMA2 R117, -RZ, RZ, 0, 0 ;  /* 0x00000000ff757431 */ /* 0x000fe200000001ff */
[----:B------:R-:W-:Y:S02]  /*6400*/  LOP3.LUT R137, R137, R110, R125, 0x96, !PT ;  /* 0x0000006e89897212 */ /* 0x000fe400078e967d */
[----:B------:R-:W-:Y:S02]  /*6410*/  MOV R140, R124 ;  /* 0x0000007c008c7202 */ /* 0x000fe40000000f00 */
[----:B------:R-:W-:Y:S01]  /*6420*/  LOP3.LUT R138, R109, R108, R119, 0x96, !PT ;  /* 0x0000006c6d8a7212 */ /* 0x000fe200078e9677 */
[----:B------:R-:W-:Y:S02]  /*6430*/  IMAD.MOV.U32 R108, RZ, RZ, R116 ;  /* 0x000000ffff6c7224 */ /* 0x000fe400078e0074 */
[----:B------:R-:W-:-:S07]  /*6440*/  IMAD.MOV.U32 R116, RZ, RZ, R118 ;  /* 0x000000ffff747224 */ /* 0x000fce00078e0076 */
.L_x_12816:
        /* <DEDUP_REMOVED lines=14> */
.L_x_12820:
        /* <DEDUP_REMOVED lines=12> */
.L_x_12821:
        /* <DEDUP_REMOVED lines=61> */
.L_x_12819:
        /* <DEDUP_REMOVED lines=16> */
.L_x_12823:
        /* <DEDUP_REMOVED lines=12> */
.L_x_12824:
        /* <DEDUP_REMOVED lines=61> */
.L_x_12822:
        /* <DEDUP_REMOVED lines=14> */
.L_x_12826:
        /* <DEDUP_REMOVED lines=12> */
.L_x_12827:
        /* <DEDUP_REMOVED lines=61> */
.L_x_12825:
        /* <DEDUP_REMOVED lines=16> */
.L_x_12829:
        /* <DEDUP_REMOVED lines=12> */
.L_x_12830:
        /* <DEDUP_REMOVED lines=61> */
.L_x_12828:
        /* <DEDUP_REMOVED lines=14> */
.L_x_12832:
        /* <DEDUP_REMOVED lines=12> */
.L_x_12833:
        /* <DEDUP_REMOVED lines=61> */
.L_x_12831:
[----:B------:R-:W-:Y:S01]  /*7fc0*/  ISETP.NE.AND P6, PT, R118, 0x1, PT ;  /* 0x000000017600780c */ /* 0x000fe20003fc5270 */
[----:B------:R-:W-:Y:S01]  /*7fd0*/  IMAD.MOV.U32 R132, RZ, RZ, 0x2 ;  /* 0x00000002ff847424 */ /* 0x000fe200078e00ff */
[----:B------:R-:W-:Y:S01]  /*7fe0*/  I2FP.F32.U32 R111, R117 ;  /* 0x00000075006f7245 */ /* 0x000fe20000201000 */
[----:B------:R-:W-:-:S04]  /*7ff0*/  FMUL.FTZ R117, R115, UR5 ;  /* 0x0000000573757c20 */ /* 0x000fc80008410000 */
        /* <DEDUP_REMOVED lines=12> */
.L_x_12835:
        /* <DEDUP_REMOVED lines=14> */
.L_x_12836:
        /* <DEDUP_REMOVED lines=61> */
.L_x_12834:
[----:B------:R-:W-:Y:S01]  /*8570*/  FMUL.FTZ R115, R152, UR5 ;  /* 0x0000000598737c20 */ /* 0x000fe20008410000 */
[----:B------:R-:W-:Y:S01]  /*8580*/  FSETP.GTU.FTZ.AND P6, PT, R108, UR4, PT ;  /* 0x000000046c007c0b */ /* 0x000fe2000bfdc000 */
[----:B------:R-:W-:Y:S01]  /*8590*/  FMUL.FTZ R108, R153, UR5 ;  /* 0x00000005996c7c20 */ /* 0x000fe20008410000 */
[----:B------:R-:W-:Y:S02]  /*85a0*/  FSEL R114, R114, RZ, P4 ;  /* 0x000000ff72727208 */ /* 0x000fe40002000000 */
[----:B------:R-:W-:Y:S02]  /*85b0*/  FSEL R115, R115, RZ, !P6 ;  /* 0x000000ff73737208 */ /* 0x000fe40007000000 */
[----:B------:R-:W-:Y:S02]  /*85c0*/  SEL R142, RZ, 0x1, P6 ;  /* 0x00000001ff8e7807 */ /* 0x000fe40003000000 */
[----:B------:R-:W-:Y:S02]  /*85d0*/  FSETP.GTU.FTZ.AND P6, PT, R109, UR4, PT ;  /* 0x000000046d007c0b */ /* 0x000fe4000bfdc000 */
[----:B------:R-:W-:Y:S01]  /*85e0*/  I2FP.F32.U32 R109, R111 ;  /* 0x0000006f006d7245 */ /* 0x000fe20000201000 */
[----:B------:R-:W-:Y:S01]  /*85f0*/  FMUL.FTZ R111, R154, UR5 ;  /* 0x000000059a6f7c20 */ /* 0x000fe20008410000 */
[----:B------:R-:W-:-:S02]  /*8600*/  FSEL R108, R108, RZ, !P6 ;  /* 0x000000ff6c6c7208 */ /* 0x000fc40007000000 */
[----:B------:R-:W-:Y:S02]  /*8610*/  SEL R144, RZ, 0x1, P6 ;  /* 0x00000001ff907807 */ /* 0x000fe40003000000 */
[----:B------:R-:W-:Y:S01]  /*8620*/  FSETP.GTU.FTZ.AND P6, PT, R110, UR4, PT ;  /* 0x000000046e007c0b */ /* 0x000fe2000bfdc000 */
[----:B------:R-:W-:Y:S01]  /*8630*/  FFMA.FTZ R110, R109, R0, 1.1641532182693481445e-10 ;  /* 0x2f0000006d6e7423 */ /* 0x000fe20000010000 */
[----:B------:R-:W-:Y:S02]  /*8640*/  FSEL R113, R113, RZ, P3 ;  /* 0x000000ff71717208 */ /* 0x000fe40001800000 */
[----:B------:R-:W-:Y:S01]  /*8650*/  FSEL R109, R111, RZ, !P6 ;  /* 0x000000ff6f6d7208 */ /* 0x000fe20007000000 */
[----:B------:R-:W-:Y:S01]  /*8660*/  FMUL.FTZ R111, R155, UR5 ;  /* 0x000000059b6f7c20 */ /* 0x000fe20008410000 */
[----:B------:R-:W-:Y:S02]  /*8670*/  SEL R145, RZ, 0x1, P6 ;  /* 0x00000001ff917807 */ /* 0x000fe40003000000 */
        /* <DEDUP_REMOVED lines=9> */
[----:B------:R-:W-:-:S02]  /*8710*/  @P1 FADD.FTZ R109, R5, R109 ;  /* 0x0000006d056d1221 */ /* 0x000fc40000010000 */
[----:B------:R-:W-:Y:S01]  /*8720*/  FADD.FTZ R111, R111, R118 ;  /* 0x000000766f6f7221 */ /* 0x000fe20000010000 */
[----:B------:R-:W-:-:S03]  /*8730*/  @P1 FADD.FTZ R108, R4, R108 ;  /* 0x0000006c046c1221 */ /* 0x000fc60000010000 */
[----:B------:R-:W-:Y:S01]  /*8740*/  @P1 FADD.FTZ R111, R7, R111 ;  /* 0x0000006f076f1221 */ /* 0x000fe20000010000 */
[----:B------:R-:W-:Y:S06]  /*8750*/  BRA `(.L_x_12837) ;  /* 0x0000001400c07947 */ /* 0x000fec0003800000 */
.L_x_12812:
[----:B------:R-:W-:Y:S01]  /*8760*/  ISETP.NE.AND P2, PT, R125, 0x1, PT ;  /* 0x000000017d00780c */ /* 0x000fe20003f45270 */
[----:B0-----:R-:W-:Y:S01]  /*8770*/  IMAD.MOV.U32 R111, RZ, RZ, 0x2 ;  /* 0x00000002ff6f7424 */ /* 0x001fe200078e00ff */
[----:B-1----:R-:W-:Y:S01]  /*8780*/  MOV R116, R110 ;  /* 0x0000006e00747202 */ /* 0x002fe20000000f00 */
        /* <DEDUP_REMOVED lines=12> */
.L_x_12839:
        /* <DEDUP_REMOVED lines=12> */
.L_x_12840:
        /* <DEDUP_REMOVED lines=61> */
.L_x_12838:
        /* <DEDUP_REMOVED lines=15> */
.L_x_12842:
        /* <DEDUP_REMOVED lines=12> */
.L_x_12843:
        /* <DEDUP_REMOVED lines=61> */
.L_x_12841:
        /* <DEDUP_REMOVED lines=15> */
.L_x_12845:
        /* <DEDUP_REMOVED lines=12> */
.L_x_12846:
        /* <DEDUP_REMOVED lines=53> */
[----:B------:R-:W-:Y:S02]  /*9760*/  HFMA2 R111, -RZ, RZ, 0, 0 ;  /* 0x00000000ff6f7431 */ /* 0x000fe400000001ff */
[----:B------:R-:W-:-:S04]  /*9770*/  IMAD.WIDE.U32 R124, R119, -0x326172a9, RZ ;  /* 0xcd9e8d57777c7825 */ /* 0x000fc800078e00ff */
[----:B------:R-:W-:Y:S01]  /*9780*/  IMAD.WIDE.U32 R118, R117, -0x2daee0ad, RZ ;  /* 0xd2511f5375767825 */ /* 0x000fe200078e00ff */
[----:B------:R-:W-:Y:S02]  /*9790*/  LOP3.LUT R137, R137, R110, R125, 0x96, !PT ;  /* 0x0000006e89897212 */ /* 0x000fe400078e967d */
[----:B------:R-:W-:Y:S02]  /*97a0*/  MOV R140, R124 ;  /* 0x0000007c008c7202 */ /* 0x000fe40000000f00 */
[----:B------:R-:W-:Y:S01]  /*97b0*/  LOP3.LUT R138, R109, R108, R119, 0x96, !PT ;  /* 0x0000006c6d8a7212 */ /* 0x000fe200078e9677 */
[----:B------:R-:W-:Y:S02]  /*97c0*/  IMAD.MOV.U32 R108, RZ, RZ, R116 ;  /* 0x000000ffff6c7224 */ /* 0x000fe400078e0074 */
[----:B------:R-:W-:-:S07]  /*97d0*/  IMAD.MOV.U32 R116, RZ, RZ, R118 ;  /* 0x000000ffff747224 */ /* 0x000fce00078e0076 */
.L_x_12844:
        /* <DEDUP_REMOVED lines=15> */
.L_x_12848:
        /* <DEDUP_REMOVED lines=12> */
.L_x_12849:
        /* <DEDUP_REMOVED lines=57> */
[----:B------:R-:W-:Y:S01]  /*9d20*/  IMAD.MOV.U32 R140, RZ, RZ, R124 ;  /* 0x000000ffff8c7224 */ /* 0x000fe200078e007c */
[----:B------:R-:W-:Y:S02]  /*9d30*/  LOP3.LUT R138, R109, R108, R119, 0x96, !PT ;  /* 0x0000006c6d8a7212 */ /* 0x000fe400078e9677 */
[----:B------:R-:W-:Y:S01]  /*9d40*/  MOV R108, R116 ;  /* 0x00000074006c7202 */ /* 0x000fe20000000f00 */
[----:B------:R-:W-:-:S07]  /*9d50*/  IMAD.MOV.U32 R116, RZ, RZ, R118 ;  /* 0x000000ffff747224 */ /* 0x000fce00078e0076 */
.L_x_12847:
        /* <DEDUP_REMOVED lines=16> */
.L_x_12837:
[----:B------:R-:W-:Y:S01]  /*9e60*/  SEL R112, RZ, 0x1000000, !P5 ;  /* 0x01000000ff707807 */ /* 0x000fe20006800000 */
[----:B------:R-:W0:Y:S01]  /*9e70*/  @P0 LDC.64 R124, c[0x0][0x398] ;  /* 0x0000e600ff7c0b82 */ /* 0x000e220000000a00 */
[----:B------:R-:W-:Y:S02]  /*9e80*/  SEL R113, RZ, 0x10000, !P4 ;  /* 0x00010000ff717807 */ /* 0x000fe40006000000 */
[----:B------:R-:W-:Y:S02]  /*9e90*/  SEL R114, RZ, 0x100, !P3 ;  /* 0x00000100ff727807 */ /* 0x000fe40005800000 */
[----:B------:R-:W-:Y:S02]  /*9ea0*/  SEL R115, RZ, 0x1, !P2 ;  /* 0x00000001ff737807 */ /* 0x000fe40005000000 */
[----:B------:R-:W-:Y:S01]  /*9eb0*/  IADD3 R114, PT, PT, R114, R112, R113 ;  /* 0x0000007072727210 */ /* 0x000fe20007ffe071 */
[----:B------:R-:W-:Y:S01]  /*9ec0*/  IMAD.WIDE.U32 R112, R143, 0x10, R128 ;  /* 0x000000108f707825 */ /* 0x000fe200078e0080 */
[----:B------:R-:W1:Y:S01]  /*9ed0*/  @P1 LDC.64 R126, c[0x0][0x3a0] ;  /* 0x0000e800ff7e1b82 */ /* 0x000e620000000a00 */
[----:B------:R-:W-:-:S02]  /*9ee0*/  IADD3 R147, PT, PT, R141, 0x200, RZ ;  /* 0x000002008d937810 */ /* 0x000fc40007ffe0ff */
[----:B------:R-:W-:Y:S01]  /*9ef0*/  IMAD.IADD R117, R114, 0x1, R115 ;  /* 0x0000000172757824 */ /* 0x000fe200078e0273 */
[----:B------:R2:W-:Y:S01]  /*9f00*/  STG.E.128 desc[UR8][R112.64], R108 ;  /* 0x0000006c70007986 */ /* 0x0005e2000c101d08 */
[----:B------:R-:W-:-:S04]  /*9f10*/  IMAD.WIDE.U32 R114, R143, 0x4, R122 ;  /* 0x000000048f727825 */ /* 0x000fc800078e007a */
[C---:B------:R-:W-:Y:S01]  /*9f20*/  IMAD.WIDE.U32 R118, R147.reuse, 0x10, R120 ;  /* 0x0000001093767825 */ /* 0x040fe200078e0078 */
[----:B------:R2:W-:Y:S03]  /*9f30*/  STG.E desc[UR8][R114.64], R117 ;  /* 0x0000007572007986 */ /* 0x0005e6000c101908 */
        /* <DEDUP_REMOVED lines=14> */
.L_x_12850:
[----:B------:R1:W5:Y:S04]  /*a020*/  @P0 LDG.E.128 R152, desc[UR8][R124.64] ;  /* 0x000000087c980981 */ /* 0x000368000c1e1d00 */
[----:B------:R1:W5:Y:S04]  /*a030*/  @P1 LDG.E.128 R4, desc[UR8][R126.64] ;  /* 0x000000087e041981 */ /* 0x000368000c1e1d00 */
[----:B0-----:R1:W5:Y:S01]  /*a040*/  LDG.E.128 R112, desc[UR8][R118.64] ;  /* 0x0000000876707981 */ /* 0x001362000c1e1d00 */
[----:B------:R-:W-:Y:S05]  /*a050*/  @!P0 BRA `(.L_x_12851) ;  /* 0x0000002c00888947 */ /* 0x000fea0003800000 */
        /* <DEDUP_REMOVED lines=15> */
.L_x_12853:
        /* <DEDUP_REMOVED lines=12> */
.L_x_12854:
        /* <DEDUP_REMOVED lines=61> */
.L_x_12852:
[----:B------:R-:W-:Y:S01]  /*a5e0*/  ISETP.NE.AND P3, PT, R119, 0x1, PT ;  /* 0x000000017700780c */ /* 0x000fe20003f65270 */
[----:B-----5:R-:W-:Y:S01]  /*a5f0*/  FMUL.FTZ R112, R112, UR5 ;  /* 0x0000000570707c20 */ /* 0x020fe20008410000 */
        /* <DEDUP_REMOVED lines=14> */
.L_x_12856:
        /* <DEDUP_REMOVED lines=12> */
.L_x_12857:
        /* <DEDUP_REMOVED lines=61> */
.L_x_12855:
        /* <DEDUP_REMOVED lines=14> */
.L_x_12859:
        /* <DEDUP_REMOVED lines=12> */
.L_x_12860:
        /* <DEDUP_REMOVED lines=61> */
.L_x_12858:
        /* <DEDUP_REMOVED lines=16> */
.L_x_12862:
        /* <DEDUP_REMOVED lines=12> */
.L_x_12863:
        /* <DEDUP_REMOVED lines=61> */
.L_x_12861:
        /* <DEDUP_REMOVED lines=14> */
.L_x_12865:
        /* <DEDUP_REMOVED lines=12> */
.L_x_12866:
        /* <DEDUP_REMOVED lines=61> */
.L_x_12864:
        /* <DEDUP_REMOVED lines=16> */
.L_x_12868:
        /* <DEDUP_REMOVED lines=12> */
.L_x_12869:
        /* <DEDUP_REMOVED lines=61> */
.L_x_12867:
        /* <DEDUP_REMOVED lines=14> */
.L_x_12871:
        /* <DEDUP_REMOVED lines=12> */
.L_x_12872:
[----:B------:R-:W-:Y:S01]  /*c310*/  IMAD.WIDE.U32 R126, R156, -0x326172a9, RZ ;  /* 0xcd9e8d579c7e7825 */ /* 0x000fe200078e00ff */
[----:B------:R-:W-:Y:S02]  /*c320*/  LOP3.LUT R134, R139, R125, R3, 0x96, !PT ;  /* 0x0000007d8b867212 */ /* 0x000fe400078e9603 */
[C---:B------:R-:W-:Y:S02]  /*c330*/  IADD3 R125, PT, PT, R2.reuse, -0x61c88647, RZ ;  /* 0x9e3779b9027d7810 */ /* 0x040fe40007ffe0ff */
        /* <DEDUP_REMOVED lines=58> */
.L_x_12870:
        /* <DEDUP_REMOVED lines=16> */
.L_x_12874:
        /* <DEDUP_REMOVED lines=14> */
.L_x_12875:
        /* <DEDUP_REMOVED lines=61> */
.L_x_12873:
        /* <DEDUP_REMOVED lines=31> */
.L_x_12851:
        /* <DEDUP_REMOVED lines=15> */
.L_x_12878:
        /* <DEDUP_REMOVED lines=12> */
.L_x_12879:
        /* <DEDUP_REMOVED lines=61> */
.L_x_12877:
        /* <DEDUP_REMOVED lines=15> */
.L_x_12881:
        /* <DEDUP_REMOVED lines=12> */
.L_x_12882:
        /* <DEDUP_REMOVED lines=61> */
.L_x_12880:
        /* <DEDUP_REMOVED lines=15> */
.L_x_12884:
        /* <DEDUP_REMOVED lines=12> */
.L_x_12885:
        /* <DEDUP_REMOVED lines=55> */
[----:B------:R-:W-:Y:S01]  /*dea0*/  HFMA2 R119, -RZ, RZ, 0, 0 ;  /* 0x00000000ff777431 */ /* 0x000fe200000001ff */
[----:B------:R-:W-:Y:S01]  /*deb0*/  LOP3.LUT R137, R137, R124, R133, 0x96, !PT ;  /* 0x0000007c89897212 */ /* 0x000fe200078e9685 */
[----:B------:R-:W-:Y:S01]  /*dec0*/  IMAD.MOV.U32 R140, RZ, RZ, R132 ;  /* 0x000000ffff8c7224 */ /* 0x000fe200078e0084 */
[----:B------:R-:W-:Y:S02]  /*ded0*/  LOP3.LUT R138, R117, R116, R127, 0x96, !PT ;  /* 0x00000074758a7212 */ /* 0x000fe400078e967f */
[----:B------:R-:W-:Y:S01]  /*dee0*/  MOV R116, R118 ;  /* 0x0000007600747202 */ /* 0x000fe20000000f00 */
[----:B------:R-:W-:-:S07]  /*def0*/  IMAD.MOV.U32 R118, RZ, RZ, R126 ;  /* 0x000000ffff767224 */ /* 0x000fce00078e007e */
.L_x_12883:
        /* <DEDUP_REMOVED lines=15> */
.L_x_12887:
        /* <DEDUP_REMOVED lines=12> */
.L_x_12888:
        /* <DEDUP_REMOVED lines=61> */
.L_x_12886:
        /* <DEDUP_REMOVED lines=16> */
.L_x_12876:
[----:B------:R-:W-:Y:S01]  /*e580*/  SEL R116, RZ, 0x1000000, !P5 ;  /* 0x01000000ff747807 */ /* 0x000fe20006800000 */
[----:B------:R-:W0:Y:S01]  /*e590*/  @P0 LDC.64 R132, c[0x0][0x398] ;  /* 0x0000e600ff840b82 */ /* 0x000e220000000a00 */
[----:B------:R-:W-:Y:S01]  /*e5a0*/  SEL R117, RZ, 0x10000, !P4 ;  /* 0x00010000ff757807 */ /* 0x000fe20006000000 */
[----:B------:R-:W-:Y:S01]  /*e5b0*/  VIADD R149, R141, 0x300 ;  /* 0x000003008d957836 */ /* 0x000fe20000000000 */
[----:B------:R-:W-:Y:S02]  /*e5c0*/  SEL R119, RZ, 0x100, !P3 ;  /* 0x00000100ff777807 */ /* 0x000fe40005800000 */
[----:B------:R-:W-:Y:S01]  /*e5d0*/  SEL R124, RZ, 0x1, !P2 ;  /* 0x00000001ff7c7807 */ /* 0x000fe20005000000 */
[----:B------:R-:W-:Y:S01]  /*e5e0*/  IMAD.WIDE.U32 R126, R149, 0x10, R120 ;  /* 0x00000010957e7825 */ /* 0x000fe200078e0078 */
[----:B------:R-:W-:Y:S01]  /*e5f0*/  IADD3 R119, PT, PT, R119, R116, R117 ;  /* 0x0000007477777210 */ /* 0x000fe20007ffe075 */
[----:B------:R-:W1:Y:S02]  /*e600*/  @P1 LDC.64 R134, c[0x0][0x3a0] ;  /* 0x0000e800ff861b82 */ /* 0x000e640000000a00 */
[----:B------:R-:W-:Y:S01]  /*e610*/  IMAD.WIDE.U32 R116, R147, 0x10, R128 ;  /* 0x0000001093747825 */ /* 0x000fe200078e0080 */
[----:B------:R-:W-:-:S03]  /*e620*/  IADD3 R119, PT, PT, R119, R124, RZ ;  /* 0x0000007c77777210 */ /* 0x000fc60007ffe0ff */
[----:B------:R-:W-:Y:S01]  /*e630*/  IMAD.WIDE.U32 R124, R147, 0x4, R122 ;  /* 0x00000004937c7825 */ /* 0x000fe200078e007a */
[----:B------:R2:W-:Y:S04]  /*e640*/  STG.E.128 desc[UR8][R116.64], R112 ;  /* 0x0000007074007986 */ /* 0x0005e8000c101d08 */
[----:B------:R2:W-:Y:S01]  /*e650*/  STG.E desc[UR8][R124.64], R119 ;  /* 0x000000777c007986 */ /* 0x0005e2000c101908 */
[----:B0-----:R-:W-:-:S04]  /*e660*/  @P0 IMAD.WIDE.U32 R132, R149, 0x10, R132 ;  /* 0x0000001095840825 */ /* 0x001fc800078e0084 */
[----:B-1----:R-:W-:Y:S01]  /*e670*/  @P1 IMAD.WIDE.U32 R134, R149, 0x10, R134 ;  /* 0x0000001095861825 */ /* 0x002fe200078e0086 */
[----:B--2---:R-:W-:Y:S06]  /*e680*/  @!P0 BRA `(.L_x_12889) ;  /* 0x00000000002c8947 */ /* 0x004fec0003800000 */
[----:B------:R-:W0:Y:S01]  /*e690*/  LDC.64 R116, c[0x0][0x3b8] ;  /* 0x0000ee00ff747b82 */ /* 0x000e220000000a00 */
        /* <DEDUP_REMOVED lines=10> */
.L_x_12889:
[----:B------:R1:W5:Y:S04]  /*e740*/  @P0 LDG.E.128 R152, desc[UR8][R132.64] ;  /* 0x0000000884980981 */ /* 0x000368000c1e1d00 */
[----:B------:R1:W5:Y:S04]  /*e750*/  @P1 LDG.E.128 R4, desc[UR8][R134.64] ;  /* 0x0000000886041981 */ /* 0x000368000c1e1d00 */
[----:B------:R-:W5:Y:S01]  /*e760*/  LDG.E.128 R124, desc[UR8][R126.64] ;  /* 0x000000087e7c7981 */ /* 0x000f62000c1e1d00 */
[----:B------:R-:W-:Y:S05]  /*e770*/  @!P0 BRA `(.L_x_12890) ;  /* 0x0000002c00888947 */ /* 0x000fea0003800000 */
[----:B------:R-:W-:Y:S01]  /*e780*/  ISETP.NE.AND P2, PT, R148, 0x1, PT ;  /* 0x000000019400780c */ /* 0x000fe20003f45270 */
[----:B0-----:R-:W-:Y:S02]  /*e790*/  HFMA2 R119, -RZ, RZ, 0, 1.1920928955078125e-07 ;  /* 0x00000002ff777431 */ /* 0x001fe400000001ff */
[----:B------:R-:W-:Y:S01]  /*e7a0*/  IMAD.MOV.U32 R116, RZ, RZ, R140 ;  /* 0x000000ffff747224 */ /* 0x000fe200078e008c */
[----:B-1----:R-:W-:-:S09]  /*e7b0*/  MOV R132, R118 ;  /* 0x0000007600847202 */ /* 0x002fd20000000f00 */
        /* <DEDUP_REMOVED lines=11> */
.L_x_12892:
        /* <DEDUP_REMOVED lines=12> */
.L_x_12893:
        /* <DEDUP_REMOVED lines=61> */
.L_x_12891:
        /* <DEDUP_REMOVED lines=16> */
.L_x_12895:
        /* <DEDUP_REMOVED lines=12> */
.L_x_12896:
        /* <DEDUP_REMOVED lines=61> */
.L_x_12894:
        /* <DEDUP_REMOVED lines=14> */
.L_x_12898:
        /* <DEDUP_REMOVED lines=12> */
.L_x_12899:
        /* <DEDUP_REMOVED lines=61> */
.L_x_12897:
        /* <DEDUP_REMOVED lines=16> */
.L_x_12901:
        /* <DEDUP_REMOVED lines=12> */
.L_x_12902:
        /* <DEDUP_REMOVED lines=61> */
.L_x_12900:
        /* <DEDUP_REMOVED lines=14> */
.L_x_12904:
        /* <DEDUP_REMOVED lines=12> */
.L_x_12905:
        /* <DEDUP_REMOVED lines=61> */
.L_x_12903:
        /* <DEDUP_REMOVED lines=16> */
.L_x_12907:
        /* <DEDUP_REMOVED lines=12> */
.L_x_12908:
        /* <DEDUP_REMOVED lines=61> */
.L_x_12906:
        /* <DEDUP_REMOVED lines=14> */
.L_x_12910:
        /* <DEDUP_REMOVED lines=12> */
.L_x_12911:
        /* <DEDUP_REMOVED lines=53> */
[----:B------:R-:W-:Y:S01]  /*10d80*/  IMAD.MOV.U32 R133, RZ, RZ, R132 ;  /* 0x000000ffff857224 */ /* 0x000fe200078e0084 */
[----:B------:R-:W-:Y:S01]  /*10d90*/  LOP3.LUT R137, R137, R144, R151, 0x96, !PT ;  /* 0x0000009089897212 */ /* 0x000fe200078e9697 */
[----:B------:R-:W-:Y:S01]  /*10da0*/  IMAD.WIDE.U32 R144, R119, -0x2daee0ad, RZ ;  /* 0xd2511f5377907825 */ /* 0x000fe200078e00ff */
[----:B------:R-:W-:-:S03]  /*10db0*/  MOV R140, R150 ;  /* 0x00000096008c7202 */ /* 0x000fc60000000f00 */
[----:B------:R-:W-:Y:S01]  /*10dc0*/  VIADD R119, R3, 0x96a522ad ;  /* 0x96a522ad03777836 */ /* 0x000fe20000000000 */
[----:B------:R-:W-:-:S04]  /*10dd0*/  MOV R132, R144 ;  /* 0x0000009000847202 */ /* 0x000fc80000000f00 */
[----:B------:R-:W-:Y:S01]  /*10de0*/  LOP3.LUT R138, R119, R134, R145, 0x96, !PT ;  /* 0x00000086778a7212 */ /* 0x000fe200078e9691 */
[----:B------:R-:W-:-:S07]  /*10df0*/  IMAD.MOV.U32 R134, RZ, RZ, RZ ;  /* 0x000000ffff867224 */ /* 0x000fce00078e00ff */
.L_x_12909:
[----:B------:R-:W-:Y:S01]  /*10e00*/  ISETP.NE.AND P6, PT, R134, 0x1, PT ;  /* 0x000000018600780c */ /* 0x000fe20003fc5270 */
[----:B------:R-:W-:Y:S01]  /*10e10*/  HFMA2 R148, -RZ, RZ, 0, 1.1920928955078125e-07 ;  /* 0x00000002ff947431 */ /* 0x000fe200000001ff */
[----:B------:R-:W-:Y:S01]  /*10e20*/  I2FP.F32.U32 R119, R133 ;  /* 0x0000008500777245 */ /* 0x000fe20000201000 */
[----:B------:R-:W-:-:S04]  /*10e30*/  FMUL.FTZ R133, R127, UR5 ;  /* 0x000000057f857c20 */ /* 0x000fc80008410000 */
        /* <DEDUP_REMOVED lines=12> */
.L_x_12913:
        /* <DEDUP_REMOVED lines=14> */
.L_x_12914:
        /* <DEDUP_REMOVED lines=61> */
.L_x_12912:
        /* <DEDUP_REMOVED lines=31> */
.L_x_12890:
[----:B------:R-:W-:Y:S01]  /*115a0*/  ISETP.NE.AND P2, PT, R148, 0x1, PT ;  /* 0x000000019400780c */ /* 0x000fe20003f45270 */
[----:B0-----:R-:W-:Y:S01]  /*115b0*/  IMAD.MOV.U32 R119, RZ, RZ, 0x2 ;  /* 0x00000002ff777424 */ /* 0x001fe200078e00ff */
[----:B------:R-:W-:Y:S01]  /*115c0*/  MOV R116, R140 ;  /* 0x0000008c00747202 */ /* 0x000fe20000000f00 */
[----:B-1----:R-:W-:-:S10]  /*115d0*/  IMAD.MOV.U32 R132, RZ, RZ, R118 ;  /* 0x000000ffff847224 */ /* 0x002fd400078e0076 */
        /* <DEDUP_REMOVED lines=11> */
.L_x_12917:
        /* <DEDUP_REMOVED lines=12> */
.L_x_12918:
        /* <DEDUP_REMOVED lines=56> */
[----:B------:R-:W-:-:S03]  /*11ad0*/  IADD3 R117, PT, PT, R3, -0x695add53, RZ ;  /* 0x96a522ad03757810 */ /* 0x000fc60007ffe0ff */
[----:B------:R-:W-:Y:S01]  /*11ae0*/  IMAD.MOV.U32 R119, RZ, RZ, RZ ;  /* 0x000000ffff777224 */ /* 0x000fe200078e00ff */
[----:B------:R-:W-:Y:S02]  /*11af0*/  LOP3.LUT R138, R117, R116, R133, 0x96, !PT ;  /* 0x00000074758a7212 */ /* 0x000fe400078e9685 */
[----:B------:R-:W-:-:S07]  /*11b00*/  MOV R116, R118 ;  /* 0x0000007600747202 */ /* 0x000fce0000000f00 */
.L_x_12916:
        /* <DEDUP_REMOVED lines=15> */
.L_x_12920:
        /* <DEDUP_REMOVED lines=12> */
.L_x_12921:
        /* <DEDUP_REMOVED lines=61> */
.L_x_12919:
        /* <DEDUP_REMOVED lines=15> */
.L_x_12923:
        /* <DEDUP_REMOVED lines=12> */
.L_x_12924:
        /* <DEDUP_REMOVED lines=61> */
.L_x_12922:
        /* <DEDUP_REMOVED lines=15> */
.L_x_12926:
        /* <DEDUP_REMOVED lines=12> */
.L_x_12927:
        /* <DEDUP_REMOVED lines=61> */
.L_x_12925:
        /* <DEDUP_REMOVED lines=16> */
.L_x_12915:
[----:B------:R-:W-:Y:S01]  /*12c90*/  SEL R126, RZ, 0x1000000, !P5 ;  /* 0x01000000ff7e7807 */ /* 0x000fe20006800000 */
[----:B------:R-:W-:Y:S01]  /*12ca0*/  IMAD.WIDE.U32 R124, R149, 0x10, R128 ;  /* 0x00000010957c7825 */ /* 0x000fe200078e0080 */
[----:B------:R-:W-:Y:S01]  /*12cb0*/  SEL R127, RZ, 0x10000, !P4 ;  /* 0x00010000ff7f7807 */ /* 0x000fe20006000000 */
[----:B------:R-:W0:Y:S01]  /*12cc0*/  @P0 LDC.64 R134, c[0x0][0x398] ;  /* 0x0000e600ff860b82 */ /* 0x000e220000000a00 */
[----:B------:R-:W-:Y:S02]  /*12cd0*/  SEL R133, RZ, 0x100, !P3 ;  /* 0x00000100ff857807 */ /* 0x000fe40005800000 */
[----:B------:R1:W-:Y:S01]  /*12ce0*/  STG.E.128 desc[UR8][R124.64], R116 ;  /* 0x000000747c007986 */ /* 0x0003e2000c101d08 */
[----:B------:R-:W-:Y:S02]  /*12cf0*/  IADD3 R151, PT, PT, R141, 0x400, RZ ;  /* 0x000004008d977810 */ /* 0x000fe40007ffe0ff */
[----:B------:R-:W-:Y:S02]  /*12d00*/  IADD3 R126, PT, PT, R133, R126, R127 ;  /* 0x0000007e857e7210 */ /* 0x000fe40007ffe07f */
[----:B------:R-:W-:Y:S01]  /*12d10*/  SEL R127, RZ, 0x1, !P2 ;  /* 0x00000001ff7f7807 */ /* 0x000fe20005000000 */
[----:B------:R-:W2:Y:S04]  /*12d20*/  @P1 LDC.64 R158, c[0x0][0x3a0] ;  /* 0x0000e800ff9e1b82 */ /* 0x000ea80000000a00 */
[----:B------:R-:W-:-:S02]  /*12d30*/  IMAD.IADD R133, R126, 0x1, R127 ;  /* 0x000000017e857824 */ /* 0x000fc400078e027f */
[----:B------:R-:W-:-:S05]  /*12d40*/  IMAD.WIDE.U32 R126, R149, 0x4, R122 ;  /* 0x00000004957e7825 */ /* 0x000fca00078e007a */
[----:B------:R1:W-:Y:S01]  /*12d50*/  STG.E desc[UR8][R126.64], R133 ;  /* 0x000000857e007986 */ /* 0x0003e2000c101908 */
[----:B0-----:R-:W-:Y:S01]  /*12d60*/  @P0 IMAD.WIDE.U32 R134, R151, 0x10, R134 ;  /* 0x0000001097860825 */ /* 0x001fe200078e0086 */
[----:B-1----:R-:W-:Y:S06]  /*12d70*/  @!P0 BRA `(.L_x_12928) ;  /* 0x00000000002c8947 */ /* 0x002fec0003800000 */
[----:B------:R-:W0:Y:S01]  /*12d80*/  LDC.64 R124, c[0x0][0x3b8] ;  /* 0x0000ee00ff7c7b82 */ /* 0x000e220000000a00 */
        /* <DEDUP_REMOVED lines=10> */
.L_x_12928:
[C---:B0-----:R-:W-:Y:S01]  /*12e30*/  IMAD.WIDE.U32 R124, R151.reuse, 0x10, R120 ;  /* 0x00000010977c7825 */ /* 0x041fe200078e0078 */
[----:B------:R0:W5:Y:S03]  /*12e40*/  @P0 LDG.E.128 R152, desc[UR8][R134.64] ;  /* 0x0000000886980981 */ /* 0x000166000c1e1d00 */
[----:B--2---:R-:W-:Y:S02]  /*12e50*/  @P1 IMAD.WIDE.U32 R158, R151, 0x10, R158 ;  /* 0x00000010979e1825 */ /* 0x004fe400078e009e */
[----:B------:R-:W5:Y:S04]  /*12e60*/  LDG.E.128 R124, desc[UR8][R124.64] ;  /* 0x000000087c7c7981 */ /* 0x000f68000c1e1d00 */
[----:B------:R0:W5:Y:S01]  /*12e70*/  @P1 LDG.E.128 R4, desc[UR8][R158.64] ;  /* 0x000000089e041981 */ /* 0x000162000c1e1d00 */
[----:B------:R-:W-:Y:S05]  /*12e80*/  @!P0 BRA `(.L_x_12929) ;  /* 0x0000002c00888947 */ /* 0x000fea0003800000 */
[----:B------:R-:W-:Y:S01]  /*12e90*/  ISETP.NE.AND P2, PT, R148, 0x1, PT ;  /* 0x000000019400780c */ /* 0x000fe20003f45270 */
[----:B0-----:R-:W-:Y:S01]  /*12ea0*/  IMAD.MOV.U32 R134, RZ, RZ, 0x2 ;  /* 0x00000002ff867424 */ /* 0x001fe200078e00ff */
        /* <DEDUP_REMOVED lines=8> */
[-C--:B------:R-:W-:Y:S01]  /*12f30*/  @!P2 MOV R150, R132.reuse ;  /* 0x000000840096a202 */ /* 0x080fe20000000f00 */
[----:B------:R-:W-:Y:S01]  /*12f40*/  @P2 VIADD R134, R148, 0x1 ;  /* 0x0000000194862836 */ /* 0x000fe20000000000 */
[----:B------:R-:W-:Y:S01]  /*12f50*/  @P2 MOV R150, R132 ;  /* 0x0000008400962202 */ /* 0x000fe20000000f00 */
[----:B------:R-:W-:Y:S01]  /*12f60*/  @P2 IMAD.MOV.U32 R133, RZ, RZ, R137 ;  /* 0x000000ffff852224 */ /* 0x000fe200078e0089 */
[----:B------:R-:W-:Y:S06]  /*12f70*/  BRA `(.L_x_12930) ;  /* 0x0000000400247947 */ /* 0x000fec0003800000 */
.L_x_12931:
        /* <DEDUP_REMOVED lines=12> */
.L_x_12932:
        /* <DEDUP_REMOVED lines=57> */
[----:B------:R-:W-:Y:S01]  /*133d0*/  LOP3.LUT R138, R133, R134, R145, 0x96, !PT ;  /* 0x00000086858a7212 */ /* 0x000fe200078e9691 */
[----:B------:R-:W-:Y:S01]  /*133e0*/  HFMA2 R134, -RZ, RZ, 0, 0 ;  /* 0x00000000ff867431 */ /* 0x000fe200000001ff */
[----:B------:R-:W-:Y:S01]  /*133f0*/  MOV R150, R144 ;  /* 0x0000009000967202 */ /* 0x000fe20000000f00 */
[----:B------:R-:W-:-:S07]  /*13400*/  IMAD.MOV.U32 R133, RZ, RZ, R132 ;  /* 0x000000ffff857224 */ /* 0x000fce00078e0084 */
.L_x_12930:
        /* <DEDUP_REMOVED lines=16> */
.L_x_12934:
        /* <DEDUP_REMOVED lines=12> */
.L_x_12935:
        /* <DEDUP_REMOVED lines=61> */
.L_x_12933:
[----:B------:R-:W-:Y:S01]  /*139a0*/  ISETP.NE.AND P3, PT, R135, 0x1, PT ;  /* 0x000000018700780c */ /* 0x000fe20003f65270 */
[----:B------:R-:W-:Y:S01]  /*139b0*/  HFMA2 R134, -RZ, RZ, 0, 1.1920928955078125e-07 ;  /* 0x00000002ff867431 */ /* 0x000fe200000001ff */
[----:B------:R-:W-:-:S05]  /*139c0*/  I2FP.F32.U32 R133, R132 ;  /* 0x0000008400857245 */ /* 0x000fca0000201000 */
[----:B------:R-:W-:Y:S01]  /*139d0*/  FFMA.FTZ R132, R133, R0, 1.1641532182693481445e-10 ;  /* 0x2f00000085847423 */ /* 0x000fe20000010000 */
[----:B------:R-:W-:-:S05]  /*139e0*/  IMAD.MOV.U32 R133, RZ, RZ, R140 ;  /* 0x000000ffff857224 */ /* 0x000fca00078e008c */
        /* <DEDUP_REMOVED lines=9> */
.L_x_12937:
        /* <DEDUP_REMOVED lines=12> */
.L_x_12938:
        /* <DEDUP_REMOVED lines=61> */
.L_x_12936:
        /* <DEDUP_REMOVED lines=16> */
.L_x_12940:
        /* <DEDUP_REMOVED lines=12> */
.L_x_12941:
        /* <DEDUP_REMOVED lines=50> */
[----:B------:R-:W-:-:S03]  /*143f0*/  IMAD.MOV.U32 R135, RZ, RZ, RZ ;  /* 0x000000ffff877224 */ /* 0x000fc600078e00ff */
        /* <DEDUP_REMOVED lines=9> */
[----:B------:R-:W-:-:S07]  /*14490*/  MOV R150, R144 ;  /* 0x0000009000967202 */ /* 0x000fce0000000f00 */
.L_x_12939:
        /* <DEDUP_REMOVED lines=14> */
.L_x_12943:
        /* <DEDUP_REMOVED lines=12> */
.L_x_12944:
        /* <DEDUP_REMOVED lines=60> */
[----:B------:R-:W-:-:S07]  /*14a00*/  IMAD.MOV.U32 R150, RZ, RZ, R144 ;  /* 0x000000ffff967224 */ /* 0x000fce00078e0090 */
.L_x_12942:
        /* <DEDUP_REMOVED lines=16> */
.L_x_12946:
        /* <DEDUP_REMOVED lines=12> */
.L_x_12947:
        /* <DEDUP_REMOVED lines=61> */
.L_x_12945:
        /* <DEDUP_REMOVED lines=14> */
.L_x_12949:
        /* <DEDUP_REMOVED lines=12> */
.L_x_12950:
        /* <DEDUP_REMOVED lines=61> */
.L_x_12948:
        /* <DEDUP_REMOVED lines=16> */
.L_x_12952:
        /* <DEDUP_REMOVED lines=14> */
.L_x_12953:
        /* <DEDUP_REMOVED lines=61> */
.L_x_12951:
[----:B------:R-:W-:Y:S01]  /*15ac0*/  FMUL.FTZ R135, R152, UR5 ;  /* 0x0000000598877c20 */ /* 0x000fe20008410000 */
[----:B------:R-:W-:Y:S01]  /*15ad0*/  FSETP.GTU.FTZ.AND P6, PT, R132, UR4, PT ;  /* 0x0000000484007c0b */ /* 0x000fe2000bfdc000 */
[----:B------:R-:W-:Y:S01]  /*15ae0*/  FMUL.FTZ R132, R153, UR5 ;  /* 0x0000000599847c20 */ /* 0x000fe20008410000 */
[----:B------:R-:W-:Y:S02]  /*15af0*/  I2FP.F32.U32 R127, R127 ;  /* 0x0000007f007f7245 */ /* 0x000fe40000201000 */
[----:B------:R-:W-:Y:S02]  /*15b00*/  FSEL R135, R135, RZ, !P6 ;  /* 0x000000ff87877208 */ /* 0x000fe40007000000 */
[----:B------:R-:W-:Y:S02]  /*15b10*/  SEL R142, RZ, 0x1, P6 ;  /* 0x00000001ff8e7807 */ /* 0x000fe40003000000 */
[----:B------:R-:W-:Y:S01]  /*15b20*/  FSETP.GTU.FTZ.AND P6, PT, R133, UR4, PT ;  /* 0x0000000485007c0b */ /* 0x000fe2000bfdc000 */
[----:B------:R-:W-:Y:S01]  /*15b30*/  FFMA.FTZ R133, R127, R0, 1.1641532182693481445e-10 ;  /* 0x2f0000007f857423 */ /* 0x000fe20000010000 */
[----:B------:R-:W-:-:S02]  /*15b40*/  FSEL R126, R126, RZ, P4 ;  /* 0x000000ff7e7e7208 */ /* 0x000fc40002000000 */
[----:B------:R-:W-:Y:S02]  /*15b50*/  FSEL R132, R132, RZ, !P6 ;  /* 0x000000ff84847208 */ /* 0x000fe40007000000 */
[----:B------:R-:W-:Y:S02]  /*15b60*/  SEL R144, RZ, 0x1, P6 ;  /* 0x00000001ff907807 */ /* 0x000fe40003000000 */
[----:B------:R-:W-:Y:S01]  /*15b70*/  FSETP.GTU.FTZ.AND P6, PT, R134, UR4, PT ;  /* 0x0000000486007c0b */ /* 0x000fe2000bfdc000 */
[----:B------:R-:W-:Y:S01]  /*15b80*/  FMUL.FTZ R134, R154, UR5 ;  /* 0x000000059a867c20 */ /* 0x000fe20008410000 */
[----:B------:R-:W-:Y:S02]  /*15b90*/  FSEL R125, R125, RZ, P3 ;  /* 0x000000ff7d7d7208 */ /* 0x000fe40001800000 */
[----:B------:R-:W-:Y:S02]  /*15ba0*/  SEL R145, RZ, 0x1, P6 ;  /* 0x00000001ff917807 */ /* 0x000fe40003000000 */
[----:B------:R-:W-:Y:S01]  /*15bb0*/  FSEL R127, R134, RZ, !P6 ;  /* 0x000000ff867f7208 */ /* 0x000fe20007000000 */
[----:B------:R-:W-:Y:S01]  /*15bc0*/  FADD.FTZ R125, R125, R132 ;  /* 0x000000847d7d7221 */ /* 0x000fe20000010000 */
[----:B------:R-:W-:-:S02]  /*15bd0*/  FSETP.GTU.FTZ.AND P6, PT, R133, UR4, PT ;  /* 0x0000000485007c0b */ /* 0x000fc4000bfdc000 */
[----:B------:R-:W-:Y:S01]  /*15be0*/  FSEL R124, R124, RZ, P2 ;  /* 0x000000ff7c7c7208 */ /* 0x000fe20001000000 */
[----:B------:R-:W-:Y:S01]  /*15bf0*/  FADD.FTZ R126, R126, R127 ;  /* 0x0000007f7e7e7221 */ /* 0x000fe20000010000 */
[----:B------:R-:W-:Y:S01]  /*15c00*/  FMUL.FTZ R127, R155, UR5 ;  /* 0x000000059b7f7c20 */ /* 0x000fe20008410000 */
[----:B------:R-:W-:Y:S01]  /*15c10*/  FSEL R134, R146, RZ, P5 ;  /* 0x000000ff92867208 */ /* 0x000fe20002800000 */
[----:B------:R-:W-:Y:S01]  /*15c20*/  @P1 FADD.FTZ R125, R5, R125 ;  /* 0x0000007d057d1221 */ /* 0x000fe20000010000 */
[----:B------:R-:W-:Y:S01]  /*15c30*/  FADD.FTZ R124, R124, R135 ;  /* 0x000000877c7c7221 */ /* 0x000fe20000010000 */
[----:B------:R-:W-:Y:S01]  /*15c40*/  @P1 FADD.FTZ R126, R6, R126 ;  /* 0x0000007e067e1221 */ /* 0x000fe20000010000 */
[----:B------:R-:W-:Y:S02]  /*15c50*/  FSEL R127, R127, RZ, !P6 ;  /* 0x000000ff7f7f7208 */ /* 0x000fe40007000000 */
[----:B------:R-:W-:Y:S01]  /*15c60*/  SEL R146, RZ, 0x1, P6 ;  /* 0x00000001ff927807 */ /* 0x000fe20003000000 */
[----:B------:R-:W-:-:S02]  /*15c70*/  @P1 FADD.FTZ R124, R4, R124 ;  /* 0x0000007c047c1221 */ /* 0x000fc40000010000 */
[----:B------:R-:W-:-:S04]  /*15c80*/  FADD.FTZ R127, R127, R134 ;  /* 0x000000867f7f7221 */ /* 0x000fc80000010000 */
[----:B------:R-:W-:Y:S01]  /*15c90*/  @P1 FADD.FTZ R127, R7, R127 ;  /* 0x0000007f077f1221 */ /* 0x000fe20000010000 */
[----:B------:R-:W-:Y:S06]  /*15ca0*/  BRA `(.L_x_12954) ;  /* 0x0000001400c07947 */ /* 0x000fec0003800000 */
.L_x_12929:
[----:B------:R-:W-:Y:S01]  /*15cb0*/  ISETP.NE.AND P2, PT, R148, 0x1, PT ;  /* 0x000000019400780c */ /* 0x000fe20003f45270 */
[----:B0-----:R-:W-:Y:S02]  /*15cc0*/  HFMA2 R134, -RZ, RZ, 0, 1.1920928955078125e-07 ;  /* 0x00000002ff867431 */ /* 0x001fe400000001ff */
[----:B------:R-:W-:Y:S01]  /*15cd0*/  IMAD.MOV.U32 R133, RZ, RZ, R140 ;  /* 0x000000ffff857224 */ /* 0x000fe200078e008c */
        /* <DEDUP_REMOVED lines=12> */
.L_x_12956:
        /* <DEDUP_REMOVED lines=12> */
.L_x_12957:
        /* <DEDUP_REMOVED lines=58> */
[----:B------:R-:W-:Y:S01]  /*16200*/  LOP3.LUT R138, R133, R134, R159, 0x96, !PT ;  /* 0x00000086858a7212 */ /* 0x000fe200078e969f */
[----:B------:R-:W-:Y:S01]  /*16210*/  IMAD.MOV.U32 R134, RZ, RZ, RZ ;  /* 0x000000ffff867224 */ /* 0x000fe200078e00ff */
[----:B------:R-:W-:-:S07]  /*16220*/  MOV R133, R132 ;  /* 0x0000008400857202 */ /* 0x000fce0000000f00 */
.L_x_12955:
        /* <DEDUP_REMOVED lines=15> */
.L_x_12959:
        /* <DEDUP_REMOVED lines=12> */
.L_x_12960:
        /* <DEDUP_REMOVED lines=61> */
.L_x_12958:
        /* <DEDUP_REMOVED lines=15> */
.L_x_12962:
        /* <DEDUP_REMOVED lines=12> */
.L_x_12963:
        /* <DEDUP_REMOVED lines=61> */
.L_x_12961:
        /* <DEDUP_REMOVED lines=15> */
.L_x_12965:
        /* <DEDUP_REMOVED lines=12> */
.L_x_12966:
        /* <DEDUP_REMOVED lines=61> */
.L_x_12964:
        /* <DEDUP_REMOVED lines=16> */
.L_x_12954:
[----:B------:R-:W-:Y:S01]  /*173b0*/  SEL R134, RZ, 0x1000000, !P5 ;  /* 0x01000000ff867807 */ /* 0x000fe20006800000 */
[----:B------:R-:W-:Y:S01]  /*173c0*/  IMAD.WIDE.U32 R132, R151, 0x10, R128 ;  /* 0x0000001097847825 */ /* 0x000fe200078e0080 */
[----:B------:R-:W-:Y:S01]  /*173d0*/  SEL R135, RZ, 0x10000, !P4 ;  /* 0x00010000ff877807 */ /* 0x000fe20006000000 */
[----:B------:R-:W0:Y:S01]  /*173e0*/  @P0 LDC.64 R158, c[0x0][0x398] ;  /* 0x0000e600ff9e0b82 */ /* 0x000e220000000a00 */
[----:B------:R-:W-:Y:S02]  /*173f0*/  SEL R148, RZ, 0x100, !P3 ;  /* 0x00000100ff947807 */ /* 0x000fe40005800000 */
[----:B------:R1:W-:Y:S02]  /*17400*/  STG.E.128 desc[UR8][R132.64], R124 ;  /* 0x0000007c84007986 */ /* 0x0003e4000c101d08 */
[----:B------:R-:W-:Y:S02]  /*17410*/  IADD3 R134, PT, PT, R148, R134, R135 ;  /* 0x0000008694867210 */ /* 0x000fe40007ffe087 */
[----:B------:R-:W-:-:S05]  /*17420*/  SEL R135, RZ, 0x1, !P2 ;  /* 0x00000001ff877807 */ /* 0x000fca0005000000 */
[----:B------:R-:W-:Y:S02]  /*17430*/  IMAD.IADD R157, R134, 0x1, R135 ;  /* 0x00000001869d7824 */ /* 0x000fe400078e0287 */
[----:B------:R-:W-:-:S05]  /*17440*/  IMAD.WIDE.U32 R134, R151, 0x4, R122 ;  /* 0x0000000497867825 */ /* 0x000fca00078e007a */
[----:B------:R1:W-:Y:S01]  /*17450*/  STG.E desc[UR8][R134.64], R157 ;  /* 0x0000009d86007986 */ /* 0x0003e2000c101908 */
[----:B------:R-:W-:Y:S05]  /*17460*/  @!P0 BRA `(.L_x_12967) ;  /* 0x00000000002c8947 */ /* 0x000fea0003800000 */
[----:B-1----:R-:W1:Y:S01]  /*17470*/  LDC.64 R132, c[0x0][0x3b8] ;  /* 0x0000ee00ff847b82 */ /* 0x002e620000000a00 */
        /* <DEDUP_REMOVED lines=8> */
[----:B-1----:R-:W-:-:S05]  /*17500*/  IMAD.WIDE.U32 R132, R151, 0x4, R132 ;  /* 0x0000000497847825 */ /* 0x002fca00078e0084 */
[----:B------:R2:W-:Y:S02]  /*17510*/  STG.E desc[UR8][R132.64], R135 ;  /* 0x0000008784007986 */ /* 0x0005e4000c101908 */
.L_x_12967:
[----:B------:R-:W3:Y:S01]  /*17520*/  @P1 LDC.64 R160, c[0x0][0x3a0] ;  /* 0x0000e800ffa01b82 */ /* 0x000ee20000000a00 */
[----:B-1----:R-:W-:-:S05]  /*17530*/  IADD3 R157, PT, PT, R141, 0x500, RZ ;  /* 0x000005008d9d7810 */ /* 0x002fca0007ffe0ff */
[----:B--2---:R-:W-:-:S04]  /*17540*/  IMAD.WIDE.U32 R132, R157, 0x10, R120 ;  /* 0x000000109d847825 */ /* 0x004fc800078e0078 */
[C---:B0-----:R-:W-:Y:S02]  /*17550*/  @P0 IMAD.WIDE.U32 R158, R157.reuse, 0x10, R158 ;  /* 0x000000109d9e0825 */ /* 0x041fe400078e009e */
[----:B------:R-:W5:Y:S04]  /*17560*/  LDG.E.128 R132, desc[UR8][R132.64] ;  /* 0x0000000884847981 */ /* 0x000f68000c1e1d00 */
[----:B------:R0:W5:Y:S01]  /*17570*/  @P0 LDG.E.128 R152, desc[UR8][R158.64] ;  /* 0x000000089e980981 */ /* 0x000162000c1e1d00 */
[----:B---3--:R-:W-:-:S05]  /*17580*/  @P1 IMAD.WIDE.U32 R160, R157, 0x10, R160 ;  /* 0x000000109da01825 */ /* 0x008fca00078e00a0 */
[----:B------:R0:W5:Y:S01]  /*17590*/  @P1 LDG.E.128 R4, desc[UR8][R160.64] ;  /* 0x00000008a0041981 */ /* 0x000162000c1e1d00 */
        /* <DEDUP_REMOVED lines=16> */
.L_x_12970:
        /* <DEDUP_REMOVED lines=12> */
.L_x_12971:
[----:B0-----:R-:W-:Y:S01]  /*17760*/  LOP3.LUT R158, R139, R121, R3, 0x96, !PT ;  /* 0x000000798b9e7212 */ /* 0x001fe200078e9603 */
        /* <DEDUP_REMOVED lines=58> */
[----:B------:R-:W-:Y:S01]  /*17b10*/  IMAD.MOV.U32 R120, RZ, RZ, R150 ;  /* 0x000000ffff787224 */ /* 0x000fe200078e0096 */
[----:B------:R-:W-:-:S07]  /*17b20*/  MOV R148, R144 ;  /* 0x0000009000947202 */ /* 0x000fce0000000f00 */
.L_x_12969:
        /* <DEDUP_REMOVED lines=16> */
.L_x_12973:
        /* <DEDUP_REMOVED lines=12> */
.L_x_12974:
[----:B0-----:R-:W-:Y:S01]  /*17cf0*/  LOP3.LUT R158, R139, R121, R3, 0x96, !PT ;  /* 0x000000798b9e7212 */ /* 0x001fe200078e9603 */
        /* <DEDUP_REMOVED lines=60> */
.L_x_12972:
        /* <DEDUP_REMOVED lines=14> */
.L_x_12976:
        /* <DEDUP_REMOVED lines=12> */
.L_x_12977:
        /* <DEDUP_REMOVED lines=61> */
.L_x_12975:
        /* <DEDUP_REMOVED lines=16> */
.L_x_12979:
        /* <DEDUP_REMOVED lines=12> */
.L_x_12980:
        /* <DEDUP_REMOVED lines=61> */
.L_x_12978:
        /* <DEDUP_REMOVED lines=14> */
.L_x_12982:
        /* <DEDUP_REMOVED lines=12> */
.L_x_12983:
[----:B0-----:R-:W-:Y:S01]  /*18d60*/  LOP3.LUT R160, R139, R145, R3, 0x96, !PT ;  /* 0x000000918ba07212 */ /* 0x001fe200078e9603 */
        /* <DEDUP_REMOVED lines=59> */
[----:B------:R-:W-:-:S07]  /*19120*/  LOP3.LUT R138, R145, R144, R159, 0x96, !PT ;  /* 0x00000090918a7212 */ /* 0x000fce00078e969f */
.L_x_12981:
        /* <DEDUP_REMOVED lines=16> */
.L_x_12985:
        /* <DEDUP_REMOVED lines=12> */
.L_x_12986:
[----:B0-----:R-:W-:Y:S01]  /*192f0*/  LOP3.LUT R160, R139, R145, R3, 0x96, !PT ;  /* 0x000000918ba07212 */ /* 0x001fe200078e9603 */
        /* <DEDUP_REMOVED lines=58> */
[----:B------:R-:W-:Y:S02]  /*196a0*/  LOP3.LUT R138, R145, R144, R159, 0x96, !PT ;  /* 0x00000090918a7212 */ /* 0x000fe400078e969f */
[----:B------:R-:W-:-:S07]  /*196b0*/  MOV R148, R158 ;  /* 0x0000009e00947202 */ /* 0x000fce0000000f00 */
.L_x_12984:
        /* <DEDUP_REMOVED lines=14> */
.L_x_12988:
        /* <DEDUP_REMOVED lines=12> */
.L_x_12989:
        /* <DEDUP_REMOVED lines=61> */
.L_x_12987:
        /* <DEDUP_REMOVED lines=16> */
.L_x_12991:
        /* <DEDUP_REMOVED lines=14> */
.L_x_12992:
        /* <DEDUP_REMOVED lines=61> */
.L_x_12990:
        /* <DEDUP_REMOVED lines=10> */
[----:B------:R-:W-:Y:S01]  /*1a280*/  SEL R146, RZ, 0x1, P6 ;  /* 0x00000001ff927807 */ /* 0x000fe20003000000 */
[----:B------:R-:W-:Y:S01]  /*1a290*/  FFMA.FTZ R0, R121, R0, 1.1641532182693481445e-10 ;  /* 0x2f00000079007423 */ /* 0x000fe20000010000 */
[----:B------:R-:W-:Y:S01]  /*1a2a0*/  FMUL.FTZ R121, R154, UR5 ;  /* 0x000000059a797c20 */ /* 0x000fe20008410000 */
[----:B------:R-:W-:Y:S02]  /*1a2b0*/  FSETP.GTU.FTZ.AND P6, PT, R142, UR4, PT ;  /* 0x000000048e007c0b */ /* 0x000fe4000bfdc000 */
[----:B------:R-:W-:Y:S02]  /*1a2c0*/  FSEL R133, R133, RZ, P3 ;  /* 0x000000ff85857208 */ /* 0x000fe40001800000 */
[----:B------:R-:W-:Y:S02]  /*1a2d0*/  FSEL R121, R121, RZ, !P6 ;  /* 0x000000ff79797208 */ /* 0x000fe40007000000 */
[----:B0-----:R-:W-:Y:S01]  /*1a2e0*/  SEL R158, RZ, 0x1, P6 ;  /* 0x00000001ff9e7807 */ /* 0x001fe20003000000 */
        /* <DEDUP_REMOVED lines=12> */
[----:B------:R-:W-:Y:S01]  /*1a3b0*/  PRMT R145, R158, 0x7610, R145 ;  /* 0x000076109e917816 */ /* 0x000fe20000000091 */
[----:B------:R-:W-:Y:S01]  /*1a3c0*/  @P1 FADD.FTZ R132, R4, R132 ;  /* 0x0000008404841221 */ /* 0x000fe20000010000 */
[----:B------:R-:W-:Y:S01]  /*1a3d0*/  SEL R146, RZ, 0x1, P6 ;  /* 0x00000001ff927807 */ /* 0x000fe20003000000 */
[----:B------:R-:W-:Y:S01]  /*1a3e0*/  @P1 FADD.FTZ R135, R7, R135 ;  /* 0x0000008707871221 */ /* 0x000fe20000010000 */
[----:B------:R-:W-:Y:S06]  /*1a3f0*/  BRA `(.L_x_12993) ;  /* 0x0000001400c07947 */ /* 0x000fec0003800000 */
.L_x_12968:
        /* <DEDUP_REMOVED lines=15> */
.L_x_12995:
        /* <DEDUP_REMOVED lines=12> */
.L_x_12996:
        /* <DEDUP_REMOVED lines=46> */
[----:B------:R-:W-:Y:S01]  /*1a890*/  IMAD.WIDE.U32 R162, R137, -0x326172a9, RZ ;  /* 0xcd9e8d5789a27825 */ /* 0x000fe200078e00ff */
[----:B------:R-:W-:-:S04]  /*1a8a0*/  IADD3 R137, PT, PT, R2, -0xe443238, RZ ;  /* 0xf1bbcdc802897810 */ /* 0x000fc80007ffe0ff */
[----:B------:R-:W-:Y:S01]  /*1a8b0*/  LOP3.LUT R159, R137, R160, R163, 0x96, !PT ;  /* 0x000000a0899f7212 */ /* 0x000fe200078e96a3 */
        /* <DEDUP_REMOVED lines=10> */
[----:B------:R-:W-:Y:S02]  /*1a960*/  MOV R140, R160 ;  /* 0x000000a0008c7202 */ /* 0x000fe40000000f00 */
[----:B------:R-:W-:-:S07]  /*1a970*/  MOV R120, R150 ;  /* 0x0000009600787202 */ /* 0x000fce0000000f00 */
.L_x_12994:
        /* <DEDUP_REMOVED lines=15> */
.L_x_12998:
        /* <DEDUP_REMOVED lines=12> */
.L_x_12999:
        /* <DEDUP_REMOVED lines=48> */
[----:B------:R-:W-:-:S05]  /*1ae30*/  VIADD R137, R2, 0xf1bbcdc8 ;  /* 0xf1bbcdc802897836 */ /* 0x000fca0000000000 */
[----:B------:R-:W-:Y:S02]  /*1ae40*/  LOP3.LUT R159, R137, R160, R163, 0x96, !PT ;  /* 0x000000a0899f7212 */ /* 0x000fe400078e96a3 */
[----:B------:R-:W-:-:S04]  /*1ae50*/  IADD3 R137, PT, PT, R3, -0x24c28bd8, RZ ;  /* 0xdb3d742803897810 */ /* 0x000fc80007ffe0ff */
        /* <DEDUP_REMOVED lines=10> */
.L_x_12997:
        /* <DEDUP_REMOVED lines=15> */
.L_x_13001:
        /* <DEDUP_REMOVED lines=12> */
.L_x_13002:
        /* <DEDUP_REMOVED lines=57> */
[----:B------:R-:W-:Y:S01]  /*1b440*/  MOV R148, R158 ;  /* 0x0000009e00947202 */ /* 0x000fe20000000f00 */
[----:B------:R-:W-:Y:S01]  /*1b450*/  IMAD.MOV.U32 R158, RZ, RZ, RZ ;  /* 0x000000ffff9e7224 */ /* 0x000fe200078e00ff */
[----:B------:R-:W-:Y:S02]  /*1b460*/  LOP3.LUT R137, R137, R162, R161, 0x96, !PT ;  /* 0x000000a289897212 */ /* 0x000fe400078e96a1 */
[----:B------:R-:W-:-:S07]  /*1b470*/  MOV R140, R160 ;  /* 0x000000a0008c7202 */ /* 0x000fce0000000f00 */
.L_x_13000:
        /* <DEDUP_REMOVED lines=15> */
.L_x_13004:
        /* <DEDUP_REMOVED lines=12> */
.L_x_13005:
        /* <DEDUP_REMOVED lines=61> */
.L_x_13003:
        /* <DEDUP_REMOVED lines=16> */
.L_x_12993:
[----:B------:R-:W-:Y:S01]  /*1bb00*/  SEL R0, RZ, 0x1000000, !P5 ;  /* 0x01000000ff007807 */ /* 0x000fe20006800000 */
[C---:B------:R-:W-:Y:S01]  /*1bb10*/  IMAD.WIDE.U32 R128, R157.reuse, 0x10, R128 ;  /* 0x000000109d807825 */ /* 0x040fe200078e0080 */
[----:B------:R-:W-:Y:S02]  /*1bb20*/  SEL R121, RZ, 0x10000, !P4 ;  /* 0x00010000ff797807 */ /* 0x000fe40006000000 */
[----:B------:R-:W-:Y:S01]  /*1bb30*/  SEL R120, RZ, 0x100, !P3 ;  /* 0x00000100ff787807 */ /* 0x000fe20005800000 */
[----:B------:R-:W-:Y:S01]  /*1bb40*/  IMAD.WIDE.U32 R122, R157, 0x4, R122 ;  /* 0x000000049d7a7825 */ /* 0x000fe200078e007a */
[----:B------:R0:W-:Y:S02]  /*1bb50*/  STG.E.128 desc[UR8][R128.64], R132 ;  /* 0x0000008480007986 */ /* 0x0001e4000c101d08 */
[----:B------:R-:W-:Y:S02]  /*1bb60*/  IADD3 R0, PT, PT, R120, R0, R121 ;  /* 0x0000000078007210 */ /* 0x000fe40007ffe079 */
[----:B------:R-:W-:-:S05]  /*1bb70*/  SEL R121, RZ, 0x1, !P2 ;  /* 0x00000001ff797807 */ /* 0x000fca0005000000 */
[----:B------:R-:W-:Y:S02]  /*1bb80*/  IMAD.IADD R121, R0, 0x1, R121 ;  /* 0x0000000100797824 */ /* 0x000fe400078e0279 */
[----:B------:R-:W-:-:S04]  /*1bb90*/  FADD.FTZ R0, RZ, R104 ;  /* 0x00000068ff007221 */ /* 0x000fc80000010000 */
[----:B------:R-:W-:Y:S01]  /*1bba0*/  FADD.FTZ R159, R0, R105 ;  /* 0x00000069009f7221 */ /* 0x000fe20000010000 */
[----:B------:R1:W-:Y:S03]  /*1bbb0*/  STG.E desc[UR8][R122.64], R121 ;  /* 0x000000797a007986 */ /* 0x0003e6000c101908 */
[----:B------:R-:W-:-:S04]  /*1bbc0*/  FADD.FTZ R0, R159, R106 ;  /* 0x0000006a9f007221 */ /* 0x000fc80000010000 */
[----:B0-----:R-:W-:-:S04]  /*1bbd0*/  FADD.FTZ R129, R0, R107 ;  /* 0x0000006b00817221 */ /* 0x001fc80000010000 */
[----:B------:R-:W-:-:S04]  /*1bbe0*/  FADD.FTZ R0, R129, R108 ;  /* 0x0000006c81007221 */ /* 0x000fc80000010000 */
[----:B------:R-:W-:-:S04]  /*1bbf0*/  FADD.FTZ R129, R0, R109 ;  /* 0x0000006d00817221 */ /* 0x000fc80000010000 */
[----:B------:R-:W-:-:S04]  /*1bc00*/  FADD.FTZ R0, R129, R110 ;  /* 0x0000006e81007221 */ /* 0x000fc80000010000 */
[----:B------:R-:W-:-:S04]  /*1bc10*/  FADD.FTZ R129, R0, R111 ;  /* 0x0000006f00817221 */ /* 0x000fc80000010000 */
[----:B------:R-:W-:-:S04]  /*1bc20*/  FADD.FTZ R0, R129, R112 ;  /* 0x0000007081007221 */ /* 0x000fc80000010000 */
[----:B------:R-:W-:-:S04]  /*1bc30*/  FADD.FTZ R129, R0, R113 ;  /* 0x0000007100817221 */ /* 0x000fc80000010000 */
[----:B------:R-:W-:-:S04]  /*1bc40*/  FADD.FTZ R0, R129, R114 ;  /* 0x0000007281007221 */ /* 0x000fc80000010000 */
[----:B-1----:R-:W-:-:S04]  /*1bc50*/  FADD.FTZ R121, R0, R115 ;  /* 0x0000007300797221 */ /* 0x002fc80000010000 */
        /* <DEDUP_REMOVED lines=12> */
[----:B------:R-:W-:Y:S06]  /*1bd20*/  @!P0 BRA `(.L_x_13006) ;  /* 0x00000000002c8947 */ /* 0x000fec0003800000 */
        /* <DEDUP_REMOVED lines=11> */
.L_x_13006:
[----:B0-----:R-:W0:Y:S01]  /*1bde0*/  SHFL.BFLY PT, R121, R0, 0x1, 0x1f ;  /* 0x0c201f0000797f89 */ /* 0x001e2200000e0000 */
[----:B------:R-:W-:Y:S01]  /*1bdf0*/  BSSY.RECONVERGENT B0, `(.L_x_13007) ;  /* 0x000004f000007945 */ /* 0x000fe20003800200 */
        /* <DEDUP_REMOVED lines=10> */
[----:B------:R-:W-:Y:S01]  /*1bea0*/  FMUL.FTZ R120, R120, 0.001302083372138440609 ;  /* 0x3aaaaaab78787820 */ /* 0x000fe20000410000 */
[----:B0-----:R-:W-:-:S03]  /*1beb0*/  LOP3.LUT P1, RZ, R123, 0x1f, RZ, 0xc0, !PT ;  /* 0x0000001f7bff7812 */ /* 0x001fc6000782c0ff */
        /* <DEDUP_REMOVED lines=66> */
.L_x_13008:
[----:B------:R-:W-:Y:S05]  /*1c2e0*/  BSYNC.RECONVERGENT B0 ;  /* 0x0000000000007941 */ /* 0x000fea0003800200 */
.L_x_13007:
        /* <DEDUP_REMOVED lines=15> */
.L_x_13010:
[----:B------:R-:W-:Y:S05]  /*1c3e0*/  BSYNC.RECONVERGENT B0 ;  /* 0x0000000000007941 */ /* 0x000fea0003800200 */
.L_x_13009:
[----:B------:R-:W1:Y:S01]  /*1c3f0*/  SHFL.DOWN PT, R129, R0, 0x4, 0x1f ;  /* 0x08801f0000817f89 */ /* 0x000e6200000e0000 */
[----:B------:R-:W-:Y:S01]  /*1c400*/  ISETP.NE.AND P1, PT, R123, RZ, PT ;  /* 0x000000ff7b00720c */ /* 0x000fe20003f25270 */
[----:B------:R-:W-:Y:S01]  /*1c410*/  UPLOP3.LUT UP0, UPT, UPT, UPT, UP0, 0x40, 0x4 ;  /* 0x000000000004789c */ /* 0x000fe20003f0e800 */
[----:B------:R-:W-:Y:S01]  /*1c420*/  ISETP.NE.AND P2, PT, RZ, UR14, PT ;  /* 0x0000000eff007c0c */ /* 0x000fe2000bf45270 */
[----:B0-----:R-:W0:Y:S01]  /*1c430*/  SHFL.DOWN PT, R159, R120, 0x4, 0x1f ;  /* 0x08801f00789f7f89 */ /* 0x001e2200000e0000 */
[----:B-1----:R-:W-:Y:S01]  /*1c440*/  IMAD.IADD R122, R129, 0x1, R0 ;  /* 0x00000001817a7824 */ /* 0x002fe200078e0200 */
[----:B------:R-:W-:Y:S02]  /*1c450*/  I2FP.F32.S32 R161, R129 ;  /* 0x0000008100a17245 */ /* 0x000fe40000201400 */
[----:B------:R-:W-:Y:S01]  /*1c460*/  I2FP.F32.U32 R129, R0 ;  /* 0x0000000000817245 */ /* 0x000fe20000201000 */
[C---:B0-----:R-:W-:Y:S01]  /*1c470*/  FADD.FTZ R160, -R159.reuse, R120 ;  /* 0x000000789fa07221 */ /* 0x041fe20000010100 */
[----:B------:R-:W-:Y:S01]  /*1c480*/  I2FP.F32.S32 R128, R122 ;  /* 0x0000007a00807245 */ /* 0x000fe20000201400 */
[----:B------:R-:W-:Y:S01]  /*1c490*/  FMUL.FTZ R162, R159, R161 ;  /* 0x000000a19fa27220 */ /* 0x000fe20000410000 */
[----:B------:R-:W0:Y:S01]  /*1c4a0*/  SHFL.DOWN PT, R0, R121, 0x4, 0x1f ;  /* 0x08801f0079007f89 */ /* 0x000e2200000e0000 */
[----:B------:R-:W-:Y:S01]  /*1c4b0*/  FMUL.FTZ R160, R160, R160 ;  /* 0x000000a0a0a07220 */ /* 0x000fe20000410000 */
[----:B------:R-:W1:Y:S03]  /*1c4c0*/  MUFU.RCP R158, R128 ;  /* 0x00000080009e7308 */ /* 0x000e660000001000 */
[----:B------:R-:W-:Y:S01]  /*1c4d0*/  FMUL.FTZ R160, R160, R129 ;  /* 0x00000081a0a07220 */ /* 0x000fe20000410000 */
[----:B------:R-:W-:-:S03]  /*1c4e0*/  FFMA.FTZ R129, R129, R120, R162 ;  /* 0x0000007881817223 */ /* 0x000fc600000100a2 */
[----:B------:R-:W-:Y:S02]  /*1c4f0*/  FMUL.FTZ R160, R160, R161 ;  /* 0x000000a1a0a07220 */ /* 0x000fe40000410000 */
[----:B------:R-:W2:Y:S01]  /*1c500*/  SHFL.DOWN PT, R161, R122, 0x2, 0x1f ;  /* 0x08401f007aa17f89 */ /* 0x000ea200000e0000 */
[----:B-1----:R-:W-:-:S05]  /*1c510*/  FMUL.FTZ R159, R158, R129 ;  /* 0x000000819e9f7220 */ /* 0x002fca0000410000 */
[----:B------:R-:W1:Y:S01]  /*1c520*/  SHFL.DOWN PT, R120, R159, 0x2, 0x1f ;  /* 0x08401f009f787f89 */ /* 0x000e6200000e0000 */
[----:B0-----:R-:W-:-:S04]  /*1c530*/  FADD.FTZ R129, R0, R121 ;  /* 0x0000007900817221 */ /* 0x001fc80000010000 */
[----:B------:R-:W-:-:S05]  /*1c540*/  FFMA.FTZ R129, R158, R160, R129 ;  /* 0x000000a09e817223 */ /* 0x000fca0000010081 */
[----:B------:R-:W0:Y:S01]  /*1c550*/  SHFL.DOWN PT, R0, R129, 0x2, 0x1f ;  /* 0x08401f0081007f89 */ /* 0x000e2200000e0000 */
[-C--:B--2---:R-:W-:Y:S02]  /*1c560*/  I2FP.F32.S32 R160, R161.reuse ;  /* 0x000000a100a07245 */ /* 0x084fe40000201400 */
[----:B------:R-:W-:-:S05]  /*1c570*/  IADD3 R161, PT, PT, R122, R161, RZ ;  /* 0x000000a17aa17210 */ /* 0x000fca0007ffe0ff */
[----:B------:R-:W2:Y:S01]  /*1c580*/  SHFL.DOWN PT, R122, R161, 0x1, 0x1f ;  /* 0x08201f00a17a7f89 */ /* 0x000ea200000e0000 */
[----:B-1----:R-:W-:Y:S01]  /*1c590*/  FMUL.FTZ R163, R120, R160 ;  /* 0x000000a078a37220 */ /* 0x002fe20000410000 */
[----:B------:R-:W-:Y:S01]  /*1c5a0*/  FADD.FTZ R158, R159, -R120 ;  /* 0x800000789f9e7221 */ /* 0x000fe20000010000 */
[----:B------:R-:W-:Y:S02]  /*1c5b0*/  I2FP.F32.S32 R120, R161 ;  /* 0x000000a100787245 */ /* 0x000fe40000201400 */
[----:B------:R-:W-:Y:S01]  /*1c5c0*/  FFMA.FTZ R162, R128, R159, R163 ;  /* 0x0000009f80a27223 */ /* 0x000fe200000100a3 */
[----:B------:R-:W-:Y:S01]  /*1c5d0*/  FMUL.FTZ R159, R158, R158 ;  /* 0x0000009e9e9f7220 */ /* 0x000fe20000410000 */
[----:B------:R-:W1:Y:S03]  /*1c5e0*/  MUFU.RCP R121, R120 ;  /* 0x0000007800797308 */ /* 0x000e660000001000 */
[----:B------:R-:W-:Y:S01]  /*1c5f0*/  FMUL.FTZ R159, R128, R159 ;  /* 0x0000009f809f7220 */ /* 0x000fe20000410000 */
[----:B0-----:R-:W-:-:S03]  /*1c600*/  FADD.FTZ R0, R129, R0 ;  /* 0x0000000081007221 */ /* 0x001fc60000010000 */
[----:B------:R-:W-:Y:S01]  /*1c610*/  FMUL.FTZ R159, R159, R160 ;  /* 0x000000a09f9f7220 */ /* 0x000fe20000410000 */
[----:B--2---:R-:W-:Y:S01]  /*1c620*/  IMAD.IADD R158, R161, 0x1, R122 ;  /* 0x00000001a19e7824 */ /* 0x004fe200078e027a */
[----:B------:R-:W-:Y:S01]  /*1c630*/  I2FP.F32.S32 R122, R122 ;  /* 0x0000007a007a7245 */ /* 0x000fe20000201400 */
[C---:B-1----:R-:W-:Y:S01]  /*1c640*/  FMUL.FTZ R163, R121.reuse, R162 ;  /* 0x000000a279a37220 */ /* 0x042fe20000410000 */
[----:B------:R-:W-:Y:S02]  /*1c650*/  FFMA.FTZ R0, R121, R159, R0 ;  /* 0x0000009f79007223 */ /* 0x000fe40000010000 */
[----:B------:R-:W-:Y:S02]  /*1c660*/  I2FP.F32.S32 R158, R158 ;  /* 0x0000009e009e7245 */ /* 0x000fe40000201400 */
[----:B------:R-:W0:Y:S04]  /*1c670*/  SHFL.DOWN PT, R128, R163, 0x1, 0x1f ;  /* 0x08201f00a3807f89 */ /* 0x000e2800000e0000 */
[----:B------:R-:W1:Y:S01]  /*1c680*/  MUFU.RCP R158, R158 ;  /* 0x0000009e009e7308 */ /* 0x000e620000001000 */
[----:B------:R-:W2:Y:S01]  /*1c690*/  SHFL.DOWN PT, R121, R0, 0x1, 0x1f ;  /* 0x08201f0000797f89 */ /* 0x000ea200000e0000 */
[----:B0-----:R-:W-:Y:S01]  /*1c6a0*/  FADD.FTZ R129, R163, -R128 ;  /* 0x80000080a3817221 */ /* 0x001fe20000010000 */
[----:B------:R-:W-:-:S03]  /*1c6b0*/  FMUL.FTZ R159, R128, R122 ;  /* 0x0000007a809f7220 */ /* 0x000fc60000410000 */
[----:B------:R-:W-:Y:S01]  /*1c6c0*/  FMUL.FTZ R129, R129, R129 ;  /* 0x0000008181817220 */ /* 0x000fe20000410000 */
[----:B------:R-:W-:Y:S01]  /*1c6d0*/  FFMA.FTZ R159, R120, R163, R159 ;  /* 0x000000a3789f7223 */ /* 0x000fe2000001009f */
[----:B--2---:R-:W-:Y:S02]  /*1c6e0*/  FADD.FTZ R121, R0, R121 ;  /* 0x0000007900797221 */ /* 0x004fe40000010000 */
[----:B------:R-:W-:Y:S01]  /*1c6f0*/  FMUL.FTZ R129, R120, R129 ;  /* 0x0000008178817220 */ /* 0x000fe20000410000 */
[C---:B-1----:R-:W-:Y:S01]  /*1c700*/  FMUL.FTZ R0, R158.reuse, R159 ;  /* 0x0000009f9e007220 */ /* 0x042fe20000410000 */
[----:B------:R-:W0:Y:S02]  /*1c710*/  LDC R120, c[0x0][0x448] ;  /* 0x00011200ff787b82 */ /* 0x000e240000000800 */
[----:B------:R-:W-:Y:S02]  /*1c720*/  FMUL.FTZ R129, R129, R122 ;  /* 0x0000007a81817220 */ /* 0x000fe40000410000 */
[----:B------:R-:W1:Y:S02]  /*1c730*/  SHFL.IDX PT, R163, R0, RZ, 0x1f ;  /* 0x00001fff00a37589 */ /* 0x000e6400000e0000 */
[----:B------:R-:W-:-:S02]  /*1c740*/  FFMA.FTZ R121, R158, R129, R121 ;  /* 0x000000819e797223 */ /* 0x000fc40000010079 */
[----:B------:R-:W2:Y:S04]  /*1c750*/  @!P1 LDC.64 R128, c[0x0][0x3c0] ;  /* 0x0000f000ff809b82 */ /* 0x000ea80000000a00 */
[----:B------:R-:W0:Y:S04]  /*1c760*/  SHFL.IDX PT, R121, R121, RZ, 0x1f ;  /* 0x00001fff79797589 */ /* 0x000e2800000e0000 */
[----:B------:R-:W3:Y:S01]  /*1c770*/  @!P1 LDC.64 R158, c[0x0][0x3c8] ;  /* 0x0000f200ff9e9b82 */ /* 0x000ee20000000a00 */
[C---:B-1----:R-:W-:Y:S01]  /*1c780*/  FMUL.FTZ R122, R163.reuse, R163 ;  /* 0x000000a3a37a7220 */ /* 0x042fe20000410000 */
[----:B------:R-:W-:Y:S01]  /*1c790*/  FSEL R0, R163, RZ, !P2 ;  /* 0x000000ffa3007208 */ /* 0x000fe20005000000 */
[----:B--2---:R-:W-:-:S03]  /*1c7a0*/  @!P1 IMAD.WIDE R128, R136, 0x4, R128 ;  /* 0x0000000488809825 */ /* 0x004fc600078e0280 */
[----:B------:R-:W-:Y:S01]  /*1c7b0*/  FSEL R161, R122, RZ, P2 ;  /* 0x000000ff7aa17208 */ /* 0x000fe20001000000 */
[C---:B------:R-:W-:Y:S01]  /*1c7c0*/  FADD.FTZ R104, -R0.reuse, R104 ;  /* 0x0000006800687221 */ /* 0x040fe20000010100 */
[C---:B------:R-:W-:Y:S01]  /*1c7d0*/  FADD.FTZ R105, -R0.reuse, R105 ;  /* 0x0000006900697221 */ /* 0x040fe20000010100 */
[----:B0-----:R-:W-:Y:S01]  /*1c7e0*/  FFMA.FTZ R120, R121, UR11, R120 ;  /* 0x0000000b79787c23 */ /* 0x001fe20008010078 */
[C---:B------:R-:W-:Y:S01]  /*1c7f0*/  FADD.FTZ R106, -R0.reuse, R106 ;  /* 0x0000006a006a7221 */ /* 0x040fe20000010100 */
[----:B------:R-:W-:Y:S01]  /*1c800*/  FADD.FTZ R107, -R0, R107 ;  /* 0x0000006b006b7221 */ /* 0x000fe20000010100 */
[----:B------:R0:W-:Y:S01]  /*1c810*/  @!P1 STG.E desc[UR8][R128.64], R163 ;  /* 0x000000a380009986 */ /* 0x0001e2000c101908 */
[----:B------:R-:W-:Y:S01]  /*1c820*/  FADD.FTZ R161, R120, R161 ;  /* 0x000000a178a17221 */ /* 0x000fe20000010000 */
[----:B---3--:R-:W-:Y:S01]  /*1c830*/  @!P1 IMAD.WIDE R158, R136, 0x4, R158 ;  /* 0x00000004889e9825 */ /* 0x008fe200078e029e */
[----:B------:R-:W1:Y:S03]  /*1c840*/  LDC.64 R120, c[0x0][0x428] ;  /* 0x00010a00ff787b82 */ /* 0x000e660000000a00 */
[C---:B------:R-:W-:Y:S01]  /*1c850*/  FADD.FTZ R108, -R0.reuse, R108 ;  /* 0x0000006c006c7221 */ /* 0x040fe20000010100 */
[----:B------:R-:W2:Y:S01]  /*1c860*/  MUFU.RSQ R169, R161 ;  /* 0x000000a100a97308 */ /* 0x000ea20000001400 */
        /* <DEDUP_REMOVED lines=14> */
[C---:B0-----:R-:W-:Y:S01]  /*1c950*/  FMUL.FTZ R129, R169.reuse, R106 ;  /* 0x0000006aa9817220 */ /* 0x041fe20000410000 */
[----:B------:R-:W0:Y:S01]  /*1c960*/  LDC.64 R104, c[0x0][0x430] ;  /* 0x00010c00ff687b82 */ /* 0x000e220000000a00 */
[----:B------:R-:W-:Y:S01]  /*1c970*/  FMUL.FTZ R128, R169, R107 ;  /* 0x0000006ba9807220 */ /* 0x000fe20000410000 */
[----:B------:R-:W-:Y:S01]  /*1c980*/  FFMA.FTZ R164, R161, R76, R80 ;  /* 0x0000004ca1a47223 */ /* 0x000fe20000010050 */
[----:B------:R-:W-:Y:S01]  /*1c990*/  FFMA.FTZ R165, R122, R77, R81 ;  /* 0x0000004d7aa57223 */ /* 0x000fe20000010051 */
[----:B------:R-:W-:Y:S01]  /*1c9a0*/  FFMA.FTZ R166, R129, R78, R82 ;  /* 0x0000004e81a67223 */ /* 0x000fe20000010052 */
[----:B------:R-:W-:Y:S01]  /*1c9b0*/  FFMA.FTZ R167, R128, R79, R83 ;  /* 0x0000004f80a77223 */ /* 0x000fe20000010053 */
[----:B-1----:R-:W-:Y:S01]  /*1c9c0*/  IMAD.WIDE.U32 R106, R141, 0x10, R120 ;  /* 0x000000108d6a7825 */ /* 0x002fe200078e0078 */
[----:B------:R1:W-:Y:S03]  /*1c9d0*/  @!P1 STG.E desc[UR8][R158.64], R169 ;  /* 0x000000a99e009986 */ /* 0x0003e6000c101908 */
[----:B------:R-:W-:Y:S01]  /*1c9e0*/  FFMA.FTZ R160, R161, R52, R8 ;  /* 0x00000034a1a07223 */ /* 0x000fe20000010008 */
[----:B------:R-:W-:Y:S01]  /*1c9f0*/  FFMA.FTZ R161, R122, R53, R9 ;  /* 0x000000357aa17223 */ /* 0x000fe20000010009 */
[----:B------:R-:W-:Y:S01]  /*1ca00*/  FADD.FTZ R122, -R0, R109 ;  /* 0x0000006d007a7221 */ /* 0x000fe20000010100 */
[----:B------:R2:W-:Y:S01]  /*1ca10*/  STG.E.128 desc[UR8][R106.64], R164 ;  /* 0x000000a46a007986 */ /* 0x0005e2000c101d08 */
[----:B------:R-:W-:Y:S01]  /*1ca20*/  FFMA.FTZ R162, R129, R54, R10 ;  /* 0x0000003681a27223 */ /* 0x000fe2000001000a */
[----:B------:R-:W-:Y:S01]  /*1ca30*/  FFMA.FTZ R163, R128, R55, R11 ;  /* 0x0000003780a37223 */ /* 0x000fe2000001000b */
[C---:B------:R-:W-:Y:S01]  /*1ca40*/  FMUL.FTZ R109, R169.reuse, R108 ;  /* 0x0000006ca96d7220 */ /* 0x040fe20000410000 */
[C---:B------:R-:W-:Y:S01]  /*1ca50*/  FMUL.FTZ R122, R169.reuse, R122 ;  /* 0x0000007aa97a7220 */ /* 0x040fe20000410000 */
[----:B-1----:R-:W-:Y:S01]  /*1ca60*/  FADD.FTZ R159, -R0, R134 ;  /* 0x00000086009f7221 */ /* 0x002fe20000010100 */
[C---:B------:R-:W-:Y:S01]  /*1ca70*/  FMUL.FTZ R134, R169.reuse, R125 ;  /* 0x0000007da9867220 */ /* 0x040fe20000410000 */
[----:B------:R-:W-:-:S02]  /*1ca80*/  FMUL.FTZ R158, R169, R127 ;  /* 0x0000007fa99e7220 */ /* 0x000fc40000410000 */
[----:B------:R-:W-:Y:S01]  /*1ca90*/  FMUL.FTZ R159, R169, R159 ;  /* 0x0000009fa99f7220 */ /* 0x000fe20000410000 */
[----:B0-----:R-:W-:-:S04]  /*1caa0*/  IMAD.WIDE.U32 R128, R141, 0x10, R104 ;  /* 0x000000108d807825 */ /* 0x001fc800078e0068 */
[----:B--2---:R-:W-:Y:S01]  /*1cab0*/  FADD.FTZ R106, -R0, R111 ;  /* 0x0000006f006a7221 */ /* 0x004fe20000010100 */
[----:B------:R-:W-:Y:S01]  /*1cac0*/  FMUL.FTZ R111, R169, R110 ;  /* 0x0000006ea96f7220 */ /* 0x000fe20000410000 */
[----:B------:R0:W-:Y:S01]  /*1cad0*/  STG.E.128 desc[UR8][R128.64], R160 ;  /* 0x000000a080007986 */ /* 0x0001e2000c101d08 */
[----:B------:R-:W-:Y:S01]  /*1cae0*/  FFMA.FTZ R164, R109, R72, R84 ;  /* 0x000000486da47223 */ /* 0x000fe20000010054 */
[----:B------:R-:W-:Y:S01]  /*1caf0*/  FMUL.FTZ R108, R169, R106 ;  /* 0x0000006aa96c7220 */ /* 0x000fe20000410000 */
[----:B------:R-:W-:Y:S01]  /*1cb00*/  FFMA.FTZ R165, R122, R73, R85 ;  /* 0x000000497aa57223 */ /* 0x000fe20000010055 */
[----:B------:R-:W-:Y:S01]  /*1cb10*/  FFMA.FTZ R166, R111, R74, R86 ;  /* 0x0000004a6fa67223 */ /* 0x000fe20000010056 */
[----:B------:R-:W-:-:S04]  /*1cb20*/  IMAD.WIDE.U32 R106, R143, 0x10, R120 ;  /* 0x000000108f6a7825 */ /* 0x000fc800078e0078 */
[----:B------:R-:W-:Y:S01]  /*1cb30*/  FFMA.FTZ R167, R108, R75, R87 ;  /* 0x0000004b6ca77223 */ /* 0x000fe20000010057 */
[----:B------:R-:W-:-:S04]  /*1cb40*/  FMUL.FTZ R110, R169, R113 ;  /* 0x00000071a96e7220 */ /* 0x000fc80000410000 */
[----:B------:R1:W-:Y:S01]  /*1cb50*/  STG.E.128 desc[UR8][R106.64], R164 ;  /* 0x000000a46a007986 */ /* 0x0003e2000c101d08 */
[----:B------:R-:W-:Y:S01]  /*1cb60*/  FFMA.FTZ R113, R110, R69, R89 ;  /* 0x000000456e717223 */ /* 0x000fe20000010059 */
[----:B0-----:R-:W-:Y:S01]  /*1cb70*/  FFMA.FTZ R160, R109, R48, R12 ;  /* 0x000000306da07223 */ /* 0x001fe2000001000c */
[----:B------:R-:W-:Y:S01]  /*1cb80*/  FFMA.FTZ R163, R108, R51, R15 ;  /* 0x000000336ca37223 */ /* 0x000fe2000001000f */
[----:B------:R-:W-:Y:S01]  /*1cb90*/  FFMA.FTZ R161, R122, R49, R13 ;  /* 0x000000317aa17223 */ /* 0x000fe2000001000d */
[----:B------:R-:W-:Y:S01]  /*1cba0*/  FFMA.FTZ R162, R111, R50, R14 ;  /* 0x000000326fa27223 */ /* 0x000fe2000001000e */
[----:B------:R-:W-:-:S04]  /*1cbb0*/  IMAD.WIDE.U32 R108, R143, 0x10, R104 ;  /* 0x000000108f6c7825 */ /* 0x000fc800078e0068 */
[C---:B------:R-:W-:Y:S01]  /*1cbc0*/  FMUL.FTZ R111, R169.reuse, R112 ;  /* 0x00000070a96f7220 */ /* 0x040fe20000410000 */
[C---:B------:R-:W-:Y:S01]  /*1cbd0*/  FMUL.FTZ R129, R169.reuse, R114 ;  /* 0x00000072a9817220 */ /* 0x040fe20000410000 */
[----:B------:R-:W-:Y:S01]  /*1cbe0*/  FMUL.FTZ R122, R169, R115 ;  /* 0x00000073a97a7220 */ /* 0x000fe20000410000 */
[----:B------:R-:W-:Y:S01]  /*1cbf0*/  FADD.FTZ R128, -R0, R132 ;  /* 0x0000008400807221 */ /* 0x000fe20000010100 */
[----:B------:R0:W-:Y:S01]  /*1cc00*/  STG.E.128 desc[UR8][R108.64], R160 ;  /* 0x000000a06c007986 */ /* 0x0001e2000c101d08 */
[----:B------:R-:W-:Y:S01]  /*1cc10*/  FFMA.FTZ R112, R111, R68, R88 ;  /* 0x000000446f707223 */ /* 0x000fe20000010058 */
[----:B------:R-:W-:Y:S01]  /*1cc20*/  FFMA.FTZ R114, R129, R70, R90 ;  /* 0x0000004681727223 */ /* 0x000fe2000001005a */
[----:B------:R-:W-:Y:S01]  /*1cc30*/  FFMA.FTZ R115, R122, R71, R91 ;  /* 0x000000477a737223 */ /* 0x000fe2000001005b */
[----:B-1----:R-:W-:-:S04]  /*1cc40*/  IMAD.WIDE.U32 R106, R147, 0x10, R120 ;  /* 0x00000010936a7825 */ /* 0x002fc800078e0078 */
[C---:B------:R-:W-:Y:S01]  /*1cc50*/  FADD.FTZ R143, -R0.reuse, R133 ;  /* 0x00000085008f7221 */ /* 0x040fe20000010100 */
[C---:B------:R-:W-:Y:S01]  /*1cc60*/  FMUL.FTZ R133, R169.reuse, R124 ;  /* 0x0000007ca9857220 */ /* 0x040fe20000410000 */
[----:B------:R-:W-:Y:S01]  /*1cc70*/  FMUL.FTZ R141, R169, R128 ;  /* 0x00000080a98d7220 */ /* 0x000fe20000410000 */
[----:B------:R-:W-:Y:S01]  /*1cc80*/  IMAD.WIDE.U32 R124, R149, 0x10, R120 ;  /* 0x00000010957c7825 */ /* 0x000fe200078e0078 */
[----:B------:R1:W-:Y:S01]  /*1cc90*/  STG.E.128 desc[UR8][R106.64], R112 ;  /* 0x000000706a007986 */ /* 0x0003e2000c101d08 */
[----:B0-----:R-:W0:Y:S02]  /*1cca0*/  LDC.64 R162, c[0x0][0x380] ;  /* 0x0000e000ffa27b82 */ /* 0x001e240000000a00 */
[C---:B------:R-:W-:Y:S01]  /*1ccb0*/  FADD.FTZ R108, -R0.reuse, R119 ;  /* 0x00000077006c7221 */ /* 0x040fe20000010100 */
[----:B------:R-:W-:Y:S01]  /*1ccc0*/  FADD.FTZ R160, -R0, R135 ;  /* 0x0000008700a07221 */ /* 0x000fe20000010100 */
[C---:B------:R-:W-:Y:S01]  /*1ccd0*/  FMUL.FTZ R109, R169.reuse, R116 ;  /* 0x00000074a96d7220 */ /* 0x040fe20000410000 */
[C---:B------:R-:W-:Y:S01]  /*1cce0*/  FMUL.FTZ R0, R169.reuse, R117 ;  /* 0x00000075a9007220 */ /* 0x040fe20000410000 */
[C---:B------:R-:W-:Y:S01]  /*1ccf0*/  FMUL.FTZ R119, R169.reuse, R118 ;  /* 0x00000076a9777220 */ /* 0x040fe20000410000 */
[----:B------:R-:W-:Y:S01]  /*1cd00*/  FMUL.FTZ R132, R169, R108 ;  /* 0x0000006ca9847220 */ /* 0x000fe20000410000 */
[C---:B------:R-:W-:Y:S01]  /*1cd10*/  FFMA.FTZ R108, R109.reuse, R64, R92 ;  /* 0x000000406d6c7223 */ /* 0x040fe2000001005c */
[----:B------:R-:W-:Y:S01]  /*1cd20*/  FFMA.FTZ R116, R109, R40, R20 ;  /* 0x000000286d747223 */ /* 0x000fe20000010014 */
[----:B-1----:R-:W-:-:S04]  /*1cd30*/  IMAD.WIDE.U32 R106, R147, 0x10, R104 ;  /* 0x00000010936a7825 */ /* 0x002fc800078e0068 */
[----:B------:R-:W-:Y:S01]  /*1cd40*/  FFMA.FTZ R112, R111, R44, R16 ;  /* 0x0000002c6f707223 */ /* 0x000fe20000010010 */
[----:B------:R-:W-:Y:S01]  /*1cd50*/  FFMA.FTZ R113, R110, R45, R17 ;  /* 0x0000002d6e717223 */ /* 0x000fe20000010011 */
[----:B------:R-:W-:Y:S01]  /*1cd60*/  FFMA.FTZ R114, R129, R46, R18 ;  /* 0x0000002e81727223 */ /* 0x000fe20000010012 */
[----:B------:R-:W-:Y:S01]  /*1cd70*/  FFMA.FTZ R115, R122, R47, R19 ;  /* 0x0000002f7a737223 */ /* 0x000fe20000010013 */
[----:B------:R-:W-:Y:S01]  /*1cd80*/  FMUL.FTZ R135, R169, R126 ;  /* 0x0000007ea9877220 */ /* 0x000fe20000410000 */
[----:B------:R-:W-:Y:S01]  /*1cd90*/  FFMA.FTZ R109, R0, R65, R93 ;  /* 0x00000041006d7223 */ /* 0x000fe2000001005d */
[C---:B------:R-:W-:Y:S01]  /*1cda0*/  FFMA.FTZ R110, R119.reuse, R66, R94 ;  /* 0x00000042776e7223 */ /* 0x040fe2000001005e */
[----:B------:R-:W-:Y:S01]  /*1cdb0*/  FFMA.FTZ R118, R119, R42, R22 ;  /* 0x0000002a77767223 */ /* 0x000fe20000010016 */
[----:B------:R-:W-:Y:S01]  /*1cdc0*/  FFMA.FTZ R111, R132, R67, R95 ;  /* 0x00000043846f7223 */ /* 0x000fe2000001005f */
[----:B------:R1:W-:Y:S01]  /*1cdd0*/  STG.E.128 desc[UR8][R106.64], R112 ;  /* 0x000000706a007986 */ /* 0x0003e2000c101d08 */
[----:B------:R-:W-:-:S04]  /*1cde0*/  IMAD.WIDE.U32 R126, R149, 0x10, R104 ;  /* 0x00000010957e7825 */ /* 0x000fc800078e0068 */
[----:B------:R-:W-:Y:S01]  /*1cdf0*/  FFMA.FTZ R117, R0, R41, R21 ;  /* 0x0000002900757223 */ /* 0x000fe20000010015 */
[----:B------:R-:W-:Y:S01]  /*1ce00*/  FFMA.FTZ R119, R132, R43, R23 ;  /* 0x0000002b84777223 */ /* 0x000fe20000010017 */
[C---:B------:R-:W-:Y:S01]  /*1ce10*/  FMUL.FTZ R122, R169.reuse, R143 ;  /* 0x0000008fa97a7220 */ /* 0x040fe20000410000 */
[----:B------:R-:W-:Y:S01]  /*1ce20*/  FMUL.FTZ R160, R169, R160 ;  /* 0x000000a0a9a07220 */ /* 0x000fe20000410000 */
[----:B------:R-:W-:Y:S01]  /*1ce30*/  FFMA.FTZ R132, R133, R36, R24 ;  /* 0x0000002485847223 */ /* 0x000fe20000010018 */
[--C-:B------:R-:W-:Y:S01]  /*1ce40*/  IMAD.WIDE.U32 R128, R151, 0x10, R120.reuse ;  /* 0x0000001097807825 */ /* 0x100fe200078e0078 */
[----:B------:R2:W-:Y:S01]  /*1ce50*/  STG.E.128 desc[UR8][R124.64], R108 ;  /* 0x0000006c7c007986 */ /* 0x0005e2000c101d08 */
[----:B0-----:R-:W-:Y:S02]  /*1ce60*/  IADD3 R136, PT, PT, R136, R162, RZ ;  /* 0x000000a288887210 */ /* 0x001fe40007ffe0ff */
[----:B------:R-:W-:Y:S01]  /*1ce70*/  IMAD.WIDE.U32 R120, R157, 0x10, R120 ;  /* 0x000000109d787825 */ /* 0x000fe200078e0078 */
[----:B------:R0:W-:Y:S01]  /*1ce80*/  STG.E.128 desc[UR8][R126.64], R116 ;  /* 0x000000747e007986 */ /* 0x0001e2000c101d08 */
[----:B------:R-:W-:-:S02]  /*1ce90*/  ISETP.GE.AND P1, PT, R136, R163, PT ;  /* 0x000000a38800720c */ /* 0x000fc40003f26270 */
[----:B-1----:R-:W-:Y:S01]  /*1cea0*/  FFMA.FTZ R112, R133, R60, R96 ;  /* 0x0000003c85707223 */ /* 0x002fe20000010060 */
[C---:B------:R-:W-:Y:S01]  /*1ceb0*/  FFMA.FTZ R113, R134.reuse, R61, R97 ;  /* 0x0000003d86717223 */ /* 0x040fe20000010061 */
[----:B------:R-:W-:Y:S01]  /*1cec0*/  FFMA.FTZ R133, R134, R37, R25 ;  /* 0x0000002586857223 */ /* 0x000fe20000010019 */
[C---:B------:R-:W-:Y:S01]  /*1ced0*/  FFMA.FTZ R114, R135.reuse, R62, R98 ;  /* 0x0000003e87727223 */ /* 0x040fe20000010062 */
[----:B------:R-:W-:Y:S01]  /*1cee0*/  FFMA.FTZ R134, R135, R38, R26 ;  /* 0x0000002687867223 */ /* 0x000fe2000001001a */
[----:B------:R-:W-:Y:S01]  /*1cef0*/  FFMA.FTZ R115, R158, R63, R99 ;  /* 0x0000003f9e737223 */ /* 0x000fe20000010063 */
[----:B------:R-:W-:-:S04]  /*1cf00*/  IMAD.WIDE.U32 R106, R151, 0x10, R104 ;  /* 0x00000010976a7825 */ /* 0x000fc800078e0068 */
[----:B------:R-:W-:Y:S01]  /*1cf10*/  FFMA.FTZ R135, R158, R39, R27 ;  /* 0x000000279e877223 */ /* 0x000fe2000001001b */
[----:B--2---:R-:W-:Y:S01]  /*1cf20*/  FFMA.FTZ R108, R141, R56, R100 ;  /* 0x000000388d6c7223 */ /* 0x004fe20000010064 */
[----:B------:R-:W-:Y:S01]  /*1cf30*/  FFMA.FTZ R109, R122, R57, R101 ;  /* 0x000000397a6d7223 */ /* 0x000fe20000010065 */
[----:B------:R-:W-:Y:S01]  /*1cf40*/  FFMA.FTZ R110, R159, R58, R102 ;  /* 0x0000003a9f6e7223 */ /* 0x000fe20000010066 */
[----:B------:R-:W-:Y:S01]  /*1cf50*/  FFMA.FTZ R111, R160, R59, R103 ;  /* 0x0000003ba06f7223 */ /* 0x000fe20000010067 */
[----:B------:R-:W-:-:S04]  /*1cf60*/  IMAD.WIDE.U32 R104, R157, 0x10, R104 ;  /* 0x000000109d687825 */ /* 0x000fc800078e0068 */
[----:B0-----:R-:W-:Y:S01]  /*1cf70*/  FFMA.FTZ R116, R141, R32, R28 ;  /* 0x000000208d747223 */ /* 0x001fe2000001001c */
        /* <DEDUP_REMOVED lines=9> */
.L_x_13012:
        /* <DEDUP_REMOVED lines=15> */
.L_x_13741:


//--------------------- .text._ZN10layer_norm31ln_parallel_residual_fwd_kernelINS_13Kernel_traitsIfffffjLj6144ELj1ELj1ELj8ELj16ENS_18Kernel_traits_baseILj6144EfffffjLj256EEEEELb1ELb1ELb0EEEvNS_9FwdParamsE --------------------------
	.section	.text._ZN10layer_norm31ln_parallel_residual_fwd_kernelINS_13Kernel_traitsIfffffjLj6144ELj1ELj1ELj8ELj16ENS_18Kernel_traits_baseILj6144EfffffjLj256EEEEELb1ELb1ELb0EEEvNS_9FwdParamsE,"ax",@progbits
	.align	128
        .global         _ZN10layer_norm31ln_parallel_residual_fwd_kernelINS_13Kernel_traitsIfffffjLj6144ELj1ELj1ELj8ELj16ENS_18Kernel_traits_baseILj6144EfffffjLj256EEEEELb1ELb1ELb0EEEvNS_9FwdParamsE
        .type           _ZN10layer_norm31ln_parallel_residual_fwd_kernelINS_13Kernel_traitsIfffffjLj6144ELj1ELj1ELj8ELj16ENS_18Kernel_traits_baseILj6144EfffffjLj256EEEEELb1ELb1ELb0EEEvNS_9FwdParamsE,@function
        .size           _ZN10layer_norm31ln_parallel_residual_fwd_kernelINS_13Kernel_traitsIfffffjLj6144ELj1ELj1ELj8ELj16ENS_18Kernel_traits_baseILj6144EfffffjLj256EEEEELb1ELb1ELb0EEEvNS_9FwdParamsE,(.L_x_13742 - _ZN10layer_norm31ln_parallel_residual_fwd_kernelINS_13Kernel_traitsIfffffjLj6144ELj1ELj1ELj8ELj16ENS_18Kernel_traits_baseILj6144EfffffjLj256EEEEELb1ELb1ELb0EEEvNS_9FwdParamsE)
        .other          _ZN10layer_norm31ln_parallel_residual_fwd_kernelINS_13Kernel_traitsIfffffjLj6144ELj1ELj1ELj8ELj16ENS_18Kernel_traits_baseILj6144EfffffjLj256EEEEELb1ELb1ELb0EEEvNS_9FwdParamsE,@"STO_CUDA_ENTRY STV_DEFAULT"
_ZN10layer_norm31ln_parallel_residual_fwd_kernelINS_13Kernel_traitsIfffffjLj6144ELj1ELj1ELj8ELj16ENS_18Kernel_traits_baseILj6144EfffffjLj256EEEEELb1ELb1ELb0EEEvNS_9FwdParamsE:
.text._ZN10layer_norm31ln_parallel_residual_fwd_kernelINS_13Kernel_traitsIfffffjLj6144ELj1ELj1ELj8ELj16ENS_18Kernel_traits_baseILj6144EfffffjLj256EEEEELb1ELb1ELb0EEEvNS_9FwdParamsE:
        /* <DEDUP_REMOVED lines=23> */
[----:B------:R-:W-:Y:S02]  /*0170*/  @P0 R2UR UR9, R3 ;  /* 0x00000000030902ca */ /* 0x000fe400000e0000 */
[----:B------:R-:W-:Y:S02]  /*0180*/  LOP3.LUT R3, R103, 0xe0, RZ, 0xc0, !PT ;  /* 0x000000e067037812 */ /* 0x000fe400078ec0ff */
[----:B-----5:R-:W-:Y:S02]  /*0190*/  SHF.R.S32.HI R2, RZ, 0x1f, R11 ;  /* 0x0000001fff027819 */ /* 0x020fe4000001140b */
[----:B---3--:R-:W-:-:S02]  /*01a0*/  @P0 IADD3 R8, P1, PT, R4, R7, RZ ;  /* 0x0000000704080210 */ /* 0x008fc40007f3e0ff */
[----:B------:R-:W-:Y:S02]  /*01b0*/  LOP3.LUT R4, R3, R0, RZ, 0xfc, !PT ;  /* 0x0000000003047212 */ /* 0x000fe400078efcff */
[----:B------:R-:W-:Y:S01]  /*01c0*/  LEA.HI R2, R2, R11, RZ, 0x2 ;  /* 0x0000000b02027211 */ /* 0x000fe200078f10ff */
        /* <DEDUP_REMOVED lines=45> */
[----:B---3--:R-:W-:-:S04]  /*04a0*/  @P0 IMAD.WIDE.U32 R56, R4, 0x10, R56 ;  /* 0x0000001004380825 */ /* 0x008fc800078e0038 */
[----:B------:R-:W-:Y:S01]  /*04b0*/  @P0 VIADD R4, R4, 0x100 ;  /* 0x0000010004040836 */ /* 0x000fe20000000000 */
        /* <DEDUP_REMOVED lines=11> */
[----:B---3--:R-:W-:-:S04]  /*0570*/  @P2 IMAD.WIDE.U32 R64, R4, 0x10, R64 ;  /* 0x0000001004402825 */ /* 0x008fc800078e0040 */
[----:B------:R-:W-:Y:S01]  /*0580*/  @P2 VIADD R4, R4, 0x100 ;  /* 0x0000010004042836 */ /* 0x000fe20000000000 */
[----:B------:R0:W5:Y:S03]  /*0590*/  @P2 LDG.E.128 R40, desc[UR6][R64.64] ;  /* 0x0000000640282981 */ /* 0x000166000c1e1d00 */
[----:B----4-:R-:W-:-:S05]  /*05a0*/  @P3 IMAD.WIDE.U32 R66, R4, 0x10, R66 ;  /* 0x0000001004423825 */ /* 0x010fca00078e0042 */
[----:B------:R0:W5:Y:S01]  /*05b0*/  @P3 LDG.E.128 R44, desc[UR6][R66.64] ;  /* 0x00000006422c3981 */ /* 0x000162000c1e1d00 */
[----:B-1----:R-:W-:-:S05]  /*05c0*/  @P3 IMAD.WIDE.U32 R68, R4, 0x10, R68 ;  /* 0x0000001004443825 */ /* 0x002fca00078e0044 */
[----:B------:R0:W5:Y:S01]  /*05d0*/  @P3 LDG.E.128 R48, desc[UR6][R68.64] ;  /* 0x0000000644303981 */ /* 0x000162000c1e1d00 */
[----:B------:R-:W-:Y:S01]  /*05e0*/  ISETP.GE.U32.AND P0, PT, R10, 0x600, PT ;  /* 0x000006000a00780c */ /* 0x000fe20003f06070 */
[----:B------:R-:W-:-:S12]  /*05f0*/  @P3 VIADD R4, R4, 0x100 ;  /* 0x0000010004043836 */ /* 0x000fd80000000000 */
[----:B0-----:R-:W-:Y:S05]  /*0600*/  @!P0 BRA `(.L_x_13015) ;  /* 0x0000000000c48947 */ /* 0x001fea0003800000 */
[----:B------:R-:W0:Y:S08]  /*0610*/  LDC.64 R52, c[0x0][0x3d0] ;  /* 0x0000f400ff347b82 */ /* 0x000e300000000a00 */
[----:B------:R-:W1:Y:S01]  /*0620*/  LDC.64 R6, c[0x0][0x438] ;  /* 0x00010e00ff067b82 */ /* 0x000e620000000a00 */
[----:B0-----:R-:W-:-:S06]  /*0630*/  IMAD.WIDE.U32 R52, R4, 0x10, R52 ;  /* 0x0000001004347825 */ /* 0x001fcc00078e0034 */
[----:B------:R-:W5:Y:S01]  /*0640*/  LDG.E.128 R52, desc[UR6][R52.64] ;  /* 0x0000000634347981 */ /* 0x000f62000c1e1d00 */
[----:B-1----:R-:W-:-:S05]  /*0650*/  IMAD.WIDE.U32 R4, R4, 0x10, R6 ;  /* 0x0000001004047825 */ /* 0x002fca00078e0006 */
[----:B------:R0:W5:Y:S01]  /*0660*/  LDG.E.128 R56, desc[UR6][R4.64] ;  /* 0x0000000604387981 */ /* 0x000162000c1e1d00 */
[----:B------:R-:W-:Y:S05]  /*0670*/  BRA `(.L_x_13015) ;  /* 0x0000000000a87947 */ /* 0x000fea0003800000 */
.L_x_13014:
[C---:B------:R-:W-:Y:S02]  /*0680*/  ISETP.GE.U32.AND P5, PT, R10.reuse, 0x100, PT ;  /* 0x000001000a00780c */ /* 0x040fe40003fa6070 */
[C---:B------:R-:W-:Y:S02]  /*0690*/  ISETP.GE.U32.AND P0, PT, R10.reuse, 0x200, PT ;  /* 0x000002000a00780c */ /* 0x040fe40003f06070 */
[C---:B------:R-:W-:Y:S02]  /*06a0*/  ISETP.GE.U32.AND P1, PT, R10.reuse, 0x300, PT ;  /* 0x000003000a00780c */ /* 0x040fe40003f26070 */
[C---:B------:R-:W-:Y:S02]  /*06b0*/  ISETP.GE.U32.AND P2, PT, R10.reuse, 0x400, PT ;  /* 0x000004000a00780c */ /* 0x040fe40003f46070 */
[C---:B------:R-:W-:Y:S02]  /*06c0*/  ISETP.GE.U32.AND P3, PT, R10.reuse, 0x500, PT ;  /* 0x000005000a00780c */ /* 0x040fe40003f66070 */
[----:B------:R-:W-:-:S02]  /*06d0*/  ISETP.GE.U32.AND P4, PT, R10, 0x600, PT ;  /* 0x000006000a00780c */ /* 0x000fc40003f86070 */
[----:B------:R-:W-:Y:S02]  /*06e0*/  CS2R R50, SRZ ;  /* 0x0000000000327805 */ /* 0x000fe4000001ff00 */
[----:B------:R-:W-:Y:S01]  /*06f0*/  P2R R101, PR, RZ, 0x20 ;  /* 0x00000020ff657803 */ /* 0x000fe20000000000 */
[----:B------:R-:W0:Y:S08]  /*0700*/  @P5 LDC.64 R6, c[0x0][0x3d0] ;  /* 0x0000f400ff065b82 */ /* 0x000e300000000a00 */
[----:B------:R-:W1:Y:S08]  /*0710*/  @P0 LDC.64 R16, c[0x0][0x3d0] ;  /* 0x0000f400ff100b82 */ /* 0x000e700000000a00 */
[----:B------:R-:W2:Y:S08]  /*0720*/  @P1 LDC.64 R18, c[0x0][0x3d0] ;  /* 0x0000f400ff121b82 */ /* 0x000eb00000000a00 */
[----:B------:R-:W3:Y:S01]  /*0730*/  @P2 LDC.64 R24, c[0x0][0x3d0] ;  /* 0x0000f400ff182b82 */ /* 0x000ee20000000a00 */
[C---:B0-----:R-:W-:Y:S01]  /*0740*/  @P5 IMAD.WIDE.U32 R6, R4.reuse, 0x10, R6 ;  /* 0x0000001004065825 */ /* 0x041fe200078e0006 */
[----:B------:R-:W-:-:S04]  /*0750*/  @P5 LOP3.LUT R4, R4, 0x100, RZ, 0xfc, !PT ;  /* 0x0000010004045812 */ /* 0x000fc800078efcff */
[----:B------:R-:W5:Y:S02]  /*0760*/  @P5 LDG.E.128 R12, desc[UR6][R6.64] ;  /* 0x00000006060c5981 */ /* 0x000f64000c1e1d00 */
[----:B------:R-:W0:Y:S01]  /*0770*/  @P3 LDC.64 R26, c[0x0][0x3d0] ;  /* 0x0000f400ff1a3b82 */ /* 0x000e220000000a00 */
[C---:B-1----:R-:W-:Y:S01]  /*0780*/  @P0 IMAD.WIDE.U32 R16, R4.reuse, 0x10, R16 ;  /* 0x0000001004100825 */ /* 0x042fe200078e0010 */
[----:B------:R-:W-:Y:S02]  /*0790*/  @P0 IADD3 R4, PT, PT, R4, 0x100, RZ ;  /* 0x0000010004040810 */ /* 0x000fe40007ffe0ff */
[----:B------:R-:W-:Y:S02]  /*07a0*/  CS2R R48, SRZ ;  /* 0x0000000000307805 */ /* 0x000fe4000001ff00 */
[----:B------:R-:W-:Y:S02]  /*07b0*/  CS2R R42, SRZ ;  /* 0x00000000002a7805 */ /* 0x000fe4000001ff00 */
[----:B------:R-:W-:Y:S01]  /*07c0*/  CS2R R40, SRZ ;  /* 0x0000000000287805 */ /* 0x000fe2000001ff00 */
[----:B------:R-:W5:Y:S01]  /*07d0*/  @P0 LDG.E.128 R20, desc[UR6][R16.64] ;  /* 0x0000000610140981 */ /* 0x000f62000c1e1d00 */
[----:B------:R-:W1:Y:S01]  /*07e0*/  @P4 LDC.64 R32, c[0x0][0x3d0] ;  /* 0x0000f400ff204b82 */ /* 0x000e620000000a00 */
[----:B--2---:R-:W-:-:S04]  /*07f0*/  @P1 IMAD.WIDE.U32 R18, R4, 0x10, R18 ;  /* 0x0000001004121825 */ /* 0x004fc800078e0012 */
[----:B------:R-:W-:Y:S01]  /*0800*/  @P1 VIADD R4, R4, 0x100 ;  /* 0x0000010004041836 */ /* 0x000fe20000000000 */
[----:B------:R2:W5:Y:S03]  /*0810*/  @P1 LDG.E.128 R28, desc[UR6][R18.64] ;  /* 0x00000006121c1981 */ /* 0x000566000c1e1d00 */
[----:B---3--:R-:W-:-:S04]  /*0820*/  @P2 IMAD.WIDE.U32 R24, R4, 0x10, R24 ;  /* 0x0000001004182825 */ /* 0x008fc800078e0018 */
[----:B------:R-:W-:Y:S01]  /*0830*/  @P2 VIADD R4, R4, 0x100 ;  /* 0x0000010004042836 */ /* 0x000fe20000000000 */
[----:B------:R3:W5:Y:S03]  /*0840*/  @P2 LDG.E.128 R36, desc[UR6][R24.64] ;  /* 0x0000000618242981 */ /* 0x000766000c1e1d00 */
[C---:B0-----:R-:W-:Y:S01]  /*0850*/  @P3 IMAD.WIDE.U32 R26, R4.reuse, 0x10, R26 ;  /* 0x00000010041a3825 */ /* 0x041fe200078e001a */
[----:B------:R-:W-:Y:S02]  /*0860*/  @P3 IADD3 R4, PT, PT, R4, 0x100, RZ ;  /* 0x0000010004043810 */ /* 0x000fe40007ffe0ff */
[----:B------:R-:W-:Y:S02]  /*0870*/  CS2R R34, SRZ ;  /* 0x0000000000227805 */ /* 0x000fe4000001ff00 */
[----:B--2---:R-:W-:Y:S02]  /*0880*/  CS2R R18, SRZ ;  /* 0x0000000000127805 */ /* 0x004fe4000001ff00 */
[----:B------:R-:W-:Y:S01]  /*0890*/  CS2R R16, SRZ ;  /* 0x0000000000107805 */ /* 0x000fe2000001ff00 */
[----:B------:R0:W5:Y:S01]  /*08a0*/  @P3 LDG.E.128 R44, desc[UR6][R26.64] ;  /* 0x000000061a2c3981 */ /* 0x000162000c1e1d00 */
[----:B-1----:R-:W-:-:S05]  /*08b0*/  @P4 IMAD.WIDE.U32 R4, R4, 0x10, R32 ;  /* 0x0000001004044825 */ /* 0x002fca00078e0020 */
[----:B------:R1:W5:Y:S01]  /*08c0*/  @P4 LDG.E.128 R52, desc[UR6][R4.64] ;  /* 0x0000000604344981 */ /* 0x000362000c1e1d00 */
[----:B------:R-:W-:Y:S02]  /*08d0*/  CS2R R32, SRZ ;  /* 0x0000000000207805 */ /* 0x000fe4000001ff00 */
[----:B---3--:R-:W-:Y:S02]  /*08e0*/  CS2R R24, SRZ ;  /* 0x0000000000187805 */ /* 0x008fe4000001ff00 */
[----:B0-----:R-:W-:Y:S02]  /*08f0*/  CS2R R26, SRZ ;  /* 0x00000000001a7805 */ /* 0x001fe4000001ff00 */
[----:B------:R-:W-:Y:S02]  /*0900*/  @P4 CS2R R58, SRZ ;  /* 0x00000000003a4805 */ /* 0x000fe4000001ff00 */
[----:B------:R-:W-:-:S07]  /*0910*/  @P4 CS2R R56, SRZ ;  /* 0x0000000000384805 */ /* 0x000fce000001ff00 */
.L_x_13015:
[----:B------:R-:W-:Y:S05]  /*0920*/  BSYNC.RECONVERGENT B0 ;  /* 0x0000000000007941 */ /* 0x000fea0003800200 */
.L_x_13013:
[----:B------:R-:W2:Y:S02]  /*0930*/  LDCU UR4, c[0x0][0x384] ;  /* 0x00007080ff0477ac */ /* 0x000ea40008000800 */
[----:B--2---:R-:W-:-:S06]  /*0940*/  UISETP.GE.AND UP0, UPT, UR18, UR4, UPT ;  /* 0x000000041200728c */ /* 0x004fcc000bf06270 */
[----:B------:R-:W-:-:S13]  /*0950*/  PLOP3.LUT P0, PT, PT, PT, UP0, 0x80, 0x8 ;  /* 0x000000000008781c */ /* 0x000fda0003f0f008 */
[----:B------:R-:W-:Y:S05]  /*0960*/  @P0 EXIT ;  /* 0x000000000000094d */ /* 0x000fea0003800000 */
[C---:B01----:R-:W-:Y:S01]  /*0970*/  IMAD.HI.U32 R4, R99.reuse, -0x2daee0ad, RZ ;  /* 0xd2511f5363047827 */ /* 0x043fe200078e00ff */
[----:B------:R-:W-:Y:S01]  /*0980*/  LOP3.LUT R11, R2, 0xff, RZ, 0xc0, !PT ;  /* 0x000000ff020b7812 */ /* 0x000fe200078ec0ff */
[----:B------:R-:W0:Y:S01]  /*0990*/  LDCU UR32, c[0x0][0x408] ;  /* 0x00008100ff2077ac */ /* 0x000e220008000800 */
[----:B------:R-:W-:Y:S01]  /*09a0*/  SHF.R.U32.HI R2, RZ, 0x1, R2 ;  /* 0x00000001ff027819 */ /* 0x000fe20000011602 */
[----:B------:R-:W-:Y:S01]  /*09b0*/  IMAD.HI.U32 R5, R100, -0x326172a9, RZ ;  /* 0xcd9e8d5764057827 */ /* 0x000fe200078e00ff */
[----:B------:R-:W-:Y:S01]  /*09c0*/  LOP3.LUT R4, R4, UR9, RZ, 0x3c, !PT ;  /* 0x0000000904047c12 */ /* 0x000fe2000f8e3cff */
[----:B------:R-:W1:Y:S01]  /*09d0*/  LDCU UR33, c[0x0][0x388] ;  /* 0x00007100ff2177ac */ /* 0x000e620008000800 */
[----:B------:R-:W-:Y:S01]  /*09e0*/  LOP3.LUT R2, R2, 0x7fffff80, RZ, 0xc0, !PT ;  /* 0x7fffff8002027812 */ /* 0x000fe200078ec0ff */
[----:B------:R-:W-:Y:S01]  /*09f0*/  IMAD R7, R100, -0x326172a9, RZ ;  /* 0xcd9e8d5764077824 */ /* 0x000fe200078e02ff */
[----:B------:R-:W-:Y:S01]  /*0a00*/  LOP3.LUT R5, R98, UR8, R5, 0x96, !PT ;  /* 0x0000000862057c12 */ /* 0x000fe2000f8e9605 */
[----:B------:R-:W-:Y:S01]  /*0a10*/  IMAD.HI.U32 R6, R4, -0x326172a9, RZ ;  /* 0xcd9e8d5704067827 */ /* 0x000fe200078e00ff */
[----:B------:R-:W-:Y:S01]  /*0a20*/  LOP3.LUT R8, R8, 0x3, RZ, 0xc0, !PT ;  /* 0x0000000308087812 */ /* 0x000fe200078ec0ff */
[----:B------:R-:W2:Y:S02]  /*0a30*/  LDCU.U8 UR34, c[0x0][0x410] ;  /* 0x00008200ff2277ac */ /* 0x000ea40008000000 */
[----:B------:R-:W-:Y:S01]  /*0a40*/  IMAD R60, R99, -0x2daee0ad, RZ ;  /* 0xd2511f53633c7824 */ /* 0x000fe200078e02ff */
[----:B------:R-:W-:Y:S01]  /*0a50*/  LOP3.LUT R6, R7, UR36, R6, 0x96, !PT ;  /* 0x0000002407067c12 */ /* 0x000fe2000f8e9606 */
[C---:B------:R-:W-:Y:S01]  /*0a60*/  IMAD.HI.U32 R9, R5.reuse, -0x2daee0ad, RZ ;  /* 0xd2511f5305097827 */ /* 0x040fe200078e00ff */
[----:B------:R-:W3:Y:S03]  /*0a70*/  LDCU UR35, c[0x0][0x400] ;  /* 0x00008000ff2377ac */ /* 0x000ee60008000800 */
[----:B------:R-:W-:Y:S01]  /*0a80*/  IMAD R7, R4, -0x326172a9, RZ ;  /* 0xcd9e8d5704077824 */ /* 0x000fe200078e02ff */
[----:B------:R-:W-:Y:S01]  /*0a90*/  LOP3.LUT R9, R60, UR37, R9, 0x96, !PT ;  /* 0x000000253c097c12 */ /* 0x000fe2000f8e9609 */
[----:B------:R-:W-:Y:S01]  /*0aa0*/  IMAD R60, R5, -0x2daee0ad, RZ ;  /* 0xd2511f53053c7824 */ /* 0x000fe200078e02ff */
[----:B------:R-:W4:Y:S01]  /*0ab0*/  LDCU.64 UR10, c[0x0][0x398] ;  /* 0x00007300ff0a77ac */ /* 0x000f220008000a00 */
[----:B------:R-:W-:Y:S01]  /*0ac0*/  IMAD.HI.U32 R5, R6, -0x2daee0ad, RZ ;  /* 0xd2511f5306057827 */ /* 0x000fe200078e00ff */
[----:B------:R-:W0:Y:S03]  /*0ad0*/  LDCU.64 UR14, c[0x0][0x380] ;  /* 0x00007000ff0e77ac */ /* 0x000e260008000a00 */
[----:B------:R-:W-:Y:S01]  /*0ae0*/  IMAD.HI.U32 R4, R9, -0x326172a9, RZ ;  /* 0xcd9e8d5709047827 */ /* 0x000fe200078e00ff */
[----:B------:R-:W-:Y:S01]  /*0af0*/  LOP3.LUT R5, R60, UR17, R5, 0x96, !PT ;  /* 0x000000113c057c12 */ /* 0x000fe2000f8e9605 */
[----:B------:R-:W-:-:S02]  /*0b00*/  UPLOP3.LUT UP1, UPT, UPT, UPT, UPT, 0x40, 0x4 ;  /* 0x000000000004789c */ /* 0x000fc40003f2e870 */
        /* <DEDUP_REMOVED lines=28> */
[----:B------:R-:W-:Y:S01]  /*0cd0*/  IMAD R0, R0, -0x20, R11 ;  /* 0xffffffe000007824 */ /* 0x000fe200078e020b */
[----:B------:R-:W-:Y:S01]  /*0ce0*/  LOP3.LUT R6, R9, UR12, R6, 0x96, !PT ;  /* 0x0000000c09067c12 */ /* 0x000fe2000f8e9606 */
[C---:B------:R-:W-:Y:S01]  /*0cf0*/  IMAD.HI.U32 R7, R4.reuse, -0x2daee0ad, RZ ;  /* 0xd2511f5304077827 */ /* 0x040fe200078e00ff */
[----:B------:R-:W-:Y:S01]  /*0d00*/  VIADDMNMX R9, R11, -R3, RZ, !PT ;  /* 0x800000030b097246 */ /* 0x000fe200078001ff */
[----:B------:R-:W0:Y:S01]  /*0d10*/  LDCU.64 UR12, c[0x0][0x3a0] ;  /* 0x00007400ff0c77ac */ /* 0x000e220008000a00 */
[----:B------:R-:W-:Y:S01]  /*0d20*/  VIMNMX R0, PT, PT, RZ, R0, !PT ;  /* 0x00000000ff007248 */ /* 0x000fe20007fe0100 */
[----:B------:R-:W-:Y:S01]  /*0d30*/  IMAD R4, R4, -0x2daee0ad, RZ ;  /* 0xd2511f5304047824 */ /* 0x000fe200078e02ff */
[----:B------:R-:W-:Y:S01]  /*0d40*/  VIMNMX R9, PT, PT, R9, 0x20, PT ;  /* 0x0000002009097848 */ /* 0x000fe20003fe0100 */
[----:B------:R-:W-:Y:S01]  /*0d50*/  IMAD.HI.U32 R3, R6, -0x2daee0ad, RZ ;  /* 0xd2511f5306037827 */ /* 0x000fe200078e00ff */
[----:B------:R-:W-:Y:S02]  /*0d60*/  LOP3.LUT R7, R60, UR27, R7, 0x96, !PT ;  /* 0x0000001b3c077c12 */ /* 0x000fe4000f8e9607 */
[----:B------:R-:W-:Y:S01]  /*0d70*/  VIMNMX R11, PT, PT, R0, 0x20, PT ;  /* 0x00000020000b7848 */ /* 0x000fe20003fe0100 */
[----:B------:R-:W-:Y:S01]  /*0d80*/  IMAD R0, R9, 0x4, R2 ;  /* 0x0000000409007824 */ /* 0x000fe200078e0202 */
[----:B------:R-:W-:Y:S01]  /*0d90*/  LOP3.LUT R3, R4, UR29, R3, 0x96, !PT ;  /* 0x0000001d04037c12 */ /* 0x000fe2000f8e9603 */
[----:B------:R-:W-:-:S02]  /*0da0*/  IMAD R60, R5, -0x326172a9, RZ ;  /* 0xcd9e8d57053c7824 */ /* 0x000fc400078e02ff */
[----:B------:R-:W-:Y:S01]  /*0db0*/  IMAD.HI.U32 R5, R7, -0x326172a9, RZ ;  /* 0xcd9e8d5707057827 */ /* 0x000fe200078e00ff */
[----:B------:R-:W-:-:S03]  /*0dc0*/  I2FP.F32.U32 R0, R0 ;  /* 0x0000000000007245 */ /* 0x000fc60000201000 */
[----:B------:R-:W-:Y:S01]  /*0dd0*/  IMAD R61, R7, -0x326172a9, RZ ;  /* 0xcd9e8d57073d7824 */ /* 0x000fe200078e02ff */
[----:B------:R-:W-:Y:S01]  /*0de0*/  LOP3.LUT R5, R60, UR28, R5, 0x96, !PT ;  /* 0x0000001c3c057c12 */ /* 0x000fe2000f8e9605 */
[----:B------:R0:W0:Y:S01]  /*0df0*/  MUFU.RCP R97, R0 ;  /* 0x0000000000617308 */ /* 0x0000220000001000 */
[----:B------:R-:W-:Y:S02]  /*0e00*/  IMAD R7, R6, -0x2daee0ad, RZ ;  /* 0xd2511f5306077824 */ /* 0x000fe400078e02ff */
[----:B------:R-:W-:-:S04]  /*0e10*/  IMAD.HI.U32 R6, R3, -0x326172a9, RZ ;  /* 0xcd9e8d5703067827 */ /* 0x000fc800078e00ff */
[----:B------:R-:W-:Y:S01]  /*0e20*/  IMAD.HI.U32 R4, R5, -0x2daee0ad, RZ ;  /* 0xd2511f5305047827 */ /* 0x000fe200078e00ff */
[----:B------:R-:W-:-:S03]  /*0e30*/  LOP3.LUT R9, R61, UR30, R6, 0x96, !PT ;  /* 0x0000001e3d097c12 */ /* 0x000fc6000f8e9606 */
[----:B------:R-:W-:Y:S01]  /*0e40*/  IMAD R96, R11, 0x4, R2 ;  /* 0x000000040b607824 */ /* 0x000fe200078e0202 */
[----:B------:R-:W-:Y:S01]  /*0e50*/  LOP3.LUT R11, R7, UR31, R4, 0x96, !PT ;  /* 0x0000001f070b7c12 */ /* 0x000fe2000f8e9604 */
[----:B------:R-:W-:Y:S02]  /*0e60*/  HFMA2 R7, -RZ, RZ, 0, 0 ;  /* 0x00000000ff077431 */ /* 0x000fe400000001ff */
[----:B------:R-:W-:Y:S02]  /*0e70*/  IMAD R5, R5, -0x2daee0ad, RZ ;  /* 0xd2511f5305057824 */ /* 0x000fe400078e02ff */
[----:B01234-:R-:W-:-:S07]  /*0e80*/  IMAD R6, R3, -0x326172a9, RZ ;  /* 0xcd9e8d5703067824 */ /* 0x01ffce00078e02ff */
.L_x_13421:
[----:B------:R-:W-:Y:S01]  /*0e90*/  UIMAD UR4, UR18, UR33, URZ ;  /* 0x00000021120472a4 */ /* 0x000fe2000f8e02ff */
[----:B------:R-:W-:Y:S01]  /*0ea0*/  ISETP.NE.AND P0, PT, R101, RZ, PT ;  /* 0x000000ff6500720c */ /* 0x000fe20003f05270 */
[----:B------:R-:W-:Y:S02]  /*0eb0*/  BSSY.RECONVERGENT B0, `(.L_x_13016) ;  /* 0x0000405000007945 */ /* 0x000fe40003800200 */
[----:B------:R-:W-:-:S04]  /*0ec0*/  USHF.R.S32.HI UR5, URZ, 0x1f, UR4 ;  /* 0x0000001fff057899 */ /* 0x000fc80008011404 */
[----:B------:R-:W-:-:S06]  /*0ed0*/  ULEA.HI UR5, UR5, UR4, URZ, 0x2 ;  /* 0x0000000405057291 */ /* 0x000fcc000f8f10ff */
[----:B------:R-:W-:-:S05]  /*0ee0*/  IMAD.U32 R102, RZ, RZ, UR5 ;  /* 0x00000005ff667e24 */ /* 0x000fca000f8e00ff */
[----:B------:R-:W-:-:S05]  /*0ef0*/  LEA.HI.SX32 R102, R102, R103, 0x1e ;  /* 0x0000006766667211 */ /* 0x000fca00078ff2ff */
[----:B01234-:R-:W-:Y:S01]  /*0f00*/  IMAD.MOV.U32 R92, RZ, RZ, R102 ;  /* 0x000000ffff5c7224 */ /* 0x01ffe200078e0066 */
        /* <DEDUP_REMOVED lines=33> */
.L_x_13021:
        /* <DEDUP_REMOVED lines=13> */
.L_x_13023:
[----:B------:R-:W-:Y:S05]  /*11f0*/  BSYNC.RECONVERGENT B2 ;  /* 0x0000000000027941 */ /* 0x000fea0003800200 */
.L_x_13022:
        /* <DEDUP_REMOVED lines=46> */
.L_x_13020:
[----:B------:R-:W-:Y:S05]  /*14e0*/  BSYNC.RECONVERGENT B1 ;  /* 0x0000000000017941 */ /* 0x000fea0003800200 */
.L_x_13019:
        /* <DEDUP_REMOVED lines=18> */
.L_x_13026:
        /* <DEDUP_REMOVED lines=13> */
.L_x_13028:
[----:B------:R-:W-:Y:S05]  /*16e0*/  BSYNC.RECONVERGENT B2 ;  /* 0x0000000000027941 */ /* 0x000fea0003800200 */
.L_x_13027:
        /* <DEDUP_REMOVED lines=46> */
.L_x_13025:
[----:B------:R-:W-:Y:S05]  /*19d0*/  BSYNC.RECONVERGENT B1 ;  /* 0x0000000000017941 */ /* 0x000fea0003800200 */
.L_x_13024:
        /* <DEDUP_REMOVED lines=16> */
.L_x_13031:
        /* <DEDUP_REMOVED lines=13> */
.L_x_13033:
[----:B------:R-:W-:Y:S05]  /*1bb0*/  BSYNC.RECONVERGENT B2 ;  /* 0x0000000000027941 */ /* 0x000fea0003800200 */
.L_x_13032:
        /* <DEDUP_REMOVED lines=46> */
.L_x_13030:
[----:B------:R-:W-:Y:S05]  /*1ea0*/  BSYNC.RECONVERGENT B1 ;  /* 0x0000000000017941 */ /* 0x000fea0003800200 */
.L_x_13029:
        /* <DEDUP_REMOVED lines=16> */
.L_x_13036:
        /* <DEDUP_REMOVED lines=13> */
.L_x_13038:
[----:B------:R-:W-:Y:S05]  /*2080*/  BSYNC.RECONVERGENT B2 ;  /* 0x0000000000027941 */ /* 0x000fea0003800200 */
.L_x_13037:
        /* <DEDUP_REMOVED lines=46> */
.L_x_13035:
[----:B------:R-:W-:Y:S05]  /*2370*/  BSYNC.RECONVERGENT B1 ;  /* 0x0000000000017941 */ /* 0x000fea0003800200 */
.L_x_13034:
        /* <DEDUP_REMOVED lines=17> */
.L_x_13018:
        /* <DEDUP_REMOVED lines=16> */
.L_x_13042:
        /* <DEDUP_REMOVED lines=13> */
.L_x_13044:
[----:B------:R-:W-:Y:S05]  /*2660*/  BSYNC.RECONVERGENT B2 ;  /* 0x0000000000027941 */ /* 0x000fea0003800200 */
.L_x_13043:
        /* <DEDUP_REMOVED lines=45> */
.L_x_13041:
[----:B------:R-:W-:Y:S05]  /*2940*/  BSYNC.RECONVERGENT B1 ;  /* 0x0000000000017941 */ /* 0x000fea0003800200 */
.L_x_13040:
        /* <DEDUP_REMOVED lines=20> */
.L_x_13047:
        /* <DEDUP_REMOVED lines=13> */
.L_x_13049:
[----:B------:R-:W-:Y:S05]  /*2b60*/  BSYNC.RECONVERGENT B2 ;  /* 0x0000000000027941 */ /* 0x000fea0003800200 */
.L_x_13048:
        /* <DEDUP_REMOVED lines=46> */
.L_x_13046:
[----:B------:R-:W-:Y:S05]  /*2e50*/  BSYNC.RECONVERGENT B1 ;  /* 0x0000000000017941 */ /* 0x000fea0003800200 */
.L_x_13045:
        /* <DEDUP_REMOVED lines=15> */
.L_x_13052:
        /* <DEDUP_REMOVED lines=13> */
.L_x_13054:
[----:B------:R-:W-:Y:S05]  /*3020*/  BSYNC.RECONVERGENT B2 ;  /* 0x0000000000027941 */ /* 0x000fea0003800200 */
.L_x_13053:
        /* <DEDUP_REMOVED lines=46> */
.L_x_13051:
[----:B------:R-:W-:Y:S05]  /*3310*/  BSYNC.RECONVERGENT B1 ;  /* 0x0000000000017941 */ /* 0x000fea0003800200 */
.L_x_13050:
[----:B------:R-:W-:Y:S01]  /*3320*/  ISETP.NE.AND P4, PT, R4, 0x1, PT ;  /* 0x000000010400780c */ /* 0x000fe20003f85270 */
[----:B------:R-:W-:Y:S01]  /*3330*/  BSSY.RECONVERGENT B1, `(.L_x_13055) ;  /* 0x000004c000017945 */ /* 0x000fe20003800200 */
[----:B------:R-:W-:Y:S01]  /*3340*/  I2FP.F32.U32 R3, R2 ;  /* 0x0000000200037245 */ /* 0x000fe20000201000 */
[----:B------:R-:W-:Y:S01]  /*3350*/  FMUL.FTZ R104, R69, R93 ;  /* 0x0000005d45687220 */ /* 0x000fe20000410000 */
[----:B------:R-:W-:-:S03]  /*3360*/  IMAD.MOV.U32 R2, RZ, RZ, R6 ;  /* 0x000000ffff027224 */ /* 0x000fc600078e0006 */
[----:B------:R-:W-:-:S05]  /*3370*/  FFMA.FTZ R3, R3, R94, 1.1641532182693481445e-10 ;  /* 0x2f00000003037423 */ /* 0x000fca000001005e */
[----:B------:R-:W-:Y:S01]  /*3380*/  FSETP.LE.FTZ.AND P3, PT, R3, R0, PT ;  /* 0x000000000300720b */ /* 0x000fe20003f73000 */
        /* <DEDUP_REMOVED lines=10> */
.L_x_13057:
        /* <DEDUP_REMOVED lines=13> */
.L_x_13059:
[----:B------:R-:W-:Y:S05]  /*3500*/  BSYNC.RECONVERGENT B2 ;  /* 0x0000000000027941 */ /* 0x000fea0003800200 */
.L_x_13058:
        /* <DEDUP_REMOVED lines=46> */
.L_x_13056:
[----:B------:R-:W-:Y:S05]  /*37f0*/  BSYNC.RECONVERGENT B1 ;  /* 0x0000000000017941 */ /* 0x000fea0003800200 */
.L_x_13055:
        /* <DEDUP_REMOVED lines=15> */
.L_x_13062:
        /* <DEDUP_REMOVED lines=13> */
.L_x_13064:
[----:B------:R-:W-:Y:S05]  /*39c0*/  BSYNC.RECONVERGENT B2 ;  /* 0x0000000000027941 */ /* 0x000fea0003800200 */
.L_x_13063:
        /* <DEDUP_REMOVED lines=46> */
.L_x_13061:
[----:B------:R-:W-:Y:S05]  /*3cb0*/  BSYNC.RECONVERGENT B1 ;  /* 0x0000000000017941 */ /* 0x000fea0003800200 */
.L_x_13060:
        /* <DEDUP_REMOVED lines=17> */
.L_x_13067:
        /* <DEDUP_REMOVED lines=13> */
.L_x_13069:
[----:B------:R-:W-:Y:S05]  /*3ea0*/  BSYNC.RECONVERGENT B2 ;  /* 0x0000000000027941 */ /* 0x000fea0003800200 */
.L_x_13068:
        /* <DEDUP_REMOVED lines=46> */
.L_x_13066:
[----:B------:R-:W-:Y:S05]  /*4190*/  BSYNC.RECONVERGENT B1 ;  /* 0x0000000000017941 */ /* 0x000fea0003800200 */
.L_x_13065:
        /* <DEDUP_REMOVED lines=15> */
.L_x_13072:
        /* <DEDUP_REMOVED lines=13> */
.L_x_13074:
[----:B------:R-:W-:Y:S05]  /*4360*/  BSYNC.RECONVERGENT B2 ;  /* 0x0000000000027941 */ /* 0x000fea0003800200 */
.L_x_13073:
        /* <DEDUP_REMOVED lines=46> */
.L_x_13071:
[----:B------:R-:W-:Y:S05]  /*4650*/  BSYNC.RECONVERGENT B1 ;  /* 0x0000000000017941 */ /* 0x000fea0003800200 */
.L_x_13070:
        /* <DEDUP_REMOVED lines=17> */
.L_x_13077:
        /* <DEDUP_REMOVED lines=15> */
.L_x_13079:
[----:B------:R-:W-:Y:S05]  /*4860*/  BSYNC.RECONVERGENT B2 ;  /* 0x0000000000027941 */ /* 0x000fea0003800200 */
.L_x_13078:
        /* <DEDUP_REMOVED lines=46> */
.L_x_13076:
[----:B------:R-:W-:Y:S05]  /*4b50*/  BSYNC.RECONVERGENT B1 ;  /* 0x0000000000017941 */ /* 0x000fea0003800200 */
.L_x_13075:
[-C--:B------:R-:W-:Y:S01]  /*4b60*/  FMUL.FTZ R3, R60, R93.reuse ;  /* 0x0000005d3c037220 */ /* 0x080fe20000410000 */
[----:B------:R-:W-:Y:S02]  /*4b70*/  FSETP.GTU.FTZ.AND P6, PT, R103, R0, PT ;  /* 0x000000006700720b */ /* 0x000fe40003fdc000 */
[----:B------:R-:W-:Y:S01]  /*4b80*/  I2FP.F32.U32 R5, R2 ;  /* 0x0000000200057245 */ /* 0x000fe20000201000 */
[-C--:B------:R-:W-:Y:S01]  /*4b90*/  FMUL.FTZ R2, R63, R93.reuse ;  /* 0x0000005d3f027220 */ /* 0x080fe20000410000 */
[----:B------:R-:W-:Y:S01]  /*4ba0*/  FSEL R68, R3, RZ, !P6 ;  /* 0x000000ff03447208 */ /* 0x000fe20007000000 */
[-C--:B------:R-:W-:Y:S01]  /*4bb0*/  FMUL.FTZ R3, R61, R93.reuse ;  /* 0x0000005d3d037220 */ /* 0x080fe20000410000 */
[----:B------:R-:W-:Y:S01]  /*4bc0*/  SEL R4, RZ, 0x1, P6 ;  /* 0x00000001ff047807 */ /* 0x000fe20003000000 */
[----:B------:R-:W-:Y:S01]  /*4bd0*/  FFMA.FTZ R5, R5, R94, 1.1641532182693481445e-10 ;  /* 0x2f00000005057423 */ /* 0x000fe2000001005e */
[----:B------:R-:W-:Y:S01]  /*4be0*/  FSETP.GTU.FTZ.AND P6, PT, R105, R0, PT ;  /* 0x000000006900720b */ /* 0x000fe20003fdc000 */
[----:B------:R-:W-:Y:S01]  /*4bf0*/  FMUL.FTZ R93, R62, R93 ;  /* 0x0000005d3e5d7220 */ /* 0x000fe20000410000 */
        /* <DEDUP_REMOVED lines=14> */
[----:B------:R-:W-:Y:S01]  /*4ce0*/  PRMT R3, R103, 0x7610, R3 ;  /* 0x0000761067037816 */ /* 0x000fe20000000003 */
[----:B------:R-:W-:Y:S01]  /*4cf0*/  FADD.FTZ R70, R70, R93 ;  /* 0x0000005d46467221 */ /* 0x000fe20000010000 */
[----:B------:R-:W-:Y:S01]  /*4d00*/  PRMT R0, R5, 0x7610, R0 ;  /* 0x0000761005007816 */ /* 0x000fe20000000000 */
[----:B------:R-:W-:Y:S01]  /*4d10*/  FADD.FTZ R71, R2, R71 ;  /* 0x0000004702477221 */ /* 0x000fe20000010000 */
[----:B------:R-:W-:Y:S01]  /*4d20*/  @P1 FADD.FTZ R68, R64, R68 ;  /* 0x0000004440441221 */ /* 0x000fe20000010000 */
[----:B------:R-:W-:Y:S01]  /*4d30*/  @P1 FADD.FTZ R70, R66, R70 ;  /* 0x0000004642461221 */ /* 0x000fe20000010000 */
[----:B------:R-:W-:Y:S01]  /*4d40*/  SEL R2, RZ, 0x1, P6 ;  /* 0x00000001ff027807 */ /* 0x000fe20003000000 */
[----:B------:R-:W-:-:S07]  /*4d50*/  @P1 FADD.FTZ R71, R67, R71 ;  /* 0x0000004743471221 */ /* 0x000fce0000010000 */
.L_x_13039:
        /* <DEDUP_REMOVED lines=24> */
.L_x_13080:
[----:B01----:R-:W-:Y:S01]  /*4ee0*/  MOV R5, R92 ;  /* 0x0000005c00057202 */ /* 0x003fe20000000f00 */
[----:B------:R-:W-:-:S07]  /*4ef0*/  VIADD R92, R102, 0x100 ;  /* 0x00000100665c7836 */ /* 0x000fce0000000000 */
.L_x_13017:
[----:B------:R-:W-:Y:S05]  /*4f00*/  BSYNC.RECONVERGENT B0 ;  /* 0x0000000000007941 */ /* 0x000fea0003800200 */
.L_x_13016:
        /* <DEDUP_REMOVED lines=34> */
.L_x_13086:
        /* <DEDUP_REMOVED lines=13> */
.L_x_13088:
[----:B------:R-:W-:Y:S05]  /*5200*/  BSYNC.RECONVERGENT B2 ;  /* 0x0000000000027941 */ /* 0x000fea0003800200 */
.L_x_13087:
        /* <DEDUP_REMOVED lines=42> */
[----:B------:R-:W-:Y:S02]  /*54b0*/  LOP3.LUT R9, R8, UR30, R105, 0x96, !PT ;  /* 0x0000001e08097c12 */ /* 0x000fe4000f8e9669 */
[----:B------:R-:W-:Y:S02]  /*54c0*/  MOV R6, R104 ;  /* 0x0000006800067202 */ /* 0x000fe40000000f00 */
[----:B------:R-:W-:-:S07]  /*54d0*/  LOP3.LUT R11, R2, UR31, R95, 0x96, !PT ;  /* 0x0000001f020b7c12 */ /* 0x000fce000f8e965f */
.L_x_13085:
[----:B------:R-:W-:Y:S05]  /*54e0*/  BSYNC.RECONVERGENT B1 ;  /* 0x0000000000017941 */ /* 0x000fea0003800200 */
.L_x_13084:
        /* <DEDUP_REMOVED lines=8> */
[----:B------:R-:W-:-:S04]  /*5570*/  IMAD.MOV.U32 R4, RZ, RZ, R6 ;  /* 0x000000ffff047224 */ /* 0x000fc800078e0006 */
        /* <DEDUP_REMOVED lines=11> */
.L_x_13091:
        /* <DEDUP_REMOVED lines=13> */
.L_x_13093:
[----:B------:R-:W-:Y:S05]  /*5700*/  BSYNC.RECONVERGENT B2 ;  /* 0x0000000000027941 */ /* 0x000fea0003800200 */
.L_x_13092:
        /* <DEDUP_REMOVED lines=46> */
.L_x_13090:
[----:B------:R-:W-:Y:S05]  /*59f0*/  BSYNC.RECONVERGENT B1 ;  /* 0x0000000000017941 */ /* 0x000fea0003800200 */
.L_x_13089:
        /* <DEDUP_REMOVED lines=15> */
.L_x_13096:
        /* <DEDUP_REMOVED lines=13> */
.L_x_13098:
[----:B------:R-:W-:Y:S05]  /*5bc0*/  BSYNC.RECONVERGENT B2 ;  /* 0x0000000000027941 */ /* 0x000fea0003800200 */
.L_x_13097:
        /* <DEDUP_REMOVED lines=46> */
.L_x_13095:
[----:B------:R-:W-:Y:S05]  /*5eb0*/  BSYNC.RECONVERGENT B1 ;  /* 0x0000000000017941 */ /* 0x000fea0003800200 */
.L_x_13094:
[----:B------:R-:W-:Y:S01]  /*5ec0*/  ISETP.NE.AND P4, PT, R103, 0x1, PT ;  /* 0x000000016700780c */ /* 0x000fe20003f85270 */
[----:B------:R-:W-:Y:S01]  /*5ed0*/  BSSY.RECONVERGENT B1, `(.L_x_13099) ;  /* 0x000004c000017945 */ /* 0x000fe20003800200 */
[----:B------:R-:W-:Y:S01]  /*5ee0*/  I2FP.F32.U32 R4, R8 ;  /* 0x0000000800047245 */ /* 0x000fe20000201000 */
[----:B------:R-:W-:Y:S01]  /*5ef0*/  IMAD.MOV.U32 R95, RZ, RZ, 0x2 ;  /* 0x00000002ff5f7424 */ /* 0x000fe200078e00ff */
[----:B------:R-:W-:-:S03]  /*5f00*/  MOV R8, R6 ;  /* 0x0000000600087202 */ /* 0x000fc60000000f00 */
        /* <DEDUP_REMOVED lines=12> */
.L_x_13101:
        /* <DEDUP_REMOVED lines=13> */
.L_x_13103:
[----:B------:R-:W-:Y:S05]  /*60a0*/  BSYNC.RECONVERGENT B2 ;  /* 0x0000000000027941 */ /* 0x000fea0003800200 */
.L_x_13102:
        /* <DEDUP_REMOVED lines=46> */
.L_x_13100:
[----:B------:R-:W-:Y:S05]  /*6390*/  BSYNC.RECONVERGENT B1 ;  /* 0x0000000000017941 */ /* 0x000fea0003800200 */
.L_x_13099:
        /* <DEDUP_REMOVED lines=15> */
.L_x_13106:
        /* <DEDUP_REMOVED lines=13> */
.L_x_13108:
[----:B------:R-:W-:Y:S05]  /*6560*/  BSYNC.RECONVERGENT B2 ;  /* 0x0000000000027941 */ /* 0x000fea0003800200 */
.L_x_13107:
        /* <DEDUP_REMOVED lines=46> */
.L_x_13105:
[----:B------:R-:W-:Y:S05]  /*6850*/  BSYNC.RECONVERGENT B1 ;  /* 0x0000000000017941 */ /* 0x000fea0003800200 */
.L_x_13104:
        /* <DEDUP_REMOVED lines=17> */
.L_x_13111:
        /* <DEDUP_REMOVED lines=13> */
.L_x_13113:
[----:B------:R-:W-:Y:S05]  /*6a40*/  BSYNC.RECONVERGENT B2 ;  /* 0x0000000000027941 */ /* 0x000fea0003800200 */
.L_x_13112:
        /* <DEDUP_REMOVED lines=46> */
.L_x_13110:
[----:B------:R-:W-:Y:S05]  /*6d30*/  BSYNC.RECONVERGENT B1 ;  /* 0x0000000000017941 */ /* 0x000fea0003800200 */
.L_x_13109:
        /* <DEDUP_REMOVED lines=15> */
.L_x_13116:
        /* <DEDUP_REMOVED lines=13> */
.L_x_13118:
[----:B------:R-:W-:Y:S05]  /*6f00*/  BSYNC.RECONVERGENT B2 ;  /* 0x0000000000027941 */ /* 0x000fea0003800200 */
.L_x_13117:
        /* <DEDUP_REMOVED lines=46> */
.L_x_13115:
[----:B------:R-:W-:Y:S05]  /*71f0*/  BSYNC.RECONVERGENT B1 ;  /* 0x0000000000017941 */ /* 0x000fea0003800200 */
.L_x_13114:
[----:B------:R-:W-:Y:S01]  /*7200*/  ISETP.NE.AND P6, PT, R105, 0x1, PT ;  /* 0x000000016900780c */ /* 0x000fe20003fc5270 */
[----:B------:R-:W-:Y:S01]  /*7210*/  BSSY.RECONVERGENT B1, `(.L_x_13119) ;  /* 0x000004e000017945 */ /* 0x000fe20003800200 */
[----:B------:R-:W-:Y:S01]  /*7220*/  I2FP.F32.U32 R8, R95 ;  /* 0x0000005f00087245 */ /* 0x000fe20000201000 */
[----:B------:R-:W-:Y:S01]  /*7230*/  FMUL.FTZ R75, R75, R2 ;  /* 0x000000024b4b7220 */ /* 0x000fe20000410000 */
[----:B------:R-:W-:-:S03]  /*7240*/  IMAD.MOV.U32 R103, RZ, RZ, R6 ;  /* 0x000000ffff677224 */ /* 0x000fc600078e0006 */
        /* <DEDUP_REMOVED lines=12> */
.L_x_13121:
        /* <DEDUP_REMOVED lines=15> */
.L_x_13123:
[----:B------:R-:W-:Y:S05]  /*7400*/  BSYNC.RECONVERGENT B2 ;  /* 0x0000000000027941 */ /* 0x000fea0003800200 */
.L_x_13122:
        /* <DEDUP_REMOVED lines=46> */
.L_x_13120:
[----:B------:R-:W-:Y:S05]  /*76f0*/  BSYNC.RECONVERGENT B1 ;  /* 0x0000000000017941 */ /* 0x000fea0003800200 */
.L_x_13119:
[----:B------:R-:W-:Y:S01]  /*7700*/  FMUL.FTZ R95, R60, R2 ;  /* 0x000000023c5f7220 */ /* 0x000fe20000410000 */
[----:B------:R-:W-:Y:S01]  /*7710*/  FSETP.GTU.FTZ.AND P6, PT, R5, R0, PT ;  /* 0x000000000500720b */ /* 0x000fe20003fdc000 */
[----:B------:R-:W-:Y:S01]  /*7720*/  FMUL.FTZ R5, R61, R2 ;  /* 0x000000023d057220 */ /* 0x000fe20000410000 */
[----:B------:R-:W-:Y:S02]  /*7730*/  I2FP.F32.U32 R104, R103 ;  /* 0x0000006700687245 */ /* 0x000fe40000201000 */
[----:B------:R-:W-:Y:S02]  /*7740*/  FSEL R95, R95, RZ, !P6 ;  /* 0x000000ff5f5f7208 */ /* 0x000fe40007000000 */
[----:B------:R-:W-:Y:S01]  /*7750*/  SEL R105, RZ, 0x1, P6 ;  /* 0x00000001ff697807 */ /* 0x000fe20003000000 */
[----:B------:R-:W-:Y:S01]  /*7760*/  FFMA.FTZ R3, R104, R3, 1.1641532182693481445e-10 ;  /* 0x2f00000068037423 */ /* 0x000fe20000010003 */
[----:B------:R-:W-:Y:S02]  /*7770*/  FSETP.GTU.FTZ.AND P6, PT, R73, R0, PT ;  /* 0x000000004900720b */ /* 0x000fe40003fdc000 */
[----:B------:R-:W-:-:S02]  /*7780*/  FSEL R72, R72, RZ, P2 ;  /* 0x000000ff48487208 */ /* 0x000fc40001000000 */
[----:B------:R-:W-:Y:S01]  /*7790*/  FSEL R73, R5, RZ, !P6 ;  /* 0x000000ff05497208 */ /* 0x000fe20007000000 */
[-C--:B------:R-:W-:Y:S01]  /*77a0*/  FMUL.FTZ R5, R62, R2.reuse ;  /* 0x000000023e057220 */ /* 0x080fe20000410000 */
[----:B------:R-:W-:Y:S01]  /*77b0*/  SEL R106, RZ, 0x1, P6 ;  /* 0x00000001ff6a7807 */ /* 0x000fe20003000000 */
[----:B------:R-:W-:Y:S01]  /*77c0*/  FMUL.FTZ R2, R63, R2 ;  /* 0x000000023f027220 */ /* 0x000fe20000410000 */
[-C--:B------:R-:W-:Y:S01]  /*77d0*/  FSETP.GTU.FTZ.AND P6, PT, R93, R0.reuse, PT ;  /* 0x000000005d00720b */ /* 0x080fe20003fdc000 */
[----:B------:R-:W-:Y:S01]  /*77e0*/  FADD.FTZ R72, R72, R95 ;  /* 0x0000005f48487221 */ /* 0x000fe20000010000 */
[----:B------:R-:W-:Y:S02]  /*77f0*/  FSEL R4, R4, RZ, P3 ;  /* 0x000000ff04047208 */ /* 0x000fe40001800000 */
[----:B------:R-:W-:Y:S01]  /*7800*/  FSEL R5, R5, RZ, !P6 ;  /* 0x000000ff05057208 */ /* 0x000fe20007000000 */
[----:B------:R-:W-:Y:S01]  /*7810*/  @P1 FADD.FTZ R72, R64, R72 ;  /* 0x0000004840481221 */ /* 0x000fe20000010000 */
        /* <DEDUP_REMOVED lines=16> */
.L_x_13083:
        /* <DEDUP_REMOVED lines=16> */
.L_x_13127:
        /* <DEDUP_REMOVED lines=13> */
.L_x_13129:
[----:B------:R-:W-:Y:S05]  /*7af0*/  BSYNC.RECONVERGENT B2 ;  /* 0x0000000000027941 */ /* 0x000fea0003800200 */
.L_x_13128:
        /* <DEDUP_REMOVED lines=45> */
.L_x_13126:
[----:B------:R-:W-:Y:S05]  /*7dd0*/  BSYNC.RECONVERGENT B1 ;  /* 0x0000000000017941 */ /* 0x000fea0003800200 */
.L_x_13125:
[----:B------:R-:W0:Y:S01]  /*7de0*/  LDC R5, c[0x0][0x404] ;  /* 0x00010100ff057b82 */ /* 0x000e220000000800 */
[----:B------:R-:W-:Y:S01]  /*7df0*/  ISETP.NE.AND P3, PT, R95, 0x1, PT ;  /* 0x000000015f00780c */ /* 0x000fe20003f65270 */
[----:B------:R-:W-:Y:S01]  /*7e00*/  BSSY.RECONVERGENT B1, `(.L_x_13130) ;  /* 0x000004c000017945 */ /* 0x000fe20003800200 */
[----:B------:R-:W-:Y:S01]  /*7e10*/  I2FP.F32.U32 R8, R93 ;  /* 0x0000005d00087245 */ /* 0x000fe20000201000 */
[----:B------:R-:W-:Y:S02]  /*7e20*/  IMAD.MOV.U32 R93, RZ, RZ, 0x2f800000 ;  /* 0x2f800000ff5d7424 */ /* 0x000fe400078e00ff */
[----:B------:R-:W-:Y:S02]  /*7e30*/  IMAD.MOV.U32 R103, RZ, RZ, 0x2 ;  /* 0x00000002ff677424 */ /* 0x000fe400078e00ff */
        /* <DEDUP_REMOVED lines=12> */
.L_x_13132:
        /* <DEDUP_REMOVED lines=13> */
.L_x_13134:
[----:B------:R-:W-:Y:S05]  /*7fd0*/  BSYNC.RECONVERGENT B2 ;  /* 0x0000000000027941 */ /* 0x000fea0003800200 */
.L_x_13133:
        /* <DEDUP_REMOVED lines=46> */
.L_x_13131:
[----:B------:R-:W-:Y:S05]  /*82c0*/  BSYNC.RECONVERGENT B1 ;  /* 0x0000000000017941 */ /* 0x000fea0003800200 */
.L_x_13130:
        /* <DEDUP_REMOVED lines=16> */
.L_x_13137:
        /* <DEDUP_REMOVED lines=13> */
.L_x_13139:
[----:B------:R-:W-:Y:S05]  /*84a0*/  BSYNC.RECONVERGENT B2 ;  /* 0x0000000000027941 */ /* 0x000fea0003800200 */
.L_x_13138:
        /* <DEDUP_REMOVED lines=46> */
.L_x_13136:
[----:B------:R-:W-:Y:S05]  /*8790*/  BSYNC.RECONVERGENT B1 ;  /* 0x0000000000017941 */ /* 0x000fea0003800200 */
.L_x_13135:
        /* <DEDUP_REMOVED lines=16> */
.L_x_13142:
        /* <DEDUP_REMOVED lines=13> */
.L_x_13144:
[----:B------:R-:W-:Y:S05]  /*8970*/  BSYNC.RECONVERGENT B2 ;  /* 0x0000000000027941 */ /* 0x000fea0003800200 */
.L_x_13143:
        /* <DEDUP_REMOVED lines=46> */
.L_x_13141:
[----:B------:R-:W-:Y:S05]  /*8c60*/  BSYNC.RECONVERGENT B1 ;  /* 0x0000000000017941 */ /* 0x000fea0003800200 */
.L_x_13140:
        /* <DEDUP_REMOVED lines=16> */
.L_x_13124:
        /* <DEDUP_REMOVED lines=24> */
.L_x_13145:
[----:B01----:R-:W-:Y:S02]  /*8ef0*/  IMAD.MOV.U32 R5, RZ, RZ, R94 ;  /* 0x000000ffff057224 */ /* 0x003fe400078e005e */
[----:B------:R-:W-:-:S07]  /*8f00*/  VIADD R92, R92, 0x100 ;  /* 0x000001005c5c7836 */ /* 0x000fce0000000000 */
.L_x_13082:
[----:B------:R-:W-:Y:S05]  /*8f10*/  BSYNC.RECONVERGENT B0 ;  /* 0x0000000000007941 */ /* 0x000fea0003800200 */
.L_x_13081:
        /* <DEDUP_REMOVED lines=34> */
.L_x_13151:
        /* <DEDUP_REMOVED lines=13> */
.L_x_13153:
[----:B------:R-:W-:Y:S05]  /*9210*/  BSYNC.RECONVERGENT B2 ;  /* 0x0000000000027941 */ /* 0x000fea0003800200 */
.L_x_13152:
        /* <DEDUP_REMOVED lines=44> */
[----:B------:R-:W-:-:S07]  /*94e0*/  LOP3.LUT R11, R2, UR31, R95, 0x96, !PT ;  /* 0x0000001f020b7c12 */ /* 0x000fce000f8e965f */
.L_x_13150:
[----:B------:R-:W-:Y:S05]  /*94f0*/  BSYNC.RECONVERGENT B1 ;  /* 0x0000000000017941 */ /* 0x000fea0003800200 */
.L_x_13149:
[----:B------:R-:W0:Y:S01]  /*9500*/  LDC R0, c[0x0][0x404] ;  /* 0x00010100ff007b82 */ /* 0x000e220000000800 */
[----:B------:R-:W-:Y:S01]  /*9510*/  ISETP.NE.AND P3, PT, R93, 0x1, PT ;  /* 0x000000015d00780c */ /* 0x000fe20003f65270 */
[----:B------:R-:W-:Y:S01]  /*9520*/  BSSY.RECONVERGENT B1, `(.L_x_13154) ;  /* 0x000004e000017945 */ /* 0x000fe20003800200 */
[----:B------:R-:W-:Y:S01]  /*9530*/  I2FP.F32.U32 R4, R3 ;  /* 0x0000000300047245 */ /* 0x000fe20000201000 */
[----:B------:R-:W-:Y:S02]  /*9540*/  IMAD.MOV.U32 R3, RZ, RZ, 0x2f800000 ;  /* 0x2f800000ff037424 */ /* 0x000fe400078e00ff */
[----:B------:R-:W-:Y:S02]  /*9550*/  IMAD.MOV.U32 R95, RZ, RZ, 0x2 ;  /* 0x00000002ff5f7424 */ /* 0x000fe400078e00ff */
[----:B------:R-:W1:Y:S01]  /*9560*/  LDC R2, c[0x0][0x408] ;  /* 0x00010200ff027b82 */ /* 0x000e620000000800 */
[----:B------:R-:W-:Y:S01]  /*9570*/  FFMA.FTZ R5, R4, R3, 1.1641532182693481445e-10 ;  /* 0x2f00000004057423 */ /* 0x000fe20000010003 */
[----:B------:R-:W-:-:S04]  /*9580*/  MOV R4, R6 ;  /* 0x0000000600047202 */ /* 0x000fc80000000f00 */
        /* <DEDUP_REMOVED lines=11> */
.L_x_13156:
        /* <DEDUP_REMOVED lines=13> */
.L_x_13158:
[----:B------:R-:W-:Y:S05]  /*9710*/  BSYNC.RECONVERGENT B2 ;  /* 0x0000000000027941 */ /* 0x000fea0003800200 */
.L_x_13157:
        /* <DEDUP_REMOVED lines=46> */
.L_x_13155:
[----:B------:R-:W-:Y:S05]  /*9a00*/  BSYNC.RECONVERGENT B1 ;  /* 0x0000000000017941 */ /* 0x000fea0003800200 */
.L_x_13154:
        /* <DEDUP_REMOVED lines=15> */
.L_x_13161:
        /* <DEDUP_REMOVED lines=13> */
.L_x_13163:
[----:B------:R-:W-:Y:S05]  /*9bd0*/  BSYNC.RECONVERGENT B2 ;  /* 0x0000000000027941 */ /* 0x000fea0003800200 */
.L_x_13162:
        /* <DEDUP_REMOVED lines=46> */
.L_x_13160:
[----:B------:R-:W-:Y:S05]  /*9ec0*/  BSYNC.RECONVERGENT B1 ;  /* 0x0000000000017941 */ /* 0x000fea0003800200 */
.L_x_13159:
[----:B------:R-:W-:Y:S01]  /*9ed0*/  ISETP.NE.AND P4, PT, R103, 0x1, PT ;  /* 0x000000016700780c */ /* 0x000fe20003f85270 */
[----:B------:R-:W-:Y:S01]  /*9ee0*/  BSSY.RECONVERGENT B1, `(.L_x_13164) ;  /* 0x000004c000017945 */ /* 0x000fe20003800200 */
[----:B------:R-:W-:Y:S01]  /*9ef0*/  I2FP.F32.U32 R4, R8 ;  /* 0x0000000800047245 */ /* 0x000fe20000201000 */
        /* <DEDUP_REMOVED lines=14> */
.L_x_13166:
        /* <DEDUP_REMOVED lines=13> */
.L_x_13168:
[----:B------:R-:W-:Y:S05]  /*a0b0*/  BSYNC.RECONVERGENT B2 ;  /* 0x0000000000027941 */ /* 0x000fea0003800200 */
.L_x_13167:
        /* <DEDUP_REMOVED lines=46> */
.L_x_13165:
[----:B------:R-:W-:Y:S05]  /*a3a0*/  BSYNC.RECONVERGENT B1 ;  /* 0x0000000000017941 */ /* 0x000fea0003800200 */
.L_x_13164:
        /* <DEDUP_REMOVED lines=15> */
.L_x_13171:
        /* <DEDUP_REMOVED lines=13> */
.L_x_13173:
[----:B------:R-:W-:Y:S05]  /*a570*/  BSYNC.RECONVERGENT B2 ;  /* 0x0000000000027941 */ /* 0x000fea0003800200 */
.L_x_13172:
        /* <DEDUP_REMOVED lines=46> */
.L_x_13170:
[----:B------:R-:W-:Y:S05]  /*a860*/  BSYNC.RECONVERGENT B1 ;  /* 0x0000000000017941 */ /* 0x000fea0003800200 */
.L_x_13169:
        /* <DEDUP_REMOVED lines=17> */
.L_x_13176:
        /* <DEDUP_REMOVED lines=13> */
.L_x_13178:
[----:B------:R-:W-:Y:S05]  /*aa50*/  BSYNC.RECONVERGENT B2 ;  /* 0x0000000000027941 */ /* 0x000fea0003800200 */
.L_x_13177:
        /* <DEDUP_REMOVED lines=46> */
.L_x_13175:
[----:B------:R-:W-:Y:S05]  /*ad40*/  BSYNC.RECONVERGENT B1 ;  /* 0x0000000000017941 */ /* 0x000fea0003800200 */
.L_x_13174:
        /* <DEDUP_REMOVED lines=15> */
.L_x_13181:
        /* <DEDUP_REMOVED lines=13> */
.L_x_13183:
[----:B------:R-:W-:Y:S05]  /*af10*/  BSYNC.RECONVERGENT B2 ;  /* 0x0000000000027941 */ /* 0x000fea0003800200 */
.L_x_13182:
        /* <DEDUP_REMOVED lines=46> */
.L_x_13180:
[----:B------:R-:W-:Y:S05]  /*b200*/  BSYNC.RECONVERGENT B1 ;  /* 0x0000000000017941 */ /* 0x000fea0003800200 */
.L_x_13179:
        /* <DEDUP_REMOVED lines=17> */
.L_x_13186:
        /* <DEDUP_REMOVED lines=15> */
.L_x_13188:
[----:B------:R-:W-:Y:S05]  /*b410*/  BSYNC.RECONVERGENT B2 ;  /* 0x0000000000027941 */ /* 0x000fea0003800200 */
.L_x_13187:
        /* <DEDUP_REMOVED lines=46> */
.L_x_13185:
[----:B------:R-:W-:Y:S05]  /*b700*/  BSYNC.RECONVERGENT B1 ;  /* 0x0000000000017941 */ /* 0x000fea0003800200 */
.L_x_13184:
[----:B------:R-:W-:Y:S01]  /*b710*/  FMUL.FTZ R78, R60, R2 ;  /* 0x000000023c4e7220 */ /* 0x000fe20000410000 */
[----:B------:R-:W-:Y:S02]  /*b720*/  FSETP.GTU.FTZ.AND P6, PT, R5, R0, PT ;  /* 0x000000000500720b */ /* 0x000fe40003fdc000 */
        /* <DEDUP_REMOVED lines=8> */
[----:B------:R-:W-:Y:S01]  /*b7b0*/  FSEL R77, R78, RZ, !P6 ;  /* 0x000000ff4e4d7208 */ /* 0x000fe20007000000 */
[----:B------:R-:W-:Y:S01]  /*b7c0*/  FMUL.FTZ R78, R62, R2 ;  /* 0x000000023e4e7220 */ /* 0x000fe20000410000 */
        /* <DEDUP_REMOVED lines=22> */
.L_x_13148:
        /* <DEDUP_REMOVED lines=16> */
.L_x_13192:
        /* <DEDUP_REMOVED lines=13> */
.L_x_13194:
[----:B------:R-:W-:Y:S05]  /*bb00*/  BSYNC.RECONVERGENT B2 ;  /* 0x0000000000027941 */ /* 0x000fea0003800200 */
.L_x_13193:
        /* <DEDUP_REMOVED lines=45> */
.L_x_13191:
[----:B------:R-:W-:Y:S05]  /*bde0*/  BSYNC.RECONVERGENT B1 ;  /* 0x0000000000017941 */ /* 0x000fea0003800200 */
.L_x_13190:
        /* <DEDUP_REMOVED lines=18> */
.L_x_13197:
        /* <DEDUP_REMOVED lines=13> */
.L_x_13199:
[----:B------:R-:W-:Y:S05]  /*bfe0*/  BSYNC.RECONVERGENT B2 ;  /* 0x0000000000027941 */ /* 0x000fea0003800200 */
.L_x_13198:
        /* <DEDUP_REMOVED lines=46> */
.L_x_13196:
[----:B------:R-:W-:Y:S05]  /*c2d0*/  BSYNC.RECONVERGENT B1 ;  /* 0x0000000000017941 */ /* 0x000fea0003800200 */
.L_x_13195:
        /* <DEDUP_REMOVED lines=16> */
.L_x_13202:
        /* <DEDUP_REMOVED lines=13> */
.L_x_13204:
[----:B------:R-:W-:Y:S05]  /*c4b0*/  BSYNC.RECONVERGENT B2 ;  /* 0x0000000000027941 */ /* 0x000fea0003800200 */
.L_x_13203:
        /* <DEDUP_REMOVED lines=46> */
.L_x_13201:
[----:B------:R-:W-:Y:S05]  /*c7a0*/  BSYNC.RECONVERGENT B1 ;  /* 0x0000000000017941 */ /* 0x000fea0003800200 */
.L_x_13200:
[----:B------:R-:W-:Y:S01]  /*c7b0*/  ISETP.NE.AND P5, PT, R105, 0x1, PT ;  /* 0x000000016900780c */ /* 0x000fe20003fa5270 */
[----:B------:R-:W-:Y:S01]  /*c7c0*/  BSSY.RECONVERGENT B1, `(.L_x_13205) ;  /* 0x000004b000017945 */ /* 0x000fe20003800200 */
[----:B------:R-:W-:Y:S01]  /*c7d0*/  I2FP.F32.U32 R8, R95 ;  /* 0x0000005f00087245 */ /* 0x000fe20000201000 */
[----:B------:R-:W-:-:S04]  /*c7e0*/  IMAD.MOV.U32 R95, RZ, RZ, R6 ;  /* 0x000000ffff5f7224 */ /* 0x000fc800078e0006 */
        /* <DEDUP_REMOVED lines=12> */
.L_x_13207:
        /* <DEDUP_REMOVED lines=13> */
.L_x_13209:
[----:B------:R-:W-:Y:S05]  /*c980*/  BSYNC.RECONVERGENT B2 ;  /* 0x0000000000027941 */ /* 0x000fea0003800200 */
.L_x_13208:
        /* <DEDUP_REMOVED lines=46> */
.L_x_13206:
[----:B------:R-:W-:Y:S05]  /*cc70*/  BSYNC.RECONVERGENT B1 ;  /* 0x0000000000017941 */ /* 0x000fea0003800200 */
.L_x_13205:
        /* <DEDUP_REMOVED lines=16> */
.L_x_13189:
        /* <DEDUP_REMOVED lines=24> */
.L_x_13210:
[----:B01----:R-:W-:Y:S01]  /*cf00*/  IMAD.MOV.U32 R5, RZ, RZ, R94 ;  /* 0x000000ffff057224 */ /* 0x003fe200078e005e */
[----:B------:R-:W-:-:S07]  /*cf10*/  IADD3 R92, PT, PT, R92, 0x100, RZ ;  /* 0x000001005c5c7810 */ /* 0x000fce0007ffe0ff */
.L_x_13147:
[----:B------:R-:W-:Y:S05]  /*cf20*/  BSYNC.RECONVERGENT B0 ;  /* 0x0000000000007941 */ /* 0x000fea0003800200 */
.L_x_13146:
        /* <DEDUP_REMOVED lines=34> */
.L_x_13216:
        /* <DEDUP_REMOVED lines=13> */
.L_x_13218:
[----:B------:R-:W-:Y:S05]  /*d220*/  BSYNC.RECONVERGENT B2 ;  /* 0x0000000000027941 */ /* 0x000fea0003800200 */
.L_x_13217:
        /* <DEDUP_REMOVED lines=46> */
.L_x_13215:
[----:B------:R-:W-:Y:S05]  /*d510*/  BSYNC.RECONVERGENT B1 ;  /* 0x0000000000017941 */ /* 0x000fea0003800200 */
.L_x_13214:
        /* <DEDUP_REMOVED lines=20> */
.L_x_13221:
        /* <DEDUP_REMOVED lines=13> */
.L_x_13223:
[----:B------:R-:W-:Y:S05]  /*d730*/  BSYNC.RECONVERGENT B2 ;  /* 0x0000000000027941 */ /* 0x000fea0003800200 */
.L_x_13222:
        /* <DEDUP_REMOVED lines=46> */
.L_x_13220:
[----:B------:R-:W-:Y:S05]  /*da20*/  BSYNC.RECONVERGENT B1 ;  /* 0x0000000000017941 */ /* 0x000fea0003800200 */
.L_x_13219:
        /* <DEDUP_REMOVED lines=15> */
.L_x_13226:
        /* <DEDUP_REMOVED lines=13> */
.L_x_13228:
[----:B------:R-:W-:Y:S05]  /*dbf0*/  BSYNC.RECONVERGENT B2 ;  /* 0x0000000000027941 */ /* 0x000fea0003800200 */
.L_x_13227:
        /* <DEDUP_REMOVED lines=46> */
.L_x_13225:
[----:B------:R-:W-:Y:S05]  /*dee0*/  BSYNC.RECONVERGENT B1 ;  /* 0x0000000000017941 */ /* 0x000fea0003800200 */
.L_x_13224:
        /* <DEDUP_REMOVED lines=17> */
.L_x_13231:
        /* <DEDUP_REMOVED lines=13> */
.L_x_13233:
[----:B------:R-:W-:Y:S05]  /*e0d0*/  BSYNC.RECONVERGENT B2 ;  /* 0x0000000000027941 */ /* 0x000fea0003800200 */
.L_x_13232:
        /* <DEDUP_REMOVED lines=46> */
.L_x_13230:
[----:B------:R-:W-:Y:S05]  /*e3c0*/  BSYNC.RECONVERGENT B1 ;  /* 0x0000000000017941 */ /* 0x000fea0003800200 */
.L_x_13229:
        /* <DEDUP_REMOVED lines=15> */
.L_x_13236:
        /* <DEDUP_REMOVED lines=13> */
.L_x_13238:
[----:B------:R-:W-:Y:S05]  /*e590*/  BSYNC.RECONVERGENT B2 ;  /* 0x0000000000027941 */ /* 0x000fea0003800200 */
.L_x_13237:
        /* <DEDUP_REMOVED lines=46> */
.L_x_13235:
[----:B------:R-:W-:Y:S05]  /*e880*/  BSYNC.RECONVERGENT B1 ;  /* 0x0000000000017941 */ /* 0x000fea0003800200 */
.L_x_13234:
[----:B------:R-:W-:Y:S01]  /*e890*/  ISETP.NE.AND P5, PT, R93, 0x1, PT ;  /* 0x000000015d00780c */ /* 0x000fe20003fa5270 */
[----:B------:R-:W-:Y:S01]  /*e8a0*/  BSSY.RECONVERGENT B1, `(.L_x_13239) ;  /* 0x000004c000017945 */ /* 0x000fe20003800200 */
[----:B------:R-:W-:Y:S01]  /*e8b0*/  I2FP.F32.U32 R5, R8 ;  /* 0x0000000800057245 */ /* 0x000fe20000201000 */
[----:B------:R-:W-:-:S04]  /*e8c0*/  HFMA2 R95, -RZ, RZ, 0, 1.1920928955078125e-07 ;  /* 0x00000002ff5f7431 */ /* 0x000fc800000001ff */
[----:B------:R-:W-:Y:S01]  /*e8d0*/  FFMA.FTZ R8, R5, R0, 1.1641532182693481445e-10 ;  /* 0x2f00000005087423 */ /* 0x000fe20000010000 */
[----:B------:R-:W-:Y:S01]  /*e8e0*/  FMUL.FTZ R5, R82, R2 ;  /* 0x0000000252057220 */ /* 0x000fe20000410000 */
        /* <DEDUP_REMOVED lines=11> */
.L_x_13241:
        /* <DEDUP_REMOVED lines=13> */
.L_x_13243:
[----:B------:R-:W-:Y:S05]  /*ea70*/  BSYNC.RECONVERGENT B2 ;  /* 0x0000000000027941 */ /* 0x000fea0003800200 */
.L_x_13242:
        /* <DEDUP_REMOVED lines=46> */
.L_x_13240:
[----:B------:R-:W-:Y:S05]  /*ed60*/  BSYNC.RECONVERGENT B1 ;  /* 0x0000000000017941 */ /* 0x000fea0003800200 */
.L_x_13239:
        /* <DEDUP_REMOVED lines=15> */
.L_x_13246:
        /* <DEDUP_REMOVED lines=13> */
.L_x_13248:
[----:B------:R-:W-:Y:S05]  /*ef30*/  BSYNC.RECONVERGENT B2 ;  /* 0x0000000000027941 */ /* 0x000fea0003800200 */
.L_x_13247:
        /* <DEDUP_REMOVED lines=46> */
.L_x_13245:
[----:B------:R-:W-:Y:S05]  /*f220*/  BSYNC.RECONVERGENT B1 ;  /* 0x0000000000017941 */ /* 0x000fea0003800200 */
.L_x_13244:
[----:B------:R-:W-:Y:S01]  /*f230*/  ISETP.NE.AND P6, PT, R103, 0x1, PT ;  /* 0x000000016700780c */ /* 0x000fe20003fc5270 */
[----:B------:R-:W-:Y:S01]  /*f240*/  BSSY.RECONVERGENT B1, `(.L_x_13249) ;  /* 0x000004e000017945 */ /* 0x000fe20003800200 */
[----:B------:R-:W-:Y:S01]  /*f250*/  I2FP.F32.U32 R93, R8 ;  /* 0x00000008005d7245 */ /* 0x000fe20000201000 */
[----:B------:R-:W-:-:S04]  /*f260*/  IMAD.MOV.U32 R8, RZ, RZ, 0x2 ;  /* 0x00000002ff087424 */ /* 0x000fc800078e00ff */
        /* <DEDUP_REMOVED lines=13> */
.L_x_13251:
        /* <DEDUP_REMOVED lines=15> */
.L_x_13253:
[----:B------:R-:W-:Y:S05]  /*f430*/  BSYNC.RECONVERGENT B2 ;  /* 0x0000000000027941 */ /* 0x000fea0003800200 */
.L_x_13252:
        /* <DEDUP_REMOVED lines=46> */
.L_x_13250:
[----:B------:R-:W-:Y:S05]  /*f720*/  BSYNC.RECONVERGENT B1 ;  /* 0x0000000000017941 */ /* 0x000fea0003800200 */
.L_x_13249:
        /* <DEDUP_REMOVED lines=8> */
[----:B------:R-:W-:Y:S01]  /*f7b0*/  FSETP.GTU.FTZ.AND P6, PT, R104, R3, PT ;  /* 0x000000036800720b */ /* 0x000fe20003fdc000 */
        /* <DEDUP_REMOVED lines=25> */
.L_x_13213:
        /* <DEDUP_REMOVED lines=16> */
.L_x_13257:
        /* <DEDUP_REMOVED lines=13> */
.L_x_13259:
[----:B------:R-:W-:Y:S05]  /*fb20*/  BSYNC.RECONVERGENT B2 ;  /* 0x0000000000027941 */ /* 0x000fea0003800200 */
.L_x_13258:
        /* <DEDUP_REMOVED lines=45> */
.L_x_13256:
[----:B------:R-:W-:Y:S05]  /*fe00*/  BSYNC.RECONVERGENT B1 ;  /* 0x0000000000017941 */ /* 0x000fea0003800200 */
.L_x_13255:
        /* <DEDUP_REMOVED lines=18> */
.L_x_13262:
        /* <DEDUP_REMOVED lines=13> */
.L_x_13264:
[----:B------:R-:W-:Y:S05]  /*10000*/  BSYNC.RECONVERGENT B2 ;  /* 0x0000000000027941 */ /* 0x000fea0003800200 */
.L_x_13263:
        /* <DEDUP_REMOVED lines=46> */
.L_x_13261:
[----:B------:R-:W-:Y:S05]  /*102f0*/  BSYNC.RECONVERGENT B1 ;  /* 0x0000000000017941 */ /* 0x000fea0003800200 */
.L_x_13260:
        /* <DEDUP_REMOVED lines=16> */
.L_x_13267:
        /* <DEDUP_REMOVED lines=13> */
.L_x_13269:
[----:B------:R-:W-:Y:S05]  /*104d0*/  BSYNC.RECONVERGENT B2 ;  /* 0x0000000000027941 */ /* 0x000fea0003800200 */
.L_x_13268:
        /* <DEDUP_REMOVED lines=46> */
.L_x_13266:
[----:B------:R-:W-:Y:S05]  /*107c0*/  BSYNC.RECONVERGENT B1 ;  /* 0x0000000000017941 */ /* 0x000fea0003800200 */
.L_x_13265:
        /* <DEDUP_REMOVED lines=16> */
.L_x_13272:
        /* <DEDUP_REMOVED lines=13> */
.L_x_13274:
[----:B------:R-:W-:Y:S05]  /*109a0*/  BSYNC.RECONVERGENT B2 ;  /* 0x0000000000027941 */ /* 0x000fea0003800200 */
.L_x_13273:
        /* <DEDUP_REMOVED lines=46> */
.L_x_13271:
[----:B------:R-:W-:Y:S05]  /*10c90*/  BSYNC.RECONVERGENT B1 ;  /* 0x0000000000017941 */ /* 0x000fea0003800200 */
.L_x_13270:
        /* <DEDUP_REMOVED lines=16> */
.L_x_13254:
        /* <DEDUP_REMOVED lines=24> */
.L_x_13275:
[----:B01----:R-:W-:Y:S02]  /*10f20*/  IMAD.MOV.U32 R5, RZ, RZ, R94 ;  /* 0x000000ffff057224 */ /* 0x003fe400078e005e */
[----:B------:R-:W-:-:S07]  /*10f30*/  VIADD R92, R92, 0x100 ;  /* 0x000001005c5c7836 */ /* 0x000fce0000000000 */
.L_x_13212:
[----:B------:R-:W-:Y:S05]  /*10f40*/  BSYNC.RECONVERGENT B0 ;  /* 0x0000000000007941 */ /* 0x000fea0003800200 */
.L_x_13211:
        /* <DEDUP_REMOVED lines=34> */
.L_x_13281:
        /* <DEDUP_REMOVED lines=13> */
.L_x_13283:
[----:B------:R-:W-:Y:S05]  /*11240*/  BSYNC.RECONVERGENT B2 ;  /* 0x0000000000027941 */ /* 0x000fea0003800200 */
.L_x_13282:
        /* <DEDUP_REMOVED lines=46> */
.L_x_13280:
[----:B------:R-:W-:Y:S05]  /*11530*/  BSYNC.RECONVERGENT B1 ;  /* 0x0000000000017941 */ /* 0x000fea0003800200 */
.L_x_13279:
[----:B------:R-:W0:Y:S01]  /*11540*/  LDC R3, c[0x0][0x408] ;  /* 0x00010200ff037b82 */ /* 0x000e220000000800 */
[----:B------:R-:W-:Y:S01]  /*11550*/  ISETP.NE.AND P3, PT, R4, 0x1, PT ;  /* 0x000000010400780c */ /* 0x000fe20003f65270 */
[----:B------:R-:W-:Y:S01]  /*11560*/  BSSY.RECONVERGENT B1, `(.L_x_13284) ;  /* 0x000004e000017945 */ /* 0x000fe20003800200 */
[----:B------:R-:W-:Y:S01]  /*11570*/  I2FP.F32.U32 R5, R0 ;  /* 0x0000000000057245 */ /* 0x000fe20000201000 */
[----:B------:R-:W-:Y:S02]  /*11580*/  IMAD.MOV.U32 R0, RZ, RZ, 0x2f800000 ;  /* 0x2f800000ff007424 */ /* 0x000fe400078e00ff */
[----:B------:R-:W-:Y:S02]  /*11590*/  HFMA2 R93, -RZ, RZ, 0, 1.1920928955078125e-07 ;  /* 0x00000002ff5d7431 */ /* 0x000fe400000001ff */
[----:B------:R-:W-:Y:S01]  /*115a0*/  IMAD.MOV.U32 R8, RZ, RZ, R6 ;  /* 0x000000ffff087224 */ /* 0x000fe200078e0006 */
        /* <DEDUP_REMOVED lines=13> */
.L_x_13286:
        /* <DEDUP_REMOVED lines=13> */
.L_x_13288:
[----:B------:R-:W-:Y:S05]  /*11750*/  BSYNC.RECONVERGENT B2 ;  /* 0x0000000000027941 */ /* 0x000fea0003800200 */
.L_x_13287:
        /* <DEDUP_REMOVED lines=46> */
.L_x_13285:
[----:B------:R-:W-:Y:S05]  /*11a40*/  BSYNC.RECONVERGENT B1 ;  /* 0x0000000000017941 */ /* 0x000fea0003800200 */
.L_x_13284:
        /* <DEDUP_REMOVED lines=15> */
.L_x_13291:
        /* <DEDUP_REMOVED lines=13> */
.L_x_13293:
[----:B------:R-:W-:Y:S05]  /*11c10*/  BSYNC.RECONVERGENT B2 ;  /* 0x0000000000027941 */ /* 0x000fea0003800200 */
.L_x_13292:
        /* <DEDUP_REMOVED lines=46> */
.L_x_13290:
[----:B------:R-:W-:Y:S05]  /*11f00*/  BSYNC.RECONVERGENT B1 ;  /* 0x0000000000017941 */ /* 0x000fea0003800200 */
.L_x_13289:
        /* <DEDUP_REMOVED lines=17> */
.L_x_13296:
        /* <DEDUP_REMOVED lines=13> */
.L_x_13298:
[----:B------:R-:W-:Y:S05]  /*120f0*/  BSYNC.RECONVERGENT B2 ;  /* 0x0000000000027941 */ /* 0x000fea0003800200 */
.L_x_13297:
        /* <DEDUP_REMOVED lines=46> */
.L_x_13295:
[----:B------:R-:W-:Y:S05]  /*123e0*/  BSYNC.RECONVERGENT B1 ;  /* 0x0000000000017941 */ /* 0x000fea0003800200 */
.L_x_13294:
        /* <DEDUP_REMOVED lines=15> */
.L_x_13301:
        /* <DEDUP_REMOVED lines=13> */
.L_x_13303:
[----:B------:R-:W-:Y:S05]  /*125b0*/  BSYNC.RECONVERGENT B2 ;  /* 0x0000000000027941 */ /* 0x000fea0003800200 */
.L_x_13302:
        /* <DEDUP_REMOVED lines=46> */
.L_x_13300:
[----:B------:R-:W-:Y:S05]  /*128a0*/  BSYNC.RECONVERGENT B1 ;  /* 0x0000000000017941 */ /* 0x000fea0003800200 */
.L_x_13299:
        /* <DEDUP_REMOVED lines=17> */
.L_x_13306:
        /* <DEDUP_REMOVED lines=13> */
.L_x_13308:
[----:B------:R-:W-:Y:S05]  /*12a90*/  BSYNC.RECONVERGENT B2 ;  /* 0x0000000000027941 */ /* 0x000fea0003800200 */
.L_x_13307:
        /* <DEDUP_REMOVED lines=46> */
.L_x_13305:
[----:B------:R-:W-:Y:S05]  /*12d80*/  BSYNC.RECONVERGENT B1 ;  /* 0x0000000000017941 */ /* 0x000fea0003800200 */
.L_x_13304:
        /* <DEDUP_REMOVED lines=15> */
.L_x_13311:
        /* <DEDUP_REMOVED lines=13> */
.L_x_13313:
[----:B------:R-:W-:Y:S05]  /*12f50*/  BSYNC.RECONVERGENT B2 ;  /* 0x0000000000027941 */ /* 0x000fea0003800200 */
.L_x_13312:
        /* <DEDUP_REMOVED lines=46> */
.L_x_13310:
[----:B------:R-:W-:Y:S05]  /*13240*/  BSYNC.RECONVERGENT B1 ;  /* 0x0000000000017941 */ /* 0x000fea0003800200 */
.L_x_13309:
        /* <DEDUP_REMOVED lines=17> */
.L_x_13316:
        /* <DEDUP_REMOVED lines=15> */
.L_x_13318:
[----:B------:R-:W-:Y:S05]  /*13450*/  BSYNC.RECONVERGENT B2 ;  /* 0x0000000000027941 */ /* 0x000fea0003800200 */
.L_x_13317:
        /* <DEDUP_REMOVED lines=46> */
.L_x_13315:
[----:B------:R-:W-:Y:S05]  /*13740*/  BSYNC.RECONVERGENT B1 ;  /* 0x0000000000017941 */ /* 0x000fea0003800200 */
.L_x_13314:
[-C--:B------:R-:W-:Y:S01]  /*13750*/  FMUL.FTZ R109, R60, R3.reuse ;  /* 0x000000033c6d7220 */ /* 0x080fe20000410000 */
        /* <DEDUP_REMOVED lines=33> */
.L_x_13278:
        /* <DEDUP_REMOVED lines=16> */
.L_x_13322:
        /* <DEDUP_REMOVED lines=13> */
.L_x_13324:
[----:B------:R-:W-:Y:S05]  /*13b40*/  BSYNC.RECONVERGENT B2 ;  /* 0x0000000000027941 */ /* 0x000fea0003800200 */
.L_x_13323:
        /* <DEDUP_REMOVED lines=44> */
[----:B------:R-:W-:-:S07]  /*13e10*/  LOP3.LUT R11, R8, UR31, R95, 0x96, !PT ;  /* 0x0000001f080b7c12 */ /* 0x000fce000f8e965f */
.L_x_13321:
[----:B------:R-:W-:Y:S05]  /*13e20*/  BSYNC.RECONVERGENT B1 ;  /* 0x0000000000017941 */ /* 0x000fea0003800200 */
.L_x_13320:
[----:B------:R-:W0:Y:S01]  /*13e30*/  LDC R5, c[0x0][0x404] ;  /* 0x00010100ff057b82 */ /* 0x000e220000000800 */
[----:B------:R-:W-:Y:S01]  /*13e40*/  I2FP.F32.U32 R8, R93 ;  /* 0x0000005d00087245 */ /* 0x000fe20000201000 */
[----:B------:R-:W-:Y:S01]  /*13e50*/  HFMA2 R93, -RZ, RZ, 0.1171875, 0 ;  /* 0x2f800000ff5d7431 */ /* 0x000fe200000001ff */
[----:B------:R-:W-:Y:S01]  /*13e60*/  ISETP.NE.AND P3, PT, R103, 0x1, PT ;  /* 0x000000016700780c */ /* 0x000fe20003f65270 */
[----:B------:R-:W-:Y:S01]  /*13e70*/  BSSY.RECONVERGENT B1, `(.L_x_13325) ;  /* 0x000004a000017945 */ /* 0x000fe20003800200 */
[----:B------:R-:W-:Y:S02]  /*13e80*/  IMAD.MOV.U32 R104, RZ, RZ, 0x2 ;  /* 0x00000002ff687424 */ /* 0x000fe400078e00ff */
[----:B------:R-:W-:Y:S02]  /*13e90*/  IMAD.MOV.U32 R95, RZ, RZ, R6 ;  /* 0x000000ffff5f7224 */ /* 0x000fe400078e0006 */
[----:B------:R-:W-:-:S05]  /*13ea0*/  FFMA.FTZ R8, R8, R93, 1.1641532182693481445e-10 ;  /* 0x2f00000008087423 */ /* 0x000fca000001005d */
[----:B0-----:R-:W-:Y:S02]  /*13eb0*/  FSETP.LE.FTZ.AND P2, PT, R8, R5, PT ;  /* 0x000000050800720b */ /* 0x001fe40003f53000 */
        /* <DEDUP_REMOVED lines=9> */
.L_x_13327:
        /* <DEDUP_REMOVED lines=13> */
.L_x_13329:
[----:B------:R-:W-:Y:S05]  /*14020*/  BSYNC.RECONVERGENT B2 ;  /* 0x0000000000027941 */ /* 0x000fea0003800200 */
.L_x_13328:
        /* <DEDUP_REMOVED lines=46> */
.L_x_13326:
[----:B------:R-:W-:Y:S05]  /*14310*/  BSYNC.RECONVERGENT B1 ;  /* 0x0000000000017941 */ /* 0x000fea0003800200 */
.L_x_13325:
        /* <DEDUP_REMOVED lines=16> */
.L_x_13332:
        /* <DEDUP_REMOVED lines=13> */
.L_x_13334:
[----:B------:R-:W-:Y:S05]  /*144f0*/  BSYNC.RECONVERGENT B2 ;  /* 0x0000000000027941 */ /* 0x000fea0003800200 */
.L_x_13333:
        /* <DEDUP_REMOVED lines=46> */
.L_x_13331:
[----:B------:R-:W-:Y:S05]  /*147e0*/  BSYNC.RECONVERGENT B1 ;  /* 0x0000000000017941 */ /* 0x000fea0003800200 */
.L_x_13330:
[----:B------:R-:W-:Y:S01]  /*147f0*/  ISETP.NE.AND P5, PT, R103, 0x1, PT ;  /* 0x000000016700780c */ /* 0x000fe20003fa5270 */
[----:B------:R-:W-:Y:S01]  /*14800*/  BSSY.RECONVERGENT B1, `(.L_x_13335) ;  /* 0x000004b000017945 */ /* 0x000fe20003800200 */
[----:B------:R-:W-:Y:S02]  /*14810*/  I2FP.F32.U32 R8, R95 ;  /* 0x0000005f00087245 */ /* 0x000fe40000201000 */
        /* <DEDUP_REMOVED lines=13> */
.L_x_13337:
        /* <DEDUP_REMOVED lines=13> */
.L_x_13339:
[----:B------:R-:W-:Y:S05]  /*149c0*/  BSYNC.RECONVERGENT B2 ;  /* 0x0000000000027941 */ /* 0x000fea0003800200 */
.L_x_13338:
        /* <DEDUP_REMOVED lines=46> */
.L_x_13336:
[----:B------:R-:W-:Y:S05]  /*14cb0*/  BSYNC.RECONVERGENT B1 ;  /* 0x0000000000017941 */ /* 0x000fea0003800200 */
.L_x_13335:
        /* <DEDUP_REMOVED lines=16> */
.L_x_13319:
        /* <DEDUP_REMOVED lines=24> */
.L_x_13340:
[----:B01----:R-:W-:Y:S01]  /*14f40*/  MOV R5, R94 ;  /* 0x0000005e00057202 */ /* 0x003fe20000000f00 */
[----:B------:R-:W-:-:S07]  /*14f50*/  VIADD R92, R92, 0x100 ;  /* 0x000001005c5c7836 */ /* 0x000fce0000000000 */
.L_x_13277:
[----:B------:R-:W-:Y:S05]  /*14f60*/  BSYNC.RECONVERGENT B0 ;  /* 0x0000000000007941 */ /* 0x000fea0003800200 */
.L_x_13276:
        /* <DEDUP_REMOVED lines=34> */
.L_x_13346:
        /* <DEDUP_REMOVED lines=13> */
.L_x_13348:
[----:B------:R-:W-:Y:S05]  /*15260*/  BSYNC.RECONVERGENT B2 ;  /* 0x0000000000027941 */ /* 0x000fea0003800200 */
.L_x_13347:
        /* <DEDUP_REMOVED lines=45> */
.L_x_13345:
[----:B------:R-:W-:Y:S05]  /*15540*/  BSYNC.RECONVERGENT B1 ;  /* 0x0000000000017941 */ /* 0x000fea0003800200 */
.L_x_13344:
        /* <DEDUP_REMOVED lines=20> */
.L_x_13351:
        /* <DEDUP_REMOVED lines=13> */
.L_x_13353:
[----:B------:R-:W-:Y:S05]  /*15760*/  BSYNC.RECONVERGENT B2 ;  /* 0x0000000000027941 */ /* 0x000fea0003800200 */
.L_x_13352:
        /* <DEDUP_REMOVED lines=46> */
.L_x_13350:
[----:B------:R-:W-:Y:S05]  /*15a50*/  BSYNC.RECONVERGENT B1 ;  /* 0x0000000000017941 */ /* 0x000fea0003800200 */
.L_x_13349:
        /* <DEDUP_REMOVED lines=15> */
.L_x_13356:
        /* <DEDUP_REMOVED lines=13> */
.L_x_13358:
[----:B------:R-:W-:Y:S05]  /*15c20*/  BSYNC.RECONVERGENT B2 ;  /* 0x0000000000027941 */ /* 0x000fea0003800200 */
.L_x_13357:
        /* <DEDUP_REMOVED lines=46> */
.L_x_13355:
[----:B------:R-:W-:Y:S05]  /*15f10*/  BSYNC.RECONVERGENT B1 ;  /* 0x0000000000017941 */ /* 0x000fea0003800200 */
.L_x_13354:
        /* <DEDUP_REMOVED lines=17> */
.L_x_13361:
        /* <DEDUP_REMOVED lines=13> */
.L_x_13363:
[----:B------:R-:W-:Y:S05]  /*16100*/  BSYNC.RECONVERGENT B2 ;  /* 0x0000000000027941 */ /* 0x000fea0003800200 */
.L_x_13362:
        /* <DEDUP_REMOVED lines=46> */
.L_x_13360:
[----:B------:R-:W-:Y:S05]  /*163f0*/  BSYNC.RECONVERGENT B1 ;  /* 0x0000000000017941 */ /* 0x000fea0003800200 */
.L_x_13359:
        /* <DEDUP_REMOVED lines=15> */
.L_x_13366:
        /* <DEDUP_REMOVED lines=13> */
.L_x_13368:
[----:B------:R-:W-:Y:S05]  /*165c0*/  BSYNC.RECONVERGENT B2 ;  /* 0x0000000000027941 */ /* 0x000fea0003800200 */
.L_x_13367:
        /* <DEDUP_REMOVED lines=46> */
.L_x_13365:
[----:B------:R-:W-:Y:S05]  /*168b0*/  BSYNC.RECONVERGENT B1 ;  /* 0x0000000000017941 */ /* 0x000fea0003800200 */
.L_x_13364:
[----:B------:R-:W-:Y:S01]  /*168c0*/  ISETP.NE.AND P5, PT, R88, 0x1, PT ;  /* 0x000000015800780c */ /* 0x000fe20003fa5270 */
[----:B------:R-:W-:Y:S01]  /*168d0*/  FMUL.FTZ R103, R90, R3 ;  /* 0x000000035a677220 */ /* 0x000fe20000410000 */
[----:B------:R-:W-:Y:S01]  /*168e0*/  I2FP.F32.U32 R89, R8 ;  /* 0x0000000800597245 */ /* 0x000fe20000201000 */
[----:B------:R-:W-:Y:S01]  /*168f0*/  BSSY.RECONVERGENT B1, `(.L_x_13369) ;  /* 0x000004a000017945 */ /* 0x000fe20003800200 */
        /* <DEDUP_REMOVED lines=13> */
.L_x_13371:
        /* <DEDUP_REMOVED lines=13> */
.L_x_13373:
[----:B------:R-:W-:Y:S05]  /*16aa0*/  BSYNC.RECONVERGENT B2 ;  /* 0x0000000000027941 */ /* 0x000fea0003800200 */
.L_x_13372:
        /* <DEDUP_REMOVED lines=46> */
.L_x_13370:
[----:B------:R-:W-:Y:S05]  /*16d90*/  BSYNC.RECONVERGENT B1 ;  /* 0x0000000000017941 */ /* 0x000fea0003800200 */
.L_x_13369:
        /* <DEDUP_REMOVED lines=15> */
.L_x_13376:
        /* <DEDUP_REMOVED lines=13> */
.L_x_13378:
[----:B------:R-:W-:Y:S05]  /*16f60*/  BSYNC.RECONVERGENT B2 ;  /* 0x0000000000027941 */ /* 0x000fea0003800200 */
.L_x_13377:
        /* <DEDUP_REMOVED lines=46> */
.L_x_13375:
[----:B------:R-:W-:Y:S05]  /*17250*/  BSYNC.RECONVERGENT B1 ;  /* 0x0000000000017941 */ /* 0x000fea0003800200 */
.L_x_13374:
        /* <DEDUP_REMOVED lines=17> */
.L_x_13381:
        /* <DEDUP_REMOVED lines=15> */
.L_x_13383:
[----:B------:R-:W-:Y:S05]  /*17460*/  BSYNC.RECONVERGENT B2 ;  /* 0x0000000000027941 */ /* 0x000fea0003800200 */
.L_x_13382:
        /* <DEDUP_REMOVED lines=46> */
.L_x_13380:
[----:B------:R-:W-:Y:S05]  /*17750*/  BSYNC.RECONVERGENT B1 ;  /* 0x0000000000017941 */ /* 0x000fea0003800200 */
.L_x_13379:
        /* <DEDUP_REMOVED lines=34> */
.L_x_13343:
        /* <DEDUP_REMOVED lines=16> */
.L_x_13387:
        /* <DEDUP_REMOVED lines=13> */
.L_x_13389:
[----:B------:R-:W-:Y:S05]  /*17b50*/  BSYNC.RECONVERGENT B2 ;  /* 0x0000000000027941 */ /* 0x000fea0003800200 */
.L_x_13388:
        /* <DEDUP_REMOVED lines=45> */
.L_x_13386:
[----:B------:R-:W-:Y:S05]  /*17e30*/  BSYNC.RECONVERGENT B1 ;  /* 0x0000000000017941 */ /* 0x000fea0003800200 */
.L_x_13385:
        /* <DEDUP_REMOVED lines=18> */
.L_x_13392:
        /* <DEDUP_REMOVED lines=13> */
.L_x_13394:
[----:B------:R-:W-:Y:S05]  /*18030*/  BSYNC.RECONVERGENT B2 ;  /* 0x0000000000027941 */ /* 0x000fea0003800200 */
.L_x_13393:
        /* <DEDUP_REMOVED lines=46> */
.L_x_13391:
[----:B------:R-:W-:Y:S05]  /*18320*/  BSYNC.RECONVERGENT B1 ;  /* 0x0000000000017941 */ /* 0x000fea0003800200 */
.L_x_13390:
        /* <DEDUP_REMOVED lines=16> */
.L_x_13397:
        /* <DEDUP_REMOVED lines=13> */
.L_x_13399:
[----:B------:R-:W-:Y:S05]  /*18500*/  BSYNC.RECONVERGENT B2 ;  /* 0x0000000000027941 */ /* 0x000fea0003800200 */
.L_x_13398:
        /* <DEDUP_REMOVED lines=46> */
.L_x_13396:
[----:B------:R-:W-:Y:S05]  /*187f0*/  BSYNC.RECONVERGENT B1 ;  /* 0x0000000000017941 */ /* 0x000fea0003800200 */
.L_x_13395:
        /* <DEDUP_REMOVED lines=16> */
.L_x_13402:
        /* <DEDUP_REMOVED lines=13> */
.L_x_13404:
[----:B------:R-:W-:Y:S05]  /*189d0*/  BSYNC.RECONVERGENT B2 ;  /* 0x0000000000027941 */ /* 0x000fea0003800200 */
.L_x_13403:
        /* <DEDUP_REMOVED lines=46> */
.L_x_13401:
[----:B------:R-:W-:Y:S05]  /*18cc0*/  BSYNC.RECONVERGENT B1 ;  /* 0x0000000000017941 */ /* 0x000fea0003800200 */
.L_x_13400:
        /* <DEDUP_REMOVED lines=16> */
.L_x_13384:
        /* <DEDUP_REMOVED lines=8> */
[----:B------:R-:W-:Y:S02]  /*18e50*/  IMAD.MOV.U32 R5, RZ, RZ, R94 ;  /* 0x000000ffff057224 */ /* 0x000fe400078e005e */
[----:B0-----:R-:W-:-:S05]  /*18e60*/  IMAD.WIDE.U32 R112, R92, 0x10, R112 ;  /* 0x000000105c707825 */ /* 0x001fca00078e0070 */
[----:B------:R0:W-:Y:S01]  /*18e70*/  STG.E.128 desc[UR6][R112.64], R88 ;  /* 0x0000005870007986 */ /* 0x0001e2000c101d06 */
[----:B-1----:R-:W-:-:S05]  /*18e80*/  IMAD.WIDE.U32 R110, R92, 0x4, R110 ;  /* 0x000000045c6e7825 */ /* 0x002fca00078e006e */
[----:B------:R0:W-:Y:S01]  /*18e90*/  STG.E desc[UR6][R110.64], R93 ;  /* 0x0000005d6e007986 */ /* 0x0001e2000c101906 */
[----:B------:R-:W-:Y:S05]  /*18ea0*/  @!P0 BRA `(.L_x_13342) ;  /* 0x00000000002c8947 */ /* 0x000fea0003800000 */
[----:B------:R-:W1:Y:S01]  /*18eb0*/  LDC.64 R94, c[0x0][0x3b8] ;  /* 0x0000ee00ff5e7b82 */ /* 0x000e620000000a00 */
[----:B------:R-:W-:Y:S02]  /*18ec0*/  SHF.L.U32 R103, R2, 0x10, RZ ;  /* 0x0000001002677819 */ /* 0x000fe400000006ff */
[----:B0-----:R-:W-:Y:S02]  /*18ed0*/  LOP3.LUT R93, R0, 0xffff, RZ, 0xc0, !PT ;  /* 0x0000ffff005d7812 */ /* 0x001fe400078ec0ff */
[----:B------:R-:W-:Y:S02]  /*18ee0*/  LOP3.LUT R110, R103, 0xff0000, RZ, 0xc0, !PT ;  /* 0x00ff0000676e7812 */ /* 0x000fe400078ec0ff */
[----:B------:R-:W-:-:S03]  /*18ef0*/  LOP3.LUT R112, R3, 0xff, RZ, 0xc0, !PT ;  /* 0x000000ff03707812 */ /* 0x000fc600078ec0ff */
[----:B------:R-:W-:Y:S01]  /*18f00*/  IMAD R93, R93, 0x1000000, R110 ;  /* 0x010000005d5d7824 */ /* 0x000fe200078e026e */
[----:B------:R-:W-:-:S04]  /*18f10*/  LOP3.LUT R110, R4, 0xff, RZ, 0xc0, !PT ;  /* 0x000000ff046e7812 */ /* 0x000fc800078ec0ff */
[----:B------:R-:W-:-:S05]  /*18f20*/  LEA R93, R112, R93, 0x8 ;  /* 0x0000005d705d7211 */ /* 0x000fca00078e40ff */
[----:B------:R-:W-:Y:S02]  /*18f30*/  IMAD.IADD R93, R93, 0x1, R110 ;  /* 0x000000015d5d7824 */ /* 0x000fe400078e026e */
[----:B-1----:R-:W-:-:S05]  /*18f40*/  IMAD.WIDE.U32 R94, R92, 0x4, R94 ;  /* 0x000000045c5e7825 */ /* 0x002fca00078e005e */
[----:B------:R1:W-:Y:S02]  /*18f50*/  STG.E desc[UR6][R94.64], R93 ;  /* 0x0000005d5e007986 */ /* 0x0003e4000c101906 */
.L_x_13342:
[----:B------:R-:W-:Y:S05]  /*18f60*/  BSYNC.RECONVERGENT B0 ;  /* 0x0000000000007941 */ /* 0x000fea0003800200 */
.L_x_13341:
[----:B------:R-:W-:Y:S01]  /*18f70*/  FADD.FTZ R92, RZ, R68 ;  /* 0x00000044ff5c7221 */ /* 0x000fe20000010000 */
[C---:B------:R-:W-:Y:S01]  /*18f80*/  ISETP.GE.U32.AND P0, PT, R10.reuse, 0x100, PT ;  /* 0x000001000a00780c */ /* 0x040fe20003f06070 */
[----:B------:R-:W-:Y:S01]  /*18f90*/  BSSY.RECONVERGENT B0, `(.L_x_13405) ;  /* 0x0000070000007945 */ /* 0x000fe20003800200 */
[C---:B------:R-:W-:Y:S01]  /*18fa0*/  ISETP.GT.U32.AND P1, PT, R10.reuse, 0x1ff, PT ;  /* 0x000001ff0a00780c */ /* 0x040fe20003f24070 */
[----:B01----:R-:W-:Y:S01]  /*18fb0*/  FADD.FTZ R93, R69, R92 ;  /* 0x0000005c455d7221 */ /* 0x003fe20000010000 */
[C---:B------:R-:W-:Y:S01]  /*18fc0*/  ISETP.GT.U32.AND P2, PT, R10.reuse, 0x2ff, PT ;  /* 0x000002ff0a00780c */ /* 0x040fe20003f44070 */
[----:B------:R-:W-:Y:S01]  /*18fd0*/  HFMA2 R113, -RZ, RZ, 0, 0 ;  /* 0x00000000ff717431 */ /* 0x000fe200000001ff */
        /* <DEDUP_REMOVED lines=57> */
[----:B------:R-:W-:-:S03]  /*19370*/  FADD.FTZ R110, R77, -R94 ;  /* 0x8000005e4d6e7221 */ /* 0x000fc60000010000 */
        /* <DEDUP_REMOVED lines=27> */
[----:B------:R-:W-:-:S04]  /*19530*/  FFMA.FTZ R93, R112, R112, R93 ;  /* 0x00000070705d7223 */ /* 0x000fc8000001005d */
[----:B------:R-:W-:-:S05]  /*19540*/  @P5 FFMA.FTZ R92, R110, R110, R93 ;  /* 0x0000006e6e5c5223 */ /* 0x000fca000001005d */
[----:B------:R-:W1:Y:S02]  /*19550*/  SHFL.BFLY PT, R93, R92, 0x1, 0x1f ;  /* 0x0c201f005c5d7f89 */ /* 0x000e6400000e0000 */
[----:B-1----:R-:W-:-:S05]  /*19560*/  FADD.FTZ R109, R92, R93 ;  /* 0x0000005d5c6d7221 */ /* 0x002fca0000010000 */
[----:B------:R-:W1:Y:S02]  /*19570*/  SHFL.BFLY PT, R110, R109, 0x2, 0x1f ;  /* 0x0c401f006d6e7f89 */ /* 0x000e6400000e0000 */
[----:B-1----:R-:W-:Y:S01]  /*19580*/  FADD.FTZ R110, R109, R110 ;  /* 0x0000006e6d6e7221 */ /* 0x002fe20000010000 */
[----:B0-----:R-:W-:-:S04]  /*19590*/  LOP3.LUT P1, R109, R103, 0x1f, RZ, 0xc0, !PT ;  /* 0x0000001f676d7812 */ /* 0x001fc8000782c0ff */
[----:B------:R-:W0:Y:S02]  /*195a0*/  SHFL.BFLY PT, R93, R110, 0x4, 0x1f ;  /* 0x0c801f006e5d7f89 */ /* 0x000e2400000e0000 */
[----:B0-----:R-:W-:Y:S01]  /*195b0*/  FADD.FTZ R111, R110, R93 ;  /* 0x0000005d6e6f7221 */ /* 0x001fe20000010000 */
[----:B------:R-:W-:-:S04]  /*195c0*/  IMAD.MOV.U32 R93, RZ, RZ, RZ ;  /* 0x000000ffff5d7224 */ /* 0x000fc800078e00ff */
        /* <DEDUP_REMOVED lines=12> */
.L_x_13406:
[----:B------:R-:W-:Y:S05]  /*19690*/  BSYNC.RECONVERGENT B0 ;  /* 0x0000000000007941 */ /* 0x000fea0003800200 */
.L_x_13405:
[----:B------:R-:W-:Y:S01]  /*196a0*/  BAR.SYNC.DEFER_BLOCKING 0x0 ;  /* 0x0000000000007b1d */ /* 0x000fe20000010000 */
[----:B------:R-:W-:Y:S02]  /*196b0*/  ISETP.GT.U32.AND P1, PT, R109, 0x7, PT ;  /* 0x000000076d00780c */ /* 0x000fe40003f24070 */
[----:B0-----:R-:W-:-:S03]  /*196c0*/  MOV R92, RZ ;  /* 0x000000ff005c7202 */ /* 0x001fc60000000f00 */
        /* <DEDUP_REMOVED lines=10> */
.L_x_13408:
[----:B------:R-:W-:Y:S05]  /*19770*/  BSYNC.RECONVERGENT B0 ;  /* 0x0000000000007941 */ /* 0x000fea0003800200 */
.L_x_13407:
[----:B------:R-:W1:Y:S01]  /*19780*/  SHFL.DOWN PT, R114, R113, 0x4, 0x1f ;  /* 0x08801f0071727f89 */ /* 0x000e6200000e0000 */
[----:B------:R-:W-:Y:S01]  /*19790*/  I2FP.F32.S32 R117, R113 ;  /* 0x0000007100757245 */ /* 0x000fe20000201400 */
[----:B------:R-:W-:Y:S01]  /*197a0*/  BSSY.RECONVERGENT B0, `(.L_x_13409) ;  /* 0x0000054000007945 */ /* 0x000fe20003800200 */
[----:B------:R-:W-:Y:S01]  /*197b0*/  ISETP.NE.AND P1, PT, RZ, UR34, PT ;  /* 0x00000022ff007c0c */ /* 0x000fe2000bf25270 */
[----:B0-----:R-:W0:Y:S04]  /*197c0*/  SHFL.DOWN PT, R95, R92, 0x4, 0x1f ;  /* 0x08801f005c5f7f89 */ /* 0x001e2800000e0000 */
        /* <DEDUP_REMOVED lines=26> */
[----:B-1----:R-:W-:Y:S01]  /*19970*/  I2FP.F32.S32 R118, R111 ;  /* 0x0000006f00767245 */ /* 0x002fe20000201400 */
[----:B------:R-:W-:Y:S02]  /*19980*/  IMAD.U32 R115, RZ, RZ, UR18 ;  /* 0x00000012ff737e24 */ /* 0x000fe4000f8e00ff */
[----:B--2---:R-:W-:Y:S01]  /*19990*/  FMUL.FTZ R120, R122, R109 ;  /* 0x0000006d7a787220 */ /* 0x004fe20000410000 */
[----:B------:R-:W-:Y:S02]  /*199a0*/  IMAD.IADD R109, R110, 0x1, R111 ;  /* 0x000000016e6d7824 */ /* 0x000fe400078e026f */
[----:B------:R-:W-:Y:S01]  /*199b0*/  FMUL.FTZ R113, R94, R113 ;  /* 0x000000715e717220 */ /* 0x000fe20000410000 */
[----:B---3--:R-:W-:Y:S01]  /*199c0*/  FADD.FTZ R93, R117, R92 ;  /* 0x0000005c755d7221 */ /* 0x008fe20000010000 */
[----:B------:R-:W0:Y:S01]  /*199d0*/  SHFL.DOWN PT, R119, R120, 0x1, 0x1f ;  /* 0x08201f0078777f89 */ /* 0x000e2200000e0000 */
[----:B------:R-:W-:Y:S01]  /*199e0*/  I2FP.F32.S32 R116, R109 ;  /* 0x0000006d00747245 */ /* 0x000fe20000201400 */
[----:B------:R-:W-:-:S04]  /*199f0*/  FMUL.FTZ R113, R113, R124 ;  /* 0x0000007c71717220 */ /* 0x000fc80000410000 */
[----:B------:R-:W-:Y:S01]  /*19a00*/  FFMA.FTZ R93, R122, R113, R93 ;  /* 0x000000717a5d7223 */ /* 0x000fe2000001005d */
[----:B------:R-:W1:Y:S01]  /*19a10*/  MUFU.RCP R116, R116 ;  /* 0x0000007400747308 */ /* 0x000e620000001000 */
[----:B------:R-:W2:Y:S03]  /*19a20*/  LDC R113, c[0x0][0x448] ;  /* 0x00011200ff717b82 */ /* 0x000ea60000000800 */
[----:B------:R-:W3:Y:S01]  /*19a30*/  SHFL.DOWN PT, R92, R93, 0x1, 0x1f ;  /* 0x08201f005d5c7f89 */ /* 0x000ee200000e0000 */
[----:B0-----:R-:W-:Y:S01]  /*19a40*/  FMUL.FTZ R109, R119, R118 ;  /* 0x00000076776d7220 */ /* 0x001fe20000410000 */
[----:B------:R-:W-:-:S03]  /*19a50*/  FADD.FTZ R119, R120, -R119 ;  /* 0x8000007778777221 */ /* 0x000fc60000010000 */
[----:B------:R-:W-:Y:S01]  /*19a60*/  FFMA.FTZ R109, R121, R120, R109 ;  /* 0x00000078796d7223 */ /* 0x000fe2000001006d */
[----:B------:R-:W-:-:S03]  /*19a70*/  FMUL.FTZ R94, R119, R119 ;  /* 0x00000077775e7220 */ /* 0x000fc60000410000 */
[----:B-1----:R-:W-:Y:S01]  /*19a80*/  FMUL.FTZ R111, R116, R109 ;  /* 0x0000006d746f7220 */ /* 0x002fe20000410000 */
[----:B------:R-:W-:Y:S01]  /*19a90*/  FMUL.FTZ R121, R121, R94 ;  /* 0x0000005e79797220 */ /* 0x000fe20000410000 */
[----:B---3--:R-:W-:-:S03]  /*19aa0*/  FADD.FTZ R95, R93, R92 ;  /* 0x0000005c5d5f7221 */ /* 0x008fc60000010000 */
[----:B------:R-:W-:Y:S01]  /*19ab0*/  FMUL.FTZ R121, R121, R118 ;  /* 0x0000007679797220 */ /* 0x000fe20000410000 */
[----:B------:R-:W0:Y:S03]  /*19ac0*/  SHFL.IDX PT, R111, R111, RZ, 0x1f ;  /* 0x00001fff6f6f7589 */ /* 0x000e2600000e0000 */
[----:B------:R-:W-:-:S05]  /*19ad0*/  FFMA.FTZ R121, R116, R121, R95 ;  /* 0x0000007974797223 */ /* 0x000fca000001005f */
[----:B------:R-:W2:Y:S01]  /*19ae0*/  SHFL.IDX PT, R112, R121, RZ, 0x1f ;  /* 0x00001fff79707589 */ /* 0x000ea200000e0000 */
[C---:B0-----:R-:W-:Y:S01]  /*19af0*/  FMUL.FTZ R110, R111.reuse, R111 ;  /* 0x0000006f6f6e7220 */ /* 0x041fe20000410000 */
[----:B------:R-:W-:-:S04]  /*19b00*/  FSEL R109, R111, RZ, !P1 ;  /* 0x000000ff6f6d7208 */ /* 0x000fc80004800000 */
[----:B------:R-:W-:Y:S02]  /*19b10*/  FSEL R110, R110, RZ, P1 ;  /* 0x000000ff6e6e7208 */ /* 0x000fe40000800000 */
[----:B------:R-:W-:Y:S01]  /*19b20*/  ISETP.NE.AND P1, PT, R103, RZ, PT ;  /* 0x000000ff6700720c */ /* 0x000fe20003f25270 */
[----:B--2---:R-:W-:-:S04]  /*19b30*/  FFMA.FTZ R113, R112, UR35, R113 ;  /* 0x0000002370717c23 */ /* 0x004fc80008010071 */
[----:B------:R-:W-:Y:S01]  /*19b40*/  FADD.FTZ R110, R113, R110 ;  /* 0x0000006e716e7221 */ /* 0x000fe20000010000 */
[----:B------:R-:W-:-:S05]  /*19b50*/  MOV R113, UR18 ;  /* 0x0000001200717c02 */ /* 0x000fca0008000f00 */
[----:B------:R-:W0:Y:S02]  /*19b60*/  MUFU.RSQ R110, R110 ;  /* 0x0000006e006e7308 */ /* 0x000e240000001400 */
[----:B------:R-:W1:Y:S08]  /*19b70*/  @!P1 LDC.64 R94, c[0x0][0x3c0] ;  /* 0x0000f000ff5e9b82 */ /* 0x000e700000000a00 */
[----:B------:R-:W2:Y:S01]  /*19b80*/  @!P1 LDC.64 R92, c[0x0][0x3c8] ;  /* 0x0000f200ff5c9b82 */ /* 0x000ea20000000a00 */
[----:B-1----:R-:W-:-:S05]  /*19b90*/  @!P1 IMAD.WIDE R94, R113, 0x4, R94 ;  /* 0x00000004715e9825 */ /* 0x002fca00078e025e */
[----:B------:R1:W-:Y:S01]  /*19ba0*/  @!P1 STG.E desc[UR6][R94.64], R111 ;  /* 0x0000006f5e009986 */ /* 0x0003e2000c101906 */
[----:B--2---:R-:W-:-:S05]  /*19bb0*/  @!P1 IMAD.WIDE R92, R115, 0x4, R92 ;  /* 0x00000004735c9825 */ /* 0x004fca00078e025c */
[----:B0-----:R1:W-:Y:S01]  /*19bc0*/  @!P1 STG.E desc[UR6][R92.64], R110 ;  /* 0x0000006e5c009986 */ /* 0x0013e2000c101906 */
[----:B------:R-:W-:Y:S05]  /*19bd0*/  @!P0 BRA `(.L_x_13410) ;  /* 0x0000000000408947 */ /* 0x000fea0003800000 */
[----:B------:R-:W0:Y:S01]  /*19be0*/  LDC.64 R112, c[0x0][0x428] ;  /* 0x00010a00ff707b82 */ /* 0x000e220000000a00 */
        /* <DEDUP_REMOVED lines=15> */
.L_x_13410:
[----:B------:R-:W-:Y:S05]  /*19ce0*/  BSYNC.RECONVERGENT B0 ;  /* 0x0000000000007941 */ /* 0x000fea0003800200 */
.L_x_13409:
[----:B------:R-:W-:Y:S01]  /*19cf0*/  ISETP.NE.AND P0, PT, R108, RZ, PT ;  /* 0x000000ff6c00720c */ /* 0x000fe20003f05270 */
[----:B------:R-:W-:-:S12]  /*19d00*/  BSSY.RECONVERGENT B0, `(.L_x_13411) ;  /* 0x0000012000007945 */ /* 0x000fd80003800200 */
[----:B------:R-:W-:Y:S05]  /*19d10*/  @!P0 BRA `(.L_x_13412) ;  /* 0x0000000000408947 */ /* 0x000fea0003800000 */
[----:B0-----:R-:W0:Y:S01]  /*19d20*/  LDC.64 R112, c[0x0][0x428] ;  /* 0x00010a00ff707b82 */ /* 0x001e220000000a00 */
        /* <DEDUP_REMOVED lines=12> */
[----:B0-----:R-:W-:-:S04]  /*19df0*/  IMAD.WIDE.U32 R112, R102, 0x10, R112 ;  /* 0x0000001066707825 */ /* 0x001fc800078e0070 */
[----:B------:R-:W-:Y:S01]  /*19e00*/  VIADD R102, R102, 0x100 ;  /* 0x0000010066667836 */ /* 0x000fe20000000000 */
[----:B------:R2:W-:Y:S06]  /*19e10*/  STG.E.128 desc[UR6][R112.64], R92 ;  /* 0x0000005c70007986 */ /* 0x0005ec000c101d06 */
.L_x_13412:
[----:B------:R-:W-:Y:S05]  /*19e20*/  BSYNC.RECONVERGENT B0 ;  /* 0x0000000000007941 */ /* 0x000fea0003800200 */
.L_x_13411:
[----:B------:R-:W-:Y:S01]  /*19e30*/  ISETP.NE.AND P0, PT, R107, RZ, PT ;  /* 0x000000ff6b00720c */ /* 0x000fe20003f05270 */
[----:B------:R-:W-:-:S12]  /*19e40*/  BSSY.RECONVERGENT B0, `(.L_x_13413) ;  /* 0x0000012000007945 */ /* 0x000fd80003800200 */
[----:B------:R-:W-:Y:S05]  /*19e50*/  @!P0 BRA `(.L_x_13414) ;  /* 0x0000000000408947 */ /* 0x000fea0003800000 */
[----:B0-2---:R-:W0:Y:S01]  /*19e60*/  LDC.64 R112, c[0x0][0x428] ;  /* 0x00010a00ff707b82 */ /* 0x005e220000000a00 */
        /* <DEDUP_REMOVED lines=15> */
.L_x_13414:
[----:B------:R-:W-:Y:S05]  /*19f60*/  BSYNC.RECONVERGENT B0 ;  /* 0x0000000000007941 */ /* 0x000fea0003800200 */
.L_x_13413:
[----:B------:R-:W-:Y:S01]  /*19f70*/  ISETP.NE.AND P0, PT, R106, RZ, PT ;  /* 0x000000ff6a00720c */ /* 0x000fe20003f05270 */
[----:B------:R-:W-:-:S12]  /*19f80*/  BSSY.RECONVERGENT B0, `(.L_x_13415) ;  /* 0x0000012000007945 */ /* 0x000fd80003800200 */
[----:B------:R-:W-:Y:S05]  /*19f90*/  @!P0 BRA `(.L_x_13416) ;  /* 0x0000000000408947 */ /* 0x000fea0003800000 */
[----:B------:R-:W4:Y:S01]  /*19fa0*/  LDC.64 R106, c[0x0][0x428] ;  /* 0x00010a00ff6a7b82 */ /* 0x000f220000000a00 */
[--C-:B0123--:R-:W-:Y:S01]  /*19fb0*/  FADD.FTZ R93, R80, -R109.reuse ;  /* 0x8000006d505d7221 */ /* 0x10ffe20000010000 */
        /* <DEDUP_REMOVED lines=11> */
[----:B----4-:R-:W-:-:S04]  /*1a070*/  IMAD.WIDE.U32 R106, R102, 0x10, R106 ;  /* 0x00000010666a7825 */ /* 0x010fc800078e006a */
[----:B------:R-:W-:Y:S01]  /*1a080*/  VIADD R102, R102, 0x100 ;  /* 0x0000010066667836 */ /* 0x000fe20000000000 */
[----:B------:R4:W-:Y:S06]  /*1a090*/  STG.E.128 desc[UR6][R106.64], R92 ;  /* 0x0000005c6a007986 */ /* 0x0009ec000c101d06 */
.L_x_13416:
[----:B------:R-:W-:Y:S05]  /*1a0a0*/  BSYNC.RECONVERGENT B0 ;  /* 0x0000000000007941 */ /* 0x000fea0003800200 */
.L_x_13415:
[----:B------:R-:W-:Y:S01]  /*1a0b0*/  ISETP.NE.AND P0, PT, R105, RZ, PT ;  /* 0x000000ff6900720c */ /* 0x000fe20003f05270 */
[----:B------:R-:W-:-:S12]  /*1a0c0*/  BSSY.RECONVERGENT B0, `(.L_x_13417) ;  /* 0x0000012000007945 */ /* 0x000fd80003800200 */
[----:B------:R-:W-:Y:S05]  /*1a0d0*/  @!P0 BRA `(.L_x_13418) ;  /* 0x0000000000408947 */ /* 0x000fea0003800000 */
[----:B----4-:R-:W4:Y:S01]  /*1a0e0*/  LDC.64 R106, c[0x0][0x428] ;  /* 0x00010a00ff6a7b82 */ /* 0x010f220000000a00 */
        /* <DEDUP_REMOVED lines=12> */
[C---:B----4-:R-:W-:Y:S01]  /*1a1b0*/  IMAD.WIDE.U32 R106, R102.reuse, 0x10, R106 ;  /* 0x00000010666a7825 */ /* 0x050fe200078e006a */
[----:B------:R-:W-:-:S04]  /*1a1c0*/  IADD3 R102, PT, PT, R102, 0x100, RZ ;  /* 0x0000010066667810 */ /* 0x000fc80007ffe0ff */
[----:B------:R0:W-:Y:S03]  /*1a1d0*/  STG.E.128 desc[UR6][R106.64], R92 ;  /* 0x0000005c6a007986 */ /* 0x0001e6000c101d06 */
.L_x_13418:
[----:B------:R-:W-:Y:S05]  /*1a1e0*/  BSYNC.RECONVERGENT B0 ;  /* 0x0000000000007941 */ /* 0x000fea0003800200 */
.L_x_13417:
[----:B------:R-:W-:Y:S01]  /*1a1f0*/  ISETP.NE.AND P0, PT, R104, RZ, PT ;  /* 0x000000ff6800720c */ /* 0x000fe20003f05270 */
[----:B------:R-:W-:-:S12]  /*1a200*/  BSSY.RECONVERGENT B0, `(.L_x_13419) ;  /* 0x0000011000007945 */ /* 0x000fd80003800200 */
        /* <DEDUP_REMOVED lines=10> */
[----:B0-----:R-:W-:-:S04]  /*1a2b0*/  IMAD.WIDE.U32 R104, R102, 0x10, R92 ;  /* 0x0000001066687825 */ /* 0x001fc800078e005c */
[----:B-----5:R-:W-:Y:S01]  /*1a2c0*/  FFMA.FTZ R92, R95, R52, R56 ;  /* 0x000000345f5c7223 */ /* 0x020fe20000010038 */
[----:B------:R-:W-:Y:S01]  /*1a2d0*/  FFMA.FTZ R93, R94, R53, R57 ;  /* 0x000000355e5d7223 */ /* 0x000fe20000010039 */
[----:B------:R-:W-:Y:S01]  /*1a2e0*/  FFMA.FTZ R94, R107, R54, R58 ;  /* 0x000000366b5e7223 */ /* 0x000fe2000001003a */
[----:B------:R-:W-:-:S05]  /*1a2f0*/  FFMA.FTZ R95, R110, R55, R59 ;  /* 0x000000376e5f7223 */ /* 0x000fca000001003b */
[----:B------:R0:W-:Y:S02]  /*1a300*/  STG.E.128 desc[UR6][R104.64], R92 ;  /* 0x0000005c68007986 */ /* 0x0001e4000c101d06 */
.L_x_13420:
[----:B------:R-:W-:Y:S05]  /*1a310*/  BSYNC.RECONVERGENT B0 ;  /* 0x0000000000007941 */ /* 0x000fea0003800200 */
.L_x_13419:
[----:B------:R-:W-:Y:S02]  /*1a320*/  UIADD3 UR18, UPT, UPT, UR18, UR14, URZ ;  /* 0x0000000e12127290 */ /* 0x000fe4000fffe0ff */
[----:B------:R-:W-:Y:S02]  /*1a330*/  UPLOP3.LUT UP1, UPT, UPT, UPT, UP1, 0x40, 0x4 ;  /* 0x000000000004789c */ /* 0x000fe40003f2e810 */
[----:B------:R-:W-:-:S09]  /*1a340*/  UISETP.GE.AND UP0, UPT, UR18, UR15, UPT ;  /* 0x0000000f1200728c */ /* 0x000fd2000bf06270 */
[----:B------:R-:W-:Y:S05]  /*1a350*/  BRA.U !UP0, `(.L_x_13421) ;  /* 0xfffffe6908cc7547 */ /* 0x000fea000b83ffff */
[----:B------:R-:W-:Y:S05]  /*1a360*/  EXIT ;  /* 0x000000000000794d */ /* 0x000fea0003800000 */
.L_x_13422:
        /* <DEDUP_REMOVED lines=9> */
.L_x_13742:


//--------------------- .text._ZN10layer_norm31ln_parallel_residual_fwd_kernelINS_13Kernel_traitsIfffffjLj6144ELj1ELj1ELj8ELj16ENS_18Kernel_traits_baseILj6144EfffffjLj256EEEEELb1ELb1ELb1EEEvNS_9FwdParamsE --------------------------
	.section	.text._ZN10layer_norm31ln_parallel_residual_fwd_kernelINS_13Kernel_traitsIfffffjLj6144ELj1ELj1ELj8ELj16ENS_18Kernel_traits_baseILj6144EfffffjLj256EEEEELb1ELb1ELb1EEEvNS_9FwdParamsE,"ax",@progbits
	.align	128
        .global         _ZN10layer_norm31ln_parallel_residual_fwd_kernelINS_13Kernel_traitsIfffffjLj6144ELj1ELj1ELj8ELj16ENS_18Kernel_traits_baseILj6144EfffffjLj256EEEEELb1ELb1ELb1EEEvNS_9FwdParamsE
        .type           _ZN10layer_norm31ln_parallel_residual_fwd_kernelINS_13Kernel_traitsIfffffjLj6144ELj1ELj1ELj8ELj16ENS_18Kernel_traits_baseILj6144EfffffjLj256EEEEELb1ELb1ELb1EEEvNS_9FwdParamsE,@function
        .size           _ZN10layer_norm31ln_parallel_residual_fwd_kernelINS_13Kernel_traitsIfffffjLj6144ELj1ELj1ELj8ELj16ENS_18Kernel_traits_baseILj6144EfffffjLj256EEEEELb1ELb1ELb1EEEvNS_9FwdParamsE,(.L_x_13743 - _ZN10layer_norm31ln_parallel_residual_fwd_kernelINS_13Kernel_traitsIfffffjLj6144ELj1ELj1ELj8ELj16ENS_18Kernel_traits_baseILj6144EfffffjLj256EEEEELb1ELb1ELb1EEEvNS_9FwdParamsE)
        .other          _ZN10layer_norm31ln_parallel_residual_fwd_kernelINS_13Kernel_traitsIfffffjLj6144ELj1ELj1ELj8ELj16ENS_18Kernel_traits_baseILj6144EfffffjLj256EEEEELb1ELb1ELb1EEEvNS_9FwdParamsE,@"STO_CUDA_ENTRY STV_DEFAULT"
_ZN10layer_norm31ln_parallel_residual_fwd_kernelINS_13Kernel_traitsIfffffjLj6144ELj1ELj1ELj8ELj16ENS_18Kernel_traits_baseILj6144EfffffjLj256EEEEELb1ELb1ELb1EEEvNS_9FwdParamsE:
.text._ZN10layer_norm31ln_parallel_residual_fwd_kernelINS_13Kernel_traitsIfffffjLj6144ELj1ELj1ELj8ELj16ENS_18Kernel_traits_baseILj6144EfffffjLj256EEEEELb1ELb1ELb1EEEvNS_9FwdParamsE:
        /* <DEDUP_REMOVED lines=8> */
[----:B------:R-:W0:Y:S01]  /*0080*/  S2R R94, SR_TID.X ;  /* 0x00000000005e7919 */ /* 0x000e220000002100 */
[----:B---3--:R-:W-:-:S02]  /*0090*/  IMAD.U32 R2, RZ, RZ, UR10 ;  /* 0x0000000aff027e24 */ /* 0x008fc4000f8e00ff */
[----:B------:R-:W-:-:S08]  /*00a0*/  IMAD.U32 R3, RZ, RZ, UR11 ;  /* 0x0000000bff037e24 */ /* 0x000fd0000f8e00ff */
[----:B-1----:R-:W-:Y:S01]  /*00b0*/  @P1 MOV R4, R0 ;  /* 0x0000000000041202 */ /* 0x002fe20000000f00 */
[----:B------:R-:W1:Y:S01]  /*00c0*/  @P1 LDC R11, c[0x0][0x460] ;  /* 0x00011800ff0b1b82 */ /* 0x000e620000000800 */
[----:B----4-:R-:W-:Y:S01]  /*00d0*/  @P1 IMAD.MOV.U32 R5, RZ, RZ, R13 ;  /* 0x000000ffff051224 */ /* 0x010fe200078e000d */
[----:B--2---:R-:W2:Y:S01]  /*00e0*/  @P1 LDG.E.64 R2, desc[UR8][R2.64] ;  /* 0x0000000802021981 */ /* 0x004ea2000c1e1b00 */
[----:B0-----:R-:W-:Y:S01]  /*00f0*/  ISETP.NE.U32.AND P0, PT, RZ, UR4, PT ;  /* 0x00000004ff007c0c */ /* 0x001fe2000bf05070 */
[----:B------:R-:W0:Y:S03]  /*0100*/  LDCU UR4, c[0x0][0x384] ;  /* 0x00007080ff0477ac */ /* 0x000e260008000800 */
[----:B------:R-:W1:Y:S01]  /*0110*/  @P1 LDG.E.64 R4, desc[UR8][R4.64] ;  /* 0x0000000804041981 */ /* 0x000e62000c1e1b00 */
[----:B------:R-:W-:-:S13]  /*0120*/  ISETP.NE.AND.EX P0, PT, RZ, UR5, PT, P0 ;  /* 0x00000005ff007c0c */ /* 0x000fda000bf05300 */
[----:B------:R-:W3:Y:S08]  /*0130*/  @P0 LDC.64 R6, c[0x0][0x3d0] ;  /* 0x0000f400ff060b82 */ /* 0x000ef00000000a00 */
[----:B------:R-:W4:Y:S01]  /*0140*/  @P0 LDC.64 R8, c[0x0][0x438] ;  /* 0x00010e00ff080b82 */ /* 0x000f220000000a00 */
[----:B---3--:R-:W-:-:S05]  /*0150*/  @P0 IMAD.WIDE.U32 R6, R94, 0x10, R6 ;  /* 0x000000105e060825 */ /* 0x008fca00078e0006 */
        /* <DEDUP_REMOVED lines=13> */
[----:B------:R-:W0:Y:S08]  /*0230*/  S2UR UR18, SR_CTAID.X ;  /* 0x00000000001279c3 */ /* 0x000e300000002500 */
[----:B------:R-:W4:Y:S01]  /*0240*/  LDC R15, c[0x0][0x360] ;  /* 0x0000d800ff0f7b82 */ /* 0x000f220000000800 */
[----:B0-----:R-:W-:-:S06]  /*0250*/  UISETP.GE.AND UP0, UPT, UR18, UR4, UPT ;  /* 0x000000041200728c */ /* 0x001fcc000bf06270 */
[----:B------:R-:W-:Y:S02]  /*0260*/  PLOP3.LUT P3, PT, PT, PT, UP0, 0x80, 0x8 ;  /* 0x000000000008781c */ /* 0x000fe40003f6f008 */
[----:B-1----:R-:W-:Y:S02]  /*0270*/  @P1 IADD3 R0, P2, PT, R4, R11, RZ ;  /* 0x0000000b04001210 */ /* 0x002fe40007f5e0ff */
[----:B--2---:R-:W-:-:S03]  /*0280*/  @P1 R2UR UR10, R2 ;  /* 0x00000000020a12ca */ /* 0x004fc600000e0000 */
[----:B------:R-:W-:Y:S01]  /*0290*/  @P1 IMAD.X R13, RZ, RZ, R5, P2 ;  /* 0x000000ffff0d1224 */ /* 0x000fe200010e0605 */
[----:B------:R-:W-:Y:S01]  /*02a0*/  @P1 R2UR UR11, R3 ;  /* 0x00000000030b12ca */ /* 0x000fe200000e0000 */
[----:B----4-:R-:W-:-:S03]  /*02b0*/  IMAD R11, R15, UR18, R94 ;  /* 0x000000120f0b7c24 */ /* 0x010fc6000f8e025e */
[----:B------:R-:W-:Y:S01]  /*02c0*/  SHF.R.U64 R10, R0, 0x2, R13 ;  /* 0x00000002000a7819 */ /* 0x000fe2000000120d */
[----:B---3--:R-:W-:Y:S10]  /*02d0*/  @P0 BRA `(.L_x_13423) ;  /* 0x0000000000500947 */ /* 0x008ff40003800000 */
[----:B------:R-:W0:Y:S02]  /*02e0*/  LDC.64 R2, c[0x0][0x3d0] ;  /* 0x0000f400ff027b82 */ /* 0x000e240000000a00 */
        /* <DEDUP_REMOVED lines=19> */
.L_x_13423:
[----:B------:R-:W-:Y:S05]  /*0420*/  @P3 EXIT ;  /* 0x000000000000394d */ /* 0x000fea0003800000 */
[----:B------:R-:W-:Y:S01]  /*0430*/  IMAD.HI.U32 R2, R11, -0x326172a9, RZ ;  /* 0xcd9e8d570b027827 */ /* 0x000fe200078e00ff */
[----:B------:R-:W-:Y:S01]  /*0440*/  SHF.R.U32.HI R9, RZ, 0x2, R13 ;  /* 0x00000002ff097819 */ /* 0x000fe2000001160d */
[----:B------:R-:W-:Y:S01]  /*0450*/  UIADD3 UR22, UPT, UPT, UR11, -0x4498517b, URZ ;  /* 0xbb67ae850b167890 */ /* 0x000fe2000fffe0ff */
[----:B------:R-:W-:Y:S01]  /*0460*/  LOP3.LUT R93, R0, 0x3, RZ, 0xc0, !PT ;  /* 0x00000003005d7812 */ /* 0x000fe200078ec0ff */
[C---:B------:R-:W-:Y:S01]  /*0470*/  IMAD.HI.U32 R3, R10.reuse, -0x2daee0ad, RZ ;  /* 0xd2511f530a037827 */ /* 0x040fe200078e00ff */
[----:B------:R-:W-:Y:S01]  /*0480*/  LOP3.LUT R2, R9, UR10, R2, 0x96, !PT ;  /* 0x0000000a09027c12 */ /* 0x000fe2000f8e9602 */
[----:B------:R-:W-:Y:S02]  /*0490*/  UIADD3 UR21, UPT, UPT, UR10, -0x61c88647, URZ ;  /* 0x9e3779b90a157890 */ /* 0x000fe4000fffe0ff */
[----:B------:R-:W-:Y:S01]  /*04a0*/  IMAD R7, R10, -0x2daee0ad, RZ ;  /* 0xd2511f530a077824 */ /* 0x000fe200078e02ff */
[----:B------:R-:W-:Y:S01]  /*04b0*/  LOP3.LUT R3, R3, UR11, RZ, 0x3c, !PT ;  /* 0x0000000b03037c12 */ /* 0x000fe2000f8e3cff */
[----:B------:R-:W-:Y:S01]  /*04c0*/  IMAD.HI.U32 R6, R2, -0x2daee0ad, RZ ;  /* 0xd2511f5302067827 */ /* 0x000fe200078e00ff */
[----:B------:R-:W-:-:S02]  /*04d0*/  UIADD3 UR23, UPT, UPT, UR10, 0x3c6ef372, URZ ;  /* 0x3c6ef3720a177890 */ /* 0x000fc4000fffe0ff */
[----:B------:R-:W-:Y:S01]  /*04e0*/  UIADD3 UR24, UPT, UPT, UR11, 0x76cf5d0a, URZ ;  /* 0x76cf5d0a0b187890 */ /* 0x000fe2000fffe0ff */
[----:B------:R-:W-:Y:S01]  /*04f0*/  IMAD R5, R11, -0x326172a9, RZ ;  /* 0xcd9e8d570b057824 */ /* 0x000fe200078e02ff */
[----:B------:R-:W-:Y:S01]  /*0500*/  LOP3.LUT R6, R7, UR22, R6, 0x96, !PT ;  /* 0x0000001607067c12 */ /* 0x000fe2000f8e9606 */
[C---:B------:R-:W-:Y:S01]  /*0510*/  IMAD.HI.U32 R4, R3.reuse, -0x326172a9, RZ ;  /* 0xcd9e8d5703047827 */ /* 0x040fe200078e00ff */
[----:B------:R-:W-:Y:S02]  /*0520*/  UIADD3 UR26, UPT, UPT, UR11, 0x32370b8f, URZ ;  /* 0x32370b8f0b1a7890 */ /* 0x000fe4000fffe0ff */
[----:B------:R-:W-:Y:S01]  /*0530*/  UIADD3 UR25, UPT, UPT, UR10, -0x255992d5, URZ ;  /* 0xdaa66d2b0a197890 */ /* 0x000fe2000fffe0ff */
[----:B------:R-:W-:Y:S01]  /*0540*/  IMAD R8, R3, -0x326172a9, RZ ;  /* 0xcd9e8d5703087824 */ /* 0x000fe200078e02ff */
[----:B------:R-:W-:Y:S01]  /*0550*/  LOP3.LUT R4, R5, UR21, R4, 0x96, !PT ;  /* 0x0000001505047c12 */ /* 0x000fe2000f8e9604 */
[----:B------:R-:W-:Y:S01]  /*0560*/  IMAD.HI.U32 R3, R6, -0x326172a9, RZ ;  /* 0xcd9e8d5706037827 */ /* 0x000fe200078e00ff */
[----:B------:R-:W-:-:S02]  /*0570*/  UIADD3 UR27, UPT, UPT, UR10, 0x78dde6e4, URZ ;  /* 0x78dde6e40a1b7890 */ /* 0x000fc4000fffe0ff */
        /* <DEDUP_REMOVED lines=8> */
[----:B------:R-:W-:Y:S01]  /*0600*/  IMAD.HI.U32 R7, R3, -0x2daee0ad, RZ ;  /* 0xd2511f5303077827 */ /* 0x000fe200078e00ff */
[----:B------:R-:W-:-:S02]  /*0610*/  UIADD3 UR31, UPT, UPT, UR10, -0x4ab325aa, URZ ;  /* 0xb54cda560a1f7890 */ /* 0x000fc4000fffe0ff */
[----:B------:R-:W-:Y:S01]  /*0620*/  UIADD3 UR32, UPT, UPT, UR11, 0x646e171e, URZ ;  /* 0x646e171e0b207890 */ /* 0x000fe2000fffe0ff */
[----:B------:R-:W-:Y:S01]  /*0630*/  IMAD R5, R6, -0x326172a9, RZ ;  /* 0xcd9e8d5706057824 */ /* 0x000fe200078e02ff */
[----:B------:R-:W-:Y:S01]  /*0640*/  LOP3.LUT R7, R8, UR26, R7, 0x96, !PT ;  /* 0x0000001a08077c12 */ /* 0x000fe2000f8e9607 */
[C---:B------:R-:W-:Y:S01]  /*0650*/  IMAD.HI.U32 R4, R2.reuse, -0x326172a9, RZ ;  /* 0xcd9e8d5702047827 */ /* 0x040fe200078e00ff */
[----:B------:R-:W-:Y:S01]  /*0660*/  UIADD3 UR34, UPT, UPT, UR11, 0x1fd5c5a3, URZ ;  /* 0x1fd5c5a30b227890 */ /* 0x000fe2000fffe0ff */
[----:B------:R-:W0:Y:S02]  /*0670*/  LDCU.64 UR4, c[0x0][0x398] ;  /* 0x00007300ff0477ac */ /* 0x000e240008000a00 */
        /* <DEDUP_REMOVED lines=12> */
[----:B------:R-:W-:Y:S01]  /*0740*/  IMAD R6, R4, -0x2daee0ad, RZ ;  /* 0xd2511f5304067824 */ /* 0x000fe200078e02ff */
[----:B------:R-:W-:Y:S01]  /*0750*/  UIADD3 UR37, UPT, UPT, UR10, -0x700cb87f, URZ ;  /* 0x8ff347810a257890 */ /* 0x000fe2000fffe0ff */
[----:B------:R-:W-:Y:S01]  /*0760*/  IMAD.HI.U32 R5, R2, -0x2daee0ad, RZ ;  /* 0xd2511f5302057827 */ /* 0x000fe200078e00ff */
[----:B0-----:R-:W-:Y:S01]  /*0770*/  UISETP.NE.U32.AND UP0, UPT, UR4, URZ, UPT ;  /* 0x000000ff0400728c */ /* 0x001fe2000bf05070 */
[----:B------:R-:W0:Y:S02]  /*0780*/  LDCU UR6, c[0x0][0x404] ;  /* 0x00008080ff0677ac */ /* 0x000e240008000800 */
[----:B------:R-:W-:Y:S01]  /*0790*/  IMAD.HI.U32 R4, R3, -0x326172a9, RZ ;  /* 0xcd9e8d5703047827 */ /* 0x000fe200078e00ff */
[----:B------:R-:W-:Y:S01]  /*07a0*/  LOP3.LUT R5, R6, UR30, R5, 0x96, !PT ;  /* 0x0000001e06057c12 */ /* 0x000fe2000f8e9605 */
[----:B------:R-:W-:-:S02]  /*07b0*/  UISETP.NE.AND.EX UP0, UPT, UR5, URZ, UPT, UP0 ;  /* 0x000000ff0500728c */ /* 0x000fc4000bf05300 */
[----:B------:R-:W-:Y:S01]  /*07c0*/  IMAD R6, R3, -0x326172a9, RZ ;  /* 0xcd9e8d5703067824 */ /* 0x000fe200078e02ff */
[----:B------:R-:W-:Y:S01]  /*07d0*/  LOP3.LUT R4, R7, UR29, R4, 0x96, !PT ;  /* 0x0000001d07047c12 */ /* 0x000fe2000f8e9604 */
[----:B------:R-:W-:Y:S01]  /*07e0*/  IMAD.HI.U32 R3, R5, -0x326172a9, RZ ;  /* 0xcd9e8d5705037827 */ /* 0x000fe200078e00ff */
[----:B------:R-:W1:Y:S01]  /*07f0*/  LDCU UR7, c[0x0][0x408] ;  /* 0x00008100ff0777ac */ /* 0x000e620008000800 */
[----:B------:R-:W-:Y:S02]  /*0800*/  PLOP3.LUT P0, PT, PT, PT, UP0, 0x80, 0x8 ;  /* 0x000000000008781c */ /* 0x000fe40003f0f008 */
[----:B------:R-:W-:Y:S01]  /*0810*/  IMAD R7, R2, -0x2daee0ad, RZ ;  /* 0xd2511f5302077824 */ /* 0x000fe200078e02ff */
[----:B------:R-:W-:Y:S01]  /*0820*/  LOP3.LUT R3, R6, UR31, R3, 0x96, !PT ;  /* 0x0000001f06037c12 */ /* 0x000fe2000f8e9603 */
[C---:B------:R-:W-:Y:S01]  /*0830*/  IMAD.HI.U32 R2, R4.reuse, -0x2daee0ad, RZ ;  /* 0xd2511f5304027827 */ /* 0x040fe200078e00ff */
[----:B------:R-:W2:Y:S03]  /*0840*/  LDCU UR19, c[0x0][0x388] ;  /* 0x00007100ff1377ac */ /* 0x000ea60008000800 */
[----:B------:R-:W-:Y:S01]  /*0850*/  IMAD.HI.U32 R6, R3, -0x2daee0ad, RZ ;  /* 0xd2511f5303067827 */ /* 0x000fe200078e00ff */
[----:B------:R-:W-:Y:S01]  /*0860*/  LOP3.LUT R2, R7, UR32, R2, 0x96, !PT ;  /* 0x0000002007027c12 */ /* 0x000fe2000f8e9602 */
[----:B------:R-:W3:Y:S02]  /*0870*/  LDCU.U8 UR39, c[0x0][0x410] ;  /* 0x00008200ff2777ac */ /* 0x000ee40008000000 */
[----:B------:R-:W-:-:S02]  /*0880*/  IMAD R7, R4, -0x2daee0ad, RZ ;  /* 0xd2511f5304077824 */ /* 0x000fc400078e02ff */
[----:B------:R-:W-:Y:S01]  /*0890*/  IMAD R5, R5, -0x326172a9, RZ ;  /* 0xcd9e8d5705057824 */ /* 0x000fe200078e02ff */
[----:B------:R-:W4:Y:S01]  /*08a0*/  LDCU UR20, c[0x0][0x400] ;  /* 0x00008000ff1477ac */ /* 0x000f220008000800 */
[C---:B------:R-:W-:Y:S01]  /*08b0*/  IMAD.HI.U32 R4, R2.reuse, -0x326172a9, RZ ;  /* 0xcd9e8d5702047827 */ /* 0x040fe200078e00ff */
[----:B------:R-:W-:Y:S01]  /*08c0*/  LOP3.LUT R6, R7, UR34, R6, 0x96, !PT ;  /* 0x0000002207067c12 */ /* 0x000fe2000f8e9606 */
[----:B------:R-:W0:Y:S02]  /*08d0*/  LDCU.64 UR12, c[0x0][0x398] ;  /* 0x00007300ff0c77ac */ /* 0x000e240008000a00 */
        /* <DEDUP_REMOVED lines=15> */
[----:B------:R-:W-:Y:S02]  /*09d0*/  HFMA2 R5, -RZ, RZ, 0, 0 ;  /* 0x00000000ff057431 */ /* 0x000fe400000001ff */
[----:B------:R-:W-:Y:S01]  /*09e0*/  IMAD R92, R2, -0x2daee0ad, RZ ;  /* 0xd2511f53025c7824 */ /* 0x000fe200078e02ff */
[----:B------:R-:W-:Y:S01]  /*09f0*/  LOP3.LUT R7, R6, UR37, R7, 0x96, !PT ;  /* 0x0000002506077c12 */ /* 0x000fe2000f8e9607 */
[----:B01234-:R-:W-:-:S07]  /*0a00*/  IMAD R6, R3, -0x326172a9, RZ ;  /* 0xcd9e8d5703067824 */ /* 0x01ffce00078e02ff */
.L_x_13662:
[----:B------:R-:W-:Y:S01]  /*0a10*/  ISETP.NE.U32.AND P1, PT, RZ, UR14, PT ;  /* 0x0000000eff007c0c */ /* 0x000fe2000bf25070 */
        /* <DEDUP_REMOVED lines=10> */
[----:B-----5:R-:W5:Y:S01]  /*0ac0*/  LDG.E.128 R12, desc[UR8][R12.64] ;  /* 0x000000080c0c7981 */ /* 0x020f62000c1e1d00 */
[----:B-1----:R-:W-:-:S05]  /*0ad0*/  @P0 IMAD.WIDE.U32 R16, R98, 0x10, R16 ;  /* 0x0000001062100825 */ /* 0x002fca00078e0010 */
[----:B------:R0:W5:Y:S01]  /*0ae0*/  @P0 LDG.E.128 R36, desc[UR8][R16.64] ;  /* 0x0000000810240981 */ /* 0x000162000c1e1d00 */
[----:B--2---:R-:W-:-:S05]  /*0af0*/  @P1 IMAD.WIDE.U32 R18, R98, 0x10, R18 ;  /* 0x0000001062121825 */ /* 0x004fca00078e0012 */
[----:B------:R0:W5:Y:S01]  /*0b00*/  @P1 LDG.E.128 R32, desc[UR8][R18.64] ;  /* 0x0000000812201981 */ /* 0x000162000c1e1d00 */
[----:B------:R-:W-:-:S04]  /*0b10*/  UISETP.NE.U32.AND UP0, UPT, UR12, URZ, UPT ;  /* 0x000000ff0c00728c */ /* 0x000fc8000bf05070 */
[----:B------:R-:W-:Y:S01]  /*0b20*/  UISETP.NE.AND.EX UP0, UPT, UR13, URZ, UPT, UP0 ;  /* 0x000000ff0d00728c */ /* 0x000fe2000bf05300 */
[----:B------:R-:W-:-:S08]  /*0b30*/  IMAD.MOV.U32 R94, RZ, RZ, 0x2f800000 ;  /* 0x2f800000ff5e7424 */ /* 0x000fd000078e00ff */
[----:B0-----:R-:W-:Y:S05]  /*0b40*/  BRA.U UP0, `(.L_x_13424) ;  /* 0x0000001100ac7547 */ /* 0x001fea000b800000 */
        /* <DEDUP_REMOVED lines=15> */
.L_x_13426:
        /* <DEDUP_REMOVED lines=12> */
.L_x_13427:
        /* <DEDUP_REMOVED lines=43> */
.L_x_13425:
        /* <DEDUP_REMOVED lines=16> */
.L_x_13429:
        /* <DEDUP_REMOVED lines=12> */
.L_x_13430:
        /* <DEDUP_REMOVED lines=43> */
.L_x_13428:
        /* <DEDUP_REMOVED lines=15> */
.L_x_13432:
        /* <DEDUP_REMOVED lines=12> */
.L_x_13433:
        /* <DEDUP_REMOVED lines=43> */
.L_x_13431:
        /* <DEDUP_REMOVED lines=15> */
.L_x_13435:
        /* <DEDUP_REMOVED lines=12> */
.L_x_13436:
        /* <DEDUP_REMOVED lines=43> */
.L_x_13434:
        /* <DEDUP_REMOVED lines=18> */
.L_x_13424:
        /* <DEDUP_REMOVED lines=15> */
.L_x_13439:
        /* <DEDUP_REMOVED lines=12> */
.L_x_13440:
        /* <DEDUP_REMOVED lines=42> */
.L_x_13438:
[----:B------:R-:W-:Y:S01]  /*2250*/  ISETP.NE.AND P0, PT, R2, 0x1, PT ;  /* 0x000000010200780c */ /* 0x000fe20003f05270 */
[----:B------:R-:W-:Y:S01]  /*2260*/  UMOV UR4, UR6 ;  /* 0x0000000600047c82 */ /* 0x000fe20008000000 */
[----:B------:R-:W-:Y:S01]  /*2270*/  I2FP.F32.U32 R3, R0 ;  /* 0x0000000000037245 */ /* 0x000fe20000201000 */
[----:B------:R-:W-:Y:S01]  /*2280*/  UMOV UR5, UR7 ;  /* 0x0000000700057c82 */ /* 0x000fe20008000000 */
[----:B------:R-:W-:Y:S02]  /*2290*/  HFMA2 R4, -RZ, RZ, 0, 1.1920928955078125e-07 ;  /* 0x00000002ff047431 */ /* 0x000fe400000001ff */
        /* <DEDUP_REMOVED lines=13> */
.L_x_13442:
        /* <DEDUP_REMOVED lines=12> */
.L_x_13443:
        /* <DEDUP_REMOVED lines=43> */
.L_x_13441:
        /* <DEDUP_REMOVED lines=14> */
.L_x_13445:
        /* <DEDUP_REMOVED lines=12> */
.L_x_13446:
        /* <DEDUP_REMOVED lines=43> */
.L_x_13444:
        /* <DEDUP_REMOVED lines=16> */
.L_x_13448:
        /* <DEDUP_REMOVED lines=12> */
.L_x_13449:
        /* <DEDUP_REMOVED lines=43> */
.L_x_13447:
        /* <DEDUP_REMOVED lines=14> */
.L_x_13451:
        /* <DEDUP_REMOVED lines=12> */
.L_x_13452:
        /* <DEDUP_REMOVED lines=43> */
.L_x_13450:
        /* <DEDUP_REMOVED lines=16> */
.L_x_13454:
        /* <DEDUP_REMOVED lines=12> */
.L_x_13455:
        /* <DEDUP_REMOVED lines=43> */
.L_x_13453:
        /* <DEDUP_REMOVED lines=14> */
.L_x_13457:
        /* <DEDUP_REMOVED lines=12> */
.L_x_13458:
        /* <DEDUP_REMOVED lines=43> */
.L_x_13456:
        /* <DEDUP_REMOVED lines=16> */
.L_x_13460:
        /* <DEDUP_REMOVED lines=12> */
.L_x_13461:
        /* <DEDUP_REMOVED lines=43> */
.L_x_13459:
[----:B------:R-:W-:Y:S01]  /*4120*/  I2FP.F32.U32 R17, R4 ;  /* 0x0000000400117245 */ /* 0x000fe20000201000 */
[----:B------:R-:W-:Y:S01]  /*4130*/  FMUL.FTZ R4, R36, UR5 ;  /* 0x0000000524047c20 */ /* 0x000fe20008410000 */
[----:B------:R-:W-:Y:S01]  /*4140*/  FSETP.GTU.FTZ.AND P0, PT, R2, UR4, PT ;  /* 0x0000000402007c0b */ /* 0x000fe2000bf1c000 */
[----:B------:R-:W-:Y:S01]  /*4150*/  FMUL.FTZ R2, R37, UR5 ;  /* 0x0000000525027c20 */ /* 0x000fe20008410000 */
[----:B------:R-:W-:Y:S01]  /*4160*/  FSETP.GTU.FTZ.AND P6, PT, R0, UR4, PT ;  /* 0x0000000400007c0b */ /* 0x000fe2000bfdc000 */
[----:B------:R-:W-:Y:S01]  /*4170*/  FFMA.FTZ R18, R17, R94, 1.1641532182693481445e-10 ;  /* 0x2f00000011127423 */ /* 0x000fe2000001005e */
[----:B------:R-:W-:Y:S01]  /*4180*/  FMUL.FTZ R0, R38, UR5 ;  /* 0x0000000526007c20 */ /* 0x000fe20008410000 */
[----:B------:R-:W-:Y:S02]  /*4190*/  SEL R20, RZ, 0x1, P0 ;  /* 0x00000001ff147807 */ /* 0x000fe40000000000 */
[----:B------:R-:W-:Y:S01]  /*41a0*/  FSEL R17, R4, RZ, !P6 ;  /* 0x000000ff04117208 */ /* 0x000fe20007000000 */
[----:B------:R-:W-:Y:S01]  /*41b0*/  FMUL.FTZ R4, R39, UR5 ;  /* 0x0000000527047c20 */ /* 0x000fe20008410000 */
[----:B------:R-:W-:-:S02]  /*41c0*/  SEL R19, RZ, 0x1, P6 ;  /* 0x00000001ff137807 */ /* 0x000fc40003000000 */
[----:B------:R-:W-:Y:S02]  /*41d0*/  FSEL R2, R2, RZ, !P0 ;  /* 0x000000ff02027208 */ /* 0x000fe40004000000 */
        /* <DEDUP_REMOVED lines=19> */
[----:B------:R-:W-:-:S07]  /*4310*/  @P1 FADD.FTZ R31, R35, R31 ;  /* 0x0000001f231f1221 */ /* 0x000fce0000010000 */
.L_x_13437:
        /* <DEDUP_REMOVED lines=32> */
.L_x_13462:
[----:B------:R1:W5:Y:S04]  /*4520*/  @P0 LDG.E.128 R36, desc[UR8][R20.64] ;  /* 0x0000000814240981 */ /* 0x000368000c1e1d00 */
[----:B------:R1:W5:Y:S04]  /*4530*/  @P1 LDG.E.128 R32, desc[UR8][R18.64] ;  /* 0x0000000812201981 */ /* 0x000368000c1e1d00 */
[----:B0-----:R-:W5:Y:S01]  /*4540*/  LDG.E.128 R12, desc[UR8][R12.64] ;  /* 0x000000080c0c7981 */ /* 0x001f62000c1e1d00 */
[----:B------:R-:W-:Y:S05]  /*4550*/  @!P0 BRA `(.L_x_13463) ;  /* 0x0000002400508947 */ /* 0x000fea0003800000 */
        /* <DEDUP_REMOVED lines=15> */
.L_x_13465:
        /* <DEDUP_REMOVED lines=12> */
.L_x_13466:
        /* <DEDUP_REMOVED lines=42> */
.L_x_13464:
[----:B------:R-:W-:Y:S01]  /*49b0*/  ISETP.NE.AND P3, PT, R2, 0x1, PT ;  /* 0x000000010200780c */ /* 0x000fe20003f65270 */
[----:B-----5:R-:W-:Y:S01]  /*49c0*/  FMUL.FTZ R12, R12, UR5 ;  /* 0x000000050c0c7c20 */ /* 0x020fe20008410000 */
        /* <DEDUP_REMOVED lines=14> */
.L_x_13468:
        /* <DEDUP_REMOVED lines=12> */
.L_x_13469:
        /* <DEDUP_REMOVED lines=43> */
.L_x_13467:
        /* <DEDUP_REMOVED lines=14> */
.L_x_13471:
        /* <DEDUP_REMOVED lines=12> */
.L_x_13472:
        /* <DEDUP_REMOVED lines=43> */
.L_x_13470:
        /* <DEDUP_REMOVED lines=16> */
.L_x_13474:
        /* <DEDUP_REMOVED lines=12> */
.L_x_13475:
        /* <DEDUP_REMOVED lines=43> */
.L_x_13473:
        /* <DEDUP_REMOVED lines=14> */
.L_x_13477:
        /* <DEDUP_REMOVED lines=12> */
.L_x_13478:
        /* <DEDUP_REMOVED lines=43> */
.L_x_13476:
        /* <DEDUP_REMOVED lines=16> */
.L_x_13480:
        /* <DEDUP_REMOVED lines=12> */
.L_x_13481:
        /* <DEDUP_REMOVED lines=43> */
.L_x_13479:
        /* <DEDUP_REMOVED lines=14> */
.L_x_13483:
        /* <DEDUP_REMOVED lines=12> */
.L_x_13484:
        /* <DEDUP_REMOVED lines=43> */
.L_x_13482:
        /* <DEDUP_REMOVED lines=16> */
.L_x_13486:
        /* <DEDUP_REMOVED lines=14> */
.L_x_13487:
        /* <DEDUP_REMOVED lines=43> */
.L_x_13485:
        /* <DEDUP_REMOVED lines=8> */
[----:B------:R-:W-:Y:S01]  /*6900*/  FSETP.GTU.FTZ.AND P6, PT, R2, UR4, PT ;  /* 0x0000000402007c0b */ /* 0x000fe2000bfdc000 */
[----:B------:R-:W-:Y:S01]  /*6910*/  FMUL.FTZ R2, R38, UR5 ;  /* 0x0000000526027c20 */ /* 0x000fe20008410000 */
        /* <DEDUP_REMOVED lines=18> */
[--C-:B------:R-:W-:Y:S01]  /*6a40*/  FADD.FTZ R27, R27, R2.reuse ;  /* 0x000000021b1b7221 */ /* 0x100fe20000010000 */
[----:B------:R-:W-:Y:S01]  /*6a50*/  PRMT R2, R22, 0x7610, R2 ;  /* 0x0000761016027816 */ /* 0x000fe20000000002 */
[----:B------:R-:W-:Y:S01]  /*6a60*/  @P1 FADD.FTZ R24, R32, R24 ;  /* 0x0000001820181221 */ /* 0x000fe20000010000 */
[----:B------:R-:W-:Y:S01]  /*6a70*/  SEL R0, RZ, 0x1, P6 ;  /* 0x00000001ff007807 */ /* 0x000fe20003000000 */
[----:B------:R-:W-:Y:S01]  /*6a80*/  @P1 FADD.FTZ R27, R35, R27 ;  /* 0x0000001b231b1221 */ /* 0x000fe20000010000 */
[----:B------:R-:W-:Y:S06]  /*6a90*/  BRA `(.L_x_13488) ;  /* 0x0000001000a07947 */ /* 0x000fec0003800000 */
.L_x_13463:
        /* <DEDUP_REMOVED lines=15> */
.L_x_13490:
        /* <DEDUP_REMOVED lines=12> */
.L_x_13491:
        /* <DEDUP_REMOVED lines=42> */
[----:B------:R-:W-:-:S07]  /*6ef0*/  IMAD.MOV.U32 R18, RZ, RZ, R20 ;  /* 0x000000ffff127224 */ /* 0x000fce00078e0014 */
.L_x_13489:
        /* <DEDUP_REMOVED lines=15> */
.L_x_13493:
        /* <DEDUP_REMOVED lines=12> */
.L_x_13494:
        /* <DEDUP_REMOVED lines=43> */
.L_x_13492:
        /* <DEDUP_REMOVED lines=15> */
.L_x_13496:
        /* <DEDUP_REMOVED lines=12> */
.L_x_13497:
        /* <DEDUP_REMOVED lines=43> */
.L_x_13495:
        /* <DEDUP_REMOVED lines=15> */
.L_x_13499:
        /* <DEDUP_REMOVED lines=12> */
.L_x_13500:
        /* <DEDUP_REMOVED lines=43> */
.L_x_13498:
        /* <DEDUP_REMOVED lines=16> */
.L_x_13488:
        /* <DEDUP_REMOVED lines=28> */
.L_x_13501:
        /* <DEDUP_REMOVED lines=19> */
.L_x_13504:
        /* <DEDUP_REMOVED lines=12> */
.L_x_13505:
        /* <DEDUP_REMOVED lines=42> */
.L_x_13503:
        /* <DEDUP_REMOVED lines=16> */
.L_x_13507:
        /* <DEDUP_REMOVED lines=12> */
.L_x_13508:
        /* <DEDUP_REMOVED lines=43> */
.L_x_13506:
        /* <DEDUP_REMOVED lines=14> */
.L_x_13510:
        /* <DEDUP_REMOVED lines=12> */
.L_x_13511:
        /* <DEDUP_REMOVED lines=43> */
.L_x_13509:
        /* <DEDUP_REMOVED lines=16> */
.L_x_13513:
        /* <DEDUP_REMOVED lines=12> */
.L_x_13514:
        /* <DEDUP_REMOVED lines=43> */
.L_x_13512:
        /* <DEDUP_REMOVED lines=14> */
.L_x_13516:
        /* <DEDUP_REMOVED lines=12> */
.L_x_13517:
        /* <DEDUP_REMOVED lines=43> */
.L_x_13515:
        /* <DEDUP_REMOVED lines=16> */
.L_x_13519:
        /* <DEDUP_REMOVED lines=12> */
.L_x_13520:
        /* <DEDUP_REMOVED lines=43> */
.L_x_13518:
        /* <DEDUP_REMOVED lines=14> */
.L_x_13522:
        /* <DEDUP_REMOVED lines=12> */
.L_x_13523:
        /* <DEDUP_REMOVED lines=43> */
.L_x_13521:
        /* <DEDUP_REMOVED lines=16> */
.L_x_13525:
        /* <DEDUP_REMOVED lines=14> */
.L_x_13526:
        /* <DEDUP_REMOVED lines=43> */
.L_x_13524:
        /* <DEDUP_REMOVED lines=25> */
[----:B------:R-:W-:Y:S01]  /*a3d0*/  PRMT R4, R18, 0x7610, R4 ;  /* 0x0000761012047816 */ /* 0x000fe20000000004 */
[----:B------:R-:W-:Y:S01]  /*a3e0*/  @P1 FADD.FTZ R21, R33, R21 ;  /* 0x0000001521151221 */ /* 0x000fe20000010000 */
[----:B------:R-:W-:Y:S01]  /*a3f0*/  PRMT R3, R90, 0x7610, R3 ;  /* 0x000076105a037816 */ /* 0x000fe20000000003 */
[--C-:B------:R-:W-:Y:S01]  /*a400*/  FADD.FTZ R23, R23, R2.reuse ;  /* 0x0000000217177221 */ /* 0x100fe20000010000 */
[----:B------:R-:W-:Y:S01]  /*a410*/  PRMT R2, R91, 0x7610, R2 ;  /* 0x000076105b027816 */ /* 0x000fe20000000002 */
[----:B------:R-:W-:Y:S01]  /*a420*/  @P1 FADD.FTZ R20, R32, R20 ;  /* 0x0000001420141221 */ /* 0x000fe20000010000 */
[----:B------:R-:W-:Y:S01]  /*a430*/  SEL R0, RZ, 0x1, P6 ;  /* 0x00000001ff007807 */ /* 0x000fe20003000000 */
[----:B------:R-:W-:Y:S01]  /*a440*/  @P1 FADD.FTZ R23, R35, R23 ;  /* 0x0000001723171221 */ /* 0x000fe20000010000 */
[----:B------:R-:W-:Y:S06]  /*a450*/  BRA `(.L_x_13527) ;  /* 0x0000001000a07947 */ /* 0x000fec0003800000 */
.L_x_13502:
        /* <DEDUP_REMOVED lines=15> */
.L_x_13529:
        /* <DEDUP_REMOVED lines=12> */
.L_x_13530:
        /* <DEDUP_REMOVED lines=40> */
[----:B------:R-:W-:Y:S02]  /*a890*/  LOP3.LUT R8, R16, UR38, R21, 0x96, !PT ;  /* 0x0000002610087c12 */ /* 0x000fe4000f8e9615 */
[----:B------:R-:W-:Y:S01]  /*a8a0*/  MOV R16, R20 ;  /* 0x0000001400107202 */ /* 0x000fe20000000f00 */
[----:B------:R-:W-:-:S07]  /*a8b0*/  IMAD.MOV.U32 R20, RZ, RZ, RZ ;  /* 0x000000ffff147224 */ /* 0x000fce00078e00ff */
.L_x_13528:
        /* <DEDUP_REMOVED lines=15> */
.L_x_13532:
        /* <DEDUP_REMOVED lines=12> */
.L_x_13533:
        /* <DEDUP_REMOVED lines=43> */
.L_x_13531:
        /* <DEDUP_REMOVED lines=15> */
.L_x_13535:
        /* <DEDUP_REMOVED lines=12> */
.L_x_13536:
        /* <DEDUP_REMOVED lines=43> */
.L_x_13534:
[----:B------:R-:W-:Y:S01]  /*b180*/  ISETP.NE.AND P5, PT, R19, 0x1, PT ;  /* 0x000000011300780c */ /* 0x000fe20003fa5270 */
[----:B------:R-:W-:Y:S01]  /*b190*/  IMAD.MOV.U32 R18, RZ, RZ, R6 ;  /* 0x000000ffff127224 */ /* 0x000fe200078e0006 */
[----:B------:R-:W-:-:S05]  /*b1a0*/  I2FP.F32.U32 R17, R17 ;  /* 0x0000001100117245 */ /* 0x000fca0000201000 */
        /* <DEDUP_REMOVED lines=12> */
.L_x_13538:
        /* <DEDUP_REMOVED lines=12> */
.L_x_13539:
        /* <DEDUP_REMOVED lines=43> */
.L_x_13537:
        /* <DEDUP_REMOVED lines=16> */
.L_x_13527:
[----:B------:R-:W-:Y:S01]  /*b6e0*/  SEL R12, RZ, 0x1000000, !P5 ;  /* 0x01000000ff0c7807 */ /* 0x000fe20006800000 */
[C---:B------:R-:W-:Y:S01]  /*b6f0*/  IMAD.WIDE.U32 R100, R95.reuse, 0x10, R104 ;  /* 0x000000105f647825 */ /* 0x040fe200078e0068 */
[----:B------:R-:W-:Y:S01]  /*b700*/  SEL R13, RZ, 0x10000, !P4 ;  /* 0x00010000ff0d7807 */ /* 0x000fe20006000000 */
[----:B------:R-:W0:Y:S01]  /*b710*/  @P0 LDC.64 R18, c[0x0][0x398] ;  /* 0x0000e600ff120b82 */ /* 0x000e220000000a00 */
[----:B------:R-:W-:Y:S02]  /*b720*/  SEL R90, RZ, 0x100, !P3 ;  /* 0x00000100ff5a7807 */ /* 0x000fe40005800000 */
[----:B------:R1:W-:Y:S01]  /*b730*/  STG.E.128 desc[UR8][R100.64], R20 ;  /* 0x0000001464007986 */ /* 0x0003e2000c101d08 */
[----:B------:R-:W-:Y:S02]  /*b740*/  IADD3 R96, PT, PT, R98, 0x300, RZ ;  /* 0x0000030062607810 */ /* 0x000fe40007ffe0ff */
[----:B------:R-:W-:Y:S01]  /*b750*/  IADD3 R12, PT, PT, R90, R12, R13 ;  /* 0x0000000c5a0c7210 */ /* 0x000fe20007ffe00d */
[----:B------:R-:W-:Y:S01]  /*b760*/  IMAD.WIDE.U32 R90, R95, 0x4, R102 ;  /* 0x000000045f5a7825 */ /* 0x000fe200078e0066 */
        /* <DEDUP_REMOVED lines=19> */
.L_x_13540:
        /* <DEDUP_REMOVED lines=19> */
.L_x_13543:
        /* <DEDUP_REMOVED lines=12> */
.L_x_13544:
[----:B------:R-:W-:Y:S01]  /*ba90*/  IMAD.WIDE.U32 R6, R11, -0x326172a9, RZ ;  /* 0xcd9e8d570b067825 */ /* 0x000fe200078e00ff */
[----:B------:R-:W-:-:S03]  /*baa0*/  LOP3.LUT R90, R5, UR11, R3, 0x96, !PT ;  /* 0x0000000b055a7c12 */ /* 0x000fc6000f8e9603 */
[----:B------:R-:W-:Y:S01]  /*bab0*/  IMAD.MOV.U32 R0, RZ, RZ, R16 ;  /* 0x000000ffff007224 */ /* 0x000fe200078e0010 */
        /* <DEDUP_REMOVED lines=39> */
.L_x_13542:
        /* <DEDUP_REMOVED lines=16> */
.L_x_13546:
        /* <DEDUP_REMOVED lines=12> */
.L_x_13547:
[----:B------:R-:W-:Y:S01]  /*bef0*/  IMAD.WIDE.U32 R6, R11, -0x326172a9, RZ ;  /* 0xcd9e8d570b067825 */ /* 0x000fe200078e00ff */
[----:B-1----:R-:W-:Y:S02]  /*bf00*/  LOP3.LUT R18, R5, UR11, R3, 0x96, !PT ;  /* 0x0000000b05127c12 */ /* 0x002fe4000f8e9603 */
        /* <DEDUP_REMOVED lines=41> */
.L_x_13545:
        /* <DEDUP_REMOVED lines=14> */
.L_x_13549:
        /* <DEDUP_REMOVED lines=12> */
.L_x_13550:
        /* <DEDUP_REMOVED lines=43> */
.L_x_13548:
        /* <DEDUP_REMOVED lines=16> */
.L_x_13552:
        /* <DEDUP_REMOVED lines=12> */
.L_x_13553:
        /* <DEDUP_REMOVED lines=43> */
.L_x_13551:
        /* <DEDUP_REMOVED lines=14> */
.L_x_13555:
        /* <DEDUP_REMOVED lines=12> */
.L_x_13556:
        /* <DEDUP_REMOVED lines=43> */
.L_x_13554:
        /* <DEDUP_REMOVED lines=16> */
.L_x_13558:
        /* <DEDUP_REMOVED lines=12> */
.L_x_13559:
        /* <DEDUP_REMOVED lines=42> */
.L_x_13557:
        /* <DEDUP_REMOVED lines=14> */
.L_x_13561:
        /* <DEDUP_REMOVED lines=12> */
.L_x_13562:
        /* <DEDUP_REMOVED lines=42> */
.L_x_13560:
        /* <DEDUP_REMOVED lines=16> */
.L_x_13564:
        /* <DEDUP_REMOVED lines=14> */
.L_x_13565:
[----:B-1----:R-:W-:Y:S01]  /*d930*/  IMAD.WIDE.U32 R18, R11, -0x326172a9, RZ ;  /* 0xcd9e8d570b127825 */ /* 0x002fe200078e00ff */
        /* <DEDUP_REMOVED lines=41> */
.L_x_13563:
[----:B-1----:R-:W-:Y:S01]  /*dbd0*/  FMUL.FTZ R19, R36, UR5 ;  /* 0x0000000524137c20 */ /* 0x002fe20008410000 */
[----:B------:R-:W-:Y:S01]  /*dbe0*/  FSETP.GTU.FTZ.AND P6, PT, R0, UR4, PT ;  /* 0x0000000400007c0b */ /* 0x000fe2000bfdc000 */
[----:B------:R-:W-:Y:S01]  /*dbf0*/  FMUL.FTZ R0, R37, UR5 ;  /* 0x0000000525007c20 */ /* 0x000fe20008410000 */
[----:B------:R-:W-:Y:S02]  /*dc00*/  I2FP.F32.U32 R17, R4 ;  /* 0x0000000400117245 */ /* 0x000fe40000201000 */
[----:B------:R-:W-:Y:S02]  /*dc10*/  FSEL R19, R19, RZ, !P6 ;  /* 0x000000ff13137208 */ /* 0x000fe40007000000 */
[----:B------:R-:W-:Y:S01]  /*dc20*/  SEL R92, RZ, 0x1, P6 ;  /* 0x00000001ff5c7807 */ /* 0x000fe20003000000 */
[----:B------:R-:W-:Y:S01]  /*dc30*/  FFMA.FTZ R17, R17, R94, 1.1641532182693481445e-10 ;  /* 0x2f00000011117423 */ /* 0x000fe2000001005e */
[----:B------:R-:W-:Y:S01]  /*dc40*/  FSETP.GTU.FTZ.AND P6, PT, R2, UR4, PT ;  /* 0x0000000402007c0b */ /* 0x000fe2000bfdc000 */
[----:B------:R-:W-:Y:S01]  /*dc50*/  FMUL.FTZ R2, R38, UR5 ;  /* 0x0000000526027c20 */ /* 0x000fe20008410000 */
[----:B------:R-:W-:-:S02]  /*dc60*/  FSEL R12, R12, RZ, P2 ;  /* 0x000000ff0c0c7208 */ /* 0x000fc40001000000 */
[----:B------:R-:W-:Y:S02]  /*dc70*/  FSEL R0, R0, RZ, !P6 ;  /* 0x000000ff00007208 */ /* 0x000fe40007000000 */
[----:B------:R-:W-:Y:S01]  /*dc80*/  SEL R93, RZ, 0x1, P6 ;  /* 0x00000001ff5d7807 */ /* 0x000fe20003000000 */
[----:B------:R-:W-:Y:S01]  /*dc90*/  FADD.FTZ R16, R12, R19 ;  /* 0x000000130c107221 */ /* 0x000fe20000010000 */
[----:B------:R-:W-:Y:S02]  /*dca0*/  FSETP.GTU.FTZ.AND P6, PT, R3, UR4, PT ;  /* 0x0000000403007c0b */ /* 0x000fe4000bfdc000 */
[----:B------:R-:W-:Y:S01]  /*dcb0*/  FSEL R14, R14, RZ, P4 ;  /* 0x000000ff0e0e7208 */ /* 0x000fe20002000000 */
[----:B------:R-:W-:Y:S01]  /*dcc0*/  @P1 FADD.FTZ R16, R32, R16 ;  /* 0x0000001020101221 */ /* 0x000fe20000010000 */
[----:B------:R-:W-:Y:S01]  /*dcd0*/  FSEL R3, R2, RZ, !P6 ;  /* 0x000000ff02037208 */ /* 0x000fe20007000000 */
[----:B------:R-:W-:Y:S01]  /*dce0*/  FMUL.FTZ R2, R39, UR5 ;  /* 0x0000000527027c20 */ /* 0x000fe20008410000 */
[----:B------:R-:W-:-:S02]  /*dcf0*/  SEL R99, RZ, 0x1, P6 ;  /* 0x00000001ff637807 */ /* 0x000fc40003000000 */
[----:B------:R-:W-:Y:S01]  /*dd00*/  FSETP.GTU.FTZ.AND P6, PT, R17, UR4, PT ;  /* 0x0000000411007c0b */ /* 0x000fe2000bfdc000 */
[--C-:B------:R-:W-:Y:S01]  /*dd10*/  FADD.FTZ R18, R14, R3.reuse ;  /* 0x000000030e127221 */ /* 0x100fe20000010000 */
[----:B------:R-:W-:Y:S02]  /*dd20*/  FSEL R13, R13, RZ, P3 ;  /* 0x000000ff0d0d7208 */ /* 0x000fe40001800000 */
[----:B------:R-:W-:Y:S01]  /*dd30*/  FSEL R15, R15, RZ, P5 ;  /* 0x000000ff0f0f7208 */ /* 0x000fe20002800000 */
[----:B------:R-:W-:Y:S01]  /*dd40*/  @P1 FADD.FTZ R18, R34, R18 ;  /* 0x0000001222121221 */ /* 0x000fe20000010000 */
[----:B------:R-:W-:Y:S01]  /*dd50*/  FSEL R2, R2, RZ, !P6 ;  /* 0x000000ff02027208 */ /* 0x000fe20007000000 */
[----:B------:R-:W-:Y:S01]  /*dd60*/  FADD.FTZ R17, R13, R0 ;  /* 0x000000000d117221 */ /* 0x000fe20000010000 */
[----:B------:R-:W-:Y:S02]  /*dd70*/  PRMT R4, R92, 0x7610, R4 ;  /* 0x000076105c047816 */ /* 0x000fe40000000004 */
[----:B------:R-:W-:Y:S01]  /*dd80*/  PRMT R3, R93, 0x7610, R3 ;  /* 0x000076105d037816 */ /* 0x000fe20000000003 */
[----:B------:R-:W-:Y:S01]  /*dd90*/  FADD.FTZ R19, R2, R15 ;  /* 0x0000000f02137221 */ /* 0x000fe20000010000 */
[----:B------:R-:W-:Y:S01]  /*dda0*/  PRMT R2, R99, 0x7610, R2 ;  /* 0x0000761063027816 */ /* 0x000fe20000000002 */
[----:B------:R-:W-:Y:S01]  /*ddb0*/  @P1 FADD.FTZ R17, R33, R17 ;  /* 0x0000001121111221 */ /* 0x000fe20000010000 */
[----:B------:R-:W-:Y:S01]  /*ddc0*/  SEL R0, RZ, 0x1, P6 ;  /* 0x00000001ff007807 */ /* 0x000fe20003000000 */
[----:B------:R-:W-:Y:S01]  /*ddd0*/  @P1 FADD.FTZ R19, R35, R19 ;  /* 0x0000001323131221 */ /* 0x000fe20000010000 */
[----:B------:R-:W-:Y:S06]  /*dde0*/  BRA `(.L_x_13566) ;  /* 0x0000001000907947 */ /* 0x000fec0003800000 */
.L_x_13541:
        /* <DEDUP_REMOVED lines=15> */
.L_x_13568:
        /* <DEDUP_REMOVED lines=12> */
.L_x_13569:
        /* <DEDUP_REMOVED lines=42> */
.L_x_13567:
[----:B------:R-:W-:Y:S01]  /*e240*/  ISETP.NE.AND P3, PT, R19, 0x1, PT ;  /* 0x000000011300780c */ /* 0x000fe20003f65270 */
[----:B------:R-:W-:Y:S01]  /*e250*/  IMAD.MOV.U32 R16, RZ, RZ, R6 ;  /* 0x000000ffff107224 */ /* 0x000fe200078e0006 */
[----:B------:R-:W-:Y:S01]  /*e260*/  I2FP.F32.U32 R17, R18 ;  /* 0x0000001200117245 */ /* 0x000fe20000201000 */
[----:B------:R-:W-:-:S04]  /*e270*/  IMAD.MOV.U32 R18, RZ, RZ, 0x2 ;  /* 0x00000002ff127424 */ /* 0x000fc800078e00ff */
        /* <DEDUP_REMOVED lines=11> */
.L_x_13571:
        /* <DEDUP_REMOVED lines=12> */
.L_x_13572:
        /* <DEDUP_REMOVED lines=42> */
.L_x_13570:
        /* <DEDUP_REMOVED lines=15> */
.L_x_13574:
        /* <DEDUP_REMOVED lines=12> */
.L_x_13575:
        /* <DEDUP_REMOVED lines=42> */
.L_x_13573:
        /* <DEDUP_REMOVED lines=15> */
.L_x_13577:
        /* <DEDUP_REMOVED lines=12> */
.L_x_13578:
        /* <DEDUP_REMOVED lines=42> */
.L_x_13576:
        /* <DEDUP_REMOVED lines=16> */
.L_x_13566:
        /* <DEDUP_REMOVED lines=28> */
.L_x_13579:
        /* <DEDUP_REMOVED lines=19> */
.L_x_13582:
        /* <DEDUP_REMOVED lines=12> */
.L_x_13583:
        /* <DEDUP_REMOVED lines=42> */
.L_x_13581:
[----:B------:R-:W-:Y:S01]  /*f680*/  ISETP.NE.AND P3, PT, R4, 0x1, PT ;  /* 0x000000010400780c */ /* 0x000fe20003f65270 */
[----:B------:R-:W-:Y:S01]  /*f690*/  IMAD.MOV.U32 R90, RZ, RZ, 0x2 ;  /* 0x00000002ff5a7424 */ /* 0x000fe200078e00ff */
[----:B------:R-:W-:Y:S01]  /*f6a0*/  I2FP.F32.U32 R3, R0 ;  /* 0x0000000000037245 */ /* 0x000fe20000201000 */
[----:B-----5:R-:W-:Y:S01]  /*f6b0*/  FMUL.FTZ R0, R12, UR5 ;  /* 0x000000050c007c20 */ /* 0x020fe20008410000 */
        /* <DEDUP_REMOVED lines=12> */
.L_x_13585:
        /* <DEDUP_REMOVED lines=12> */
.L_x_13586:
[----:B------:R-:W-:Y:S01]  /*f840*/  IMAD.WIDE.U32 R90, R11, -0x326172a9, RZ ;  /* 0xcd9e8d570b5a7825 */ /* 0x000fe200078e00ff */
[----:B------:R-:W-:-:S04]  /*f850*/  LOP3.LUT R2, R5, UR11, R7, 0x96, !PT ;  /* 0x0000000b05027c12 */ /* 0x000fc8000f8e9607 */
        /* <DEDUP_REMOVED lines=41> */
.L_x_13584:
[----:B------:R-:W-:Y:S01]  /*faf0*/  ISETP.NE.AND P3, PT, R90, 0x1, PT ;  /* 0x000000015a00780c */ /* 0x000fe20003f65270 */
[----:B------:R-:W-:Y:S01]  /*fb00*/  IMAD.MOV.U32 R12, RZ, RZ, R6 ;  /* 0x000000ffff0c7224 */ /* 0x000fe200078e0006 */
[----:B------:R-:W-:Y:S01]  /*fb10*/  I2FP.F32.U32 R3, R2 ;  /* 0x0000000200037245 */ /* 0x000fe20000201000 */
[----:B------:R-:W-:-:S04]  /*fb20*/  IMAD.MOV.U32 R2, RZ, RZ, 0x2 ;  /* 0x00000002ff027424 */ /* 0x000fc800078e00ff */
        /* <DEDUP_REMOVED lines=10> */
.L_x_13588:
        /* <DEDUP_REMOVED lines=12> */
.L_x_13589:
        /* <DEDUP_REMOVED lines=43> */
.L_x_13587:
[----:B------:R-:W-:Y:S01]  /*ff40*/  ISETP.NE.AND P4, PT, R2, 0x1, PT ;  /* 0x000000010200780c */ /* 0x000fe20003f85270 */
[----:B-1----:R-:W-:Y:S01]  /*ff50*/  FMUL.FTZ R92, R13, UR5 ;  /* 0x000000050d5c7c20 */ /* 0x002fe20008410000 */
        /* <DEDUP_REMOVED lines=14> */
.L_x_13591:
        /* <DEDUP_REMOVED lines=12> */
.L_x_13592:
        /* <DEDUP_REMOVED lines=43> */
.L_x_13590:
        /* <DEDUP_REMOVED lines=14> */
.L_x_13594:
        /* <DEDUP_REMOVED lines=12> */
.L_x_13595:
        /* <DEDUP_REMOVED lines=42> */
.L_x_13593:
        /* <DEDUP_REMOVED lines=16> */
.L_x_13597:
        /* <DEDUP_REMOVED lines=12> */
.L_x_13598:
        /* <DEDUP_REMOVED lines=42> */
.L_x_13596:
        /* <DEDUP_REMOVED lines=14> */
.L_x_13600:
        /* <DEDUP_REMOVED lines=12> */
.L_x_13601:
        /* <DEDUP_REMOVED lines=43> */
.L_x_13599:
        /* <DEDUP_REMOVED lines=16> */
.L_x_13603:
        /* <DEDUP_REMOVED lines=14> */
.L_x_13604:
        /* <DEDUP_REMOVED lines=43> */
.L_x_13602:
        /* <DEDUP_REMOVED lines=14> */
[----:B------:R-:W-:Y:S01]  /*11610*/  FSEL R3, R12, RZ, !P6 ;  /* 0x000000ff0c037208 */ /* 0x000fe20007000000 */
[----:B------:R-:W-:Y:S01]  /*11620*/  FMUL.FTZ R12, R39, UR5 ;  /* 0x00000005270c7c20 */ /* 0x000fe20008410000 */
        /* <DEDUP_REMOVED lines=8> */
[----:B------:R-:W-:-:S02]  /*116b0*/  FSEL R15, R12, RZ, !P6 ;  /* 0x000000ff0c0f7208 */ /* 0x000fc40007000000 */
[----:B------:R-:W-:Y:S01]  /*116c0*/  PRMT R3, R90, 0x7610, R3 ;  /* 0x000076105a037816 */ /* 0x000fe20000000003 */
[----:B------:R-:W-:Y:S01]  /*116d0*/  FADD.FTZ R12, R0, R91 ;  /* 0x0000005b000c7221 */ /* 0x000fe20000010000 */
[----:B------:R-:W-:Y:S01]  /*116e0*/  SEL R0, RZ, 0x1, P6 ;  /* 0x00000001ff007807 */ /* 0x000fe20003000000 */
[--C-:B------:R-:W-:Y:S01]  /*116f0*/  FADD.FTZ R15, R15, R2.reuse ;  /* 0x000000020f0f7221 */ /* 0x100fe20000010000 */
[----:B------:R-:W-:Y:S01]  /*11700*/  PRMT R2, R93, 0x7610, R2 ;  /* 0x000076105d027816 */ /* 0x000fe20000000002 */
[----:B------:R-:W-:Y:S02]  /*11710*/  @P1 FADD.FTZ R12, R32, R12 ;  /* 0x0000000c200c1221 */ /* 0x000fe40000010000 */
[----:B------:R-:W-:Y:S01]  /*11720*/  @P1 FADD.FTZ R15, R35, R15 ;  /* 0x0000000f230f1221 */ /* 0x000fe20000010000 */
[----:B------:R-:W-:Y:S06]  /*11730*/  BRA `(.L_x_13605) ;  /* 0x00000010008c7947 */ /* 0x000fec0003800000 */
.L_x_13580:
        /* <DEDUP_REMOVED lines=15> */
.L_x_13607:
        /* <DEDUP_REMOVED lines=12> */
.L_x_13608:
        /* <DEDUP_REMOVED lines=40> */
[----:B------:R-:W-:-:S07]  /*11b70*/  IMAD.MOV.U32 R92, RZ, RZ, R90 ;  /* 0x000000ffff5c7224 */ /* 0x000fce00078e005a */
.L_x_13606:
[----:B------:R-:W-:Y:S02]  /*11b80*/  ISETP.NE.AND P3, PT, R93, 0x1, PT ;  /* 0x000000015d00780c */ /* 0x000fe40003f65270 */
        /* <DEDUP_REMOVED lines=14> */
.L_x_13610:
        /* <DEDUP_REMOVED lines=12> */
.L_x_13611:
        /* <DEDUP_REMOVED lines=42> */
.L_x_13609:
        /* <DEDUP_REMOVED lines=15> */
.L_x_13613:
        /* <DEDUP_REMOVED lines=12> */
.L_x_13614:
        /* <DEDUP_REMOVED lines=42> */
.L_x_13612:
        /* <DEDUP_REMOVED lines=15> */
.L_x_13616:
        /* <DEDUP_REMOVED lines=12> */
.L_x_13617:
        /* <DEDUP_REMOVED lines=39> */
[----:B------:R-:W-:Y:S02]  /*12840*/  LOP3.LUT R8, R90, UR38, R93, 0x96, !PT ;  /* 0x000000265a087c12 */ /* 0x000fe4000f8e965d */
[----:B------:R-:W-:Y:S01]  /*12850*/  MOV R90, R112 ;  /* 0x00000070005a7202 */ /* 0x000fe20000000f00 */
[----:B------:R-:W-:-:S07]  /*12860*/  IMAD.MOV.U32 R112, RZ, RZ, R92 ;  /* 0x000000ffff707224 */ /* 0x000fce00078e005c */
.L_x_13615:
        /* <DEDUP_REMOVED lines=16> */
.L_x_13605:
[----:B------:R-:W-:Y:S01]  /*12970*/  SEL R100, RZ, 0x1000000, !P5 ;  /* 0x01000000ff647807 */ /* 0x000fe20006800000 */
[----:B------:R-:W-:Y:S01]  /*12980*/  IMAD.WIDE.U32 R108, R99, 0x10, R104 ;  /* 0x00000010636c7825 */ /* 0x000fe200078e0068 */
[----:B------:R-:W-:Y:S01]  /*12990*/  SEL R107, RZ, 0x10000, !P4 ;  /* 0x00010000ff6b7807 */ /* 0x000fe20006000000 */
[----:B------:R-:W0:Y:S01]  /*129a0*/  @P0 LDC.64 R90, c[0x0][0x398] ;  /* 0x0000e600ff5a0b82 */ /* 0x000e220000000a00 */
[----:B------:R-:W-:Y:S02]  /*129b0*/  SEL R106, RZ, 0x100, !P3 ;  /* 0x00000100ff6a7807 */ /* 0x000fe40005800000 */
[----:B------:R1:W-:Y:S02]  /*129c0*/  STG.E.128 desc[UR8][R108.64], R12 ;  /* 0x0000000c6c007986 */ /* 0x0003e4000c101d08 */
[----:B------:R-:W-:Y:S01]  /*129d0*/  IADD3 R106, PT, PT, R106, R100, R107 ;  /* 0x000000646a6a7210 */ /* 0x000fe20007ffe06b */
[----:B------:R-:W-:Y:S01]  /*129e0*/  VIADD R100, R98, 0x500 ;  /* 0x0000050062647836 */ /* 0x000fe20000000000 */
[----:B------:R-:W-:Y:S01]  /*129f0*/  SEL R107, RZ, 0x1, !P2 ;  /* 0x00000001ff6b7807 */ /* 0x000fe20005000000 */
[----:B------:R-:W2:Y:S02]  /*12a00*/  @P1 LDC.64 R92, c[0x0][0x3a0] ;  /* 0x0000e800ff5c1b82 */ /* 0x000ea40000000a00 */
[----:B------:R-:W-:Y:S01]  /*12a10*/  IMAD.WIDE.U32 R88, R100, 0x10, R88 ;  /* 0x0000001064587825 */ /* 0x000fe200078e0058 */
[----:B------:R-:W-:-:S03]  /*12a20*/  IADD3 R113, PT, PT, R106, R107, RZ ;  /* 0x0000006b6a717210 */ /* 0x000fc60007ffe0ff */
        /* <DEDUP_REMOVED lines=16> */
.L_x_13618:
        /* <DEDUP_REMOVED lines=19> */
.L_x_13621:
        /* <DEDUP_REMOVED lines=12> */
.L_x_13622:
        /* <DEDUP_REMOVED lines=42> */
[----:B------:R-:W-:-:S07]  /*12fc0*/  HFMA2 R2, -RZ, RZ, 0, 0 ;  /* 0x00000000ff027431 */ /* 0x000fce00000001ff */
.L_x_13620:
        /* <DEDUP_REMOVED lines=16> */
.L_x_13624:
        /* <DEDUP_REMOVED lines=12> */
.L_x_13625:
[----:B------:R-:W-:Y:S01]  /*13190*/  IMAD.WIDE.U32 R108, R11, -0x326172a9, RZ ;  /* 0xcd9e8d570b6c7825 */ /* 0x000fe200078e00ff */
[----:B------:R-:W-:-:S03]  /*131a0*/  LOP3.LUT R2, R5, UR11, R107, 0x96, !PT ;  /* 0x0000000b05027c12 */ /* 0x000fc6000f8e966b */
[----:B------:R-:W-:Y:S01]  /*131b0*/  HFMA2 R4, -RZ, RZ, 0, 0 ;  /* 0x00000000ff047431 */ /* 0x000fe200000001ff */
        /* <DEDUP_REMOVED lines=39> */
.L_x_13623:
        /* <DEDUP_REMOVED lines=14> */
.L_x_13627:
        /* <DEDUP_REMOVED lines=12> */
.L_x_13628:
        /* <DEDUP_REMOVED lines=42> */
.L_x_13626:
        /* <DEDUP_REMOVED lines=16> */
.L_x_13630:
        /* <DEDUP_REMOVED lines=12> */
.L_x_13631:
        /* <DEDUP_REMOVED lines=42> */
.L_x_13629:
        /* <DEDUP_REMOVED lines=14> */
.L_x_13633:
        /* <DEDUP_REMOVED lines=12> */
.L_x_13634:
        /* <DEDUP_REMOVED lines=43> */
.L_x_13632:
        /* <DEDUP_REMOVED lines=16> */
.L_x_13636:
        /* <DEDUP_REMOVED lines=12> */
.L_x_13637:
        /* <DEDUP_REMOVED lines=42> */
.L_x_13635:
[----:B------:R-:W-:Y:S01]  /*14580*/  ISETP.NE.AND P5, PT, R101, 0x1, PT ;  /* 0x000000016500780c */ /* 0x000fe20003fa5270 */
[----:B------:R-:W-:Y:S01]  /*14590*/  IMAD.MOV.U32 R4, RZ, RZ, R6 ;  /* 0x000000ffff047224 */ /* 0x000fe200078e0006 */
[----:B------:R-:W-:Y:S02]  /*145a0*/  I2FP.F32.U32 R3, R3 ;  /* 0x0000000300037245 */ /* 0x000fe40000201000 */
[----:B------:R-:W-:-:S03]  /*145b0*/  MOV R106, 0x2 ;  /* 0x00000002006a7802 */ /* 0x000fc60000000f00 */
        /* <DEDUP_REMOVED lines=10> */
.L_x_13639:
        /* <DEDUP_REMOVED lines=12> */
.L_x_13640:
        /* <DEDUP_REMOVED lines=42> */
.L_x_13638:
        /* <DEDUP_REMOVED lines=16> */
.L_x_13642:
        /* <DEDUP_REMOVED lines=14> */
.L_x_13643:
        /* <DEDUP_REMOVED lines=42> */
.L_x_13641:
        /* <DEDUP_REMOVED lines=27> */
[----:B------:R-:W-:Y:S01]  /*14ff0*/  PRMT R3, R108, 0x7610, R3 ;  /* 0x000076106c037816 */ /* 0x000fe20000000003 */
[--C-:B------:R-:W-:Y:S01]  /*15000*/  FADD.FTZ R91, R91, R2.reuse ;  /* 0x000000025b5b7221 */ /* 0x100fe20000010000 */
[----:B------:R-:W-:Y:S01]  /*15010*/  PRMT R2, R94, 0x7610, R2 ;  /* 0x000076105e027816 */ /* 0x000fe20000000002 */
[----:B------:R-:W-:Y:S01]  /*15020*/  @P1 FADD.FTZ R88, R32, R88 ;  /* 0x0000005820581221 */ /* 0x000fe20000010000 */
[----:B------:R-:W-:Y:S01]  /*15030*/  SEL R0, RZ, 0x1, P6 ;  /* 0x00000001ff007807 */ /* 0x000fe20003000000 */
[----:B------:R-:W-:Y:S01]  /*15040*/  @P1 FADD.FTZ R91, R35, R91 ;  /* 0x0000005b235b1221 */ /* 0x000fe20000010000 */
[----:B------:R-:W-:Y:S06]  /*15050*/  BRA `(.L_x_13644) ;  /* 0x00000010008c7947 */ /* 0x000fec0003800000 */
.L_x_13619:
        /* <DEDUP_REMOVED lines=15> */
.L_x_13646:
        /* <DEDUP_REMOVED lines=12> */
.L_x_13647:
        /* <DEDUP_REMOVED lines=41> */
.L_x_13645:
        /* <DEDUP_REMOVED lines=15> */
.L_x_13649:
        /* <DEDUP_REMOVED lines=12> */
.L_x_13650:
        /* <DEDUP_REMOVED lines=42> */
.L_x_13648:
        /* <DEDUP_REMOVED lines=15> */
.L_x_13652:
        /* <DEDUP_REMOVED lines=12> */
.L_x_13653:
        /* <DEDUP_REMOVED lines=42> */
.L_x_13651:
[----:B------:R-:W-:Y:S01]  /*15d40*/  ISETP.NE.AND P5, PT, R106, 0x1, PT ;  /* 0x000000016a00780c */ /* 0x000fe20003fa5270 */
[----:B------:R-:W-:Y:S01]  /*15d50*/  IMAD.MOV.U32 R101, RZ, RZ, R6 ;  /* 0x000000ffff657224 */ /* 0x000fe200078e0006 */
[----:B------:R-:W-:-:S05]  /*15d60*/  I2FP.F32.U32 R93, R93 ;  /* 0x0000005d005d7245 */ /* 0x000fca0000201000 */
[----:B------:R-:W-:-:S05]  /*15d70*/  FFMA.FTZ R93, R93, R94, 1.1641532182693481445e-10 ;  /* 0x2f0000005d5d7423 */ /* 0x000fca000001005e */
[----:B------:R-:W-:Y:S02]  /*15d80*/  FSETP.LE.FTZ.AND P4, PT, R93, UR4, PT ;  /* 0x000000045d007c0b */ /* 0x000fe4000bf93000 */
[----:B------:R-:W-:Y:S01]  /*15d90*/  MOV R93, 0x2 ;  /* 0x00000002005d7802 */ /* 0x000fe20000000f00 */
        /* <DEDUP_REMOVED lines=9> */
.L_x_13655:
        /* <DEDUP_REMOVED lines=12> */
.L_x_13656:
        /* <DEDUP_REMOVED lines=42> */
.L_x_13654:
        /* <DEDUP_REMOVED lines=16> */
.L_x_13644:
        /* <DEDUP_REMOVED lines=29> */
[----:B------:R-:W-:-:S03]  /*16460*/  FADD.FTZ R101, R108, R89 ;  /* 0x000000596c657221 */ /* 0x000fc60000010000 */
[----:B------:R-:W-:Y:S01]  /*16470*/  IADD3 R107, PT, PT, R94, R107, RZ ;  /* 0x0000006b5e6b7210 */ /* 0x000fe20007ffe0ff */
[----:B------:R-:W-:-:S04]  /*16480*/  FADD.FTZ R94, R101, R90 ;  /* 0x0000005a655e7221 */ /* 0x000fc80000010000 */
[----:B------:R0:W-:Y:S01]  /*16490*/  STG.E desc[UR8][R102.64], R107 ;  /* 0x0000006b66007986 */ /* 0x0001e2000c101908 */
        /* <DEDUP_REMOVED lines=13> */
.L_x_13657:
[----:B-1----:R-:W1:Y:S01]  /*16570*/  SHFL.BFLY PT, R101, R94, 0x1, 0x1f ;  /* 0x0c201f005e657f89 */ /* 0x002e6200000e0000 */
[----:B------:R-:W-:Y:S01]  /*16580*/  BSSY.RECONVERGENT B0, `(.L_x_13658) ;  /* 0x000004f000007945 */ /* 0x000fe20003800200 */
[----:B-1----:R-:W-:-:S05]  /*16590*/  FADD.FTZ R101, R94, R101 ;  /* 0x000000655e657221 */ /* 0x002fca0000010000 */
[----:B0-----:R-:W0:Y:S02]  /*165a0*/  SHFL.BFLY PT, R102, R101, 0x2, 0x1f ;  /* 0x0c401f0065667f89 */ /* 0x001e2400000e0000 */
        /* <DEDUP_REMOVED lines=76> */
.L_x_13659:
[----:B------:R-:W-:Y:S05]  /*16a70*/  BSYNC.RECONVERGENT B0 ;  /* 0x0000000000007941 */ /* 0x000fea0003800200 */
.L_x_13658:
        /* <DEDUP_REMOVED lines=13> */
[----:B------:R0:W1:Y:S03]  /*16b50*/  LDS.64 R102, [R101+UR4] ;  /* 0x0000000465667984 */ /* 0x0000660008000a00 */
.L_x_13661:
[----:B------:R-:W-:Y:S05]  /*16b60*/  BSYNC.RECONVERGENT B0 ;  /* 0x0000000000007941 */ /* 0x000fea0003800200 */
.L_x_13660:
[----:B------:R-:W2:Y:S01]  /*16b70*/  SHFL.DOWN PT, R106, R105, 0x4, 0x1f ;  /* 0x08801f00696a7f89 */ /* 0x000ea200000e0000 */
[----:B------:R-:W-:Y:S01]  /*16b80*/  ISETP.NE.AND P1, PT, R94, RZ, PT ;  /* 0x000000ff5e00720c */ /* 0x000fe20003f25270 */
[----:B------:R-:W3:Y:S01]  /*16b90*/  LDC.64 R118, c[0x0][0x428] ;  /* 0x00010a00ff767b82 */ /* 0x000ee20000000a00 */
[----:B------:R-:W-:Y:S01]  /*16ba0*/  ISETP.NE.AND P2, PT, RZ, UR39, PT ;  /* 0x00000027ff007c0c */ /* 0x000fe2000bf45270 */
[----:B-1----:R-:W1:Y:S01]  /*16bb0*/  SHFL.DOWN PT, R107, R102, 0x4, 0x1f ;  /* 0x08801f00666b7f89 */ /* 0x002e6200000e0000 */
[----:B------:R-:W-:Y:S01]  /*16bc0*/  IMAD.U32 R123, RZ, RZ, UR18 ;  /* 0x00000012ff7b7e24 */ /* 0x000fe2000f8e00ff */
[----:B------:R-:W-:Y:S02]  /*16bd0*/  UPLOP3.LUT UP1, UPT, UPT, UPT, UP1, 0x40, 0x4 ;  /* 0x000000000004789c */ /* 0x000fe40003f2e810 */
[----:B------:R-:W4:Y:S06]  /*16be0*/  SHFL.DOWN PT, R108, R103, 0x4, 0x1f ;  /* 0x08801f00676c7f89 */ /* 0x000f2c00000e0000 */
[----:B------:R-:W5:Y:S01]  /*16bf0*/  @!P1 LDC.64 R120, c[0x0][0x3c8] ;  /* 0x0000f200ff789b82 */ /* 0x000f620000000a00 */
[----:B--2---:R-:W-:-:S02]  /*16c00*/  IADD3 R110, PT, PT, R106, R105, RZ ;  /* 0x000000696a6e7210 */ /* 0x004fc40007ffe0ff */
[----:B------:R-:W-:Y:S01]  /*16c10*/  I2FP.F32.S32 R112, R106 ;  /* 0x0000006a00707245 */ /* 0x000fe20000201400 */
[----:B---3--:R-:W-:Y:S01]  /*16c20*/  IMAD.WIDE.U32 R124, R95, 0x10, R118 ;  /* 0x000000105f7c7825 */ /* 0x008fe200078e0076 */
[----:B------:R-:W-:Y:S01]  /*16c30*/  I2FP.F32.S32 R104, R110 ;  /* 0x0000006e00687245 */ /* 0x000fe20000201400 */
[----:B0-----:R-:W0:Y:S01]  /*16c40*/  SHFL.DOWN PT, R101, R110, 0x2, 0x1f ;  /* 0x08401f006e657f89 */ /* 0x001e2200000e0000 */
[----:B------:R-:W-:Y:S01]  /*16c50*/  I2FP.F32.U32 R106, R105 ;  /* 0x00000069006a7245 */ /* 0x000fe20000201000 */
[C---:B-1----:R-:W-:Y:S01]  /*16c60*/  FMUL.FTZ R111, R107.reuse, R112 ;  /* 0x000000706b6f7220 */ /* 0x042fe20000410000 */
[----:B------:R-:W1:Y:S01]  /*16c70*/  MUFU.RCP R109, R104 ;  /* 0x00000068006d7308 */ /* 0x000e620000001000 */
[----:B------:R-:W-:Y:S01]  /*16c80*/  FADD.FTZ R107, -R107, R102 ;  /* 0x000000666b6b7221 */ /* 0x000fe20000010100 */
[----:B----4-:R-:W-:Y:S01]  /*16c90*/  FADD.FTZ R108, R108, R103 ;  /* 0x000000676c6c7221 */ /* 0x010fe20000010000 */
[----:B------:R-:W-:Y:S02]  /*16ca0*/  FFMA.FTZ R114, R106, R102, R111 ;  /* 0x000000666a727223 */ /* 0x000fe4000001006f */
        /* <DEDUP_REMOVED lines=20> */
[----:B------:R-:W0:Y:S01]  /*16df0*/  @!P1 LDC.64 R112, c[0x0][0x3c0] ;  /* 0x0000f000ff709b82 */ /* 0x000e220000000a00 */
[----:B------:R-:W-:Y:S01]  /*16e00*/  I2FP.F32.S32 R109, R109 ;  /* 0x0000006d006d7245 */ /* 0x000fe20000201400 */
[----:B------:R-:W1:Y:S01]  /*16e10*/  SHFL.DOWN PT, R104, R105, 0x1, 0x1f ;  /* 0x08201f0069687f89 */ /* 0x000e6200000e0000 */
[----:B------:R-:W-:Y:S01]  /*16e20*/  FMUL.FTZ R101, R101, R108 ;  /* 0x0000006c65657220 */ /* 0x000fe20000410000 */
[----:B------:R-:W-:-:S03]  /*16e30*/  I2FP.F32.S32 R107, R107 ;  /* 0x0000006b006b7245 */ /* 0x000fc60000201400 */
[----:B------:R-:W-:-:S03]  /*16e40*/  FFMA.FTZ R101, R103, R101, R106 ;  /* 0x0000006567657223 */ /* 0x000fc6000001006a */
[----:B------:R-:W2:Y:S02]  /*16e50*/  MUFU.RCP R107, R107 ;  /* 0x0000006b006b7308 */ /* 0x000ea40000001000 */
[----:B------:R-:W3:Y:S01]  /*16e60*/  SHFL.DOWN PT, R106, R101, 0x1, 0x1f ;  /* 0x08201f00656a7f89 */ /* 0x000ee200000e0000 */
[----:B0-----:R-:W-:-:S04]  /*16e70*/  @!P1 IMAD.WIDE R122, R123, 0x4, R112 ;  /* 0x000000047b7a9825 */ /* 0x001fc800078e0270 */
        /* <DEDUP_REMOVED lines=10> */
[----:B------:R-:W1:Y:S04]  /*16f20*/  LDC R106, c[0x0][0x448] ;  /* 0x00011200ff6a7b82 */ /* 0x000e680000000800 */
[----:B------:R-:W1:Y:S01]  /*16f30*/  SHFL.IDX PT, R103, R103, RZ, 0x1f ;  /* 0x00001fff67677589 */ /* 0x000e6200000e0000 */
[C---:B0-----:R-:W-:Y:S01]  /*16f40*/  FMUL.FTZ R105, R101.reuse, R101 ;  /* 0x0000006565697220 */ /* 0x041fe20000410000 */
[----:B------:R-:W-:-:S02]  /*16f50*/  FSEL R102, R101, RZ, !P2 ;  /* 0x000000ff65667208 */ /* 0x000fc40005000000 */
[----:B------:R0:W-:Y:S02]  /*16f60*/  @!P1 STG.E desc[UR8][R122.64], R101 ;  /* 0x000000657a009986 */ /* 0x0001e4000c101908 */
[----:B------:R-:W-:Y:S01]  /*16f70*/  FSEL R105, R105, RZ, P2 ;  /* 0x000000ff69697208 */ /* 0x000fe20001000000 */
[C---:B------:R-:W-:Y:S01]  /*16f80*/  FADD.FTZ R108, -R102.reuse, R13 ;  /* 0x0000000d666c7221 */ /* 0x040fe20000010100 */
[----:B------:R-:W-:Y:S01]  /*16f90*/  MOV R13, UR18 ;  /* 0x00000012000d7c02 */ /* 0x000fe20008000f00 */
        /* <DEDUP_REMOVED lines=11> */
[----:B------:R-:W-:Y:S01]  /*17050*/  FADD.FTZ R22, -R102, R22 ;  /* 0x0000001666167221 */ /* 0x000fe20000010100 */
[----:B-----5:R-:W-:-:S04]  /*17060*/  @!P1 IMAD.WIDE R120, R13, 0x4, R120 ;  /* 0x000000040d789825 */ /* 0x020fc800078e0278 */
        /* <DEDUP_REMOVED lines=15> */
[C---:B------:R-:W-:Y:S01]  /*17160*/  FMUL.FTZ R28, R17.reuse, R29 ;  /* 0x0000001d111c7220 */ /* 0x040fe20000410000 */
[C---:B------:R-:W-:Y:S01]  /*17170*/  FMUL.FTZ R31, R17.reuse, R20 ;  /* 0x00000014111f7220 */ /* 0x040fe20000410000 */
[C---:B------:R-:W-:Y:S01]  /*17180*/  FADD.FTZ R90, -R102.reuse, R90 ;  /* 0x0000005a665a7221 */ /* 0x040fe20000010100 */
[C---:B------:R-:W-:Y:S01]  /*17190*/  FMUL.FTZ R20, R17.reuse, R21 ;  /* 0x0000001511147220 */ /* 0x040fe20000410000 */
[----:B------:R-:W-:Y:S01]  /*171a0*/  FADD.FTZ R102, -R102, R91 ;  /* 0x0000005b66667221 */ /* 0x000fe20000010100 */
[C---:B------:R-:W-:Y:S01]  /*171b0*/  FMUL.FTZ R21, R17.reuse, R22 ;  /* 0x0000001611157220 */ /* 0x040fe20000410000 */
[C---:B------:R-:W-:Y:S01]  /*171c0*/  FMUL.FTZ R19, R17.reuse, R24 ;  /* 0x0000001811137220 */ /* 0x040fe20000410000 */
[C---:B------:R-:W-:Y:S01]  /*171d0*/  FMUL.FTZ R114, R17.reuse, R25 ;  /* 0x0000001911727220 */ /* 0x040fe20000410000 */
[C---:B------:R-:W-:Y:S01]  /*171e0*/  FMUL.FTZ R29, R17.reuse, R26 ;  /* 0x0000001a111d7220 */ /* 0x040fe20000410000 */
[C---:B------:R-:W-:Y:S01]  /*171f0*/  FMUL.FTZ R116, R17.reuse, R27 ;  /* 0x0000001b11747220 */ /* 0x040fe20000410000 */
[C---:B------:R-:W-:Y:S01]  /*17200*/  FMUL.FTZ R22, R17.reuse, R23 ;  /* 0x0000001711167220 */ /* 0x040fe20000410000 */
[----:B------:R1:W-:Y:S01]  /*17210*/  @!P1 STG.E desc[UR8][R120.64], R17 ;  /* 0x0000001178009986 */ /* 0x0003e2000c101908 */
[----:B------:R-:W-:Y:S01]  /*17220*/  FMUL.FTZ R23, R17, R16 ;  /* 0x0000001011177220 */ /* 0x000fe20000410000 */
[----:B------:R-:W-:Y:S01]  /*17230*/  FFMA.FTZ R24, R13, R84, R60 ;  /* 0x000000540d187223 */ /* 0x000fe2000001003c */
        /* <DEDUP_REMOVED lines=8> */
[----:B0-----:R-:W-:Y:S01]  /*172c0*/  FMUL.FTZ R101, R17, R14 ;  /* 0x0000000e11657220 */ /* 0x001fe20000410000 */
[----:B-1----:R-:W-:-:S04]  /*172d0*/  IMAD.WIDE.U32 R120, R98, 0x10, R118 ;  /* 0x0000001062787825 */ /* 0x002fc800078e0076 */
[C---:B------:R-:W-:Y:S01]  /*172e0*/  FMUL.FTZ R110, R17.reuse, R110 ;  /* 0x0000006e116e7220 */ /* 0x040fe20000410000 */
        /* <DEDUP_REMOVED lines=29> */
[----:B0-----:R-:W-:Y:S01]  /*174c0*/  FFMA.FTZ R24, R91, R68, R44 ;  /* 0x000000445b187223 */ /* 0x001fe2000001002c */
        /* <DEDUP_REMOVED lines=8> */
.L_x_13663:
        /* <DEDUP_REMOVED lines=11> */
.L_x_13743:


//--------------------- .nv.global.init           --------------------------
	.section	.nv.global.init,"aw",@progbits
	.align	4
.nv.global.init:
	.type		mrg32k3aM1SubSeq,@object
	.size		mrg32k3aM1SubSeq,(mrg32k3aM2SubSeq - mrg32k3aM1SubSeq)
mrg32k3aM1SubSeq:
        /*0000*/ 	.byte	0x0b, 0xcc, 0xee, 0x04, 0x73, 0x29, 0x8b, 0x6f, 0xf6, 0x53, 0x03, 0xf6, 0x23, 0xf6, 0xea, 0xda
        /* <DEDUP_REMOVED lines=125> */
	.type		mrg32k3aM2SubSeq,@object
	.size		mrg32k3aM2SubSeq,(mrg32k3aM1 - mrg32k3aM2SubSeq)
mrg32k3aM2SubSeq:
        /* <DEDUP_REMOVED lines=126> */
	.type		mrg32k3aM1,@object
	.size		mrg32k3aM1,(mrg32k3aM1Seq - mrg32k3aM1)
mrg32k3aM1:
        /* <DEDUP_REMOVED lines=144> */
	.type		mrg32k3aM1Seq,@object
	.size		mrg32k3aM1Seq,(mrg32k3aM2 - mrg32k3aM1Seq)
mrg32k3aM1Seq:
        /* <DEDUP_REMOVED lines=144> */
	.type		mrg32k3aM2,@object
	.size		mrg32k3aM2,(mrg32k3aM2Seq - mrg32k3aM2)
mrg32k3aM2:
        /* <DEDUP_REMOVED lines=144> */
	.type		mrg32k3aM2Seq,@object
	.size		mrg32k3aM2Seq,(precalc_xorwow_matrix - mrg32k3aM2Seq)
mrg32k3aM2Seq:
        /* <DEDUP_REMOVED lines=144> */
	.type		precalc_xorwow_matrix,@object
	.size		precalc_xorwow_matrix,(precalc_xorwow_offset_matrix - precalc_xorwow_matrix)
precalc_xorwow_matrix:
        /* <DEDUP_REMOVED lines=6400> */
	.type		precalc_xorwow_offset_matrix,@object
	.size		precalc_xorwow_offset_matrix,(.L_1 - precalc_xorwow_offset_matrix)
precalc_xorwow_offset_matrix:
        /* <DEDUP_REMOVED lines=6400> */
.L_1:


//--------------------- .nv.shared._ZN10layer_norm31ln_parallel_residual_fwd_kernelINS_13Kernel_traitsI13__nv_bfloat16S2_S2_S2_fjLj6144ELj1ELj1ELj8ELj16ENS_18Kernel_traits_baseILj6144ES2_S2_S2_S2_fjLj256EEEEELb0ELb0ELb0EEEvNS_9FwdParamsE --------------------------
	.section	.nv.shared._ZN10layer_norm31ln_parallel_residual_fwd_kernelINS_13Kernel_traitsI13__nv_bfloat16S2_S2_S2_fjLj6144ELj1ELj1ELj8ELj16ENS_18Kernel_traits_baseILj6144ES2_S2_S2_S2_fjLj256EEEEELb0ELb0ELb0EEEvNS_9FwdParamsE,"aw",@nobits
	.sectionflags	@""
	.align	16
	.zero		1024


//--------------------- .nv.shared.reserved.0     --------------------------
	.section	.nv.shared.reserved.0,"aw",@nobits
	.weak		__nv_reservedSMEM_offset_0_alias
	.size		__nv_reservedSMEM_offset_0_alias, 0, 64
	.other		__nv_reservedSMEM_offset_0_alias,@"STO_CUDA_RESERVED_SHARED STV_DEFAULT"
__nv_reservedSMEM_offset_0_alias:
	.zero		0
	.zero		64


//--------------------- .nv.shared._ZN10layer_norm31ln_parallel_residual_fwd_kernelINS_13Kernel_traitsI13__nv_bfloat16S2_S2_S2_fjLj6144ELj1ELj1ELj8ELj16ENS_18Kernel_traits_baseILj6144ES2_S2_S2_S2_fjLj256EEEEELb0ELb0ELb1EEEvNS_9FwdParamsE --------------------------
	.section	.nv.shared._ZN10layer_norm31ln_parallel_residual_fwd_kernelINS_13Kernel_traitsI13__nv_bfloat16S2_S2_S2_fjLj6144ELj1ELj1ELj8ELj16ENS_18Kernel_traits_baseILj6144ES2_S2_S2_S2_fjLj256EEEEELb0ELb0ELb1EEEvNS_9FwdParamsE,"aw",@nobits
	.sectionflags	@""
	.align	16
	.zero		1024


//--------------------- .nv.shared._ZN10layer_norm31ln_parallel_residual_fwd_kernelINS_13Kernel_traitsI13__nv_bfloat16S2_S2_S2_fjLj6144ELj1ELj1ELj8ELj16ENS_18Kernel_traits_baseILj6144ES2_S2_S2_S2_fjLj256EEEEELb0ELb1ELb0EEEvNS_9FwdParamsE --------------------------
	.section	.nv.shared._ZN10layer_norm31ln_parallel_residual_fwd_kernelINS_13Kernel_traitsI13__nv_bfloat16S2_S2_S2_fjLj6144ELj1ELj1ELj8ELj16ENS_18Kernel_traits_baseILj6144ES2_S2_S2_S2_fjLj256EEEEELb0ELb1ELb0EEEvNS_9FwdParamsE,"aw",@nobits
	.sectionflags	@""
	.align	16
	.zero		1024


//--------------------- .nv.shared._ZN10layer_norm31ln_parallel_residual_fwd_kernelINS_13Kernel_traitsI13__nv_bfloat16S2_S2_S2_fjLj6144ELj1ELj1ELj8ELj16ENS_18Kernel_traits_baseILj6144ES2_S2_S2_S2_fjLj256EEEEELb0ELb1ELb1EEEvNS_9FwdParamsE --------------------------
	.section	.nv.shared._ZN10layer_norm31ln_parallel_residual_fwd_kernelINS_13Kernel_traitsI13__nv_bfloat16S2_S2_S2_fjLj6144ELj1ELj1ELj8ELj16ENS_18Kernel_traits_baseILj6144ES2_S2_S2_S2_fjLj256EEEEELb0ELb1ELb1EEEvNS_9FwdParamsE,"aw",@nobits
	.sectionflags	@""
	.align	16
	.zero		1024


//--------------------- .nv.shared._ZN10layer_norm31ln_parallel_residual_fwd_kernelINS_13Kernel_traitsI13__nv_bfloat16S2_S2_S2_fjLj6144ELj1ELj1ELj8ELj16ENS_18Kernel_traits_baseILj6144ES2_S2_S2_S2_fjLj256EEEEELb1ELb0ELb0EEEvNS_9FwdParamsE --------------------------
	.section	.nv.shared._ZN10layer_norm31ln_parallel_residual_fwd_kernelINS_13Kernel_traitsI13__nv_bfloat16S2_S2_S2_fjLj6144ELj1ELj1ELj8ELj16ENS_18Kernel_traits_baseILj6144ES2_S2_S2_S2_fjLj256EEEEELb1ELb0ELb0EEEvNS_9FwdParamsE,"aw",@nobits
	.sectionflags	@""
	.align	16
	.zero		1024


//--------------------- .nv.shared._ZN10layer_norm31ln_parallel_residual_fwd_kernelINS_13Kernel_traitsI13__nv_bfloat16S2_S2_S2_fjLj6144ELj1ELj1ELj8ELj16ENS_18Kernel_traits_baseILj6144ES2_S2_S2_S2_fjLj256EEEEELb1ELb0ELb1EEEvNS_9FwdParamsE --------------------------
	.section	.nv.shared._ZN10layer_norm31ln_parallel_residual_fwd_kernelINS_13Kernel_traitsI13__nv_bfloat16S2_S2_S2_fjLj6144ELj1ELj1ELj8ELj16ENS_18Kernel_traits_baseILj6144ES2_S2_S2_S2_fjLj256EEEEELb1ELb0ELb1EEEvNS_9FwdParamsE,"aw",@nobits
	.sectionflags	@""
	.align	16
	.zero		1024


//--------------------- .nv.shared._ZN10layer_norm31ln_parallel_residual_fwd_kernelINS_13Kernel_traitsI13__nv_bfloat16S2_S2_S2_fjLj6144ELj1ELj1ELj8ELj16ENS_18Kernel_traits_baseILj6144ES2_S2_S2_S2_fjLj256EEEEELb1ELb1ELb0EEEvNS_9FwdParamsE --------------------------
	.section	.nv.shared._ZN10layer_norm31ln_parallel_residual_fwd_kernelINS_13Kernel_traitsI13__nv_bfloat16S2_S2_S2_fjLj6144ELj1ELj1ELj8ELj16ENS_18Kernel_traits_baseILj6144ES2_S2_S2_S2_fjLj256EEEEELb1ELb1ELb0EEEvNS_9FwdParamsE,"aw",@nobits
	.sectionflags	@""
	.align	16
	.zero		1024


//--------------------- .nv.shared._ZN10layer_norm31ln_parallel_residual_fwd_kernelINS_13Kernel_traitsI13__nv_bfloat16S2_S2_S2_fjLj6144ELj1ELj1ELj8ELj16ENS_18Kernel_traits_baseILj6144ES2_S2_S2_S2_fjLj256EEEEELb1ELb1ELb1EEEvNS_9FwdParamsE --------------------------
	.section	.nv.shared._ZN10layer_norm31ln_parallel_residual_fwd_kernelINS_13Kernel_traitsI13__nv_bfloat16S2_S2_S2_fjLj6144ELj1ELj1ELj8ELj16ENS_18Kernel_traits_baseILj6144ES2_S2_S2_S2_fjLj256EEEEELb1ELb1ELb1EEEvNS_9FwdParamsE,"aw",@nobits
	.sectionflags	@""
	.align	16
	.zero		1024


//--------------------- .nv.shared._ZN10layer_norm31ln_parallel_residual_fwd_kernelINS_13Kernel_traitsI6__halfS2_S2_S2_fjLj6144ELj1ELj1ELj8ELj16ENS_18Kernel_traits_baseILj6144ES2_S2_S2_S2_fjLj256EEEEELb0ELb0ELb0EEEvNS_9FwdParamsE --------------------------
	.section	.nv.shared._ZN10layer_norm31ln_parallel_residual_fwd_kernelINS_13Kernel_traitsI6__halfS2_S2_S2_fjLj6144ELj1ELj1ELj8ELj16ENS_18Kernel_traits_baseILj6144ES2_S2_S2_S2_fjLj256EEEEELb0ELb0ELb0EEEvNS_9FwdParamsE,"aw",@nobits
	.sectionflags	@""
	.align	16
	.zero		1024


//--------------------- .nv.shared._ZN10layer_norm31ln_parallel_residual_fwd_kernelINS_13Kernel_traitsI6__halfS2_S2_S2_fjLj6144ELj1ELj1ELj8ELj16ENS_18Kernel_traits_baseILj6144ES2_S2_S2_S2_fjLj256EEEEELb0ELb0ELb1EEEvNS_9FwdParamsE --------------------------
	.section	.nv.shared._ZN10layer_norm31ln_parallel_residual_fwd_kernelINS_13Kernel_traitsI6__halfS2_S2_S2_fjLj6144ELj1ELj1ELj8ELj16ENS_18Kernel_traits_baseILj6144ES2_S2_S2_S2_fjLj256EEEEELb0ELb0ELb1EEEvNS_9FwdParamsE,"aw",@nobits
	.sectionflags	@""
	.align	16
	.zero		1024


//--------------------- .nv.shared._ZN10layer_norm31ln_parallel_residual_fwd_kernelINS_13Kernel_traitsI6__halfS2_S2_S2_fjLj6144ELj1ELj1ELj8ELj16ENS_18Kernel_traits_baseILj6144ES2_S2_S2_S2_fjLj256EEEEELb0ELb1ELb0EEEvNS_9FwdParamsE --------------------------
	.section	.nv.shared._ZN10layer_norm31ln_parallel_residual_fwd_kernelINS_13Kernel_traitsI6__halfS2_S2_S2_fjLj6144ELj1ELj1ELj8ELj16ENS_18Kernel_traits_baseILj6144ES2_S2_S2_S2_fjLj256EEEEELb0ELb1ELb0EEEvNS_9FwdParamsE,"aw",@nobits
	.sectionflags	@""
	.align	16
	.zero		1024


//--------------------- .nv.shared._ZN10layer_norm31ln_parallel_residual_fwd_kernelINS_13Kernel_traitsI6__halfS2_S2_S2_fjLj6144ELj1ELj1ELj8ELj16ENS_18Kernel_traits_baseILj6144ES2_S2_S2_S2_fjLj256EEEEELb0ELb1ELb1EEEvNS_9FwdParamsE --------------------------
	.section	.nv.shared._ZN10layer_norm31ln_parallel_residual_fwd_kernelINS_13Kernel_traitsI6__halfS2_S2_S2_fjLj6144ELj1ELj1ELj8ELj16ENS_18Kernel_traits_baseILj6144ES2_S2_S2_S2_fjLj256EEEEELb0ELb1ELb1EEEvNS_9FwdParamsE,"aw",@nobits
	.sectionflags	@""
	.align	16
	.zero		1024


//--------------------- .nv.shared._ZN10layer_norm31ln_parallel_residual_fwd_kernelINS_13Kernel_traitsI6__halfS2_S2_S2_fjLj6144ELj1ELj1ELj8ELj16ENS_18Kernel_traits_baseILj6144ES2_S2_S2_S2_fjLj256EEEEELb1ELb0ELb0EEEvNS_9FwdParamsE --------------------------
	.section	.nv.shared._ZN10layer_norm31ln_parallel_residual_fwd_kernelINS_13Kernel_traitsI6__halfS2_S2_S2_fjLj6144ELj1ELj1ELj8ELj16ENS_18Kernel_traits_baseILj6144ES2_S2_S2_S2_fjLj256EEEEELb1ELb0ELb0EEEvNS_9FwdParamsE,"aw",@nobits
	.sectionflags	@""
	.align	16
	.zero		1024


//--------------------- .nv.shared._ZN10layer_norm31ln_parallel_residual_fwd_kernelINS_13Kernel_traitsI6__halfS2_S2_S2_fjLj6144ELj1ELj1ELj8ELj16ENS_18Kernel_traits_baseILj6144ES2_S2_S2_S2_fjLj256EEEEELb1ELb0ELb1EEEvNS_9FwdParamsE --------------------------
	.section	.nv.shared._ZN10layer_norm31ln_parallel_residual_fwd_kernelINS_13Kernel_traitsI6__halfS2_S2_S2_fjLj6144ELj1ELj1ELj8ELj16ENS_18Kernel_traits_baseILj6144ES2_S2_S2_S2_fjLj256EEEEELb1ELb0ELb1EEEvNS_9FwdParamsE,"aw",@nobits
	.sectionflags	@""
	.align	16
	.zero		1024


//--------------------- .nv.shared._ZN10layer_norm31ln_parallel_residual_fwd_kernelINS_13Kernel_traitsI6__halfS2_S2_S2_fjLj6144ELj1ELj1ELj8ELj16ENS_18Kernel_traits_baseILj6144ES2_S2_S2_S2_fjLj256EEEEELb1ELb1ELb0EEEvNS_9FwdParamsE --------------------------
	.section	.nv.shared._ZN10layer_norm31ln_parallel_residual_fwd_kernelINS_13Kernel_traitsI6__halfS2_S2_S2_fjLj6144ELj1ELj1ELj8ELj16ENS_18Kernel_traits_baseILj6144ES2_S2_S2_S2_fjLj256EEEEELb1ELb1ELb0EEEvNS_9FwdParamsE,"aw",@nobits
	.sectionflags	@""
	.align	16
	.zero		1024


//--------------------- .nv.shared._ZN10layer_norm31ln_parallel_residual_fwd_kernelINS_13Kernel_traitsI6__halfS2_S2_S2_fjLj6144ELj1ELj1ELj8ELj16ENS_18Kernel_traits_baseILj6144ES2_S2_S2_S2_fjLj256EEEEELb1ELb1ELb1EEEvNS_9FwdParamsE --------------------------
	.section	.nv.shared._ZN10layer_norm31ln_parallel_residual_fwd_kernelINS_13Kernel_traitsI6__halfS2_S2_S2_fjLj6144ELj1ELj1ELj8ELj16ENS_18Kernel_traits_baseILj6144ES2_S2_S2_S2_fjLj256EEEEELb1ELb1ELb1EEEvNS_9FwdParamsE,"aw",@nobits
	.sectionflags	@""
	.align	16
	.zero		1024


//--------------------- .nv.shared._ZN10layer_norm31ln_parallel_residual_fwd_kernelINS_13Kernel_traitsIf13__nv_bfloat16S2_S2_fjLj6144ELj1ELj1ELj8ELj16ENS_18Kernel_traits_baseILj6144EfS2_S2_S2_fjLj256EEEEELb0ELb0ELb0EEEvNS_9FwdParamsE --------------------------
	.section	.nv.shared._ZN10layer_norm31ln_parallel_residual_fwd_kernelINS_13Kernel_traitsIf13__nv_bfloat16S2_S2_fjLj6144ELj1ELj1ELj8ELj16ENS_18Kernel_traits_baseILj6144EfS2_S2_S2_fjLj256EEEEELb0ELb0ELb0EEEvNS_9FwdParamsE,"aw",@nobits
	.sectionflags	@""
	.align	16
	.zero		1024


//--------------------- .nv.shared._ZN10layer_norm31ln_parallel_residual_fwd_kernelINS_13Kernel_traitsIf13__nv_bfloat16S2_S2_fjLj6144ELj1ELj1ELj8ELj16ENS_18Kernel_traits_baseILj6144EfS2_S2_S2_fjLj256EEEEELb0ELb0ELb1EEEvNS_9FwdParamsE --------------------------
	.section	.nv.shared._ZN10layer_norm31ln_parallel_residual_fwd_kernelINS_13Kernel_traitsIf13__nv_bfloat16S2_S2_fjLj6144ELj1ELj1ELj8ELj16ENS_18Kernel_traits_baseILj6144EfS2_S2_S2_fjLj256EEEEELb0ELb0ELb1EEEvNS_9FwdParamsE,"aw",@nobits
	.sectionflags	@""
	.align	16
	.zero		1024


//--------------------- .nv.shared._ZN10layer_norm31ln_parallel_residual_fwd_kernelINS_13Kernel_traitsIf13__nv_bfloat16S2_S2_fjLj6144ELj1ELj1ELj8ELj16ENS_18Kernel_traits_baseILj6144EfS2_S2_S2_fjLj256EEEEELb0ELb1ELb0EEEvNS_9FwdParamsE --------------------------
	.section	.nv.shared._ZN10layer_norm31ln_parallel_residual_fwd_kernelINS_13Kernel_traitsIf13__nv_bfloat16S2_S2_fjLj6144ELj1ELj1ELj8ELj16ENS_18Kernel_traits_baseILj6144EfS2_S2_S2_fjLj256EEEEELb0ELb1ELb0EEEvNS_9FwdParamsE,"aw",@nobits
	.sectionflags	@""
	.align	16
	.zero		1024


//--------------------- .nv.shared._ZN10layer_norm31ln_parallel_residual_fwd_kernelINS_13Kernel_traitsIf13__nv_bfloat16S2_S2_fjLj6144ELj1ELj1ELj8ELj16ENS_18Kernel_traits_baseILj6144EfS2_S2_S2_fjLj256EEEEELb0ELb1ELb1EEEvNS_9FwdParamsE --------------------------
	.section	.nv.shared._ZN10layer_norm31ln_parallel_residual_fwd_kernelINS_13Kernel_traitsIf13__nv_bfloat16S2_S2_fjLj6144ELj1ELj1ELj8ELj16ENS_18Kernel_traits_baseILj6144EfS2_S2_S2_fjLj256EEEEELb0ELb1ELb1EEEvNS_9FwdParamsE,"aw",@nobits
	.sectionflags	@""
	.align	16
	.zero		1024


//--------------------- .nv.shared._ZN10layer_norm31ln_parallel_residual_fwd_kernelINS_13Kernel_traitsIf13__nv_bfloat16S2_S2_fjLj6144ELj1ELj1ELj8ELj16ENS_18Kernel_traits_baseILj6144EfS2_S2_S2_fjLj256EEEEELb1ELb0ELb0EEEvNS_9FwdParamsE --------------------------
	.section	.nv.shared._ZN10layer_norm31ln_parallel_residual_fwd_kernelINS_13Kernel_traitsIf13__nv_bfloat16S2_S2_fjLj6144ELj1ELj1ELj8ELj16ENS_18Kernel_traits_baseILj6144EfS2_S2_S2_fjLj256EEEEELb1ELb0ELb0EEEvNS_9FwdParamsE,"aw",@nobits
	.sectionflags	@""
	.align	16
	.zero		1024


//--------------------- .nv.shared._ZN10layer_norm31ln_parallel_residual_fwd_kernelINS_13Kernel_traitsIf13__nv_bfloat16S2_S2_fjLj6144ELj1ELj1ELj8ELj16ENS_18Kernel_traits_baseILj6144EfS2_S2_S2_fjLj256EEEEELb1ELb0ELb1EEEvNS_9FwdParamsE --------------------------
	.section	.nv.shared._ZN10layer_norm31ln_parallel_residual_fwd_kernelINS_13Kernel_traitsIf13__nv_bfloat16S2_S2_fjLj6144ELj1ELj1ELj8ELj16ENS_18Kernel_traits_baseILj6144EfS2_S2_S2_fjLj256EEEEELb1ELb0ELb1EEEvNS_9FwdParamsE,"aw",@nobits
	.sectionflags	@""
	.align	16
	.zero		1024


//--------------------- .nv.shared._ZN10layer_norm31ln_parallel_residual_fwd_kernelINS_13Kernel_traitsIf13__nv_bfloat16S2_S2_fjLj6144ELj1ELj1ELj8ELj16ENS_18Kernel_traits_baseILj6144EfS2_S2_S2_fjLj256EEEEELb1ELb1ELb0EEEvNS_9FwdParamsE --------------------------
	.section	.nv.shared._ZN10layer_norm31ln_parallel_residual_fwd_kernelINS_13Kernel_traitsIf13__nv_bfloat16S2_S2_fjLj6144ELj1ELj1ELj8ELj16ENS_18Kernel_traits_baseILj6144EfS2_S2_S2_fjLj256EEEEELb1ELb1ELb0EEEvNS_9FwdParamsE,"aw",@nobits
	.sectionflags	@""
	.align	16
	.zero		1024


//--------------------- .nv.shared._ZN10layer_norm31ln_parallel_residual_fwd_kernelINS_13Kernel_traitsIf13__nv_bfloat16S2_S2_fjLj6144ELj1ELj1ELj8ELj16ENS_18Kernel_traits_baseILj6144EfS2_S2_S2_fjLj256EEEEELb1ELb1ELb1EEEvNS_9FwdParamsE --------------------------
	.section	.nv.shared._ZN10layer_norm31ln_parallel_residual_fwd_kernelINS_13Kernel_traitsIf13__nv_bfloat16S2_S2_fjLj6144ELj1ELj1ELj8ELj16ENS_18Kernel_traits_baseILj6144EfS2_S2_S2_fjLj256EEEEELb1ELb1ELb1EEEvNS_9FwdParamsE,"aw",@nobits
	.sectionflags	@""
	.align	16
	.zero		1024


//--------------------- .nv.shared._ZN10layer_norm31ln_parallel_residual_fwd_kernelINS_13Kernel_traitsI13__nv_bfloat16S2_fS2_fjLj6144ELj1ELj1ELj8ELj16ENS_18Kernel_traits_baseILj6144ES2_S2_fS2_fjLj256EEEEELb0ELb0ELb0EEEvNS_9FwdParamsE --------------------------
	.section	.nv.shared._ZN10layer_norm31ln_parallel_residual_fwd_kernelINS_13Kernel_traitsI13__nv_bfloat16S2_fS2_fjLj6144ELj1ELj1ELj8ELj16ENS_18Kernel_traits_baseILj6144ES2_S2_fS2_fjLj256EEEEELb0ELb0ELb0EEEvNS_9FwdParamsE,"aw",@nobits
	.sectionflags	@""
	.align	16
	.zero		1024


//--------------------- .nv.shared._ZN10layer_norm31ln_parallel_residual_fwd_kernelINS_13Kernel_traitsI13__nv_bfloat16S2_fS2_fjLj6144ELj1ELj1ELj8ELj16ENS_18Kernel_traits_baseILj6144ES2_S2_fS2_fjLj256EEEEELb0ELb0ELb1EEEvNS_9FwdParamsE --------------------------
	.section	.nv.shared._ZN10layer_norm31ln_parallel_residual_fwd_kernelINS_13Kernel_traitsI13__nv_bfloat16S2_fS2_fjLj6144ELj1ELj1ELj8ELj16ENS_18Kernel_traits_baseILj6144ES2_S2_fS2_fjLj256EEEEELb0ELb0ELb1EEEvNS_9FwdParamsE,"aw",@nobits
	.sectionflags	@""
	.align	16
	.zero		1024


//--------------------- .nv.shared._ZN10layer_norm31ln_parallel_residual_fwd_kernelINS_13Kernel_traitsI13__nv_bfloat16S2_fS2_fjLj6144ELj1ELj1ELj8ELj16ENS_18Kernel_traits_baseILj6144ES2_S2_fS2_fjLj256EEEEELb0ELb1ELb0EEEvNS_9FwdParamsE --------------------------
	.section	.nv.shared._ZN10layer_norm31ln_parallel_residual_fwd_kernelINS_13Kernel_traitsI13__nv_bfloat16S2_fS2_fjLj6144ELj1ELj1ELj8ELj16ENS_18Kernel_traits_baseILj6144ES2_S2_fS2_fjLj256EEEEELb0ELb1ELb0EEEvNS_9FwdParamsE,"aw",@nobits
	.sectionflags	@""
	.align	16
	.zero		1024


//--------------------- .nv.shared._ZN10layer_norm31ln_parallel_residual_fwd_kernelINS_13Kernel_traitsI13__nv_bfloat16S2_fS2_fjLj6144ELj1ELj1ELj8ELj16ENS_18Kernel_traits_baseILj6144ES2_S2_fS2_fjLj256EEEEELb0ELb1ELb1EEEvNS_9FwdParamsE --------------------------
	.section	.nv.shared._ZN10layer_norm31ln_parallel_residual_fwd_kernelINS_13Kernel_traitsI13__nv_bfloat16S2_fS2_fjLj6144ELj1ELj1ELj8ELj16ENS_18Kernel_traits_baseILj6144ES2_S2_fS2_fjLj256EEEEELb0ELb1ELb1EEEvNS_9FwdParamsE,"aw",@nobits
	.sectionflags	@""
	.align	16
	.zero		1024


//--------------------- .nv.shared._ZN10layer_norm31ln_parallel_residual_fwd_kernelINS_13Kernel_traitsI13__nv_bfloat16S2_fS2_fjLj6144ELj1ELj1ELj8ELj16ENS_18Kernel_traits_baseILj6144ES2_S2_fS2_fjLj256EEEEELb1ELb0ELb0EEEvNS_9FwdParamsE --------------------------
	.section	.nv.shared._ZN10layer_norm31ln_parallel_residual_fwd_kernelINS_13Kernel_traitsI13__nv_bfloat16S2_fS2_fjLj6144ELj1ELj1ELj8ELj16ENS_18Kernel_traits_baseILj6144ES2_S2_fS2_fjLj256EEEEELb1ELb0ELb0EEEvNS_9FwdParamsE,"aw",@nobits
	.sectionflags	@""
	.align	16
	.zero		1024


//--------------------- .nv.shared._ZN10layer_norm31ln_parallel_residual_fwd_kernelINS_13Kernel_traitsI13__nv_bfloat16S2_fS2_fjLj6144ELj1ELj1ELj8ELj16ENS_18Kernel_traits_baseILj6144ES2_S2_fS2_fjLj256EEEEELb1ELb0ELb1EEEvNS_9FwdParamsE --------------------------
	.section	.nv.shared._ZN10layer_norm31ln_parallel_residual_fwd_kernelINS_13Kernel_traitsI13__nv_bfloat16S2_fS2_fjLj6144ELj1ELj1ELj8ELj16ENS_18Kernel_traits_baseILj6144ES2_S2_fS2_fjLj256EEEEELb1ELb0ELb1EEEvNS_9FwdParamsE,"aw",@nobits
	.sectionflags	@""
	.align	16
	.zero		1024


//--------------------- .nv.shared._ZN10layer_norm31ln_parallel_residual_fwd_kernelINS_13Kernel_traitsI13__nv_bfloat16S2_fS2_fjLj6144ELj1ELj1ELj8ELj16ENS_18Kernel_traits_baseILj6144ES2_S2_fS2_fjLj256EEEEELb1ELb1ELb0EEEvNS_9FwdParamsE --------------------------
	.section	.nv.shared._ZN10layer_norm31ln_parallel_residual_fwd_kernelINS_13Kernel_traitsI13__nv_bfloat16S2_fS2_fjLj6144ELj1ELj1ELj8ELj16ENS_18Kernel_traits_baseILj6144ES2_S2_fS2_fjLj256EEEEELb1ELb1ELb0EEEvNS_9FwdParamsE,"aw",@nobits
	.sectionflags	@""
	.align	16
	.zero		1024


//--------------------- .nv.shared._ZN10layer_norm31ln_parallel_residual_fwd_kernelINS_13Kernel_traitsI13__nv_bfloat16S2_fS2_fjLj6144ELj1ELj1ELj8ELj16ENS_18Kernel_traits_baseILj6144ES2_S2_fS2_fjLj256EEEEELb1ELb1ELb1EEEvNS_9FwdParamsE --------------------------
	.section	.nv.shared._ZN10layer_norm31ln_parallel_residual_fwd_kernelINS_13Kernel_traitsI13__nv_bfloat16S2_fS2_fjLj6144ELj1ELj1ELj8ELj16ENS_18Kernel_traits_baseILj6144ES2_S2_fS2_fjLj256EEEEELb1ELb1ELb1EEEvNS_9FwdParamsE,"aw",@nobits
	.sectionflags	@""
	.align	16
	.zero		1024


//--------------------- .nv.shared._ZN10layer_norm31ln_parallel_residual_fwd_kernelINS_13Kernel_traitsIf13__nv_bfloat16fS2_fjLj6144ELj1ELj1ELj8ELj16ENS_18Kernel_traits_baseILj6144EfS2_fS2_fjLj256EEEEELb0ELb0ELb0EEEvNS_9FwdParamsE --------------------------
	.section	.nv.shared._ZN10layer_norm31ln_parallel_residual_fwd_kernelINS_13Kernel_traitsIf13__nv_bfloat16fS2_fjLj6144ELj1ELj1ELj8ELj16ENS_18Kernel_traits_baseILj6144EfS2_fS2_fjLj256EEEEELb0ELb0ELb0EEEvNS_9FwdParamsE,"aw",@nobits
	.sectionflags	@""
	.align	16
	.zero		1024


//--------------------- .nv.shared._ZN10layer_norm31ln_parallel_residual_fwd_kernelINS_13Kernel_traitsIf13__nv_bfloat16fS2_fjLj6144ELj1ELj1ELj8ELj16ENS_18Kernel_traits_baseILj6144EfS2_fS2_fjLj256EEEEELb0ELb0ELb1EEEvNS_9FwdParamsE --------------------------
	.section	.nv.shared._ZN10layer_norm31ln_parallel_residual_fwd_kernelINS_13Kernel_traitsIf13__nv_bfloat16fS2_fjLj6144ELj1ELj1ELj8ELj16ENS_18Kernel_traits_baseILj6144EfS2_fS2_fjLj256EEEEELb0ELb0ELb1EEEvNS_9FwdParamsE,"aw",@nobits
	.sectionflags	@""
	.align	16
	.zero		1024


//--------------------- .nv.shared._ZN10layer_norm31ln_parallel_residual_fwd_kernelINS_13Kernel_traitsIf13__nv_bfloat16fS2_fjLj6144ELj1ELj1ELj8ELj16ENS_18Kernel_traits_baseILj6144EfS2_fS2_fjLj256EEEEELb0ELb1ELb0EEEvNS_9FwdParamsE --------------------------
	.section	.nv.shared._ZN10layer_norm31ln_parallel_residual_fwd_kernelINS_13Kernel_traitsIf13__nv_bfloat16fS2_fjLj6144ELj1ELj1ELj8ELj16ENS_18Kernel_traits_baseILj6144EfS2_fS2_fjLj256EEEEELb0ELb1ELb0EEEvNS_9FwdParamsE,"aw",@nobits
	.sectionflags	@""
	.align	16
	.zero		1024


//--------------------- .nv.shared._ZN10layer_norm31ln_parallel_residual_fwd_kernelINS_13Kernel_traitsIf13__nv_bfloat16fS2_fjLj6144ELj1ELj1ELj8ELj16ENS_18Kernel_traits_baseILj6144EfS2_fS2_fjLj256EEEEELb0ELb1ELb1EEEvNS_9FwdParamsE --------------------------
	.section	.nv.shared._ZN10layer_norm31ln_parallel_residual_fwd_kernelINS_13Kernel_traitsIf13__nv_bfloat16fS2_fjLj6144ELj1ELj1ELj8ELj16ENS_18Kernel_traits_baseILj6144EfS2_fS2_fjLj256EEEEELb0ELb1ELb1EEEvNS_9FwdParamsE,"aw",@nobits
	.sectionflags	@""
	.align	16
	.zero		1024


//--------------------- .nv.shared._ZN10layer_norm31ln_parallel_residual_fwd_kernelINS_13Kernel_traitsIf13__nv_bfloat16fS2_fjLj6144ELj1ELj1ELj8ELj16ENS_18Kernel_traits_baseILj6144EfS2_fS2_fjLj256EEEEELb1ELb0ELb0EEEvNS_9FwdParamsE --------------------------
	.section	.nv.shared._ZN10layer_norm31ln_parallel_residual_fwd_kernelINS_13Kernel_traitsIf13__nv_bfloat16fS2_fjLj6144ELj1ELj1ELj8ELj16ENS_18Kernel_traits_baseILj6144EfS2_fS2_fjLj256EEEEELb1ELb0ELb0EEEvNS_9FwdParamsE,"aw",@nobits
	.sectionflags	@""
	.align	16
	.zero		1024


//--------------------- .nv.shared._ZN10layer_norm31ln_parallel_residual_fwd_kernelINS_13Kernel_traitsIf13__nv_bfloat16fS2_fjLj6144ELj1ELj1ELj8ELj16ENS_18Kernel_traits_baseILj6144EfS2_fS2_fjLj256EEEEELb1ELb0ELb1EEEvNS_9FwdParamsE --------------------------
	.section	.nv.shared._ZN10layer_norm31ln_parallel_residual_fwd_kernelINS_13Kernel_traitsIf13__nv_bfloat16fS2_fjLj6144ELj1ELj1ELj8ELj16ENS_18Kernel_traits_baseILj6144EfS2_fS2_fjLj256EEEEELb1ELb0ELb1EEEvNS_9FwdParamsE,"aw",@nobits
	.sectionflags	@""
	.align	16
	.zero		1024


//--------------------- .nv.shared._ZN10layer_norm31ln_parallel_residual_fwd_kernelINS_13Kernel_traitsIf13__nv_bfloat16fS2_fjLj6144ELj1ELj1ELj8ELj16ENS_18Kernel_traits_baseILj6144EfS2_fS2_fjLj256EEEEELb1ELb1ELb0EEEvNS_9FwdParamsE --------------------------
	.section	.nv.shared._ZN10layer_norm31ln_parallel_residual_fwd_kernelINS_13Kernel_traitsIf13__nv_bfloat16fS2_fjLj6144ELj1ELj1ELj8ELj16ENS_18Kernel_traits_baseILj6144EfS2_fS2_fjLj256EEEEELb1ELb1ELb0EEEvNS_9FwdParamsE,"aw",@nobits
	.sectionflags	@""
	.align	16
	.zero		1024


//--------------------- .nv.shared._ZN10layer_norm31ln_parallel_residual_fwd_kernelINS_13Kernel_traitsIf13__nv_bfloat16fS2_fjLj6144ELj1ELj1ELj8ELj16ENS_18Kernel_traits_baseILj6144EfS2_fS2_fjLj256EEEEELb1ELb1ELb1EEEvNS_9FwdParamsE --------------------------
	.section	.nv.shared._ZN10layer_norm31ln_parallel_residual_fwd_kernelINS_13Kernel_traitsIf13__nv_bfloat16fS2_fjLj6144ELj1ELj1ELj8ELj16ENS_18Kernel_traits_baseILj6144EfS2_fS2_fjLj256EEEEELb1ELb1ELb1EEEvNS_9FwdParamsE,"aw",@nobits
	.sectionflags	@""
	.align	16
	.zero		1024


//--------------------- .nv.shared._ZN10layer_norm31ln_parallel_residual_fwd_kernelINS_13Kernel_traitsIf6__halfS2_S2_fjLj6144ELj1ELj1ELj8ELj16ENS_18Kernel_traits_baseILj6144EfS2_S2_S2_fjLj256EEEEELb0ELb0ELb0EEEvNS_9FwdParamsE --------------------------
	.section	.nv.shared._ZN10layer_norm31ln_parallel_residual_fwd_kernelINS_13Kernel_traitsIf6__halfS2_S2_fjLj6144ELj1ELj1ELj8ELj16ENS_18Kernel_traits_baseILj6144EfS2_S2_S2_fjLj256EEEEELb0ELb0ELb0EEEvNS_9FwdParamsE,"aw",@nobits
	.sectionflags	@""
	.align	16
	.zero		1024


//--------------------- .nv.shared._ZN10layer_norm31ln_parallel_residual_fwd_kernelINS_13Kernel_traitsIf6__halfS2_S2_fjLj6144ELj1ELj1ELj8ELj16ENS_18Kernel_traits_baseILj6144EfS2_S2_S2_fjLj256EEEEELb0ELb0ELb1EEEvNS_9FwdParamsE --------------------------
	.section	.nv.shared._ZN10layer_norm31ln_parallel_residual_fwd_kernelINS_13Kernel_traitsIf6__halfS2_S2_fjLj6144ELj1ELj1ELj8ELj16ENS_18Kernel_traits_baseILj6144EfS2_S2_S2_fjLj256EEEEELb0ELb0ELb1EEEvNS_9FwdParamsE,"aw",@nobits
	.sectionflags	@""
	.align	16
	.zero		1024


//--------------------- .nv.shared._ZN10layer_norm31ln_parallel_residual_fwd_kernelINS_13Kernel_traitsIf6__halfS2_S2_fjLj6144ELj1ELj1ELj8ELj16ENS_18Kernel_traits_baseILj6144EfS2_S2_S2_fjLj256EEEEELb0ELb1ELb0EEEvNS_9FwdParamsE --------------------------
	.section	.nv.shared._ZN10layer_norm31ln_parallel_residual_fwd_kernelINS_13Kernel_traitsIf6__halfS2_S2_fjLj6144ELj1ELj1ELj8ELj16ENS_18Kernel_traits_baseILj6144EfS2_S2_S2_fjLj256EEEEELb0ELb1ELb0EEEvNS_9FwdParamsE,"aw",@nobits
	.sectionflags	@""
	.align	16
	.zero		1024


//--------------------- .nv.shared._ZN10layer_norm31ln_parallel_residual_fwd_kernelINS_13Kernel_traitsIf6__halfS2_S2_fjLj6144ELj1ELj1ELj8ELj16ENS_18Kernel_traits_baseILj6144EfS2_S2_S2_fjLj256EEEEELb0ELb1ELb1EEEvNS_9FwdParamsE --------------------------
	.section	.nv.shared._ZN10layer_norm31ln_parallel_residual_fwd_kernelINS_13Kernel_traitsIf6__halfS2_S2_fjLj6144ELj1ELj1ELj8ELj16ENS_18Kernel_traits_baseILj6144EfS2_S2_S2_fjLj256EEEEELb0ELb1ELb1EEEvNS_9FwdParamsE,"aw",@nobits
	.sectionflags	@""
	.align	16
	.zero		1024


//--------------------- .nv.shared._ZN10layer_norm31ln_parallel_residual_fwd_kernelINS_13Kernel_traitsIf6__halfS2_S2_fjLj6144ELj1ELj1ELj8ELj16ENS_18Kernel_traits_baseILj6144EfS2_S2_S2_fjLj256EEEEELb1ELb0ELb0EEEvNS_9FwdParamsE --------------------------
	.section	.nv.shared._ZN10layer_norm31ln_parallel_residual_fwd_kernelINS_13Kernel_traitsIf6__halfS2_S2_fjLj6144ELj1ELj1ELj8ELj16ENS_18Kernel_traits_baseILj6144EfS2_S2_S2_fjLj256EEEEELb1ELb0ELb0EEEvNS_9FwdParamsE,"aw",@nobits
	.sectionflags	@""
	.align	16
	.zero		1024


//--------------------- .nv.shared._ZN10layer_norm31ln_parallel_residual_fwd_kernelINS_13Kernel_traitsIf6__halfS2_S2_fjLj6144ELj1ELj1ELj8ELj16ENS_18Kernel_traits_baseILj6144EfS2_S2_S2_fjLj256EEEEELb1ELb0ELb1EEEvNS_9FwdParamsE --------------------------
	.section	.nv.shared._ZN10layer_norm31ln_parallel_residual_fwd_kernelINS_13Kernel_traitsIf6__halfS2_S2_fjLj6144ELj1ELj1ELj8ELj16ENS_18Kernel_traits_baseILj6144EfS2_S2_S2_fjLj256EEEEELb1ELb0ELb1EEEvNS_9FwdParamsE,"aw",@nobits
	.sectionflags	@""
	.align	16
	.zero		1024


//--------------------- .nv.shared._ZN10layer_norm31ln_parallel_residual_fwd_kernelINS_13Kernel_traitsIf6__halfS2_S2_fjLj6144ELj1ELj1ELj8ELj16ENS_18Kernel_traits_baseILj6144EfS2_S2_S2_fjLj256EEEEELb1ELb1ELb0EEEvNS_9FwdParamsE --------------------------
	.section	.nv.shared._ZN10layer_norm31ln_parallel_residual_fwd_kernelINS_13Kernel_traitsIf6__halfS2_S2_fjLj6144ELj1ELj1ELj8ELj16ENS_18Kernel_traits_baseILj6144EfS2_S2_S2_fjLj256EEEEELb1ELb1ELb0EEEvNS_9FwdParamsE,"aw",@nobits
	.sectionflags	@""
	.align	16
	.zero		1024


//--------------------- .nv.shared._ZN10layer_norm31ln_parallel_residual_fwd_kernelINS_13Kernel_traitsIf6__halfS2_S2_fjLj6144ELj1ELj1ELj8ELj16ENS_18Kernel_traits_baseILj6144EfS2_S2_S2_fjLj256EEEEELb1ELb1ELb1EEEvNS_9FwdParamsE --------------------------
	.section	.nv.shared._ZN10layer_norm31ln_parallel_residual_fwd_kernelINS_13Kernel_traitsIf6__halfS2_S2_fjLj6144ELj1ELj1ELj8ELj16ENS_18Kernel_traits_baseILj6144EfS2_S2_S2_fjLj256EEEEELb1ELb1ELb1EEEvNS_9FwdParamsE,"aw",@nobits
	.sectionflags	@""
	.align	16
	.zero		1024


//--------------------- .nv.shared._ZN10layer_norm31ln_parallel_residual_fwd_kernelINS_13Kernel_traitsI6__halfS2_fS2_fjLj6144ELj1ELj1ELj8ELj16ENS_18Kernel_traits_baseILj6144ES2_S2_fS2_fjLj256EEEEELb0ELb0ELb0EEEvNS_9FwdParamsE --------------------------
	.section	.nv.shared._ZN10layer_norm31ln_parallel_residual_fwd_kernelINS_13Kernel_traitsI6__halfS2_fS2_fjLj6144ELj1ELj1ELj8ELj16ENS_18Kernel_traits_baseILj6144ES2_S2_fS2_fjLj256EEEEELb0ELb0ELb0EEEvNS_9FwdParamsE,"aw",@nobits
	.sectionflags	@""
	.align	16
	.zero		1024


//--------------------- .nv.shared._ZN10layer_norm31ln_parallel_residual_fwd_kernelINS_13Kernel_traitsI6__halfS2_fS2_fjLj6144ELj1ELj1ELj8ELj16ENS_18Kernel_traits_baseILj6144ES2_S2_fS2_fjLj256EEEEELb0ELb0ELb1EEEvNS_9FwdParamsE --------------------------
	.section	.nv.shared._ZN10layer_norm31ln_parallel_residual_fwd_kernelINS_13Kernel_traitsI6__halfS2_fS2_fjLj6144ELj1ELj1ELj8ELj16ENS_18Kernel_traits_baseILj6144ES2_S2_fS2_fjLj256EEEEELb0ELb0ELb1EEEvNS_9FwdParamsE,"aw",@nobits
	.sectionflags	@""
	.align	16
	.zero		1024


//--------------------- .nv.shared._ZN10layer_norm31ln_parallel_residual_fwd_kernelINS_13Kernel_traitsI6__halfS2_fS2_fjLj6144ELj1ELj1ELj8ELj16ENS_18Kernel_traits_baseILj6144ES2_S2_fS2_fjLj256EEEEELb0ELb1ELb0EEEvNS_9FwdParamsE --------------------------
	.section	.nv.shared._ZN10layer_norm31ln_parallel_residual_fwd_kernelINS_13Kernel_traitsI6__halfS2_fS2_fjLj6144ELj1ELj1ELj8ELj16ENS_18Kernel_traits_baseILj6144ES2_S2_fS2_fjLj256EEEEELb0ELb1ELb0EEEvNS_9FwdParamsE,"aw",@nobits
	.sectionflags	@""
	.align	16
	.zero		1024


//--------------------- .nv.shared._ZN10layer_norm31ln_parallel_residual_fwd_kernelINS_13Kernel_traitsI6__halfS2_fS2_fjLj6144ELj1ELj1ELj8ELj16ENS_18Kernel_traits_baseILj6144ES2_S2_fS2_fjLj256EEEEELb0ELb1ELb1EEEvNS_9FwdParamsE --------------------------
	.section	.nv.shared._ZN10layer_norm31ln_parallel_residual_fwd_kernelINS_13Kernel_traitsI6__halfS2_fS2_fjLj6144ELj1ELj1ELj8ELj16ENS_18Kernel_traits_baseILj6144ES2_S2_fS2_fjLj256EEEEELb0ELb1ELb1EEEvNS_9FwdParamsE,"aw",@nobits
	.sectionflags	@""
	.align	16
	.zero		1024


//--------------------- .nv.shared._ZN10layer_norm31ln_parallel_residual_fwd_kernelINS_13Kernel_traitsI6__halfS2_fS2_fjLj6144ELj1ELj1ELj8ELj16ENS_18Kernel_traits_baseILj6144ES2_S2_fS2_fjLj256EEEEELb1ELb0ELb0EEEvNS_9FwdParamsE --------------------------
	.section	.nv.shared._ZN10layer_norm31ln_parallel_residual_fwd_kernelINS_13Kernel_traitsI6__halfS2_fS2_fjLj6144ELj1ELj1ELj8ELj16ENS_18Kernel_traits_baseILj6144ES2_S2_fS2_fjLj256EEEEELb1ELb0ELb0EEEvNS_9FwdParamsE,"aw",@nobits
	.sectionflags	@""
	.align	16
	.zero		1024


//--------------------- .nv.shared._ZN10layer_norm31ln_parallel_residual_fwd_kernelINS_13Kernel_traitsI6__halfS2_fS2_fjLj6144ELj1ELj1ELj8ELj16ENS_18Kernel_traits_baseILj6144ES2_S2_fS2_fjLj256EEEEELb1ELb0ELb1EEEvNS_9FwdParamsE --------------------------
	.section	.nv.shared._ZN10layer_norm31ln_parallel_residual_fwd_kernelINS_13Kernel_traitsI6__halfS2_fS2_fjLj6144ELj1ELj1ELj8ELj16ENS_18Kernel_traits_baseILj6144ES2_S2_fS2_fjLj256EEEEELb1ELb0ELb1EEEvNS_9FwdParamsE,"aw",@nobits
	.sectionflags	@""
	.align	16
	.zero		1024


//--------------------- .nv.shared._ZN10layer_norm31ln_parallel_residual_fwd_kernelINS_13Kernel_traitsI6__halfS2_fS2_fjLj6144ELj1ELj1ELj8ELj16ENS_18Kernel_traits_baseILj6144ES2_S2_fS2_fjLj256EEEEELb1ELb1ELb0EEEvNS_9FwdParamsE --------------------------
	.section	.nv.shared._ZN10layer_norm31ln_parallel_residual_fwd_kernelINS_13Kernel_traitsI6__halfS2_fS2_fjLj6144ELj1ELj1ELj8ELj16ENS_18Kernel_traits_baseILj6144ES2_S2_fS2_fjLj256EEEEELb1ELb1ELb0EEEvNS_9FwdParamsE,"aw",@nobits
	.sectionflags	@""
	.align	16
	.zero		1024


//--------------------- .nv.shared._ZN10layer_norm31ln_parallel_residual_fwd_kernelINS_13Kernel_traitsI6__halfS2_fS2_fjLj6144ELj1ELj1ELj8ELj16ENS_18Kernel_traits_baseILj6144ES2_S2_fS2_fjLj256EEEEELb1ELb1ELb1EEEvNS_9FwdParamsE --------------------------
	.section	.nv.shared._ZN10layer_norm31ln_parallel_residual_fwd_kernelINS_13Kernel_traitsI6__halfS2_fS2_fjLj6144ELj1ELj1ELj8ELj16ENS_18Kernel_traits_baseILj6144ES2_S2_fS2_fjLj256EEEEELb1ELb1ELb1EEEvNS_9FwdParamsE,"aw",@nobits
	.sectionflags	@""
	.align	16
	.zero		1024


//--------------------- .nv.shared._ZN10layer_norm31ln_parallel_residual_fwd_kernelINS_13Kernel_traitsIf6__halffS2_fjLj6144ELj1ELj1ELj8ELj16ENS_18Kernel_traits_baseILj6144EfS2_fS2_fjLj256EEEEELb0ELb0ELb0EEEvNS_9FwdParamsE --------------------------
	.section	.nv.shared._ZN10layer_norm31ln_parallel_residual_fwd_kernelINS_13Kernel_traitsIf6__halffS2_fjLj6144ELj1ELj1ELj8ELj16ENS_18Kernel_traits_baseILj6144EfS2_fS2_fjLj256EEEEELb0ELb0ELb0EEEvNS_9FwdParamsE,"aw",@nobits
	.sectionflags	@""
	.align	16
	.zero		1024


//--------------------- .nv.shared._ZN10layer_norm31ln_parallel_residual_fwd_kernelINS_13Kernel_traitsIf6__halffS2_fjLj6144ELj1ELj1ELj8ELj16ENS_18Kernel_traits_baseILj6144EfS2_fS2_fjLj256EEEEELb0ELb0ELb1EEEvNS_9FwdParamsE --------------------------
	.section	.nv.shared._ZN10layer_norm31ln_parallel_residual_fwd_kernelINS_13Kernel_traitsIf6__halffS2_fjLj6144ELj1ELj1ELj8ELj16ENS_18Kernel_traits_baseILj6144EfS2_fS2_fjLj256EEEEELb0ELb0ELb1EEEvNS_9FwdParamsE,"aw",@nobits
	.sectionflags	@""
	.align	16
	.zero		1024


//--------------------- .nv.shared._ZN10layer_norm31ln_parallel_residual_fwd_kernelINS_13Kernel_traitsIf6__halffS2_fjLj6144ELj1ELj1ELj8ELj16ENS_18Kernel_traits_baseILj6144EfS2_fS2_fjLj256EEEEELb0ELb1ELb0EEEvNS_9FwdParamsE --------------------------
	.section	.nv.shared._ZN10layer_norm31ln_parallel_residual_fwd_kernelINS_13Kernel_traitsIf6__halffS2_fjLj6144ELj1ELj1ELj8ELj16ENS_18Kernel_traits_baseILj6144EfS2_fS2_fjLj256EEEEELb0ELb1ELb0EEEvNS_9FwdParamsE,"aw",@nobits
	.sectionflags	@""
	.align	16
	.zero		1024


//--------------------- .nv.shared._ZN10layer_norm31ln_parallel_residual_fwd_kernelINS_13Kernel_traitsIf6__halffS2_fjLj6144ELj1ELj1ELj8ELj16ENS_18Kernel_traits_baseILj6144EfS2_fS2_fjLj256EEEEELb0ELb1ELb1EEEvNS_9FwdParamsE --------------------------
	.section	.nv.shared._ZN10layer_norm31ln_parallel_residual_fwd_kernelINS_13Kernel_traitsIf6__halffS2_fjLj6144ELj1ELj1ELj8ELj16ENS_18Kernel_traits_baseILj6144EfS2_fS2_fjLj256EEEEELb0ELb1ELb1EEEvNS_9FwdParamsE,"aw",@nobits
	.sectionflags	@""
	.align	16
	.zero		1024


//--------------------- .nv.shared._ZN10layer_norm31ln_parallel_residual_fwd_kernelINS_13Kernel_traitsIf6__halffS2_fjLj6144ELj1ELj1ELj8ELj16ENS_18Kernel_traits_baseILj6144EfS2_fS2_fjLj256EEEEELb1ELb0ELb0EEEvNS_9FwdParamsE --------------------------
	.section	.nv.shared._ZN10layer_norm31ln_parallel_residual_fwd_kernelINS_13Kernel_traitsIf6__halffS2_fjLj6144ELj1ELj1ELj8ELj16ENS_18Kernel_traits_baseILj6144EfS2_fS2_fjLj256EEEEELb1ELb0ELb0EEEvNS_9FwdParamsE,"aw",@nobits
	.sectionflags	@""
	.align	16
	.zero		1024


//--------------------- .nv.shared._ZN10layer_norm31ln_parallel_residual_fwd_kernelINS_13Kernel_traitsIf6__halffS2_fjLj6144ELj1ELj1ELj8ELj16ENS_18Kernel_traits_baseILj6144EfS2_fS2_fjLj256EEEEELb1ELb0ELb1EEEvNS_9FwdParamsE --------------------------
	.section	.nv.shared._ZN10layer_norm31ln_parallel_residual_fwd_kernelINS_13Kernel_traitsIf6__halffS2_fjLj6144ELj1ELj1ELj8ELj16ENS_18Kernel_traits_baseILj6144EfS2_fS2_fjLj256EEEEELb1ELb0ELb1EEEvNS_9FwdParamsE,"aw",@nobits
	.sectionflags	@""
	.align	16
	.zero		1024


//--------------------- .nv.shared._ZN10layer_norm31ln_parallel_residual_fwd_kernelINS_13Kernel_traitsIf6__halffS2_fjLj6144ELj1ELj1ELj8ELj16ENS_18Kernel_traits_baseILj6144EfS2_fS2_fjLj256EEEEELb1ELb1ELb0EEEvNS_9FwdParamsE --------------------------
	.section	.nv.shared._ZN10layer_norm31ln_parallel_residual_fwd_kernelINS_13Kernel_traitsIf6__halffS2_fjLj6144ELj1ELj1ELj8ELj16ENS_18Kernel_traits_baseILj6144EfS2_fS2_fjLj256EEEEELb1ELb1ELb0EEEvNS_9FwdParamsE,"aw",@nobits
	.sectionflags	@""
	.align	16
	.zero		1024


//--------------------- .nv.shared._ZN10layer_norm31ln_parallel_residual_fwd_kernelINS_13Kernel_traitsIf6__halffS2_fjLj6144ELj1ELj1ELj8ELj16ENS_18Kernel_traits_baseILj6144EfS2_fS2_fjLj256EEEEELb1ELb1ELb1EEEvNS_9FwdParamsE --------------------------
	.section	.nv.shared._ZN10layer_norm31ln_parallel_residual_fwd_kernelINS_13Kernel_traitsIf6__halffS2_fjLj6144ELj1ELj1ELj8ELj16ENS_18Kernel_traits_baseILj6144EfS2_fS2_fjLj256EEEEELb1ELb1ELb1EEEvNS_9FwdParamsE,"aw",@nobits
	.sectionflags	@""
	.align	16
	.zero		1024


//--------------------- .nv.shared._ZN10layer_norm31ln_parallel_residual_fwd_kernelINS_13Kernel_traitsI6__halfffffjLj6144ELj1ELj1ELj8ELj16ENS_18Kernel_traits_baseILj6144ES2_ffffjLj256EEEEELb0ELb0ELb0EEEvNS_9FwdParamsE --------------------------
	.section	.nv.shared._ZN10layer_norm31ln_parallel_residual_fwd_kernelINS_13Kernel_traitsI6__halfffffjLj6144ELj1ELj1ELj8ELj16ENS_18Kernel_traits_baseILj6144ES2_ffffjLj256EEEEELb0ELb0ELb0EEEvNS_9FwdParamsE,"aw",@nobits
	.sectionflags	@""
	.align	16
	.zero		1024


//--------------------- .nv.shared._ZN10layer_norm31ln_parallel_residual_fwd_kernelINS_13Kernel_traitsI6__halfffffjLj6144ELj1ELj1ELj8ELj16ENS_18Kernel_traits_baseILj6144ES2_ffffjLj256EEEEELb0ELb0ELb1EEEvNS_9FwdParamsE --------------------------
	.section	.nv.shared._ZN10layer_norm31ln_parallel_residual_fwd_kernelINS_13Kernel_traitsI6__halfffffjLj6144ELj1ELj1ELj8ELj16ENS_18Kernel_traits_baseILj6144ES2_ffffjLj256EEEEELb0ELb0ELb1EEEvNS_9FwdParamsE,"aw",@nobits
	.sectionflags	@""
	.align	16
	.zero		1024


//--------------------- .nv.shared._ZN10layer_norm31ln_parallel_residual_fwd_kernelINS_13Kernel_traitsI6__halfffffjLj6144ELj1ELj1ELj8ELj16ENS_18Kernel_traits_baseILj6144ES2_ffffjLj256EEEEELb0ELb1ELb0EEEvNS_9FwdParamsE --------------------------
	.section	.nv.shared._ZN10layer_norm31ln_parallel_residual_fwd_kernelINS_13Kernel_traitsI6__halfffffjLj6144ELj1ELj1ELj8ELj16ENS_18Kernel_traits_baseILj6144ES2_ffffjLj256EEEEELb0ELb1ELb0EEEvNS_9FwdParamsE,"aw",@nobits
	.sectionflags	@""
	.align	16
	.zero		1024


//--------------------- .nv.shared._ZN10layer_norm31ln_parallel_residual_fwd_kernelINS_13Kernel_traitsI6__halfffffjLj6144ELj1ELj1ELj8ELj16ENS_18Kernel_traits_baseILj6144ES2_ffffjLj256EEEEELb0ELb1ELb1EEEvNS_9FwdParamsE --------------------------
	.section	.nv.shared._ZN10layer_norm31ln_parallel_residual_fwd_kernelINS_13Kernel_traitsI6__halfffffjLj6144ELj1ELj1ELj8ELj16ENS_18Kernel_traits_baseILj6144ES2_ffffjLj256EEEEELb0ELb1ELb1EEEvNS_9FwdParamsE,"aw",@nobits
	.sectionflags	@""
	.align	16
	.zero		1024


//--------------------- .nv.shared._ZN10layer_norm31ln_parallel_residual_fwd_kernelINS_13Kernel_traitsI6__halfffffjLj6144ELj1ELj1ELj8ELj16ENS_18Kernel_traits_baseILj6144ES2_ffffjLj256EEEEELb1ELb0ELb0EEEvNS_9FwdParamsE --------------------------
	.section	.nv.shared._ZN10layer_norm31ln_parallel_residual_fwd_kernelINS_13Kernel_traitsI6__halfffffjLj6144ELj1ELj1ELj8ELj16ENS_18Kernel_traits_baseILj6144ES2_ffffjLj256EEEEELb1ELb0ELb0EEEvNS_9FwdParamsE,"aw",@nobits
	.sectionflags	@""
	.align	16
	.zero		1024


//--------------------- .nv.shared._ZN10layer_norm31ln_parallel_residual_fwd_kernelINS_13Kernel_traitsI6__halfffffjLj6144ELj1ELj1ELj8ELj16ENS_18Kernel_traits_baseILj6144ES2_ffffjLj256EEEEELb1ELb0ELb1EEEvNS_9FwdParamsE --------------------------
	.section	.nv.shared._ZN10layer_norm31ln_parallel_residual_fwd_kernelINS_13Kernel_traitsI6__halfffffjLj6144ELj1ELj1ELj8ELj16ENS_18Kernel_traits_baseILj6144ES2_ffffjLj256EEEEELb1ELb0ELb1EEEvNS_9FwdParamsE,"aw",@nobits
	.sectionflags	@""
	.align	16
	.zero		1024


//--------------------- .nv.shared._ZN10layer_norm31ln_parallel_residual_fwd_kernelINS_13Kernel_traitsI6__halfffffjLj6144ELj1ELj1ELj8ELj16ENS_18Kernel_traits_baseILj6144ES2_ffffjLj256EEEEELb1ELb1ELb0EEEvNS_9FwdParamsE --------------------------
	.section	.nv.shared._ZN10layer_norm31ln_parallel_residual_fwd_kernelINS_13Kernel_traitsI6__halfffffjLj6144ELj1ELj1ELj8ELj16ENS_18Kernel_traits_baseILj6144ES2_ffffjLj256EEEEELb1ELb1ELb0EEEvNS_9FwdParamsE,"aw",@nobits
	.sectionflags	@""
	.align	16
	.zero		1024


//--------------------- .nv.shared._ZN10layer_norm31ln_parallel_residual_fwd_kernelINS_13Kernel_traitsI6__halfffffjLj6144ELj1ELj1ELj8ELj16ENS_18Kernel_traits_baseILj6144ES2_ffffjLj256EEEEELb1ELb1ELb1EEEvNS_9FwdParamsE --------------------------
	.section	.nv.shared._ZN10layer_norm31ln_parallel_residual_fwd_kernelINS_13Kernel_traitsI6__halfffffjLj6144ELj1ELj1ELj8ELj16ENS_18Kernel_traits_baseILj6144ES2_ffffjLj256EEEEELb1ELb1ELb1EEEvNS_9FwdParamsE,"aw",@nobits
	.sectionflags	@""
	.align	16
	.zero		1024


//--------------------- .nv.shared._ZN10layer_norm31ln_parallel_residual_fwd_kernelINS_13Kernel_traitsIfffffjLj6144ELj1ELj1ELj8ELj16ENS_18Kernel_traits_baseILj6144EfffffjLj256EEEEELb0ELb0ELb0EEEvNS_9FwdParamsE --------------------------
	.section	.nv.shared._ZN10layer_norm31ln_parallel_residual_fwd_kernelINS_13Kernel_traitsIfffffjLj6144ELj1ELj1ELj8ELj16ENS_18Kernel_traits_baseILj6144EfffffjLj256EEEEELb0ELb0ELb0EEEvNS_9FwdParamsE,"aw",@nobits
	.sectionflags	@""
	.align	16
	.zero		1024


//--------------------- .nv.shared._ZN10layer_norm31ln_parallel_residual_fwd_kernelINS_13Kernel_traitsIfffffjLj6144ELj1ELj1ELj8ELj16ENS_18Kernel_traits_baseILj6144EfffffjLj256EEEEELb0ELb0ELb1EEEvNS_9FwdParamsE --------------------------
	.section	.nv.shared._ZN10layer_norm31ln_parallel_residual_fwd_kernelINS_13Kernel_traitsIfffffjLj6144ELj1ELj1ELj8ELj16ENS_18Kernel_traits_baseILj6144EfffffjLj256EEEEELb0ELb0ELb1EEEvNS_9FwdParamsE,"aw",@nobits
	.sectionflags	@""
	.align	16
	.zero		1024


//--------------------- .nv.shared._ZN10layer_norm31ln_parallel_residual_fwd_kernelINS_13Kernel_traitsIfffffjLj6144ELj1ELj1ELj8ELj16ENS_18Kernel_traits_baseILj6144EfffffjLj256EEEEELb0ELb1ELb0EEEvNS_9FwdParamsE --------------------------
	.section	.nv.shared._ZN10layer_norm31ln_parallel_residual_fwd_kernelINS_13Kernel_traitsIfffffjLj6144ELj1ELj1ELj8ELj16ENS_18Kernel_traits_baseILj6144EfffffjLj256EEEEELb0ELb1ELb0EEEvNS_9FwdParamsE,"aw",@nobits
	.sectionflags	@""
	.align	16
	.zero		1024


//--------------------- .nv.shared._ZN10layer_norm31ln_parallel_residual_fwd_kernelINS_13Kernel_traitsIfffffjLj6144ELj1ELj1ELj8ELj16ENS_18Kernel_traits_baseILj6144EfffffjLj256EEEEELb0ELb1ELb1EEEvNS_9FwdParamsE --------------------------
	.section	.nv.shared._ZN10layer_norm31ln_parallel_residual_fwd_kernelINS_13Kernel_traitsIfffffjLj6144ELj1ELj1ELj8ELj16ENS_18Kernel_traits_baseILj6144EfffffjLj256EEEEELb0ELb1ELb1EEEvNS_9FwdParamsE,"aw",@nobits
	.sectionflags	@""
	.align	16
	.zero		1024


//--------------------- .nv.shared._ZN10layer_norm31ln_parallel_residual_fwd_kernelINS_13Kernel_traitsIfffffjLj6144ELj1ELj1ELj8ELj16ENS_18Kernel_traits_baseILj6144EfffffjLj256EEEEELb1ELb0ELb0EEEvNS_9FwdParamsE --------------------------
	.section	.nv.shared._ZN10layer_norm31ln_parallel_residual_fwd_kernelINS_13Kernel_traitsIfffffjLj6144ELj1ELj1ELj8ELj16ENS_18Kernel_traits_baseILj6144EfffffjLj256EEEEELb1ELb0ELb0EEEvNS_9FwdParamsE,"aw",@nobits
	.sectionflags	@""
	.align	16
	.zero		1024


//--------------------- .nv.shared._ZN10layer_norm31ln_parallel_residual_fwd_kernelINS_13Kernel_traitsIfffffjLj6144ELj1ELj1ELj8ELj16ENS_18Kernel_traits_baseILj6144EfffffjLj256EEEEELb1ELb0ELb1EEEvNS_9FwdParamsE --------------------------
	.section	.nv.shared._ZN10layer_norm31ln_parallel_residual_fwd_kernelINS_13Kernel_traitsIfffffjLj6144ELj1ELj1ELj8ELj16ENS_18Kernel_traits_baseILj6144EfffffjLj256EEEEELb1ELb0ELb1EEEvNS_9FwdParamsE,"aw",@nobits
	.sectionflags	@""
	.align	16
	.zero		1024


//--------------------- .nv.shared._ZN10layer_norm31ln_parallel_residual_fwd_kernelINS_13Kernel_traitsIfffffjLj6144ELj1ELj1ELj8ELj16ENS_18Kernel_traits_baseILj6144EfffffjLj256EEEEELb1ELb1ELb0EEEvNS_9FwdParamsE --------------------------
	.section	.nv.shared._ZN10layer_norm31ln_parallel_residual_fwd_kernelINS_13Kernel_traitsIfffffjLj6144ELj1ELj1ELj8ELj16ENS_18Kernel_traits_baseILj6144EfffffjLj256EEEEELb1ELb1ELb0EEEvNS_9FwdParamsE,"aw",@nobits
	.sectionflags	@""
	.align	16
	.zero		1024


//--------------------- .nv.shared._ZN10layer_norm31ln_parallel_residual_fwd_kernelINS_13Kernel_traitsIfffffjLj6144ELj1ELj1ELj8ELj16ENS_18Kernel_traits_baseILj6144EfffffjLj256EEEEELb1ELb1ELb1EEEvNS_9FwdParamsE --------------------------
	.section	.nv.shared._ZN10layer_norm31ln_parallel_residual_fwd_kernelINS_13Kernel_traitsIfffffjLj6144ELj1ELj1ELj8ELj16ENS_18Kernel_traits_baseILj6144EfffffjLj256EEEEELb1ELb1ELb1EEEvNS_9FwdParamsE,"aw",@nobits
	.sectionflags	@""
	.align	16
	.zero		1024


//--------------------- .nv.constant0._ZN10layer_norm31ln_parallel_residual_fwd_kernelINS_13Kernel_traitsI13__nv_bfloat16S2_S2_S2_fjLj6144ELj1ELj1ELj8ELj16ENS_18Kernel_traits_baseILj6144ES2_S2_S2_S2_fjLj256EEEEELb0ELb0ELb0EEEvNS_9FwdParamsE --------------------------
	.section	.nv.constant0._ZN10layer_norm31ln_parallel_residual_fwd_kernelINS_13Kernel_traitsI13__nv_bfloat16S2_S2_S2_fjLj6144ELj1ELj1ELj8ELj16ENS_18Kernel_traits_baseILj6144ES2_S2_S2_S2_fjLj256EEEEELb0ELb0ELb0EEEvNS_9FwdParamsE,"a",@progbits
	.sectionflags	@""
	.align	4
.nv.constant0._ZN10layer_norm31ln_parallel_residual_fwd_kernelINS_13Kernel_traitsI13__nv_bfloat16S2_S2_S2_fjLj6144ELj1ELj1ELj8ELj16ENS_18Kernel_traits_baseILj6144ES2_S2_S2_S2_fjLj256EEEEELb0ELb0ELb0EEEvNS_9FwdParamsE:
	.zero		1128


//--------------------- .nv.constant0._ZN10layer_norm31ln_parallel_residual_fwd_kernelINS_13Kernel_traitsI13__nv_bfloat16S2_S2_S2_fjLj6144ELj1ELj1ELj8ELj16ENS_18Kernel_traits_baseILj6144ES2_S2_S2_S2_fjLj256EEEEELb0ELb0ELb1EEEvNS_9FwdParamsE --------------------------
	.section	.nv.constant0._ZN10layer_norm31ln_parallel_residual_fwd_kernelINS_13Kernel_traitsI13__nv_bfloat16S2_S2_S2_fjLj6144ELj1ELj1ELj8ELj16ENS_18Kernel_traits_baseILj6144ES2_S2_S2_S2_fjLj256EEEEELb0ELb0ELb1EEEvNS_9FwdParamsE,"a",@progbits
	.sectionflags	@""
	.align	4
.nv.constant0._ZN10layer_norm31ln_parallel_residual_fwd_kernelINS_13Kernel_traitsI13__nv_bfloat16S2_S2_S2_fjLj6144ELj1ELj1ELj8ELj16ENS_18Kernel_traits_baseILj6144ES2_S2_S2_S2_fjLj256EEEEELb0ELb0ELb1EEEvNS_9FwdParamsE:
	.zero		1128


//--------------------- .nv.constant0._ZN10layer_norm31ln_parallel_residual_fwd_kernelINS_13Kernel_traitsI13__nv_bfloat16S2_S2_S2_fjLj6144ELj1ELj1ELj8ELj16ENS_18Kernel_traits_baseILj6144ES2_S2_S2_S2_fjLj256EEEEELb0ELb1ELb0EEEvNS_9FwdParamsE --------------------------
	.section	.nv.constant0._ZN10layer_norm31ln_parallel_residual_fwd_kernelINS_13Kernel_traitsI13__nv_bfloat16S2_S2_S2_fjLj6144ELj1ELj1ELj8ELj16ENS_18Kernel_traits_baseILj6144ES2_S2_S2_S2_fjLj256EEEEELb0ELb1ELb0EEEvNS_9FwdParamsE,"a",@progbits
	.sectionflags	@""
	.align	4
.nv.constant0._ZN10layer_norm31ln_parallel_residual_fwd_kernelINS_13Kernel_traitsI13__nv_bfloat16S2_S2_S2_fjLj6144ELj1ELj1ELj8ELj16ENS_18Kernel_traits_baseILj6144ES2_S2_S2_S2_fjLj256EEEEELb0ELb1ELb0EEEvNS_9FwdParamsE:
	.zero		1128


//--------------------- .nv.constant0._ZN10layer_norm31ln_parallel_residual_fwd_kernelINS_13Kernel_traitsI13__nv_bfloat16S2_S2_S2_fjLj6144ELj1ELj1ELj8ELj16ENS_18Kernel_traits_baseILj6144ES2_S2_S2_S2_fjLj256EEEEELb0ELb1ELb1EEEvNS_9FwdParamsE --------------------------
	.section	.nv.constant0._ZN10layer_norm31ln_parallel_residual_fwd_kernelINS_13Kernel_traitsI13__nv_bfloat16S2_S2_S2_fjLj6144ELj1ELj1ELj8ELj16ENS_18Kernel_traits_baseILj6144ES2_S2_S2_S2_fjLj256EEEEELb0ELb1ELb1EEEvNS_9FwdParamsE,"a",@progbits
	.sectionflags	@""
	.align	4
.nv.constant0._ZN10layer_norm31ln_parallel_residual_fwd_kernelINS_13Kernel_traitsI13__nv_bfloat16S2_S2_S2_fjLj6144ELj1ELj1ELj8ELj16ENS_18Kernel_traits_baseILj6144ES2_S2_S2_S2_fjLj256EEEEELb0ELb1ELb1EEEvNS_9FwdParamsE:
	.zero		1128


//--------------------- .nv.constant0._ZN10layer_norm31ln_parallel_residual_fwd_kernelINS_13Kernel_traitsI13__nv_bfloat16S2_S2_S2_fjLj6144ELj1ELj1ELj8ELj16ENS_18Kernel_traits_baseILj6144ES2_S2_S2_S2_fjLj256EEEEELb1ELb0ELb0EEEvNS_9FwdParamsE --------------------------
	.section	.nv.constant0._ZN10layer_norm31ln_parallel_residual_fwd_kernelINS_13Kernel_traitsI13__nv_bfloat16S2_S2_S2_fjLj6144ELj1ELj1ELj8ELj16ENS_18Kernel_traits_baseILj6144ES2_S2_S2_S2_fjLj256EEEEELb1ELb0ELb0EEEvNS_9FwdParamsE,"a",@progbits
	.sectionflags	@""
	.align	4
.nv.constant0._ZN10layer_norm31ln_parallel_residual_fwd_kernelINS_13Kernel_traitsI13__nv_bfloat16S2_S2_S2_fjLj6144ELj1ELj1ELj8ELj16ENS_18Kernel_traits_baseILj6144ES2_S2_S2_S2_fjLj256EEEEELb1ELb0ELb0EEEvNS_9FwdParamsE:
	.zero		1128


//--------------------- .nv.constant0._ZN10layer_norm31ln_parallel_residual_fwd_kernelINS_13Kernel_traitsI13__nv_bfloat16S2_S2_S2_fjLj6144ELj1ELj1ELj8ELj16ENS_18Kernel_traits_baseILj6144ES2_S2_S2_S2_fjLj256EEEEELb1ELb0ELb1EEEvNS_9FwdParamsE --------------------------
	.section	.nv.constant0._ZN10layer_norm31ln_parallel_residual_fwd_kernelINS_13Kernel_traitsI13__nv_bfloat16S2_S2_S2_fjLj6144ELj1ELj1ELj8ELj16ENS_18Kernel_traits_baseILj6144ES2_S2_S2_S2_fjLj256EEEEELb1ELb0ELb1EEEvNS_9FwdParamsE,"a",@progbits
	.sectionflags	@""
	.align	4
.nv.constant0._ZN10layer_norm31ln_parallel_residual_fwd_kernelINS_13Kernel_traitsI13__nv_bfloat16S2_S2_S2_fjLj6144ELj1ELj1ELj8ELj16ENS_18Kernel_traits_baseILj6144ES2_S2_S2_S2_fjLj256EEEEELb1ELb0ELb1EEEvNS_9FwdParamsE:
	.zero		1128


//--------------------- .nv.constant0._ZN10layer_norm31ln_parallel_residual_fwd_kernelINS_13Kernel_traitsI13__nv_bfloat16S2_S2_S2_fjLj6144ELj1ELj1ELj8ELj16ENS_18Kernel_traits_baseILj6144ES2_S2_S2_S2_fjLj256EEEEELb1ELb1ELb0EEEvNS_9FwdParamsE --------------------------
	.section	.nv.constant0._ZN10layer_norm31ln_parallel_residual_fwd_kernelINS_13Kernel_traitsI13__nv_bfloat16S2_S2_S2_fjLj6144ELj1ELj1ELj8ELj16ENS_18Kernel_traits_baseILj6144ES2_S2_S2_S2_fjLj256EEEEELb1ELb1ELb0EEEvNS_9FwdParamsE,"a",@progbits
	.sectionflags	@""
	.align	4
.nv.constant0._ZN10layer_norm31ln_parallel_residual_fwd_kernelINS_13Kernel_traitsI13__nv_bfloat16S2_S2_S2_fjLj6144ELj1ELj1ELj8ELj16ENS_18Kernel_traits_baseILj6144ES2_S2_S2_S2_fjLj256EEEEELb1ELb1ELb0EEEvNS_9FwdParamsE:
	.zero		1128


//--------------------- .nv.constant0._ZN10layer_norm31ln_parallel_residual_fwd_kernelINS_13Kernel_traitsI13__nv_bfloat16S2_S2_S2_fjLj6144ELj1ELj1ELj8ELj16ENS_18Kernel_traits_baseILj6144ES2_S2_S2_S2_fjLj256EEEEELb1ELb1ELb1EEEvNS_9FwdParamsE --------------------------
	.section	.nv.constant0._ZN10layer_norm31ln_parallel_residual_fwd_kernelINS_13Kernel_traitsI13__nv_bfloat16S2_S2_S2_fjLj6144ELj1ELj1ELj8ELj16ENS_18Kernel_traits_baseILj6144ES2_S2_S2_S2_fjLj256EEEEELb1ELb1ELb1EEEvNS_9FwdParamsE,"a",@progbits
	.sectionflags	@""
	.align	4
.nv.constant0._ZN10layer_norm31ln_parallel_residual_fwd_kernelINS_13Kernel_traitsI13__nv_bfloat16S2_S2_S2_fjLj6144ELj1ELj1ELj8ELj16ENS_18Kernel_traits_baseILj6144ES2_S2_S2_S2_fjLj256EEEEELb1ELb1ELb1EEEvNS_9FwdParamsE:
	.zero		1128


//--------------------- .nv.constant0._ZN10layer_norm31ln_parallel_residual_fwd_kernelINS_13Kernel_traitsI6__halfS2_S2_S2_fjLj6144ELj1ELj1ELj8ELj16ENS_18Kernel_traits_baseILj6144ES2_S2_S2_S2_fjLj256EEEEELb0ELb0ELb0EEEvNS_9FwdParamsE --------------------------
	.section	.nv.constant0._ZN10layer_norm31ln_parallel_residual_fwd_kernelINS_13Kernel_traitsI6__halfS2_S2_S2_fjLj6144ELj1ELj1ELj8ELj16ENS_18Kernel_traits_baseILj6144ES2_S2_S2_S2_fjLj256EEEEELb0ELb0ELb0EEEvNS_9FwdParamsE,"a",@progbits
	.sectionflags	@""
	.align	4
.nv.constant0._ZN10layer_norm31ln_parallel_residual_fwd_kernelINS_13Kernel_traitsI6__halfS2_S2_S2_fjLj6144ELj1ELj1ELj8ELj16ENS_18Kernel_traits_baseILj6144ES2_S2_S2_S2_fjLj256EEEEELb0ELb0ELb0EEEvNS_9FwdParamsE:
	.zero		1128


//--------------------- .nv.constant0._ZN10layer_norm31ln_parallel_residual_fwd_kernelINS_13Kernel_traitsI6__halfS2_S2_S2_fjLj6144ELj1ELj1ELj8ELj16ENS_18Kernel_traits_baseILj6144ES2_S2_S2_S2_fjLj256EEEEELb0ELb0ELb1EEEvNS_9FwdParamsE --------------------------
	.section	.nv.constant0._ZN10layer_norm31ln_parallel_residual_fwd_kernelINS_13Kernel_traitsI6__halfS2_S2_S2_fjLj6144ELj1ELj1ELj8ELj16ENS_18Kernel_traits_baseILj6144ES2_S2_S2_S2_fjLj256EEEEELb0ELb0ELb1EEEvNS_9FwdParamsE,"a",@progbits
	.sectionflags	@""
	.align	4
.nv.constant0._ZN10layer_norm31ln_parallel_residual_fwd_kernelINS_13Kernel_traitsI6__halfS2_S2_S2_fjLj6144ELj1ELj1ELj8ELj16ENS_18Kernel_traits_baseILj6144ES2_S2_S2_S2_fjLj256EEEEELb0ELb0ELb1EEEvNS_9FwdParamsE:
	.zero		1128


//--------------------- .nv.constant0._ZN10layer_norm31ln_parallel_residual_fwd_kernelINS_13Kernel_traitsI6__halfS2_S2_S2_fjLj6144ELj1ELj1ELj8ELj16ENS_18Kernel_traits_baseILj6144ES2_S2_S2_S2_fjLj256EEEEELb0ELb1ELb0EEEvNS_9FwdParamsE --------------------------
	.section	.nv.constant0._ZN10layer_norm31ln_parallel_residual_fwd_kernelINS_13Kernel_traitsI6__halfS2_S2_S2_fjLj6144ELj1ELj1ELj8ELj16ENS_18Kernel_traits_baseILj6144ES2_S2_S2_S2_fjLj256EEEEELb0ELb1ELb0EEEvNS_9FwdParamsE,"a",@progbits
	.sectionflags	@""
	.align	4
.nv.constant0._ZN10layer_norm31ln_parallel_residual_fwd_kernelINS_13Kernel_traitsI6__halfS2_S2_S2_fjLj6144ELj1ELj1ELj8ELj16ENS_18Kernel_traits_baseILj6144ES2_S2_S2_S2_fjLj256EEEEELb0ELb1ELb0EEEvNS_9FwdParamsE:
	.zero		1128


//--------------------- .nv.constant0._ZN10layer_norm31ln_parallel_residual_fwd_kernelINS_13Kernel_traitsI6__halfS2_S2_S2_fjLj6144ELj1ELj1ELj8ELj16ENS_18Kernel_traits_baseILj6144ES2_S2_S2_S2_fjLj256EEEEELb0ELb1ELb1EEEvNS_9FwdParamsE --------------------------
	.section	.nv.constant0._ZN10layer_norm31ln_parallel_residual_fwd_kernelINS_13Kernel_traitsI6__halfS2_S2_S2_fjLj6144ELj1ELj1ELj8ELj16ENS_18Kernel_traits_baseILj6144ES2_S2_S2_S2_fjLj256EEEEELb0ELb1ELb1EEEvNS_9FwdParamsE,"a",@progbits
	.sectionflags	@""
	.align	4
.nv.constant0._ZN10layer_norm31ln_parallel_residual_fwd_kernelINS_13Kernel_traitsI6__halfS2_S2_S2_fjLj6144ELj1ELj1ELj8ELj16ENS_18Kernel_traits_baseILj6144ES2_S2_S2_S2_fjLj256EEEEELb0ELb1ELb1EEEvNS_9FwdParamsE:
	.zero		1128


//--------------------- .nv.constant0._ZN10layer_norm31ln_parallel_residual_fwd_kernelINS_13Kernel_traitsI6__halfS2_S2_S2_fjLj6144ELj1ELj1ELj8ELj16ENS_18Kernel_traits_baseILj6144ES2_S2_S2_S2_fjLj256EEEEELb1ELb0ELb0EEEvNS_9FwdParamsE --------------------------
	.section	.nv.constant0._ZN10layer_norm31ln_parallel_residual_fwd_kernelINS_13Kernel_traitsI6__halfS2_S2_S2_fjLj6144ELj1ELj1ELj8ELj16ENS_18Kernel_traits_baseILj6144ES2_S2_S2_S2_fjLj256EEEEELb1ELb0ELb0EEEvNS_9FwdParamsE,"a",@progbits
	.sectionflags	@""
	.align	4
.nv.constant0._ZN10layer_norm31ln_parallel_residual_fwd_kernelINS_13Kernel_traitsI6__halfS2_S2_S2_fjLj6144ELj1ELj1ELj8ELj16ENS_18Kernel_traits_baseILj6144ES2_S2_S2_S2_fjLj256EEEEELb1ELb0ELb0EEEvNS_9FwdParamsE:
	.zero		1128


//--------------------- .nv.constant0._ZN10layer_norm31ln_parallel_residual_fwd_kernelINS_13Kernel_traitsI6__halfS2_S2_S2_fjLj6144ELj1ELj1ELj8ELj16ENS_18Kernel_traits_baseILj6144ES2_S2_S2_S2_fjLj256EEEEELb1ELb0ELb1EEEvNS_9FwdParamsE --------------------------
	.section	.nv.constant0._ZN10layer_norm31ln_parallel_residual_fwd_kernelINS_13Kernel_traitsI6__halfS2_S2_S2_fjLj6144ELj1ELj1ELj8ELj16ENS_18Kernel_traits_baseILj6144ES2_S2_S2_S2_fjLj256EEEEELb1ELb0ELb1EEEvNS_9FwdParamsE,"a",@progbits
	.sectionflags	@""
	.align	4
.nv.constant0._ZN10layer_norm31ln_parallel_residual_fwd_kernelINS_13Kernel_traitsI6__halfS2_S2_S2_fjLj6144ELj1ELj1ELj8ELj16ENS_18Kernel_traits_baseILj6144ES2_S2_S2_S2_fjLj256EEEEELb1ELb0ELb1EEEvNS_9FwdParamsE:
	.zero		1128


//--------------------- .nv.constant0._ZN10layer_norm31ln_parallel_residual_fwd_kernelINS_13Kernel_traitsI6__halfS2_S2_S2_fjLj6144ELj1ELj1ELj8ELj16ENS_18Kernel_traits_baseILj6144ES2_S2_S2_S2_fjLj256EEEEELb1ELb1ELb0EEEvNS_9FwdParamsE --------------------------
	.section	.nv.constant0._ZN10layer_norm31ln_parallel_residual_fwd_kernelINS_13Kernel_traitsI6__halfS2_S2_S2_fjLj6144ELj1ELj1ELj8ELj16ENS_18Kernel_traits_baseILj6144ES2_S2_S2_S2_fjLj256EEEEELb1ELb1ELb0EEEvNS_9FwdParamsE,"a",@progbits
	.sectionflags	@""
	.align	4
.nv.constant0._ZN10layer_norm31ln_parallel_residual_fwd_kernelINS_13Kernel_traitsI6__halfS2_S2_S2_fjLj6144ELj1ELj1ELj8ELj16ENS_18Kernel_traits_baseILj6144ES2_S2_S2_S2_fjLj256EEEEELb1ELb1ELb0EEEvNS_9FwdParamsE:
	.zero		1128


//--------------------- .nv.constant0._ZN10layer_norm31ln_parallel_residual_fwd_kernelINS_13Kernel_traitsI6__halfS2_S2_S2_fjLj6144ELj1ELj1ELj8ELj16ENS_18Kernel_traits_baseILj6144ES2_S2_S2_S2_fjLj256EEEEELb1ELb1ELb1EEEvNS_9FwdParamsE --------------------------
	.section	.nv.constant0._ZN10layer_norm31ln_parallel_residual_fwd_kernelINS_13Kernel_traitsI6__halfS2_S2_S2_fjLj6144ELj1ELj1ELj8ELj16ENS_18Kernel_traits_baseILj6144ES2_S2_S2_S2_fjLj256EEEEELb1ELb1ELb1EEEvNS_9FwdParamsE,"a",@progbits
	.sectionflags	@""
	.align	4
.nv.constant0._ZN10layer_norm31ln_parallel_residual_fwd_kernelINS_13Kernel_traitsI6__halfS2_S2_S2_fjLj6144ELj1ELj1ELj8ELj16ENS_18Kernel_traits_baseILj6144ES2_S2_S2_S2_fjLj256EEEEELb1ELb1ELb1EEEvNS_9FwdParamsE:
	.zero		1128


//--------------------- .nv.constant0._ZN10layer_norm31ln_parallel_residual_fwd_kernelINS_13Kernel_traitsIf13__nv_bfloat16S2_S2_fjLj6144ELj1ELj1ELj8ELj16ENS_18Kernel_traits_baseILj6144EfS2_S2_S2_fjLj256EEEEELb0ELb0ELb0EEEvNS_9FwdParamsE --------------------------
	.section	.nv.constant0._ZN10layer_norm31ln_parallel_residual_fwd_kernelINS_13Kernel_traitsIf13__nv_bfloat16S2_S2_fjLj6144ELj1ELj1ELj8ELj16ENS_18Kernel_traits_baseILj6144EfS2_S2_S2_fjLj256EEEEELb0ELb0ELb0EEEvNS_9FwdParamsE,"a",@progbits
	.sectionflags	@""
	.align	4
.nv.constant0._ZN10layer_norm31ln_parallel_residual_fwd_kernelINS_13Kernel_traitsIf13__nv_bfloat16S2_S2_fjLj6144ELj1ELj1ELj8ELj16ENS_18Kernel_traits_baseILj6144EfS2_S2_S2_fjLj256EEEEELb0ELb0ELb0EEEvNS_9FwdParamsE:
	.zero		1128


//--------------------- .nv.constant0._ZN10layer_norm31ln_parallel_residual_fwd_kernelINS_13Kernel_traitsIf13__nv_bfloat16S2_S2_fjLj6144ELj1ELj1ELj8ELj16ENS_18Kernel_traits_baseILj6144EfS2_S2_S2_fjLj256EEEEELb0ELb0ELb1EEEvNS_9FwdParamsE --------------------------
	.section	.nv.constant0._ZN10layer_norm31ln_parallel_residual_fwd_kernelINS_13Kernel_traitsIf13__nv_bfloat16S2_S2_fjLj6144ELj1ELj1ELj8ELj16ENS_18Kernel_traits_baseILj6144EfS2_S2_S2_fjLj256EEEEELb0ELb0ELb1EEEvNS_9FwdParamsE,"a",@progbits
	.sectionflags	@""
	.align	4
.nv.constant0._ZN10layer_norm31ln_parallel_residual_fwd_kernelINS_13Kernel_traitsIf13__nv_bfloat16S2_S2_fjLj6144ELj1ELj1ELj8ELj16ENS_18Kernel_traits_baseILj6144EfS2_S2_S2_fjLj256EEEEELb0ELb0ELb1EEEvNS_9FwdParamsE:
	.zero		1128


//--------------------- .nv.constant0._ZN10layer_norm31ln_parallel_residual_fwd_kernelINS_13Kernel_traitsIf13__nv_bfloat16S2_S2_fjLj6144ELj1ELj1ELj8ELj16ENS_18Kernel_traits_baseILj6144EfS2_S2_S2_fjLj256EEEEELb0ELb1ELb0EEEvNS_9FwdParamsE --------------------------
	.section	.nv.constant0._ZN10layer_norm31ln_parallel_residual_fwd_kernelINS_13Kernel_traitsIf13__nv_bfloat16S2_S2_fjLj6144ELj1ELj1ELj8ELj16ENS_18Kernel_traits_baseILj6144EfS2_S2_S2_fjLj256EEEEELb0ELb1ELb0EEEvNS_9FwdParamsE,"a",@progbits
	.sectionflags	@""
	.align	4
.nv.constant0._ZN10layer_norm31ln_parallel_residual_fwd_kernelINS_13Kernel_traitsIf13__nv_bfloat16S2_S2_fjLj6144ELj1ELj1ELj8ELj16ENS_18Kernel_traits_baseILj6144EfS2_S2_S2_fjLj256EEEEELb0ELb1ELb0EEEvNS_9FwdParamsE:
	.zero		1128


//--------------------- .nv.constant0._ZN10layer_norm31ln_parallel_residual_fwd_kernelINS_13Kernel_traitsIf13__nv_bfloat16S2_S2_fjLj6144ELj1ELj1ELj8ELj16ENS_18Kernel_traits_baseILj6144EfS2_S2_S2_fjLj256EEEEELb0ELb1ELb1EEEvNS_9FwdParamsE --------------------------
	.section	.nv.constant0._ZN10layer_norm31ln_parallel_residual_fwd_kernelINS_13Kernel_traitsIf13__nv_bfloat16S2_S2_fjLj6144ELj1ELj1ELj8ELj16ENS_18Kernel_traits_baseILj6144EfS2_S2_S2_fjLj256EEEEELb0ELb1ELb1EEEvNS_9FwdParamsE,"a",@progbits
	.sectionflags	@""
	.align	4
.nv.constant0._ZN10layer_norm31ln_parallel_residual_fwd_kernelINS_13Kernel_traitsIf13__nv_bfloat16S2_S2_fjLj6144ELj1ELj1ELj8ELj16ENS_18Kernel_traits_baseILj6144EfS2_S2_S2_fjLj256EEEEELb0ELb1ELb1EEEvNS_9FwdParamsE:
	.zero		1128


//--------------------- .nv.constant0._ZN10layer_norm31ln_parallel_residual_fwd_kernelINS_13Kernel_traitsIf13__nv_bfloat16S2_S2_fjLj6144ELj1ELj1ELj8ELj16ENS_18Kernel_traits_baseILj6144EfS2_S2_S2_fjLj256EEEEELb1ELb0ELb0EEEvNS_9FwdParamsE --------------------------
	.section	.nv.constant0._ZN10layer_norm31ln_parallel_residual_fwd_kernelINS_13Kernel_traitsIf13__nv_bfloat16S2_S2_fjLj6144ELj1ELj1ELj8ELj16ENS_18Kernel_traits_baseILj6144EfS2_S2_S2_fjLj256EEEEELb1ELb0ELb0EEEvNS_9FwdParamsE,"a",@progbits
	.sectionflags	@""
	.align	4
.nv.constant0._ZN10layer_norm31ln_parallel_residual_fwd_kernelINS_13Kernel_traitsIf13__nv_bfloat16S2_S2_fjLj6144ELj1ELj1ELj8ELj16ENS_18Kernel_traits_baseILj6144EfS2_S2_S2_fjLj256EEEEELb1ELb0ELb0EEEvNS_9FwdParamsE:
	.zero		1128


//--------------------- .nv.constant0._ZN10layer_norm31ln_parallel_residual_fwd_kernelINS_13Kernel_traitsIf13__nv_bfloat16S2_S2_fjLj6144ELj1ELj1ELj8ELj16ENS_18Kernel_traits_baseILj6144EfS2_S2_S2_fjLj256EEEEELb1ELb0ELb1EEEvNS_9FwdParamsE --------------------------
	.section	.nv.constant0._ZN10layer_norm31ln_parallel_residual_fwd_kernelINS_13Kernel_traitsIf13__nv_bfloat16S2_S2_fjLj6144ELj1ELj1ELj8ELj16ENS_18Kernel_traits_baseILj6144EfS2_S2_S2_fjLj256EEEEELb1ELb0ELb1EEEvNS_9FwdParamsE,"a",@progbits
	.sectionflags	@""
	.align	4
.nv.constant0._ZN10layer_norm31ln_parallel_residual_fwd_kernelINS_13Kernel_traitsIf13__nv_bfloat16S2_S2_fjLj6144ELj1ELj1ELj8ELj16ENS_18Kernel_traits_baseILj6144EfS2_S2_S2_fjLj256EEEEELb1ELb0ELb1EEEvNS_9FwdParamsE:
	.zero		1128


//--------------------- .nv.constant0._ZN10layer_norm31ln_parallel_residual_fwd_kernelINS_13Kernel_traitsIf13__nv_bfloat16S2_S2_fjLj6144ELj1ELj1ELj8ELj16ENS_18Kernel_traits_baseILj6144EfS2_S2_S2_fjLj256EEEEELb1ELb1ELb0EEEvNS_9FwdParamsE --------------------------
	.section	.nv.constant0._ZN10layer_norm31ln_parallel_residual_fwd_kernelINS_13Kernel_traitsIf13__nv_bfloat16S2_S2_fjLj6144ELj1ELj1ELj8ELj16ENS_18Kernel_traits_baseILj6144EfS2_S2_S2_fjLj256EEEEELb1ELb1ELb0EEEvNS_9FwdParamsE,"a",@progbits
	.sectionflags	@""
	.align	4
.nv.constant0._ZN10layer_norm31ln_parallel_residual_fwd_kernelINS_13Kernel_traitsIf13__nv_bfloat16S2_S2_fjLj6144ELj1ELj1ELj8ELj16ENS_18Kernel_traits_baseILj6144EfS2_S2_S2_fjLj256EEEEELb1ELb1ELb0EEEvNS_9FwdParamsE:
	.zero		1128


//--------------------- .nv.constant0._ZN10layer_norm31ln_parallel_residual_fwd_kernelINS_13Kernel_traitsIf13__nv_bfloat16S2_S2_fjLj6144ELj1ELj1ELj8ELj16ENS_18Kernel_traits_baseILj6144EfS2_S2_S2_fjLj256EEEEELb1ELb1ELb1EEEvNS_9FwdParamsE --------------------------
	.section	.nv.constant0._ZN10layer_norm31ln_parallel_residual_fwd_kernelINS_13Kernel_traitsIf13__nv_bfloat16S2_S2_fjLj6144ELj1ELj1ELj8ELj16ENS_18Kernel_traits_baseILj6144EfS2_S2_S2_fjLj256EEEEELb1ELb1ELb1EEEvNS_9FwdParamsE,"a",@progbits
	.sectionflags	@""
	.align	4
.nv.constant0._ZN10layer_norm31ln_parallel_residual_fwd_kernelINS_13Kernel_traitsIf13__nv_bfloat16S2_S2_fjLj6144ELj1ELj1ELj8ELj16ENS_18Kernel_traits_baseILj6144EfS2_S2_S2_fjLj256EEEEELb1ELb1ELb1EEEvNS_9FwdParamsE:
	.zero		1128


//--------------------- .nv.constant0._ZN10layer_norm31ln_parallel_residual_fwd_kernelINS_13Kernel_traitsI13__nv_bfloat16S2_fS2_fjLj6144ELj1ELj1ELj8ELj16ENS_18Kernel_traits_baseILj6144ES2_S2_fS2_fjLj256EEEEELb0ELb0ELb0EEEvNS_9FwdParamsE --------------------------
	.section	.nv.constant0._ZN10layer_norm31ln_parallel_residual_fwd_kernelINS_13Kernel_traitsI13__nv_bfloat16S2_fS2_fjLj6144ELj1ELj1ELj8ELj16ENS_18Kernel_traits_baseILj6144ES2_S2_fS2_fjLj256EEEEELb0ELb0ELb0EEEvNS_9FwdParamsE,"a",@progbits
	.sectionflags	@""
	.align	4
.nv.constant0._ZN10layer_norm31ln_parallel_residual_fwd_kernelINS_13Kernel_traitsI13__nv_bfloat16S2_fS2_fjLj6144ELj1ELj1ELj8ELj16ENS_18Kernel_traits_baseILj6144ES2_S2_fS2_fjLj256EEEEELb0ELb0ELb0EEEvNS_9FwdParamsE:
	.zero		1128


//--------------------- .nv.constant0._ZN10layer_norm31ln_parallel_residual_fwd_kernelINS_13Kernel_traitsI13__nv_bfloat16S2_fS2_fjLj6144ELj1ELj1ELj8ELj16ENS_18Kernel_traits_baseILj6144ES2_S2_fS2_fjLj256EEEEELb0ELb0ELb1EEEvNS_9FwdParamsE --------------------------
	.section	.nv.constant0._ZN10layer_norm31ln_parallel_residual_fwd_kernelINS_13Kernel_traitsI13__nv_bfloat16S2_fS2_fjLj6144ELj1ELj1ELj8ELj16ENS_18Kernel_traits_baseILj6144ES2_S2_fS2_fjLj256EEEEELb0ELb0ELb1EEEvNS_9FwdParamsE,"a",@progbits
	.sectionflags	@""
	.align	4
.nv.constant0._ZN10layer_norm31ln_parallel_residual_fwd_kernelINS_13Kernel_traitsI13__nv_bfloat16S2_fS2_fjLj6144ELj1ELj1ELj8ELj16ENS_18Kernel_traits_baseILj6144ES2_S2_fS2_fjLj256EEEEELb0ELb0ELb1EEEvNS_9FwdParamsE:
	.zero		1128


//--------------------- .nv.constant0._ZN10layer_norm31ln_parallel_residual_fwd_kernelINS_13Kernel_traitsI13__nv_bfloat16S2_fS2_fjLj6144ELj1ELj1ELj8ELj16ENS_18Kernel_traits_baseILj6144ES2_S2_fS2_fjLj256EEEEELb0ELb1ELb0EEEvNS_9FwdParamsE --------------------------
	.section	.nv.constant0._ZN10layer_norm31ln_parallel_residual_fwd_kernelINS_13Kernel_traitsI13__nv_bfloat16S2_fS2_fjLj6144ELj1ELj1ELj8ELj16ENS_18Kernel_traits_baseILj6144ES2_S2_fS2_fjLj256EEEEELb0ELb1ELb0EEEvNS_9FwdParamsE,"a",@progbits
	.sectionflags	@""
	.align	4
.nv.constant0._ZN10layer_norm31ln_parallel_residual_fwd_kernelINS_13Kernel_traitsI13__nv_bfloat16S2_fS2_fjLj6144ELj1ELj1ELj8ELj16ENS_18Kernel_traits_baseILj6144ES2_S2_fS2_fjLj256EEEEELb0ELb1ELb0EEEvNS_9FwdParamsE:
	.zero		1128


//--------------------- .nv.constant0._ZN10layer_norm31ln_parallel_residual_fwd_kernelINS_13Kernel_traitsI13__nv_bfloat16S2_fS2_fjLj6144ELj1ELj1ELj8ELj16ENS_18Kernel_traits_baseILj6144ES2_S2_fS2_fjLj256EEEEELb0ELb1ELb1EEEvNS_9FwdParamsE --------------------------
	.section	.nv.constant0._ZN10layer_norm31ln_parallel_residual_fwd_kernelINS_13Kernel_traitsI13__nv_bfloat16S2_fS2_fjLj6144ELj1ELj1ELj8ELj16ENS_18Kernel_traits_baseILj6144ES2_S2_fS2_fjLj256EEEEELb0ELb1ELb1EEEvNS_9FwdParamsE,"a",@progbits
	.sectionflags	@""
	.align	4
.nv.constant0._ZN10layer_norm31ln_parallel_residual_fwd_kernelINS_13Kernel_traitsI13__nv_bfloat16S2_fS2_fjLj6144ELj1ELj1ELj8ELj16ENS_18Kernel_traits_baseILj6144ES2_S2_fS2_fjLj256EEEEELb0ELb1ELb1EEEvNS_9FwdParamsE:
	.zero		1128


//--------------------- .nv.constant0._ZN10layer_norm31ln_parallel_residual_fwd_kernelINS_13Kernel_traitsI13__nv_bfloat16S2_fS2_fjLj6144ELj1ELj1ELj8ELj16ENS_18Kernel_traits_baseILj6144ES2_S2_fS2_fjLj256EEEEELb1ELb0ELb0EEEvNS_9FwdParamsE --------------------------
	.section	.nv.constant0._ZN10layer_norm31ln_parallel_residual_fwd_kernelINS_13Kernel_traitsI13__nv_bfloat16S2_fS2_fjLj6144ELj1ELj1ELj8ELj16ENS_18Kernel_traits_baseILj6144ES2_S2_fS2_fjLj256EEEEELb1ELb0ELb0EEEvNS_9FwdParamsE,"a",@progbits
	.sectionflags	@""
	.align	4
.nv.constant0._ZN10layer_norm31ln_parallel_residual_fwd_kernelINS_13Kernel_traitsI13__nv_bfloat16S2_fS2_fjLj6144ELj1ELj1ELj8ELj16ENS_18Kernel_traits_baseILj6144ES2_S2_fS2_fjLj256EEEEELb1ELb0ELb0EEEvNS_9FwdParamsE:
	.zero		1128


//--------------------- .nv.constant0._ZN10layer_norm31ln_parallel_residual_fwd_kernelINS_13Kernel_traitsI13__nv_bfloat16S2_fS2_fjLj6144ELj1ELj1ELj8ELj16ENS_18Kernel_traits_baseILj6144ES2_S2_fS2_fjLj256EEEEELb1ELb0ELb1EEEvNS_9FwdParamsE --------------------------
	.section	.nv.constant0._ZN10layer_norm31ln_parallel_residual_fwd_kernelINS_13Kernel_traitsI13__nv_bfloat16S2_fS2_fjLj6144ELj1ELj1ELj8ELj16ENS_18Kernel_traits_baseILj6144ES2_S2_fS2_fjLj256EEEEELb1ELb0ELb1EEEvNS_9FwdParamsE,"a",@progbits
	.sectionflags	@""
	.align	4
.nv.constant0._ZN10layer_norm31ln_parallel_residual_fwd_kernelINS_13Kernel_traitsI13__nv_bfloat16S2_fS2_fjLj6144ELj1ELj1ELj8ELj16ENS_18Kernel_traits_baseILj6144ES2_S2_fS2_fjLj256EEEEELb1ELb0ELb1EEEvNS_9FwdParamsE:
	.zero		1128


//--------------------- .nv.constant0._ZN10layer_norm31ln_parallel_residual_fwd_kernelINS_13Kernel_traitsI13__nv_bfloat16S2_fS2_fjLj6144ELj1ELj1ELj8ELj16ENS_18Kernel_traits_baseILj6144ES2_S2_fS2_fjLj256EEEEELb1ELb1ELb0EEEvNS_9FwdParamsE --------------------------
	.section	.nv.constant0._ZN10layer_norm31ln_parallel_residual_fwd_kernelINS_13Kernel_traitsI13__nv_bfloat16S2_fS2_fjLj6144ELj1ELj1ELj8ELj16ENS_18Kernel_traits_baseILj6144ES2_S2_fS2_fjLj256EEEEELb1ELb1ELb0EEEvNS_9FwdParamsE,"a",@progbits
	.sectionflags	@""
	.align	4
.nv.constant0._ZN10layer_norm31ln_parallel_residual_fwd_kernelINS_13Kernel_traitsI13__nv_bfloat16S2_fS2_fjLj6144ELj1ELj1ELj8ELj16ENS_18Kernel_traits_baseILj6144ES2_S2_fS2_fjLj256EEEEELb1ELb1ELb0EEEvNS_9FwdParamsE:
	.zero		1128


//--------------------- .nv.constant0._ZN10layer_norm31ln_parallel_residual_fwd_kernelINS_13Kernel_traitsI13__nv_bfloat16S2_fS2_fjLj6144ELj1ELj1ELj8ELj16ENS_18Kernel_traits_baseILj6144ES2_S2_fS2_fjLj256EEEEELb1ELb1ELb1EEEvNS_9FwdParamsE --------------------------
	.section	.nv.constant0._ZN10layer_norm31ln_parallel_residual_fwd_kernelINS_13Kernel_traitsI13__nv_bfloat16S2_fS2_fjLj6144ELj1ELj1ELj8ELj16ENS_18Kernel_traits_baseILj6144ES2_S2_fS2_fjLj256EEEEELb1ELb1ELb1EEEvNS_9FwdParamsE,"a",@progbits
	.sectionflags	@""
	.align	4
.nv.constant0._ZN10layer_norm31ln_parallel_residual_fwd_kernelINS_13Kernel_traitsI13__nv_bfloat16S2_fS2_fjLj6144ELj1ELj1ELj8ELj16ENS_18Kernel_traits_baseILj6144ES2_S2_fS2_fjLj256EEEEELb1ELb1ELb1EEEvNS_9FwdParamsE:
	.zero		1128


//--------------------- .nv.constant0._ZN10layer_norm31ln_parallel_residual_fwd_kernelINS_13Kernel_traitsIf13__nv_bfloat16fS2_fjLj6144ELj1ELj1ELj8ELj16ENS_18Kernel_traits_baseILj6144EfS2_fS2_fjLj256EEEEELb0ELb0ELb0EEEvNS_9FwdParamsE --------------------------
	.section	.nv.constant0._ZN10layer_norm31ln_parallel_residual_fwd_kernelINS_13Kernel_traitsIf13__nv_bfloat16fS2_fjLj6144ELj1ELj1ELj8ELj16ENS_18Kernel_traits_baseILj6144EfS2_fS2_fjLj256EEEEELb0ELb0ELb0EEEvNS_9FwdParamsE,"a",@progbits
	.sectionflags	@""
	.align	4
.nv.constant0._ZN10layer_norm31ln_parallel_residual_fwd_kernelINS_13Kernel_traitsIf13__nv_bfloat16fS2_fjLj6144ELj1ELj1ELj8ELj16ENS_18Kernel_traits_baseILj6144EfS2_fS2_fjLj256EEEEELb0ELb0ELb0EEEvNS_9FwdParamsE:
	.zero		1128


//--------------------- .nv.constant0._ZN10layer_norm31ln_parallel_residual_fwd_kernelINS_13Kernel_traitsIf13__nv_bfloat16fS2_fjLj6144ELj1ELj1ELj8ELj16ENS_18Kernel_traits_baseILj6144EfS2_fS2_fjLj256EEEEELb0ELb0ELb1EEEvNS_9FwdParamsE --------------------------
	.section	.nv.constant0._ZN10layer_norm31ln_parallel_residual_fwd_kernelINS_13Kernel_traitsIf13__nv_bfloat16fS2_fjLj6144ELj1ELj1ELj8ELj16ENS_18Kernel_traits_baseILj6144EfS2_fS2_fjLj256EEEEELb0ELb0ELb1EEEvNS_9FwdParamsE,"a",@progbits
	.sectionflags	@""
	.align	4
.nv.constant0._ZN10layer_norm31ln_parallel_residual_fwd_kernelINS_13Kernel_traitsIf13__nv_bfloat16fS2_fjLj6144ELj1ELj1ELj8ELj16ENS_18Kernel_traits_baseILj6144EfS2_fS2_fjLj256EEEEELb0ELb0ELb1EEEvNS_9FwdParamsE:
	.zero		1128


//--------------------- .nv.constant0._ZN10layer_norm31ln_parallel_residual_fwd_kernelINS_13Kernel_traitsIf13__nv_bfloat16fS2_fjLj6144ELj1ELj1ELj8ELj16ENS_18Kernel_traits_baseILj6144EfS2_fS2_fjLj256EEEEELb0ELb1ELb0EEEvNS_9FwdParamsE --------------------------
	.section	.nv.constant0._ZN10layer_norm31ln_parallel_residual_fwd_kernelINS_13Kernel_traitsIf13__nv_bfloat16fS2_fjLj6144ELj1ELj1ELj8ELj16ENS_18Kernel_traits_baseILj6144EfS2_fS2_fjLj256EEEEELb0ELb1ELb0EEEvNS_9FwdParamsE,"a",@progbits
	.sectionflags	@""
	.align	4
.nv.constant0._ZN10layer_norm31ln_parallel_residual_fwd_kernelINS_13Kernel_traitsIf13__nv_bfloat16fS2_fjLj6144ELj1ELj1ELj8ELj16ENS_18Kernel_traits_baseILj6144EfS2_fS2_fjLj256EEEEELb0ELb1ELb0EEEvNS_9FwdParamsE:
	.zero		1128


//--------------------- .nv.constant0._ZN10layer_norm31ln_parallel_residual_fwd_kernelINS_13Kernel_traitsIf13__nv_bfloat16fS2_fjLj6144ELj1ELj1ELj8ELj16ENS_18Kernel_traits_baseILj6144EfS2_fS2_fjLj256EEEEELb0ELb1ELb1EEEvNS_9FwdParamsE --------------------------
	.section	.nv.constant0._ZN10layer_norm31ln_parallel_residual_fwd_kernelINS_13Kernel_traitsIf13__nv_bfloat16fS2_fjLj6144ELj1ELj1ELj8ELj16ENS_18Kernel_traits_baseILj6144EfS2_fS2_fjLj256EEEEELb0ELb1ELb1EEEvNS_9FwdParamsE,"a",@progbits
	.sectionflags	@""
	.align	4
.nv.constant0._ZN10layer_norm31ln_parallel_residual_fwd_kernelINS_13Kernel_traitsIf13__nv_bfloat16fS2_fjLj6144ELj1ELj1ELj8ELj16ENS_18Kernel_traits_baseILj6144EfS2_fS2_fjLj256EEEEELb0ELb1ELb1EEEvNS_9FwdParamsE:
	.zero		1128


//--------------------- .nv.constant0._ZN10layer_norm31ln_parallel_residual_fwd_kernelINS_13Kernel_traitsIf13__nv_bfloat16fS2_fjLj6144ELj1ELj1ELj8ELj16ENS_18Kernel_traits_baseILj6144EfS2_fS2_fjLj256EEEEELb1ELb0ELb0EEEvNS_9FwdParamsE --------------------------
	.section	.nv.constant0._ZN10layer_norm31ln_parallel_residual_fwd_kernelINS_13Kernel_traitsIf13__nv_bfloat16fS2_fjLj6144ELj1ELj1ELj8ELj16ENS_18Kernel_traits_baseILj6144EfS2_fS2_fjLj256EEEEELb1ELb0ELb0EEEvNS_9FwdParamsE,"a",@progbits
	.sectionflags	@""
	.align	4
.nv.constant0._ZN10layer_norm31ln_parallel_residual_fwd_kernelINS_13Kernel_traitsIf13__nv_bfloat16fS2_fjLj6144ELj1ELj1ELj8ELj16ENS_18Kernel_traits_baseILj6144EfS2_fS2_fjLj256EEEEELb1ELb0ELb0EEEvNS_9FwdParamsE:
	.zero		1128


//--------------------- .nv.constant0._ZN10layer_norm31ln_parallel_residual_fwd_kernelINS_13Kernel_traitsIf13__nv_bfloat16fS2_fjLj6144ELj1ELj1ELj8ELj16ENS_18Kernel_traits_baseILj6144EfS2_fS2_fjLj256EEEEELb1ELb0ELb1EEEvNS_9FwdParamsE --------------------------
	.section	.nv.constant0._ZN10layer_norm31ln_parallel_residual_fwd_kernelINS_13Kernel_traitsIf13__nv_bfloat16fS2_fjLj6144ELj1ELj1ELj8ELj16ENS_18Kernel_traits_baseILj6144EfS2_fS2_fjLj256EEEEELb1ELb0ELb1EEEvNS_9FwdParamsE,"a",@progbits
	.sectionflags	@""
	.align	4
.nv.constant0._ZN10layer_norm31ln_parallel_residual_fwd_kernelINS_13Kernel_traitsIf13__nv_bfloat16fS2_fjLj6144ELj1ELj1ELj8ELj16ENS_18Kernel_traits_baseILj6144EfS2_fS2_fjLj256EEEEELb1ELb0ELb1EEEvNS_9FwdParamsE:
	.zero		1128


//--------------------- .nv.constant0._ZN10layer_norm31ln_parallel_residual_fwd_kernelINS_13Kernel_traitsIf13__nv_bfloat16fS2_fjLj6144ELj1ELj1ELj8ELj16ENS_18Kernel_traits_baseILj6144EfS2_fS2_fjLj256EEEEELb1ELb1ELb0EEEvNS_9FwdParamsE --------------------------
	.section	.nv.constant0._ZN10layer_norm31ln_parallel_residual_fwd_kernelINS_13Kernel_traitsIf13__nv_bfloat16fS2_fjLj6144ELj1ELj1ELj8ELj16ENS_18Kernel_traits_baseILj6144EfS2_fS2_fjLj256EEEEELb1ELb1ELb0EEEvNS_9FwdParamsE,"a",@progbits
	.sectionflags	@""
	.align	4
.nv.constant0._ZN10layer_norm31ln_parallel_residual_fwd_kernelINS_13Kernel_traitsIf13__nv_bfloat16fS2_fjLj6144ELj1ELj1ELj8ELj16ENS_18Kernel_traits_baseILj6144EfS2_fS2_fjLj256EEEEELb1ELb1ELb0EEEvNS_9FwdParamsE:
	.zero		1128


//--------------------- .nv.constant0._ZN10layer_norm31ln_parallel_residual_fwd_kernelINS_13Kernel_traitsIf13__nv_bfloat16fS2_fjLj6144ELj1ELj1ELj8ELj16ENS_18Kernel_traits_baseILj6144EfS2_fS2_fjLj256EEEEELb1ELb1ELb1EEEvNS_9FwdParamsE --------------------------
	.section	.nv.constant0._ZN10layer_norm31ln_parallel_residual_fwd_kernelINS_13Kernel_traitsIf13__nv_bfloat16fS2_fjLj6144ELj1ELj1ELj8ELj16ENS_18Kernel_traits_baseILj6144EfS2_fS2_fjLj256EEEEELb1ELb1ELb1EEEvNS_9FwdParamsE,"a",@progbits
	.sectionflags	@""
	.align	4
.nv.constant0._ZN10layer_norm31ln_parallel_residual_fwd_kernelINS_13Kernel_traitsIf13__nv_bfloat16fS2_fjLj6144ELj1ELj1ELj8ELj16ENS_18Kernel_traits_baseILj6144EfS2_fS2_fjLj256EEEEELb1ELb1ELb1EEEvNS_9FwdParamsE:
	.zero		1128


//--------------------- .nv.constant0._ZN10layer_norm31ln_parallel_residual_fwd_kernelINS_13Kernel_traitsIf6__halfS2_S2_fjLj6144ELj1ELj1ELj8ELj16ENS_18Kernel_traits_baseILj6144EfS2_S2_S2_fjLj256EEEEELb0ELb0ELb0EEEvNS_9FwdParamsE --------------------------
	.section	.nv.constant0._ZN10layer_norm31ln_parallel_residual_fwd_kernelINS_13Kernel_traitsIf6__halfS2_S2_fjLj6144ELj1ELj1ELj8ELj16ENS_18Kernel_traits_baseILj6144EfS2_S2_S2_fjLj256EEEEELb0ELb0ELb0EEEvNS_9FwdParamsE,"a",@progbits
	.sectionflags	@""
	.align	4
.nv.constant0._ZN10layer_norm31ln_parallel_residual_fwd_kernelINS_13Kernel_traitsIf6__halfS2_S2_fjLj6144ELj1ELj1ELj8ELj16ENS_18Kernel_traits_baseILj6144EfS2_S2_S2_fjLj256EEEEELb0ELb0ELb0EEEvNS_9FwdParamsE:
	.zero		1128


//--------------------- .nv.constant0._ZN10layer_norm31ln_parallel_residual_fwd_kernelINS_13Kernel_traitsIf6__halfS2_S2_fjLj6144ELj1ELj1ELj8ELj16ENS_18Kernel_traits_baseILj6144EfS2_S2_S2_fjLj256EEEEELb0ELb0ELb1EEEvNS_9FwdParamsE --------------------------
	.section	.nv.constant0._ZN10layer_norm31ln_parallel_residual_fwd_kernelINS_13Kernel_traitsIf6__halfS2_S2_fjLj6144ELj1ELj1ELj8ELj16ENS_18Kernel_traits_baseILj6144EfS2_S2_S2_fjLj256EEEEELb0ELb0ELb1EEEvNS_9FwdParamsE,"a",@progbits
	.sectionflags	@""
	.align	4
.nv.constant0._ZN10layer_norm31ln_parallel_residual_fwd_kernelINS_13Kernel_traitsIf6__halfS2_S2_fjLj6144ELj1ELj1ELj8ELj16ENS_18Kernel_traits_baseILj6144EfS2_S2_S2_fjLj256EEEEELb0ELb0ELb1EEEvNS_9FwdParamsE:
	.zero		1128


//--------------------- .nv.constant0._ZN10layer_norm31ln_parallel_residual_fwd_kernelINS_13Kernel_traitsIf6__halfS2_S2_fjLj6144ELj1ELj1ELj8ELj16ENS_18Kernel_traits_baseILj6144EfS2_S2_S2_fjLj256EEEEELb0ELb1ELb0EEEvNS_9FwdParamsE --------------------------
	.section	.nv.constant0._ZN10layer_norm31ln_parallel_residual_fwd_kernelINS_13Kernel_traitsIf6__halfS2_S2_fjLj6144ELj1ELj1ELj8ELj16ENS_18Kernel_traits_baseILj6144EfS2_S2_S2_fjLj256EEEEELb0ELb1ELb0EEEvNS_9FwdParamsE,"a",@progbits
	.sectionflags	@""
	.align	4
.nv.constant0._ZN10layer_norm31ln_parallel_residual_fwd_kernelINS_13Kernel_traitsIf6__halfS2_S2_fjLj6144ELj1ELj1ELj8ELj16ENS_18Kernel_traits_baseILj6144EfS2_S2_S2_fjLj256EEEEELb0ELb1ELb0EEEvNS_9FwdParamsE:
	.zero		1128


//--------------------- .nv.constant0._ZN10layer_norm31ln_parallel_residual_fwd_kernelINS_13Kernel_traitsIf6__halfS2_S2_fjLj6144ELj1ELj1ELj8ELj16ENS_18Kernel_traits_baseILj6144EfS2_S2_S2_fjLj256EEEEELb0ELb1ELb1EEEvNS_9FwdParamsE --------------------------
	.section	.nv.constant0._ZN10layer_norm31ln_parallel_residual_fwd_kernelINS_13Kernel_traitsIf6__halfS2_S2_fjLj6144ELj1ELj1ELj8ELj16ENS_18Kernel_traits_baseILj6144EfS2_S2_S2_fjLj256EEEEELb0ELb1ELb1EEEvNS_9FwdParamsE,"a",@progbits
	.sectionflags	@""
	.align	4
.nv.constant0._ZN10layer_norm31ln_parallel_residual_fwd_kernelINS_13Kernel_traitsIf6__halfS2_S2_fjLj6144ELj1ELj1ELj8ELj16ENS_18Kernel_traits_baseILj6144EfS2_S2_S2_fjLj256EEEEELb0ELb1ELb1EEEvNS_9FwdParamsE:
	.zero		1128


//--------------------- .nv.constant0._ZN10layer_norm31ln_parallel_residual_fwd_kernelINS_13Kernel_traitsIf6__halfS2_S2_fjLj6144ELj1ELj1ELj8ELj16ENS_18Kernel_traits_baseILj6144EfS2_S2_S2_fjLj256EEEEELb1ELb0ELb0EEEvNS_9FwdParamsE --------------------------
	.section	.nv.constant0._ZN10layer_norm31ln_parallel_residual_fwd_kernelINS_13Kernel_traitsIf6__halfS2_S2_fjLj6144ELj1ELj1ELj8ELj16ENS_18Kernel_traits_baseILj6144EfS2_S2_S2_fjLj256EEEEELb1ELb0ELb0EEEvNS_9FwdParamsE,"a",@progbits
	.sectionflags	@""
	.align	4
.nv.constant0._ZN10layer_norm31ln_parallel_residual_fwd_kernelINS_13Kernel_traitsIf6__halfS2_S2_fjLj6144ELj1ELj1ELj8ELj16ENS_18Kernel_traits_baseILj6144EfS2_S2_S2_fjLj256EEEEELb1ELb0ELb0EEEvNS_9FwdParamsE:
	.zero		1128


//--------------------- .nv.constant0._ZN10layer_norm31ln_parallel_residual_fwd_kernelINS_13Kernel_traitsIf6__halfS2_S2_fjLj6144ELj1ELj1ELj8ELj16ENS_18Kernel_traits_baseILj6144EfS2_S2_S2_fjLj256EEEEELb1ELb0ELb1EEEvNS_9FwdParamsE --------------------------
	.section	.nv.constant0._ZN10layer_norm31ln_parallel_residual_fwd_kernelINS_13Kernel_traitsIf6__halfS2_S2_fjLj6144ELj1ELj1ELj8ELj16ENS_18Kernel_traits_baseILj6144EfS2_S2_S2_fjLj256EEEEELb1ELb0ELb1EEEvNS_9FwdParamsE,"a",@progbits
	.sectionflags	@""
	.align	4
.nv.constant0._ZN10layer_norm31ln_parallel_residual_fwd_kernelINS_13Kernel_traitsIf6__halfS2_S2_fjLj6144ELj1ELj1ELj8ELj16ENS_18Kernel_traits_baseILj6144EfS2_S2_S2_fjLj256EEEEELb1ELb0ELb1EEEvNS_9FwdParamsE:
	.zero		1128


//--------------------- .nv.constant0._ZN10layer_norm31ln_parallel_residual_fwd_kernelINS_13Kernel_traitsIf6__halfS2_S2_fjLj6144ELj1ELj1ELj8ELj16ENS_18Kernel_traits_baseILj6144EfS2_S2_S2_fjLj256EEEEELb1ELb1ELb0EEEvNS_9FwdParamsE --------------------------
	.section	.nv.constant0._ZN10layer_norm31ln_parallel_residual_fwd_kernelINS_13Kernel_traitsIf6__halfS2_S2_fjLj6144ELj1ELj1ELj8ELj16ENS_18Kernel_traits_baseILj6144EfS2_S2_S2_fjLj256EEEEELb1ELb1ELb0EEEvNS_9FwdParamsE,"a",@progbits
	.sectionflags	@""
	.align	4
.nv.constant0._ZN10layer_norm31ln_parallel_residual_fwd_kernelINS_13Kernel_traitsIf6__halfS2_S2_fjLj6144ELj1ELj1ELj8ELj16ENS_18Kernel_traits_baseILj6144EfS2_S2_S2_fjLj256EEEEELb1ELb1ELb0EEEvNS_9FwdParamsE:
	.zero		1128


//--------------------- .nv.constant0._ZN10layer_norm31ln_parallel_residual_fwd_kernelINS_13Kernel_traitsIf6__halfS2_S2_fjLj6144ELj1ELj1ELj8ELj16ENS_18Kernel_traits_baseILj6144EfS2_S2_S2_fjLj256EEEEELb1ELb1ELb1EEEvNS_9FwdParamsE --------------------------
	.section	.nv.constant0._ZN10layer_norm31ln_parallel_residual_fwd_kernelINS_13Kernel_traitsIf6__halfS2_S2_fjLj6144ELj1ELj1ELj8ELj16ENS_18Kernel_traits_baseILj6144EfS2_S2_S2_fjLj256EEEEELb1ELb1ELb1EEEvNS_9FwdParamsE,"a",@progbits
	.sectionflags	@""
	.align	4
.nv.constant0._ZN10layer_norm31ln_parallel_residual_fwd_kernelINS_13Kernel_traitsIf6__halfS2_S2_fjLj6144ELj1ELj1ELj8ELj16ENS_18Kernel_traits_baseILj6144EfS2_S2_S2_fjLj256EEEEELb1ELb1ELb1EEEvNS_9FwdParamsE:
	.zero		1128


//--------------------- .nv.constant0._ZN10layer_norm31ln_parallel_residual_fwd_kernelINS_13Kernel_traitsI6__halfS2_fS2_fjLj6144ELj1ELj1ELj8ELj16ENS_18Kernel_traits_baseILj6144ES2_S2_fS2_fjLj256EEEEELb0ELb0ELb0EEEvNS_9FwdParamsE --------------------------
	.section	.nv.constant0._ZN10layer_norm31ln_parallel_residual_fwd_kernelINS_13Kernel_traitsI6__halfS2_fS2_fjLj6144ELj1ELj1ELj8ELj16ENS_18Kernel_traits_baseILj6144ES2_S2_fS2_fjLj256EEEEELb0ELb0ELb0EEEvNS_9FwdParamsE,"a",@progbits
	.sectionflags	@""
	.align	4
.nv.constant0._ZN10layer_norm31ln_parallel_residual_fwd_kernelINS_13Kernel_traitsI6__halfS2_fS2_fjLj6144ELj1ELj1ELj8ELj16ENS_18Kernel_traits_baseILj6144ES2_S2_fS2_fjLj256EEEEELb0ELb0ELb0EEEvNS_9FwdParamsE:
	.zero		1128


//--------------------- .nv.constant0._ZN10layer_norm31ln_parallel_residual_fwd_kernelINS_13Kernel_traitsI6__halfS2_fS2_fjLj6144ELj1ELj1ELj8ELj16ENS_18Kernel_traits_baseILj6144ES2_S2_fS2_fjLj256EEEEELb0ELb0ELb1EEEvNS_9FwdParamsE --------------------------
	.section	.nv.constant0._ZN10layer_norm31ln_parallel_residual_fwd_kernelINS_13Kernel_traitsI6__halfS2_fS2_fjLj6144ELj1ELj1ELj8ELj16ENS_18Kernel_traits_baseILj6144ES2_S2_fS2_fjLj256EEEEELb0ELb0ELb1EEEvNS_9FwdParamsE,"a",@progbits
	.sectionflags	@""
	.align	4
.nv.constant0._ZN10layer_norm31ln_parallel_residual_fwd_kernelINS_13Kernel_traitsI6__halfS2_fS2_fjLj6144ELj1ELj1ELj8ELj16ENS_18Kernel_traits_baseILj6144ES2_S2_fS2_fjLj256EEEEELb0ELb0ELb1EEEvNS_9FwdParamsE:
	.zero		1128


//--------------------- .nv.constant0._ZN10layer_norm31ln_parallel_residual_fwd_kernelINS_13Kernel_traitsI6__halfS2_fS2_fjLj6144ELj1ELj1ELj8ELj16ENS_18Kernel_traits_baseILj6144ES2_S2_fS2_fjLj256EEEEELb0ELb1ELb0EEEvNS_9FwdParamsE --------------------------
	.section	.nv.constant0._ZN10layer_norm31ln_parallel_residual_fwd_kernelINS_13Kernel_traitsI6__halfS2_fS2_fjLj6144ELj1ELj1ELj8ELj16ENS_18Kernel_traits_baseILj6144ES2_S2_fS2_fjLj256EEEEELb0ELb1ELb0EEEvNS_9FwdParamsE,"a",@progbits
	.sectionflags	@""
	.align	4
.nv.constant0._ZN10layer_norm31ln_parallel_residual_fwd_kernelINS_13Kernel_traitsI6__halfS2_fS2_fjLj6144ELj1ELj1ELj8ELj16ENS_18Kernel_traits_baseILj6144ES2_S2_fS2_fjLj256EEEEELb0ELb1ELb0EEEvNS_9FwdParamsE:
	.zero		1128


//--------------------- .nv.constant0._ZN10layer_norm31ln_parallel_residual_fwd_kernelINS_13Kernel_traitsI6__halfS2_fS2_fjLj6144ELj1ELj1ELj8ELj16ENS_18Kernel_traits_baseILj6144ES2_S2_fS2_fjLj256EEEEELb0ELb1ELb1EEEvNS_9FwdParamsE --------------------------
	.section	.nv.constant0._ZN10layer_norm31ln_parallel_residual_fwd_kernelINS_13Kernel_traitsI6__halfS2_fS2_fjLj6144ELj1ELj1ELj8ELj16ENS_18Kernel_traits_baseILj6144ES2_S2_fS2_fjLj256EEEEELb0ELb1ELb1EEEvNS_9FwdParamsE,"a",@progbits
	.sectionflags	@""
	.align	4
.nv.constant0._ZN10layer_norm31ln_parallel_residual_fwd_kernelINS_13Kernel_traitsI6__halfS2_fS2_fjLj6144ELj1ELj1ELj8ELj16ENS_18Kernel_traits_baseILj6144ES2_S2_fS2_fjLj256EEEEELb0ELb1ELb1EEEvNS_9FwdParamsE:
	.zero		1128


//--------------------- .nv.constant0._ZN10layer_norm31ln_parallel_residual_fwd_kernelINS_13Kernel_traitsI6__halfS2_fS2_fjLj6144ELj1ELj1ELj8ELj16ENS_18Kernel_traits_baseILj6144ES2_S2_fS2_fjLj256EEEEELb1ELb0ELb0EEEvNS_9FwdParamsE --------------------------
	.section	.nv.constant0._ZN10layer_norm31ln_parallel_residual_fwd_kernelINS_13Kernel_traitsI6__halfS2_fS2_fjLj6144ELj1ELj1ELj8ELj16ENS_18Kernel_traits_baseILj6144ES2_S2_fS2_fjLj256EEEEELb1ELb0ELb0EEEvNS_9FwdParamsE,"a",@progbits
	.sectionflags	@""
	.align	4
.nv.constant0._ZN10layer_norm31ln_parallel_residual_fwd_kernelINS_13Kernel_traitsI6__halfS2_fS2_fjLj6144ELj1ELj1ELj8ELj16ENS_18Kernel_traits_baseILj6144ES2_S2_fS2_fjLj256EEEEELb1ELb0ELb0EEEvNS_9FwdParamsE:
	.zero		1128


//--------------------- .nv.constant0._ZN10layer_norm31ln_parallel_residual_fwd_kernelINS_13Kernel_traitsI6__halfS2_fS2_fjLj6144ELj1ELj1ELj8ELj16ENS_18Kernel_traits_baseILj6144ES2_S2_fS2_fjLj256EEEEELb1ELb0ELb1EEEvNS_9FwdParamsE --------------------------
	.section	.nv.constant0._ZN10layer_norm31ln_parallel_residual_fwd_kernelINS_13Kernel_traitsI6__halfS2_fS2_fjLj6144ELj1ELj1ELj8ELj16ENS_18Kernel_traits_baseILj6144ES2_S2_fS2_fjLj256EEEEELb1ELb0ELb1EEEvNS_9FwdParamsE,"a",@progbits
	.sectionflags	@""
	.align	4
.nv.constant0._ZN10layer_norm31ln_parallel_residual_fwd_kernelINS_13Kernel_traitsI6__halfS2_fS2_fjLj6144ELj1ELj1ELj8ELj16ENS_18Kernel_traits_baseILj6144ES2_S2_fS2_fjLj256EEEEELb1ELb0ELb1EEEvNS_9FwdParamsE:
	.zero		1128


//--------------------- .nv.constant0._ZN10layer_norm31ln_parallel_residual_fwd_kernelINS_13Kernel_traitsI6__halfS2_fS2_fjLj6144ELj1ELj1ELj8ELj16ENS_18Kernel_traits_baseILj6144ES2_S2_fS2_fjLj256EEEEELb1ELb1ELb0EEEvNS_9FwdParamsE --------------------------
	.section	.nv.constant0._ZN10layer_norm31ln_parallel_residual_fwd_kernelINS_13Kernel_traitsI6__halfS2_fS2_fjLj6144ELj1ELj1ELj8ELj16ENS_18Kernel_traits_baseILj6144ES2_S2_fS2_fjLj256EEEEELb1ELb1ELb0EEEvNS_9FwdParamsE,"a",@progbits
	.sectionflags	@""
	.align	4
.nv.constant0._ZN10layer_norm31ln_parallel_residual_fwd_kernelINS_13Kernel_traitsI6__halfS2_fS2_fjLj6144ELj1ELj1ELj8ELj16ENS_18Kernel_traits_baseILj6144ES2_S2_fS2_fjLj256EEEEELb1ELb1ELb0EEEvNS_9FwdParamsE:
	.zero		1128


//--------------------- .nv.constant0._ZN10layer_norm31ln_parallel_residual_fwd_kernelINS_13Kernel_traitsI6__halfS2_fS2_fjLj6144ELj1ELj1ELj8ELj16ENS_18Kernel_traits_baseILj6144ES2_S2_fS2_fjLj256EEEEELb1ELb1ELb1EEEvNS_9FwdParamsE --------------------------
	.section	.nv.constant0._ZN10layer_norm31ln_parallel_residual_fwd_kernelINS_13Kernel_traitsI6__halfS2_fS2_fjLj6144ELj1ELj1ELj8ELj16ENS_18Kernel_traits_baseILj6144ES2_S2_fS2_fjLj256EEEEELb1ELb1ELb1EEEvNS_9FwdParamsE,"a",@progbits
	.sectionflags	@""
	.align	4
.nv.constant0._ZN10layer_norm31ln_parallel_residual_fwd_kernelINS_13Kernel_traitsI6__halfS2_fS2_fjLj6144ELj1ELj1ELj8ELj16ENS_18Kernel_traits_baseILj6144ES2_S2_fS2_fjLj256EEEEELb1ELb1ELb1EEEvNS_9FwdParamsE:
	.zero		1128


//--------------------- .nv.constant0._ZN10layer_norm31ln_parallel_residual_fwd_kernelINS_13Kernel_traitsIf6__halffS2_fjLj6144ELj1ELj1ELj8ELj16ENS_18Kernel_traits_baseILj6144EfS2_fS2_fjLj256EEEEELb0ELb0ELb0EEEvNS_9FwdParamsE --------------------------
	.section	.nv.constant0._ZN10layer_norm31ln_parallel_residual_fwd_kernelINS_13Kernel_traitsIf6__halffS2_fjLj6144ELj1ELj1ELj8ELj16ENS_18Kernel_traits_baseILj6144EfS2_fS2_fjLj256EEEEELb0ELb0ELb0EEEvNS_9FwdParamsE,"a",@progbits
	.sectionflags	@""
	.align	4
.nv.constant0._ZN10layer_norm31ln_parallel_residual_fwd_kernelINS_13Kernel_traitsIf6__halffS2_fjLj6144ELj1ELj1ELj8ELj16ENS_18Kernel_traits_baseILj6144EfS2_fS2_fjLj256EEEEELb0ELb0ELb0EEEvNS_9FwdParamsE:
	.zero		1128


//--------------------- .nv.constant0._ZN10layer_norm31ln_parallel_residual_fwd_kernelINS_13Kernel_traitsIf6__halffS2_fjLj6144ELj1ELj1ELj8ELj16ENS_18Kernel_traits_baseILj6144EfS2_fS2_fjLj256EEEEELb0ELb0ELb1EEEvNS_9FwdParamsE --------------------------
	.section	.nv.constant0._ZN10layer_norm31ln_parallel_residual_fwd_kernelINS_13Kernel_traitsIf6__halffS2_fjLj6144ELj1ELj1ELj8ELj16ENS_18Kernel_traits_baseILj6144EfS2_fS2_fjLj256EEEEELb0ELb0ELb1EEEvNS_9FwdParamsE,"a",@progbits
	.sectionflags	@""
	.align	4
.nv.constant0._ZN10layer_norm31ln_parallel_residual_fwd_kernelINS_13Kernel_traitsIf6__halffS2_fjLj6144ELj1ELj1ELj8ELj16ENS_18Kernel_traits_baseILj6144EfS2_fS2_fjLj256EEEEELb0ELb0ELb1EEEvNS_9FwdParamsE:
	.zero		1128


//--------------------- .nv.constant0._ZN10layer_norm31ln_parallel_residual_fwd_kernelINS_13Kernel_traitsIf6__halffS2_fjLj6144ELj1ELj1ELj8ELj16ENS_18Kernel_traits_baseILj6144EfS2_fS2_fjLj256EEEEELb0ELb1ELb0EEEvNS_9FwdParamsE --------------------------
	.section	.nv.constant0._ZN10layer_norm31ln_parallel_residual_fwd_kernelINS_13Kernel_traitsIf6__halffS2_fjLj6144ELj1ELj1ELj8ELj16ENS_18Kernel_traits_baseILj6144EfS2_fS2_fjLj256EEEEELb0ELb1ELb0EEEvNS_9FwdParamsE,"a",@progbits
	.sectionflags	@""
	.align	4
.nv.constant0._ZN10layer_norm31ln_parallel_residual_fwd_kernelINS_13Kernel_traitsIf6__halffS2_fjLj6144ELj1ELj1ELj8ELj16ENS_18Kernel_traits_baseILj6144EfS2_fS2_fjLj256EEEEELb0ELb1ELb0EEEvNS_9FwdParamsE:
	.zero		1128


//--------------------- .nv.constant0._ZN10layer_norm31ln_parallel_residual_fwd_kernelINS_13Kernel_traitsIf6__halffS2_fjLj6144ELj1ELj1ELj8ELj16ENS_18Kernel_traits_baseILj6144EfS2_fS2_fjLj256EEEEELb0ELb1ELb1EEEvNS_9FwdParamsE --------------------------
	.section	.nv.constant0._ZN10layer_norm31ln_parallel_residual_fwd_kernelINS_13Kernel_traitsIf6__halffS2_fjLj6144ELj1ELj1ELj8ELj16ENS_18Kernel_traits_baseILj6144EfS2_fS2_fjLj256EEEEELb0ELb1ELb1EEEvNS_9FwdParamsE,"a",@progbits
	.sectionflags	@""
	.align	4
.nv.constant0._ZN10layer_norm31ln_parallel_residual_fwd_kernelINS_13Kernel_traitsIf6__halffS2_fjLj6144ELj1ELj1ELj8ELj16ENS_18Kernel_traits_baseILj6144EfS2_fS2_fjLj256EEEEELb0ELb1ELb1EEEvNS_9FwdParamsE:
	.zero		1128


//--------------------- .nv.constant0._ZN10layer_norm31ln_parallel_residual_fwd_kernelINS_13Kernel_traitsIf6__halffS2_fjLj6144ELj1ELj1ELj8ELj16ENS_18Kernel_traits_baseILj6144EfS2_fS2_fjLj256EEEEELb1ELb0ELb0EEEvNS_9FwdParamsE --------------------------
	.section	.nv.constant0._ZN10layer_norm31ln_parallel_residual_fwd_kernelINS_13Kernel_traitsIf6__halffS2_fjLj6144ELj1ELj1ELj8ELj16ENS_18Kernel_traits_baseILj6144EfS2_fS2_fjLj256EEEEELb1ELb0ELb0EEEvNS_9FwdParamsE,"a",@progbits
	.sectionflags	@""
	.align	4
.nv.constant0._ZN10layer_norm31ln_parallel_residual_fwd_kernelINS_13Kernel_traitsIf6__halffS2_fjLj6144ELj1ELj1ELj8ELj16ENS_18Kernel_traits_baseILj6144EfS2_fS2_fjLj256EEEEELb1ELb0ELb0EEEvNS_9FwdParamsE:
	.zero		1128


//--------------------- .nv.constant0._ZN10layer_norm31ln_parallel_residual_fwd_kernelINS_13Kernel_traitsIf6__halffS2_fjLj6144ELj1ELj1ELj8ELj16ENS_18Kernel_traits_baseILj6144EfS2_fS2_fjLj256EEEEELb1ELb0ELb1EEEvNS_9FwdParamsE --------------------------
	.section	.nv.constant0._ZN10layer_norm31ln_parallel_residual_fwd_kernelINS_13Kernel_traitsIf6__halffS2_fjLj6144ELj1ELj1ELj8ELj16ENS_18Kernel_traits_baseILj6144EfS2_fS2_fjLj256EEEEELb1ELb0ELb1EEEvNS_9FwdParamsE,"a",@progbits
	.sectionflags	@""
	.align	4
.nv.constant0._ZN10layer_norm31ln_parallel_residual_fwd_kernelINS_13Kernel_traitsIf6__halffS2_fjLj6144ELj1ELj1ELj8ELj16ENS_18Kernel_traits_baseILj6144EfS2_fS2_fjLj256EEEEELb1ELb0ELb1EEEvNS_9FwdParamsE:
	.zero		1128


//--------------------- .nv.constant0._ZN10layer_norm31ln_parallel_residual_fwd_kernelINS_13Kernel_traitsIf6__halffS2_fjLj6144ELj1ELj1ELj8ELj16ENS_18Kernel_traits_baseILj6144EfS2_fS2_fjLj256EEEEELb1ELb1ELb0EEEvNS_9FwdParamsE --------------------------
	.section	.nv.constant0._ZN10layer_norm31ln_parallel_residual_fwd_kernelINS_13Kernel_traitsIf6__halffS2_fjLj6144ELj1ELj1ELj8ELj16ENS_18Kernel_traits_baseILj6144EfS2_fS2_fjLj256EEEEELb1ELb1ELb0EEEvNS_9FwdParamsE,"a",@progbits
	.sectionflags	@""
	.align	4
.nv.constant0._ZN10layer_norm31ln_parallel_residual_fwd_kernelINS_13Kernel_traitsIf6__halffS2_fjLj6144ELj1ELj1ELj8ELj16ENS_18Kernel_traits_baseILj6144EfS2_fS2_fjLj256EEEEELb1ELb1ELb0EEEvNS_9FwdParamsE:
	.zero		1128


//--------------------- .nv.constant0._ZN10layer_norm31ln_parallel_residual_fwd_kernelINS_13Kernel_traitsIf6__halffS2_fjLj6144ELj1ELj1ELj8ELj16ENS_18Kernel_traits_baseILj6144EfS2_fS2_fjLj256EEEEELb1ELb1ELb1EEEvNS_9FwdParamsE --------------------------
	.section	.nv.constant0._ZN10layer_norm31ln_parallel_residual_fwd_kernelINS_13Kernel_traitsIf6__halffS2_fjLj6144ELj1ELj1ELj8ELj16ENS_18Kernel_traits_baseILj6144EfS2_fS2_fjLj256EEEEELb1ELb1ELb1EEEvNS_9FwdParamsE,"a",@progbits
	.sectionflags	@""
	.align	4
.nv.constant0._ZN10layer_norm31ln_parallel_residual_fwd_kernelINS_13Kernel_traitsIf6__halffS2_fjLj6144ELj1ELj1ELj8ELj16ENS_18Kernel_traits_baseILj6144EfS2_fS2_fjLj256EEEEELb1ELb1ELb1EEEvNS_9FwdParamsE:
	.zero		1128


//--------------------- .nv.constant0._ZN10layer_norm31ln_parallel_residual_fwd_kernelINS_13Kernel_traitsI6__halfffffjLj6144ELj1ELj1ELj8ELj16ENS_18Kernel_traits_baseILj6144ES2_ffffjLj256EEEEELb0ELb0ELb0EEEvNS_9FwdParamsE --------------------------
	.section	.nv.constant0._ZN10layer_norm31ln_parallel_residual_fwd_kernelINS_13Kernel_traitsI6__halfffffjLj6144ELj1ELj1ELj8ELj16ENS_18Kernel_traits_baseILj6144ES2_ffffjLj256EEEEELb0ELb0ELb0EEEvNS_9FwdParamsE,"a",@progbits
	.sectionflags	@""
	.align	4
.nv.constant0._ZN10layer_norm31ln_parallel_residual_fwd_kernelINS_13Kernel_traitsI6__halfffffjLj6144ELj1ELj1ELj8ELj16ENS_18Kernel_traits_baseILj6144ES2_ffffjLj256EEEEELb0ELb0ELb0EEEvNS_9FwdParamsE:
	.zero		1128


//--------------------- .nv.constant0._ZN10layer_norm31ln_parallel_residual_fwd_kernelINS_13Kernel_traitsI6__halfffffjLj6144ELj1ELj1ELj8ELj16ENS_18Kernel_traits_baseILj6144ES2_ffffjLj256EEEEELb0ELb0ELb1EEEvNS_9FwdParamsE --------------------------
	.section	.nv.constant0._ZN10layer_norm31ln_parallel_residual_fwd_kernelINS_13Kernel_traitsI6__halfffffjLj6144ELj1ELj1ELj8ELj16ENS_18Kernel_traits_baseILj6144ES2_ffffjLj256EEEEELb0ELb0ELb1EEEvNS_9FwdParamsE,"a",@progbits
	.sectionflags	@""
	.align	4
.nv.constant0._ZN10layer_norm31ln_parallel_residual_fwd_kernelINS_13Kernel_traitsI6__halfffffjLj6144ELj1ELj1ELj8ELj16ENS_18Kernel_traits_baseILj6144ES2_ffffjLj256EEEEELb0ELb0ELb1EEEvNS_9FwdParamsE:
	.zero		1128


//--------------------- .nv.constant0._ZN10layer_norm31ln_parallel_residual_fwd_kernelINS_13Kernel_traitsI6__halfffffjLj6144ELj1ELj1ELj8ELj16ENS_18Kernel_traits_baseILj6144ES2_ffffjLj256EEEEELb0ELb1ELb0EEEvNS_9FwdParamsE --------------------------
	.section	.nv.constant0._ZN10layer_norm31ln_parallel_residual_fwd_kernelINS_13Kernel_traitsI6__halfffffjLj6144ELj1ELj1ELj8ELj16ENS_18Kernel_traits_baseILj6144ES2_ffffjLj256EEEEELb0ELb1ELb0EEEvNS_9FwdParamsE,"a",@progbits
	.sectionflags	@""
	.align	4
.nv.constant0._ZN10layer_norm31ln_parallel_residual_fwd_kernelINS_13Kernel_traitsI6__halfffffjLj6144ELj1ELj1ELj8ELj16ENS_18Kernel_traits_baseILj6144ES2_ffffjLj256EEEEELb0ELb1ELb0EEEvNS_9FwdParamsE:
	.zero		1128


//--------------------- .nv.constant0._ZN10layer_norm31ln_parallel_residual_fwd_kernelINS_13Kernel_traitsI6__halfffffjLj6144ELj1ELj1ELj8ELj16ENS_18Kernel_traits_baseILj6144ES2_ffffjLj256EEEEELb0ELb1ELb1EEEvNS_9FwdParamsE --------------------------
	.section	.nv.constant0._ZN10layer_norm31ln_parallel_residual_fwd_kernelINS_13Kernel_traitsI6__halfffffjLj6144ELj1ELj1ELj8ELj16ENS_18Kernel_traits_baseILj6144ES2_ffffjLj256EEEEELb0ELb1ELb1EEEvNS_9FwdParamsE,"a",@progbits
	.sectionflags	@""
	.align	4
.nv.constant0._ZN10layer_norm31ln_parallel_residual_fwd_kernelINS_13Kernel_traitsI6__halfffffjLj6144ELj1ELj1ELj8ELj16ENS_18Kernel_traits_baseILj6144ES2_ffffjLj256EEEEELb0ELb1ELb1EEEvNS_9FwdParamsE:
	.zero		1128


//--------------------- .nv.constant0._ZN10layer_norm31ln_parallel_residual_fwd_kernelINS_13Kernel_traitsI6__halfffffjLj6144ELj1ELj1ELj8ELj16ENS_18Kernel_traits_baseILj6144ES2_ffffjLj256EEEEELb1ELb0ELb0EEEvNS_9FwdParamsE --------------------------
	.section	.nv.constant0._ZN10layer_norm31ln_parallel_residual_fwd_kernelINS_13Kernel_traitsI6__halfffffjLj6144ELj1ELj1ELj8ELj16ENS_18Kernel_traits_baseILj6144ES2_ffffjLj256EEEEELb1ELb0ELb0EEEvNS_9FwdParamsE,"a",@progbits
	.sectionflags	@""
	.align	4
.nv.constant0._ZN10layer_norm31ln_parallel_residual_fwd_kernelINS_13Kernel_traitsI6__halfffffjLj6144ELj1ELj1ELj8ELj16ENS_18Kernel_traits_baseILj6144ES2_ffffjLj256EEEEELb1ELb0ELb0EEEvNS_9FwdParamsE:
	.zero		1128


//--------------------- .nv.constant0._ZN10layer_norm31ln_parallel_residual_fwd_kernelINS_13Kernel_traitsI6__halfffffjLj6144ELj1ELj1ELj8ELj16ENS_18Kernel_traits_baseILj6144ES2_ffffjLj256EEEEELb1ELb0ELb1EEEvNS_9FwdParamsE --------------------------
	.section	.nv.constant0._ZN10layer_norm31ln_parallel_residual_fwd_kernelINS_13Kernel_traitsI6__halfffffjLj6144ELj1ELj1ELj8ELj16ENS_18Kernel_traits_baseILj6144ES2_ffffjLj256EEEEELb1ELb0ELb1EEEvNS_9FwdParamsE,"a",@progbits
	.sectionflags	@""
	.align	4
.nv.constant0._ZN10layer_norm31ln_parallel_residual_fwd_kernelINS_13Kernel_traitsI6__halfffffjLj6144ELj1ELj1ELj8ELj16ENS_18Kernel_traits_baseILj6144ES2_ffffjLj256EEEEELb1ELb0ELb1EEEvNS_9FwdParamsE:
	.zero		1128


//--------------------- .nv.constant0._ZN10layer_norm31ln_parallel_residual_fwd_kernelINS_13Kernel_traitsI6__halfffffjLj6144ELj1ELj1ELj8ELj16ENS_18Kernel_traits_baseILj6144ES2_ffffjLj256EEEEELb1ELb1ELb0EEEvNS_9FwdParamsE --------------------------
	.section	.nv.constant0._ZN10layer_norm31ln_parallel_residual_fwd_kernelINS_13Kernel_traitsI6__halfffffjLj6144ELj1ELj1ELj8ELj16ENS_18Kernel_traits_baseILj6144ES2_ffffjLj256EEEEELb1ELb1ELb0EEEvNS_9FwdParamsE,"a",@progbits
	.sectionflags	@""
	.align	4
.nv.constant0._ZN10layer_norm31ln_parallel_residual_fwd_kernelINS_13Kernel_traitsI6__halfffffjLj6144ELj1ELj1ELj8ELj16ENS_18Kernel_traits_baseILj6144ES2_ffffjLj256EEEEELb1ELb1ELb0EEEvNS_9FwdParamsE:
	.zero		1128


//--------------------- .nv.constant0._ZN10layer_norm31ln_parallel_residual_fwd_kernelINS_13Kernel_traitsI6__halfffffjLj6144ELj1ELj1ELj8ELj16ENS_18Kernel_traits_baseILj6144ES2_ffffjLj256EEEEELb1ELb1ELb1EEEvNS_9FwdParamsE --------------------------
	.section	.nv.constant0._ZN10layer_norm31ln_parallel_residual_fwd_kernelINS_13Kernel_traitsI6__halfffffjLj6144ELj1ELj1ELj8ELj16ENS_18Kernel_traits_baseILj6144ES2_ffffjLj256EEEEELb1ELb1ELb1EEEvNS_9FwdParamsE,"a",@progbits
	.sectionflags	@""
	.align	4
.nv.constant0._ZN10layer_norm31ln_parallel_residual_fwd_kernelINS_13Kernel_traitsI6__halfffffjLj6144ELj1ELj1ELj8ELj16ENS_18Kernel_traits_baseILj6144ES2_ffffjLj256EEEEELb1ELb1ELb1EEEvNS_9FwdParamsE:
	.zero		1128


//--------------------- .nv.constant0._ZN10layer_norm31ln_parallel_residual_fwd_kernelINS_13Kernel_traitsIfffffjLj6144ELj1ELj1ELj8ELj16ENS_18Kernel_traits_baseILj6144EfffffjLj256EEEEELb0ELb0ELb0EEEvNS_9FwdParamsE --------------------------
	.section	.nv.constant0._ZN10layer_norm31ln_parallel_residual_fwd_kernelINS_13Kernel_traitsIfffffjLj6144ELj1ELj1ELj8ELj16ENS_18Kernel_traits_baseILj6144EfffffjLj256EEEEELb0ELb0ELb0EEEvNS_9FwdParamsE,"a",@progbits
	.sectionflags	@""
	.align	4
.nv.constant0._ZN10layer_norm31ln_parallel_residual_fwd_kernelINS_13Kernel_traitsIfffffjLj6144ELj1ELj1ELj8ELj16ENS_18Kernel_traits_baseILj6144EfffffjLj256EEEEELb0ELb0ELb0EEEvNS_9FwdParamsE:
	.zero		1128


//--------------------- .nv.constant0._ZN10layer_norm31ln_parallel_residual_fwd_kernelINS_13Kernel_traitsIfffffjLj6144ELj1ELj1ELj8ELj16ENS_18Kernel_traits_baseILj6144EfffffjLj256EEEEELb0ELb0ELb1EEEvNS_9FwdParamsE --------------------------
	.section	.nv.constant0._ZN10layer_norm31ln_parallel_residual_fwd_kernelINS_13Kernel_traitsIfffffjLj6144ELj1ELj1ELj8ELj16ENS_18Kernel_traits_baseILj6144EfffffjLj256EEEEELb0ELb0ELb1EEEvNS_9FwdParamsE,"a",@progbits
	.sectionflags	@""
	.align	4
.nv.constant0._ZN10layer_norm31ln_parallel_residual_fwd_kernelINS_13Kernel_traitsIfffffjLj6144ELj1ELj1ELj8ELj16ENS_18Kernel_traits_baseILj6144EfffffjLj256EEEEELb0ELb0ELb1EEEvNS_9FwdParamsE:
	.zero		1128


//--------------------- .nv.constant0._ZN10layer_norm31ln_parallel_residual_fwd_kernelINS_13Kernel_traitsIfffffjLj6144ELj1ELj1ELj8ELj16ENS_18Kernel_traits_baseILj6144EfffffjLj256EEEEELb0ELb1ELb0EEEvNS_9FwdParamsE --------------------------
	.section	.nv.constant0._ZN10layer_norm31ln_parallel_residual_fwd_kernelINS_13Kernel_traitsIfffffjLj6144ELj1ELj1ELj8ELj16ENS_18Kernel_traits_baseILj6144EfffffjLj256EEEEELb0ELb1ELb0EEEvNS_9FwdParamsE,"a",@progbits
	.sectionflags	@""
	.align	4
.nv.constant0._ZN10layer_norm31ln_parallel_residual_fwd_kernelINS_13Kernel_traitsIfffffjLj6144ELj1ELj1ELj8ELj16ENS_18Kernel_traits_baseILj6144EfffffjLj256EEEEELb0ELb1ELb0EEEvNS_9FwdParamsE:
	.zero		1128


//--------------------- .nv.constant0._ZN10layer_norm31ln_parallel_residual_fwd_kernelINS_13Kernel_traitsIfffffjLj6144ELj1ELj1ELj8ELj16ENS_18Kernel_traits_baseILj6144EfffffjLj256EEEEELb0ELb1ELb1EEEvNS_9FwdParamsE --------------------------
	.section	.nv.constant0._ZN10layer_norm31ln_parallel_residual_fwd_kernelINS_13Kernel_traitsIfffffjLj6144ELj1ELj1ELj8ELj16ENS_18Kernel_traits_baseILj6144EfffffjLj256EEEEELb0ELb1ELb1EEEvNS_9FwdParamsE,"a",@progbits
	.sectionflags	@""
	.align	4
.nv.constant0._ZN10layer_norm31ln_parallel_residual_fwd_kernelINS_13Kernel_traitsIfffffjLj6144ELj1ELj1ELj8ELj16ENS_18Kernel_traits_baseILj6144EfffffjLj256EEEEELb0ELb1ELb1EEEvNS_9FwdParamsE:
	.zero		1128


//--------------------- .nv.constant0._ZN10layer_norm31ln_parallel_residual_fwd_kernelINS_13Kernel_traitsIfffffjLj6144ELj1ELj1ELj8ELj16ENS_18Kernel_traits_baseILj6144EfffffjLj256EEEEELb1ELb0ELb0EEEvNS_9FwdParamsE --------------------------
	.section	.nv.constant0._ZN10layer_norm31ln_parallel_residual_fwd_kernelINS_13Kernel_traitsIfffffjLj6144ELj1ELj1ELj8ELj16ENS_18Kernel_traits_baseILj6144EfffffjLj256EEEEELb1ELb0ELb0EEEvNS_9FwdParamsE,"a",@progbits
	.sectionflags	@""
	.align	4
.nv.constant0._ZN10layer_norm31ln_parallel_residual_fwd_kernelINS_13Kernel_traitsIfffffjLj6144ELj1ELj1ELj8ELj16ENS_18Kernel_traits_baseILj6144EfffffjLj256EEEEELb1ELb0ELb0EEEvNS_9FwdParamsE:
	.zero		1128


//--------------------- .nv.constant0._ZN10layer_norm31ln_parallel_residual_fwd_kernelINS_13Kernel_traitsIfffffjLj6144ELj1ELj1ELj8ELj16ENS_18Kernel_traits_baseILj6144EfffffjLj256EEEEELb1ELb0ELb1EEEvNS_9FwdParamsE --------------------------
	.section	.nv.constant0._ZN10layer_norm31ln_parallel_residual_fwd_kernelINS_13Kernel_traitsIfffffjLj6144ELj1ELj1ELj8ELj16ENS_18Kernel_traits_baseILj6144EfffffjLj256EEEEELb1ELb0ELb1EEEvNS_9FwdParamsE,"a",@progbits
	.sectionflags	@""
	.align	4
.nv.constant0._ZN10layer_norm31ln_parallel_residual_fwd_kernelINS_13Kernel_traitsIfffffjLj6144ELj1ELj1ELj8ELj16ENS_18Kernel_traits_baseILj6144EfffffjLj256EEEEELb1ELb0ELb1EEEvNS_9FwdParamsE:
	.zero		1128


//--------------------- .nv.constant0._ZN10layer_norm31ln_parallel_residual_fwd_kernelINS_13Kernel_traitsIfffffjLj6144ELj1ELj1ELj8ELj16ENS_18Kernel_traits_baseILj6144EfffffjLj256EEEEELb1ELb1ELb0EEEvNS_9FwdParamsE --------------------------
	.section	.nv.constant0._ZN10layer_norm31ln_parallel_residual_fwd_kernelINS_13Kernel_traitsIfffffjLj6144ELj1ELj1ELj8ELj16ENS_18Kernel_traits_baseILj6144EfffffjLj256EEEEELb1ELb1ELb0EEEvNS_9FwdParamsE,"a",@progbits
	.sectionflags	@""
	.align	4
.nv.constant0._ZN10layer_norm31ln_parallel_residual_fwd_kernelINS_13Kernel_traitsIfffffjLj6144ELj1ELj1ELj8ELj16ENS_18Kernel_traits_baseILj6144EfffffjLj256EEEEELb1ELb1ELb0EEEvNS_9FwdParamsE:
	.zero		1128


//--------------------- .nv.constant0._ZN10layer_norm31ln_parallel_residual_fwd_kernelINS_13Kernel_traitsIfffffjLj6144ELj1ELj1ELj8ELj16ENS_18Kernel_traits_baseILj6144EfffffjLj256EEEEELb1ELb1ELb1EEEvNS_9FwdParamsE --------------------------
	.section	.nv.constant0._ZN10layer_norm31ln_parallel_residual_fwd_kernelINS_13Kernel_traitsIfffffjLj6144ELj1ELj1ELj8ELj16ENS_18Kernel_traits_baseILj6144EfffffjLj256EEEEELb1ELb1ELb1EEEvNS_9FwdParamsE,"a",@progbits
	.sectionflags	@""
	.align	4
.nv.constant0._ZN10layer_norm31ln_parallel_residual_fwd_kernelINS_13Kernel_traitsIfffffjLj6144ELj1ELj1ELj8ELj16ENS_18Kernel_traits_baseILj6144EfffffjLj256EEEEELb1ELb1ELb1EEEvNS_9FwdParamsE:
	.zero		1128


//--------------------- SYMBOLS --------------------------

	.type		.nv.reservedSmem.offset0,@object
	.size		.nv.reservedSmem.offset0,0x4
	.type		.nv.reservedSmem.cap,@object
	.size		.nv.reservedSmem.cap,0x4
